	.target	sm_100a

	.elftype	@"ET_EXEC"


//--------------------- .note.nv.tkinfo           --------------------------
	.section	.note.nv.tkinfo,"",@"SHT_NOTE"
	.sectionflags	@"SHF_NOTE_NV_TKINFO"
	.tkinfo
        /*0018*/ 	.word	0x00000002
        /*0030*/ 	.string	""
        /*0030*/ 	.string	"ptxas"
        /*0030*/ 	.string	"Cuda compilation tools, release 13.0, V13.0.88"
        /*0030*/ 	.string	"Build cuda_13.0.r13.0/compiler.36424714_0"
        /*0030*/ 	.string	"-arch sm_100a -m 64 "



//--------------------- .note.nv.cuinfo           --------------------------
	.section	.note.nv.cuinfo,"",@"SHT_NOTE"
	.sectionflags	@"SHF_NOTE_NV_CUINFO"
        /*0018*/ 	.short	0x0002
        /*001a*/ 	.short	0x0064
        /*001c*/ 	.short	0x0082
	.zero		2


//--------------------- .nv.info                  --------------------------
	.section	.nv.info,"",@"SHT_CUDA_INFO"
	.align	4


	//----- nvinfo : EIATTR_REGCOUNT
	.align		4
        /*0000*/ 	.byte	0x04, 0x2f
        /*0002*/ 	.short	(.L_51 - .L_50)
	.align		4
.L_50:
        /*0004*/ 	.word	index@(_ZN2at6native29vectorized_elementwise_kernelILi8ENS0_13AUnaryFunctorIdddZZZNS0_21nextafter_kernel_cudaERNS_18TensorIteratorBaseEENKUlvE_clEvENKUlvE_clEvEUlddE_EESt5arrayIPcLm2EEEEviT0_T1_)
        /*0008*/ 	.word	0x00000020


	//----- nvinfo : EIATTR_FRAME_SIZE
	.align		4
.L_51:
        /*000c*/ 	.byte	0x04, 0x11
        /*000e*/ 	.short	(.L_53 - .L_52)
	.align		4
.L_52:
        /*0010*/ 	.word	index@(_ZN2at6native29vectorized_elementwise_kernelILi8ENS0_13AUnaryFunctorIdddZZZNS0_21nextafter_kernel_cudaERNS_18TensorIteratorBaseEENKUlvE_clEvENKUlvE_clEvEUlddE_EESt5arrayIPcLm2EEEEviT0_T1_)
        /*0014*/ 	.word	0x00000000


	//----- nvinfo : EIATTR_REGCOUNT
	.align		4
.L_53:
        /*0018*/ 	.byte	0x04, 0x2f
        /*001a*/ 	.short	(.L_55 - .L_54)
	.align		4
.L_54:
        /*001c*/ 	.word	index@(_ZN2at6native29vectorized_elementwise_kernelILi4ENS0_13AUnaryFunctorIdddZZZNS0_21nextafter_kernel_cudaERNS_18TensorIteratorBaseEENKUlvE_clEvENKUlvE_clEvEUlddE_EESt5arrayIPcLm2EEEEviT0_T1_)
        /*0020*/ 	.word	0x00000020


	//----- nvinfo : EIATTR_FRAME_SIZE
	.align		4
.L_55:
        /*0024*/ 	.byte	0x04, 0x11
        /*0026*/ 	.short	(.L_57 - .L_56)
	.align		4
.L_56:
        /*0028*/ 	.word	index@(_ZN2at6native29vectorized_elementwise_kernelILi4ENS0_13AUnaryFunctorIdddZZZNS0_21nextafter_kernel_cudaERNS_18TensorIteratorBaseEENKUlvE_clEvENKUlvE_clEvEUlddE_EESt5arrayIPcLm2EEEEviT0_T1_)
        /*002c*/ 	.word	0x00000000


	//----- nvinfo : EIATTR_REGCOUNT
	.align		4
.L_57:
        /*0030*/ 	.byte	0x04, 0x2f
        /*0032*/ 	.short	(.L_59 - .L_58)
	.align		4
.L_58:
        /*0034*/ 	.word	index@(_ZN2at6native29vectorized_elementwise_kernelILi2ENS0_13AUnaryFunctorIdddZZZNS0_21nextafter_kernel_cudaERNS_18TensorIteratorBaseEENKUlvE_clEvENKUlvE_clEvEUlddE_EESt5arrayIPcLm2EEEEviT0_T1_)
        /*0038*/ 	.word	0x00000020


	//----- nvinfo : EIATTR_FRAME_SIZE
	.align		4
.L_59:
        /*003c*/ 	.byte	0x04, 0x11
        /*003e*/ 	.short	(.L_61 - .L_60)
	.align		4
.L_60:
        /*0040*/ 	.word	index@(_ZN2at6native29vectorized_elementwise_kernelILi2ENS0_13AUnaryFunctorIdddZZZNS0_21nextafter_kernel_cudaERNS_18TensorIteratorBaseEENKUlvE_clEvENKUlvE_clEvEUlddE_EESt5arrayIPcLm2EEEEviT0_T1_)
        /*0044*/ 	.word	0x00000000


	//----- nvinfo : EIATTR_REGCOUNT
	.align		4
.L_61:
        /*0048*/ 	.byte	0x04, 0x2f
        /*004a*/ 	.short	(.L_63 - .L_62)
	.align		4
.L_62:
        /*004c*/ 	.word	index@(_ZN2at6native27unrolled_elementwise_kernelINS0_13AUnaryFunctorIdddZZZNS0_21nextafter_kernel_cudaERNS_18TensorIteratorBaseEENKUlvE_clEvENKUlvE_clEvEUlddE_EESt5arrayIPcLm2EELi4E23TrivialOffsetCalculatorILi1EjESD_NS0_6memory15LoadWithoutCastENSE_16StoreWithoutCastEEEviT_T0_T2_T3_T4_T5_)
        /*0050*/ 	.word	0x00000018


	//----- nvinfo : EIATTR_FRAME_SIZE
	.align		4
.L_63:
        /*0054*/ 	.byte	0x04, 0x11
        /*0056*/ 	.short	(.L_65 - .L_64)
	.align		4
.L_64:
        /*0058*/ 	.word	index@(_ZN2at6native27unrolled_elementwise_kernelINS0_13AUnaryFunctorIdddZZZNS0_21nextafter_kernel_cudaERNS_18TensorIteratorBaseEENKUlvE_clEvENKUlvE_clEvEUlddE_EESt5arrayIPcLm2EELi4E23TrivialOffsetCalculatorILi1EjESD_NS0_6memory15LoadWithoutCastENSE_16StoreWithoutCastEEEviT_T0_T2_T3_T4_T5_)
        /*005c*/ 	.word	0x00000000


	//----- nvinfo : EIATTR_REGCOUNT
	.align		4
.L_65:
        /*0060*/ 	.byte	0x04, 0x2f
        /*0062*/ 	.short	(.L_67 - .L_66)
	.align		4
.L_66:
        /*0064*/ 	.word	index@(_ZN2at6native18elementwise_kernelILi128ELi2EZNS0_22gpu_kernel_impl_nocastINS0_13AUnaryFunctorIdddZZZNS0_21nextafter_kernel_cudaERNS_18TensorIteratorBaseEENKUlvE_clEvENKUlvE_clEvEUlddE_EEEEvS5_RKT_EUliE_EEviT1_)
        /*0068*/ 	.word	0x00000016


	//----- nvinfo : EIATTR_FRAME_SIZE
	.align		4
.L_67:
        /*006c*/ 	.byte	0x04, 0x11
        /*006e*/ 	.short	(.L_69 - .L_68)
	.align		4
.L_68:
        /*0070*/ 	.word	index@(_ZN2at6native18elementwise_kernelILi128ELi2EZNS0_22gpu_kernel_impl_nocastINS0_13AUnaryFunctorIdddZZZNS0_21nextafter_kernel_cudaERNS_18TensorIteratorBaseEENKUlvE_clEvENKUlvE_clEvEUlddE_EEEEvS5_RKT_EUliE_EEviT1_)
        /*0074*/ 	.word	0x00000000


	//----- nvinfo : EIATTR_REGCOUNT
	.align		4
.L_69:
        /*0078*/ 	.byte	0x04, 0x2f
        /*007a*/ 	.short	(.L_71 - .L_70)
	.align		4
.L_70:
        /*007c*/ 	.word	index@(_ZN2at6native27unrolled_elementwise_kernelINS0_13AUnaryFunctorIdddZZZNS0_21nextafter_kernel_cudaERNS_18TensorIteratorBaseEENKUlvE_clEvENKUlvE_clEvEUlddE_EESt5arrayIPcLm2EELi4E23TrivialOffsetCalculatorILi1EjESD_NS0_6memory12LoadWithCastILi1EEENSE_13StoreWithCastILi1EEEEEviT_T0_T2_T3_T4_T5_)
        /*0080*/ 	.word	0x00000026


	//----- nvinfo : EIATTR_FRAME_SIZE
	.align		4
.L_71:
        /*0084*/ 	.byte	0x04, 0x11
        /*0086*/ 	.short	(.L_73 - .L_72)
	.align		4
.L_72:
        /*0088*/ 	.word	index@(_ZN2at6native27unrolled_elementwise_kernelINS0_13AUnaryFunctorIdddZZZNS0_21nextafter_kernel_cudaERNS_18TensorIteratorBaseEENKUlvE_clEvENKUlvE_clEvEUlddE_EESt5arrayIPcLm2EELi4E23TrivialOffsetCalculatorILi1EjESD_NS0_6memory12LoadWithCastILi1EEENSE_13StoreWithCastILi1EEEEEviT_T0_T2_T3_T4_T5_)
        /*008c*/ 	.word	0x00000000


	//----- nvinfo : EIATTR_REGCOUNT
	.align		4
.L_73:
        /*0090*/ 	.byte	0x04, 0x2f
        /*0092*/ 	.short	(.L_75 - .L_74)
	.align		4
.L_74:
        /*0094*/ 	.word	index@(_ZN2at6native18elementwise_kernelILi128ELi4EZNS0_15gpu_kernel_implINS0_13AUnaryFunctorIdddZZZNS0_21nextafter_kernel_cudaERNS_18TensorIteratorBaseEENKUlvE_clEvENKUlvE_clEvEUlddE_EEEEvS5_RKT_EUliE_EEviT1_)
        /*0098*/ 	.word	0x00000018


	//----- nvinfo : EIATTR_FRAME_SIZE
	.align		4
.L_75:
        /*009c*/ 	.byte	0x04, 0x11
        /*009e*/ 	.short	(.L_77 - .L_76)
	.align		4
.L_76:
        /*00a0*/ 	.word	index@(_ZN2at6native18elementwise_kernelILi128ELi4EZNS0_15gpu_kernel_implINS0_13AUnaryFunctorIdddZZZNS0_21nextafter_kernel_cudaERNS_18TensorIteratorBaseEENKUlvE_clEvENKUlvE_clEvEUlddE_EEEEvS5_RKT_EUliE_EEviT1_)
        /*00a4*/ 	.word	0x00000000


	//----- nvinfo : EIATTR_REGCOUNT
	.align		4
.L_77:
        /*00a8*/ 	.byte	0x04, 0x2f
        /*00aa*/ 	.short	(.L_79 - .L_78)
	.align		4
.L_78:
        /*00ac*/ 	.word	index@(_ZN2at6native29vectorized_elementwise_kernelILi8ENS0_13BUnaryFunctorIdddZZZNS0_21nextafter_kernel_cudaERNS_18TensorIteratorBaseEENKUlvE_clEvENKUlvE_clEvEUlddE_EESt5arrayIPcLm2EEEEviT0_T1_)
        /*00b0*/ 	.word	0x00000020


	//----- nvinfo : EIATTR_FRAME_SIZE
	.align		4
.L_79:
        /*00b4*/ 	.byte	0x04, 0x11
        /*00b6*/ 	.short	(.L_81 - .L_80)
	.align		4
.L_80:
        /*00b8*/ 	.word	index@(_ZN2at6native29vectorized_elementwise_kernelILi8ENS0_13BUnaryFunctorIdddZZZNS0_21nextafter_kernel_cudaERNS_18TensorIteratorBaseEENKUlvE_clEvENKUlvE_clEvEUlddE_EESt5arrayIPcLm2EEEEviT0_T1_)
        /*00bc*/ 	.word	0x00000000


	//----- nvinfo : EIATTR_REGCOUNT
	.align		4
.L_81:
        /*00c0*/ 	.byte	0x04, 0x2f
        /*00c2*/ 	.short	(.L_83 - .L_82)
	.align		4
.L_82:
        /*00c4*/ 	.word	index@(_ZN2at6native29vectorized_elementwise_kernelILi4ENS0_13BUnaryFunctorIdddZZZNS0_21nextafter_kernel_cudaERNS_18TensorIteratorBaseEENKUlvE_clEvENKUlvE_clEvEUlddE_EESt5arrayIPcLm2EEEEviT0_T1_)
        /*00c8*/ 	.word	0x00000020


	//----- nvinfo : EIATTR_FRAME_SIZE
	.align		4
.L_83:
        /*00cc*/ 	.byte	0x04, 0x11
        /*00ce*/ 	.short	(.L_85 - .L_84)
	.align		4
.L_84:
        /*00d0*/ 	.word	index@(_ZN2at6native29vectorized_elementwise_kernelILi4ENS0_13BUnaryFunctorIdddZZZNS0_21nextafter_kernel_cudaERNS_18TensorIteratorBaseEENKUlvE_clEvENKUlvE_clEvEUlddE_EESt5arrayIPcLm2EEEEviT0_T1_)
        /*00d4*/ 	.word	0x00000000


	//----- nvinfo : EIATTR_REGCOUNT
	.align		4
.L_85:
        /*00d8*/ 	.byte	0x04, 0x2f
        /*00da*/ 	.short	(.L_87 - .L_86)
	.align		4
.L_86:
        /*00dc*/ 	.word	index@(_ZN2at6native29vectorized_elementwise_kernelILi2ENS0_13BUnaryFunctorIdddZZZNS0_21nextafter_kernel_cudaERNS_18TensorIteratorBaseEENKUlvE_clEvENKUlvE_clEvEUlddE_EESt5arrayIPcLm2EEEEviT0_T1_)
        /*00e0*/ 	.word	0x00000020


	//----- nvinfo : EIATTR_FRAME_SIZE
	.align		4
.L_87:
        /*00e4*/ 	.byte	0x04, 0x11
        /*00e6*/ 	.short	(.L_89 - .L_88)
	.align		4
.L_88:
        /*00e8*/ 	.word	index@(_ZN2at6native29vectorized_elementwise_kernelILi2ENS0_13BUnaryFunctorIdddZZZNS0_21nextafter_kernel_cudaERNS_18TensorIteratorBaseEENKUlvE_clEvENKUlvE_clEvEUlddE_EESt5arrayIPcLm2EEEEviT0_T1_)
        /*00ec*/ 	.word	0x00000000


	//----- nvinfo : EIATTR_REGCOUNT
	.align		4
.L_89:
        /*00f0*/ 	.byte	0x04, 0x2f
        /*00f2*/ 	.short	(.L_91 - .L_90)
	.align		4
.L_90:
        /*00f4*/ 	.word	index@(_ZN2at6native27unrolled_elementwise_kernelINS0_13BUnaryFunctorIdddZZZNS0_21nextafter_kernel_cudaERNS_18TensorIteratorBaseEENKUlvE_clEvENKUlvE_clEvEUlddE_EESt5arrayIPcLm2EELi4E23TrivialOffsetCalculatorILi1EjESD_NS0_6memory15LoadWithoutCastENSE_16StoreWithoutCastEEEviT_T0_T2_T3_T4_T5_)
        /*00f8*/ 	.word	0x00000016


	//----- nvinfo : EIATTR_FRAME_SIZE
	.align		4
.L_91:
        /*00fc*/ 	.byte	0x04, 0x11
        /*00fe*/ 	.short	(.L_93 - .L_92)
	.align		4
.L_92:
        /*0100*/ 	.word	index@(_ZN2at6native27unrolled_elementwise_kernelINS0_13BUnaryFunctorIdddZZZNS0_21nextafter_kernel_cudaERNS_18TensorIteratorBaseEENKUlvE_clEvENKUlvE_clEvEUlddE_EESt5arrayIPcLm2EELi4E23TrivialOffsetCalculatorILi1EjESD_NS0_6memory15LoadWithoutCastENSE_16StoreWithoutCastEEEviT_T0_T2_T3_T4_T5_)
        /*0104*/ 	.word	0x00000000


	//----- nvinfo : EIATTR_REGCOUNT
	.align		4
.L_93:
        /*0108*/ 	.byte	0x04, 0x2f
        /*010a*/ 	.short	(.L_95 - .L_94)
	.align		4
.L_94:
        /*010c*/ 	.word	index@(_ZN2at6native18elementwise_kernelILi128ELi2EZNS0_22gpu_kernel_impl_nocastINS0_13BUnaryFunctorIdddZZZNS0_21nextafter_kernel_cudaERNS_18TensorIteratorBaseEENKUlvE_clEvENKUlvE_clEvEUlddE_EEEEvS5_RKT_EUliE_EEviT1_)
        /*0110*/ 	.word	0x00000014


	//----- nvinfo : EIATTR_FRAME_SIZE
	.align		4
.L_95:
        /*0114*/ 	.byte	0x04, 0x11
        /*0116*/ 	.short	(.L_97 - .L_96)
	.align		4
.L_96:
        /*0118*/ 	.word	index@(_ZN2at6native18elementwise_kernelILi128ELi2EZNS0_22gpu_kernel_impl_nocastINS0_13BUnaryFunctorIdddZZZNS0_21nextafter_kernel_cudaERNS_18TensorIteratorBaseEENKUlvE_clEvENKUlvE_clEvEUlddE_EEEEvS5_RKT_EUliE_EEviT1_)
        /*011c*/ 	.word	0x00000000


	//----- nvinfo : EIATTR_REGCOUNT
	.align		4
.L_97:
        /*0120*/ 	.byte	0x04, 0x2f
        /*0122*/ 	.short	(.L_99 - .L_98)
	.align		4
.L_98:
        /*0124*/ 	.word	index@(_ZN2at6native27unrolled_elementwise_kernelINS0_13BUnaryFunctorIdddZZZNS0_21nextafter_kernel_cudaERNS_18TensorIteratorBaseEENKUlvE_clEvENKUlvE_clEvEUlddE_EESt5arrayIPcLm2EELi4E23TrivialOffsetCalculatorILi1EjESD_NS0_6memory12LoadWithCastILi1EEENSE_13StoreWithCastILi1EEEEEviT_T0_T2_T3_T4_T5_)
        /*0128*/ 	.word	0x00000022


	//----- nvinfo : EIATTR_FRAME_SIZE
	.align		4
.L_99:
        /*012c*/ 	.byte	0x04, 0x11
        /*012e*/ 	.short	(.L_101 - .L_100)
	.align		4
.L_100:
        /*0130*/ 	.word	index@(_ZN2at6native27unrolled_elementwise_kernelINS0_13BUnaryFunctorIdddZZZNS0_21nextafter_kernel_cudaERNS_18TensorIteratorBaseEENKUlvE_clEvENKUlvE_clEvEUlddE_EESt5arrayIPcLm2EELi4E23TrivialOffsetCalculatorILi1EjESD_NS0_6memory12LoadWithCastILi1EEENSE_13StoreWithCastILi1EEEEEviT_T0_T2_T3_T4_T5_)
        /*0134*/ 	.word	0x00000000


	//----- nvinfo : EIATTR_REGCOUNT
	.align		4
.L_101:
        /*0138*/ 	.byte	0x04, 0x2f
        /*013a*/ 	.short	(.L_103 - .L_102)
	.align		4
.L_102:
        /*013c*/ 	.word	index@(_ZN2at6native18elementwise_kernelILi128ELi4EZNS0_15gpu_kernel_implINS0_13BUnaryFunctorIdddZZZNS0_21nextafter_kernel_cudaERNS_18TensorIteratorBaseEENKUlvE_clEvENKUlvE_clEvEUlddE_EEEEvS5_RKT_EUliE_EEviT1_)
        /*0140*/ 	.word	0x00000018


	//----- nvinfo : EIATTR_FRAME_SIZE
	.align		4
.L_103:
        /*0144*/ 	.byte	0x04, 0x11
        /*0146*/ 	.short	(.L_105 - .L_104)
	.align		4
.L_104:
        /*0148*/ 	.word	index@(_ZN2at6native18elementwise_kernelILi128ELi4EZNS0_15gpu_kernel_implINS0_13BUnaryFunctorIdddZZZNS0_21nextafter_kernel_cudaERNS_18TensorIteratorBaseEENKUlvE_clEvENKUlvE_clEvEUlddE_EEEEvS5_RKT_EUliE_EEviT1_)
        /*014c*/ 	.word	0x00000000


	//----- nvinfo : EIATTR_REGCOUNT
	.align		4
.L_105:
        /*0150*/ 	.byte	0x04, 0x2f
        /*0152*/ 	.short	(.L_107 - .L_106)
	.align		4
.L_106:
        /*0154*/ 	.word	index@(_ZN2at6native29vectorized_elementwise_kernelILi8ENS0_13BinaryFunctorIdddZZZNS0_21nextafter_kernel_cudaERNS_18TensorIteratorBaseEENKUlvE_clEvENKUlvE_clEvEUlddE_EESt5arrayIPcLm3EEEEviT0_T1_)
        /*0158*/ 	.word	0x00000028


	//----- nvinfo : EIATTR_FRAME_SIZE
	.align		4
.L_107:
        /*015c*/ 	.byte	0x04, 0x11
        /*015e*/ 	.short	(.L_109 - .L_108)
	.align		4
.L_108:
        /*0160*/ 	.word	index@(_ZN2at6native29vectorized_elementwise_kernelILi8ENS0_13BinaryFunctorIdddZZZNS0_21nextafter_kernel_cudaERNS_18TensorIteratorBaseEENKUlvE_clEvENKUlvE_clEvEUlddE_EESt5arrayIPcLm3EEEEviT0_T1_)
        /*0164*/ 	.word	0x00000000


	//----- nvinfo : EIATTR_REGCOUNT
	.align		4
.L_109:
        /*0168*/ 	.byte	0x04, 0x2f
        /*016a*/ 	.short	(.L_111 - .L_110)
	.align		4
.L_110:
        /*016c*/ 	.word	index@(_ZN2at6native29vectorized_elementwise_kernelILi4ENS0_13BinaryFunctorIdddZZZNS0_21nextafter_kernel_cudaERNS_18TensorIteratorBaseEENKUlvE_clEvENKUlvE_clEvEUlddE_EESt5arrayIPcLm3EEEEviT0_T1_)
        /*0170*/ 	.word	0x00000028


	//----- nvinfo : EIATTR_FRAME_SIZE
	.align		4
.L_111:
        /*0174*/ 	.byte	0x04, 0x11
        /*0176*/ 	.short	(.L_113 - .L_112)
	.align		4
.L_112:
        /*0178*/ 	.word	index@(_ZN2at6native29vectorized_elementwise_kernelILi4ENS0_13BinaryFunctorIdddZZZNS0_21nextafter_kernel_cudaERNS_18TensorIteratorBaseEENKUlvE_clEvENKUlvE_clEvEUlddE_EESt5arrayIPcLm3EEEEviT0_T1_)
        /*017c*/ 	.word	0x00000000


	//----- nvinfo : EIATTR_REGCOUNT
	.align		4
.L_113:
        /*0180*/ 	.byte	0x04, 0x2f
        /*0182*/ 	.short	(.L_115 - .L_114)
	.align		4
.L_114:
        /*0184*/ 	.word	index@(_ZN2at6native29vectorized_elementwise_kernelILi2ENS0_13BinaryFunctorIdddZZZNS0_21nextafter_kernel_cudaERNS_18TensorIteratorBaseEENKUlvE_clEvENKUlvE_clEvEUlddE_EESt5arrayIPcLm3EEEEviT0_T1_)
        /*0188*/ 	.word	0x00000028


	//----- nvinfo : EIATTR_FRAME_SIZE
	.align		4
.L_115:
        /*018c*/ 	.byte	0x04, 0x11
        /*018e*/ 	.short	(.L_117 - .L_116)
	.align		4
.L_116:
        /*0190*/ 	.word	index@(_ZN2at6native29vectorized_elementwise_kernelILi2ENS0_13BinaryFunctorIdddZZZNS0_21nextafter_kernel_cudaERNS_18TensorIteratorBaseEENKUlvE_clEvENKUlvE_clEvEUlddE_EESt5arrayIPcLm3EEEEviT0_T1_)
        /*0194*/ 	.word	0x00000000


	//----- nvinfo : EIATTR_REGCOUNT
	.align		4
.L_117:
        /*0198*/ 	.byte	0x04, 0x2f
        /*019a*/ 	.short	(.L_119 - .L_118)
	.align		4
.L_118:
        /*019c*/ 	.word	index@(_ZN2at6native27unrolled_elementwise_kernelINS0_13BinaryFunctorIdddZZZNS0_21nextafter_kernel_cudaERNS_18TensorIteratorBaseEENKUlvE_clEvENKUlvE_clEvEUlddE_EESt5arrayIPcLm3EELi4E23TrivialOffsetCalculatorILi2EjESC_ILi1EjENS0_6memory15LoadWithoutCastENSF_16StoreWithoutCastEEEviT_T0_T2_T3_T4_T5_)
        /*01a0*/ 	.word	0x00000020


	//----- nvinfo : EIATTR_FRAME_SIZE
	.align		4
.L_119:
        /*01a4*/ 	.byte	0x04, 0x11
        /*01a6*/ 	.short	(.L_121 - .L_120)
	.align		4
.L_120:
        /*01a8*/ 	.word	index@(_ZN2at6native27unrolled_elementwise_kernelINS0_13BinaryFunctorIdddZZZNS0_21nextafter_kernel_cudaERNS_18TensorIteratorBaseEENKUlvE_clEvENKUlvE_clEvEUlddE_EESt5arrayIPcLm3EELi4E23TrivialOffsetCalculatorILi2EjESC_ILi1EjENS0_6memory15LoadWithoutCastENSF_16StoreWithoutCastEEEviT_T0_T2_T3_T4_T5_)
        /*01ac*/ 	.word	0x00000000


	//----- nvinfo : EIATTR_REGCOUNT
	.align		4
.L_121:
        /*01b0*/ 	.byte	0x04, 0x2f
        /*01b2*/ 	.short	(.L_123 - .L_122)
	.align		4
.L_122:
        /*01b4*/ 	.word	index@(_ZN2at6native18elementwise_kernelILi128ELi2EZNS0_22gpu_kernel_impl_nocastINS0_13BinaryFunctorIdddZZZNS0_21nextafter_kernel_cudaERNS_18TensorIteratorBaseEENKUlvE_clEvENKUlvE_clEvEUlddE_EEEEvS5_RKT_EUliE_EEviT1_)
        /*01b8*/ 	.word	0x00000014


	//----- nvinfo : EIATTR_FRAME_SIZE
	.align		4
.L_123:
        /*01bc*/ 	.byte	0x04, 0x11
        /*01be*/ 	.short	(.L_125 - .L_124)
	.align		4
.L_124:
        /*01c0*/ 	.word	index@(_ZN2at6native18elementwise_kernelILi128ELi2EZNS0_22gpu_kernel_impl_nocastINS0_13BinaryFunctorIdddZZZNS0_21nextafter_kernel_cudaERNS_18TensorIteratorBaseEENKUlvE_clEvENKUlvE_clEvEUlddE_EEEEvS5_RKT_EUliE_EEviT1_)
        /*01c4*/ 	.word	0x00000000


	//----- nvinfo : EIATTR_REGCOUNT
	.align		4
.L_125:
        /*01c8*/ 	.byte	0x04, 0x2f
        /*01ca*/ 	.short	(.L_127 - .L_126)
	.align		4
.L_126:
        /*01cc*/ 	.word	index@(_ZN2at6native27unrolled_elementwise_kernelINS0_13BinaryFunctorIdddZZZNS0_21nextafter_kernel_cudaERNS_18TensorIteratorBaseEENKUlvE_clEvENKUlvE_clEvEUlddE_EESt5arrayIPcLm3EELi4E23TrivialOffsetCalculatorILi2EjESC_ILi1EjENS0_6memory12LoadWithCastILi2EEENSF_13StoreWithCastILi1EEEEEviT_T0_T2_T3_T4_T5_)
        /*01d0*/ 	.word	0x00000028


	//----- nvinfo : EIATTR_FRAME_SIZE
	.align		4
.L_127:
        /*01d4*/ 	.byte	0x04, 0x11
        /*01d6*/ 	.short	(.L_129 - .L_128)
	.align		4
.L_128:
        /*01d8*/ 	.word	index@(_ZN2at6native27unrolled_elementwise_kernelINS0_13BinaryFunctorIdddZZZNS0_21nextafter_kernel_cudaERNS_18TensorIteratorBaseEENKUlvE_clEvENKUlvE_clEvEUlddE_EESt5arrayIPcLm3EELi4E23TrivialOffsetCalculatorILi2EjESC_ILi1EjENS0_6memory12LoadWithCastILi2EEENSF_13StoreWithCastILi1EEEEEviT_T0_T2_T3_T4_T5_)
        /*01dc*/ 	.word	0x00000000


	//----- nvinfo : EIATTR_REGCOUNT
	.align		4
.L_129:
        /*01e0*/ 	.byte	0x04, 0x2f
        /*01e2*/ 	.short	(.L_131 - .L_130)
	.align		4
.L_130:
        /*01e4*/ 	.word	index@(_ZN2at6native18elementwise_kernelILi128ELi4EZNS0_15gpu_kernel_implINS0_13BinaryFunctorIdddZZZNS0_21nextafter_kernel_cudaERNS_18TensorIteratorBaseEENKUlvE_clEvENKUlvE_clEvEUlddE_EEEEvS5_RKT_EUliE_EEviT1_)
        /*01e8*/ 	.word	0x0000001a


	//----- nvinfo : EIATTR_FRAME_SIZE
	.align		4
.L_131:
        /*01ec*/ 	.byte	0x04, 0x11
        /*01ee*/ 	.short	(.L_133 - .L_132)
	.align		4
.L_132:
        /*01f0*/ 	.word	index@(_ZN2at6native18elementwise_kernelILi128ELi4EZNS0_15gpu_kernel_implINS0_13BinaryFunctorIdddZZZNS0_21nextafter_kernel_cudaERNS_18TensorIteratorBaseEENKUlvE_clEvENKUlvE_clEvEUlddE_EEEEvS5_RKT_EUliE_EEviT1_)
        /*01f4*/ 	.word	0x00000000


	//----- nvinfo : EIATTR_REGCOUNT
	.align		4
.L_133:
        /*01f8*/ 	.byte	0x04, 0x2f
        /*01fa*/ 	.short	(.L_135 - .L_134)
	.align		4
.L_134:
        /*01fc*/ 	.word	index@(_ZN2at6native29vectorized_elementwise_kernelILi8ENS0_13AUnaryFunctorIfffZZZNS0_21nextafter_kernel_cudaERNS_18TensorIteratorBaseEENKUlvE_clEvENKUlvE0_clEvEUlffE_EESt5arrayIPcLm2EEEEviT0_T1_)
        /*0200*/ 	.word	0x00000020


	//----- nvinfo : EIATTR_FRAME_SIZE
	.align		4
.L_135:
        /*0204*/ 	.byte	0x04, 0x11
        /*0206*/ 	.short	(.L_137 - .L_136)
	.align		4
.L_136:
        /*0208*/ 	.word	index@(_ZN2at6native29vectorized_elementwise_kernelILi8ENS0_13AUnaryFunctorIfffZZZNS0_21nextafter_kernel_cudaERNS_18TensorIteratorBaseEENKUlvE_clEvENKUlvE0_clEvEUlffE_EESt5arrayIPcLm2EEEEviT0_T1_)
        /*020c*/ 	.word	0x00000000


	//----- nvinfo : EIATTR_REGCOUNT
	.align		4
.L_137:
        /*0210*/ 	.byte	0x04, 0x2f
        /*0212*/ 	.short	(.L_139 - .L_138)
	.align		4
.L_138:
        /*0214*/ 	.word	index@(_ZN2at6native29vectorized_elementwise_kernelILi4ENS0_13AUnaryFunctorIfffZZZNS0_21nextafter_kernel_cudaERNS_18TensorIteratorBaseEENKUlvE_clEvENKUlvE0_clEvEUlffE_EESt5arrayIPcLm2EEEEviT0_T1_)
        /*0218*/ 	.word	0x00000020


	//----- nvinfo : EIATTR_FRAME_SIZE
	.align		4
.L_139:
        /*021c*/ 	.byte	0x04, 0x11
        /*021e*/ 	.short	(.L_141 - .L_140)
	.align		4
.L_140:
        /*0220*/ 	.word	index@(_ZN2at6native29vectorized_elementwise_kernelILi4ENS0_13AUnaryFunctorIfffZZZNS0_21nextafter_kernel_cudaERNS_18TensorIteratorBaseEENKUlvE_clEvENKUlvE0_clEvEUlffE_EESt5arrayIPcLm2EEEEviT0_T1_)
        /*0224*/ 	.word	0x00000000


	//----- nvinfo : EIATTR_REGCOUNT
	.align		4
.L_141:
        /*0228*/ 	.byte	0x04, 0x2f
        /*022a*/ 	.short	(.L_143 - .L_142)
	.align		4
.L_142:
        /*022c*/ 	.word	index@(_ZN2at6native29vectorized_elementwise_kernelILi2ENS0_13AUnaryFunctorIfffZZZNS0_21nextafter_kernel_cudaERNS_18TensorIteratorBaseEENKUlvE_clEvENKUlvE0_clEvEUlffE_EESt5arrayIPcLm2EEEEviT0_T1_)
        /*0230*/ 	.word	0x00000020


	//----- nvinfo : EIATTR_FRAME_SIZE
	.align		4
.L_143:
        /*0234*/ 	.byte	0x04, 0x11
        /*0236*/ 	.short	(.L_145 - .L_144)
	.align		4
.L_144:
        /*0238*/ 	.word	index@(_ZN2at6native29vectorized_elementwise_kernelILi2ENS0_13AUnaryFunctorIfffZZZNS0_21nextafter_kernel_cudaERNS_18TensorIteratorBaseEENKUlvE_clEvENKUlvE0_clEvEUlffE_EESt5arrayIPcLm2EEEEviT0_T1_)
        /*023c*/ 	.word	0x00000000


	//----- nvinfo : EIATTR_REGCOUNT
	.align		4
.L_145:
        /*0240*/ 	.byte	0x04, 0x2f
        /*0242*/ 	.short	(.L_147 - .L_146)
	.align		4
.L_146:
        /*0244*/ 	.word	index@(_ZN2at6native27unrolled_elementwise_kernelINS0_13AUnaryFunctorIfffZZZNS0_21nextafter_kernel_cudaERNS_18TensorIteratorBaseEENKUlvE_clEvENKUlvE0_clEvEUlffE_EESt5arrayIPcLm2EELi4E23TrivialOffsetCalculatorILi1EjESD_NS0_6memory15LoadWithoutCastENSE_16StoreWithoutCastEEEviT_T0_T2_T3_T4_T5_)
        /*0248*/ 	.word	0x00000016


	//----- nvinfo : EIATTR_FRAME_SIZE
	.align		4
.L_147:
        /*024c*/ 	.byte	0x04, 0x11
        /*024e*/ 	.short	(.L_149 - .L_148)
	.align		4
.L_148:
        /*0250*/ 	.word	index@(_ZN2at6native27unrolled_elementwise_kernelINS0_13AUnaryFunctorIfffZZZNS0_21nextafter_kernel_cudaERNS_18TensorIteratorBaseEENKUlvE_clEvENKUlvE0_clEvEUlffE_EESt5arrayIPcLm2EELi4E23TrivialOffsetCalculatorILi1EjESD_NS0_6memory15LoadWithoutCastENSE_16StoreWithoutCastEEEviT_T0_T2_T3_T4_T5_)
        /*0254*/ 	.word	0x00000000


	//----- nvinfo : EIATTR_REGCOUNT
	.align		4
.L_149:
        /*0258*/ 	.byte	0x04, 0x2f
        /*025a*/ 	.short	(.L_151 - .L_150)
	.align		4
.L_150:
        /*025c*/ 	.word	index@(_ZN2at6native18elementwise_kernelILi128ELi2EZNS0_22gpu_kernel_impl_nocastINS0_13AUnaryFunctorIfffZZZNS0_21nextafter_kernel_cudaERNS_18TensorIteratorBaseEENKUlvE_clEvENKUlvE0_clEvEUlffE_EEEEvS5_RKT_EUliE_EEviT1_)
        /*0260*/ 	.word	0x00000014


	//----- nvinfo : EIATTR_FRAME_SIZE
	.align		4
.L_151:
        /*0264*/ 	.byte	0x04, 0x11
        /*0266*/ 	.short	(.L_153 - .L_152)
	.align		4
.L_152:
        /*0268*/ 	.word	index@(_ZN2at6native18elementwise_kernelILi128ELi2EZNS0_22gpu_kernel_impl_nocastINS0_13AUnaryFunctorIfffZZZNS0_21nextafter_kernel_cudaERNS_18TensorIteratorBaseEENKUlvE_clEvENKUlvE0_clEvEUlffE_EEEEvS5_RKT_EUliE_EEviT1_)
        /*026c*/ 	.word	0x00000000


	//----- nvinfo : EIATTR_REGCOUNT
	.align		4
.L_153:
        /*0270*/ 	.byte	0x04, 0x2f
        /*0272*/ 	.short	(.L_155 - .L_154)
	.align		4
.L_154:
        /*0274*/ 	.word	index@(_ZN2at6native27unrolled_elementwise_kernelINS0_13AUnaryFunctorIfffZZZNS0_21nextafter_kernel_cudaERNS_18TensorIteratorBaseEENKUlvE_clEvENKUlvE0_clEvEUlffE_EESt5arrayIPcLm2EELi4E23TrivialOffsetCalculatorILi1EjESD_NS0_6memory12LoadWithCastILi1EEENSE_13StoreWithCastILi1EEEEEviT_T0_T2_T3_T4_T5_)
        /*0278*/ 	.word	0x0000001d


	//----- nvinfo : EIATTR_FRAME_SIZE
	.align		4
.L_155:
        /*027c*/ 	.byte	0x04, 0x11
        /*027e*/ 	.short	(.L_157 - .L_156)
	.align		4
.L_156:
        /*0280*/ 	.word	index@(_ZN2at6native27unrolled_elementwise_kernelINS0_13AUnaryFunctorIfffZZZNS0_21nextafter_kernel_cudaERNS_18TensorIteratorBaseEENKUlvE_clEvENKUlvE0_clEvEUlffE_EESt5arrayIPcLm2EELi4E23TrivialOffsetCalculatorILi1EjESD_NS0_6memory12LoadWithCastILi1EEENSE_13StoreWithCastILi1EEEEEviT_T0_T2_T3_T4_T5_)
        /*0284*/ 	.word	0x00000000


	//----- nvinfo : EIATTR_REGCOUNT
	.align		4
.L_157:
        /*0288*/ 	.byte	0x04, 0x2f
        /*028a*/ 	.short	(.L_159 - .L_158)
	.align		4
.L_158:
        /*028c*/ 	.word	index@(_ZN2at6native18elementwise_kernelILi128ELi4EZNS0_15gpu_kernel_implINS0_13AUnaryFunctorIfffZZZNS0_21nextafter_kernel_cudaERNS_18TensorIteratorBaseEENKUlvE_clEvENKUlvE0_clEvEUlffE_EEEEvS5_RKT_EUliE_EEviT1_)
        /*0290*/ 	.word	0x00000018


	//----- nvinfo : EIATTR_FRAME_SIZE
	.align		4
.L_159:
        /*0294*/ 	.byte	0x04, 0x11
        /*0296*/ 	.short	(.L_161 - .L_160)
	.align		4
.L_160:
        /*0298*/ 	.word	index@(_ZN2at6native18elementwise_kernelILi128ELi4EZNS0_15gpu_kernel_implINS0_13AUnaryFunctorIfffZZZNS0_21nextafter_kernel_cudaERNS_18TensorIteratorBaseEENKUlvE_clEvENKUlvE0_clEvEUlffE_EEEEvS5_RKT_EUliE_EEviT1_)
        /*029c*/ 	.word	0x00000000


	//----- nvinfo : EIATTR_REGCOUNT
	.align		4
.L_161:
        /*02a0*/ 	.byte	0x04, 0x2f
        /*02a2*/ 	.short	(.L_163 - .L_162)
	.align		4
.L_162:
        /*02a4*/ 	.word	index@(_ZN2at6native29vectorized_elementwise_kernelILi8ENS0_13BUnaryFunctorIfffZZZNS0_21nextafter_kernel_cudaERNS_18TensorIteratorBaseEENKUlvE_clEvENKUlvE0_clEvEUlffE_EESt5arrayIPcLm2EEEEviT0_T1_)
        /*02a8*/ 	.word	0x00000020


	//----- nvinfo : EIATTR_FRAME_SIZE
	.align		4
.L_163:
        /*02ac*/ 	.byte	0x04, 0x11
        /*02ae*/ 	.short	(.L_165 - .L_164)
	.align		4
.L_164:
        /*02b0*/ 	.word	index@(_ZN2at6native29vectorized_elementwise_kernelILi8ENS0_13BUnaryFunctorIfffZZZNS0_21nextafter_kernel_cudaERNS_18TensorIteratorBaseEENKUlvE_clEvENKUlvE0_clEvEUlffE_EESt5arrayIPcLm2EEEEviT0_T1_)
        /*02b4*/ 	.word	0x00000000


	//----- nvinfo : EIATTR_REGCOUNT
	.align		4
.L_165:
        /*02b8*/ 	.byte	0x04, 0x2f
        /*02ba*/ 	.short	(.L_167 - .L_166)
	.align		4
.L_166:
        /*02bc*/ 	.word	index@(_ZN2at6native29vectorized_elementwise_kernelILi4ENS0_13BUnaryFunctorIfffZZZNS0_21nextafter_kernel_cudaERNS_18TensorIteratorBaseEENKUlvE_clEvENKUlvE0_clEvEUlffE_EESt5arrayIPcLm2EEEEviT0_T1_)
        /*02c0*/ 	.word	0x00000020


	//----- nvinfo : EIATTR_FRAME_SIZE
	.align		4
.L_167:
        /*02c4*/ 	.byte	0x04, 0x11
        /*02c6*/ 	.short	(.L_169 - .L_168)
	.align		4
.L_168:
        /*02c8*/ 	.word	index@(_ZN2at6native29vectorized_elementwise_kernelILi4ENS0_13BUnaryFunctorIfffZZZNS0_21nextafter_kernel_cudaERNS_18TensorIteratorBaseEENKUlvE_clEvENKUlvE0_clEvEUlffE_EESt5arrayIPcLm2EEEEviT0_T1_)
        /*02cc*/ 	.word	0x00000000


	//----- nvinfo : EIATTR_REGCOUNT
	.align		4
.L_169:
        /*02d0*/ 	.byte	0x04, 0x2f
        /*02d2*/ 	.short	(.L_171 - .L_170)
	.align		4
.L_170:
        /*02d4*/ 	.word	index@(_ZN2at6native29vectorized_elementwise_kernelILi2ENS0_13BUnaryFunctorIfffZZZNS0_21nextafter_kernel_cudaERNS_18TensorIteratorBaseEENKUlvE_clEvENKUlvE0_clEvEUlffE_EESt5arrayIPcLm2EEEEviT0_T1_)
        /*02d8*/ 	.word	0x00000020


	//----- nvinfo : EIATTR_FRAME_SIZE
	.align		4
.L_171:
        /*02dc*/ 	.byte	0x04, 0x11
        /*02de*/ 	.short	(.L_173 - .L_172)
	.align		4
.L_172:
        /*02e0*/ 	.word	index@(_ZN2at6native29vectorized_elementwise_kernelILi2ENS0_13BUnaryFunctorIfffZZZNS0_21nextafter_kernel_cudaERNS_18TensorIteratorBaseEENKUlvE_clEvENKUlvE0_clEvEUlffE_EESt5arrayIPcLm2EEEEviT0_T1_)
        /*02e4*/ 	.word	0x00000000


	//----- nvinfo : EIATTR_REGCOUNT
	.align		4
.L_173:
        /*02e8*/ 	.byte	0x04, 0x2f
        /*02ea*/ 	.short	(.L_175 - .L_174)
	.align		4
.L_174:
        /*02ec*/ 	.word	index@(_ZN2at6native27unrolled_elementwise_kernelINS0_13BUnaryFunctorIfffZZZNS0_21nextafter_kernel_cudaERNS_18TensorIteratorBaseEENKUlvE_clEvENKUlvE0_clEvEUlffE_EESt5arrayIPcLm2EELi4E23TrivialOffsetCalculatorILi1EjESD_NS0_6memory15LoadWithoutCastENSE_16StoreWithoutCastEEEviT_T0_T2_T3_T4_T5_)
        /*02f0*/ 	.word	0x00000017


	//----- nvinfo : EIATTR_FRAME_SIZE
	.align		4
.L_175:
        /*02f4*/ 	.byte	0x04, 0x11
        /*02f6*/ 	.short	(.L_177 - .L_176)
	.align		4
.L_176:
        /*02f8*/ 	.word	index@(_ZN2at6native27unrolled_elementwise_kernelINS0_13BUnaryFunctorIfffZZZNS0_21nextafter_kernel_cudaERNS_18TensorIteratorBaseEENKUlvE_clEvENKUlvE0_clEvEUlffE_EESt5arrayIPcLm2EELi4E23TrivialOffsetCalculatorILi1EjESD_NS0_6memory15LoadWithoutCastENSE_16StoreWithoutCastEEEviT_T0_T2_T3_T4_T5_)
        /*02fc*/ 	.word	0x00000000


	//----- nvinfo : EIATTR_REGCOUNT
	.align		4
.L_177:
        /*0300*/ 	.byte	0x04, 0x2f
        /*0302*/ 	.short	(.L_179 - .L_178)
	.align		4
.L_178:
        /*0304*/ 	.word	index@(_ZN2at6native18elementwise_kernelILi128ELi2EZNS0_22gpu_kernel_impl_nocastINS0_13BUnaryFunctorIfffZZZNS0_21nextafter_kernel_cudaERNS_18TensorIteratorBaseEENKUlvE_clEvENKUlvE0_clEvEUlffE_EEEEvS5_RKT_EUliE_EEviT1_)
        /*0308*/ 	.word	0x00000016


	//----- nvinfo : EIATTR_FRAME_SIZE
	.align		4
.L_179:
        /*030c*/ 	.byte	0x04, 0x11
        /*030e*/ 	.short	(.L_181 - .L_180)
	.align		4
.L_180:
        /*0310*/ 	.word	index@(_ZN2at6native18elementwise_kernelILi128ELi2EZNS0_22gpu_kernel_impl_nocastINS0_13BUnaryFunctorIfffZZZNS0_21nextafter_kernel_cudaERNS_18TensorIteratorBaseEENKUlvE_clEvENKUlvE0_clEvEUlffE_EEEEvS5_RKT_EUliE_EEviT1_)
        /*0314*/ 	.word	0x00000000


	//----- nvinfo : EIATTR_REGCOUNT
	.align		4
.L_181:
        /*0318*/ 	.byte	0x04, 0x2f
        /*031a*/ 	.short	(.L_183 - .L_182)
	.align		4
.L_182:
        /*031c*/ 	.word	index@(_ZN2at6native27unrolled_elementwise_kernelINS0_13BUnaryFunctorIfffZZZNS0_21nextafter_kernel_cudaERNS_18TensorIteratorBaseEENKUlvE_clEvENKUlvE0_clEvEUlffE_EESt5arrayIPcLm2EELi4E23TrivialOffsetCalculatorILi1EjESD_NS0_6memory12LoadWithCastILi1EEENSE_13StoreWithCastILi1EEEEEviT_T0_T2_T3_T4_T5_)
        /*0320*/ 	.word	0x0000001d


	//----- nvinfo : EIATTR_FRAME_SIZE
	.align		4
.L_183:
        /*0324*/ 	.byte	0x04, 0x11
        /*0326*/ 	.short	(.L_185 - .L_184)
	.align		4
.L_184:
        /*0328*/ 	.word	index@(_ZN2at6native27unrolled_elementwise_kernelINS0_13BUnaryFunctorIfffZZZNS0_21nextafter_kernel_cudaERNS_18TensorIteratorBaseEENKUlvE_clEvENKUlvE0_clEvEUlffE_EESt5arrayIPcLm2EELi4E23TrivialOffsetCalculatorILi1EjESD_NS0_6memory12LoadWithCastILi1EEENSE_13StoreWithCastILi1EEEEEviT_T0_T2_T3_T4_T5_)
        /*032c*/ 	.word	0x00000000


	//----- nvinfo : EIATTR_REGCOUNT
	.align		4
.L_185:
        /*0330*/ 	.byte	0x04, 0x2f
        /*0332*/ 	.short	(.L_187 - .L_186)
	.align		4
.L_186:
        /*0334*/ 	.word	index@(_ZN2at6native18elementwise_kernelILi128ELi4EZNS0_15gpu_kernel_implINS0_13BUnaryFunctorIfffZZZNS0_21nextafter_kernel_cudaERNS_18TensorIteratorBaseEENKUlvE_clEvENKUlvE0_clEvEUlffE_EEEEvS5_RKT_EUliE_EEviT1_)
        /*0338*/ 	.word	0x00000018


	//----- nvinfo : EIATTR_FRAME_SIZE
	.align		4
.L_187:
        /*033c*/ 	.byte	0x04, 0x11
        /*033e*/ 	.short	(.L_189 - .L_188)
	.align		4
.L_188:
        /*0340*/ 	.word	index@(_ZN2at6native18elementwise_kernelILi128ELi4EZNS0_15gpu_kernel_implINS0_13BUnaryFunctorIfffZZZNS0_21nextafter_kernel_cudaERNS_18TensorIteratorBaseEENKUlvE_clEvENKUlvE0_clEvEUlffE_EEEEvS5_RKT_EUliE_EEviT1_)
        /*0344*/ 	.word	0x00000000


	//----- nvinfo : EIATTR_REGCOUNT
	.align		4
.L_189:
        /*0348*/ 	.byte	0x04, 0x2f
        /*034a*/ 	.short	(.L_191 - .L_190)
	.align		4
.L_190:
        /*034c*/ 	.word	index@(_ZN2at6native29vectorized_elementwise_kernelILi8ENS0_13BinaryFunctorIfffZZZNS0_21nextafter_kernel_cudaERNS_18TensorIteratorBaseEENKUlvE_clEvENKUlvE0_clEvEUlffE_EESt5arrayIPcLm3EEEEviT0_T1_)
        /*0350*/ 	.word	0x00000020


	//----- nvinfo : EIATTR_FRAME_SIZE
	.align		4
.L_191:
        /*0354*/ 	.byte	0x04, 0x11
        /*0356*/ 	.short	(.L_193 - .L_192)
	.align		4
.L_192:
        /*0358*/ 	.word	index@(_ZN2at6native29vectorized_elementwise_kernelILi8ENS0_13BinaryFunctorIfffZZZNS0_21nextafter_kernel_cudaERNS_18TensorIteratorBaseEENKUlvE_clEvENKUlvE0_clEvEUlffE_EESt5arrayIPcLm3EEEEviT0_T1_)
        /*035c*/ 	.word	0x00000000


	//----- nvinfo : EIATTR_REGCOUNT
	.align		4
.L_193:
        /*0360*/ 	.byte	0x04, 0x2f
        /*0362*/ 	.short	(.L_195 - .L_194)
	.align		4
.L_194:
        /*0364*/ 	.word	index@(_ZN2at6native29vectorized_elementwise_kernelILi4ENS0_13BinaryFunctorIfffZZZNS0_21nextafter_kernel_cudaERNS_18TensorIteratorBaseEENKUlvE_clEvENKUlvE0_clEvEUlffE_EESt5arrayIPcLm3EEEEviT0_T1_)
        /*0368*/ 	.word	0x00000020


	//----- nvinfo : EIATTR_FRAME_SIZE
	.align		4
.L_195:
        /*036c*/ 	.byte	0x04, 0x11
        /*036e*/ 	.short	(.L_197 - .L_196)
	.align		4
.L_196:
        /*0370*/ 	.word	index@(_ZN2at6native29vectorized_elementwise_kernelILi4ENS0_13BinaryFunctorIfffZZZNS0_21nextafter_kernel_cudaERNS_18TensorIteratorBaseEENKUlvE_clEvENKUlvE0_clEvEUlffE_EESt5arrayIPcLm3EEEEviT0_T1_)
        /*0374*/ 	.word	0x00000000


	//----- nvinfo : EIATTR_REGCOUNT
	.align		4
.L_197:
        /*0378*/ 	.byte	0x04, 0x2f
        /*037a*/ 	.short	(.L_199 - .L_198)
	.align		4
.L_198:
        /*037c*/ 	.word	index@(_ZN2at6native29vectorized_elementwise_kernelILi2ENS0_13BinaryFunctorIfffZZZNS0_21nextafter_kernel_cudaERNS_18TensorIteratorBaseEENKUlvE_clEvENKUlvE0_clEvEUlffE_EESt5arrayIPcLm3EEEEviT0_T1_)
        /*0380*/ 	.word	0x00000020


	//----- nvinfo : EIATTR_FRAME_SIZE
	.align		4
.L_199:
        /*0384*/ 	.byte	0x04, 0x11
        /*0386*/ 	.short	(.L_201 - .L_200)
	.align		4
.L_200:
        /*0388*/ 	.word	index@(_ZN2at6native29vectorized_elementwise_kernelILi2ENS0_13BinaryFunctorIfffZZZNS0_21nextafter_kernel_cudaERNS_18TensorIteratorBaseEENKUlvE_clEvENKUlvE0_clEvEUlffE_EESt5arrayIPcLm3EEEEviT0_T1_)
        /*038c*/ 	.word	0x00000000


	//----- nvinfo : EIATTR_REGCOUNT
	.align		4
.L_201:
        /*0390*/ 	.byte	0x04, 0x2f
        /*0392*/ 	.short	(.L_203 - .L_202)
	.align		4
.L_202:
        /*0394*/ 	.word	index@(_ZN2at6native27unrolled_elementwise_kernelINS0_13BinaryFunctorIfffZZZNS0_21nextafter_kernel_cudaERNS_18TensorIteratorBaseEENKUlvE_clEvENKUlvE0_clEvEUlffE_EESt5arrayIPcLm3EELi4E23TrivialOffsetCalculatorILi2EjESC_ILi1EjENS0_6memory15LoadWithoutCastENSF_16StoreWithoutCastEEEviT_T0_T2_T3_T4_T5_)
        /*0398*/ 	.word	0x0000001e


	//----- nvinfo : EIATTR_FRAME_SIZE
	.align		4
.L_203:
        /*039c*/ 	.byte	0x04, 0x11
        /*039e*/ 	.short	(.L_205 - .L_204)
	.align		4
.L_204:
        /*03a0*/ 	.word	index@(_ZN2at6native27unrolled_elementwise_kernelINS0_13BinaryFunctorIfffZZZNS0_21nextafter_kernel_cudaERNS_18TensorIteratorBaseEENKUlvE_clEvENKUlvE0_clEvEUlffE_EESt5arrayIPcLm3EELi4E23TrivialOffsetCalculatorILi2EjESC_ILi1EjENS0_6memory15LoadWithoutCastENSF_16StoreWithoutCastEEEviT_T0_T2_T3_T4_T5_)
        /*03a4*/ 	.word	0x00000000


	//----- nvinfo : EIATTR_REGCOUNT
	.align		4
.L_205:
        /*03a8*/ 	.byte	0x04, 0x2f
        /*03aa*/ 	.short	(.L_207 - .L_206)
	.align		4
.L_206:
        /*03ac*/ 	.word	index@(_ZN2at6native18elementwise_kernelILi128ELi2EZNS0_22gpu_kernel_impl_nocastINS0_13BinaryFunctorIfffZZZNS0_21nextafter_kernel_cudaERNS_18TensorIteratorBaseEENKUlvE_clEvENKUlvE0_clEvEUlffE_EEEEvS5_RKT_EUliE_EEviT1_)
        /*03b0*/ 	.word	0x00000014


	//----- nvinfo : EIATTR_FRAME_SIZE
	.align		4
.L_207:
        /*03b4*/ 	.byte	0x04, 0x11
        /*03b6*/ 	.short	(.L_209 - .L_208)
	.align		4
.L_208:
        /*03b8*/ 	.word	index@(_ZN2at6native18elementwise_kernelILi128ELi2EZNS0_22gpu_kernel_impl_nocastINS0_13BinaryFunctorIfffZZZNS0_21nextafter_kernel_cudaERNS_18TensorIteratorBaseEENKUlvE_clEvENKUlvE0_clEvEUlffE_EEEEvS5_RKT_EUliE_EEviT1_)
        /*03bc*/ 	.word	0x00000000


	//----- nvinfo : EIATTR_REGCOUNT
	.align		4
.L_209:
        /*03c0*/ 	.byte	0x04, 0x2f
        /*03c2*/ 	.short	(.L_211 - .L_210)
	.align		4
.L_210:
        /*03c4*/ 	.word	index@(_ZN2at6native27unrolled_elementwise_kernelINS0_13BinaryFunctorIfffZZZNS0_21nextafter_kernel_cudaERNS_18TensorIteratorBaseEENKUlvE_clEvENKUlvE0_clEvEUlffE_EESt5arrayIPcLm3EELi4E23TrivialOffsetCalculatorILi2EjESC_ILi1EjENS0_6memory12LoadWithCastILi2EEENSF_13StoreWithCastILi1EEEEEviT_T0_T2_T3_T4_T5_)
        /*03c8*/ 	.word	0x00000020


	//----- nvinfo : EIATTR_FRAME_SIZE
	.align		4
.L_211:
        /*03cc*/ 	.byte	0x04, 0x11
        /*03ce*/ 	.short	(.L_213 - .L_212)
	.align		4
.L_212:
        /*03d0*/ 	.word	index@(_ZN2at6native27unrolled_elementwise_kernelINS0_13BinaryFunctorIfffZZZNS0_21nextafter_kernel_cudaERNS_18TensorIteratorBaseEENKUlvE_clEvENKUlvE0_clEvEUlffE_EESt5arrayIPcLm3EELi4E23TrivialOffsetCalculatorILi2EjESC_ILi1EjENS0_6memory12LoadWithCastILi2EEENSF_13StoreWithCastILi1EEEEEviT_T0_T2_T3_T4_T5_)
        /*03d4*/ 	.word	0x00000000


	//----- nvinfo : EIATTR_REGCOUNT
	.align		4
.L_213:
        /*03d8*/ 	.byte	0x04, 0x2f
        /*03da*/ 	.short	(.L_215 - .L_214)
	.align		4
.L_214:
        /*03dc*/ 	.word	index@(_ZN2at6native18elementwise_kernelILi128ELi4EZNS0_15gpu_kernel_implINS0_13BinaryFunctorIfffZZZNS0_21nextafter_kernel_cudaERNS_18TensorIteratorBaseEENKUlvE_clEvENKUlvE0_clEvEUlffE_EEEEvS5_RKT_EUliE_EEviT1_)
        /*03e0*/ 	.word	0x00000018


	//----- nvinfo : EIATTR_FRAME_SIZE
	.align		4
.L_215:
        /*03e4*/ 	.byte	0x04, 0x11
        /*03e6*/ 	.short	(.L_217 - .L_216)
	.align		4
.L_216:
        /*03e8*/ 	.word	index@(_ZN2at6native18elementwise_kernelILi128ELi4EZNS0_15gpu_kernel_implINS0_13BinaryFunctorIfffZZZNS0_21nextafter_kernel_cudaERNS_18TensorIteratorBaseEENKUlvE_clEvENKUlvE0_clEvEUlffE_EEEEvS5_RKT_EUliE_EEviT1_)
        /*03ec*/ 	.word	0x00000000


	//----- nvinfo : EIATTR_REGCOUNT
	.align		4
.L_217:
        /*03f0*/ 	.byte	0x04, 0x2f
        /*03f2*/ 	.short	(.L_219 - .L_218)
	.align		4
.L_218:
        /*03f4*/ 	.word	index@(_ZN2at6native29vectorized_elementwise_kernelILi8ENS0_13AUnaryFunctorIN3c108BFloat16ES4_S4_ZZZNS0_21nextafter_kernel_cudaERNS_18TensorIteratorBaseEENKUlvE_clEvENKUlvE1_clEvEUlS4_S4_E_EESt5arrayIPcLm2EEEEviT0_T1_)
        /*03f8*/ 	.word	0x00000020


	//----- nvinfo : EIATTR_FRAME_SIZE
	.align		4
.L_219:
        /*03fc*/ 	.byte	0x04, 0x11
        /*03fe*/ 	.short	(.L_221 - .L_220)
	.align		4
.L_220:
        /*0400*/ 	.word	index@(_ZN2at6native29vectorized_elementwise_kernelILi8ENS0_13AUnaryFunctorIN3c108BFloat16ES4_S4_ZZZNS0_21nextafter_kernel_cudaERNS_18TensorIteratorBaseEENKUlvE_clEvENKUlvE1_clEvEUlS4_S4_E_EESt5arrayIPcLm2EEEEviT0_T1_)
        /*0404*/ 	.word	0x00000000


	//----- nvinfo : EIATTR_REGCOUNT
	.align		4
.L_221:
        /*0408*/ 	.byte	0x04, 0x2f
        /*040a*/ 	.short	(.L_223 - .L_222)
	.align		4
.L_222:
        /*040c*/ 	.word	index@(_ZN2at6native29vectorized_elementwise_kernelILi4ENS0_13AUnaryFunctorIN3c108BFloat16ES4_S4_ZZZNS0_21nextafter_kernel_cudaERNS_18TensorIteratorBaseEENKUlvE_clEvENKUlvE1_clEvEUlS4_S4_E_EESt5arrayIPcLm2EEEEviT0_T1_)
        /*0410*/ 	.word	0x00000020


	//----- nvinfo : EIATTR_FRAME_SIZE
	.align		4
.L_223:
        /*0414*/ 	.byte	0x04, 0x11
        /*0416*/ 	.short	(.L_225 - .L_224)
	.align		4
.L_224:
        /*0418*/ 	.word	index@(_ZN2at6native29vectorized_elementwise_kernelILi4ENS0_13AUnaryFunctorIN3c108BFloat16ES4_S4_ZZZNS0_21nextafter_kernel_cudaERNS_18TensorIteratorBaseEENKUlvE_clEvENKUlvE1_clEvEUlS4_S4_E_EESt5arrayIPcLm2EEEEviT0_T1_)
        /*041c*/ 	.word	0x00000000


	//----- nvinfo : EIATTR_REGCOUNT
	.align		4
.L_225:
        /*0420*/ 	.byte	0x04, 0x2f
        /*0422*/ 	.short	(.L_227 - .L_226)
	.align		4
.L_226:
        /*0424*/ 	.word	index@(_ZN2at6native29vectorized_elementwise_kernelILi2ENS0_13AUnaryFunctorIN3c108BFloat16ES4_S4_ZZZNS0_21nextafter_kernel_cudaERNS_18TensorIteratorBaseEENKUlvE_clEvENKUlvE1_clEvEUlS4_S4_E_EESt5arrayIPcLm2EEEEviT0_T1_)
        /*0428*/ 	.word	0x00000020


	//----- nvinfo : EIATTR_FRAME_SIZE
	.align		4
.L_227:
        /*042c*/ 	.byte	0x04, 0x11
        /*042e*/ 	.short	(.L_229 - .L_228)
	.align		4
.L_228:
        /*0430*/ 	.word	index@(_ZN2at6native29vectorized_elementwise_kernelILi2ENS0_13AUnaryFunctorIN3c108BFloat16ES4_S4_ZZZNS0_21nextafter_kernel_cudaERNS_18TensorIteratorBaseEENKUlvE_clEvENKUlvE1_clEvEUlS4_S4_E_EESt5arrayIPcLm2EEEEviT0_T1_)
        /*0434*/ 	.word	0x00000000


	//----- nvinfo : EIATTR_REGCOUNT
	.align		4
.L_229:
        /*0438*/ 	.byte	0x04, 0x2f
        /*043a*/ 	.short	(.L_231 - .L_230)
	.align		4
.L_230:
        /*043c*/ 	.word	index@(_ZN2at6native27unrolled_elementwise_kernelINS0_13AUnaryFunctorIN3c108BFloat16ES4_S4_ZZZNS0_21nextafter_kernel_cudaERNS_18TensorIteratorBaseEENKUlvE_clEvENKUlvE1_clEvEUlS4_S4_E_EESt5arrayIPcLm2EELi4E23TrivialOffsetCalculatorILi1EjESF_NS0_6memory15LoadWithoutCastENSG_16StoreWithoutCastEEEviT_T0_T2_T3_T4_T5_)
        /*0440*/ 	.word	0x00000016


	//----- nvinfo : EIATTR_FRAME_SIZE
	.align		4
.L_231:
        /*0444*/ 	.byte	0x04, 0x11
        /*0446*/ 	.short	(.L_233 - .L_232)
	.align		4
.L_232:
        /*0448*/ 	.word	index@(_ZN2at6native27unrolled_elementwise_kernelINS0_13AUnaryFunctorIN3c108BFloat16ES4_S4_ZZZNS0_21nextafter_kernel_cudaERNS_18TensorIteratorBaseEENKUlvE_clEvENKUlvE1_clEvEUlS4_S4_E_EESt5arrayIPcLm2EELi4E23TrivialOffsetCalculatorILi1EjESF_NS0_6memory15LoadWithoutCastENSG_16StoreWithoutCastEEEviT_T0_T2_T3_T4_T5_)
        /*044c*/ 	.word	0x00000000


	//----- nvinfo : EIATTR_REGCOUNT
	.align		4
.L_233:
        /*0450*/ 	.byte	0x04, 0x2f
        /*0452*/ 	.short	(.L_235 - .L_234)
	.align		4
.L_234:
        /*0454*/ 	.word	index@(_ZN2at6native18elementwise_kernelILi128ELi4EZNS0_22gpu_kernel_impl_nocastINS0_13AUnaryFunctorIN3c108BFloat16ES5_S5_ZZZNS0_21nextafter_kernel_cudaERNS_18TensorIteratorBaseEENKUlvE_clEvENKUlvE1_clEvEUlS5_S5_E_EEEEvS7_RKT_EUliE_EEviT1_)
        /*0458*/ 	.word	0x00000014


	//----- nvinfo : EIATTR_FRAME_SIZE
	.align		4
.L_235:
        /*045c*/ 	.byte	0x04, 0x11
        /*045e*/ 	.short	(.L_237 - .L_236)
	.align		4
.L_236:
        /*0460*/ 	.word	index@(_ZN2at6native18elementwise_kernelILi128ELi4EZNS0_22gpu_kernel_impl_nocastINS0_13AUnaryFunctorIN3c108BFloat16ES5_S5_ZZZNS0_21nextafter_kernel_cudaERNS_18TensorIteratorBaseEENKUlvE_clEvENKUlvE1_clEvEUlS5_S5_E_EEEEvS7_RKT_EUliE_EEviT1_)
        /*0464*/ 	.word	0x00000000


	//----- nvinfo : EIATTR_REGCOUNT
	.align		4
.L_237:
        /*0468*/ 	.byte	0x04, 0x2f
        /*046a*/ 	.short	(.L_239 - .L_238)
	.align		4
.L_238:
        /*046c*/ 	.word	index@(_ZN2at6native27unrolled_elementwise_kernelINS0_13AUnaryFunctorIN3c108BFloat16ES4_S4_ZZZNS0_21nextafter_kernel_cudaERNS_18TensorIteratorBaseEENKUlvE_clEvENKUlvE1_clEvEUlS4_S4_E_EESt5arrayIPcLm2EELi4E23TrivialOffsetCalculatorILi1EjESF_NS0_6memory12LoadWithCastILi1EEENSG_13StoreWithCastILi1EEEEEviT_T0_T2_T3_T4_T5_)
        /*0470*/ 	.word	0x0000001e


	//----- nvinfo : EIATTR_FRAME_SIZE
	.align		4
.L_239:
        /*0474*/ 	.byte	0x04, 0x11
        /*0476*/ 	.short	(.L_241 - .L_240)
	.align		4
.L_240:
        /*0478*/ 	.word	index@(_ZN2at6native27unrolled_elementwise_kernelINS0_13AUnaryFunctorIN3c108BFloat16ES4_S4_ZZZNS0_21nextafter_kernel_cudaERNS_18TensorIteratorBaseEENKUlvE_clEvENKUlvE1_clEvEUlS4_S4_E_EESt5arrayIPcLm2EELi4E23TrivialOffsetCalculatorILi1EjESF_NS0_6memory12LoadWithCastILi1EEENSG_13StoreWithCastILi1EEEEEviT_T0_T2_T3_T4_T5_)
        /*047c*/ 	.word	0x00000000


	//----- nvinfo : EIATTR_REGCOUNT
	.align		4
.L_241:
        /*0480*/ 	.byte	0x04, 0x2f
        /*0482*/ 	.short	(.L_243 - .L_242)
	.align		4
.L_242:
        /*0484*/ 	.word	index@(_ZN2at6native18elementwise_kernelILi128ELi4EZNS0_15gpu_kernel_implINS0_13AUnaryFunctorIN3c108BFloat16ES5_S5_ZZZNS0_21nextafter_kernel_cudaERNS_18TensorIteratorBaseEENKUlvE_clEvENKUlvE1_clEvEUlS5_S5_E_EEEEvS7_RKT_EUliE_EEviT1_)
        /*0488*/ 	.word	0x00000018


	//----- nvinfo : EIATTR_FRAME_SIZE
	.align		4
.L_243:
        /*048c*/ 	.byte	0x04, 0x11
        /*048e*/ 	.short	(.L_245 - .L_244)
	.align		4
.L_244:
        /*0490*/ 	.word	index@(_ZN2at6native18elementwise_kernelILi128ELi4EZNS0_15gpu_kernel_implINS0_13AUnaryFunctorIN3c108BFloat16ES5_S5_ZZZNS0_21nextafter_kernel_cudaERNS_18TensorIteratorBaseEENKUlvE_clEvENKUlvE1_clEvEUlS5_S5_E_EEEEvS7_RKT_EUliE_EEviT1_)
        /*0494*/ 	.word	0x00000000


	//----- nvinfo : EIATTR_REGCOUNT
	.align		4
.L_245:
        /*0498*/ 	.byte	0x04, 0x2f
        /*049a*/ 	.short	(.L_247 - .L_246)
	.align		4
.L_246:
        /*049c*/ 	.word	index@(_ZN2at6native29vectorized_elementwise_kernelILi8ENS0_13BUnaryFunctorIN3c108BFloat16ES4_S4_ZZZNS0_21nextafter_kernel_cudaERNS_18TensorIteratorBaseEENKUlvE_clEvENKUlvE1_clEvEUlS4_S4_E_EESt5arrayIPcLm2EEEEviT0_T1_)
        /*04a0*/ 	.word	0x00000020


	//----- nvinfo : EIATTR_FRAME_SIZE
	.align		4
.L_247:
        /*04a4*/ 	.byte	0x04, 0x11
        /*04a6*/ 	.short	(.L_249 - .L_248)
	.align		4
.L_248:
        /*04a8*/ 	.word	index@(_ZN2at6native29vectorized_elementwise_kernelILi8ENS0_13BUnaryFunctorIN3c108BFloat16ES4_S4_ZZZNS0_21nextafter_kernel_cudaERNS_18TensorIteratorBaseEENKUlvE_clEvENKUlvE1_clEvEUlS4_S4_E_EESt5arrayIPcLm2EEEEviT0_T1_)
        /*04ac*/ 	.word	0x00000000


	//----- nvinfo : EIATTR_REGCOUNT
	.align		4
.L_249:
        /*04b0*/ 	.byte	0x04, 0x2f
        /*04b2*/ 	.short	(.L_251 - .L_250)
	.align		4
.L_250:
        /*04b4*/ 	.word	index@(_ZN2at6native29vectorized_elementwise_kernelILi4ENS0_13BUnaryFunctorIN3c108BFloat16ES4_S4_ZZZNS0_21nextafter_kernel_cudaERNS_18TensorIteratorBaseEENKUlvE_clEvENKUlvE1_clEvEUlS4_S4_E_EESt5arrayIPcLm2EEEEviT0_T1_)
        /*04b8*/ 	.word	0x00000020


	//----- nvinfo : EIATTR_FRAME_SIZE
	.align		4
.L_251:
        /*04bc*/ 	.byte	0x04, 0x11
        /*04be*/ 	.short	(.L_253 - .L_252)
	.align		4
.L_252:
        /*04c0*/ 	.word	index@(_ZN2at6native29vectorized_elementwise_kernelILi4ENS0_13BUnaryFunctorIN3c108BFloat16ES4_S4_ZZZNS0_21nextafter_kernel_cudaERNS_18TensorIteratorBaseEENKUlvE_clEvENKUlvE1_clEvEUlS4_S4_E_EESt5arrayIPcLm2EEEEviT0_T1_)
        /*04c4*/ 	.word	0x00000000


	//----- nvinfo : EIATTR_REGCOUNT
	.align		4
.L_253:
        /*04c8*/ 	.byte	0x04, 0x2f
        /*04ca*/ 	.short	(.L_255 - .L_254)
	.align		4
.L_254:
        /*04cc*/ 	.word	index@(_ZN2at6native29vectorized_elementwise_kernelILi2ENS0_13BUnaryFunctorIN3c108BFloat16ES4_S4_ZZZNS0_21nextafter_kernel_cudaERNS_18TensorIteratorBaseEENKUlvE_clEvENKUlvE1_clEvEUlS4_S4_E_EESt5arrayIPcLm2EEEEviT0_T1_)
        /*04d0*/ 	.word	0x00000020


	//----- nvinfo : EIATTR_FRAME_SIZE
	.align		4
.L_255:
        /*04d4*/ 	.byte	0x04, 0x11
        /*04d6*/ 	.short	(.L_257 - .L_256)
	.align		4
.L_256:
        /*04d8*/ 	.word	index@(_ZN2at6native29vectorized_elementwise_kernelILi2ENS0_13BUnaryFunctorIN3c108BFloat16ES4_S4_ZZZNS0_21nextafter_kernel_cudaERNS_18TensorIteratorBaseEENKUlvE_clEvENKUlvE1_clEvEUlS4_S4_E_EESt5arrayIPcLm2EEEEviT0_T1_)
        /*04dc*/ 	.word	0x00000000


	//----- nvinfo : EIATTR_REGCOUNT
	.align		4
.L_257:
        /*04e0*/ 	.byte	0x04, 0x2f
        /*04e2*/ 	.short	(.L_259 - .L_258)
	.align		4
.L_258:
        /*04e4*/ 	.word	index@(_ZN2at6native27unrolled_elementwise_kernelINS0_13BUnaryFunctorIN3c108BFloat16ES4_S4_ZZZNS0_21nextafter_kernel_cudaERNS_18TensorIteratorBaseEENKUlvE_clEvENKUlvE1_clEvEUlS4_S4_E_EESt5arrayIPcLm2EELi4E23TrivialOffsetCalculatorILi1EjESF_NS0_6memory15LoadWithoutCastENSG_16StoreWithoutCastEEEviT_T0_T2_T3_T4_T5_)
        /*04e8*/ 	.word	0x00000016


	//----- nvinfo : EIATTR_FRAME_SIZE
	.align		4
.L_259:
        /*04ec*/ 	.byte	0x04, 0x11
        /*04ee*/ 	.short	(.L_261 - .L_260)
	.align		4
.L_260:
        /*04f0*/ 	.word	index@(_ZN2at6native27unrolled_elementwise_kernelINS0_13BUnaryFunctorIN3c108BFloat16ES4_S4_ZZZNS0_21nextafter_kernel_cudaERNS_18TensorIteratorBaseEENKUlvE_clEvENKUlvE1_clEvEUlS4_S4_E_EESt5arrayIPcLm2EELi4E23TrivialOffsetCalculatorILi1EjESF_NS0_6memory15LoadWithoutCastENSG_16StoreWithoutCastEEEviT_T0_T2_T3_T4_T5_)
        /*04f4*/ 	.word	0x00000000


	//----- nvinfo : EIATTR_REGCOUNT
	.align		4
.L_261:
        /*04f8*/ 	.byte	0x04, 0x2f
        /*04fa*/ 	.short	(.L_263 - .L_262)
	.align		4
.L_262:
        /*04fc*/ 	.word	index@(_ZN2at6native18elementwise_kernelILi128ELi4EZNS0_22gpu_kernel_impl_nocastINS0_13BUnaryFunctorIN3c108BFloat16ES5_S5_ZZZNS0_21nextafter_kernel_cudaERNS_18TensorIteratorBaseEENKUlvE_clEvENKUlvE1_clEvEUlS5_S5_E_EEEEvS7_RKT_EUliE_EEviT1_)
        /*0500*/ 	.word	0x00000014


	//----- nvinfo : EIATTR_FRAME_SIZE
	.align		4
.L_263:
        /*0504*/ 	.byte	0x04, 0x11
        /*0506*/ 	.short	(.L_265 - .L_264)
	.align		4
.L_264:
        /*0508*/ 	.word	index@(_ZN2at6native18elementwise_kernelILi128ELi4EZNS0_22gpu_kernel_impl_nocastINS0_13BUnaryFunctorIN3c108BFloat16ES5_S5_ZZZNS0_21nextafter_kernel_cudaERNS_18TensorIteratorBaseEENKUlvE_clEvENKUlvE1_clEvEUlS5_S5_E_EEEEvS7_RKT_EUliE_EEviT1_)
        /*050c*/ 	.word	0x00000000


	//----- nvinfo : EIATTR_REGCOUNT
	.align		4
.L_265:
        /*0510*/ 	.byte	0x04, 0x2f
        /*0512*/ 	.short	(.L_267 - .L_266)
	.align		4
.L_266:
        /*0514*/ 	.word	index@(_ZN2at6native27unrolled_elementwise_kernelINS0_13BUnaryFunctorIN3c108BFloat16ES4_S4_ZZZNS0_21nextafter_kernel_cudaERNS_18TensorIteratorBaseEENKUlvE_clEvENKUlvE1_clEvEUlS4_S4_E_EESt5arrayIPcLm2EELi4E23TrivialOffsetCalculatorILi1EjESF_NS0_6memory12LoadWithCastILi1EEENSG_13StoreWithCastILi1EEEEEviT_T0_T2_T3_T4_T5_)
        /*0518*/ 	.word	0x0000001c


	//----- nvinfo : EIATTR_FRAME_SIZE
	.align		4
.L_267:
        /*051c*/ 	.byte	0x04, 0x11
        /*051e*/ 	.short	(.L_269 - .L_268)
	.align		4
.L_268:
        /*0520*/ 	.word	index@(_ZN2at6native27unrolled_elementwise_kernelINS0_13BUnaryFunctorIN3c108BFloat16ES4_S4_ZZZNS0_21nextafter_kernel_cudaERNS_18TensorIteratorBaseEENKUlvE_clEvENKUlvE1_clEvEUlS4_S4_E_EESt5arrayIPcLm2EELi4E23TrivialOffsetCalculatorILi1EjESF_NS0_6memory12LoadWithCastILi1EEENSG_13StoreWithCastILi1EEEEEviT_T0_T2_T3_T4_T5_)
        /*0524*/ 	.word	0x00000000


	//----- nvinfo : EIATTR_REGCOUNT
	.align		4
.L_269:
        /*0528*/ 	.byte	0x04, 0x2f
        /*052a*/ 	.short	(.L_271 - .L_270)
	.align		4
.L_270:
        /*052c*/ 	.word	index@(_ZN2at6native18elementwise_kernelILi128ELi4EZNS0_15gpu_kernel_implINS0_13BUnaryFunctorIN3c108BFloat16ES5_S5_ZZZNS0_21nextafter_kernel_cudaERNS_18TensorIteratorBaseEENKUlvE_clEvENKUlvE1_clEvEUlS5_S5_E_EEEEvS7_RKT_EUliE_EEviT1_)
        /*0530*/ 	.word	0x00000018


	//----- nvinfo : EIATTR_FRAME_SIZE
	.align		4
.L_271:
        /*0534*/ 	.byte	0x04, 0x11
        /*0536*/ 	.short	(.L_273 - .L_272)
	.align		4
.L_272:
        /*0538*/ 	.word	index@(_ZN2at6native18elementwise_kernelILi128ELi4EZNS0_15gpu_kernel_implINS0_13BUnaryFunctorIN3c108BFloat16ES5_S5_ZZZNS0_21nextafter_kernel_cudaERNS_18TensorIteratorBaseEENKUlvE_clEvENKUlvE1_clEvEUlS5_S5_E_EEEEvS7_RKT_EUliE_EEviT1_)
        /*053c*/ 	.word	0x00000000


	//----- nvinfo : EIATTR_REGCOUNT
	.align		4
.L_273:
        /*0540*/ 	.byte	0x04, 0x2f
        /*0542*/ 	.short	(.L_275 - .L_274)
	.align		4
.L_274:
        /*0544*/ 	.word	index@(_ZN2at6native29vectorized_elementwise_kernelILi8ENS0_13BinaryFunctorIN3c108BFloat16ES4_S4_ZZZNS0_21nextafter_kernel_cudaERNS_18TensorIteratorBaseEENKUlvE_clEvENKUlvE1_clEvEUlS4_S4_E_EESt5arrayIPcLm3EEEEviT0_T1_)
        /*0548*/ 	.word	0x00000020


	//----- nvinfo : EIATTR_FRAME_SIZE
	.align		4
.L_275:
        /*054c*/ 	.byte	0x04, 0x11
        /*054e*/ 	.short	(.L_277 - .L_276)
	.align		4
.L_276:
        /*0550*/ 	.word	index@(_ZN2at6native29vectorized_elementwise_kernelILi8ENS0_13BinaryFunctorIN3c108BFloat16ES4_S4_ZZZNS0_21nextafter_kernel_cudaERNS_18TensorIteratorBaseEENKUlvE_clEvENKUlvE1_clEvEUlS4_S4_E_EESt5arrayIPcLm3EEEEviT0_T1_)
        /*0554*/ 	.word	0x00000000


	//----- nvinfo : EIATTR_REGCOUNT
	.align		4
.L_277:
        /*0558*/ 	.byte	0x04, 0x2f
        /*055a*/ 	.short	(.L_279 - .L_278)
	.align		4
.L_278:
        /*055c*/ 	.word	index@(_ZN2at6native29vectorized_elementwise_kernelILi4ENS0_13BinaryFunctorIN3c108BFloat16ES4_S4_ZZZNS0_21nextafter_kernel_cudaERNS_18TensorIteratorBaseEENKUlvE_clEvENKUlvE1_clEvEUlS4_S4_E_EESt5arrayIPcLm3EEEEviT0_T1_)
        /*0560*/ 	.word	0x00000020


	//----- nvinfo : EIATTR_FRAME_SIZE
	.align		4
.L_279:
        /*0564*/ 	.byte	0x04, 0x11
        /*0566*/ 	.short	(.L_281 - .L_280)
	.align		4
.L_280:
        /*0568*/ 	.word	index@(_ZN2at6native29vectorized_elementwise_kernelILi4ENS0_13BinaryFunctorIN3c108BFloat16ES4_S4_ZZZNS0_21nextafter_kernel_cudaERNS_18TensorIteratorBaseEENKUlvE_clEvENKUlvE1_clEvEUlS4_S4_E_EESt5arrayIPcLm3EEEEviT0_T1_)
        /*056c*/ 	.word	0x00000000


	//----- nvinfo : EIATTR_REGCOUNT
	.align		4
.L_281:
        /*0570*/ 	.byte	0x04, 0x2f
        /*0572*/ 	.short	(.L_283 - .L_282)
	.align		4
.L_282:
        /*0574*/ 	.word	index@(_ZN2at6native29vectorized_elementwise_kernelILi2ENS0_13BinaryFunctorIN3c108BFloat16ES4_S4_ZZZNS0_21nextafter_kernel_cudaERNS_18TensorIteratorBaseEENKUlvE_clEvENKUlvE1_clEvEUlS4_S4_E_EESt5arrayIPcLm3EEEEviT0_T1_)
        /*0578*/ 	.word	0x00000020


	//----- nvinfo : EIATTR_FRAME_SIZE
	.align		4
.L_283:
        /*057c*/ 	.byte	0x04, 0x11
        /*057e*/ 	.short	(.L_285 - .L_284)
	.align		4
.L_284:
        /*0580*/ 	.word	index@(_ZN2at6native29vectorized_elementwise_kernelILi2ENS0_13BinaryFunctorIN3c108BFloat16ES4_S4_ZZZNS0_21nextafter_kernel_cudaERNS_18TensorIteratorBaseEENKUlvE_clEvENKUlvE1_clEvEUlS4_S4_E_EESt5arrayIPcLm3EEEEviT0_T1_)
        /*0584*/ 	.word	0x00000000


	//----- nvinfo : EIATTR_REGCOUNT
	.align		4
.L_285:
        /*0588*/ 	.byte	0x04, 0x2f
        /*058a*/ 	.short	(.L_287 - .L_286)
	.align		4
.L_286:
        /*058c*/ 	.word	index@(_ZN2at6native27unrolled_elementwise_kernelINS0_13BinaryFunctorIN3c108BFloat16ES4_S4_ZZZNS0_21nextafter_kernel_cudaERNS_18TensorIteratorBaseEENKUlvE_clEvENKUlvE1_clEvEUlS4_S4_E_EESt5arrayIPcLm3EELi4E23TrivialOffsetCalculatorILi2EjESE_ILi1EjENS0_6memory15LoadWithoutCastENSH_16StoreWithoutCastEEEviT_T0_T2_T3_T4_T5_)
        /*0590*/ 	.word	0x0000001e


	//----- nvinfo : EIATTR_FRAME_SIZE
	.align		4
.L_287:
        /*0594*/ 	.byte	0x04, 0x11
        /*0596*/ 	.short	(.L_289 - .L_288)
	.align		4
.L_288:
        /*0598*/ 	.word	index@(_ZN2at6native27unrolled_elementwise_kernelINS0_13BinaryFunctorIN3c108BFloat16ES4_S4_ZZZNS0_21nextafter_kernel_cudaERNS_18TensorIteratorBaseEENKUlvE_clEvENKUlvE1_clEvEUlS4_S4_E_EESt5arrayIPcLm3EELi4E23TrivialOffsetCalculatorILi2EjESE_ILi1EjENS0_6memory15LoadWithoutCastENSH_16StoreWithoutCastEEEviT_T0_T2_T3_T4_T5_)
        /*059c*/ 	.word	0x00000000


	//----- nvinfo : EIATTR_REGCOUNT
	.align		4
.L_289:
        /*05a0*/ 	.byte	0x04, 0x2f
        /*05a2*/ 	.short	(.L_291 - .L_290)
	.align		4
.L_290:
        /*05a4*/ 	.word	index@(_ZN2at6native18elementwise_kernelILi128ELi4EZNS0_22gpu_kernel_impl_nocastINS0_13BinaryFunctorIN3c108BFloat16ES5_S5_ZZZNS0_21nextafter_kernel_cudaERNS_18TensorIteratorBaseEENKUlvE_clEvENKUlvE1_clEvEUlS5_S5_E_EEEEvS7_RKT_EUliE_EEviT1_)
        /*05a8*/ 	.word	0x00000014


	//----- nvinfo : EIATTR_FRAME_SIZE
	.align		4
.L_291:
        /*05ac*/ 	.byte	0x04, 0x11
        /*05ae*/ 	.short	(.L_293 - .L_292)
	.align		4
.L_292:
        /*05b0*/ 	.word	index@(_ZN2at6native18elementwise_kernelILi128ELi4EZNS0_22gpu_kernel_impl_nocastINS0_13BinaryFunctorIN3c108BFloat16ES5_S5_ZZZNS0_21nextafter_kernel_cudaERNS_18TensorIteratorBaseEENKUlvE_clEvENKUlvE1_clEvEUlS5_S5_E_EEEEvS7_RKT_EUliE_EEviT1_)
        /*05b4*/ 	.word	0x00000000


	//----- nvinfo : EIATTR_REGCOUNT
	.align		4
.L_293:
        /*05b8*/ 	.byte	0x04, 0x2f
        /*05ba*/ 	.short	(.L_295 - .L_294)
	.align		4
.L_294:
        /*05bc*/ 	.word	index@(_ZN2at6native27unrolled_elementwise_kernelINS0_13BinaryFunctorIN3c108BFloat16ES4_S4_ZZZNS0_21nextafter_kernel_cudaERNS_18TensorIteratorBaseEENKUlvE_clEvENKUlvE1_clEvEUlS4_S4_E_EESt5arrayIPcLm3EELi4E23TrivialOffsetCalculatorILi2EjESE_ILi1EjENS0_6memory12LoadWithCastILi2EEENSH_13StoreWithCastILi1EEEEEviT_T0_T2_T3_T4_T5_)
        /*05c0*/ 	.word	0x0000001e


	//----- nvinfo : EIATTR_FRAME_SIZE
	.align		4
.L_295:
        /*05c4*/ 	.byte	0x04, 0x11
        /*05c6*/ 	.short	(.L_297 - .L_296)
	.align		4
.L_296:
        /*05c8*/ 	.word	index@(_ZN2at6native27unrolled_elementwise_kernelINS0_13BinaryFunctorIN3c108BFloat16ES4_S4_ZZZNS0_21nextafter_kernel_cudaERNS_18TensorIteratorBaseEENKUlvE_clEvENKUlvE1_clEvEUlS4_S4_E_EESt5arrayIPcLm3EELi4E23TrivialOffsetCalculatorILi2EjESE_ILi1EjENS0_6memory12LoadWithCastILi2EEENSH_13StoreWithCastILi1EEEEEviT_T0_T2_T3_T4_T5_)
        /*05cc*/ 	.word	0x00000000


	//----- nvinfo : EIATTR_REGCOUNT
	.align		4
.L_297:
        /*05d0*/ 	.byte	0x04, 0x2f
        /*05d2*/ 	.short	(.L_299 - .L_298)
	.align		4
.L_298:
        /*05d4*/ 	.word	index@(_ZN2at6native18elementwise_kernelILi128ELi4EZNS0_15gpu_kernel_implINS0_13BinaryFunctorIN3c108BFloat16ES5_S5_ZZZNS0_21nextafter_kernel_cudaERNS_18TensorIteratorBaseEENKUlvE_clEvENKUlvE1_clEvEUlS5_S5_E_EEEEvS7_RKT_EUliE_EEviT1_)
        /*05d8*/ 	.word	0x00000018


	//----- nvinfo : EIATTR_FRAME_SIZE
	.align		4
.L_299:
        /*05dc*/ 	.byte	0x04, 0x11
        /*05de*/ 	.short	(.L_301 - .L_300)
	.align		4
.L_300:
        /*05e0*/ 	.word	index@(_ZN2at6native18elementwise_kernelILi128ELi4EZNS0_15gpu_kernel_implINS0_13BinaryFunctorIN3c108BFloat16ES5_S5_ZZZNS0_21nextafter_kernel_cudaERNS_18TensorIteratorBaseEENKUlvE_clEvENKUlvE1_clEvEUlS5_S5_E_EEEEvS7_RKT_EUliE_EEviT1_)
        /*05e4*/ 	.word	0x00000000


	//----- nvinfo : EIATTR_REGCOUNT
	.align		4
.L_301:
        /*05e8*/ 	.byte	0x04, 0x2f
        /*05ea*/ 	.short	(.L_303 - .L_302)
	.align		4
.L_302:
        /*05ec*/ 	.word	index@(_ZN2at6native29vectorized_elementwise_kernelILi8ENS0_13AUnaryFunctorIN3c104HalfES4_S4_ZZZNS0_21nextafter_kernel_cudaERNS_18TensorIteratorBaseEENKUlvE_clEvENKUlvE2_clEvEUlS4_S4_E_EESt5arrayIPcLm2EEEEviT0_T1_)
        /*05f0*/ 	.word	0x00000020


	//----- nvinfo : EIATTR_FRAME_SIZE
	.align		4
.L_303:
        /*05f4*/ 	.byte	0x04, 0x11
        /*05f6*/ 	.short	(.L_305 - .L_304)
	.align		4
.L_304:
        /*05f8*/ 	.word	index@(_ZN2at6native29vectorized_elementwise_kernelILi8ENS0_13AUnaryFunctorIN3c104HalfES4_S4_ZZZNS0_21nextafter_kernel_cudaERNS_18TensorIteratorBaseEENKUlvE_clEvENKUlvE2_clEvEUlS4_S4_E_EESt5arrayIPcLm2EEEEviT0_T1_)
        /*05fc*/ 	.word	0x00000000


	//----- nvinfo : EIATTR_REGCOUNT
	.align		4
.L_305:
        /*0600*/ 	.byte	0x04, 0x2f
        /*0602*/ 	.short	(.L_307 - .L_306)
	.align		4
.L_306:
        /*0604*/ 	.word	index@(_ZN2at6native29vectorized_elementwise_kernelILi4ENS0_13AUnaryFunctorIN3c104HalfES4_S4_ZZZNS0_21nextafter_kernel_cudaERNS_18TensorIteratorBaseEENKUlvE_clEvENKUlvE2_clEvEUlS4_S4_E_EESt5arrayIPcLm2EEEEviT0_T1_)
        /*0608*/ 	.word	0x00000020


	//----- nvinfo : EIATTR_FRAME_SIZE
	.align		4
.L_307:
        /*060c*/ 	.byte	0x04, 0x11
        /*060e*/ 	.short	(.L_309 - .L_308)
	.align		4
.L_308:
        /*0610*/ 	.word	index@(_ZN2at6native29vectorized_elementwise_kernelILi4ENS0_13AUnaryFunctorIN3c104HalfES4_S4_ZZZNS0_21nextafter_kernel_cudaERNS_18TensorIteratorBaseEENKUlvE_clEvENKUlvE2_clEvEUlS4_S4_E_EESt5arrayIPcLm2EEEEviT0_T1_)
        /*0614*/ 	.word	0x00000000


	//----- nvinfo : EIATTR_REGCOUNT
	.align		4
.L_309:
        /*0618*/ 	.byte	0x04, 0x2f
        /*061a*/ 	.short	(.L_311 - .L_310)
	.align		4
.L_310:
        /*061c*/ 	.word	index@(_ZN2at6native29vectorized_elementwise_kernelILi2ENS0_13AUnaryFunctorIN3c104HalfES4_S4_ZZZNS0_21nextafter_kernel_cudaERNS_18TensorIteratorBaseEENKUlvE_clEvENKUlvE2_clEvEUlS4_S4_E_EESt5arrayIPcLm2EEEEviT0_T1_)
        /*0620*/ 	.word	0x00000020


	//----- nvinfo : EIATTR_FRAME_SIZE
	.align		4
.L_311:
        /*0624*/ 	.byte	0x04, 0x11
        /*0626*/ 	.short	(.L_313 - .L_312)
	.align		4
.L_312:
        /*0628*/ 	.word	index@(_ZN2at6native29vectorized_elementwise_kernelILi2ENS0_13AUnaryFunctorIN3c104HalfES4_S4_ZZZNS0_21nextafter_kernel_cudaERNS_18TensorIteratorBaseEENKUlvE_clEvENKUlvE2_clEvEUlS4_S4_E_EESt5arrayIPcLm2EEEEviT0_T1_)
        /*062c*/ 	.word	0x00000000


	//----- nvinfo : EIATTR_REGCOUNT
	.align		4
.L_313:
        /*0630*/ 	.byte	0x04, 0x2f
        /*0632*/ 	.short	(.L_315 - .L_314)
	.align		4
.L_314:
        /*0634*/ 	.word	index@(_ZN2at6native27unrolled_elementwise_kernelINS0_13AUnaryFunctorIN3c104HalfES4_S4_ZZZNS0_21nextafter_kernel_cudaERNS_18TensorIteratorBaseEENKUlvE_clEvENKUlvE2_clEvEUlS4_S4_E_EESt5arrayIPcLm2EELi4E23TrivialOffsetCalculatorILi1EjESF_NS0_6memory15LoadWithoutCastENSG_16StoreWithoutCastEEEviT_T0_T2_T3_T4_T5_)
        /*0638*/ 	.word	0x00000016


	//----- nvinfo : EIATTR_FRAME_SIZE
	.align		4
.L_315:
        /*063c*/ 	.byte	0x04, 0x11
        /*063e*/ 	.short	(.L_317 - .L_316)
	.align		4
.L_316:
        /*0640*/ 	.word	index@(_ZN2at6native27unrolled_elementwise_kernelINS0_13AUnaryFunctorIN3c104HalfES4_S4_ZZZNS0_21nextafter_kernel_cudaERNS_18TensorIteratorBaseEENKUlvE_clEvENKUlvE2_clEvEUlS4_S4_E_EESt5arrayIPcLm2EELi4E23TrivialOffsetCalculatorILi1EjESF_NS0_6memory15LoadWithoutCastENSG_16StoreWithoutCastEEEviT_T0_T2_T3_T4_T5_)
        /*0644*/ 	.word	0x00000000


	//----- nvinfo : EIATTR_REGCOUNT
	.align		4
.L_317:
        /*0648*/ 	.byte	0x04, 0x2f
        /*064a*/ 	.short	(.L_319 - .L_318)
	.align		4
.L_318:
        /*064c*/ 	.word	index@(_ZN2at6native18elementwise_kernelILi128ELi4EZNS0_22gpu_kernel_impl_nocastINS0_13AUnaryFunctorIN3c104HalfES5_S5_ZZZNS0_21nextafter_kernel_cudaERNS_18TensorIteratorBaseEENKUlvE_clEvENKUlvE2_clEvEUlS5_S5_E_EEEEvS7_RKT_EUliE_EEviT1_)
        /*0650*/ 	.word	0x00000014


	//----- nvinfo : EIATTR_FRAME_SIZE
	.align		4
.L_319:
        /*0654*/ 	.byte	0x04, 0x11
        /*0656*/ 	.short	(.L_321 - .L_320)
	.align		4
.L_320:
        /*0658*/ 	.word	index@(_ZN2at6native18elementwise_kernelILi128ELi4EZNS0_22gpu_kernel_impl_nocastINS0_13AUnaryFunctorIN3c104HalfES5_S5_ZZZNS0_21nextafter_kernel_cudaERNS_18TensorIteratorBaseEENKUlvE_clEvENKUlvE2_clEvEUlS5_S5_E_EEEEvS7_RKT_EUliE_EEviT1_)
        /*065c*/ 	.word	0x00000000


	//----- nvinfo : EIATTR_REGCOUNT
	.align		4
.L_321:
        /*0660*/ 	.byte	0x04, 0x2f
        /*0662*/ 	.short	(.L_323 - .L_322)
	.align		4
.L_322:
        /*0664*/ 	.word	index@(_ZN2at6native27unrolled_elementwise_kernelINS0_13AUnaryFunctorIN3c104HalfES4_S4_ZZZNS0_21nextafter_kernel_cudaERNS_18TensorIteratorBaseEENKUlvE_clEvENKUlvE2_clEvEUlS4_S4_E_EESt5arrayIPcLm2EELi4E23TrivialOffsetCalculatorILi1EjESF_NS0_6memory12LoadWithCastILi1EEENSG_13StoreWithCastILi1EEEEEviT_T0_T2_T3_T4_T5_)
        /*0668*/ 	.word	0x0000001e


	//----- nvinfo : EIATTR_FRAME_SIZE
	.align		4
.L_323:
        /*066c*/ 	.byte	0x04, 0x11
        /*066e*/ 	.short	(.L_325 - .L_324)
	.align		4
.L_324:
        /*0670*/ 	.word	index@(_ZN2at6native27unrolled_elementwise_kernelINS0_13AUnaryFunctorIN3c104HalfES4_S4_ZZZNS0_21nextafter_kernel_cudaERNS_18TensorIteratorBaseEENKUlvE_clEvENKUlvE2_clEvEUlS4_S4_E_EESt5arrayIPcLm2EELi4E23TrivialOffsetCalculatorILi1EjESF_NS0_6memory12LoadWithCastILi1EEENSG_13StoreWithCastILi1EEEEEviT_T0_T2_T3_T4_T5_)
        /*0674*/ 	.word	0x00000000


	//----- nvinfo : EIATTR_REGCOUNT
	.align		4
.L_325:
        /*0678*/ 	.byte	0x04, 0x2f
        /*067a*/ 	.short	(.L_327 - .L_326)
	.align		4
.L_326:
        /*067c*/ 	.word	index@(_ZN2at6native18elementwise_kernelILi128ELi4EZNS0_15gpu_kernel_implINS0_13AUnaryFunctorIN3c104HalfES5_S5_ZZZNS0_21nextafter_kernel_cudaERNS_18TensorIteratorBaseEENKUlvE_clEvENKUlvE2_clEvEUlS5_S5_E_EEEEvS7_RKT_EUliE_EEviT1_)
        /*0680*/ 	.word	0x00000018


	//----- nvinfo : EIATTR_FRAME_SIZE
	.align		4
.L_327:
        /*0684*/ 	.byte	0x04, 0x11
        /*0686*/ 	.short	(.L_329 - .L_328)
	.align		4
.L_328:
        /*0688*/ 	.word	index@(_ZN2at6native18elementwise_kernelILi128ELi4EZNS0_15gpu_kernel_implINS0_13AUnaryFunctorIN3c104HalfES5_S5_ZZZNS0_21nextafter_kernel_cudaERNS_18TensorIteratorBaseEENKUlvE_clEvENKUlvE2_clEvEUlS5_S5_E_EEEEvS7_RKT_EUliE_EEviT1_)
        /*068c*/ 	.word	0x00000000


	//----- nvinfo : EIATTR_REGCOUNT
	.align		4
.L_329:
        /*0690*/ 	.byte	0x04, 0x2f
        /*0692*/ 	.short	(.L_331 - .L_330)
	.align		4
.L_330:
        /*0694*/ 	.word	index@(_ZN2at6native29vectorized_elementwise_kernelILi8ENS0_13BUnaryFunctorIN3c104HalfES4_S4_ZZZNS0_21nextafter_kernel_cudaERNS_18TensorIteratorBaseEENKUlvE_clEvENKUlvE2_clEvEUlS4_S4_E_EESt5arrayIPcLm2EEEEviT0_T1_)
        /*0698*/ 	.word	0x00000020


	//----- nvinfo : EIATTR_FRAME_SIZE
	.align		4
.L_331:
        /*069c*/ 	.byte	0x04, 0x11
        /*069e*/ 	.short	(.L_333 - .L_332)
	.align		4
.L_332:
        /*06a0*/ 	.word	index@(_ZN2at6native29vectorized_elementwise_kernelILi8ENS0_13BUnaryFunctorIN3c104HalfES4_S4_ZZZNS0_21nextafter_kernel_cudaERNS_18TensorIteratorBaseEENKUlvE_clEvENKUlvE2_clEvEUlS4_S4_E_EESt5arrayIPcLm2EEEEviT0_T1_)
        /*06a4*/ 	.word	0x00000000


	//----- nvinfo : EIATTR_REGCOUNT
	.align		4
.L_333:
        /*06a8*/ 	.byte	0x04, 0x2f
        /*06aa*/ 	.short	(.L_335 - .L_334)
	.align		4
.L_334:
        /*06ac*/ 	.word	index@(_ZN2at6native29vectorized_elementwise_kernelILi4ENS0_13BUnaryFunctorIN3c104HalfES4_S4_ZZZNS0_21nextafter_kernel_cudaERNS_18TensorIteratorBaseEENKUlvE_clEvENKUlvE2_clEvEUlS4_S4_E_EESt5arrayIPcLm2EEEEviT0_T1_)
        /*06b0*/ 	.word	0x00000020


	//----- nvinfo : EIATTR_FRAME_SIZE
	.align		4
.L_335:
        /*06b4*/ 	.byte	0x04, 0x11
        /*06b6*/ 	.short	(.L_337 - .L_336)
	.align		4
.L_336:
        /*06b8*/ 	.word	index@(_ZN2at6native29vectorized_elementwise_kernelILi4ENS0_13BUnaryFunctorIN3c104HalfES4_S4_ZZZNS0_21nextafter_kernel_cudaERNS_18TensorIteratorBaseEENKUlvE_clEvENKUlvE2_clEvEUlS4_S4_E_EESt5arrayIPcLm2EEEEviT0_T1_)
        /*06bc*/ 	.word	0x00000000


	//----- nvinfo : EIATTR_REGCOUNT
	.align		4
.L_337:
        /*06c0*/ 	.byte	0x04, 0x2f
        /*06c2*/ 	.short	(.L_339 - .L_338)
	.align		4
.L_338:
        /*06c4*/ 	.word	index@(_ZN2at6native29vectorized_elementwise_kernelILi2ENS0_13BUnaryFunctorIN3c104HalfES4_S4_ZZZNS0_21nextafter_kernel_cudaERNS_18TensorIteratorBaseEENKUlvE_clEvENKUlvE2_clEvEUlS4_S4_E_EESt5arrayIPcLm2EEEEviT0_T1_)
        /*06c8*/ 	.word	0x00000020


	//----- nvinfo : EIATTR_FRAME_SIZE
	.align		4
.L_339:
        /*06cc*/ 	.byte	0x04, 0x11
        /*06ce*/ 	.short	(.L_341 - .L_340)
	.align		4
.L_340:
        /*06d0*/ 	.word	index@(_ZN2at6native29vectorized_elementwise_kernelILi2ENS0_13BUnaryFunctorIN3c104HalfES4_S4_ZZZNS0_21nextafter_kernel_cudaERNS_18TensorIteratorBaseEENKUlvE_clEvENKUlvE2_clEvEUlS4_S4_E_EESt5arrayIPcLm2EEEEviT0_T1_)
        /*06d4*/ 	.word	0x00000000


	//----- nvinfo : EIATTR_REGCOUNT
	.align		4
.L_341:
        /*06d8*/ 	.byte	0x04, 0x2f
        /*06da*/ 	.short	(.L_343 - .L_342)
	.align		4
.L_342:
        /*06dc*/ 	.word	index@(_ZN2at6native27unrolled_elementwise_kernelINS0_13BUnaryFunctorIN3c104HalfES4_S4_ZZZNS0_21nextafter_kernel_cudaERNS_18TensorIteratorBaseEENKUlvE_clEvENKUlvE2_clEvEUlS4_S4_E_EESt5arrayIPcLm2EELi4E23TrivialOffsetCalculatorILi1EjESF_NS0_6memory15LoadWithoutCastENSG_16StoreWithoutCastEEEviT_T0_T2_T3_T4_T5_)
        /*06e0*/ 	.word	0x00000016


	//----- nvinfo : EIATTR_FRAME_SIZE
	.align		4
.L_343:
        /*06e4*/ 	.byte	0x04, 0x11
        /*06e6*/ 	.short	(.L_345 - .L_344)
	.align		4
.L_344:
        /*06e8*/ 	.word	index@(_ZN2at6native27unrolled_elementwise_kernelINS0_13BUnaryFunctorIN3c104HalfES4_S4_ZZZNS0_21nextafter_kernel_cudaERNS_18TensorIteratorBaseEENKUlvE_clEvENKUlvE2_clEvEUlS4_S4_E_EESt5arrayIPcLm2EELi4E23TrivialOffsetCalculatorILi1EjESF_NS0_6memory15LoadWithoutCastENSG_16StoreWithoutCastEEEviT_T0_T2_T3_T4_T5_)
        /*06ec*/ 	.word	0x00000000


	//----- nvinfo : EIATTR_REGCOUNT
	.align		4
.L_345:
        /*06f0*/ 	.byte	0x04, 0x2f
        /*06f2*/ 	.short	(.L_347 - .L_346)
	.align		4
.L_346:
        /*06f4*/ 	.word	index@(_ZN2at6native18elementwise_kernelILi128ELi4EZNS0_22gpu_kernel_impl_nocastINS0_13BUnaryFunctorIN3c104HalfES5_S5_ZZZNS0_21nextafter_kernel_cudaERNS_18TensorIteratorBaseEENKUlvE_clEvENKUlvE2_clEvEUlS5_S5_E_EEEEvS7_RKT_EUliE_EEviT1_)
        /*06f8*/ 	.word	0x00000014


	//----- nvinfo : EIATTR_FRAME_SIZE
	.align		4
.L_347:
        /*06fc*/ 	.byte	0x04, 0x11
        /*06fe*/ 	.short	(.L_349 - .L_348)
	.align		4
.L_348:
        /*0700*/ 	.word	index@(_ZN2at6native18elementwise_kernelILi128ELi4EZNS0_22gpu_kernel_impl_nocastINS0_13BUnaryFunctorIN3c104HalfES5_S5_ZZZNS0_21nextafter_kernel_cudaERNS_18TensorIteratorBaseEENKUlvE_clEvENKUlvE2_clEvEUlS5_S5_E_EEEEvS7_RKT_EUliE_EEviT1_)
        /*0704*/ 	.word	0x00000000


	//----- nvinfo : EIATTR_REGCOUNT
	.align		4
.L_349:
        /*0708*/ 	.byte	0x04, 0x2f
        /*070a*/ 	.short	(.L_351 - .L_350)
	.align		4
.L_350:
        /*070c*/ 	.word	index@(_ZN2at6native27unrolled_elementwise_kernelINS0_13BUnaryFunctorIN3c104HalfES4_S4_ZZZNS0_21nextafter_kernel_cudaERNS_18TensorIteratorBaseEENKUlvE_clEvENKUlvE2_clEvEUlS4_S4_E_EESt5arrayIPcLm2EELi4E23TrivialOffsetCalculatorILi1EjESF_NS0_6memory12LoadWithCastILi1EEENSG_13StoreWithCastILi1EEEEEviT_T0_T2_T3_T4_T5_)
        /*0710*/ 	.word	0x0000001c


	//----- nvinfo : EIATTR_FRAME_SIZE
	.align		4
.L_351:
        /*0714*/ 	.byte	0x04, 0x11
        /*0716*/ 	.short	(.L_353 - .L_352)
	.align		4
.L_352:
        /*0718*/ 	.word	index@(_ZN2at6native27unrolled_elementwise_kernelINS0_13BUnaryFunctorIN3c104HalfES4_S4_ZZZNS0_21nextafter_kernel_cudaERNS_18TensorIteratorBaseEENKUlvE_clEvENKUlvE2_clEvEUlS4_S4_E_EESt5arrayIPcLm2EELi4E23TrivialOffsetCalculatorILi1EjESF_NS0_6memory12LoadWithCastILi1EEENSG_13StoreWithCastILi1EEEEEviT_T0_T2_T3_T4_T5_)
        /*071c*/ 	.word	0x00000000


	//----- nvinfo : EIATTR_REGCOUNT
	.align		4
.L_353:
        /*0720*/ 	.byte	0x04, 0x2f
        /*0722*/ 	.short	(.L_355 - .L_354)
	.align		4
.L_354:
        /*0724*/ 	.word	index@(_ZN2at6native18elementwise_kernelILi128ELi4EZNS0_15gpu_kernel_implINS0_13BUnaryFunctorIN3c104HalfES5_S5_ZZZNS0_21nextafter_kernel_cudaERNS_18TensorIteratorBaseEENKUlvE_clEvENKUlvE2_clEvEUlS5_S5_E_EEEEvS7_RKT_EUliE_EEviT1_)
        /*0728*/ 	.word	0x00000018


	//----- nvinfo : EIATTR_FRAME_SIZE
	.align		4
.L_355:
        /*072c*/ 	.byte	0x04, 0x11
        /*072e*/ 	.short	(.L_357 - .L_356)
	.align		4
.L_356:
        /*0730*/ 	.word	index@(_ZN2at6native18elementwise_kernelILi128ELi4EZNS0_15gpu_kernel_implINS0_13BUnaryFunctorIN3c104HalfES5_S5_ZZZNS0_21nextafter_kernel_cudaERNS_18TensorIteratorBaseEENKUlvE_clEvENKUlvE2_clEvEUlS5_S5_E_EEEEvS7_RKT_EUliE_EEviT1_)
        /*0734*/ 	.word	0x00000000


	//----- nvinfo : EIATTR_REGCOUNT
	.align		4
.L_357:
        /*0738*/ 	.byte	0x04, 0x2f
        /*073a*/ 	.short	(.L_359 - .L_358)
	.align		4
.L_358:
        /*073c*/ 	.word	index@(_ZN2at6native29vectorized_elementwise_kernelILi8ENS0_13BinaryFunctorIN3c104HalfES4_S4_ZZZNS0_21nextafter_kernel_cudaERNS_18TensorIteratorBaseEENKUlvE_clEvENKUlvE2_clEvEUlS4_S4_E_EESt5arrayIPcLm3EEEEviT0_T1_)
        /*0740*/ 	.word	0x00000020


	//----- nvinfo : EIATTR_FRAME_SIZE
	.align		4
.L_359:
        /*0744*/ 	.byte	0x04, 0x11
        /*0746*/ 	.short	(.L_361 - .L_360)
	.align		4
.L_360:
        /*0748*/ 	.word	index@(_ZN2at6native29vectorized_elementwise_kernelILi8ENS0_13BinaryFunctorIN3c104HalfES4_S4_ZZZNS0_21nextafter_kernel_cudaERNS_18TensorIteratorBaseEENKUlvE_clEvENKUlvE2_clEvEUlS4_S4_E_EESt5arrayIPcLm3EEEEviT0_T1_)
        /*074c*/ 	.word	0x00000000


	//----- nvinfo : EIATTR_REGCOUNT
	.align		4
.L_361:
        /*0750*/ 	.byte	0x04, 0x2f
        /*0752*/ 	.short	(.L_363 - .L_362)
	.align		4
.L_362:
        /*0754*/ 	.word	index@(_ZN2at6native29vectorized_elementwise_kernelILi4ENS0_13BinaryFunctorIN3c104HalfES4_S4_ZZZNS0_21nextafter_kernel_cudaERNS_18TensorIteratorBaseEENKUlvE_clEvENKUlvE2_clEvEUlS4_S4_E_EESt5arrayIPcLm3EEEEviT0_T1_)
        /*0758*/ 	.word	0x00000020


	//----- nvinfo : EIATTR_FRAME_SIZE
	.align		4
.L_363:
        /*075c*/ 	.byte	0x04, 0x11
        /*075e*/ 	.short	(.L_365 - .L_364)
	.align		4
.L_364:
        /*0760*/ 	.word	index@(_ZN2at6native29vectorized_elementwise_kernelILi4ENS0_13BinaryFunctorIN3c104HalfES4_S4_ZZZNS0_21nextafter_kernel_cudaERNS_18TensorIteratorBaseEENKUlvE_clEvENKUlvE2_clEvEUlS4_S4_E_EESt5arrayIPcLm3EEEEviT0_T1_)
        /*0764*/ 	.word	0x00000000


	//----- nvinfo : EIATTR_REGCOUNT
	.align		4
.L_365:
        /*0768*/ 	.byte	0x04, 0x2f
        /*076a*/ 	.short	(.L_367 - .L_366)
	.align		4
.L_366:
        /*076c*/ 	.word	index@(_ZN2at6native29vectorized_elementwise_kernelILi2ENS0_13BinaryFunctorIN3c104HalfES4_S4_ZZZNS0_21nextafter_kernel_cudaERNS_18TensorIteratorBaseEENKUlvE_clEvENKUlvE2_clEvEUlS4_S4_E_EESt5arrayIPcLm3EEEEviT0_T1_)
        /*0770*/ 	.word	0x00000020


	//----- nvinfo : EIATTR_FRAME_SIZE
	.align		4
.L_367:
        /*0774*/ 	.byte	0x04, 0x11
        /*0776*/ 	.short	(.L_369 - .L_368)
	.align		4
.L_368:
        /*0778*/ 	.word	index@(_ZN2at6native29vectorized_elementwise_kernelILi2ENS0_13BinaryFunctorIN3c104HalfES4_S4_ZZZNS0_21nextafter_kernel_cudaERNS_18TensorIteratorBaseEENKUlvE_clEvENKUlvE2_clEvEUlS4_S4_E_EESt5arrayIPcLm3EEEEviT0_T1_)
        /*077c*/ 	.word	0x00000000


	//----- nvinfo : EIATTR_REGCOUNT
	.align		4
.L_369:
        /*0780*/ 	.byte	0x04, 0x2f
        /*0782*/ 	.short	(.L_371 - .L_370)
	.align		4
.L_370:
        /*0784*/ 	.word	index@(_ZN2at6native27unrolled_elementwise_kernelINS0_13BinaryFunctorIN3c104HalfES4_S4_ZZZNS0_21nextafter_kernel_cudaERNS_18TensorIteratorBaseEENKUlvE_clEvENKUlvE2_clEvEUlS4_S4_E_EESt5arrayIPcLm3EELi4E23TrivialOffsetCalculatorILi2EjESE_ILi1EjENS0_6memory15LoadWithoutCastENSH_16StoreWithoutCastEEEviT_T0_T2_T3_T4_T5_)
        /*0788*/ 	.word	0x0000001e


	//----- nvinfo : EIATTR_FRAME_SIZE
	.align		4
.L_371:
        /*078c*/ 	.byte	0x04, 0x11
        /*078e*/ 	.short	(.L_373 - .L_372)
	.align		4
.L_372:
        /*0790*/ 	.word	index@(_ZN2at6native27unrolled_elementwise_kernelINS0_13BinaryFunctorIN3c104HalfES4_S4_ZZZNS0_21nextafter_kernel_cudaERNS_18TensorIteratorBaseEENKUlvE_clEvENKUlvE2_clEvEUlS4_S4_E_EESt5arrayIPcLm3EELi4E23TrivialOffsetCalculatorILi2EjESE_ILi1EjENS0_6memory15LoadWithoutCastENSH_16StoreWithoutCastEEEviT_T0_T2_T3_T4_T5_)
        /*0794*/ 	.word	0x00000000


	//----- nvinfo : EIATTR_REGCOUNT
	.align		4
.L_373:
        /*0798*/ 	.byte	0x04, 0x2f
        /*079a*/ 	.short	(.L_375 - .L_374)
	.align		4
.L_374:
        /*079c*/ 	.word	index@(_ZN2at6native18elementwise_kernelILi128ELi4EZNS0_22gpu_kernel_impl_nocastINS0_13BinaryFunctorIN3c104HalfES5_S5_ZZZNS0_21nextafter_kernel_cudaERNS_18TensorIteratorBaseEENKUlvE_clEvENKUlvE2_clEvEUlS5_S5_E_EEEEvS7_RKT_EUliE_EEviT1_)
        /*07a0*/ 	.word	0x00000014


	//----- nvinfo : EIATTR_FRAME_SIZE
	.align		4
.L_375:
        /*07a4*/ 	.byte	0x04, 0x11
        /*07a6*/ 	.short	(.L_377 - .L_376)
	.align		4
.L_376:
        /*07a8*/ 	.word	index@(_ZN2at6native18elementwise_kernelILi128ELi4EZNS0_22gpu_kernel_impl_nocastINS0_13BinaryFunctorIN3c104HalfES5_S5_ZZZNS0_21nextafter_kernel_cudaERNS_18TensorIteratorBaseEENKUlvE_clEvENKUlvE2_clEvEUlS5_S5_E_EEEEvS7_RKT_EUliE_EEviT1_)
        /*07ac*/ 	.word	0x00000000


	//----- nvinfo : EIATTR_REGCOUNT
	.align		4
.L_377:
        /*07b0*/ 	.byte	0x04, 0x2f
        /*07b2*/ 	.short	(.L_379 - .L_378)
	.align		4
.L_378:
        /*07b4*/ 	.word	index@(_ZN2at6native27unrolled_elementwise_kernelINS0_13BinaryFunctorIN3c104HalfES4_S4_ZZZNS0_21nextafter_kernel_cudaERNS_18TensorIteratorBaseEENKUlvE_clEvENKUlvE2_clEvEUlS4_S4_E_EESt5arrayIPcLm3EELi4E23TrivialOffsetCalculatorILi2EjESE_ILi1EjENS0_6memory12LoadWithCastILi2EEENSH_13StoreWithCastILi1EEEEEviT_T0_T2_T3_T4_T5_)
        /*07b8*/ 	.word	0x0000001e


	//----- nvinfo : EIATTR_FRAME_SIZE
	.align		4
.L_379:
        /*07bc*/ 	.byte	0x04, 0x11
        /*07be*/ 	.short	(.L_381 - .L_380)
	.align		4
.L_380:
        /*07c0*/ 	.word	index@(_ZN2at6native27unrolled_elementwise_kernelINS0_13BinaryFunctorIN3c104HalfES4_S4_ZZZNS0_21nextafter_kernel_cudaERNS_18TensorIteratorBaseEENKUlvE_clEvENKUlvE2_clEvEUlS4_S4_E_EESt5arrayIPcLm3EELi4E23TrivialOffsetCalculatorILi2EjESE_ILi1EjENS0_6memory12LoadWithCastILi2EEENSH_13StoreWithCastILi1EEEEEviT_T0_T2_T3_T4_T5_)
        /*07c4*/ 	.word	0x00000000


	//----- nvinfo : EIATTR_REGCOUNT
	.align		4
.L_381:
        /*07c8*/ 	.byte	0x04, 0x2f
        /*07ca*/ 	.short	(.L_383 - .L_382)
	.align		4
.L_382:
        /*07cc*/ 	.word	index@(_ZN2at6native18elementwise_kernelILi128ELi4EZNS0_15gpu_kernel_implINS0_13BinaryFunctorIN3c104HalfES5_S5_ZZZNS0_21nextafter_kernel_cudaERNS_18TensorIteratorBaseEENKUlvE_clEvENKUlvE2_clEvEUlS5_S5_E_EEEEvS7_RKT_EUliE_EEviT1_)
        /*07d0*/ 	.word	0x00000018


	//----- nvinfo : EIATTR_FRAME_SIZE
	.align		4
.L_383:
        /*07d4*/ 	.byte	0x04, 0x11
        /*07d6*/ 	.short	(.L_385 - .L_384)
	.align		4
.L_384:
        /*07d8*/ 	.word	index@(_ZN2at6native18elementwise_kernelILi128ELi4EZNS0_15gpu_kernel_implINS0_13BinaryFunctorIN3c104HalfES5_S5_ZZZNS0_21nextafter_kernel_cudaERNS_18TensorIteratorBaseEENKUlvE_clEvENKUlvE2_clEvEUlS5_S5_E_EEEEvS7_RKT_EUliE_EEviT1_)
        /*07dc*/ 	.word	0x00000000


	//----- nvinfo : EIATTR_REGCOUNT
	.align		4
.L_385:
        /*07e0*/ 	.byte	0x04, 0x2f
        /*07e2*/ 	.short	(.L_387 - .L_386)
	.align		4
.L_386:
        /*07e4*/ 	.word	index@(_ZN2at6native29vectorized_elementwise_kernelILi8ENS0_13AUnaryFunctorIhhhZZZNS0_21heaviside_kernel_cudaERNS_18TensorIteratorBaseEENKUlvE_clEvENKUlvE_clEvEUlhhE_EESt5arrayIPcLm2EEEEviT0_T1_)
        /*07e8*/ 	.word	0x0000001e


	//----- nvinfo : EIATTR_FRAME_SIZE
	.align		4
.L_387:
        /*07ec*/ 	.byte	0x04, 0x11
        /*07ee*/ 	.short	(.L_389 - .L_388)
	.align		4
.L_388:
        /*07f0*/ 	.word	index@(_ZN2at6native29vectorized_elementwise_kernelILi8ENS0_13AUnaryFunctorIhhhZZZNS0_21heaviside_kernel_cudaERNS_18TensorIteratorBaseEENKUlvE_clEvENKUlvE_clEvEUlhhE_EESt5arrayIPcLm2EEEEviT0_T1_)
        /*07f4*/ 	.word	0x00000000


	//----- nvinfo : EIATTR_REGCOUNT
	.align		4
.L_389:
        /*07f8*/ 	.byte	0x04, 0x2f
        /*07fa*/ 	.short	(.L_391 - .L_390)
	.align		4
.L_390:
        /*07fc*/ 	.word	index@(_ZN2at6native29vectorized_elementwise_kernelILi4ENS0_13AUnaryFunctorIhhhZZZNS0_21heaviside_kernel_cudaERNS_18TensorIteratorBaseEENKUlvE_clEvENKUlvE_clEvEUlhhE_EESt5arrayIPcLm2EEEEviT0_T1_)
        /*0800*/ 	.word	0x0000001e


	//----- nvinfo : EIATTR_FRAME_SIZE
	.align		4
.L_391:
        /*0804*/ 	.byte	0x04, 0x11
        /*0806*/ 	.short	(.L_393 - .L_392)
	.align		4
.L_392:
        /*0808*/ 	.word	index@(_ZN2at6native29vectorized_elementwise_kernelILi4ENS0_13AUnaryFunctorIhhhZZZNS0_21heaviside_kernel_cudaERNS_18TensorIteratorBaseEENKUlvE_clEvENKUlvE_clEvEUlhhE_EESt5arrayIPcLm2EEEEviT0_T1_)
        /*080c*/ 	.word	0x00000000


	//----- nvinfo : EIATTR_REGCOUNT
	.align		4
.L_393:
        /*0810*/ 	.byte	0x04, 0x2f
        /*0812*/ 	.short	(.L_395 - .L_394)
	.align		4
.L_394:
        /*0814*/ 	.word	index@(_ZN2at6native29vectorized_elementwise_kernelILi2ENS0_13AUnaryFunctorIhhhZZZNS0_21heaviside_kernel_cudaERNS_18TensorIteratorBaseEENKUlvE_clEvENKUlvE_clEvEUlhhE_EESt5arrayIPcLm2EEEEviT0_T1_)
        /*0818*/ 	.word	0x0000001e


	//----- nvinfo : EIATTR_FRAME_SIZE
	.align		4
.L_395:
        /*081c*/ 	.byte	0x04, 0x11
        /*081e*/ 	.short	(.L_397 - .L_396)
	.align		4
.L_396:
        /*0820*/ 	.word	index@(_ZN2at6native29vectorized_elementwise_kernelILi2ENS0_13AUnaryFunctorIhhhZZZNS0_21heaviside_kernel_cudaERNS_18TensorIteratorBaseEENKUlvE_clEvENKUlvE_clEvEUlhhE_EESt5arrayIPcLm2EEEEviT0_T1_)
        /*0824*/ 	.word	0x00000000


	//----- nvinfo : EIATTR_REGCOUNT
	.align		4
.L_397:
        /*0828*/ 	.byte	0x04, 0x2f
        /*082a*/ 	.short	(.L_399 - .L_398)
	.align		4
.L_398:
        /*082c*/ 	.word	index@(_ZN2at6native27unrolled_elementwise_kernelINS0_13AUnaryFunctorIhhhZZZNS0_21heaviside_kernel_cudaERNS_18TensorIteratorBaseEENKUlvE_clEvENKUlvE_clEvEUlhhE_EESt5arrayIPcLm2EELi4E23TrivialOffsetCalculatorILi1EjESD_NS0_6memory15LoadWithoutCastENSE_16StoreWithoutCastEEEviT_T0_T2_T3_T4_T5_)
        /*0830*/ 	.word	0x00000016


	//----- nvinfo : EIATTR_FRAME_SIZE
	.align		4
.L_399:
        /*0834*/ 	.byte	0x04, 0x11
        /*0836*/ 	.short	(.L_401 - .L_400)
	.align		4
.L_400:
        /*0838*/ 	.word	index@(_ZN2at6native27unrolled_elementwise_kernelINS0_13AUnaryFunctorIhhhZZZNS0_21heaviside_kernel_cudaERNS_18TensorIteratorBaseEENKUlvE_clEvENKUlvE_clEvEUlhhE_EESt5arrayIPcLm2EELi4E23TrivialOffsetCalculatorILi1EjESD_NS0_6memory15LoadWithoutCastENSE_16StoreWithoutCastEEEviT_T0_T2_T3_T4_T5_)
        /*083c*/ 	.word	0x00000000


	//----- nvinfo : EIATTR_REGCOUNT
	.align		4
.L_401:
        /*0840*/ 	.byte	0x04, 0x2f
        /*0842*/ 	.short	(.L_403 - .L_402)
	.align		4
.L_402:
        /*0844*/ 	.word	index@(_ZN2at6native18elementwise_kernelILi128ELi4EZNS0_22gpu_kernel_impl_nocastINS0_13AUnaryFunctorIhhhZZZNS0_21heaviside_kernel_cudaERNS_18TensorIteratorBaseEENKUlvE_clEvENKUlvE_clEvEUlhhE_EEEEvS5_RKT_EUliE_EEviT1_)
        /*0848*/ 	.word	0x00000014


	//----- nvinfo : EIATTR_FRAME_SIZE
	.align		4
.L_403:
        /*084c*/ 	.byte	0x04, 0x11
        /*084e*/ 	.short	(.L_405 - .L_404)
	.align		4
.L_404:
        /*0850*/ 	.word	index@(_ZN2at6native18elementwise_kernelILi128ELi4EZNS0_22gpu_kernel_impl_nocastINS0_13AUnaryFunctorIhhhZZZNS0_21heaviside_kernel_cudaERNS_18TensorIteratorBaseEENKUlvE_clEvENKUlvE_clEvEUlhhE_EEEEvS5_RKT_EUliE_EEviT1_)
        /*0854*/ 	.word	0x00000000


	//----- nvinfo : EIATTR_REGCOUNT
	.align		4
.L_405:
        /*0858*/ 	.byte	0x04, 0x2f
        /*085a*/ 	.short	(.L_407 - .L_406)
	.align		4
.L_406:
        /*085c*/ 	.word	index@(_ZN2at6native27unrolled_elementwise_kernelINS0_13AUnaryFunctorIhhhZZZNS0_21heaviside_kernel_cudaERNS_18TensorIteratorBaseEENKUlvE_clEvENKUlvE_clEvEUlhhE_EESt5arrayIPcLm2EELi4E23TrivialOffsetCalculatorILi1EjESD_NS0_6memory12LoadWithCastILi1EEENSE_13StoreWithCastILi1EEEEEviT_T0_T2_T3_T4_T5_)
        /*0860*/ 	.word	0x0000001b


	//----- nvinfo : EIATTR_FRAME_SIZE
	.align		4
.L_407:
        /*0864*/ 	.byte	0x04, 0x11
        /*0866*/ 	.short	(.L_409 - .L_408)
	.align		4
.L_408:
        /*0868*/ 	.word	index@(_ZN2at6native27unrolled_elementwise_kernelINS0_13AUnaryFunctorIhhhZZZNS0_21heaviside_kernel_cudaERNS_18TensorIteratorBaseEENKUlvE_clEvENKUlvE_clEvEUlhhE_EESt5arrayIPcLm2EELi4E23TrivialOffsetCalculatorILi1EjESD_NS0_6memory12LoadWithCastILi1EEENSE_13StoreWithCastILi1EEEEEviT_T0_T2_T3_T4_T5_)
        /*086c*/ 	.word	0x00000000


	//----- nvinfo : EIATTR_REGCOUNT
	.align		4
.L_409:
        /*0870*/ 	.byte	0x04, 0x2f
        /*0872*/ 	.short	(.L_411 - .L_410)
	.align		4
.L_410:
        /*0874*/ 	.word	index@(_ZN2at6native18elementwise_kernelILi128ELi4EZNS0_15gpu_kernel_implINS0_13AUnaryFunctorIhhhZZZNS0_21heaviside_kernel_cudaERNS_18TensorIteratorBaseEENKUlvE_clEvENKUlvE_clEvEUlhhE_EEEEvS5_RKT_EUliE_EEviT1_)
        /*0878*/ 	.word	0x00000018


	//----- nvinfo : EIATTR_FRAME_SIZE
	.align		4
.L_411:
        /*087c*/ 	.byte	0x04, 0x11
        /*087e*/ 	.short	(.L_413 - .L_412)
	.align		4
.L_412:
        /*0880*/ 	.word	index@(_ZN2at6native18elementwise_kernelILi128ELi4EZNS0_15gpu_kernel_implINS0_13AUnaryFunctorIhhhZZZNS0_21heaviside_kernel_cudaERNS_18TensorIteratorBaseEENKUlvE_clEvENKUlvE_clEvEUlhhE_EEEEvS5_RKT_EUliE_EEviT1_)
        /*0884*/ 	.word	0x00000000


	//----- nvinfo : EIATTR_REGCOUNT
	.align		4
.L_413:
        /*0888*/ 	.byte	0x04, 0x2f
        /*088a*/ 	.short	(.L_415 - .L_414)
	.align		4
.L_414:
        /*088c*/ 	.word	index@(_ZN2at6native29vectorized_elementwise_kernelILi8ENS0_13BUnaryFunctorIhhhZZZNS0_21heaviside_kernel_cudaERNS_18TensorIteratorBaseEENKUlvE_clEvENKUlvE_clEvEUlhhE_EESt5arrayIPcLm2EEEEviT0_T1_)
        /*0890*/ 	.word	0x0000001c


	//----- nvinfo : EIATTR_FRAME_SIZE
	.align		4
.L_415:
        /*0894*/ 	.byte	0x04, 0x11
        /*0896*/ 	.short	(.L_417 - .L_416)
	.align		4
.L_416:
        /*0898*/ 	.word	index@(_ZN2at6native29vectorized_elementwise_kernelILi8ENS0_13BUnaryFunctorIhhhZZZNS0_21heaviside_kernel_cudaERNS_18TensorIteratorBaseEENKUlvE_clEvENKUlvE_clEvEUlhhE_EESt5arrayIPcLm2EEEEviT0_T1_)
        /*089c*/ 	.word	0x00000000


	//----- nvinfo : EIATTR_REGCOUNT
	.align		4
.L_417:
        /*08a0*/ 	.byte	0x04, 0x2f
        /*08a2*/ 	.short	(.L_419 - .L_418)
	.align		4
.L_418:
        /*08a4*/ 	.word	index@(_ZN2at6native29vectorized_elementwise_kernelILi4ENS0_13BUnaryFunctorIhhhZZZNS0_21heaviside_kernel_cudaERNS_18TensorIteratorBaseEENKUlvE_clEvENKUlvE_clEvEUlhhE_EESt5arrayIPcLm2EEEEviT0_T1_)
        /*08a8*/ 	.word	0x0000001c


	//----- nvinfo : EIATTR_FRAME_SIZE
	.align		4
.L_419:
        /*08ac*/ 	.byte	0x04, 0x11
        /*08ae*/ 	.short	(.L_421 - .L_420)
	.align		4
.L_420:
        /*08b0*/ 	.word	index@(_ZN2at6native29vectorized_elementwise_kernelILi4ENS0_13BUnaryFunctorIhhhZZZNS0_21heaviside_kernel_cudaERNS_18TensorIteratorBaseEENKUlvE_clEvENKUlvE_clEvEUlhhE_EESt5arrayIPcLm2EEEEviT0_T1_)
        /*08b4*/ 	.word	0x00000000


	//----- nvinfo : EIATTR_REGCOUNT
	.align		4
.L_421:
        /*08b8*/ 	.byte	0x04, 0x2f
        /*08ba*/ 	.short	(.L_423 - .L_422)
	.align		4
.L_422:
        /*08bc*/ 	.word	index@(_ZN2at6native29vectorized_elementwise_kernelILi2ENS0_13BUnaryFunctorIhhhZZZNS0_21heaviside_kernel_cudaERNS_18TensorIteratorBaseEENKUlvE_clEvENKUlvE_clEvEUlhhE_EESt5arrayIPcLm2EEEEviT0_T1_)
        /*08c0*/ 	.word	0x0000001c


	//----- nvinfo : EIATTR_FRAME_SIZE
	.align		4
.L_423:
        /*08c4*/ 	.byte	0x04, 0x11
        /*08c6*/ 	.short	(.L_425 - .L_424)
	.align		4
.L_424:
        /*08c8*/ 	.word	index@(_ZN2at6native29vectorized_elementwise_kernelILi2ENS0_13BUnaryFunctorIhhhZZZNS0_21heaviside_kernel_cudaERNS_18TensorIteratorBaseEENKUlvE_clEvENKUlvE_clEvEUlhhE_EESt5arrayIPcLm2EEEEviT0_T1_)
        /*08cc*/ 	.word	0x00000000


	//----- nvinfo : EIATTR_REGCOUNT
	.align		4
.L_425:
        /*08d0*/ 	.byte	0x04, 0x2f
        /*08d2*/ 	.short	(.L_427 - .L_426)
	.align		4
.L_426:
        /*08d4*/ 	.word	index@(_ZN2at6native27unrolled_elementwise_kernelINS0_13BUnaryFunctorIhhhZZZNS0_21heaviside_kernel_cudaERNS_18TensorIteratorBaseEENKUlvE_clEvENKUlvE_clEvEUlhhE_EESt5arrayIPcLm2EELi4E23TrivialOffsetCalculatorILi1EjESD_NS0_6memory15LoadWithoutCastENSE_16StoreWithoutCastEEEviT_T0_T2_T3_T4_T5_)
        /*08d8*/ 	.word	0x00000016


	//----- nvinfo : EIATTR_FRAME_SIZE
	.align		4
.L_427:
        /*08dc*/ 	.byte	0x04, 0x11
        /*08de*/ 	.short	(.L_429 - .L_428)
	.align		4
.L_428:
        /*08e0*/ 	.word	index@(_ZN2at6native27unrolled_elementwise_kernelINS0_13BUnaryFunctorIhhhZZZNS0_21heaviside_kernel_cudaERNS_18TensorIteratorBaseEENKUlvE_clEvENKUlvE_clEvEUlhhE_EESt5arrayIPcLm2EELi4E23TrivialOffsetCalculatorILi1EjESD_NS0_6memory15LoadWithoutCastENSE_16StoreWithoutCastEEEviT_T0_T2_T3_T4_T5_)
        /*08e4*/ 	.word	0x00000000


	//----- nvinfo : EIATTR_REGCOUNT
	.align		4
.L_429:
        /*08e8*/ 	.byte	0x04, 0x2f
        /*08ea*/ 	.short	(.L_431 - .L_430)
	.align		4
.L_430:
        /*08ec*/ 	.word	index@(_ZN2at6native18elementwise_kernelILi128ELi4EZNS0_22gpu_kernel_impl_nocastINS0_13BUnaryFunctorIhhhZZZNS0_21heaviside_kernel_cudaERNS_18TensorIteratorBaseEENKUlvE_clEvENKUlvE_clEvEUlhhE_EEEEvS5_RKT_EUliE_EEviT1_)
        /*08f0*/ 	.word	0x00000014


	//----- nvinfo : EIATTR_FRAME_SIZE
	.align		4
.L_431:
        /*08f4*/ 	.byte	0x04, 0x11
        /*08f6*/ 	.short	(.L_433 - .L_432)
	.align		4
.L_432:
        /*08f8*/ 	.word	index@(_ZN2at6native18elementwise_kernelILi128ELi4EZNS0_22gpu_kernel_impl_nocastINS0_13BUnaryFunctorIhhhZZZNS0_21heaviside_kernel_cudaERNS_18TensorIteratorBaseEENKUlvE_clEvENKUlvE_clEvEUlhhE_EEEEvS5_RKT_EUliE_EEviT1_)
        /*08fc*/ 	.word	0x00000000


	//----- nvinfo : EIATTR_REGCOUNT
	.align		4
.L_433:
        /*0900*/ 	.byte	0x04, 0x2f
        /*0902*/ 	.short	(.L_435 - .L_434)
	.align		4
.L_434:
        /*0904*/ 	.word	index@(_ZN2at6native27unrolled_elementwise_kernelINS0_13BUnaryFunctorIhhhZZZNS0_21heaviside_kernel_cudaERNS_18TensorIteratorBaseEENKUlvE_clEvENKUlvE_clEvEUlhhE_EESt5arrayIPcLm2EELi4E23TrivialOffsetCalculatorILi1EjESD_NS0_6memory12LoadWithCastILi1EEENSE_13StoreWithCastILi1EEEEEviT_T0_T2_T3_T4_T5_)
        /*0908*/ 	.word	0x0000001e


	//----- nvinfo : EIATTR_FRAME_SIZE
	.align		4
.L_435:
        /*090c*/ 	.byte	0x04, 0x11
        /*090e*/ 	.short	(.L_437 - .L_436)
	.align		4
.L_436:
        /*0910*/ 	.word	index@(_ZN2at6native27unrolled_elementwise_kernelINS0_13BUnaryFunctorIhhhZZZNS0_21heaviside_kernel_cudaERNS_18TensorIteratorBaseEENKUlvE_clEvENKUlvE_clEvEUlhhE_EESt5arrayIPcLm2EELi4E23TrivialOffsetCalculatorILi1EjESD_NS0_6memory12LoadWithCastILi1EEENSE_13StoreWithCastILi1EEEEEviT_T0_T2_T3_T4_T5_)
        /*0914*/ 	.word	0x00000000


	//----- nvinfo : EIATTR_REGCOUNT
	.align		4
.L_437:
        /*0918*/ 	.byte	0x04, 0x2f
        /*091a*/ 	.short	(.L_439 - .L_438)
	.align		4
.L_438:
        /*091c*/ 	.word	index@(_ZN2at6native18elementwise_kernelILi128ELi4EZNS0_15gpu_kernel_implINS0_13BUnaryFunctorIhhhZZZNS0_21heaviside_kernel_cudaERNS_18TensorIteratorBaseEENKUlvE_clEvENKUlvE_clEvEUlhhE_EEEEvS5_RKT_EUliE_EEviT1_)
        /*0920*/ 	.word	0x00000018


	//----- nvinfo : EIATTR_FRAME_SIZE
	.align		4
.L_439:
        /*0924*/ 	.byte	0x04, 0x11
        /*0926*/ 	.short	(.L_441 - .L_440)
	.align		4
.L_440:
        /*0928*/ 	.word	index@(_ZN2at6native18elementwise_kernelILi128ELi4EZNS0_15gpu_kernel_implINS0_13BUnaryFunctorIhhhZZZNS0_21heaviside_kernel_cudaERNS_18TensorIteratorBaseEENKUlvE_clEvENKUlvE_clEvEUlhhE_EEEEvS5_RKT_EUliE_EEviT1_)
        /*092c*/ 	.word	0x00000000


	//----- nvinfo : EIATTR_REGCOUNT
	.align		4
.L_441:
        /*0930*/ 	.byte	0x04, 0x2f
        /*0932*/ 	.short	(.L_443 - .L_442)
	.align		4
.L_442:
        /*0934*/ 	.word	index@(_ZN2at6native29vectorized_elementwise_kernelILi8ENS0_13BinaryFunctorIhhhZZZNS0_21heaviside_kernel_cudaERNS_18TensorIteratorBaseEENKUlvE_clEvENKUlvE_clEvEUlhhE_EESt5arrayIPcLm3EEEEviT0_T1_)
        /*0938*/ 	.word	0x00000020


	//----- nvinfo : EIATTR_FRAME_SIZE
	.align		4
.L_443:
        /*093c*/ 	.byte	0x04, 0x11
        /*093e*/ 	.short	(.L_445 - .L_444)
	.align		4
.L_444:
        /*0940*/ 	.word	index@(_ZN2at6native29vectorized_elementwise_kernelILi8ENS0_13BinaryFunctorIhhhZZZNS0_21heaviside_kernel_cudaERNS_18TensorIteratorBaseEENKUlvE_clEvENKUlvE_clEvEUlhhE_EESt5arrayIPcLm3EEEEviT0_T1_)
        /*0944*/ 	.word	0x00000000


	//----- nvinfo : EIATTR_REGCOUNT
	.align		4
.L_445:
        /*0948*/ 	.byte	0x04, 0x2f
        /*094a*/ 	.short	(.L_447 - .L_446)
	.align		4
.L_446:
        /*094c*/ 	.word	index@(_ZN2at6native29vectorized_elementwise_kernelILi4ENS0_13BinaryFunctorIhhhZZZNS0_21heaviside_kernel_cudaERNS_18TensorIteratorBaseEENKUlvE_clEvENKUlvE_clEvEUlhhE_EESt5arrayIPcLm3EEEEviT0_T1_)
        /*0950*/ 	.word	0x00000020


	//----- nvinfo : EIATTR_FRAME_SIZE
	.align		4
.L_447:
        /*0954*/ 	.byte	0x04, 0x11
        /*0956*/ 	.short	(.L_449 - .L_448)
	.align		4
.L_448:
        /*0958*/ 	.word	index@(_ZN2at6native29vectorized_elementwise_kernelILi4ENS0_13BinaryFunctorIhhhZZZNS0_21heaviside_kernel_cudaERNS_18TensorIteratorBaseEENKUlvE_clEvENKUlvE_clEvEUlhhE_EESt5arrayIPcLm3EEEEviT0_T1_)
        /*095c*/ 	.word	0x00000000


	//----- nvinfo : EIATTR_REGCOUNT
	.align		4
.L_449:
        /*0960*/ 	.byte	0x04, 0x2f
        /*0962*/ 	.short	(.L_451 - .L_450)
	.align		4
.L_450:
        /*0964*/ 	.word	index@(_ZN2at6native29vectorized_elementwise_kernelILi2ENS0_13BinaryFunctorIhhhZZZNS0_21heaviside_kernel_cudaERNS_18TensorIteratorBaseEENKUlvE_clEvENKUlvE_clEvEUlhhE_EESt5arrayIPcLm3EEEEviT0_T1_)
        /*0968*/ 	.word	0x00000020


	//----- nvinfo : EIATTR_FRAME_SIZE
	.align		4
.L_451:
        /*096c*/ 	.byte	0x04, 0x11
        /*096e*/ 	.short	(.L_453 - .L_452)
	.align		4
.L_452:
        /*0970*/ 	.word	index@(_ZN2at6native29vectorized_elementwise_kernelILi2ENS0_13BinaryFunctorIhhhZZZNS0_21heaviside_kernel_cudaERNS_18TensorIteratorBaseEENKUlvE_clEvENKUlvE_clEvEUlhhE_EESt5arrayIPcLm3EEEEviT0_T1_)
        /*0974*/ 	.word	0x00000000


	//----- nvinfo : EIATTR_REGCOUNT
	.align		4
.L_453:
        /*0978*/ 	.byte	0x04, 0x2f
        /*097a*/ 	.short	(.L_455 - .L_454)
	.align		4
.L_454:
        /*097c*/ 	.word	index@(_ZN2at6native27unrolled_elementwise_kernelINS0_13BinaryFunctorIhhhZZZNS0_21heaviside_kernel_cudaERNS_18TensorIteratorBaseEENKUlvE_clEvENKUlvE_clEvEUlhhE_EESt5arrayIPcLm3EELi4E23TrivialOffsetCalculatorILi2EjESC_ILi1EjENS0_6memory15LoadWithoutCastENSF_16StoreWithoutCastEEEviT_T0_T2_T3_T4_T5_)
        /*0980*/ 	.word	0x0000001d


	//----- nvinfo : EIATTR_FRAME_SIZE
	.align		4
.L_455:
        /*0984*/ 	.byte	0x04, 0x11
        /*0986*/ 	.short	(.L_457 - .L_456)
	.align		4
.L_456:
        /*0988*/ 	.word	index@(_ZN2at6native27unrolled_elementwise_kernelINS0_13BinaryFunctorIhhhZZZNS0_21heaviside_kernel_cudaERNS_18TensorIteratorBaseEENKUlvE_clEvENKUlvE_clEvEUlhhE_EESt5arrayIPcLm3EELi4E23TrivialOffsetCalculatorILi2EjESC_ILi1EjENS0_6memory15LoadWithoutCastENSF_16StoreWithoutCastEEEviT_T0_T2_T3_T4_T5_)
        /*098c*/ 	.word	0x00000000


	//----- nvinfo : EIATTR_REGCOUNT
	.align		4
.L_457:
        /*0990*/ 	.byte	0x04, 0x2f
        /*0992*/ 	.short	(.L_459 - .L_458)
	.align		4
.L_458:
        /*0994*/ 	.word	index@(_ZN2at6native18elementwise_kernelILi128ELi4EZNS0_22gpu_kernel_impl_nocastINS0_13BinaryFunctorIhhhZZZNS0_21heaviside_kernel_cudaERNS_18TensorIteratorBaseEENKUlvE_clEvENKUlvE_clEvEUlhhE_EEEEvS5_RKT_EUliE_EEviT1_)
        /*0998*/ 	.word	0x00000014


	//----- nvinfo : EIATTR_FRAME_SIZE
	.align		4
.L_459:
        /*099c*/ 	.byte	0x04, 0x11
        /*099e*/ 	.short	(.L_461 - .L_460)
	.align		4
.L_460:
        /*09a0*/ 	.word	index@(_ZN2at6native18elementwise_kernelILi128ELi4EZNS0_22gpu_kernel_impl_nocastINS0_13BinaryFunctorIhhhZZZNS0_21heaviside_kernel_cudaERNS_18TensorIteratorBaseEENKUlvE_clEvENKUlvE_clEvEUlhhE_EEEEvS5_RKT_EUliE_EEviT1_)
        /*09a4*/ 	.word	0x00000000


	//----- nvinfo : EIATTR_REGCOUNT
	.align		4
.L_461:
        /*09a8*/ 	.byte	0x04, 0x2f
        /*09aa*/ 	.short	(.L_463 - .L_462)
	.align		4
.L_462:
        /*09ac*/ 	.word	index@(_ZN2at6native27unrolled_elementwise_kernelINS0_13BinaryFunctorIhhhZZZNS0_21heaviside_kernel_cudaERNS_18TensorIteratorBaseEENKUlvE_clEvENKUlvE_clEvEUlhhE_EESt5arrayIPcLm3EELi4E23TrivialOffsetCalculatorILi2EjESC_ILi1EjENS0_6memory12LoadWithCastILi2EEENSF_13StoreWithCastILi1EEEEEviT_T0_T2_T3_T4_T5_)
        /*09b0*/ 	.word	0x00000020


	//----- nvinfo : EIATTR_FRAME_SIZE
	.align		4
.L_463:
        /*09b4*/ 	.byte	0x04, 0x11
        /*09b6*/ 	.short	(.L_465 - .L_464)
	.align		4
.L_464:
        /*09b8*/ 	.word	index@(_ZN2at6native27unrolled_elementwise_kernelINS0_13BinaryFunctorIhhhZZZNS0_21heaviside_kernel_cudaERNS_18TensorIteratorBaseEENKUlvE_clEvENKUlvE_clEvEUlhhE_EESt5arrayIPcLm3EELi4E23TrivialOffsetCalculatorILi2EjESC_ILi1EjENS0_6memory12LoadWithCastILi2EEENSF_13StoreWithCastILi1EEEEEviT_T0_T2_T3_T4_T5_)
        /*09bc*/ 	.word	0x00000000


	//----- nvinfo : EIATTR_REGCOUNT
	.align		4
.L_465:
        /*09c0*/ 	.byte	0x04, 0x2f
        /*09c2*/ 	.short	(.L_467 - .L_466)
	.align		4
.L_466:
        /*09c4*/ 	.word	index@(_ZN2at6native18elementwise_kernelILi128ELi4EZNS0_15gpu_kernel_implINS0_13BinaryFunctorIhhhZZZNS0_21heaviside_kernel_cudaERNS_18TensorIteratorBaseEENKUlvE_clEvENKUlvE_clEvEUlhhE_EEEEvS5_RKT_EUliE_EEviT1_)
        /*09c8*/ 	.word	0x00000018


	//----- nvinfo : EIATTR_FRAME_SIZE
	.align		4
.L_467:
        /*09cc*/ 	.byte	0x04, 0x11
        /*09ce*/ 	.short	(.L_469 - .L_468)
	.align		4
.L_468:
        /*09d0*/ 	.word	index@(_ZN2at6native18elementwise_kernelILi128ELi4EZNS0_15gpu_kernel_implINS0_13BinaryFunctorIhhhZZZNS0_21heaviside_kernel_cudaERNS_18TensorIteratorBaseEENKUlvE_clEvENKUlvE_clEvEUlhhE_EEEEvS5_RKT_EUliE_EEviT1_)
        /*09d4*/ 	.word	0x00000000


	//----- nvinfo : EIATTR_REGCOUNT
	.align		4
.L_469:
        /*09d8*/ 	.byte	0x04, 0x2f
        /*09da*/ 	.short	(.L_471 - .L_470)
	.align		4
.L_470:
        /*09dc*/ 	.word	index@(_ZN2at6native29vectorized_elementwise_kernelILi8ENS0_13AUnaryFunctorIaaaZZZNS0_21heaviside_kernel_cudaERNS_18TensorIteratorBaseEENKUlvE_clEvENKUlvE0_clEvEUlaaE_EESt5arrayIPcLm2EEEEviT0_T1_)
        /*09e0*/ 	.word	0x0000001e


	//----- nvinfo : EIATTR_FRAME_SIZE
	.align		4
.L_471:
        /*09e4*/ 	.byte	0x04, 0x11
        /*09e6*/ 	.short	(.L_473 - .L_472)
	.align		4
.L_472:
        /*09e8*/ 	.word	index@(_ZN2at6native29vectorized_elementwise_kernelILi8ENS0_13AUnaryFunctorIaaaZZZNS0_21heaviside_kernel_cudaERNS_18TensorIteratorBaseEENKUlvE_clEvENKUlvE0_clEvEUlaaE_EESt5arrayIPcLm2EEEEviT0_T1_)
        /*09ec*/ 	.word	0x00000000


	//----- nvinfo : EIATTR_REGCOUNT
	.align		4
.L_473:
        /*09f0*/ 	.byte	0x04, 0x2f
        /*09f2*/ 	.short	(.L_475 - .L_474)
	.align		4
.L_474:
        /*09f4*/ 	.word	index@(_ZN2at6native29vectorized_elementwise_kernelILi4ENS0_13AUnaryFunctorIaaaZZZNS0_21heaviside_kernel_cudaERNS_18TensorIteratorBaseEENKUlvE_clEvENKUlvE0_clEvEUlaaE_EESt5arrayIPcLm2EEEEviT0_T1_)
        /*09f8*/ 	.word	0x0000001e


	//----- nvinfo : EIATTR_FRAME_SIZE
	.align		4
.L_475:
        /*09fc*/ 	.byte	0x04, 0x11
        /*09fe*/ 	.short	(.L_477 - .L_476)
	.align		4
.L_476:
        /*0a00*/ 	.word	index@(_ZN2at6native29vectorized_elementwise_kernelILi4ENS0_13AUnaryFunctorIaaaZZZNS0_21heaviside_kernel_cudaERNS_18TensorIteratorBaseEENKUlvE_clEvENKUlvE0_clEvEUlaaE_EESt5arrayIPcLm2EEEEviT0_T1_)
        /*0a04*/ 	.word	0x00000000


	//----- nvinfo : EIATTR_REGCOUNT
	.align		4
.L_477:
        /*0a08*/ 	.byte	0x04, 0x2f
        /*0a0a*/ 	.short	(.L_479 - .L_478)
	.align		4
.L_478:
        /*0a0c*/ 	.word	index@(_ZN2at6native29vectorized_elementwise_kernelILi2ENS0_13AUnaryFunctorIaaaZZZNS0_21heaviside_kernel_cudaERNS_18TensorIteratorBaseEENKUlvE_clEvENKUlvE0_clEvEUlaaE_EESt5arrayIPcLm2EEEEviT0_T1_)
        /*0a10*/ 	.word	0x0000001e


	//----- nvinfo : EIATTR_FRAME_SIZE
	.align		4
.L_479:
        /*0a14*/ 	.byte	0x04, 0x11
        /*0a16*/ 	.short	(.L_481 - .L_480)
	.align		4
.L_480:
        /*0a18*/ 	.word	index@(_ZN2at6native29vectorized_elementwise_kernelILi2ENS0_13AUnaryFunctorIaaaZZZNS0_21heaviside_kernel_cudaERNS_18TensorIteratorBaseEENKUlvE_clEvENKUlvE0_clEvEUlaaE_EESt5arrayIPcLm2EEEEviT0_T1_)
        /*0a1c*/ 	.word	0x00000000


	//----- nvinfo : EIATTR_REGCOUNT
	.align		4
.L_481:
        /*0a20*/ 	.byte	0x04, 0x2f
        /*0a22*/ 	.short	(.L_483 - .L_482)
	.align		4
.L_482:
        /*0a24*/ 	.word	index@(_ZN2at6native27unrolled_elementwise_kernelINS0_13AUnaryFunctorIaaaZZZNS0_21heaviside_kernel_cudaERNS_18TensorIteratorBaseEENKUlvE_clEvENKUlvE0_clEvEUlaaE_EESt5arrayIPcLm2EELi4E23TrivialOffsetCalculatorILi1EjESD_NS0_6memory15LoadWithoutCastENSE_16StoreWithoutCastEEEviT_T0_T2_T3_T4_T5_)
        /*0a28*/ 	.word	0x00000016


	//----- nvinfo : EIATTR_FRAME_SIZE
	.align		4
.L_483:
        /*0a2c*/ 	.byte	0x04, 0x11
        /*0a2e*/ 	.short	(.L_485 - .L_484)
	.align		4
.L_484:
        /*0a30*/ 	.word	index@(_ZN2at6native27unrolled_elementwise_kernelINS0_13AUnaryFunctorIaaaZZZNS0_21heaviside_kernel_cudaERNS_18TensorIteratorBaseEENKUlvE_clEvENKUlvE0_clEvEUlaaE_EESt5arrayIPcLm2EELi4E23TrivialOffsetCalculatorILi1EjESD_NS0_6memory15LoadWithoutCastENSE_16StoreWithoutCastEEEviT_T0_T2_T3_T4_T5_)
        /*0a34*/ 	.word	0x00000000


	//----- nvinfo : EIATTR_REGCOUNT
	.align		4
.L_485:
        /*0a38*/ 	.byte	0x04, 0x2f
        /*0a3a*/ 	.short	(.L_487 - .L_486)
	.align		4
.L_486:
        /*0a3c*/ 	.word	index@(_ZN2at6native18elementwise_kernelILi128ELi4EZNS0_22gpu_kernel_impl_nocastINS0_13AUnaryFunctorIaaaZZZNS0_21heaviside_kernel_cudaERNS_18TensorIteratorBaseEENKUlvE_clEvENKUlvE0_clEvEUlaaE_EEEEvS5_RKT_EUliE_EEviT1_)
        /*0a40*/ 	.word	0x00000014


	//----- nvinfo : EIATTR_FRAME_SIZE
	.align		4
.L_487:
        /*0a44*/ 	.byte	0x04, 0x11
        /*0a46*/ 	.short	(.L_489 - .L_488)
	.align		4
.L_488:
        /*0a48*/ 	.word	index@(_ZN2at6native18elementwise_kernelILi128ELi4EZNS0_22gpu_kernel_impl_nocastINS0_13AUnaryFunctorIaaaZZZNS0_21heaviside_kernel_cudaERNS_18TensorIteratorBaseEENKUlvE_clEvENKUlvE0_clEvEUlaaE_EEEEvS5_RKT_EUliE_EEviT1_)
        /*0a4c*/ 	.word	0x00000000


	//----- nvinfo : EIATTR_REGCOUNT
	.align		4
.L_489:
        /*0a50*/ 	.byte	0x04, 0x2f
        /*0a52*/ 	.short	(.L_491 - .L_490)
	.align		4
.L_490:
        /*0a54*/ 	.word	index@(_ZN2at6native27unrolled_elementwise_kernelINS0_13AUnaryFunctorIaaaZZZNS0_21heaviside_kernel_cudaERNS_18TensorIteratorBaseEENKUlvE_clEvENKUlvE0_clEvEUlaaE_EESt5arrayIPcLm2EELi4E23TrivialOffsetCalculatorILi1EjESD_NS0_6memory12LoadWithCastILi1EEENSE_13StoreWithCastILi1EEEEEviT_T0_T2_T3_T4_T5_)
        /*0a58*/ 	.word	0x0000001b


	//----- nvinfo : EIATTR_FRAME_SIZE
	.align		4
.L_491:
        /*0a5c*/ 	.byte	0x04, 0x11
        /*0a5e*/ 	.short	(.L_493 - .L_492)
	.align		4
.L_492:
        /*0a60*/ 	.word	index@(_ZN2at6native27unrolled_elementwise_kernelINS0_13AUnaryFunctorIaaaZZZNS0_21heaviside_kernel_cudaERNS_18TensorIteratorBaseEENKUlvE_clEvENKUlvE0_clEvEUlaaE_EESt5arrayIPcLm2EELi4E23TrivialOffsetCalculatorILi1EjESD_NS0_6memory12LoadWithCastILi1EEENSE_13StoreWithCastILi1EEEEEviT_T0_T2_T3_T4_T5_)
        /*0a64*/ 	.word	0x00000000


	//----- nvinfo : EIATTR_REGCOUNT
	.align		4
.L_493:
        /*0a68*/ 	.byte	0x04, 0x2f
        /*0a6a*/ 	.short	(.L_495 - .L_494)
	.align		4
.L_494:
        /*0a6c*/ 	.word	index@(_ZN2at6native18elementwise_kernelILi128ELi4EZNS0_15gpu_kernel_implINS0_13AUnaryFunctorIaaaZZZNS0_21heaviside_kernel_cudaERNS_18TensorIteratorBaseEENKUlvE_clEvENKUlvE0_clEvEUlaaE_EEEEvS5_RKT_EUliE_EEviT1_)
        /*0a70*/ 	.word	0x00000018


	//----- nvinfo : EIATTR_FRAME_SIZE
	.align		4
.L_495:
        /*0a74*/ 	.byte	0x04, 0x11
        /*0a76*/ 	.short	(.L_497 - .L_496)
	.align		4
.L_496:
        /*0a78*/ 	.word	index@(_ZN2at6native18elementwise_kernelILi128ELi4EZNS0_15gpu_kernel_implINS0_13AUnaryFunctorIaaaZZZNS0_21heaviside_kernel_cudaERNS_18TensorIteratorBaseEENKUlvE_clEvENKUlvE0_clEvEUlaaE_EEEEvS5_RKT_EUliE_EEviT1_)
        /*0a7c*/ 	.word	0x00000000


	//----- nvinfo : EIATTR_REGCOUNT
	.align		4
.L_497:
        /*0a80*/ 	.byte	0x04, 0x2f
        /*0a82*/ 	.short	(.L_499 - .L_498)
	.align		4
.L_498:
        /*0a84*/ 	.word	index@(_ZN2at6native29vectorized_elementwise_kernelILi8ENS0_13BUnaryFunctorIaaaZZZNS0_21heaviside_kernel_cudaERNS_18TensorIteratorBaseEENKUlvE_clEvENKUlvE0_clEvEUlaaE_EESt5arrayIPcLm2EEEEviT0_T1_)
        /*0a88*/ 	.word	0x0000001e


	//----- nvinfo : EIATTR_FRAME_SIZE
	.align		4
.L_499:
        /*0a8c*/ 	.byte	0x04, 0x11
        /*0a8e*/ 	.short	(.L_501 - .L_500)
	.align		4
.L_500:
        /*0a90*/ 	.word	index@(_ZN2at6native29vectorized_elementwise_kernelILi8ENS0_13BUnaryFunctorIaaaZZZNS0_21heaviside_kernel_cudaERNS_18TensorIteratorBaseEENKUlvE_clEvENKUlvE0_clEvEUlaaE_EESt5arrayIPcLm2EEEEviT0_T1_)
        /*0a94*/ 	.word	0x00000000


	//----- nvinfo : EIATTR_REGCOUNT
	.align		4
.L_501:
        /*0a98*/ 	.byte	0x04, 0x2f
        /*0a9a*/ 	.short	(.L_503 - .L_502)
	.align		4
.L_502:
        /*0a9c*/ 	.word	index@(_ZN2at6native29vectorized_elementwise_kernelILi4ENS0_13BUnaryFunctorIaaaZZZNS0_21heaviside_kernel_cudaERNS_18TensorIteratorBaseEENKUlvE_clEvENKUlvE0_clEvEUlaaE_EESt5arrayIPcLm2EEEEviT0_T1_)
        /*0aa0*/ 	.word	0x0000001e


	//----- nvinfo : EIATTR_FRAME_SIZE
	.align		4
.L_503:
        /*0aa4*/ 	.byte	0x04, 0x11
        /*0aa6*/ 	.short	(.L_505 - .L_504)
	.align		4
.L_504:
        /*0aa8*/ 	.word	index@(_ZN2at6native29vectorized_elementwise_kernelILi4ENS0_13BUnaryFunctorIaaaZZZNS0_21heaviside_kernel_cudaERNS_18TensorIteratorBaseEENKUlvE_clEvENKUlvE0_clEvEUlaaE_EESt5arrayIPcLm2EEEEviT0_T1_)
        /*0aac*/ 	.word	0x00000000


	//----- nvinfo : EIATTR_REGCOUNT
	.align		4
.L_505:
        /*0ab0*/ 	.byte	0x04, 0x2f
        /*0ab2*/ 	.short	(.L_507 - .L_506)
	.align		4
.L_506:
        /*0ab4*/ 	.word	index@(_ZN2at6native29vectorized_elementwise_kernelILi2ENS0_13BUnaryFunctorIaaaZZZNS0_21heaviside_kernel_cudaERNS_18TensorIteratorBaseEENKUlvE_clEvENKUlvE0_clEvEUlaaE_EESt5arrayIPcLm2EEEEviT0_T1_)
        /*0ab8*/ 	.word	0x0000001e


	//----- nvinfo : EIATTR_FRAME_SIZE
	.align		4
.L_507:
        /*0abc*/ 	.byte	0x04, 0x11
        /*0abe*/ 	.short	(.L_509 - .L_508)
	.align		4
.L_508:
        /*0ac0*/ 	.word	index@(_ZN2at6native29vectorized_elementwise_kernelILi2ENS0_13BUnaryFunctorIaaaZZZNS0_21heaviside_kernel_cudaERNS_18TensorIteratorBaseEENKUlvE_clEvENKUlvE0_clEvEUlaaE_EESt5arrayIPcLm2EEEEviT0_T1_)
        /*0ac4*/ 	.word	0x00000000


	//----- nvinfo : EIATTR_REGCOUNT
	.align		4
.L_509:
        /*0ac8*/ 	.byte	0x04, 0x2f
        /*0aca*/ 	.short	(.L_511 - .L_510)
	.align		4
.L_510:
        /*0acc*/ 	.word	index@(_ZN2at6native27unrolled_elementwise_kernelINS0_13BUnaryFunctorIaaaZZZNS0_21heaviside_kernel_cudaERNS_18TensorIteratorBaseEENKUlvE_clEvENKUlvE0_clEvEUlaaE_EESt5arrayIPcLm2EELi4E23TrivialOffsetCalculatorILi1EjESD_NS0_6memory15LoadWithoutCastENSE_16StoreWithoutCastEEEviT_T0_T2_T3_T4_T5_)
        /*0ad0*/ 	.word	0x00000016


	//----- nvinfo : EIATTR_FRAME_SIZE
	.align		4
.L_511:
        /*0ad4*/ 	.byte	0x04, 0x11
        /*0ad6*/ 	.short	(.L_513 - .L_512)
	.align		4
.L_512:
        /*0ad8*/ 	.word	index@(_ZN2at6native27unrolled_elementwise_kernelINS0_13BUnaryFunctorIaaaZZZNS0_21heaviside_kernel_cudaERNS_18TensorIteratorBaseEENKUlvE_clEvENKUlvE0_clEvEUlaaE_EESt5arrayIPcLm2EELi4E23TrivialOffsetCalculatorILi1EjESD_NS0_6memory15LoadWithoutCastENSE_16StoreWithoutCastEEEviT_T0_T2_T3_T4_T5_)
        /*0adc*/ 	.word	0x00000000


	//----- nvinfo : EIATTR_REGCOUNT
	.align		4
.L_513:
        /*0ae0*/ 	.byte	0x04, 0x2f
        /*0ae2*/ 	.short	(.L_515 - .L_514)
	.align		4
.L_514:
        /*0ae4*/ 	.word	index@(_ZN2at6native18elementwise_kernelILi128ELi4EZNS0_22gpu_kernel_impl_nocastINS0_13BUnaryFunctorIaaaZZZNS0_21heaviside_kernel_cudaERNS_18TensorIteratorBaseEENKUlvE_clEvENKUlvE0_clEvEUlaaE_EEEEvS5_RKT_EUliE_EEviT1_)
        /*0ae8*/ 	.word	0x00000014


	//----- nvinfo : EIATTR_FRAME_SIZE
	.align		4
.L_515:
        /*0aec*/ 	.byte	0x04, 0x11
        /*0aee*/ 	.short	(.L_517 - .L_516)
	.align		4
.L_516:
        /*0af0*/ 	.word	index@(_ZN2at6native18elementwise_kernelILi128ELi4EZNS0_22gpu_kernel_impl_nocastINS0_13BUnaryFunctorIaaaZZZNS0_21heaviside_kernel_cudaERNS_18TensorIteratorBaseEENKUlvE_clEvENKUlvE0_clEvEUlaaE_EEEEvS5_RKT_EUliE_EEviT1_)
        /*0af4*/ 	.word	0x00000000


	//----- nvinfo : EIATTR_REGCOUNT
	.align		4
.L_517:
        /*0af8*/ 	.byte	0x04, 0x2f
        /*0afa*/ 	.short	(.L_519 - .L_518)
	.align		4
.L_518:
        /*0afc*/ 	.word	index@(_ZN2at6native27unrolled_elementwise_kernelINS0_13BUnaryFunctorIaaaZZZNS0_21heaviside_kernel_cudaERNS_18TensorIteratorBaseEENKUlvE_clEvENKUlvE0_clEvEUlaaE_EESt5arrayIPcLm2EELi4E23TrivialOffsetCalculatorILi1EjESD_NS0_6memory12LoadWithCastILi1EEENSE_13StoreWithCastILi1EEEEEviT_T0_T2_T3_T4_T5_)
        /*0b00*/ 	.word	0x0000001c


	//----- nvinfo : EIATTR_FRAME_SIZE
	.align		4
.L_519:
        /*0b04*/ 	.byte	0x04, 0x11
        /*0b06*/ 	.short	(.L_521 - .L_520)
	.align		4
.L_520:
        /*0b08*/ 	.word	index@(_ZN2at6native27unrolled_elementwise_kernelINS0_13BUnaryFunctorIaaaZZZNS0_21heaviside_kernel_cudaERNS_18TensorIteratorBaseEENKUlvE_clEvENKUlvE0_clEvEUlaaE_EESt5arrayIPcLm2EELi4E23TrivialOffsetCalculatorILi1EjESD_NS0_6memory12LoadWithCastILi1EEENSE_13StoreWithCastILi1EEEEEviT_T0_T2_T3_T4_T5_)
        /*0b0c*/ 	.word	0x00000000


	//----- nvinfo : EIATTR_REGCOUNT
	.align		4
.L_521:
        /*0b10*/ 	.byte	0x04, 0x2f
        /*0b12*/ 	.short	(.L_523 - .L_522)
	.align		4
.L_522:
        /*0b14*/ 	.word	index@(_ZN2at6native18elementwise_kernelILi128ELi4EZNS0_15gpu_kernel_implINS0_13BUnaryFunctorIaaaZZZNS0_21heaviside_kernel_cudaERNS_18TensorIteratorBaseEENKUlvE_clEvENKUlvE0_clEvEUlaaE_EEEEvS5_RKT_EUliE_EEviT1_)
        /*0b18*/ 	.word	0x00000018


	//----- nvinfo : EIATTR_FRAME_SIZE
	.align		4
.L_523:
        /*0b1c*/ 	.byte	0x04, 0x11
        /*0b1e*/ 	.short	(.L_525 - .L_524)
	.align		4
.L_524:
        /*0b20*/ 	.word	index@(_ZN2at6native18elementwise_kernelILi128ELi4EZNS0_15gpu_kernel_implINS0_13BUnaryFunctorIaaaZZZNS0_21heaviside_kernel_cudaERNS_18TensorIteratorBaseEENKUlvE_clEvENKUlvE0_clEvEUlaaE_EEEEvS5_RKT_EUliE_EEviT1_)
        /*0b24*/ 	.word	0x00000000


	//----- nvinfo : EIATTR_REGCOUNT
	.align		4
.L_525:
        /*0b28*/ 	.byte	0x04, 0x2f
        /*0b2a*/ 	.short	(.L_527 - .L_526)
	.align		4
.L_526:
        /*0b2c*/ 	.word	index@(_ZN2at6native29vectorized_elementwise_kernelILi8ENS0_13BinaryFunctorIaaaZZZNS0_21heaviside_kernel_cudaERNS_18TensorIteratorBaseEENKUlvE_clEvENKUlvE0_clEvEUlaaE_EESt5arrayIPcLm3EEEEviT0_T1_)
        /*0b30*/ 	.word	0x00000020


	//----- nvinfo : EIATTR_FRAME_SIZE
	.align		4
.L_527:
        /*0b34*/ 	.byte	0x04, 0x11
        /*0b36*/ 	.short	(.L_529 - .L_528)
	.align		4
.L_528:
        /*0b38*/ 	.word	index@(_ZN2at6native29vectorized_elementwise_kernelILi8ENS0_13BinaryFunctorIaaaZZZNS0_21heaviside_kernel_cudaERNS_18TensorIteratorBaseEENKUlvE_clEvENKUlvE0_clEvEUlaaE_EESt5arrayIPcLm3EEEEviT0_T1_)
        /*0b3c*/ 	.word	0x00000000


	//----- nvinfo : EIATTR_REGCOUNT
	.align		4
.L_529:
        /*0b40*/ 	.byte	0x04, 0x2f
        /*0b42*/ 	.short	(.L_531 - .L_530)
	.align		4
.L_530:
        /*0b44*/ 	.word	index@(_ZN2at6native29vectorized_elementwise_kernelILi4ENS0_13BinaryFunctorIaaaZZZNS0_21heaviside_kernel_cudaERNS_18TensorIteratorBaseEENKUlvE_clEvENKUlvE0_clEvEUlaaE_EESt5arrayIPcLm3EEEEviT0_T1_)
        /*0b48*/ 	.word	0x00000020


	//----- nvinfo : EIATTR_FRAME_SIZE
	.align		4
.L_531:
        /*0b4c*/ 	.byte	0x04, 0x11
        /*0b4e*/ 	.short	(.L_533 - .L_532)
	.align		4
.L_532:
        /*0b50*/ 	.word	index@(_ZN2at6native29vectorized_elementwise_kernelILi4ENS0_13BinaryFunctorIaaaZZZNS0_21heaviside_kernel_cudaERNS_18TensorIteratorBaseEENKUlvE_clEvENKUlvE0_clEvEUlaaE_EESt5arrayIPcLm3EEEEviT0_T1_)
        /*0b54*/ 	.word	0x00000000


	//----- nvinfo : EIATTR_REGCOUNT
	.align		4
.L_533:
        /*0b58*/ 	.byte	0x04, 0x2f
        /*0b5a*/ 	.short	(.L_535 - .L_534)
	.align		4
.L_534:
        /*0b5c*/ 	.word	index@(_ZN2at6native29vectorized_elementwise_kernelILi2ENS0_13BinaryFunctorIaaaZZZNS0_21heaviside_kernel_cudaERNS_18TensorIteratorBaseEENKUlvE_clEvENKUlvE0_clEvEUlaaE_EESt5arrayIPcLm3EEEEviT0_T1_)
        /*0b60*/ 	.word	0x00000020


	//----- nvinfo : EIATTR_FRAME_SIZE
	.align		4
.L_535:
        /*0b64*/ 	.byte	0x04, 0x11
        /*0b66*/ 	.short	(.L_537 - .L_536)
	.align		4
.L_536:
        /*0b68*/ 	.word	index@(_ZN2at6native29vectorized_elementwise_kernelILi2ENS0_13BinaryFunctorIaaaZZZNS0_21heaviside_kernel_cudaERNS_18TensorIteratorBaseEENKUlvE_clEvENKUlvE0_clEvEUlaaE_EESt5arrayIPcLm3EEEEviT0_T1_)
        /*0b6c*/ 	.word	0x00000000


	//----- nvinfo : EIATTR_REGCOUNT
	.align		4
.L_537:
        /*0b70*/ 	.byte	0x04, 0x2f
        /*0b72*/ 	.short	(.L_539 - .L_538)
	.align		4
.L_538:
        /*0b74*/ 	.word	index@(_ZN2at6native27unrolled_elementwise_kernelINS0_13BinaryFunctorIaaaZZZNS0_21heaviside_kernel_cudaERNS_18TensorIteratorBaseEENKUlvE_clEvENKUlvE0_clEvEUlaaE_EESt5arrayIPcLm3EELi4E23TrivialOffsetCalculatorILi2EjESC_ILi1EjENS0_6memory15LoadWithoutCastENSF_16StoreWithoutCastEEEviT_T0_T2_T3_T4_T5_)
        /*0b78*/ 	.word	0x0000001e


	//----- nvinfo : EIATTR_FRAME_SIZE
	.align		4
.L_539:
        /*0b7c*/ 	.byte	0x04, 0x11
        /*0b7e*/ 	.short	(.L_541 - .L_540)
	.align		4
.L_540:
        /*0b80*/ 	.word	index@(_ZN2at6native27unrolled_elementwise_kernelINS0_13BinaryFunctorIaaaZZZNS0_21heaviside_kernel_cudaERNS_18TensorIteratorBaseEENKUlvE_clEvENKUlvE0_clEvEUlaaE_EESt5arrayIPcLm3EELi4E23TrivialOffsetCalculatorILi2EjESC_ILi1EjENS0_6memory15LoadWithoutCastENSF_16StoreWithoutCastEEEviT_T0_T2_T3_T4_T5_)
        /*0b84*/ 	.word	0x00000000


	//----- nvinfo : EIATTR_REGCOUNT
	.align		4
.L_541:
        /*0b88*/ 	.byte	0x04, 0x2f
        /*0b8a*/ 	.short	(.L_543 - .L_542)
	.align		4
.L_542:
        /*0b8c*/ 	.word	index@(_ZN2at6native18elementwise_kernelILi128ELi4EZNS0_22gpu_kernel_impl_nocastINS0_13BinaryFunctorIaaaZZZNS0_21heaviside_kernel_cudaERNS_18TensorIteratorBaseEENKUlvE_clEvENKUlvE0_clEvEUlaaE_EEEEvS5_RKT_EUliE_EEviT1_)
        /*0b90*/ 	.word	0x00000014


	//----- nvinfo : EIATTR_FRAME_SIZE
	.align		4
.L_543:
        /*0b94*/ 	.byte	0x04, 0x11
        /*0b96*/ 	.short	(.L_545 - .L_544)
	.align		4
.L_544:
        /*0b98*/ 	.word	index@(_ZN2at6native18elementwise_kernelILi128ELi4EZNS0_22gpu_kernel_impl_nocastINS0_13BinaryFunctorIaaaZZZNS0_21heaviside_kernel_cudaERNS_18TensorIteratorBaseEENKUlvE_clEvENKUlvE0_clEvEUlaaE_EEEEvS5_RKT_EUliE_EEviT1_)
        /*0b9c*/ 	.word	0x00000000


	//----- nvinfo : EIATTR_REGCOUNT
	.align		4
.L_545:
        /*0ba0*/ 	.byte	0x04, 0x2f
        /*0ba2*/ 	.short	(.L_547 - .L_546)
	.align		4
.L_546:
        /*0ba4*/ 	.word	index@(_ZN2at6native27unrolled_elementwise_kernelINS0_13BinaryFunctorIaaaZZZNS0_21heaviside_kernel_cudaERNS_18TensorIteratorBaseEENKUlvE_clEvENKUlvE0_clEvEUlaaE_EESt5arrayIPcLm3EELi4E23TrivialOffsetCalculatorILi2EjESC_ILi1EjENS0_6memory12LoadWithCastILi2EEENSF_13StoreWithCastILi1EEEEEviT_T0_T2_T3_T4_T5_)
        /*0ba8*/ 	.word	0x0000001f


	//----- nvinfo : EIATTR_FRAME_SIZE
	.align		4
.L_547:
        /*0bac*/ 	.byte	0x04, 0x11
        /*0bae*/ 	.short	(.L_549 - .L_548)
	.align		4
.L_548:
        /*0bb0*/ 	.word	index@(_ZN2at6native27unrolled_elementwise_kernelINS0_13BinaryFunctorIaaaZZZNS0_21heaviside_kernel_cudaERNS_18TensorIteratorBaseEENKUlvE_clEvENKUlvE0_clEvEUlaaE_EESt5arrayIPcLm3EELi4E23TrivialOffsetCalculatorILi2EjESC_ILi1EjENS0_6memory12LoadWithCastILi2EEENSF_13StoreWithCastILi1EEEEEviT_T0_T2_T3_T4_T5_)
        /*0bb4*/ 	.word	0x00000000


	//----- nvinfo : EIATTR_REGCOUNT
	.align		4
.L_549:
        /*0bb8*/ 	.byte	0x04, 0x2f
        /*0bba*/ 	.short	(.L_551 - .L_550)
	.align		4
.L_550:
        /*0bbc*/ 	.word	index@(_ZN2at6native18elementwise_kernelILi128ELi4EZNS0_15gpu_kernel_implINS0_13BinaryFunctorIaaaZZZNS0_21heaviside_kernel_cudaERNS_18TensorIteratorBaseEENKUlvE_clEvENKUlvE0_clEvEUlaaE_EEEEvS5_RKT_EUliE_EEviT1_)
        /*0bc0*/ 	.word	0x00000018


	//----- nvinfo : EIATTR_FRAME_SIZE
	.align		4
.L_551:
        /*0bc4*/ 	.byte	0x04, 0x11
        /*0bc6*/ 	.short	(.L_553 - .L_552)
	.align		4
.L_552:
        /*0bc8*/ 	.word	index@(_ZN2at6native18elementwise_kernelILi128ELi4EZNS0_15gpu_kernel_implINS0_13BinaryFunctorIaaaZZZNS0_21heaviside_kernel_cudaERNS_18TensorIteratorBaseEENKUlvE_clEvENKUlvE0_clEvEUlaaE_EEEEvS5_RKT_EUliE_EEviT1_)
        /*0bcc*/ 	.word	0x00000000


	//----- nvinfo : EIATTR_REGCOUNT
	.align		4
.L_553:
        /*0bd0*/ 	.byte	0x04, 0x2f
        /*0bd2*/ 	.short	(.L_555 - .L_554)
	.align		4
.L_554:
        /*0bd4*/ 	.word	index@(_ZN2at6native29vectorized_elementwise_kernelILi8ENS0_13AUnaryFunctorIiiiZZZNS0_21heaviside_kernel_cudaERNS_18TensorIteratorBaseEENKUlvE_clEvENKUlvE1_clEvEUliiE_EESt5arrayIPcLm2EEEEviT0_T1_)
        /*0bd8*/ 	.word	0x00000020


	//----- nvinfo : EIATTR_FRAME_SIZE
	.align		4
.L_555:
        /*0bdc*/ 	.byte	0x04, 0x11
        /*0bde*/ 	.short	(.L_557 - .L_556)
	.align		4
.L_556:
        /*0be0*/ 	.word	index@(_ZN2at6native29vectorized_elementwise_kernelILi8ENS0_13AUnaryFunctorIiiiZZZNS0_21heaviside_kernel_cudaERNS_18TensorIteratorBaseEENKUlvE_clEvENKUlvE1_clEvEUliiE_EESt5arrayIPcLm2EEEEviT0_T1_)
        /*0be4*/ 	.word	0x00000000


	//----- nvinfo : EIATTR_REGCOUNT
	.align		4
.L_557:
        /*0be8*/ 	.byte	0x04, 0x2f
        /*0bea*/ 	.short	(.L_559 - .L_558)
	.align		4
.L_558:
        /*0bec*/ 	.word	index@(_ZN2at6native29vectorized_elementwise_kernelILi4ENS0_13AUnaryFunctorIiiiZZZNS0_21heaviside_kernel_cudaERNS_18TensorIteratorBaseEENKUlvE_clEvENKUlvE1_clEvEUliiE_EESt5arrayIPcLm2EEEEviT0_T1_)
        /*0bf0*/ 	.word	0x00000020


	//----- nvinfo : EIATTR_FRAME_SIZE
	.align		4
.L_559:
        /*0bf4*/ 	.byte	0x04, 0x11
        /*0bf6*/ 	.short	(.L_561 - .L_560)
	.align		4
.L_560:
        /*0bf8*/ 	.word	index@(_ZN2at6native29vectorized_elementwise_kernelILi4ENS0_13AUnaryFunctorIiiiZZZNS0_21heaviside_kernel_cudaERNS_18TensorIteratorBaseEENKUlvE_clEvENKUlvE1_clEvEUliiE_EESt5arrayIPcLm2EEEEviT0_T1_)
        /*0bfc*/ 	.word	0x00000000


	//----- nvinfo : EIATTR_REGCOUNT
	.align		4
.L_561:
        /*0c00*/ 	.byte	0x04, 0x2f
        /*0c02*/ 	.short	(.L_563 - .L_562)
	.align		4
.L_562:
        /*0c04*/ 	.word	index@(_ZN2at6native29vectorized_elementwise_kernelILi2ENS0_13AUnaryFunctorIiiiZZZNS0_21heaviside_kernel_cudaERNS_18TensorIteratorBaseEENKUlvE_clEvENKUlvE1_clEvEUliiE_EESt5arrayIPcLm2EEEEviT0_T1_)
        /*0c08*/ 	.word	0x00000020


	//----- nvinfo : EIATTR_FRAME_SIZE
	.align		4
.L_563:
        /*0c0c*/ 	.byte	0x04, 0x11
        /*0c0e*/ 	.short	(.L_565 - .L_564)
	.align		4
.L_564:
        /*0c10*/ 	.word	index@(_ZN2at6native29vectorized_elementwise_kernelILi2ENS0_13AUnaryFunctorIiiiZZZNS0_21heaviside_kernel_cudaERNS_18TensorIteratorBaseEENKUlvE_clEvENKUlvE1_clEvEUliiE_EESt5arrayIPcLm2EEEEviT0_T1_)
        /*0c14*/ 	.word	0x00000000


	//----- nvinfo : EIATTR_REGCOUNT
	.align		4
.L_565:
        /*0c18*/ 	.byte	0x04, 0x2f
        /*0c1a*/ 	.short	(.L_567 - .L_566)
	.align		4
.L_566:
        /*0c1c*/ 	.word	index@(_ZN2at6native27unrolled_elementwise_kernelINS0_13AUnaryFunctorIiiiZZZNS0_21heaviside_kernel_cudaERNS_18TensorIteratorBaseEENKUlvE_clEvENKUlvE1_clEvEUliiE_EESt5arrayIPcLm2EELi4E23TrivialOffsetCalculatorILi1EjESD_NS0_6memory15LoadWithoutCastENSE_16StoreWithoutCastEEEviT_T0_T2_T3_T4_T5_)
        /*0c20*/ 	.word	0x00000016


	//----- nvinfo : EIATTR_FRAME_SIZE
	.align		4
.L_567:
        /*0c24*/ 	.byte	0x04, 0x11
        /*0c26*/ 	.short	(.L_569 - .L_568)
	.align		4
.L_568:
        /*0c28*/ 	.word	index@(_ZN2at6native27unrolled_elementwise_kernelINS0_13AUnaryFunctorIiiiZZZNS0_21heaviside_kernel_cudaERNS_18TensorIteratorBaseEENKUlvE_clEvENKUlvE1_clEvEUliiE_EESt5arrayIPcLm2EELi4E23TrivialOffsetCalculatorILi1EjESD_NS0_6memory15LoadWithoutCastENSE_16StoreWithoutCastEEEviT_T0_T2_T3_T4_T5_)
        /*0c2c*/ 	.word	0x00000000


	//----- nvinfo : EIATTR_REGCOUNT
	.align		4
.L_569:
        /*0c30*/ 	.byte	0x04, 0x2f
        /*0c32*/ 	.short	(.L_571 - .L_570)
	.align		4
.L_570:
        /*0c34*/ 	.word	index@(_ZN2at6native18elementwise_kernelILi128ELi2EZNS0_22gpu_kernel_impl_nocastINS0_13AUnaryFunctorIiiiZZZNS0_21heaviside_kernel_cudaERNS_18TensorIteratorBaseEENKUlvE_clEvENKUlvE1_clEvEUliiE_EEEEvS5_RKT_EUliE_EEviT1_)
        /*0c38*/ 	.word	0x00000014


	//----- nvinfo : EIATTR_FRAME_SIZE
	.align		4
.L_571:
        /*0c3c*/ 	.byte	0x04, 0x11
        /*0c3e*/ 	.short	(.L_573 - .L_572)
	.align		4
.L_572:
        /*0c40*/ 	.word	index@(_ZN2at6native18elementwise_kernelILi128ELi2EZNS0_22gpu_kernel_impl_nocastINS0_13AUnaryFunctorIiiiZZZNS0_21heaviside_kernel_cudaERNS_18TensorIteratorBaseEENKUlvE_clEvENKUlvE1_clEvEUliiE_EEEEvS5_RKT_EUliE_EEviT1_)
        /*0c44*/ 	.word	0x00000000


	//----- nvinfo : EIATTR_REGCOUNT
	.align		4
.L_573:
        /*0c48*/ 	.byte	0x04, 0x2f
        /*0c4a*/ 	.short	(.L_575 - .L_574)
	.align		4
.L_574:
        /*0c4c*/ 	.word	index@(_ZN2at6native27unrolled_elementwise_kernelINS0_13AUnaryFunctorIiiiZZZNS0_21heaviside_kernel_cudaERNS_18TensorIteratorBaseEENKUlvE_clEvENKUlvE1_clEvEUliiE_EESt5arrayIPcLm2EELi4E23TrivialOffsetCalculatorILi1EjESD_NS0_6memory12LoadWithCastILi1EEENSE_13StoreWithCastILi1EEEEEviT_T0_T2_T3_T4_T5_)
        /*0c50*/ 	.word	0x0000001d


	//----- nvinfo : EIATTR_FRAME_SIZE
	.align		4
.L_575:
        /*0c54*/ 	.byte	0x04, 0x11
        /*0c56*/ 	.short	(.L_577 - .L_576)
	.align		4
.L_576:
        /*0c58*/ 	.word	index@(_ZN2at6native27unrolled_elementwise_kernelINS0_13AUnaryFunctorIiiiZZZNS0_21heaviside_kernel_cudaERNS_18TensorIteratorBaseEENKUlvE_clEvENKUlvE1_clEvEUliiE_EESt5arrayIPcLm2EELi4E23TrivialOffsetCalculatorILi1EjESD_NS0_6memory12LoadWithCastILi1EEENSE_13StoreWithCastILi1EEEEEviT_T0_T2_T3_T4_T5_)
        /*0c5c*/ 	.word	0x00000000


	//----- nvinfo : EIATTR_REGCOUNT
	.align		4
.L_577:
        /*0c60*/ 	.byte	0x04, 0x2f
        /*0c62*/ 	.short	(.L_579 - .L_578)
	.align		4
.L_578:
        /*0c64*/ 	.word	index@(_ZN2at6native18elementwise_kernelILi128ELi4EZNS0_15gpu_kernel_implINS0_13AUnaryFunctorIiiiZZZNS0_21heaviside_kernel_cudaERNS_18TensorIteratorBaseEENKUlvE_clEvENKUlvE1_clEvEUliiE_EEEEvS5_RKT_EUliE_EEviT1_)
        /*0c68*/ 	.word	0x00000018


	//----- nvinfo : EIATTR_FRAME_SIZE
	.align		4
.L_579:
        /*0c6c*/ 	.byte	0x04, 0x11
        /*0c6e*/ 	.short	(.L_581 - .L_580)
	.align		4
.L_580:
        /*0c70*/ 	.word	index@(_ZN2at6native18elementwise_kernelILi128ELi4EZNS0_15gpu_kernel_implINS0_13AUnaryFunctorIiiiZZZNS0_21heaviside_kernel_cudaERNS_18TensorIteratorBaseEENKUlvE_clEvENKUlvE1_clEvEUliiE_EEEEvS5_RKT_EUliE_EEviT1_)
        /*0c74*/ 	.word	0x00000000


	//----- nvinfo : EIATTR_REGCOUNT
	.align		4
.L_581:
        /*0c78*/ 	.byte	0x04, 0x2f
        /*0c7a*/ 	.short	(.L_583 - .L_582)
	.align		4
.L_582:
        /*0c7c*/ 	.word	index@(_ZN2at6native29vectorized_elementwise_kernelILi8ENS0_13BUnaryFunctorIiiiZZZNS0_21heaviside_kernel_cudaERNS_18TensorIteratorBaseEENKUlvE_clEvENKUlvE1_clEvEUliiE_EESt5arrayIPcLm2EEEEviT0_T1_)
        /*0c80*/ 	.word	0x00000020


	//----- nvinfo : EIATTR_FRAME_SIZE
	.align		4
.L_583:
        /*0c84*/ 	.byte	0x04, 0x11
        /*0c86*/ 	.short	(.L_585 - .L_584)
	.align		4
.L_584:
        /*0c88*/ 	.word	index@(_ZN2at6native29vectorized_elementwise_kernelILi8ENS0_13BUnaryFunctorIiiiZZZNS0_21heaviside_kernel_cudaERNS_18TensorIteratorBaseEENKUlvE_clEvENKUlvE1_clEvEUliiE_EESt5arrayIPcLm2EEEEviT0_T1_)
        /*0c8c*/ 	.word	0x00000000


	//----- nvinfo : EIATTR_REGCOUNT
	.align		4
.L_585:
        /*0c90*/ 	.byte	0x04, 0x2f
        /*0c92*/ 	.short	(.L_587 - .L_586)
	.align		4
.L_586:
        /*0c94*/ 	.word	index@(_ZN2at6native29vectorized_elementwise_kernelILi4ENS0_13BUnaryFunctorIiiiZZZNS0_21heaviside_kernel_cudaERNS_18TensorIteratorBaseEENKUlvE_clEvENKUlvE1_clEvEUliiE_EESt5arrayIPcLm2EEEEviT0_T1_)
        /*0c98*/ 	.word	0x00000020


	//----- nvinfo : EIATTR_FRAME_SIZE
	.align		4
.L_587:
        /*0c9c*/ 	.byte	0x04, 0x11
        /*0c9e*/ 	.short	(.L_589 - .L_588)
	.align		4
.L_588:
        /*0ca0*/ 	.word	index@(_ZN2at6native29vectorized_elementwise_kernelILi4ENS0_13BUnaryFunctorIiiiZZZNS0_21heaviside_kernel_cudaERNS_18TensorIteratorBaseEENKUlvE_clEvENKUlvE1_clEvEUliiE_EESt5arrayIPcLm2EEEEviT0_T1_)
        /*0ca4*/ 	.word	0x00000000


	//----- nvinfo : EIATTR_REGCOUNT
	.align		4
.L_589:
        /*0ca8*/ 	.byte	0x04, 0x2f
        /*0caa*/ 	.short	(.L_591 - .L_590)
	.align		4
.L_590:
        /*0cac*/ 	.word	index@(_ZN2at6native29vectorized_elementwise_kernelILi2ENS0_13BUnaryFunctorIiiiZZZNS0_21heaviside_kernel_cudaERNS_18TensorIteratorBaseEENKUlvE_clEvENKUlvE1_clEvEUliiE_EESt5arrayIPcLm2EEEEviT0_T1_)
        /*0cb0*/ 	.word	0x00000020


	//----- nvinfo : EIATTR_FRAME_SIZE
	.align		4
.L_591:
        /*0cb4*/ 	.byte	0x04, 0x11
        /*0cb6*/ 	.short	(.L_593 - .L_592)
	.align		4
.L_592:
        /*0cb8*/ 	.word	index@(_ZN2at6native29vectorized_elementwise_kernelILi2ENS0_13BUnaryFunctorIiiiZZZNS0_21heaviside_kernel_cudaERNS_18TensorIteratorBaseEENKUlvE_clEvENKUlvE1_clEvEUliiE_EESt5arrayIPcLm2EEEEviT0_T1_)
        /*0cbc*/ 	.word	0x00000000


	//----- nvinfo : EIATTR_REGCOUNT
	.align		4
.L_593:
        /*0cc0*/ 	.byte	0x04, 0x2f
        /*0cc2*/ 	.short	(.L_595 - .L_594)
	.align		4
.L_594:
        /*0cc4*/ 	.word	index@(_ZN2at6native27unrolled_elementwise_kernelINS0_13BUnaryFunctorIiiiZZZNS0_21heaviside_kernel_cudaERNS_18TensorIteratorBaseEENKUlvE_clEvENKUlvE1_clEvEUliiE_EESt5arrayIPcLm2EELi4E23TrivialOffsetCalculatorILi1EjESD_NS0_6memory15LoadWithoutCastENSE_16StoreWithoutCastEEEviT_T0_T2_T3_T4_T5_)
        /*0cc8*/ 	.word	0x00000016


	//----- nvinfo : EIATTR_FRAME_SIZE
	.align		4
.L_595:
        /*0ccc*/ 	.byte	0x04, 0x11
        /*0cce*/ 	.short	(.L_597 - .L_596)
	.align		4
.L_596:
        /*0cd0*/ 	.word	index@(_ZN2at6native27unrolled_elementwise_kernelINS0_13BUnaryFunctorIiiiZZZNS0_21heaviside_kernel_cudaERNS_18TensorIteratorBaseEENKUlvE_clEvENKUlvE1_clEvEUliiE_EESt5arrayIPcLm2EELi4E23TrivialOffsetCalculatorILi1EjESD_NS0_6memory15LoadWithoutCastENSE_16StoreWithoutCastEEEviT_T0_T2_T3_T4_T5_)
        /*0cd4*/ 	.word	0x00000000


	//----- nvinfo : EIATTR_REGCOUNT
	.align		4
.L_597:
        /*0cd8*/ 	.byte	0x04, 0x2f
        /*0cda*/ 	.short	(.L_599 - .L_598)
	.align		4
.L_598:
        /*0cdc*/ 	.word	index@(_ZN2at6native18elementwise_kernelILi128ELi2EZNS0_22gpu_kernel_impl_nocastINS0_13BUnaryFunctorIiiiZZZNS0_21heaviside_kernel_cudaERNS_18TensorIteratorBaseEENKUlvE_clEvENKUlvE1_clEvEUliiE_EEEEvS5_RKT_EUliE_EEviT1_)
        /*0ce0*/ 	.word	0x00000014


	//----- nvinfo : EIATTR_FRAME_SIZE
	.align		4
.L_599:
        /*0ce4*/ 	.byte	0x04, 0x11
        /*0ce6*/ 	.short	(.L_601 - .L_600)
	.align		4
.L_600:
        /*0ce8*/ 	.word	index@(_ZN2at6native18elementwise_kernelILi128ELi2EZNS0_22gpu_kernel_impl_nocastINS0_13BUnaryFunctorIiiiZZZNS0_21heaviside_kernel_cudaERNS_18TensorIteratorBaseEENKUlvE_clEvENKUlvE1_clEvEUliiE_EEEEvS5_RKT_EUliE_EEviT1_)
        /*0cec*/ 	.word	0x00000000


	//----- nvinfo : EIATTR_REGCOUNT
	.align		4
.L_601:
        /*0cf0*/ 	.byte	0x04, 0x2f
        /*0cf2*/ 	.short	(.L_603 - .L_602)
	.align		4
.L_602:
        /*0cf4*/ 	.word	index@(_ZN2at6native27unrolled_elementwise_kernelINS0_13BUnaryFunctorIiiiZZZNS0_21heaviside_kernel_cudaERNS_18TensorIteratorBaseEENKUlvE_clEvENKUlvE1_clEvEUliiE_EESt5arrayIPcLm2EELi4E23TrivialOffsetCalculatorILi1EjESD_NS0_6memory12LoadWithCastILi1EEENSE_13StoreWithCastILi1EEEEEviT_T0_T2_T3_T4_T5_)
        /*0cf8*/ 	.word	0x0000001c


	//----- nvinfo : EIATTR_FRAME_SIZE
	.align		4
.L_603:
        /*0cfc*/ 	.byte	0x04, 0x11
        /*0cfe*/ 	.short	(.L_605 - .L_604)
	.align		4
.L_604:
        /*0d00*/ 	.word	index@(_ZN2at6native27unrolled_elementwise_kernelINS0_13BUnaryFunctorIiiiZZZNS0_21heaviside_kernel_cudaERNS_18TensorIteratorBaseEENKUlvE_clEvENKUlvE1_clEvEUliiE_EESt5arrayIPcLm2EELi4E23TrivialOffsetCalculatorILi1EjESD_NS0_6memory12LoadWithCastILi1EEENSE_13StoreWithCastILi1EEEEEviT_T0_T2_T3_T4_T5_)
        /*0d04*/ 	.word	0x00000000


	//----- nvinfo : EIATTR_REGCOUNT
	.align		4
.L_605:
        /*0d08*/ 	.byte	0x04, 0x2f
        /*0d0a*/ 	.short	(.L_607 - .L_606)
	.align		4
.L_606:
        /*0d0c*/ 	.word	index@(_ZN2at6native18elementwise_kernelILi128ELi4EZNS0_15gpu_kernel_implINS0_13BUnaryFunctorIiiiZZZNS0_21heaviside_kernel_cudaERNS_18TensorIteratorBaseEENKUlvE_clEvENKUlvE1_clEvEUliiE_EEEEvS5_RKT_EUliE_EEviT1_)
        /*0d10*/ 	.word	0x00000018


	//----- nvinfo : EIATTR_FRAME_SIZE
	.align		4
.L_607:
        /*0d14*/ 	.byte	0x04, 0x11
        /*0d16*/ 	.short	(.L_609 - .L_608)
	.align		4
.L_608:
        /*0d18*/ 	.word	index@(_ZN2at6native18elementwise_kernelILi128ELi4EZNS0_15gpu_kernel_implINS0_13BUnaryFunctorIiiiZZZNS0_21heaviside_kernel_cudaERNS_18TensorIteratorBaseEENKUlvE_clEvENKUlvE1_clEvEUliiE_EEEEvS5_RKT_EUliE_EEviT1_)
        /*0d1c*/ 	.word	0x00000000


	//----- nvinfo : EIATTR_REGCOUNT
	.align		4
.L_609:
        /*0d20*/ 	.byte	0x04, 0x2f
        /*0d22*/ 	.short	(.L_611 - .L_610)
	.align		4
.L_610:
        /*0d24*/ 	.word	index@(_ZN2at6native29vectorized_elementwise_kernelILi8ENS0_13BinaryFunctorIiiiZZZNS0_21heaviside_kernel_cudaERNS_18TensorIteratorBaseEENKUlvE_clEvENKUlvE1_clEvEUliiE_EESt5arrayIPcLm3EEEEviT0_T1_)
        /*0d28*/ 	.word	0x00000020


	//----- nvinfo : EIATTR_FRAME_SIZE
	.align		4
.L_611:
        /*0d2c*/ 	.byte	0x04, 0x11
        /*0d2e*/ 	.short	(.L_613 - .L_612)
	.align		4
.L_612:
        /*0d30*/ 	.word	index@(_ZN2at6native29vectorized_elementwise_kernelILi8ENS0_13BinaryFunctorIiiiZZZNS0_21heaviside_kernel_cudaERNS_18TensorIteratorBaseEENKUlvE_clEvENKUlvE1_clEvEUliiE_EESt5arrayIPcLm3EEEEviT0_T1_)
        /*0d34*/ 	.word	0x00000000


	//----- nvinfo : EIATTR_REGCOUNT
	.align		4
.L_613:
        /*0d38*/ 	.byte	0x04, 0x2f
        /*0d3a*/ 	.short	(.L_615 - .L_614)
	.align		4
.L_614:
        /*0d3c*/ 	.word	index@(_ZN2at6native29vectorized_elementwise_kernelILi4ENS0_13BinaryFunctorIiiiZZZNS0_21heaviside_kernel_cudaERNS_18TensorIteratorBaseEENKUlvE_clEvENKUlvE1_clEvEUliiE_EESt5arrayIPcLm3EEEEviT0_T1_)
        /*0d40*/ 	.word	0x00000020


	//----- nvinfo : EIATTR_FRAME_SIZE
	.align		4
.L_615:
        /*0d44*/ 	.byte	0x04, 0x11
        /*0d46*/ 	.short	(.L_617 - .L_616)
	.align		4
.L_616:
        /*0d48*/ 	.word	index@(_ZN2at6native29vectorized_elementwise_kernelILi4ENS0_13BinaryFunctorIiiiZZZNS0_21heaviside_kernel_cudaERNS_18TensorIteratorBaseEENKUlvE_clEvENKUlvE1_clEvEUliiE_EESt5arrayIPcLm3EEEEviT0_T1_)
        /*0d4c*/ 	.word	0x00000000


	//----- nvinfo : EIATTR_REGCOUNT
	.align		4
.L_617:
        /*0d50*/ 	.byte	0x04, 0x2f
        /*0d52*/ 	.short	(.L_619 - .L_618)
	.align		4
.L_618:
        /*0d54*/ 	.word	index@(_ZN2at6native29vectorized_elementwise_kernelILi2ENS0_13BinaryFunctorIiiiZZZNS0_21heaviside_kernel_cudaERNS_18TensorIteratorBaseEENKUlvE_clEvENKUlvE1_clEvEUliiE_EESt5arrayIPcLm3EEEEviT0_T1_)
        /*0d58*/ 	.word	0x00000020


	//----- nvinfo : EIATTR_FRAME_SIZE
	.align		4
.L_619:
        /*0d5c*/ 	.byte	0x04, 0x11
        /*0d5e*/ 	.short	(.L_621 - .L_620)
	.align		4
.L_620:
        /*0d60*/ 	.word	index@(_ZN2at6native29vectorized_elementwise_kernelILi2ENS0_13BinaryFunctorIiiiZZZNS0_21heaviside_kernel_cudaERNS_18TensorIteratorBaseEENKUlvE_clEvENKUlvE1_clEvEUliiE_EESt5arrayIPcLm3EEEEviT0_T1_)
        /*0d64*/ 	.word	0x00000000


	//----- nvinfo : EIATTR_REGCOUNT
	.align		4
.L_621:
        /*0d68*/ 	.byte	0x04, 0x2f
        /*0d6a*/ 	.short	(.L_623 - .L_622)
	.align		4
.L_622:
        /*0d6c*/ 	.word	index@(_ZN2at6native27unrolled_elementwise_kernelINS0_13BinaryFunctorIiiiZZZNS0_21heaviside_kernel_cudaERNS_18TensorIteratorBaseEENKUlvE_clEvENKUlvE1_clEvEUliiE_EESt5arrayIPcLm3EELi4E23TrivialOffsetCalculatorILi2EjESC_ILi1EjENS0_6memory15LoadWithoutCastENSF_16StoreWithoutCastEEEviT_T0_T2_T3_T4_T5_)
        /*0d70*/ 	.word	0x00000020


	//----- nvinfo : EIATTR_FRAME_SIZE
	.align		4
.L_623:
        /*0d74*/ 	.byte	0x04, 0x11
        /*0d76*/ 	.short	(.L_625 - .L_624)
	.align		4
.L_624:
        /*0d78*/ 	.word	index@(_ZN2at6native27unrolled_elementwise_kernelINS0_13BinaryFunctorIiiiZZZNS0_21heaviside_kernel_cudaERNS_18TensorIteratorBaseEENKUlvE_clEvENKUlvE1_clEvEUliiE_EESt5arrayIPcLm3EELi4E23TrivialOffsetCalculatorILi2EjESC_ILi1EjENS0_6memory15LoadWithoutCastENSF_16StoreWithoutCastEEEviT_T0_T2_T3_T4_T5_)
        /*0d7c*/ 	.word	0x00000000


	//----- nvinfo : EIATTR_REGCOUNT
	.align		4
.L_625:
        /*0d80*/ 	.byte	0x04, 0x2f
        /*0d82*/ 	.short	(.L_627 - .L_626)
	.align		4
.L_626:
        /*0d84*/ 	.word	index@(_ZN2at6native18elementwise_kernelILi128ELi2EZNS0_22gpu_kernel_impl_nocastINS0_13BinaryFunctorIiiiZZZNS0_21heaviside_kernel_cudaERNS_18TensorIteratorBaseEENKUlvE_clEvENKUlvE1_clEvEUliiE_EEEEvS5_RKT_EUliE_EEviT1_)
        /*0d88*/ 	.word	0x00000014


	//----- nvinfo : EIATTR_FRAME_SIZE
	.align		4
.L_627:
        /*0d8c*/ 	.byte	0x04, 0x11
        /*0d8e*/ 	.short	(.L_629 - .L_628)
	.align		4
.L_628:
        /*0d90*/ 	.word	index@(_ZN2at6native18elementwise_kernelILi128ELi2EZNS0_22gpu_kernel_impl_nocastINS0_13BinaryFunctorIiiiZZZNS0_21heaviside_kernel_cudaERNS_18TensorIteratorBaseEENKUlvE_clEvENKUlvE1_clEvEUliiE_EEEEvS5_RKT_EUliE_EEviT1_)
        /*0d94*/ 	.word	0x00000000


	//----- nvinfo : EIATTR_REGCOUNT
	.align		4
.L_629:
        /*0d98*/ 	.byte	0x04, 0x2f
        /*0d9a*/ 	.short	(.L_631 - .L_630)
	.align		4
.L_630:
        /*0d9c*/ 	.word	index@(_ZN2at6native27unrolled_elementwise_kernelINS0_13BinaryFunctorIiiiZZZNS0_21heaviside_kernel_cudaERNS_18TensorIteratorBaseEENKUlvE_clEvENKUlvE1_clEvEUliiE_EESt5arrayIPcLm3EELi4E23TrivialOffsetCalculatorILi2EjESC_ILi1EjENS0_6memory12LoadWithCastILi2EEENSF_13StoreWithCastILi1EEEEEviT_T0_T2_T3_T4_T5_)
        /*0da0*/ 	.word	0x00000020


	//----- nvinfo : EIATTR_FRAME_SIZE
	.align		4
.L_631:
        /*0da4*/ 	.byte	0x04, 0x11
        /*0da6*/ 	.short	(.L_633 - .L_632)
	.align		4
.L_632:
        /*0da8*/ 	.word	index@(_ZN2at6native27unrolled_elementwise_kernelINS0_13BinaryFunctorIiiiZZZNS0_21heaviside_kernel_cudaERNS_18TensorIteratorBaseEENKUlvE_clEvENKUlvE1_clEvEUliiE_EESt5arrayIPcLm3EELi4E23TrivialOffsetCalculatorILi2EjESC_ILi1EjENS0_6memory12LoadWithCastILi2EEENSF_13StoreWithCastILi1EEEEEviT_T0_T2_T3_T4_T5_)
        /*0dac*/ 	.word	0x00000000


	//----- nvinfo : EIATTR_REGCOUNT
	.align		4
.L_633:
        /*0db0*/ 	.byte	0x04, 0x2f
        /*0db2*/ 	.short	(.L_635 - .L_634)
	.align		4
.L_634:
        /*0db4*/ 	.word	index@(_ZN2at6native18elementwise_kernelILi128ELi4EZNS0_15gpu_kernel_implINS0_13BinaryFunctorIiiiZZZNS0_21heaviside_kernel_cudaERNS_18TensorIteratorBaseEENKUlvE_clEvENKUlvE1_clEvEUliiE_EEEEvS5_RKT_EUliE_EEviT1_)
        /*0db8*/ 	.word	0x00000018


	//----- nvinfo : EIATTR_FRAME_SIZE
	.align		4
.L_635:
        /*0dbc*/ 	.byte	0x04, 0x11
        /*0dbe*/ 	.short	(.L_637 - .L_636)
	.align		4
.L_636:
        /*0dc0*/ 	.word	index@(_ZN2at6native18elementwise_kernelILi128ELi4EZNS0_15gpu_kernel_implINS0_13BinaryFunctorIiiiZZZNS0_21heaviside_kernel_cudaERNS_18TensorIteratorBaseEENKUlvE_clEvENKUlvE1_clEvEUliiE_EEEEvS5_RKT_EUliE_EEviT1_)
        /*0dc4*/ 	.word	0x00000000


	//----- nvinfo : EIATTR_REGCOUNT
	.align		4
.L_637:
        /*0dc8*/ 	.byte	0x04, 0x2f
        /*0dca*/ 	.short	(.L_639 - .L_638)
	.align		4
.L_638:
        /*0dcc*/ 	.word	index@(_ZN2at6native29vectorized_elementwise_kernelILi8ENS0_13AUnaryFunctorIlllZZZNS0_21heaviside_kernel_cudaERNS_18TensorIteratorBaseEENKUlvE_clEvENKUlvE2_clEvEUlllE_EESt5arrayIPcLm2EEEEviT0_T1_)
        /*0dd0*/ 	.word	0x00000020


	//----- nvinfo : EIATTR_FRAME_SIZE
	.align		4
.L_639:
        /*0dd4*/ 	.byte	0x04, 0x11
        /*0dd6*/ 	.short	(.L_641 - .L_640)
	.align		4
.L_640:
        /*0dd8*/ 	.word	index@(_ZN2at6native29vectorized_elementwise_kernelILi8ENS0_13AUnaryFunctorIlllZZZNS0_21heaviside_kernel_cudaERNS_18TensorIteratorBaseEENKUlvE_clEvENKUlvE2_clEvEUlllE_EESt5arrayIPcLm2EEEEviT0_T1_)
        /*0ddc*/ 	.word	0x00000000


	//----- nvinfo : EIATTR_REGCOUNT
	.align		4
.L_641:
        /*0de0*/ 	.byte	0x04, 0x2f
        /*0de2*/ 	.short	(.L_643 - .L_642)
	.align		4
.L_642:
        /*0de4*/ 	.word	index@(_ZN2at6native29vectorized_elementwise_kernelILi4ENS0_13AUnaryFunctorIlllZZZNS0_21heaviside_kernel_cudaERNS_18TensorIteratorBaseEENKUlvE_clEvENKUlvE2_clEvEUlllE_EESt5arrayIPcLm2EEEEviT0_T1_)
        /*0de8*/ 	.word	0x00000020


	//----- nvinfo : EIATTR_FRAME_SIZE
	.align		4
.L_643:
        /*0dec*/ 	.byte	0x04, 0x11
        /*0dee*/ 	.short	(.L_645 - .L_644)
	.align		4
.L_644:
        /*0df0*/ 	.word	index@(_ZN2at6native29vectorized_elementwise_kernelILi4ENS0_13AUnaryFunctorIlllZZZNS0_21heaviside_kernel_cudaERNS_18TensorIteratorBaseEENKUlvE_clEvENKUlvE2_clEvEUlllE_EESt5arrayIPcLm2EEEEviT0_T1_)
        /*0df4*/ 	.word	0x00000000


	//----- nvinfo : EIATTR_REGCOUNT
	.align		4
.L_645:
        /*0df8*/ 	.byte	0x04, 0x2f
        /*0dfa*/ 	.short	(.L_647 - .L_646)
	.align		4
.L_646:
        /*0dfc*/ 	.word	index@(_ZN2at6native29vectorized_elementwise_kernelILi2ENS0_13AUnaryFunctorIlllZZZNS0_21heaviside_kernel_cudaERNS_18TensorIteratorBaseEENKUlvE_clEvENKUlvE2_clEvEUlllE_EESt5arrayIPcLm2EEEEviT0_T1_)
        /*0e00*/ 	.word	0x00000020


	//----- nvinfo : EIATTR_FRAME_SIZE
	.align		4
.L_647:
        /*0e04*/ 	.byte	0x04, 0x11
        /*0e06*/ 	.short	(.L_649 - .L_648)
	.align		4
.L_648:
        /*0e08*/ 	.word	index@(_ZN2at6native29vectorized_elementwise_kernelILi2ENS0_13AUnaryFunctorIlllZZZNS0_21heaviside_kernel_cudaERNS_18TensorIteratorBaseEENKUlvE_clEvENKUlvE2_clEvEUlllE_EESt5arrayIPcLm2EEEEviT0_T1_)
        /*0e0c*/ 	.word	0x00000000


	//----- nvinfo : EIATTR_REGCOUNT
	.align		4
.L_649:
        /*0e10*/ 	.byte	0x04, 0x2f
        /*0e12*/ 	.short	(.L_651 - .L_650)
	.align		4
.L_650:
        /*0e14*/ 	.word	index@(_ZN2at6native27unrolled_elementwise_kernelINS0_13AUnaryFunctorIlllZZZNS0_21heaviside_kernel_cudaERNS_18TensorIteratorBaseEENKUlvE_clEvENKUlvE2_clEvEUlllE_EESt5arrayIPcLm2EELi4E23TrivialOffsetCalculatorILi1EjESD_NS0_6memory15LoadWithoutCastENSE_16StoreWithoutCastEEEviT_T0_T2_T3_T4_T5_)
        /*0e18*/ 	.word	0x00000018


	//----- nvinfo : EIATTR_FRAME_SIZE
	.align		4
.L_651:
        /*0e1c*/ 	.byte	0x04, 0x11
        /*0e1e*/ 	.short	(.L_653 - .L_652)
	.align		4
.L_652:
        /*0e20*/ 	.word	index@(_ZN2at6native27unrolled_elementwise_kernelINS0_13AUnaryFunctorIlllZZZNS0_21heaviside_kernel_cudaERNS_18TensorIteratorBaseEENKUlvE_clEvENKUlvE2_clEvEUlllE_EESt5arrayIPcLm2EELi4E23TrivialOffsetCalculatorILi1EjESD_NS0_6memory15LoadWithoutCastENSE_16StoreWithoutCastEEEviT_T0_T2_T3_T4_T5_)
        /*0e24*/ 	.word	0x00000000


	//----- nvinfo : EIATTR_REGCOUNT
	.align		4
.L_653:
        /*0e28*/ 	.byte	0x04, 0x2f
        /*0e2a*/ 	.short	(.L_655 - .L_654)
	.align		4
.L_654:
        /*0e2c*/ 	.word	index@(_ZN2at6native18elementwise_kernelILi128ELi2EZNS0_22gpu_kernel_impl_nocastINS0_13AUnaryFunctorIlllZZZNS0_21heaviside_kernel_cudaERNS_18TensorIteratorBaseEENKUlvE_clEvENKUlvE2_clEvEUlllE_EEEEvS5_RKT_EUliE_EEviT1_)
        /*0e30*/ 	.word	0x00000014


	//----- nvinfo : EIATTR_FRAME_SIZE
	.align		4
.L_655:
        /*0e34*/ 	.byte	0x04, 0x11
        /*0e36*/ 	.short	(.L_657 - .L_656)
	.align		4
.L_656:
        /*0e38*/ 	.word	index@(_ZN2at6native18elementwise_kernelILi128ELi2EZNS0_22gpu_kernel_impl_nocastINS0_13AUnaryFunctorIlllZZZNS0_21heaviside_kernel_cudaERNS_18TensorIteratorBaseEENKUlvE_clEvENKUlvE2_clEvEUlllE_EEEEvS5_RKT_EUliE_EEviT1_)
        /*0e3c*/ 	.word	0x00000000


	//----- nvinfo : EIATTR_REGCOUNT
	.align		4
.L_657:
        /*0e40*/ 	.byte	0x04, 0x2f
        /*0e42*/ 	.short	(.L_659 - .L_658)
	.align		4
.L_658:
        /*0e44*/ 	.word	index@(_ZN2at6native27unrolled_elementwise_kernelINS0_13AUnaryFunctorIlllZZZNS0_21heaviside_kernel_cudaERNS_18TensorIteratorBaseEENKUlvE_clEvENKUlvE2_clEvEUlllE_EESt5arrayIPcLm2EELi4E23TrivialOffsetCalculatorILi1EjESD_NS0_6memory12LoadWithCastILi1EEENSE_13StoreWithCastILi1EEEEEviT_T0_T2_T3_T4_T5_)
        /*0e48*/ 	.word	0x00000020


	//----- nvinfo : EIATTR_FRAME_SIZE
	.align		4
.L_659:
        /*0e4c*/ 	.byte	0x04, 0x11
        /*0e4e*/ 	.short	(.L_661 - .L_660)
	.align		4
.L_660:
        /*0e50*/ 	.word	index@(_ZN2at6native27unrolled_elementwise_kernelINS0_13AUnaryFunctorIlllZZZNS0_21heaviside_kernel_cudaERNS_18TensorIteratorBaseEENKUlvE_clEvENKUlvE2_clEvEUlllE_EESt5arrayIPcLm2EELi4E23TrivialOffsetCalculatorILi1EjESD_NS0_6memory12LoadWithCastILi1EEENSE_13StoreWithCastILi1EEEEEviT_T0_T2_T3_T4_T5_)
        /*0e54*/ 	.word	0x00000000


	//----- nvinfo : EIATTR_REGCOUNT
	.align		4
.L_661:
        /*0e58*/ 	.byte	0x04, 0x2f
        /*0e5a*/ 	.short	(.L_663 - .L_662)
	.align		4
.L_662:
        /*0e5c*/ 	.word	index@(_ZN2at6native18elementwise_kernelILi128ELi4EZNS0_15gpu_kernel_implINS0_13AUnaryFunctorIlllZZZNS0_21heaviside_kernel_cudaERNS_18TensorIteratorBaseEENKUlvE_clEvENKUlvE2_clEvEUlllE_EEEEvS5_RKT_EUliE_EEviT1_)
        /*0e60*/ 	.word	0x00000018


	//----- nvinfo : EIATTR_FRAME_SIZE
	.align		4
.L_663:
        /*0e64*/ 	.byte	0x04, 0x11
        /*0e66*/ 	.short	(.L_665 - .L_664)
	.align		4
.L_664:
        /*0e68*/ 	.word	index@(_ZN2at6native18elementwise_kernelILi128ELi4EZNS0_15gpu_kernel_implINS0_13AUnaryFunctorIlllZZZNS0_21heaviside_kernel_cudaERNS_18TensorIteratorBaseEENKUlvE_clEvENKUlvE2_clEvEUlllE_EEEEvS5_RKT_EUliE_EEviT1_)
        /*0e6c*/ 	.word	0x00000000


	//----- nvinfo : EIATTR_REGCOUNT
	.align		4
.L_665:
        /*0e70*/ 	.byte	0x04, 0x2f
        /*0e72*/ 	.short	(.L_667 - .L_666)
	.align		4
.L_666:
        /*0e74*/ 	.word	index@(_ZN2at6native29vectorized_elementwise_kernelILi8ENS0_13BUnaryFunctorIlllZZZNS0_21heaviside_kernel_cudaERNS_18TensorIteratorBaseEENKUlvE_clEvENKUlvE2_clEvEUlllE_EESt5arrayIPcLm2EEEEviT0_T1_)
        /*0e78*/ 	.word	0x00000020


	//----- nvinfo : EIATTR_FRAME_SIZE
	.align		4
.L_667:
        /*0e7c*/ 	.byte	0x04, 0x11
        /*0e7e*/ 	.short	(.L_669 - .L_668)
	.align		4
.L_668:
        /*0e80*/ 	.word	index@(_ZN2at6native29vectorized_elementwise_kernelILi8ENS0_13BUnaryFunctorIlllZZZNS0_21heaviside_kernel_cudaERNS_18TensorIteratorBaseEENKUlvE_clEvENKUlvE2_clEvEUlllE_EESt5arrayIPcLm2EEEEviT0_T1_)
        /*0e84*/ 	.word	0x00000000


	//----- nvinfo : EIATTR_REGCOUNT
	.align		4
.L_669:
        /*0e88*/ 	.byte	0x04, 0x2f
        /*0e8a*/ 	.short	(.L_671 - .L_670)
	.align		4
.L_670:
        /*0e8c*/ 	.word	index@(_ZN2at6native29vectorized_elementwise_kernelILi4ENS0_13BUnaryFunctorIlllZZZNS0_21heaviside_kernel_cudaERNS_18TensorIteratorBaseEENKUlvE_clEvENKUlvE2_clEvEUlllE_EESt5arrayIPcLm2EEEEviT0_T1_)
        /*0e90*/ 	.word	0x00000020


	//----- nvinfo : EIATTR_FRAME_SIZE
	.align		4
.L_671:
        /*0e94*/ 	.byte	0x04, 0x11
        /*0e96*/ 	.short	(.L_673 - .L_672)
	.align		4
.L_672:
        /*0e98*/ 	.word	index@(_ZN2at6native29vectorized_elementwise_kernelILi4ENS0_13BUnaryFunctorIlllZZZNS0_21heaviside_kernel_cudaERNS_18TensorIteratorBaseEENKUlvE_clEvENKUlvE2_clEvEUlllE_EESt5arrayIPcLm2EEEEviT0_T1_)
        /*0e9c*/ 	.word	0x00000000


	//----- nvinfo : EIATTR_REGCOUNT
	.align		4
.L_673:
        /*0ea0*/ 	.byte	0x04, 0x2f
        /*0ea2*/ 	.short	(.L_675 - .L_674)
	.align		4
.L_674:
        /*0ea4*/ 	.word	index@(_ZN2at6native29vectorized_elementwise_kernelILi2ENS0_13BUnaryFunctorIlllZZZNS0_21heaviside_kernel_cudaERNS_18TensorIteratorBaseEENKUlvE_clEvENKUlvE2_clEvEUlllE_EESt5arrayIPcLm2EEEEviT0_T1_)
        /*0ea8*/ 	.word	0x00000020


	//----- nvinfo : EIATTR_FRAME_SIZE
	.align		4
.L_675:
        /*0eac*/ 	.byte	0x04, 0x11
        /*0eae*/ 	.short	(.L_677 - .L_676)
	.align		4
.L_676:
        /*0eb0*/ 	.word	index@(_ZN2at6native29vectorized_elementwise_kernelILi2ENS0_13BUnaryFunctorIlllZZZNS0_21heaviside_kernel_cudaERNS_18TensorIteratorBaseEENKUlvE_clEvENKUlvE2_clEvEUlllE_EESt5arrayIPcLm2EEEEviT0_T1_)
        /*0eb4*/ 	.word	0x00000000


	//----- nvinfo : EIATTR_REGCOUNT
	.align		4
.L_677:
        /*0eb8*/ 	.byte	0x04, 0x2f
        /*0eba*/ 	.short	(.L_679 - .L_678)
	.align		4
.L_678:
        /*0ebc*/ 	.word	index@(_ZN2at6native27unrolled_elementwise_kernelINS0_13BUnaryFunctorIlllZZZNS0_21heaviside_kernel_cudaERNS_18TensorIteratorBaseEENKUlvE_clEvENKUlvE2_clEvEUlllE_EESt5arrayIPcLm2EELi4E23TrivialOffsetCalculatorILi1EjESD_NS0_6memory15LoadWithoutCastENSE_16StoreWithoutCastEEEviT_T0_T2_T3_T4_T5_)
        /*0ec0*/ 	.word	0x0000001a


	//----- nvinfo : EIATTR_FRAME_SIZE
	.align		4
.L_679:
        /*0ec4*/ 	.byte	0x04, 0x11
        /*0ec6*/ 	.short	(.L_681 - .L_680)
	.align		4
.L_680:
        /*0ec8*/ 	.word	index@(_ZN2at6native27unrolled_elementwise_kernelINS0_13BUnaryFunctorIlllZZZNS0_21heaviside_kernel_cudaERNS_18TensorIteratorBaseEENKUlvE_clEvENKUlvE2_clEvEUlllE_EESt5arrayIPcLm2EELi4E23TrivialOffsetCalculatorILi1EjESD_NS0_6memory15LoadWithoutCastENSE_16StoreWithoutCastEEEviT_T0_T2_T3_T4_T5_)
        /*0ecc*/ 	.word	0x00000000


	//----- nvinfo : EIATTR_REGCOUNT
	.align		4
.L_681:
        /*0ed0*/ 	.byte	0x04, 0x2f
        /*0ed2*/ 	.short	(.L_683 - .L_682)
	.align		4
.L_682:
        /*0ed4*/ 	.word	index@(_ZN2at6native18elementwise_kernelILi128ELi2EZNS0_22gpu_kernel_impl_nocastINS0_13BUnaryFunctorIlllZZZNS0_21heaviside_kernel_cudaERNS_18TensorIteratorBaseEENKUlvE_clEvENKUlvE2_clEvEUlllE_EEEEvS5_RKT_EUliE_EEviT1_)
        /*0ed8*/ 	.word	0x00000014


	//----- nvinfo : EIATTR_FRAME_SIZE
	.align		4
.L_683:
        /*0edc*/ 	.byte	0x04, 0x11
        /*0ede*/ 	.short	(.L_685 - .L_684)
	.align		4
.L_684:
        /*0ee0*/ 	.word	index@(_ZN2at6native18elementwise_kernelILi128ELi2EZNS0_22gpu_kernel_impl_nocastINS0_13BUnaryFunctorIlllZZZNS0_21heaviside_kernel_cudaERNS_18TensorIteratorBaseEENKUlvE_clEvENKUlvE2_clEvEUlllE_EEEEvS5_RKT_EUliE_EEviT1_)
        /*0ee4*/ 	.word	0x00000000


	//----- nvinfo : EIATTR_REGCOUNT
	.align		4
.L_685:
        /*0ee8*/ 	.byte	0x04, 0x2f
        /*0eea*/ 	.short	(.L_687 - .L_686)
	.align		4
.L_686:
        /*0eec*/ 	.word	index@(_ZN2at6native27unrolled_elementwise_kernelINS0_13BUnaryFunctorIlllZZZNS0_21heaviside_kernel_cudaERNS_18TensorIteratorBaseEENKUlvE_clEvENKUlvE2_clEvEUlllE_EESt5arrayIPcLm2EELi4E23TrivialOffsetCalculatorILi1EjESD_NS0_6memory12LoadWithCastILi1EEENSE_13StoreWithCastILi1EEEEEviT_T0_T2_T3_T4_T5_)
        /*0ef0*/ 	.word	0x00000020


	//----- nvinfo : EIATTR_FRAME_SIZE
	.align		4
.L_687:
        /*0ef4*/ 	.byte	0x04, 0x11
        /*0ef6*/ 	.short	(.L_689 - .L_688)
	.align		4
.L_688:
        /*0ef8*/ 	.word	index@(_ZN2at6native27unrolled_elementwise_kernelINS0_13BUnaryFunctorIlllZZZNS0_21heaviside_kernel_cudaERNS_18TensorIteratorBaseEENKUlvE_clEvENKUlvE2_clEvEUlllE_EESt5arrayIPcLm2EELi4E23TrivialOffsetCalculatorILi1EjESD_NS0_6memory12LoadWithCastILi1EEENSE_13StoreWithCastILi1EEEEEviT_T0_T2_T3_T4_T5_)
        /*0efc*/ 	.word	0x00000000


	//----- nvinfo : EIATTR_REGCOUNT
	.align		4
.L_689:
        /*0f00*/ 	.byte	0x04, 0x2f
        /*0f02*/ 	.short	(.L_691 - .L_690)
	.align		4
.L_690:
        /*0f04*/ 	.word	index@(_ZN2at6native18elementwise_kernelILi128ELi4EZNS0_15gpu_kernel_implINS0_13BUnaryFunctorIlllZZZNS0_21heaviside_kernel_cudaERNS_18TensorIteratorBaseEENKUlvE_clEvENKUlvE2_clEvEUlllE_EEEEvS5_RKT_EUliE_EEviT1_)
        /*0f08*/ 	.word	0x00000018


	//----- nvinfo : EIATTR_FRAME_SIZE
	.align		4
.L_691:
        /*0f0c*/ 	.byte	0x04, 0x11
        /*0f0e*/ 	.short	(.L_693 - .L_692)
	.align		4
.L_692:
        /*0f10*/ 	.word	index@(_ZN2at6native18elementwise_kernelILi128ELi4EZNS0_15gpu_kernel_implINS0_13BUnaryFunctorIlllZZZNS0_21heaviside_kernel_cudaERNS_18TensorIteratorBaseEENKUlvE_clEvENKUlvE2_clEvEUlllE_EEEEvS5_RKT_EUliE_EEviT1_)
        /*0f14*/ 	.word	0x00000000


	//----- nvinfo : EIATTR_REGCOUNT
	.align		4
.L_693:
        /*0f18*/ 	.byte	0x04, 0x2f
        /*0f1a*/ 	.short	(.L_695 - .L_694)
	.align		4
.L_694:
        /*0f1c*/ 	.word	index@(_ZN2at6native29vectorized_elementwise_kernelILi8ENS0_13BinaryFunctorIlllZZZNS0_21heaviside_kernel_cudaERNS_18TensorIteratorBaseEENKUlvE_clEvENKUlvE2_clEvEUlllE_EESt5arrayIPcLm3EEEEviT0_T1_)
        /*0f20*/ 	.word	0x00000028


	//----- nvinfo : EIATTR_FRAME_SIZE
	.align		4
.L_695:
        /*0f24*/ 	.byte	0x04, 0x11
        /*0f26*/ 	.short	(.L_697 - .L_696)
	.align		4
.L_696:
        /*0f28*/ 	.word	index@(_ZN2at6native29vectorized_elementwise_kernelILi8ENS0_13BinaryFunctorIlllZZZNS0_21heaviside_kernel_cudaERNS_18TensorIteratorBaseEENKUlvE_clEvENKUlvE2_clEvEUlllE_EESt5arrayIPcLm3EEEEviT0_T1_)
        /*0f2c*/ 	.word	0x00000000


	//----- nvinfo : EIATTR_REGCOUNT
	.align		4
.L_697:
        /*0f30*/ 	.byte	0x04, 0x2f
        /*0f32*/ 	.short	(.L_699 - .L_698)
	.align		4
.L_698:
        /*0f34*/ 	.word	index@(_ZN2at6native29vectorized_elementwise_kernelILi4ENS0_13BinaryFunctorIlllZZZNS0_21heaviside_kernel_cudaERNS_18TensorIteratorBaseEENKUlvE_clEvENKUlvE2_clEvEUlllE_EESt5arrayIPcLm3EEEEviT0_T1_)
        /*0f38*/ 	.word	0x00000028


	//----- nvinfo : EIATTR_FRAME_SIZE
	.align		4
.L_699:
        /*0f3c*/ 	.byte	0x04, 0x11
        /*0f3e*/ 	.short	(.L_701 - .L_700)
	.align		4
.L_700:
        /*0f40*/ 	.word	index@(_ZN2at6native29vectorized_elementwise_kernelILi4ENS0_13BinaryFunctorIlllZZZNS0_21heaviside_kernel_cudaERNS_18TensorIteratorBaseEENKUlvE_clEvENKUlvE2_clEvEUlllE_EESt5arrayIPcLm3EEEEviT0_T1_)
        /*0f44*/ 	.word	0x00000000


	//----- nvinfo : EIATTR_REGCOUNT
	.align		4
.L_701:
        /*0f48*/ 	.byte	0x04, 0x2f
        /*0f4a*/ 	.short	(.L_703 - .L_702)
	.align		4
.L_702:
        /*0f4c*/ 	.word	index@(_ZN2at6native29vectorized_elementwise_kernelILi2ENS0_13BinaryFunctorIlllZZZNS0_21heaviside_kernel_cudaERNS_18TensorIteratorBaseEENKUlvE_clEvENKUlvE2_clEvEUlllE_EESt5arrayIPcLm3EEEEviT0_T1_)
        /*0f50*/ 	.word	0x00000028


	//----- nvinfo : EIATTR_FRAME_SIZE
	.align		4
.L_703:
        /*0f54*/ 	.byte	0x04, 0x11
        /*0f56*/ 	.short	(.L_705 - .L_704)
	.align		4
.L_704:
        /*0f58*/ 	.word	index@(_ZN2at6native29vectorized_elementwise_kernelILi2ENS0_13BinaryFunctorIlllZZZNS0_21heaviside_kernel_cudaERNS_18TensorIteratorBaseEENKUlvE_clEvENKUlvE2_clEvEUlllE_EESt5arrayIPcLm3EEEEviT0_T1_)
        /*0f5c*/ 	.word	0x00000000


	//----- nvinfo : EIATTR_REGCOUNT
	.align		4
.L_705:
        /*0f60*/ 	.byte	0x04, 0x2f
        /*0f62*/ 	.short	(.L_707 - .L_706)
	.align		4
.L_706:
        /*0f64*/ 	.word	index@(_ZN2at6native27unrolled_elementwise_kernelINS0_13BinaryFunctorIlllZZZNS0_21heaviside_kernel_cudaERNS_18TensorIteratorBaseEENKUlvE_clEvENKUlvE2_clEvEUlllE_EESt5arrayIPcLm3EELi4E23TrivialOffsetCalculatorILi2EjESC_ILi1EjENS0_6memory15LoadWithoutCastENSF_16StoreWithoutCastEEEviT_T0_T2_T3_T4_T5_)
        /*0f68*/ 	.word	0x00000020


	//----- nvinfo : EIATTR_FRAME_SIZE
	.align		4
.L_707:
        /*0f6c*/ 	.byte	0x04, 0x11
        /*0f6e*/ 	.short	(.L_709 - .L_708)
	.align		4
.L_708:
        /*0f70*/ 	.word	index@(_ZN2at6native27unrolled_elementwise_kernelINS0_13BinaryFunctorIlllZZZNS0_21heaviside_kernel_cudaERNS_18TensorIteratorBaseEENKUlvE_clEvENKUlvE2_clEvEUlllE_EESt5arrayIPcLm3EELi4E23TrivialOffsetCalculatorILi2EjESC_ILi1EjENS0_6memory15LoadWithoutCastENSF_16StoreWithoutCastEEEviT_T0_T2_T3_T4_T5_)
        /*0f74*/ 	.word	0x00000000


	//----- nvinfo : EIATTR_REGCOUNT
	.align		4
.L_709:
        /*0f78*/ 	.byte	0x04, 0x2f
        /*0f7a*/ 	.short	(.L_711 - .L_710)
	.align		4
.L_710:
        /*0f7c*/ 	.word	index@(_ZN2at6native18elementwise_kernelILi128ELi2EZNS0_22gpu_kernel_impl_nocastINS0_13BinaryFunctorIlllZZZNS0_21heaviside_kernel_cudaERNS_18TensorIteratorBaseEENKUlvE_clEvENKUlvE2_clEvEUlllE_EEEEvS5_RKT_EUliE_EEviT1_)
        /*0f80*/ 	.word	0x00000014


	//----- nvinfo : EIATTR_FRAME_SIZE
	.align		4
.L_711:
        /*0f84*/ 	.byte	0x04, 0x11
        /*0f86*/ 	.short	(.L_713 - .L_712)
	.align		4
.L_712:
        /*0f88*/ 	.word	index@(_ZN2at6native18elementwise_kernelILi128ELi2EZNS0_22gpu_kernel_impl_nocastINS0_13BinaryFunctorIlllZZZNS0_21heaviside_kernel_cudaERNS_18TensorIteratorBaseEENKUlvE_clEvENKUlvE2_clEvEUlllE_EEEEvS5_RKT_EUliE_EEviT1_)
        /*0f8c*/ 	.word	0x00000000


	//----- nvinfo : EIATTR_REGCOUNT
	.align		4
.L_713:
        /*0f90*/ 	.byte	0x04, 0x2f
        /*0f92*/ 	.short	(.L_715 - .L_714)
	.align		4
.L_714:
        /*0f94*/ 	.word	index@(_ZN2at6native27unrolled_elementwise_kernelINS0_13BinaryFunctorIlllZZZNS0_21heaviside_kernel_cudaERNS_18TensorIteratorBaseEENKUlvE_clEvENKUlvE2_clEvEUlllE_EESt5arrayIPcLm3EELi4E23TrivialOffsetCalculatorILi2EjESC_ILi1EjENS0_6memory12LoadWithCastILi2EEENSF_13StoreWithCastILi1EEEEEviT_T0_T2_T3_T4_T5_)
        /*0f98*/ 	.word	0x0000002a


	//----- nvinfo : EIATTR_FRAME_SIZE
	.align		4
.L_715:
        /*0f9c*/ 	.byte	0x04, 0x11
        /*0f9e*/ 	.short	(.L_717 - .L_716)
	.align		4
.L_716:
        /*0fa0*/ 	.word	index@(_ZN2at6native27unrolled_elementwise_kernelINS0_13BinaryFunctorIlllZZZNS0_21heaviside_kernel_cudaERNS_18TensorIteratorBaseEENKUlvE_clEvENKUlvE2_clEvEUlllE_EESt5arrayIPcLm3EELi4E23TrivialOffsetCalculatorILi2EjESC_ILi1EjENS0_6memory12LoadWithCastILi2EEENSF_13StoreWithCastILi1EEEEEviT_T0_T2_T3_T4_T5_)
        /*0fa4*/ 	.word	0x00000000


	//----- nvinfo : EIATTR_REGCOUNT
	.align		4
.L_717:
        /*0fa8*/ 	.byte	0x04, 0x2f
        /*0faa*/ 	.short	(.L_719 - .L_718)
	.align		4
.L_718:
        /*0fac*/ 	.word	index@(_ZN2at6native18elementwise_kernelILi128ELi4EZNS0_15gpu_kernel_implINS0_13BinaryFunctorIlllZZZNS0_21heaviside_kernel_cudaERNS_18TensorIteratorBaseEENKUlvE_clEvENKUlvE2_clEvEUlllE_EEEEvS5_RKT_EUliE_EEviT1_)
        /*0fb0*/ 	.word	0x0000001a


	//----- nvinfo : EIATTR_FRAME_SIZE
	.align		4
.L_719:
        /*0fb4*/ 	.byte	0x04, 0x11
        /*0fb6*/ 	.short	(.L_721 - .L_720)
	.align		4
.L_720:
        /*0fb8*/ 	.word	index@(_ZN2at6native18elementwise_kernelILi128ELi4EZNS0_15gpu_kernel_implINS0_13BinaryFunctorIlllZZZNS0_21heaviside_kernel_cudaERNS_18TensorIteratorBaseEENKUlvE_clEvENKUlvE2_clEvEUlllE_EEEEvS5_RKT_EUliE_EEviT1_)
        /*0fbc*/ 	.word	0x00000000


	//----- nvinfo : EIATTR_REGCOUNT
	.align		4
.L_721:
        /*0fc0*/ 	.byte	0x04, 0x2f
        /*0fc2*/ 	.short	(.L_723 - .L_722)
	.align		4
.L_722:
        /*0fc4*/ 	.word	index@(_ZN2at6native29vectorized_elementwise_kernelILi8ENS0_13AUnaryFunctorIsssZZZNS0_21heaviside_kernel_cudaERNS_18TensorIteratorBaseEENKUlvE_clEvENKUlvE3_clEvEUlssE_EESt5arrayIPcLm2EEEEviT0_T1_)
        /*0fc8*/ 	.word	0x00000020


	//----- nvinfo : EIATTR_FRAME_SIZE
	.align		4
.L_723:
        /*0fcc*/ 	.byte	0x04, 0x11
        /*0fce*/ 	.short	(.L_725 - .L_724)
	.align		4
.L_724:
        /*0fd0*/ 	.word	index@(_ZN2at6native29vectorized_elementwise_kernelILi8ENS0_13AUnaryFunctorIsssZZZNS0_21heaviside_kernel_cudaERNS_18TensorIteratorBaseEENKUlvE_clEvENKUlvE3_clEvEUlssE_EESt5arrayIPcLm2EEEEviT0_T1_)
        /*0fd4*/ 	.word	0x00000000


	//----- nvinfo : EIATTR_REGCOUNT
	.align		4
.L_725:
        /*0fd8*/ 	.byte	0x04, 0x2f
        /*0fda*/ 	.short	(.L_727 - .L_726)
	.align		4
.L_726:
        /*0fdc*/ 	.word	index@(_ZN2at6native29vectorized_elementwise_kernelILi4ENS0_13AUnaryFunctorIsssZZZNS0_21heaviside_kernel_cudaERNS_18TensorIteratorBaseEENKUlvE_clEvENKUlvE3_clEvEUlssE_EESt5arrayIPcLm2EEEEviT0_T1_)
        /*0fe0*/ 	.word	0x00000020


	//----- nvinfo : EIATTR_FRAME_SIZE
	.align		4
.L_727:
        /*0fe4*/ 	.byte	0x04, 0x11
        /*0fe6*/ 	.short	(.L_729 - .L_728)
	.align		4
.L_728:
        /*0fe8*/ 	.word	index@(_ZN2at6native29vectorized_elementwise_kernelILi4ENS0_13AUnaryFunctorIsssZZZNS0_21heaviside_kernel_cudaERNS_18TensorIteratorBaseEENKUlvE_clEvENKUlvE3_clEvEUlssE_EESt5arrayIPcLm2EEEEviT0_T1_)
        /*0fec*/ 	.word	0x00000000


	//----- nvinfo : EIATTR_REGCOUNT
	.align		4
.L_729:
        /*0ff0*/ 	.byte	0x04, 0x2f
        /*0ff2*/ 	.short	(.L_731 - .L_730)
	.align		4
.L_730:
        /*0ff4*/ 	.word	index@(_ZN2at6native29vectorized_elementwise_kernelILi2ENS0_13AUnaryFunctorIsssZZZNS0_21heaviside_kernel_cudaERNS_18TensorIteratorBaseEENKUlvE_clEvENKUlvE3_clEvEUlssE_EESt5arrayIPcLm2EEEEviT0_T1_)
        /*0ff8*/ 	.word	0x00000020


	//----- nvinfo : EIATTR_FRAME_SIZE
	.align		4
.L_731:
        /*0ffc*/ 	.byte	0x04, 0x11
        /*0ffe*/ 	.short	(.L_733 - .L_732)
	.align		4
.L_732:
        /*1000*/ 	.word	index@(_ZN2at6native29vectorized_elementwise_kernelILi2ENS0_13AUnaryFunctorIsssZZZNS0_21heaviside_kernel_cudaERNS_18TensorIteratorBaseEENKUlvE_clEvENKUlvE3_clEvEUlssE_EESt5arrayIPcLm2EEEEviT0_T1_)
        /*1004*/ 	.word	0x00000000


	//----- nvinfo : EIATTR_REGCOUNT
	.align		4
.L_733:
        /*1008*/ 	.byte	0x04, 0x2f
        /*100a*/ 	.short	(.L_735 - .L_734)
	.align		4
.L_734:
        /*100c*/ 	.word	index@(_ZN2at6native27unrolled_elementwise_kernelINS0_13AUnaryFunctorIsssZZZNS0_21heaviside_kernel_cudaERNS_18TensorIteratorBaseEENKUlvE_clEvENKUlvE3_clEvEUlssE_EESt5arrayIPcLm2EELi4E23TrivialOffsetCalculatorILi1EjESD_NS0_6memory15LoadWithoutCastENSE_16StoreWithoutCastEEEviT_T0_T2_T3_T4_T5_)
        /*1010*/ 	.word	0x00000016


	//----- nvinfo : EIATTR_FRAME_SIZE
	.align		4
.L_735:
        /*1014*/ 	.byte	0x04, 0x11
        /*1016*/ 	.short	(.L_737 - .L_736)
	.align		4
.L_736:
        /*1018*/ 	.word	index@(_ZN2at6native27unrolled_elementwise_kernelINS0_13AUnaryFunctorIsssZZZNS0_21heaviside_kernel_cudaERNS_18TensorIteratorBaseEENKUlvE_clEvENKUlvE3_clEvEUlssE_EESt5arrayIPcLm2EELi4E23TrivialOffsetCalculatorILi1EjESD_NS0_6memory15LoadWithoutCastENSE_16StoreWithoutCastEEEviT_T0_T2_T3_T4_T5_)
        /*101c*/ 	.word	0x00000000


	//----- nvinfo : EIATTR_REGCOUNT
	.align		4
.L_737:
        /*1020*/ 	.byte	0x04, 0x2f
        /*1022*/ 	.short	(.L_739 - .L_738)
	.align		4
.L_738:
        /*1024*/ 	.word	index@(_ZN2at6native18elementwise_kernelILi128ELi4EZNS0_22gpu_kernel_impl_nocastINS0_13AUnaryFunctorIsssZZZNS0_21heaviside_kernel_cudaERNS_18TensorIteratorBaseEENKUlvE_clEvENKUlvE3_clEvEUlssE_EEEEvS5_RKT_EUliE_EEviT1_)
        /*1028*/ 	.word	0x00000014


	//----- nvinfo : EIATTR_FRAME_SIZE
	.align		4
.L_739:
        /*102c*/ 	.byte	0x04, 0x11
        /*102e*/ 	.short	(.L_741 - .L_740)
	.align		4
.L_740:
        /*1030*/ 	.word	index@(_ZN2at6native18elementwise_kernelILi128ELi4EZNS0_22gpu_kernel_impl_nocastINS0_13AUnaryFunctorIsssZZZNS0_21heaviside_kernel_cudaERNS_18TensorIteratorBaseEENKUlvE_clEvENKUlvE3_clEvEUlssE_EEEEvS5_RKT_EUliE_EEviT1_)
        /*1034*/ 	.word	0x00000000


	//----- nvinfo : EIATTR_REGCOUNT
	.align		4
.L_741:
        /*1038*/ 	.byte	0x04, 0x2f
        /*103a*/ 	.short	(.L_743 - .L_742)
	.align		4
.L_742:
        /*103c*/ 	.word	index@(_ZN2at6native27unrolled_elementwise_kernelINS0_13AUnaryFunctorIsssZZZNS0_21heaviside_kernel_cudaERNS_18TensorIteratorBaseEENKUlvE_clEvENKUlvE3_clEvEUlssE_EESt5arrayIPcLm2EELi4E23TrivialOffsetCalculatorILi1EjESD_NS0_6memory12LoadWithCastILi1EEENSE_13StoreWithCastILi1EEEEEviT_T0_T2_T3_T4_T5_)
        /*1040*/ 	.word	0x0000001b


	//----- nvinfo : EIATTR_FRAME_SIZE
	.align		4
.L_743:
        /*1044*/ 	.byte	0x04, 0x11
        /*1046*/ 	.short	(.L_745 - .L_744)
	.align		4
.L_744:
        /*1048*/ 	.word	index@(_ZN2at6native27unrolled_elementwise_kernelINS0_13AUnaryFunctorIsssZZZNS0_21heaviside_kernel_cudaERNS_18TensorIteratorBaseEENKUlvE_clEvENKUlvE3_clEvEUlssE_EESt5arrayIPcLm2EELi4E23TrivialOffsetCalculatorILi1EjESD_NS0_6memory12LoadWithCastILi1EEENSE_13StoreWithCastILi1EEEEEviT_T0_T2_T3_T4_T5_)
        /*104c*/ 	.word	0x00000000


	//----- nvinfo : EIATTR_REGCOUNT
	.align		4
.L_745:
        /*1050*/ 	.byte	0x04, 0x2f
        /*1052*/ 	.short	(.L_747 - .L_746)
	.align		4
.L_746:
        /*1054*/ 	.word	index@(_ZN2at6native18elementwise_kernelILi128ELi4EZNS0_15gpu_kernel_implINS0_13AUnaryFunctorIsssZZZNS0_21heaviside_kernel_cudaERNS_18TensorIteratorBaseEENKUlvE_clEvENKUlvE3_clEvEUlssE_EEEEvS5_RKT_EUliE_EEviT1_)
        /*1058*/ 	.word	0x00000018


	//----- nvinfo : EIATTR_FRAME_SIZE
	.align		4
.L_747:
        /*105c*/ 	.byte	0x04, 0x11
        /*105e*/ 	.short	(.L_749 - .L_748)
	.align		4
.L_748:
        /*1060*/ 	.word	index@(_ZN2at6native18elementwise_kernelILi128ELi4EZNS0_15gpu_kernel_implINS0_13AUnaryFunctorIsssZZZNS0_21heaviside_kernel_cudaERNS_18TensorIteratorBaseEENKUlvE_clEvENKUlvE3_clEvEUlssE_EEEEvS5_RKT_EUliE_EEviT1_)
        /*1064*/ 	.word	0x00000000


	//----- nvinfo : EIATTR_REGCOUNT
	.align		4
.L_749:
        /*1068*/ 	.byte	0x04, 0x2f
        /*106a*/ 	.short	(.L_751 - .L_750)
	.align		4
.L_750:
        /*106c*/ 	.word	index@(_ZN2at6native29vectorized_elementwise_kernelILi8ENS0_13BUnaryFunctorIsssZZZNS0_21heaviside_kernel_cudaERNS_18TensorIteratorBaseEENKUlvE_clEvENKUlvE3_clEvEUlssE_EESt5arrayIPcLm2EEEEviT0_T1_)
        /*1070*/ 	.word	0x00000020


	//----- nvinfo : EIATTR_FRAME_SIZE
	.align		4
.L_751:
        /*1074*/ 	.byte	0x04, 0x11
        /*1076*/ 	.short	(.L_753 - .L_752)
	.align		4
.L_752:
        /*1078*/ 	.word	index@(_ZN2at6native29vectorized_elementwise_kernelILi8ENS0_13BUnaryFunctorIsssZZZNS0_21heaviside_kernel_cudaERNS_18TensorIteratorBaseEENKUlvE_clEvENKUlvE3_clEvEUlssE_EESt5arrayIPcLm2EEEEviT0_T1_)
        /*107c*/ 	.word	0x00000000


	//----- nvinfo : EIATTR_REGCOUNT
	.align		4
.L_753:
        /*1080*/ 	.byte	0x04, 0x2f
        /*1082*/ 	.short	(.L_755 - .L_754)
	.align		4
.L_754:
        /*1084*/ 	.word	index@(_ZN2at6native29vectorized_elementwise_kernelILi4ENS0_13BUnaryFunctorIsssZZZNS0_21heaviside_kernel_cudaERNS_18TensorIteratorBaseEENKUlvE_clEvENKUlvE3_clEvEUlssE_EESt5arrayIPcLm2EEEEviT0_T1_)
        /*1088*/ 	.word	0x00000020


	//----- nvinfo : EIATTR_FRAME_SIZE
	.align		4
.L_755:
        /*108c*/ 	.byte	0x04, 0x11
        /*108e*/ 	.short	(.L_757 - .L_756)
	.align		4
.L_756:
        /*1090*/ 	.word	index@(_ZN2at6native29vectorized_elementwise_kernelILi4ENS0_13BUnaryFunctorIsssZZZNS0_21heaviside_kernel_cudaERNS_18TensorIteratorBaseEENKUlvE_clEvENKUlvE3_clEvEUlssE_EESt5arrayIPcLm2EEEEviT0_T1_)
        /*1094*/ 	.word	0x00000000


	//----- nvinfo : EIATTR_REGCOUNT
	.align		4
.L_757:
        /*1098*/ 	.byte	0x04, 0x2f
        /*109a*/ 	.short	(.L_759 - .L_758)
	.align		4
.L_758:
        /*109c*/ 	.word	index@(_ZN2at6native29vectorized_elementwise_kernelILi2ENS0_13BUnaryFunctorIsssZZZNS0_21heaviside_kernel_cudaERNS_18TensorIteratorBaseEENKUlvE_clEvENKUlvE3_clEvEUlssE_EESt5arrayIPcLm2EEEEviT0_T1_)
        /*10a0*/ 	.word	0x00000020


	//----- nvinfo : EIATTR_FRAME_SIZE
	.align		4
.L_759:
        /*10a4*/ 	.byte	0x04, 0x11
        /*10a6*/ 	.short	(.L_761 - .L_760)
	.align		4
.L_760:
        /*10a8*/ 	.word	index@(_ZN2at6native29vectorized_elementwise_kernelILi2ENS0_13BUnaryFunctorIsssZZZNS0_21heaviside_kernel_cudaERNS_18TensorIteratorBaseEENKUlvE_clEvENKUlvE3_clEvEUlssE_EESt5arrayIPcLm2EEEEviT0_T1_)
        /*10ac*/ 	.word	0x00000000


	//----- nvinfo : EIATTR_REGCOUNT
	.align		4
.L_761:
        /*10b0*/ 	.byte	0x04, 0x2f
        /*10b2*/ 	.short	(.L_763 - .L_762)
	.align		4
.L_762:
        /*10b4*/ 	.word	index@(_ZN2at6native27unrolled_elementwise_kernelINS0_13BUnaryFunctorIsssZZZNS0_21heaviside_kernel_cudaERNS_18TensorIteratorBaseEENKUlvE_clEvENKUlvE3_clEvEUlssE_EESt5arrayIPcLm2EELi4E23TrivialOffsetCalculatorILi1EjESD_NS0_6memory15LoadWithoutCastENSE_16StoreWithoutCastEEEviT_T0_T2_T3_T4_T5_)
        /*10b8*/ 	.word	0x00000016


	//----- nvinfo : EIATTR_FRAME_SIZE
	.align		4
.L_763:
        /*10bc*/ 	.byte	0x04, 0x11
        /*10be*/ 	.short	(.L_765 - .L_764)
	.align		4
.L_764:
        /*10c0*/ 	.word	index@(_ZN2at6native27unrolled_elementwise_kernelINS0_13BUnaryFunctorIsssZZZNS0_21heaviside_kernel_cudaERNS_18TensorIteratorBaseEENKUlvE_clEvENKUlvE3_clEvEUlssE_EESt5arrayIPcLm2EELi4E23TrivialOffsetCalculatorILi1EjESD_NS0_6memory15LoadWithoutCastENSE_16StoreWithoutCastEEEviT_T0_T2_T3_T4_T5_)
        /*10c4*/ 	.word	0x00000000


	//----- nvinfo : EIATTR_REGCOUNT
	.align		4
.L_765:
        /*10c8*/ 	.byte	0x04, 0x2f
        /*10ca*/ 	.short	(.L_767 - .L_766)
	.align		4
.L_766:
        /*10cc*/ 	.word	index@(_ZN2at6native18elementwise_kernelILi128ELi4EZNS0_22gpu_kernel_impl_nocastINS0_13BUnaryFunctorIsssZZZNS0_21heaviside_kernel_cudaERNS_18TensorIteratorBaseEENKUlvE_clEvENKUlvE3_clEvEUlssE_EEEEvS5_RKT_EUliE_EEviT1_)
        /*10d0*/ 	.word	0x00000014


	//----- nvinfo : EIATTR_FRAME_SIZE
	.align		4
.L_767:
        /*10d4*/ 	.byte	0x04, 0x11
        /*10d6*/ 	.short	(.L_769 - .L_768)
	.align		4
.L_768:
        /*10d8*/ 	.word	index@(_ZN2at6native18elementwise_kernelILi128ELi4EZNS0_22gpu_kernel_impl_nocastINS0_13BUnaryFunctorIsssZZZNS0_21heaviside_kernel_cudaERNS_18TensorIteratorBaseEENKUlvE_clEvENKUlvE3_clEvEUlssE_EEEEvS5_RKT_EUliE_EEviT1_)
        /*10dc*/ 	.word	0x00000000


	//----- nvinfo : EIATTR_REGCOUNT
	.align		4
.L_769:
        /*10e0*/ 	.byte	0x04, 0x2f
        /*10e2*/ 	.short	(.L_771 - .L_770)
	.align		4
.L_770:
        /*10e4*/ 	.word	index@(_ZN2at6native27unrolled_elementwise_kernelINS0_13BUnaryFunctorIsssZZZNS0_21heaviside_kernel_cudaERNS_18TensorIteratorBaseEENKUlvE_clEvENKUlvE3_clEvEUlssE_EESt5arrayIPcLm2EELi4E23TrivialOffsetCalculatorILi1EjESD_NS0_6memory12LoadWithCastILi1EEENSE_13StoreWithCastILi1EEEEEviT_T0_T2_T3_T4_T5_)
        /*10e8*/ 	.word	0x0000001c


	//----- nvinfo : EIATTR_FRAME_SIZE
	.align		4
.L_771:
        /*10ec*/ 	.byte	0x04, 0x11
        /*10ee*/ 	.short	(.L_773 - .L_772)
	.align		4
.L_772:
        /*10f0*/ 	.word	index@(_ZN2at6native27unrolled_elementwise_kernelINS0_13BUnaryFunctorIsssZZZNS0_21heaviside_kernel_cudaERNS_18TensorIteratorBaseEENKUlvE_clEvENKUlvE3_clEvEUlssE_EESt5arrayIPcLm2EELi4E23TrivialOffsetCalculatorILi1EjESD_NS0_6memory12LoadWithCastILi1EEENSE_13StoreWithCastILi1EEEEEviT_T0_T2_T3_T4_T5_)
        /*10f4*/ 	.word	0x00000000


	//----- nvinfo : EIATTR_REGCOUNT
	.align		4
.L_773:
        /*10f8*/ 	.byte	0x04, 0x2f
        /*10fa*/ 	.short	(.L_775 - .L_774)
	.align		4
.L_774:
        /*10fc*/ 	.word	index@(_ZN2at6native18elementwise_kernelILi128ELi4EZNS0_15gpu_kernel_implINS0_13BUnaryFunctorIsssZZZNS0_21heaviside_kernel_cudaERNS_18TensorIteratorBaseEENKUlvE_clEvENKUlvE3_clEvEUlssE_EEEEvS5_RKT_EUliE_EEviT1_)
        /*1100*/ 	.word	0x00000018


	//----- nvinfo : EIATTR_FRAME_SIZE
	.align		4
.L_775:
        /*1104*/ 	.byte	0x04, 0x11
        /*1106*/ 	.short	(.L_777 - .L_776)
	.align		4
.L_776:
        /*1108*/ 	.word	index@(_ZN2at6native18elementwise_kernelILi128ELi4EZNS0_15gpu_kernel_implINS0_13BUnaryFunctorIsssZZZNS0_21heaviside_kernel_cudaERNS_18TensorIteratorBaseEENKUlvE_clEvENKUlvE3_clEvEUlssE_EEEEvS5_RKT_EUliE_EEviT1_)
        /*110c*/ 	.word	0x00000000


	//----- nvinfo : EIATTR_REGCOUNT
	.align		4
.L_777:
        /*1110*/ 	.byte	0x04, 0x2f
        /*1112*/ 	.short	(.L_779 - .L_778)
	.align		4
.L_778:
        /*1114*/ 	.word	index@(_ZN2at6native29vectorized_elementwise_kernelILi8ENS0_13BinaryFunctorIsssZZZNS0_21heaviside_kernel_cudaERNS_18TensorIteratorBaseEENKUlvE_clEvENKUlvE3_clEvEUlssE_EESt5arrayIPcLm3EEEEviT0_T1_)
        /*1118*/ 	.word	0x00000020


	//----- nvinfo : EIATTR_FRAME_SIZE
	.align		4
.L_779:
        /*111c*/ 	.byte	0x04, 0x11
        /*111e*/ 	.short	(.L_781 - .L_780)
	.align		4
.L_780:
        /*1120*/ 	.word	index@(_ZN2at6native29vectorized_elementwise_kernelILi8ENS0_13BinaryFunctorIsssZZZNS0_21heaviside_kernel_cudaERNS_18TensorIteratorBaseEENKUlvE_clEvENKUlvE3_clEvEUlssE_EESt5arrayIPcLm3EEEEviT0_T1_)
        /*1124*/ 	.word	0x00000000


	//----- nvinfo : EIATTR_REGCOUNT
	.align		4
.L_781:
        /*1128*/ 	.byte	0x04, 0x2f
        /*112a*/ 	.short	(.L_783 - .L_782)
	.align		4
.L_782:
        /*112c*/ 	.word	index@(_ZN2at6native29vectorized_elementwise_kernelILi4ENS0_13BinaryFunctorIsssZZZNS0_21heaviside_kernel_cudaERNS_18TensorIteratorBaseEENKUlvE_clEvENKUlvE3_clEvEUlssE_EESt5arrayIPcLm3EEEEviT0_T1_)
        /*1130*/ 	.word	0x00000020


	//----- nvinfo : EIATTR_FRAME_SIZE
	.align		4
.L_783:
        /*1134*/ 	.byte	0x04, 0x11
        /*1136*/ 	.short	(.L_785 - .L_784)
	.align		4
.L_784:
        /*1138*/ 	.word	index@(_ZN2at6native29vectorized_elementwise_kernelILi4ENS0_13BinaryFunctorIsssZZZNS0_21heaviside_kernel_cudaERNS_18TensorIteratorBaseEENKUlvE_clEvENKUlvE3_clEvEUlssE_EESt5arrayIPcLm3EEEEviT0_T1_)
        /*113c*/ 	.word	0x00000000


	//----- nvinfo : EIATTR_REGCOUNT
	.align		4
.L_785:
        /*1140*/ 	.byte	0x04, 0x2f
        /*1142*/ 	.short	(.L_787 - .L_786)
	.align		4
.L_786:
        /*1144*/ 	.word	index@(_ZN2at6native29vectorized_elementwise_kernelILi2ENS0_13BinaryFunctorIsssZZZNS0_21heaviside_kernel_cudaERNS_18TensorIteratorBaseEENKUlvE_clEvENKUlvE3_clEvEUlssE_EESt5arrayIPcLm3EEEEviT0_T1_)
        /*1148*/ 	.word	0x00000020


	//----- nvinfo : EIATTR_FRAME_SIZE
	.align		4
.L_787:
        /*114c*/ 	.byte	0x04, 0x11
        /*114e*/ 	.short	(.L_789 - .L_788)
	.align		4
.L_788:
        /*1150*/ 	.word	index@(_ZN2at6native29vectorized_elementwise_kernelILi2ENS0_13BinaryFunctorIsssZZZNS0_21heaviside_kernel_cudaERNS_18TensorIteratorBaseEENKUlvE_clEvENKUlvE3_clEvEUlssE_EESt5arrayIPcLm3EEEEviT0_T1_)
        /*1154*/ 	.word	0x00000000


	//----- nvinfo : EIATTR_REGCOUNT
	.align		4
.L_789:
        /*1158*/ 	.byte	0x04, 0x2f
        /*115a*/ 	.short	(.L_791 - .L_790)
	.align		4
.L_790:
        /*115c*/ 	.word	index@(_ZN2at6native27unrolled_elementwise_kernelINS0_13BinaryFunctorIsssZZZNS0_21heaviside_kernel_cudaERNS_18TensorIteratorBaseEENKUlvE_clEvENKUlvE3_clEvEUlssE_EESt5arrayIPcLm3EELi4E23TrivialOffsetCalculatorILi2EjESC_ILi1EjENS0_6memory15LoadWithoutCastENSF_16StoreWithoutCastEEEviT_T0_T2_T3_T4_T5_)
        /*1160*/ 	.word	0x00000020


	//----- nvinfo : EIATTR_FRAME_SIZE
	.align		4
.L_791:
        /*1164*/ 	.byte	0x04, 0x11
        /*1166*/ 	.short	(.L_793 - .L_792)
	.align		4
.L_792:
        /*1168*/ 	.word	index@(_ZN2at6native27unrolled_elementwise_kernelINS0_13BinaryFunctorIsssZZZNS0_21heaviside_kernel_cudaERNS_18TensorIteratorBaseEENKUlvE_clEvENKUlvE3_clEvEUlssE_EESt5arrayIPcLm3EELi4E23TrivialOffsetCalculatorILi2EjESC_ILi1EjENS0_6memory15LoadWithoutCastENSF_16StoreWithoutCastEEEviT_T0_T2_T3_T4_T5_)
        /*116c*/ 	.word	0x00000000


	//----- nvinfo : EIATTR_REGCOUNT
	.align		4
.L_793:
        /*1170*/ 	.byte	0x04, 0x2f
        /*1172*/ 	.short	(.L_795 - .L_794)
	.align		4
.L_794:
        /*1174*/ 	.word	index@(_ZN2at6native18elementwise_kernelILi128ELi4EZNS0_22gpu_kernel_impl_nocastINS0_13BinaryFunctorIsssZZZNS0_21heaviside_kernel_cudaERNS_18TensorIteratorBaseEENKUlvE_clEvENKUlvE3_clEvEUlssE_EEEEvS5_RKT_EUliE_EEviT1_)
        /*1178*/ 	.word	0x00000014


	//----- nvinfo : EIATTR_FRAME_SIZE
	.align		4
.L_795:
        /*117c*/ 	.byte	0x04, 0x11
        /*117e*/ 	.short	(.L_797 - .L_796)
	.align		4
.L_796:
        /*1180*/ 	.word	index@(_ZN2at6native18elementwise_kernelILi128ELi4EZNS0_22gpu_kernel_impl_nocastINS0_13BinaryFunctorIsssZZZNS0_21heaviside_kernel_cudaERNS_18TensorIteratorBaseEENKUlvE_clEvENKUlvE3_clEvEUlssE_EEEEvS5_RKT_EUliE_EEviT1_)
        /*1184*/ 	.word	0x00000000


	//----- nvinfo : EIATTR_REGCOUNT
	.align		4
.L_797:
        /*1188*/ 	.byte	0x04, 0x2f
        /*118a*/ 	.short	(.L_799 - .L_798)
	.align		4
.L_798:
        /*118c*/ 	.word	index@(_ZN2at6native27unrolled_elementwise_kernelINS0_13BinaryFunctorIsssZZZNS0_21heaviside_kernel_cudaERNS_18TensorIteratorBaseEENKUlvE_clEvENKUlvE3_clEvEUlssE_EESt5arrayIPcLm3EELi4E23TrivialOffsetCalculatorILi2EjESC_ILi1EjENS0_6memory12LoadWithCastILi2EEENSF_13StoreWithCastILi1EEEEEviT_T0_T2_T3_T4_T5_)
        /*1190*/ 	.word	0x0000001f


	//----- nvinfo : EIATTR_FRAME_SIZE
	.align		4
.L_799:
        /*1194*/ 	.byte	0x04, 0x11
        /*1196*/ 	.short	(.L_801 - .L_800)
	.align		4
.L_800:
        /*1198*/ 	.word	index@(_ZN2at6native27unrolled_elementwise_kernelINS0_13BinaryFunctorIsssZZZNS0_21heaviside_kernel_cudaERNS_18TensorIteratorBaseEENKUlvE_clEvENKUlvE3_clEvEUlssE_EESt5arrayIPcLm3EELi4E23TrivialOffsetCalculatorILi2EjESC_ILi1EjENS0_6memory12LoadWithCastILi2EEENSF_13StoreWithCastILi1EEEEEviT_T0_T2_T3_T4_T5_)
        /*119c*/ 	.word	0x00000000


	//----- nvinfo : EIATTR_REGCOUNT
	.align		4
.L_801:
        /*11a0*/ 	.byte	0x04, 0x2f
        /*11a2*/ 	.short	(.L_803 - .L_802)
	.align		4
.L_802:
        /*11a4*/ 	.word	index@(_ZN2at6native18elementwise_kernelILi128ELi4EZNS0_15gpu_kernel_implINS0_13BinaryFunctorIsssZZZNS0_21heaviside_kernel_cudaERNS_18TensorIteratorBaseEENKUlvE_clEvENKUlvE3_clEvEUlssE_EEEEvS5_RKT_EUliE_EEviT1_)
        /*11a8*/ 	.word	0x00000018


	//----- nvinfo : EIATTR_FRAME_SIZE
	.align		4
.L_803:
        /*11ac*/ 	.byte	0x04, 0x11
        /*11ae*/ 	.short	(.L_805 - .L_804)
	.align		4
.L_804:
        /*11b0*/ 	.word	index@(_ZN2at6native18elementwise_kernelILi128ELi4EZNS0_15gpu_kernel_implINS0_13BinaryFunctorIsssZZZNS0_21heaviside_kernel_cudaERNS_18TensorIteratorBaseEENKUlvE_clEvENKUlvE3_clEvEUlssE_EEEEvS5_RKT_EUliE_EEviT1_)
        /*11b4*/ 	.word	0x00000000


	//----- nvinfo : EIATTR_REGCOUNT
	.align		4
.L_805:
        /*11b8*/ 	.byte	0x04, 0x2f
        /*11ba*/ 	.short	(.L_807 - .L_806)
	.align		4
.L_806:
        /*11bc*/ 	.word	index@(_ZN2at6native29vectorized_elementwise_kernelILi8ENS0_13AUnaryFunctorIdddZZZNS0_21heaviside_kernel_cudaERNS_18TensorIteratorBaseEENKUlvE_clEvENKUlvE4_clEvEUlddE_EESt5arrayIPcLm2EEEEviT0_T1_)
        /*11c0*/ 	.word	0x00000020


	//----- nvinfo : EIATTR_FRAME_SIZE
	.align		4
.L_807:
        /*11c4*/ 	.byte	0x04, 0x11
        /*11c6*/ 	.short	(.L_809 - .L_808)
	.align		4
.L_808:
        /*11c8*/ 	.word	index@(_ZN2at6native29vectorized_elementwise_kernelILi8ENS0_13AUnaryFunctorIdddZZZNS0_21heaviside_kernel_cudaERNS_18TensorIteratorBaseEENKUlvE_clEvENKUlvE4_clEvEUlddE_EESt5arrayIPcLm2EEEEviT0_T1_)
        /*11cc*/ 	.word	0x00000000


	//----- nvinfo : EIATTR_REGCOUNT
	.align		4
.L_809:
        /*11d0*/ 	.byte	0x04, 0x2f
        /*11d2*/ 	.short	(.L_811 - .L_810)
	.align		4
.L_810:
        /*11d4*/ 	.word	index@(_ZN2at6native29vectorized_elementwise_kernelILi4ENS0_13AUnaryFunctorIdddZZZNS0_21heaviside_kernel_cudaERNS_18TensorIteratorBaseEENKUlvE_clEvENKUlvE4_clEvEUlddE_EESt5arrayIPcLm2EEEEviT0_T1_)
        /*11d8*/ 	.word	0x00000020


	//----- nvinfo : EIATTR_FRAME_SIZE
	.align		4
.L_811:
        /*11dc*/ 	.byte	0x04, 0x11
        /*11de*/ 	.short	(.L_813 - .L_812)
	.align		4
.L_812:
        /*11e0*/ 	.word	index@(_ZN2at6native29vectorized_elementwise_kernelILi4ENS0_13AUnaryFunctorIdddZZZNS0_21heaviside_kernel_cudaERNS_18TensorIteratorBaseEENKUlvE_clEvENKUlvE4_clEvEUlddE_EESt5arrayIPcLm2EEEEviT0_T1_)
        /*11e4*/ 	.word	0x00000000


	//----- nvinfo : EIATTR_REGCOUNT
	.align		4
.L_813:
        /*11e8*/ 	.byte	0x04, 0x2f
        /*11ea*/ 	.short	(.L_815 - .L_814)
	.align		4
.L_814:
        /*11ec*/ 	.word	index@(_ZN2at6native29vectorized_elementwise_kernelILi2ENS0_13AUnaryFunctorIdddZZZNS0_21heaviside_kernel_cudaERNS_18TensorIteratorBaseEENKUlvE_clEvENKUlvE4_clEvEUlddE_EESt5arrayIPcLm2EEEEviT0_T1_)
        /*11f0*/ 	.word	0x00000020


	//----- nvinfo : EIATTR_FRAME_SIZE
	.align		4
.L_815:
        /*11f4*/ 	.byte	0x04, 0x11
        /*11f6*/ 	.short	(.L_817 - .L_816)
	.align		4
.L_816:
        /*11f8*/ 	.word	index@(_ZN2at6native29vectorized_elementwise_kernelILi2ENS0_13AUnaryFunctorIdddZZZNS0_21heaviside_kernel_cudaERNS_18TensorIteratorBaseEENKUlvE_clEvENKUlvE4_clEvEUlddE_EESt5arrayIPcLm2EEEEviT0_T1_)
        /*11fc*/ 	.word	0x00000000


	//----- nvinfo : EIATTR_REGCOUNT
	.align		4
.L_817:
        /*1200*/ 	.byte	0x04, 0x2f
        /*1202*/ 	.short	(.L_819 - .L_818)
	.align		4
.L_818:
        /*1204*/ 	.word	index@(_ZN2at6native27unrolled_elementwise_kernelINS0_13AUnaryFunctorIdddZZZNS0_21heaviside_kernel_cudaERNS_18TensorIteratorBaseEENKUlvE_clEvENKUlvE4_clEvEUlddE_EESt5arrayIPcLm2EELi4E23TrivialOffsetCalculatorILi1EjESD_NS0_6memory15LoadWithoutCastENSE_16StoreWithoutCastEEEviT_T0_T2_T3_T4_T5_)
        /*1208*/ 	.word	0x0000001c


	//----- nvinfo : EIATTR_FRAME_SIZE
	.align		4
.L_819:
        /*120c*/ 	.byte	0x04, 0x11
        /*120e*/ 	.short	(.L_821 - .L_820)
	.align		4
.L_820:
        /*1210*/ 	.word	index@(_ZN2at6native27unrolled_elementwise_kernelINS0_13AUnaryFunctorIdddZZZNS0_21heaviside_kernel_cudaERNS_18TensorIteratorBaseEENKUlvE_clEvENKUlvE4_clEvEUlddE_EESt5arrayIPcLm2EELi4E23TrivialOffsetCalculatorILi1EjESD_NS0_6memory15LoadWithoutCastENSE_16StoreWithoutCastEEEviT_T0_T2_T3_T4_T5_)
        /*1214*/ 	.word	0x00000000


	//----- nvinfo : EIATTR_REGCOUNT
	.align		4
.L_821:
        /*1218*/ 	.byte	0x04, 0x2f
        /*121a*/ 	.short	(.L_823 - .L_822)
	.align		4
.L_822:
        /*121c*/ 	.word	index@(_ZN2at6native18elementwise_kernelILi128ELi2EZNS0_22gpu_kernel_impl_nocastINS0_13AUnaryFunctorIdddZZZNS0_21heaviside_kernel_cudaERNS_18TensorIteratorBaseEENKUlvE_clEvENKUlvE4_clEvEUlddE_EEEEvS5_RKT_EUliE_EEviT1_)
        /*1220*/ 	.word	0x00000014


	//----- nvinfo : EIATTR_FRAME_SIZE
	.align		4
.L_823:
        /*1224*/ 	.byte	0x04, 0x11
        /*1226*/ 	.short	(.L_825 - .L_824)
	.align		4
.L_824:
        /*1228*/ 	.word	index@(_ZN2at6native18elementwise_kernelILi128ELi2EZNS0_22gpu_kernel_impl_nocastINS0_13AUnaryFunctorIdddZZZNS0_21heaviside_kernel_cudaERNS_18TensorIteratorBaseEENKUlvE_clEvENKUlvE4_clEvEUlddE_EEEEvS5_RKT_EUliE_EEviT1_)
        /*122c*/ 	.word	0x00000000


	//----- nvinfo : EIATTR_REGCOUNT
	.align		4
.L_825:
        /*1230*/ 	.byte	0x04, 0x2f
        /*1232*/ 	.short	(.L_827 - .L_826)
	.align		4
.L_826:
        /*1234*/ 	.word	index@(_ZN2at6native27unrolled_elementwise_kernelINS0_13AUnaryFunctorIdddZZZNS0_21heaviside_kernel_cudaERNS_18TensorIteratorBaseEENKUlvE_clEvENKUlvE4_clEvEUlddE_EESt5arrayIPcLm2EELi4E23TrivialOffsetCalculatorILi1EjESD_NS0_6memory12LoadWithCastILi1EEENSE_13StoreWithCastILi1EEEEEviT_T0_T2_T3_T4_T5_)
        /*1238*/ 	.word	0x00000022


	//----- nvinfo : EIATTR_FRAME_SIZE
	.align		4
.L_827:
        /*123c*/ 	.byte	0x04, 0x11
        /*123e*/ 	.short	(.L_829 - .L_828)
	.align		4
.L_828:
        /*1240*/ 	.word	index@(_ZN2at6native27unrolled_elementwise_kernelINS0_13AUnaryFunctorIdddZZZNS0_21heaviside_kernel_cudaERNS_18TensorIteratorBaseEENKUlvE_clEvENKUlvE4_clEvEUlddE_EESt5arrayIPcLm2EELi4E23TrivialOffsetCalculatorILi1EjESD_NS0_6memory12LoadWithCastILi1EEENSE_13StoreWithCastILi1EEEEEviT_T0_T2_T3_T4_T5_)
        /*1244*/ 	.word	0x00000000


	//----- nvinfo : EIATTR_REGCOUNT
	.align		4
.L_829:
        /*1248*/ 	.byte	0x04, 0x2f
        /*124a*/ 	.short	(.L_831 - .L_830)
	.align		4
.L_830:
        /*124c*/ 	.word	index@(_ZN2at6native18elementwise_kernelILi128ELi4EZNS0_15gpu_kernel_implINS0_13AUnaryFunctorIdddZZZNS0_21heaviside_kernel_cudaERNS_18TensorIteratorBaseEENKUlvE_clEvENKUlvE4_clEvEUlddE_EEEEvS5_RKT_EUliE_EEviT1_)
        /*1250*/ 	.word	0x00000018


	//----- nvinfo : EIATTR_FRAME_SIZE
	.align		4
.L_831:
        /*1254*/ 	.byte	0x04, 0x11
        /*1256*/ 	.short	(.L_833 - .L_832)
	.align		4
.L_832:
        /*1258*/ 	.word	index@(_ZN2at6native18elementwise_kernelILi128ELi4EZNS0_15gpu_kernel_implINS0_13AUnaryFunctorIdddZZZNS0_21heaviside_kernel_cudaERNS_18TensorIteratorBaseEENKUlvE_clEvENKUlvE4_clEvEUlddE_EEEEvS5_RKT_EUliE_EEviT1_)
        /*125c*/ 	.word	0x00000000


	//----- nvinfo : EIATTR_REGCOUNT
	.align		4
.L_833:
        /*1260*/ 	.byte	0x04, 0x2f
        /*1262*/ 	.short	(.L_835 - .L_834)
	.align		4
.L_834:
        /*1264*/ 	.word	index@(_ZN2at6native29vectorized_elementwise_kernelILi8ENS0_13BUnaryFunctorIdddZZZNS0_21heaviside_kernel_cudaERNS_18TensorIteratorBaseEENKUlvE_clEvENKUlvE4_clEvEUlddE_EESt5arrayIPcLm2EEEEviT0_T1_)
        /*1268*/ 	.word	0x00000020


	//----- nvinfo : EIATTR_FRAME_SIZE
	.align		4
.L_835:
        /*126c*/ 	.byte	0x04, 0x11
        /*126e*/ 	.short	(.L_837 - .L_836)
	.align		4
.L_836:
        /*1270*/ 	.word	index@(_ZN2at6native29vectorized_elementwise_kernelILi8ENS0_13BUnaryFunctorIdddZZZNS0_21heaviside_kernel_cudaERNS_18TensorIteratorBaseEENKUlvE_clEvENKUlvE4_clEvEUlddE_EESt5arrayIPcLm2EEEEviT0_T1_)
        /*1274*/ 	.word	0x00000000


	//----- nvinfo : EIATTR_REGCOUNT
	.align		4
.L_837:
        /*1278*/ 	.byte	0x04, 0x2f
        /*127a*/ 	.short	(.L_839 - .L_838)
	.align		4
.L_838:
        /*127c*/ 	.word	index@(_ZN2at6native29vectorized_elementwise_kernelILi4ENS0_13BUnaryFunctorIdddZZZNS0_21heaviside_kernel_cudaERNS_18TensorIteratorBaseEENKUlvE_clEvENKUlvE4_clEvEUlddE_EESt5arrayIPcLm2EEEEviT0_T1_)
        /*1280*/ 	.word	0x00000020


	//----- nvinfo : EIATTR_FRAME_SIZE
	.align		4
.L_839:
        /*1284*/ 	.byte	0x04, 0x11
        /*1286*/ 	.short	(.L_841 - .L_840)
	.align		4
.L_840:
        /*1288*/ 	.word	index@(_ZN2at6native29vectorized_elementwise_kernelILi4ENS0_13BUnaryFunctorIdddZZZNS0_21heaviside_kernel_cudaERNS_18TensorIteratorBaseEENKUlvE_clEvENKUlvE4_clEvEUlddE_EESt5arrayIPcLm2EEEEviT0_T1_)
        /*128c*/ 	.word	0x00000000


	//----- nvinfo : EIATTR_REGCOUNT
	.align		4
.L_841:
        /*1290*/ 	.byte	0x04, 0x2f
        /*1292*/ 	.short	(.L_843 - .L_842)
	.align		4
.L_842:
        /*1294*/ 	.word	index@(_ZN2at6native29vectorized_elementwise_kernelILi2ENS0_13BUnaryFunctorIdddZZZNS0_21heaviside_kernel_cudaERNS_18TensorIteratorBaseEENKUlvE_clEvENKUlvE4_clEvEUlddE_EESt5arrayIPcLm2EEEEviT0_T1_)
        /*1298*/ 	.word	0x00000020


	//----- nvinfo : EIATTR_FRAME_SIZE
	.align		4
.L_843:
        /*129c*/ 	.byte	0x04, 0x11
        /*129e*/ 	.short	(.L_845 - .L_844)
	.align		4
.L_844:
        /*12a0*/ 	.word	index@(_ZN2at6native29vectorized_elementwise_kernelILi2ENS0_13BUnaryFunctorIdddZZZNS0_21heaviside_kernel_cudaERNS_18TensorIteratorBaseEENKUlvE_clEvENKUlvE4_clEvEUlddE_EESt5arrayIPcLm2EEEEviT0_T1_)
        /*12a4*/ 	.word	0x00000000


	//----- nvinfo : EIATTR_REGCOUNT
	.align		4
.L_845:
        /*12a8*/ 	.byte	0x04, 0x2f
        /*12aa*/ 	.short	(.L_847 - .L_846)
	.align		4
.L_846:
        /*12ac*/ 	.word	index@(_ZN2at6native27unrolled_elementwise_kernelINS0_13BUnaryFunctorIdddZZZNS0_21heaviside_kernel_cudaERNS_18TensorIteratorBaseEENKUlvE_clEvENKUlvE4_clEvEUlddE_EESt5arrayIPcLm2EELi4E23TrivialOffsetCalculatorILi1EjESD_NS0_6memory15LoadWithoutCastENSE_16StoreWithoutCastEEEviT_T0_T2_T3_T4_T5_)
        /*12b0*/ 	.word	0x0000001a


	//----- nvinfo : EIATTR_FRAME_SIZE
	.align		4
.L_847:
        /*12b4*/ 	.byte	0x04, 0x11
        /*12b6*/ 	.short	(.L_849 - .L_848)
	.align		4
.L_848:
        /*12b8*/ 	.word	index@(_ZN2at6native27unrolled_elementwise_kernelINS0_13BUnaryFunctorIdddZZZNS0_21heaviside_kernel_cudaERNS_18TensorIteratorBaseEENKUlvE_clEvENKUlvE4_clEvEUlddE_EESt5arrayIPcLm2EELi4E23TrivialOffsetCalculatorILi1EjESD_NS0_6memory15LoadWithoutCastENSE_16StoreWithoutCastEEEviT_T0_T2_T3_T4_T5_)
        /*12bc*/ 	.word	0x00000000


	//----- nvinfo : EIATTR_REGCOUNT
	.align		4
.L_849:
        /*12c0*/ 	.byte	0x04, 0x2f
        /*12c2*/ 	.short	(.L_851 - .L_850)
	.align		4
.L_850:
        /*12c4*/ 	.word	index@(_ZN2at6native18elementwise_kernelILi128ELi2EZNS0_22gpu_kernel_impl_nocastINS0_13BUnaryFunctorIdddZZZNS0_21heaviside_kernel_cudaERNS_18TensorIteratorBaseEENKUlvE_clEvENKUlvE4_clEvEUlddE_EEEEvS5_RKT_EUliE_EEviT1_)
        /*12c8*/ 	.word	0x00000014


	//----- nvinfo : EIATTR_FRAME_SIZE
	.align		4
.L_851:
        /*12cc*/ 	.byte	0x04, 0x11
        /*12ce*/ 	.short	(.L_853 - .L_852)
	.align		4
.L_852:
        /*12d0*/ 	.word	index@(_ZN2at6native18elementwise_kernelILi128ELi2EZNS0_22gpu_kernel_impl_nocastINS0_13BUnaryFunctorIdddZZZNS0_21heaviside_kernel_cudaERNS_18TensorIteratorBaseEENKUlvE_clEvENKUlvE4_clEvEUlddE_EEEEvS5_RKT_EUliE_EEviT1_)
        /*12d4*/ 	.word	0x00000000


	//----- nvinfo : EIATTR_REGCOUNT
	.align		4
.L_853:
        /*12d8*/ 	.byte	0x04, 0x2f
        /*12da*/ 	.short	(.L_855 - .L_854)
	.align		4
.L_854:
        /*12dc*/ 	.word	index@(_ZN2at6native27unrolled_elementwise_kernelINS0_13BUnaryFunctorIdddZZZNS0_21heaviside_kernel_cudaERNS_18TensorIteratorBaseEENKUlvE_clEvENKUlvE4_clEvEUlddE_EESt5arrayIPcLm2EELi4E23TrivialOffsetCalculatorILi1EjESD_NS0_6memory12LoadWithCastILi1EEENSE_13StoreWithCastILi1EEEEEviT_T0_T2_T3_T4_T5_)
        /*12e0*/ 	.word	0x00000022


	//----- nvinfo : EIATTR_FRAME_SIZE
	.align		4
.L_855:
        /*12e4*/ 	.byte	0x04, 0x11
        /*12e6*/ 	.short	(.L_857 - .L_856)
	.align		4
.L_856:
        /*12e8*/ 	.word	index@(_ZN2at6native27unrolled_elementwise_kernelINS0_13BUnaryFunctorIdddZZZNS0_21heaviside_kernel_cudaERNS_18TensorIteratorBaseEENKUlvE_clEvENKUlvE4_clEvEUlddE_EESt5arrayIPcLm2EELi4E23TrivialOffsetCalculatorILi1EjESD_NS0_6memory12LoadWithCastILi1EEENSE_13StoreWithCastILi1EEEEEviT_T0_T2_T3_T4_T5_)
        /*12ec*/ 	.word	0x00000000


	//----- nvinfo : EIATTR_REGCOUNT
	.align		4
.L_857:
        /*12f0*/ 	.byte	0x04, 0x2f
        /*12f2*/ 	.short	(.L_859 - .L_858)
	.align		4
.L_858:
        /*12f4*/ 	.word	index@(_ZN2at6native18elementwise_kernelILi128ELi4EZNS0_15gpu_kernel_implINS0_13BUnaryFunctorIdddZZZNS0_21heaviside_kernel_cudaERNS_18TensorIteratorBaseEENKUlvE_clEvENKUlvE4_clEvEUlddE_EEEEvS5_RKT_EUliE_EEviT1_)
        /*12f8*/ 	.word	0x00000018


	//----- nvinfo : EIATTR_FRAME_SIZE
	.align		4
.L_859:
        /*12fc*/ 	.byte	0x04, 0x11
        /*12fe*/ 	.short	(.L_861 - .L_860)
	.align		4
.L_860:
        /*1300*/ 	.word	index@(_ZN2at6native18elementwise_kernelILi128ELi4EZNS0_15gpu_kernel_implINS0_13BUnaryFunctorIdddZZZNS0_21heaviside_kernel_cudaERNS_18TensorIteratorBaseEENKUlvE_clEvENKUlvE4_clEvEUlddE_EEEEvS5_RKT_EUliE_EEviT1_)
        /*1304*/ 	.word	0x00000000


	//----- nvinfo : EIATTR_REGCOUNT
	.align		4
.L_861:
        /*1308*/ 	.byte	0x04, 0x2f
        /*130a*/ 	.short	(.L_863 - .L_862)
	.align		4
.L_862:
        /*130c*/ 	.word	index@(_ZN2at6native29vectorized_elementwise_kernelILi8ENS0_13BinaryFunctorIdddZZZNS0_21heaviside_kernel_cudaERNS_18TensorIteratorBaseEENKUlvE_clEvENKUlvE4_clEvEUlddE_EESt5arrayIPcLm3EEEEviT0_T1_)
        /*1310*/ 	.word	0x00000028


	//----- nvinfo : EIATTR_FRAME_SIZE
	.align		4
.L_863:
        /*1314*/ 	.byte	0x04, 0x11
        /*1316*/ 	.short	(.L_865 - .L_864)
	.align		4
.L_864:
        /*1318*/ 	.word	index@(_ZN2at6native29vectorized_elementwise_kernelILi8ENS0_13BinaryFunctorIdddZZZNS0_21heaviside_kernel_cudaERNS_18TensorIteratorBaseEENKUlvE_clEvENKUlvE4_clEvEUlddE_EESt5arrayIPcLm3EEEEviT0_T1_)
        /*131c*/ 	.word	0x00000000


	//----- nvinfo : EIATTR_REGCOUNT
	.align		4
.L_865:
        /*1320*/ 	.byte	0x04, 0x2f
        /*1322*/ 	.short	(.L_867 - .L_866)
	.align		4
.L_866:
        /*1324*/ 	.word	index@(_ZN2at6native29vectorized_elementwise_kernelILi4ENS0_13BinaryFunctorIdddZZZNS0_21heaviside_kernel_cudaERNS_18TensorIteratorBaseEENKUlvE_clEvENKUlvE4_clEvEUlddE_EESt5arrayIPcLm3EEEEviT0_T1_)
        /*1328*/ 	.word	0x00000028


	//----- nvinfo : EIATTR_FRAME_SIZE
	.align		4
.L_867:
        /*132c*/ 	.byte	0x04, 0x11
        /*132e*/ 	.short	(.L_869 - .L_868)
	.align		4
.L_868:
        /*1330*/ 	.word	index@(_ZN2at6native29vectorized_elementwise_kernelILi4ENS0_13BinaryFunctorIdddZZZNS0_21heaviside_kernel_cudaERNS_18TensorIteratorBaseEENKUlvE_clEvENKUlvE4_clEvEUlddE_EESt5arrayIPcLm3EEEEviT0_T1_)
        /*1334*/ 	.word	0x00000000


	//----- nvinfo : EIATTR_REGCOUNT
	.align		4
.L_869:
        /*1338*/ 	.byte	0x04, 0x2f
        /*133a*/ 	.short	(.L_871 - .L_870)
	.align		4
.L_870:
        /*133c*/ 	.word	index@(_ZN2at6native29vectorized_elementwise_kernelILi2ENS0_13BinaryFunctorIdddZZZNS0_21heaviside_kernel_cudaERNS_18TensorIteratorBaseEENKUlvE_clEvENKUlvE4_clEvEUlddE_EESt5arrayIPcLm3EEEEviT0_T1_)
        /*1340*/ 	.word	0x00000028


	//----- nvinfo : EIATTR_FRAME_SIZE
	.align		4
.L_871:
        /*1344*/ 	.byte	0x04, 0x11
        /*1346*/ 	.short	(.L_873 - .L_872)
	.align		4
.L_872:
        /*1348*/ 	.word	index@(_ZN2at6native29vectorized_elementwise_kernelILi2ENS0_13BinaryFunctorIdddZZZNS0_21heaviside_kernel_cudaERNS_18TensorIteratorBaseEENKUlvE_clEvENKUlvE4_clEvEUlddE_EESt5arrayIPcLm3EEEEviT0_T1_)
        /*134c*/ 	.word	0x00000000


	//----- nvinfo : EIATTR_REGCOUNT
	.align		4
.L_873:
        /*1350*/ 	.byte	0x04, 0x2f
        /*1352*/ 	.short	(.L_875 - .L_874)
	.align		4
.L_874:
        /*1354*/ 	.word	index@(_ZN2at6native27unrolled_elementwise_kernelINS0_13BinaryFunctorIdddZZZNS0_21heaviside_kernel_cudaERNS_18TensorIteratorBaseEENKUlvE_clEvENKUlvE4_clEvEUlddE_EESt5arrayIPcLm3EELi4E23TrivialOffsetCalculatorILi2EjESC_ILi1EjENS0_6memory15LoadWithoutCastENSF_16StoreWithoutCastEEEviT_T0_T2_T3_T4_T5_)
        /*1358*/ 	.word	0x00000020


	//----- nvinfo : EIATTR_FRAME_SIZE
	.align		4
.L_875:
        /*135c*/ 	.byte	0x04, 0x11
        /*135e*/ 	.short	(.L_877 - .L_876)
	.align		4
.L_876:
        /*1360*/ 	.word	index@(_ZN2at6native27unrolled_elementwise_kernelINS0_13BinaryFunctorIdddZZZNS0_21heaviside_kernel_cudaERNS_18TensorIteratorBaseEENKUlvE_clEvENKUlvE4_clEvEUlddE_EESt5arrayIPcLm3EELi4E23TrivialOffsetCalculatorILi2EjESC_ILi1EjENS0_6memory15LoadWithoutCastENSF_16StoreWithoutCastEEEviT_T0_T2_T3_T4_T5_)
        /*1364*/ 	.word	0x00000000


	//----- nvinfo : EIATTR_REGCOUNT
	.align		4
.L_877:
        /*1368*/ 	.byte	0x04, 0x2f
        /*136a*/ 	.short	(.L_879 - .L_878)
	.align		4
.L_878:
        /*136c*/ 	.word	index@(_ZN2at6native18elementwise_kernelILi128ELi2EZNS0_22gpu_kernel_impl_nocastINS0_13BinaryFunctorIdddZZZNS0_21heaviside_kernel_cudaERNS_18TensorIteratorBaseEENKUlvE_clEvENKUlvE4_clEvEUlddE_EEEEvS5_RKT_EUliE_EEviT1_)
        /*1370*/ 	.word	0x00000014


	//----- nvinfo : EIATTR_FRAME_SIZE
	.align		4
.L_879:
        /*1374*/ 	.byte	0x04, 0x11
        /*1376*/ 	.short	(.L_881 - .L_880)
	.align		4
.L_880:
        /*1378*/ 	.word	index@(_ZN2at6native18elementwise_kernelILi128ELi2EZNS0_22gpu_kernel_impl_nocastINS0_13BinaryFunctorIdddZZZNS0_21heaviside_kernel_cudaERNS_18TensorIteratorBaseEENKUlvE_clEvENKUlvE4_clEvEUlddE_EEEEvS5_RKT_EUliE_EEviT1_)
        /*137c*/ 	.word	0x00000000


	//----- nvinfo : EIATTR_REGCOUNT
	.align		4
.L_881:
        /*1380*/ 	.byte	0x04, 0x2f
        /*1382*/ 	.short	(.L_883 - .L_882)
	.align		4
.L_882:
        /*1384*/ 	.word	index@(_ZN2at6native27unrolled_elementwise_kernelINS0_13BinaryFunctorIdddZZZNS0_21heaviside_kernel_cudaERNS_18TensorIteratorBaseEENKUlvE_clEvENKUlvE4_clEvEUlddE_EESt5arrayIPcLm3EELi4E23TrivialOffsetCalculatorILi2EjESC_ILi1EjENS0_6memory12LoadWithCastILi2EEENSF_13StoreWithCastILi1EEEEEviT_T0_T2_T3_T4_T5_)
        /*1388*/ 	.word	0x00000028


	//----- nvinfo : EIATTR_FRAME_SIZE
	.align		4
.L_883:
        /*138c*/ 	.byte	0x04, 0x11
        /*138e*/ 	.short	(.L_885 - .L_884)
	.align		4
.L_884:
        /*1390*/ 	.word	index@(_ZN2at6native27unrolled_elementwise_kernelINS0_13BinaryFunctorIdddZZZNS0_21heaviside_kernel_cudaERNS_18TensorIteratorBaseEENKUlvE_clEvENKUlvE4_clEvEUlddE_EESt5arrayIPcLm3EELi4E23TrivialOffsetCalculatorILi2EjESC_ILi1EjENS0_6memory12LoadWithCastILi2EEENSF_13StoreWithCastILi1EEEEEviT_T0_T2_T3_T4_T5_)
        /*1394*/ 	.word	0x00000000


	//----- nvinfo : EIATTR_REGCOUNT
	.align		4
.L_885:
        /*1398*/ 	.byte	0x04, 0x2f
        /*139a*/ 	.short	(.L_887 - .L_886)
	.align		4
.L_886:
        /*139c*/ 	.word	index@(_ZN2at6native18elementwise_kernelILi128ELi4EZNS0_15gpu_kernel_implINS0_13BinaryFunctorIdddZZZNS0_21heaviside_kernel_cudaERNS_18TensorIteratorBaseEENKUlvE_clEvENKUlvE4_clEvEUlddE_EEEEvS5_RKT_EUliE_EEviT1_)
        /*13a0*/ 	.word	0x0000001a


	//----- nvinfo : EIATTR_FRAME_SIZE
	.align		4
.L_887:
        /*13a4*/ 	.byte	0x04, 0x11
        /*13a6*/ 	.short	(.L_889 - .L_888)
	.align		4
.L_888:
        /*13a8*/ 	.word	index@(_ZN2at6native18elementwise_kernelILi128ELi4EZNS0_15gpu_kernel_implINS0_13BinaryFunctorIdddZZZNS0_21heaviside_kernel_cudaERNS_18TensorIteratorBaseEENKUlvE_clEvENKUlvE4_clEvEUlddE_EEEEvS5_RKT_EUliE_EEviT1_)
        /*13ac*/ 	.word	0x00000000


	//----- nvinfo : EIATTR_REGCOUNT
	.align		4
.L_889:
        /*13b0*/ 	.byte	0x04, 0x2f
        /*13b2*/ 	.short	(.L_891 - .L_890)
	.align		4
.L_890:
        /*13b4*/ 	.word	index@(_ZN2at6native29vectorized_elementwise_kernelILi8ENS0_13AUnaryFunctorIfffZZZNS0_21heaviside_kernel_cudaERNS_18TensorIteratorBaseEENKUlvE_clEvENKUlvE5_clEvEUlffE_EESt5arrayIPcLm2EEEEviT0_T1_)
        /*13b8*/ 	.word	0x00000020


	//----- nvinfo : EIATTR_FRAME_SIZE
	.align		4
.L_891:
        /*13bc*/ 	.byte	0x04, 0x11
        /*13be*/ 	.short	(.L_893 - .L_892)
	.align		4
.L_892:
        /*13c0*/ 	.word	index@(_ZN2at6native29vectorized_elementwise_kernelILi8ENS0_13AUnaryFunctorIfffZZZNS0_21heaviside_kernel_cudaERNS_18TensorIteratorBaseEENKUlvE_clEvENKUlvE5_clEvEUlffE_EESt5arrayIPcLm2EEEEviT0_T1_)
        /*13c4*/ 	.word	0x00000000


	//----- nvinfo : EIATTR_REGCOUNT
	.align		4
.L_893:
        /*13c8*/ 	.byte	0x04, 0x2f
        /*13ca*/ 	.short	(.L_895 - .L_894)
	.align		4
.L_894:
        /*13cc*/ 	.word	index@(_ZN2at6native29vectorized_elementwise_kernelILi4ENS0_13AUnaryFunctorIfffZZZNS0_21heaviside_kernel_cudaERNS_18TensorIteratorBaseEENKUlvE_clEvENKUlvE5_clEvEUlffE_EESt5arrayIPcLm2EEEEviT0_T1_)
        /*13d0*/ 	.word	0x00000020


	//----- nvinfo : EIATTR_FRAME_SIZE
	.align		4
.L_895:
        /*13d4*/ 	.byte	0x04, 0x11
        /*13d6*/ 	.short	(.L_897 - .L_896)
	.align		4
.L_896:
        /*13d8*/ 	.word	index@(_ZN2at6native29vectorized_elementwise_kernelILi4ENS0_13AUnaryFunctorIfffZZZNS0_21heaviside_kernel_cudaERNS_18TensorIteratorBaseEENKUlvE_clEvENKUlvE5_clEvEUlffE_EESt5arrayIPcLm2EEEEviT0_T1_)
        /*13dc*/ 	.word	0x00000000


	//----- nvinfo : EIATTR_REGCOUNT
	.align		4
.L_897:
        /*13e0*/ 	.byte	0x04, 0x2f
        /*13e2*/ 	.short	(.L_899 - .L_898)
	.align		4
.L_898:
        /*13e4*/ 	.word	index@(_ZN2at6native29vectorized_elementwise_kernelILi2ENS0_13AUnaryFunctorIfffZZZNS0_21heaviside_kernel_cudaERNS_18TensorIteratorBaseEENKUlvE_clEvENKUlvE5_clEvEUlffE_EESt5arrayIPcLm2EEEEviT0_T1_)
        /*13e8*/ 	.word	0x00000020


	//----- nvinfo : EIATTR_FRAME_SIZE
	.align		4
.L_899:
        /*13ec*/ 	.byte	0x04, 0x11
        /*13ee*/ 	.short	(.L_901 - .L_900)
	.align		4
.L_900:
        /*13f0*/ 	.word	index@(_ZN2at6native29vectorized_elementwise_kernelILi2ENS0_13AUnaryFunctorIfffZZZNS0_21heaviside_kernel_cudaERNS_18TensorIteratorBaseEENKUlvE_clEvENKUlvE5_clEvEUlffE_EESt5arrayIPcLm2EEEEviT0_T1_)
        /*13f4*/ 	.word	0x00000000


	//----- nvinfo : EIATTR_REGCOUNT
	.align		4
.L_901:
        /*13f8*/ 	.byte	0x04, 0x2f
        /*13fa*/ 	.short	(.L_903 - .L_902)
	.align		4
.L_902:
        /*13fc*/ 	.word	index@(_ZN2at6native27unrolled_elementwise_kernelINS0_13AUnaryFunctorIfffZZZNS0_21heaviside_kernel_cudaERNS_18TensorIteratorBaseEENKUlvE_clEvENKUlvE5_clEvEUlffE_EESt5arrayIPcLm2EELi4E23TrivialOffsetCalculatorILi1EjESD_NS0_6memory15LoadWithoutCastENSE_16StoreWithoutCastEEEviT_T0_T2_T3_T4_T5_)
        /*1400*/ 	.word	0x00000016


	//----- nvinfo : EIATTR_FRAME_SIZE
	.align		4
.L_903:
        /*1404*/ 	.byte	0x04, 0x11
        /*1406*/ 	.short	(.L_905 - .L_904)
	.align		4
.L_904:
        /*1408*/ 	.word	index@(_ZN2at6native27unrolled_elementwise_kernelINS0_13AUnaryFunctorIfffZZZNS0_21heaviside_kernel_cudaERNS_18TensorIteratorBaseEENKUlvE_clEvENKUlvE5_clEvEUlffE_EESt5arrayIPcLm2EELi4E23TrivialOffsetCalculatorILi1EjESD_NS0_6memory15LoadWithoutCastENSE_16StoreWithoutCastEEEviT_T0_T2_T3_T4_T5_)
        /*140c*/ 	.word	0x00000000


	//----- nvinfo : EIATTR_REGCOUNT
	.align		4
.L_905:
        /*1410*/ 	.byte	0x04, 0x2f
        /*1412*/ 	.short	(.L_907 - .L_906)
	.align		4
.L_906:
        /*1414*/ 	.word	index@(_ZN2at6native18elementwise_kernelILi128ELi2EZNS0_22gpu_kernel_impl_nocastINS0_13AUnaryFunctorIfffZZZNS0_21heaviside_kernel_cudaERNS_18TensorIteratorBaseEENKUlvE_clEvENKUlvE5_clEvEUlffE_EEEEvS5_RKT_EUliE_EEviT1_)
        /*1418*/ 	.word	0x00000014


	//----- nvinfo : EIATTR_FRAME_SIZE
	.align		4
.L_907:
        /*141c*/ 	.byte	0x04, 0x11
        /*141e*/ 	.short	(.L_909 - .L_908)
	.align		4
.L_908:
        /*1420*/ 	.word	index@(_ZN2at6native18elementwise_kernelILi128ELi2EZNS0_22gpu_kernel_impl_nocastINS0_13AUnaryFunctorIfffZZZNS0_21heaviside_kernel_cudaERNS_18TensorIteratorBaseEENKUlvE_clEvENKUlvE5_clEvEUlffE_EEEEvS5_RKT_EUliE_EEviT1_)
        /*1424*/ 	.word	0x00000000


	//----- nvinfo : EIATTR_REGCOUNT
	.align		4
.L_909:
        /*1428*/ 	.byte	0x04, 0x2f
        /*142a*/ 	.short	(.L_911 - .L_910)
	.align		4
.L_910:
        /*142c*/ 	.word	index@(_ZN2at6native27unrolled_elementwise_kernelINS0_13AUnaryFunctorIfffZZZNS0_21heaviside_kernel_cudaERNS_18TensorIteratorBaseEENKUlvE_clEvENKUlvE5_clEvEUlffE_EESt5arrayIPcLm2EELi4E23TrivialOffsetCalculatorILi1EjESD_NS0_6memory12LoadWithCastILi1EEENSE_13StoreWithCastILi1EEEEEviT_T0_T2_T3_T4_T5_)
        /*1430*/ 	.word	0x0000001c


	//----- nvinfo : EIATTR_FRAME_SIZE
	.align		4
.L_911:
        /*1434*/ 	.byte	0x04, 0x11
        /*1436*/ 	.short	(.L_913 - .L_912)
	.align		4
.L_912:
        /*1438*/ 	.word	index@(_ZN2at6native27unrolled_elementwise_kernelINS0_13AUnaryFunctorIfffZZZNS0_21heaviside_kernel_cudaERNS_18TensorIteratorBaseEENKUlvE_clEvENKUlvE5_clEvEUlffE_EESt5arrayIPcLm2EELi4E23TrivialOffsetCalculatorILi1EjESD_NS0_6memory12LoadWithCastILi1EEENSE_13StoreWithCastILi1EEEEEviT_T0_T2_T3_T4_T5_)
        /*143c*/ 	.word	0x00000000


	//----- nvinfo : EIATTR_REGCOUNT
	.align		4
.L_913:
        /*1440*/ 	.byte	0x04, 0x2f
        /*1442*/ 	.short	(.L_915 - .L_914)
	.align		4
.L_914:
        /*1444*/ 	.word	index@(_ZN2at6native18elementwise_kernelILi128ELi4EZNS0_15gpu_kernel_implINS0_13AUnaryFunctorIfffZZZNS0_21heaviside_kernel_cudaERNS_18TensorIteratorBaseEENKUlvE_clEvENKUlvE5_clEvEUlffE_EEEEvS5_RKT_EUliE_EEviT1_)
        /*1448*/ 	.word	0x00000018


	//----- nvinfo : EIATTR_FRAME_SIZE
	.align		4
.L_915:
        /*144c*/ 	.byte	0x04, 0x11
        /*144e*/ 	.short	(.L_917 - .L_916)
	.align		4
.L_916:
        /*1450*/ 	.word	index@(_ZN2at6native18elementwise_kernelILi128ELi4EZNS0_15gpu_kernel_implINS0_13AUnaryFunctorIfffZZZNS0_21heaviside_kernel_cudaERNS_18TensorIteratorBaseEENKUlvE_clEvENKUlvE5_clEvEUlffE_EEEEvS5_RKT_EUliE_EEviT1_)
        /*1454*/ 	.word	0x00000000


	//----- nvinfo : EIATTR_REGCOUNT
	.align		4
.L_917:
        /*1458*/ 	.byte	0x04, 0x2f
        /*145a*/ 	.short	(.L_919 - .L_918)
	.align		4
.L_918:
        /*145c*/ 	.word	index@(_ZN2at6native29vectorized_elementwise_kernelILi8ENS0_13BUnaryFunctorIfffZZZNS0_21heaviside_kernel_cudaERNS_18TensorIteratorBaseEENKUlvE_clEvENKUlvE5_clEvEUlffE_EESt5arrayIPcLm2EEEEviT0_T1_)
        /*1460*/ 	.word	0x00000020


	//----- nvinfo : EIATTR_FRAME_SIZE
	.align		4
.L_919:
        /*1464*/ 	.byte	0x04, 0x11
        /*1466*/ 	.short	(.L_921 - .L_920)
	.align		4
.L_920:
        /*1468*/ 	.word	index@(_ZN2at6native29vectorized_elementwise_kernelILi8ENS0_13BUnaryFunctorIfffZZZNS0_21heaviside_kernel_cudaERNS_18TensorIteratorBaseEENKUlvE_clEvENKUlvE5_clEvEUlffE_EESt5arrayIPcLm2EEEEviT0_T1_)
        /*146c*/ 	.word	0x00000000


	//----- nvinfo : EIATTR_REGCOUNT
	.align		4
.L_921:
        /*1470*/ 	.byte	0x04, 0x2f
        /*1472*/ 	.short	(.L_923 - .L_922)
	.align		4
.L_922:
        /*1474*/ 	.word	index@(_ZN2at6native29vectorized_elementwise_kernelILi4ENS0_13BUnaryFunctorIfffZZZNS0_21heaviside_kernel_cudaERNS_18TensorIteratorBaseEENKUlvE_clEvENKUlvE5_clEvEUlffE_EESt5arrayIPcLm2EEEEviT0_T1_)
        /*1478*/ 	.word	0x00000020


	//----- nvinfo : EIATTR_FRAME_SIZE
	.align		4
.L_923:
        /*147c*/ 	.byte	0x04, 0x11
        /*147e*/ 	.short	(.L_925 - .L_924)
	.align		4
.L_924:
        /*1480*/ 	.word	index@(_ZN2at6native29vectorized_elementwise_kernelILi4ENS0_13BUnaryFunctorIfffZZZNS0_21heaviside_kernel_cudaERNS_18TensorIteratorBaseEENKUlvE_clEvENKUlvE5_clEvEUlffE_EESt5arrayIPcLm2EEEEviT0_T1_)
        /*1484*/ 	.word	0x00000000


	//----- nvinfo : EIATTR_REGCOUNT
	.align		4
.L_925:
        /*1488*/ 	.byte	0x04, 0x2f
        /*148a*/ 	.short	(.L_927 - .L_926)
	.align		4
.L_926:
        /*148c*/ 	.word	index@(_ZN2at6native29vectorized_elementwise_kernelILi2ENS0_13BUnaryFunctorIfffZZZNS0_21heaviside_kernel_cudaERNS_18TensorIteratorBaseEENKUlvE_clEvENKUlvE5_clEvEUlffE_EESt5arrayIPcLm2EEEEviT0_T1_)
        /*1490*/ 	.word	0x00000020


	//----- nvinfo : EIATTR_FRAME_SIZE
	.align		4
.L_927:
        /*1494*/ 	.byte	0x04, 0x11
        /*1496*/ 	.short	(.L_929 - .L_928)
	.align		4
.L_928:
        /*1498*/ 	.word	index@(_ZN2at6native29vectorized_elementwise_kernelILi2ENS0_13BUnaryFunctorIfffZZZNS0_21heaviside_kernel_cudaERNS_18TensorIteratorBaseEENKUlvE_clEvENKUlvE5_clEvEUlffE_EESt5arrayIPcLm2EEEEviT0_T1_)
        /*149c*/ 	.word	0x00000000


	//----- nvinfo : EIATTR_REGCOUNT
	.align		4
.L_929:
        /*14a0*/ 	.byte	0x04, 0x2f
        /*14a2*/ 	.short	(.L_931 - .L_930)
	.align		4
.L_930:
        /*14a4*/ 	.word	index@(_ZN2at6native27unrolled_elementwise_kernelINS0_13BUnaryFunctorIfffZZZNS0_21heaviside_kernel_cudaERNS_18TensorIteratorBaseEENKUlvE_clEvENKUlvE5_clEvEUlffE_EESt5arrayIPcLm2EELi4E23TrivialOffsetCalculatorILi1EjESD_NS0_6memory15LoadWithoutCastENSE_16StoreWithoutCastEEEviT_T0_T2_T3_T4_T5_)
        /*14a8*/ 	.word	0x00000016


	//----- nvinfo : EIATTR_FRAME_SIZE
	.align		4
.L_931:
        /*14ac*/ 	.byte	0x04, 0x11
        /*14ae*/ 	.short	(.L_933 - .L_932)
	.align		4
.L_932:
        /*14b0*/ 	.word	index@(_ZN2at6native27unrolled_elementwise_kernelINS0_13BUnaryFunctorIfffZZZNS0_21heaviside_kernel_cudaERNS_18TensorIteratorBaseEENKUlvE_clEvENKUlvE5_clEvEUlffE_EESt5arrayIPcLm2EELi4E23TrivialOffsetCalculatorILi1EjESD_NS0_6memory15LoadWithoutCastENSE_16StoreWithoutCastEEEviT_T0_T2_T3_T4_T5_)
        /*14b4*/ 	.word	0x00000000


	//----- nvinfo : EIATTR_REGCOUNT
	.align		4
.L_933:
        /*14b8*/ 	.byte	0x04, 0x2f
        /*14ba*/ 	.short	(.L_935 - .L_934)
	.align		4
.L_934:
        /*14bc*/ 	.word	index@(_ZN2at6native18elementwise_kernelILi128ELi2EZNS0_22gpu_kernel_impl_nocastINS0_13BUnaryFunctorIfffZZZNS0_21heaviside_kernel_cudaERNS_18TensorIteratorBaseEENKUlvE_clEvENKUlvE5_clEvEUlffE_EEEEvS5_RKT_EUliE_EEviT1_)
        /*14c0*/ 	.word	0x00000014


	//----- nvinfo : EIATTR_FRAME_SIZE
	.align		4
.L_935:
        /*14c4*/ 	.byte	0x04, 0x11
        /*14c6*/ 	.short	(.L_937 - .L_936)
	.align		4
.L_936:
        /*14c8*/ 	.word	index@(_ZN2at6native18elementwise_kernelILi128ELi2EZNS0_22gpu_kernel_impl_nocastINS0_13BUnaryFunctorIfffZZZNS0_21heaviside_kernel_cudaERNS_18TensorIteratorBaseEENKUlvE_clEvENKUlvE5_clEvEUlffE_EEEEvS5_RKT_EUliE_EEviT1_)
        /*14cc*/ 	.word	0x00000000


	//----- nvinfo : EIATTR_REGCOUNT
	.align		4
.L_937:
        /*14d0*/ 	.byte	0x04, 0x2f
        /*14d2*/ 	.short	(.L_939 - .L_938)
	.align		4
.L_938:
        /*14d4*/ 	.word	index@(_ZN2at6native27unrolled_elementwise_kernelINS0_13BUnaryFunctorIfffZZZNS0_21heaviside_kernel_cudaERNS_18TensorIteratorBaseEENKUlvE_clEvENKUlvE5_clEvEUlffE_EESt5arrayIPcLm2EELi4E23TrivialOffsetCalculatorILi1EjESD_NS0_6memory12LoadWithCastILi1EEENSE_13StoreWithCastILi1EEEEEviT_T0_T2_T3_T4_T5_)
        /*14d8*/ 	.word	0x0000001c


	//----- nvinfo : EIATTR_FRAME_SIZE
	.align		4
.L_939:
        /*14dc*/ 	.byte	0x04, 0x11
        /*14de*/ 	.short	(.L_941 - .L_940)
	.align		4
.L_940:
        /*14e0*/ 	.word	index@(_ZN2at6native27unrolled_elementwise_kernelINS0_13BUnaryFunctorIfffZZZNS0_21heaviside_kernel_cudaERNS_18TensorIteratorBaseEENKUlvE_clEvENKUlvE5_clEvEUlffE_EESt5arrayIPcLm2EELi4E23TrivialOffsetCalculatorILi1EjESD_NS0_6memory12LoadWithCastILi1EEENSE_13StoreWithCastILi1EEEEEviT_T0_T2_T3_T4_T5_)
        /*14e4*/ 	.word	0x00000000


	//----- nvinfo : EIATTR_REGCOUNT
	.align		4
.L_941:
        /*14e8*/ 	.byte	0x04, 0x2f
        /*14ea*/ 	.short	(.L_943 - .L_942)
	.align		4
.L_942:
        /*14ec*/ 	.word	index@(_ZN2at6native18elementwise_kernelILi128ELi4EZNS0_15gpu_kernel_implINS0_13BUnaryFunctorIfffZZZNS0_21heaviside_kernel_cudaERNS_18TensorIteratorBaseEENKUlvE_clEvENKUlvE5_clEvEUlffE_EEEEvS5_RKT_EUliE_EEviT1_)
        /*14f0*/ 	.word	0x00000018


	//----- nvinfo : EIATTR_FRAME_SIZE
	.align		4
.L_943:
        /*14f4*/ 	.byte	0x04, 0x11
        /*14f6*/ 	.short	(.L_945 - .L_944)
	.align		4
.L_944:
        /*14f8*/ 	.word	index@(_ZN2at6native18elementwise_kernelILi128ELi4EZNS0_15gpu_kernel_implINS0_13BUnaryFunctorIfffZZZNS0_21heaviside_kernel_cudaERNS_18TensorIteratorBaseEENKUlvE_clEvENKUlvE5_clEvEUlffE_EEEEvS5_RKT_EUliE_EEviT1_)
        /*14fc*/ 	.word	0x00000000


	//----- nvinfo : EIATTR_REGCOUNT
	.align		4
.L_945:
        /*1500*/ 	.byte	0x04, 0x2f
        /*1502*/ 	.short	(.L_947 - .L_946)
	.align		4
.L_946:
        /*1504*/ 	.word	index@(_ZN2at6native29vectorized_elementwise_kernelILi8ENS0_13BinaryFunctorIfffZZZNS0_21heaviside_kernel_cudaERNS_18TensorIteratorBaseEENKUlvE_clEvENKUlvE5_clEvEUlffE_EESt5arrayIPcLm3EEEEviT0_T1_)
        /*1508*/ 	.word	0x00000020


	//----- nvinfo : EIATTR_FRAME_SIZE
	.align		4
.L_947:
        /*150c*/ 	.byte	0x04, 0x11
        /*150e*/ 	.short	(.L_949 - .L_948)
	.align		4
.L_948:
        /*1510*/ 	.word	index@(_ZN2at6native29vectorized_elementwise_kernelILi8ENS0_13BinaryFunctorIfffZZZNS0_21heaviside_kernel_cudaERNS_18TensorIteratorBaseEENKUlvE_clEvENKUlvE5_clEvEUlffE_EESt5arrayIPcLm3EEEEviT0_T1_)
        /*1514*/ 	.word	0x00000000


	//----- nvinfo : EIATTR_REGCOUNT
	.align		4
.L_949:
        /*1518*/ 	.byte	0x04, 0x2f
        /*151a*/ 	.short	(.L_951 - .L_950)
	.align		4
.L_950:
        /*151c*/ 	.word	index@(_ZN2at6native29vectorized_elementwise_kernelILi4ENS0_13BinaryFunctorIfffZZZNS0_21heaviside_kernel_cudaERNS_18TensorIteratorBaseEENKUlvE_clEvENKUlvE5_clEvEUlffE_EESt5arrayIPcLm3EEEEviT0_T1_)
        /*1520*/ 	.word	0x00000020


	//----- nvinfo : EIATTR_FRAME_SIZE
	.align		4
.L_951:
        /*1524*/ 	.byte	0x04, 0x11
        /*1526*/ 	.short	(.L_953 - .L_952)
	.align		4
.L_952:
        /*1528*/ 	.word	index@(_ZN2at6native29vectorized_elementwise_kernelILi4ENS0_13BinaryFunctorIfffZZZNS0_21heaviside_kernel_cudaERNS_18TensorIteratorBaseEENKUlvE_clEvENKUlvE5_clEvEUlffE_EESt5arrayIPcLm3EEEEviT0_T1_)
        /*152c*/ 	.word	0x00000000


	//----- nvinfo : EIATTR_REGCOUNT
	.align		4
.L_953:
        /*1530*/ 	.byte	0x04, 0x2f
        /*1532*/ 	.short	(.L_955 - .L_954)
	.align		4
.L_954:
        /*1534*/ 	.word	index@(_ZN2at6native29vectorized_elementwise_kernelILi2ENS0_13BinaryFunctorIfffZZZNS0_21heaviside_kernel_cudaERNS_18TensorIteratorBaseEENKUlvE_clEvENKUlvE5_clEvEUlffE_EESt5arrayIPcLm3EEEEviT0_T1_)
        /*1538*/ 	.word	0x00000020


	//----- nvinfo : EIATTR_FRAME_SIZE
	.align		4
.L_955:
        /*153c*/ 	.byte	0x04, 0x11
        /*153e*/ 	.short	(.L_957 - .L_956)
	.align		4
.L_956:
        /*1540*/ 	.word	index@(_ZN2at6native29vectorized_elementwise_kernelILi2ENS0_13BinaryFunctorIfffZZZNS0_21heaviside_kernel_cudaERNS_18TensorIteratorBaseEENKUlvE_clEvENKUlvE5_clEvEUlffE_EESt5arrayIPcLm3EEEEviT0_T1_)
        /*1544*/ 	.word	0x00000000


	//----- nvinfo : EIATTR_REGCOUNT
	.align		4
.L_957:
        /*1548*/ 	.byte	0x04, 0x2f
        /*154a*/ 	.short	(.L_959 - .L_958)
	.align		4
.L_958:
        /*154c*/ 	.word	index@(_ZN2at6native27unrolled_elementwise_kernelINS0_13BinaryFunctorIfffZZZNS0_21heaviside_kernel_cudaERNS_18TensorIteratorBaseEENKUlvE_clEvENKUlvE5_clEvEUlffE_EESt5arrayIPcLm3EELi4E23TrivialOffsetCalculatorILi2EjESC_ILi1EjENS0_6memory15LoadWithoutCastENSF_16StoreWithoutCastEEEviT_T0_T2_T3_T4_T5_)
        /*1550*/ 	.word	0x00000020


	//----- nvinfo : EIATTR_FRAME_SIZE
	.align		4
.L_959:
        /*1554*/ 	.byte	0x04, 0x11
        /*1556*/ 	.short	(.L_961 - .L_960)
	.align		4
.L_960:
        /*1558*/ 	.word	index@(_ZN2at6native27unrolled_elementwise_kernelINS0_13BinaryFunctorIfffZZZNS0_21heaviside_kernel_cudaERNS_18TensorIteratorBaseEENKUlvE_clEvENKUlvE5_clEvEUlffE_EESt5arrayIPcLm3EELi4E23TrivialOffsetCalculatorILi2EjESC_ILi1EjENS0_6memory15LoadWithoutCastENSF_16StoreWithoutCastEEEviT_T0_T2_T3_T4_T5_)
        /*155c*/ 	.word	0x00000000


	//----- nvinfo : EIATTR_REGCOUNT
	.align		4
.L_961:
        /*1560*/ 	.byte	0x04, 0x2f
        /*1562*/ 	.short	(.L_963 - .L_962)
	.align		4
.L_962:
        /*1564*/ 	.word	index@(_ZN2at6native18elementwise_kernelILi128ELi2EZNS0_22gpu_kernel_impl_nocastINS0_13BinaryFunctorIfffZZZNS0_21heaviside_kernel_cudaERNS_18TensorIteratorBaseEENKUlvE_clEvENKUlvE5_clEvEUlffE_EEEEvS5_RKT_EUliE_EEviT1_)
        /*1568*/ 	.word	0x00000014


	//----- nvinfo : EIATTR_FRAME_SIZE
	.align		4
.L_963:
        /*156c*/ 	.byte	0x04, 0x11
        /*156e*/ 	.short	(.L_965 - .L_964)
	.align		4
.L_964:
        /*1570*/ 	.word	index@(_ZN2at6native18elementwise_kernelILi128ELi2EZNS0_22gpu_kernel_impl_nocastINS0_13BinaryFunctorIfffZZZNS0_21heaviside_kernel_cudaERNS_18TensorIteratorBaseEENKUlvE_clEvENKUlvE5_clEvEUlffE_EEEEvS5_RKT_EUliE_EEviT1_)
        /*1574*/ 	.word	0x00000000


	//----- nvinfo : EIATTR_REGCOUNT
	.align		4
.L_965:
        /*1578*/ 	.byte	0x04, 0x2f
        /*157a*/ 	.short	(.L_967 - .L_966)
	.align		4
.L_966:
        /*157c*/ 	.word	index@(_ZN2at6native27unrolled_elementwise_kernelINS0_13BinaryFunctorIfffZZZNS0_21heaviside_kernel_cudaERNS_18TensorIteratorBaseEENKUlvE_clEvENKUlvE5_clEvEUlffE_EESt5arrayIPcLm3EELi4E23TrivialOffsetCalculatorILi2EjESC_ILi1EjENS0_6memory12LoadWithCastILi2EEENSF_13StoreWithCastILi1EEEEEviT_T0_T2_T3_T4_T5_)
        /*1580*/ 	.word	0x00000020


	//----- nvinfo : EIATTR_FRAME_SIZE
	.align		4
.L_967:
        /*1584*/ 	.byte	0x04, 0x11
        /*1586*/ 	.short	(.L_969 - .L_968)
	.align		4
.L_968:
        /*1588*/ 	.word	index@(_ZN2at6native27unrolled_elementwise_kernelINS0_13BinaryFunctorIfffZZZNS0_21heaviside_kernel_cudaERNS_18TensorIteratorBaseEENKUlvE_clEvENKUlvE5_clEvEUlffE_EESt5arrayIPcLm3EELi4E23TrivialOffsetCalculatorILi2EjESC_ILi1EjENS0_6memory12LoadWithCastILi2EEENSF_13StoreWithCastILi1EEEEEviT_T0_T2_T3_T4_T5_)
        /*158c*/ 	.word	0x00000000


	//----- nvinfo : EIATTR_REGCOUNT
	.align		4
.L_969:
        /*1590*/ 	.byte	0x04, 0x2f
        /*1592*/ 	.short	(.L_971 - .L_970)
	.align		4
.L_970:
        /*1594*/ 	.word	index@(_ZN2at6native18elementwise_kernelILi128ELi4EZNS0_15gpu_kernel_implINS0_13BinaryFunctorIfffZZZNS0_21heaviside_kernel_cudaERNS_18TensorIteratorBaseEENKUlvE_clEvENKUlvE5_clEvEUlffE_EEEEvS5_RKT_EUliE_EEviT1_)
        /*1598*/ 	.word	0x00000018


	//----- nvinfo : EIATTR_FRAME_SIZE
	.align		4
.L_971:
        /*159c*/ 	.byte	0x04, 0x11
        /*159e*/ 	.short	(.L_973 - .L_972)
	.align		4
.L_972:
        /*15a0*/ 	.word	index@(_ZN2at6native18elementwise_kernelILi128ELi4EZNS0_15gpu_kernel_implINS0_13BinaryFunctorIfffZZZNS0_21heaviside_kernel_cudaERNS_18TensorIteratorBaseEENKUlvE_clEvENKUlvE5_clEvEUlffE_EEEEvS5_RKT_EUliE_EEviT1_)
        /*15a4*/ 	.word	0x00000000


	//----- nvinfo : EIATTR_REGCOUNT
	.align		4
.L_973:
        /*15a8*/ 	.byte	0x04, 0x2f
        /*15aa*/ 	.short	(.L_975 - .L_974)
	.align		4
.L_974:
        /*15ac*/ 	.word	index@(_ZN2at6native29vectorized_elementwise_kernelILi8ENS0_13AUnaryFunctorIN3c104HalfES4_S4_ZZZNS0_21heaviside_kernel_cudaERNS_18TensorIteratorBaseEENKUlvE_clEvENKUlvE6_clEvEUlS4_S4_E_EESt5arrayIPcLm2EEEEviT0_T1_)
        /*15b0*/ 	.word	0x00000020


	//----- nvinfo : EIATTR_FRAME_SIZE
	.align		4
.L_975:
        /*15b4*/ 	.byte	0x04, 0x11
        /*15b6*/ 	.short	(.L_977 - .L_976)
	.align		4
.L_976:
        /*15b8*/ 	.word	index@(_ZN2at6native29vectorized_elementwise_kernelILi8ENS0_13AUnaryFunctorIN3c104HalfES4_S4_ZZZNS0_21heaviside_kernel_cudaERNS_18TensorIteratorBaseEENKUlvE_clEvENKUlvE6_clEvEUlS4_S4_E_EESt5arrayIPcLm2EEEEviT0_T1_)
        /*15bc*/ 	.word	0x00000000


	//----- nvinfo : EIATTR_REGCOUNT
	.align		4
.L_977:
        /*15c0*/ 	.byte	0x04, 0x2f
        /*15c2*/ 	.short	(.L_979 - .L_978)
	.align		4
.L_978:
        /*15c4*/ 	.word	index@(_ZN2at6native29vectorized_elementwise_kernelILi4ENS0_13AUnaryFunctorIN3c104HalfES4_S4_ZZZNS0_21heaviside_kernel_cudaERNS_18TensorIteratorBaseEENKUlvE_clEvENKUlvE6_clEvEUlS4_S4_E_EESt5arrayIPcLm2EEEEviT0_T1_)
        /*15c8*/ 	.word	0x00000020


	//----- nvinfo : EIATTR_FRAME_SIZE
	.align		4
.L_979:
        /*15cc*/ 	.byte	0x04, 0x11
        /*15ce*/ 	.short	(.L_981 - .L_980)
	.align		4
.L_980:
        /*15d0*/ 	.word	index@(_ZN2at6native29vectorized_elementwise_kernelILi4ENS0_13AUnaryFunctorIN3c104HalfES4_S4_ZZZNS0_21heaviside_kernel_cudaERNS_18TensorIteratorBaseEENKUlvE_clEvENKUlvE6_clEvEUlS4_S4_E_EESt5arrayIPcLm2EEEEviT0_T1_)
        /*15d4*/ 	.word	0x00000000


	//----- nvinfo : EIATTR_REGCOUNT
	.align		4
.L_981:
        /*15d8*/ 	.byte	0x04, 0x2f
        /*15da*/ 	.short	(.L_983 - .L_982)
	.align		4
.L_982:
        /*15dc*/ 	.word	index@(_ZN2at6native29vectorized_elementwise_kernelILi2ENS0_13AUnaryFunctorIN3c104HalfES4_S4_ZZZNS0_21heaviside_kernel_cudaERNS_18TensorIteratorBaseEENKUlvE_clEvENKUlvE6_clEvEUlS4_S4_E_EESt5arrayIPcLm2EEEEviT0_T1_)
        /*15e0*/ 	.word	0x00000020


	//----- nvinfo : EIATTR_FRAME_SIZE
	.align		4
.L_983:
        /*15e4*/ 	.byte	0x04, 0x11
        /*15e6*/ 	.short	(.L_985 - .L_984)
	.align		4
.L_984:
        /*15e8*/ 	.word	index@(_ZN2at6native29vectorized_elementwise_kernelILi2ENS0_13AUnaryFunctorIN3c104HalfES4_S4_ZZZNS0_21heaviside_kernel_cudaERNS_18TensorIteratorBaseEENKUlvE_clEvENKUlvE6_clEvEUlS4_S4_E_EESt5arrayIPcLm2EEEEviT0_T1_)
        /*15ec*/ 	.word	0x00000000


	//----- nvinfo : EIATTR_REGCOUNT
	.align		4
.L_985:
        /*15f0*/ 	.byte	0x04, 0x2f
        /*15f2*/ 	.short	(.L_987 - .L_986)
	.align		4
.L_986:
        /*15f4*/ 	.word	index@(_ZN2at6native27unrolled_elementwise_kernelINS0_13AUnaryFunctorIN3c104HalfES4_S4_ZZZNS0_21heaviside_kernel_cudaERNS_18TensorIteratorBaseEENKUlvE_clEvENKUlvE6_clEvEUlS4_S4_E_EESt5arrayIPcLm2EELi4E23TrivialOffsetCalculatorILi1EjESF_NS0_6memory15LoadWithoutCastENSG_16StoreWithoutCastEEEviT_T0_T2_T3_T4_T5_)
        /*15f8*/ 	.word	0x0000001c


	//----- nvinfo : EIATTR_FRAME_SIZE
	.align		4
.L_987:
        /*15fc*/ 	.byte	0x04, 0x11
        /*15fe*/ 	.short	(.L_989 - .L_988)
	.align		4
.L_988:
        /*1600*/ 	.word	index@(_ZN2at6native27unrolled_elementwise_kernelINS0_13AUnaryFunctorIN3c104HalfES4_S4_ZZZNS0_21heaviside_kernel_cudaERNS_18TensorIteratorBaseEENKUlvE_clEvENKUlvE6_clEvEUlS4_S4_E_EESt5arrayIPcLm2EELi4E23TrivialOffsetCalculatorILi1EjESF_NS0_6memory15LoadWithoutCastENSG_16StoreWithoutCastEEEviT_T0_T2_T3_T4_T5_)
        /*1604*/ 	.word	0x00000000


	//----- nvinfo : EIATTR_REGCOUNT
	.align		4
.L_989:
        /*1608*/ 	.byte	0x04, 0x2f
        /*160a*/ 	.short	(.L_991 - .L_990)
	.align		4
.L_990:
        /*160c*/ 	.word	index@(_ZN2at6native18elementwise_kernelILi128ELi4EZNS0_22gpu_kernel_impl_nocastINS0_13AUnaryFunctorIN3c104HalfES5_S5_ZZZNS0_21heaviside_kernel_cudaERNS_18TensorIteratorBaseEENKUlvE_clEvENKUlvE6_clEvEUlS5_S5_E_EEEEvS7_RKT_EUliE_EEviT1_)
        /*1610*/ 	.word	0x00000014


	//----- nvinfo : EIATTR_FRAME_SIZE
	.align		4
.L_991:
        /*1614*/ 	.byte	0x04, 0x11
        /*1616*/ 	.short	(.L_993 - .L_992)
	.align		4
.L_992:
        /*1618*/ 	.word	index@(_ZN2at6native18elementwise_kernelILi128ELi4EZNS0_22gpu_kernel_impl_nocastINS0_13AUnaryFunctorIN3c104HalfES5_S5_ZZZNS0_21heaviside_kernel_cudaERNS_18TensorIteratorBaseEENKUlvE_clEvENKUlvE6_clEvEUlS5_S5_E_EEEEvS7_RKT_EUliE_EEviT1_)
        /*161c*/ 	.word	0x00000000


	//----- nvinfo : EIATTR_REGCOUNT
	.align		4
.L_993:
        /*1620*/ 	.byte	0x04, 0x2f
        /*1622*/ 	.short	(.L_995 - .L_994)
	.align		4
.L_994:
        /*1624*/ 	.word	index@(_ZN2at6native27unrolled_elementwise_kernelINS0_13AUnaryFunctorIN3c104HalfES4_S4_ZZZNS0_21heaviside_kernel_cudaERNS_18TensorIteratorBaseEENKUlvE_clEvENKUlvE6_clEvEUlS4_S4_E_EESt5arrayIPcLm2EELi4E23TrivialOffsetCalculatorILi1EjESF_NS0_6memory12LoadWithCastILi1EEENSG_13StoreWithCastILi1EEEEEviT_T0_T2_T3_T4_T5_)
        /*1628*/ 	.word	0x0000001c


	//----- nvinfo : EIATTR_FRAME_SIZE
	.align		4
.L_995:
        /*162c*/ 	.byte	0x04, 0x11
        /*162e*/ 	.short	(.L_997 - .L_996)
	.align		4
.L_996:
        /*1630*/ 	.word	index@(_ZN2at6native27unrolled_elementwise_kernelINS0_13AUnaryFunctorIN3c104HalfES4_S4_ZZZNS0_21heaviside_kernel_cudaERNS_18TensorIteratorBaseEENKUlvE_clEvENKUlvE6_clEvEUlS4_S4_E_EESt5arrayIPcLm2EELi4E23TrivialOffsetCalculatorILi1EjESF_NS0_6memory12LoadWithCastILi1EEENSG_13StoreWithCastILi1EEEEEviT_T0_T2_T3_T4_T5_)
        /*1634*/ 	.word	0x00000000


	//----- nvinfo : EIATTR_REGCOUNT
	.align		4
.L_997:
        /*1638*/ 	.byte	0x04, 0x2f
        /*163a*/ 	.short	(.L_999 - .L_998)
	.align		4
.L_998:
        /*163c*/ 	.word	index@(_ZN2at6native18elementwise_kernelILi128ELi4EZNS0_15gpu_kernel_implINS0_13AUnaryFunctorIN3c104HalfES5_S5_ZZZNS0_21heaviside_kernel_cudaERNS_18TensorIteratorBaseEENKUlvE_clEvENKUlvE6_clEvEUlS5_S5_E_EEEEvS7_RKT_EUliE_EEviT1_)
        /*1640*/ 	.word	0x00000018


	//----- nvinfo : EIATTR_FRAME_SIZE
	.align		4
.L_999:
        /*1644*/ 	.byte	0x04, 0x11
        /*1646*/ 	.short	(.L_1001 - .L_1000)
	.align		4
.L_1000:
        /*1648*/ 	.word	index@(_ZN2at6native18elementwise_kernelILi128ELi4EZNS0_15gpu_kernel_implINS0_13AUnaryFunctorIN3c104HalfES5_S5_ZZZNS0_21heaviside_kernel_cudaERNS_18TensorIteratorBaseEENKUlvE_clEvENKUlvE6_clEvEUlS5_S5_E_EEEEvS7_RKT_EUliE_EEviT1_)
        /*164c*/ 	.word	0x00000000


	//----- nvinfo : EIATTR_REGCOUNT
	.align		4
.L_1001:
        /*1650*/ 	.byte	0x04, 0x2f
        /*1652*/ 	.short	(.L_1003 - .L_1002)
	.align		4
.L_1002:
        /*1654*/ 	.word	index@(_ZN2at6native29vectorized_elementwise_kernelILi8ENS0_13BUnaryFunctorIN3c104HalfES4_S4_ZZZNS0_21heaviside_kernel_cudaERNS_18TensorIteratorBaseEENKUlvE_clEvENKUlvE6_clEvEUlS4_S4_E_EESt5arrayIPcLm2EEEEviT0_T1_)
        /*1658*/ 	.word	0x0000001e


	//----- nvinfo : EIATTR_FRAME_SIZE
	.align		4
.L_1003:
        /*165c*/ 	.byte	0x04, 0x11
        /*165e*/ 	.short	(.L_1005 - .L_1004)
	.align		4
.L_1004:
        /*1660*/ 	.word	index@(_ZN2at6native29vectorized_elementwise_kernelILi8ENS0_13BUnaryFunctorIN3c104HalfES4_S4_ZZZNS0_21heaviside_kernel_cudaERNS_18TensorIteratorBaseEENKUlvE_clEvENKUlvE6_clEvEUlS4_S4_E_EESt5arrayIPcLm2EEEEviT0_T1_)
        /*1664*/ 	.word	0x00000000


	//----- nvinfo : EIATTR_REGCOUNT
	.align		4
.L_1005:
        /*1668*/ 	.byte	0x04, 0x2f
        /*166a*/ 	.short	(.L_1007 - .L_1006)
	.align		4
.L_1006:
        /*166c*/ 	.word	index@(_ZN2at6native29vectorized_elementwise_kernelILi4ENS0_13BUnaryFunctorIN3c104HalfES4_S4_ZZZNS0_21heaviside_kernel_cudaERNS_18TensorIteratorBaseEENKUlvE_clEvENKUlvE6_clEvEUlS4_S4_E_EESt5arrayIPcLm2EEEEviT0_T1_)
        /*1670*/ 	.word	0x0000001e


	//----- nvinfo : EIATTR_FRAME_SIZE
	.align		4
.L_1007:
        /*1674*/ 	.byte	0x04, 0x11
        /*1676*/ 	.short	(.L_1009 - .L_1008)
	.align		4
.L_1008:
        /*1678*/ 	.word	index@(_ZN2at6native29vectorized_elementwise_kernelILi4ENS0_13BUnaryFunctorIN3c104HalfES4_S4_ZZZNS0_21heaviside_kernel_cudaERNS_18TensorIteratorBaseEENKUlvE_clEvENKUlvE6_clEvEUlS4_S4_E_EESt5arrayIPcLm2EEEEviT0_T1_)
        /*167c*/ 	.word	0x00000000


	//----- nvinfo : EIATTR_REGCOUNT
	.align		4
.L_1009:
        /*1680*/ 	.byte	0x04, 0x2f
        /*1682*/ 	.short	(.L_1011 - .L_1010)
	.align		4
.L_1010:
        /*1684*/ 	.word	index@(_ZN2at6native29vectorized_elementwise_kernelILi2ENS0_13BUnaryFunctorIN3c104HalfES4_S4_ZZZNS0_21heaviside_kernel_cudaERNS_18TensorIteratorBaseEENKUlvE_clEvENKUlvE6_clEvEUlS4_S4_E_EESt5arrayIPcLm2EEEEviT0_T1_)
        /*1688*/ 	.word	0x0000001e


	//----- nvinfo : EIATTR_FRAME_SIZE
	.align		4
.L_1011:
        /*168c*/ 	.byte	0x04, 0x11
        /*168e*/ 	.short	(.L_1013 - .L_1012)
	.align		4
.L_1012:
        /*1690*/ 	.word	index@(_ZN2at6native29vectorized_elementwise_kernelILi2ENS0_13BUnaryFunctorIN3c104HalfES4_S4_ZZZNS0_21heaviside_kernel_cudaERNS_18TensorIteratorBaseEENKUlvE_clEvENKUlvE6_clEvEUlS4_S4_E_EESt5arrayIPcLm2EEEEviT0_T1_)
        /*1694*/ 	.word	0x00000000


	//----- nvinfo : EIATTR_REGCOUNT
	.align		4
.L_1013:
        /*1698*/ 	.byte	0x04, 0x2f
        /*169a*/ 	.short	(.L_1015 - .L_1014)
	.align		4
.L_1014:
        /*169c*/ 	.word	index@(_ZN2at6native27unrolled_elementwise_kernelINS0_13BUnaryFunctorIN3c104HalfES4_S4_ZZZNS0_21heaviside_kernel_cudaERNS_18TensorIteratorBaseEENKUlvE_clEvENKUlvE6_clEvEUlS4_S4_E_EESt5arrayIPcLm2EELi4E23TrivialOffsetCalculatorILi1EjESF_NS0_6memory15LoadWithoutCastENSG_16StoreWithoutCastEEEviT_T0_T2_T3_T4_T5_)
        /*16a0*/ 	.word	0x00000016


	//----- nvinfo : EIATTR_FRAME_SIZE
	.align		4
.L_1015:
        /*16a4*/ 	.byte	0x04, 0x11
        /*16a6*/ 	.short	(.L_1017 - .L_1016)
	.align		4
.L_1016:
        /*16a8*/ 	.word	index@(_ZN2at6native27unrolled_elementwise_kernelINS0_13BUnaryFunctorIN3c104HalfES4_S4_ZZZNS0_21heaviside_kernel_cudaERNS_18TensorIteratorBaseEENKUlvE_clEvENKUlvE6_clEvEUlS4_S4_E_EESt5arrayIPcLm2EELi4E23TrivialOffsetCalculatorILi1EjESF_NS0_6memory15LoadWithoutCastENSG_16StoreWithoutCastEEEviT_T0_T2_T3_T4_T5_)
        /*16ac*/ 	.word	0x00000000


	//----- nvinfo : EIATTR_REGCOUNT
	.align		4
.L_1017:
        /*16b0*/ 	.byte	0x04, 0x2f
        /*16b2*/ 	.short	(.L_1019 - .L_1018)
	.align		4
.L_1018:
        /*16b4*/ 	.word	index@(_ZN2at6native18elementwise_kernelILi128ELi4EZNS0_22gpu_kernel_impl_nocastINS0_13BUnaryFunctorIN3c104HalfES5_S5_ZZZNS0_21heaviside_kernel_cudaERNS_18TensorIteratorBaseEENKUlvE_clEvENKUlvE6_clEvEUlS5_S5_E_EEEEvS7_RKT_EUliE_EEviT1_)
        /*16b8*/ 	.word	0x00000014


	//----- nvinfo : EIATTR_FRAME_SIZE
	.align		4
.L_1019:
        /*16bc*/ 	.byte	0x04, 0x11
        /*16be*/ 	.short	(.L_1021 - .L_1020)
	.align		4
.L_1020:
        /*16c0*/ 	.word	index@(_ZN2at6native18elementwise_kernelILi128ELi4EZNS0_22gpu_kernel_impl_nocastINS0_13BUnaryFunctorIN3c104HalfES5_S5_ZZZNS0_21heaviside_kernel_cudaERNS_18TensorIteratorBaseEENKUlvE_clEvENKUlvE6_clEvEUlS5_S5_E_EEEEvS7_RKT_EUliE_EEviT1_)
        /*16c4*/ 	.word	0x00000000


	//----- nvinfo : EIATTR_REGCOUNT
	.align		4
.L_1021:
        /*16c8*/ 	.byte	0x04, 0x2f
        /*16ca*/ 	.short	(.L_1023 - .L_1022)
	.align		4
.L_1022:
        /*16cc*/ 	.word	index@(_ZN2at6native27unrolled_elementwise_kernelINS0_13BUnaryFunctorIN3c104HalfES4_S4_ZZZNS0_21heaviside_kernel_cudaERNS_18TensorIteratorBaseEENKUlvE_clEvENKUlvE6_clEvEUlS4_S4_E_EESt5arrayIPcLm2EELi4E23TrivialOffsetCalculatorILi1EjESF_NS0_6memory12LoadWithCastILi1EEENSG_13StoreWithCastILi1EEEEEviT_T0_T2_T3_T4_T5_)
        /*16d0*/ 	.word	0x0000001c


	//----- nvinfo : EIATTR_FRAME_SIZE
	.align		4
.L_1023:
        /*16d4*/ 	.byte	0x04, 0x11
        /*16d6*/ 	.short	(.L_1025 - .L_1024)
	.align		4
.L_1024:
        /*16d8*/ 	.word	index@(_ZN2at6native27unrolled_elementwise_kernelINS0_13BUnaryFunctorIN3c104HalfES4_S4_ZZZNS0_21heaviside_kernel_cudaERNS_18TensorIteratorBaseEENKUlvE_clEvENKUlvE6_clEvEUlS4_S4_E_EESt5arrayIPcLm2EELi4E23TrivialOffsetCalculatorILi1EjESF_NS0_6memory12LoadWithCastILi1EEENSG_13StoreWithCastILi1EEEEEviT_T0_T2_T3_T4_T5_)
        /*16dc*/ 	.word	0x00000000


	//----- nvinfo : EIATTR_REGCOUNT
	.align		4
.L_1025:
        /*16e0*/ 	.byte	0x04, 0x2f
        /*16e2*/ 	.short	(.L_1027 - .L_1026)
	.align		4
.L_1026:
        /*16e4*/ 	.word	index@(_ZN2at6native18elementwise_kernelILi128ELi4EZNS0_15gpu_kernel_implINS0_13BUnaryFunctorIN3c104HalfES5_S5_ZZZNS0_21heaviside_kernel_cudaERNS_18TensorIteratorBaseEENKUlvE_clEvENKUlvE6_clEvEUlS5_S5_E_EEEEvS7_RKT_EUliE_EEviT1_)
        /*16e8*/ 	.word	0x00000018


	//----- nvinfo : EIATTR_FRAME_SIZE
	.align		4
.L_1027:
        /*16ec*/ 	.byte	0x04, 0x11
        /*16ee*/ 	.short	(.L_1029 - .L_1028)
	.align		4
.L_1028:
        /*16f0*/ 	.word	index@(_ZN2at6native18elementwise_kernelILi128ELi4EZNS0_15gpu_kernel_implINS0_13BUnaryFunctorIN3c104HalfES5_S5_ZZZNS0_21heaviside_kernel_cudaERNS_18TensorIteratorBaseEENKUlvE_clEvENKUlvE6_clEvEUlS5_S5_E_EEEEvS7_RKT_EUliE_EEviT1_)
        /*16f4*/ 	.word	0x00000000


	//----- nvinfo : EIATTR_REGCOUNT
	.align		4
.L_1029:
        /*16f8*/ 	.byte	0x04, 0x2f
        /*16fa*/ 	.short	(.L_1031 - .L_1030)
	.align		4
.L_1030:
        /*16fc*/ 	.word	index@(_ZN2at6native29vectorized_elementwise_kernelILi8ENS0_13BinaryFunctorIN3c104HalfES4_S4_ZZZNS0_21heaviside_kernel_cudaERNS_18TensorIteratorBaseEENKUlvE_clEvENKUlvE6_clEvEUlS4_S4_E_EESt5arrayIPcLm3EEEEviT0_T1_)
        /*1700*/ 	.word	0x00000020


	//----- nvinfo : EIATTR_FRAME_SIZE
	.align		4
.L_1031:
        /*1704*/ 	.byte	0x04, 0x11
        /*1706*/ 	.short	(.L_1033 - .L_1032)
	.align		4
.L_1032:
        /*1708*/ 	.word	index@(_ZN2at6native29vectorized_elementwise_kernelILi8ENS0_13BinaryFunctorIN3c104HalfES4_S4_ZZZNS0_21heaviside_kernel_cudaERNS_18TensorIteratorBaseEENKUlvE_clEvENKUlvE6_clEvEUlS4_S4_E_EESt5arrayIPcLm3EEEEviT0_T1_)
        /*170c*/ 	.word	0x00000000


	//----- nvinfo : EIATTR_REGCOUNT
	.align		4
.L_1033:
        /*1710*/ 	.byte	0x04, 0x2f
        /*1712*/ 	.short	(.L_1035 - .L_1034)
	.align		4
.L_1034:
        /*1714*/ 	.word	index@(_ZN2at6native29vectorized_elementwise_kernelILi4ENS0_13BinaryFunctorIN3c104HalfES4_S4_ZZZNS0_21heaviside_kernel_cudaERNS_18TensorIteratorBaseEENKUlvE_clEvENKUlvE6_clEvEUlS4_S4_E_EESt5arrayIPcLm3EEEEviT0_T1_)
        /*1718*/ 	.word	0x00000020


	//----- nvinfo : EIATTR_FRAME_SIZE
	.align		4
.L_1035:
        /*171c*/ 	.byte	0x04, 0x11
        /*171e*/ 	.short	(.L_1037 - .L_1036)
	.align		4
.L_1036:
        /*1720*/ 	.word	index@(_ZN2at6native29vectorized_elementwise_kernelILi4ENS0_13BinaryFunctorIN3c104HalfES4_S4_ZZZNS0_21heaviside_kernel_cudaERNS_18TensorIteratorBaseEENKUlvE_clEvENKUlvE6_clEvEUlS4_S4_E_EESt5arrayIPcLm3EEEEviT0_T1_)
        /*1724*/ 	.word	0x00000000


	//----- nvinfo : EIATTR_REGCOUNT
	.align		4
.L_1037:
        /*1728*/ 	.byte	0x04, 0x2f
        /*172a*/ 	.short	(.L_1039 - .L_1038)
	.align		4
.L_1038:
        /*172c*/ 	.word	index@(_ZN2at6native29vectorized_elementwise_kernelILi2ENS0_13BinaryFunctorIN3c104HalfES4_S4_ZZZNS0_21heaviside_kernel_cudaERNS_18TensorIteratorBaseEENKUlvE_clEvENKUlvE6_clEvEUlS4_S4_E_EESt5arrayIPcLm3EEEEviT0_T1_)
        /*1730*/ 	.word	0x00000020


	//----- nvinfo : EIATTR_FRAME_SIZE
	.align		4
.L_1039:
        /*1734*/ 	.byte	0x04, 0x11
        /*1736*/ 	.short	(.L_1041 - .L_1040)
	.align		4
.L_1040:
        /*1738*/ 	.word	index@(_ZN2at6native29vectorized_elementwise_kernelILi2ENS0_13BinaryFunctorIN3c104HalfES4_S4_ZZZNS0_21heaviside_kernel_cudaERNS_18TensorIteratorBaseEENKUlvE_clEvENKUlvE6_clEvEUlS4_S4_E_EESt5arrayIPcLm3EEEEviT0_T1_)
        /*173c*/ 	.word	0x00000000


	//----- nvinfo : EIATTR_REGCOUNT
	.align		4
.L_1041:
        /*1740*/ 	.byte	0x04, 0x2f
        /*1742*/ 	.short	(.L_1043 - .L_1042)
	.align		4
.L_1042:
        /*1744*/ 	.word	index@(_ZN2at6native27unrolled_elementwise_kernelINS0_13BinaryFunctorIN3c104HalfES4_S4_ZZZNS0_21heaviside_kernel_cudaERNS_18TensorIteratorBaseEENKUlvE_clEvENKUlvE6_clEvEUlS4_S4_E_EESt5arrayIPcLm3EELi4E23TrivialOffsetCalculatorILi2EjESE_ILi1EjENS0_6memory15LoadWithoutCastENSH_16StoreWithoutCastEEEviT_T0_T2_T3_T4_T5_)
        /*1748*/ 	.word	0x00000020


	//----- nvinfo : EIATTR_FRAME_SIZE
	.align		4
.L_1043:
        /*174c*/ 	.byte	0x04, 0x11
        /*174e*/ 	.short	(.L_1045 - .L_1044)
	.align		4
.L_1044:
        /*1750*/ 	.word	index@(_ZN2at6native27unrolled_elementwise_kernelINS0_13BinaryFunctorIN3c104HalfES4_S4_ZZZNS0_21heaviside_kernel_cudaERNS_18TensorIteratorBaseEENKUlvE_clEvENKUlvE6_clEvEUlS4_S4_E_EESt5arrayIPcLm3EELi4E23TrivialOffsetCalculatorILi2EjESE_ILi1EjENS0_6memory15LoadWithoutCastENSH_16StoreWithoutCastEEEviT_T0_T2_T3_T4_T5_)
        /*1754*/ 	.word	0x00000000


	//----- nvinfo : EIATTR_REGCOUNT
	.align		4
.L_1045:
        /*1758*/ 	.byte	0x04, 0x2f
        /*175a*/ 	.short	(.L_1047 - .L_1046)
	.align		4
.L_1046:
        /*175c*/ 	.word	index@(_ZN2at6native18elementwise_kernelILi128ELi4EZNS0_22gpu_kernel_impl_nocastINS0_13BinaryFunctorIN3c104HalfES5_S5_ZZZNS0_21heaviside_kernel_cudaERNS_18TensorIteratorBaseEENKUlvE_clEvENKUlvE6_clEvEUlS5_S5_E_EEEEvS7_RKT_EUliE_EEviT1_)
        /*1760*/ 	.word	0x00000014


	//----- nvinfo : EIATTR_FRAME_SIZE
	.align		4
.L_1047:
        /*1764*/ 	.byte	0x04, 0x11
        /*1766*/ 	.short	(.L_1049 - .L_1048)
	.align		4
.L_1048:
        /*1768*/ 	.word	index@(_ZN2at6native18elementwise_kernelILi128ELi4EZNS0_22gpu_kernel_impl_nocastINS0_13BinaryFunctorIN3c104HalfES5_S5_ZZZNS0_21heaviside_kernel_cudaERNS_18TensorIteratorBaseEENKUlvE_clEvENKUlvE6_clEvEUlS5_S5_E_EEEEvS7_RKT_EUliE_EEviT1_)
        /*176c*/ 	.word	0x00000000


	//----- nvinfo : EIATTR_REGCOUNT
	.align		4
.L_1049:
        /*1770*/ 	.byte	0x04, 0x2f
        /*1772*/ 	.short	(.L_1051 - .L_1050)
	.align		4
.L_1050:
        /*1774*/ 	.word	index@(_ZN2at6native27unrolled_elementwise_kernelINS0_13BinaryFunctorIN3c104HalfES4_S4_ZZZNS0_21heaviside_kernel_cudaERNS_18TensorIteratorBaseEENKUlvE_clEvENKUlvE6_clEvEUlS4_S4_E_EESt5arrayIPcLm3EELi4E23TrivialOffsetCalculatorILi2EjESE_ILi1EjENS0_6memory12LoadWithCastILi2EEENSH_13StoreWithCastILi1EEEEEviT_T0_T2_T3_T4_T5_)
        /*1778*/ 	.word	0x00000020


	//----- nvinfo : EIATTR_FRAME_SIZE
	.align		4
.L_1051:
        /*177c*/ 	.byte	0x04, 0x11
        /*177e*/ 	.short	(.L_1053 - .L_1052)
	.align		4
.L_1052:
        /*1780*/ 	.word	index@(_ZN2at6native27unrolled_elementwise_kernelINS0_13BinaryFunctorIN3c104HalfES4_S4_ZZZNS0_21heaviside_kernel_cudaERNS_18TensorIteratorBaseEENKUlvE_clEvENKUlvE6_clEvEUlS4_S4_E_EESt5arrayIPcLm3EELi4E23TrivialOffsetCalculatorILi2EjESE_ILi1EjENS0_6memory12LoadWithCastILi2EEENSH_13StoreWithCastILi1EEEEEviT_T0_T2_T3_T4_T5_)
        /*1784*/ 	.word	0x00000000


	//----- nvinfo : EIATTR_REGCOUNT
	.align		4
.L_1053:
        /*1788*/ 	.byte	0x04, 0x2f
        /*178a*/ 	.short	(.L_1055 - .L_1054)
	.align		4
.L_1054:
        /*178c*/ 	.word	index@(_ZN2at6native18elementwise_kernelILi128ELi4EZNS0_15gpu_kernel_implINS0_13BinaryFunctorIN3c104HalfES5_S5_ZZZNS0_21heaviside_kernel_cudaERNS_18TensorIteratorBaseEENKUlvE_clEvENKUlvE6_clEvEUlS5_S5_E_EEEEvS7_RKT_EUliE_EEviT1_)
        /*1790*/ 	.word	0x00000018


	//----- nvinfo : EIATTR_FRAME_SIZE
	.align		4
.L_1055:
        /*1794*/ 	.byte	0x04, 0x11
        /*1796*/ 	.short	(.L_1057 - .L_1056)
	.align		4
.L_1056:
        /*1798*/ 	.word	index@(_ZN2at6native18elementwise_kernelILi128ELi4EZNS0_15gpu_kernel_implINS0_13BinaryFunctorIN3c104HalfES5_S5_ZZZNS0_21heaviside_kernel_cudaERNS_18TensorIteratorBaseEENKUlvE_clEvENKUlvE6_clEvEUlS5_S5_E_EEEEvS7_RKT_EUliE_EEviT1_)
        /*179c*/ 	.word	0x00000000


	//----- nvinfo : EIATTR_REGCOUNT
	.align		4
.L_1057:
        /*17a0*/ 	.byte	0x04, 0x2f
        /*17a2*/ 	.short	(.L_1059 - .L_1058)
	.align		4
.L_1058:
        /*17a4*/ 	.word	index@(_ZN2at6native29vectorized_elementwise_kernelILi8ENS0_13AUnaryFunctorIbbbZZZNS0_21heaviside_kernel_cudaERNS_18TensorIteratorBaseEENKUlvE_clEvENKUlvE7_clEvEUlbbE_EESt5arrayIPcLm2EEEEviT0_T1_)
        /*17a8*/ 	.word	0x0000001c


	//----- nvinfo : EIATTR_FRAME_SIZE
	.align		4
.L_1059:
        /*17ac*/ 	.byte	0x04, 0x11
        /*17ae*/ 	.short	(.L_1061 - .L_1060)
	.align		4
.L_1060:
        /*17b0*/ 	.word	index@(_ZN2at6native29vectorized_elementwise_kernelILi8ENS0_13AUnaryFunctorIbbbZZZNS0_21heaviside_kernel_cudaERNS_18TensorIteratorBaseEENKUlvE_clEvENKUlvE7_clEvEUlbbE_EESt5arrayIPcLm2EEEEviT0_T1_)
        /*17b4*/ 	.word	0x00000000


	//----- nvinfo : EIATTR_REGCOUNT
	.align		4
.L_1061:
        /*17b8*/ 	.byte	0x04, 0x2f
        /*17ba*/ 	.short	(.L_1063 - .L_1062)
	.align		4
.L_1062:
        /*17bc*/ 	.word	index@(_ZN2at6native29vectorized_elementwise_kernelILi4ENS0_13AUnaryFunctorIbbbZZZNS0_21heaviside_kernel_cudaERNS_18TensorIteratorBaseEENKUlvE_clEvENKUlvE7_clEvEUlbbE_EESt5arrayIPcLm2EEEEviT0_T1_)
        /*17c0*/ 	.word	0x0000001c


	//----- nvinfo : EIATTR_FRAME_SIZE
	.align		4
.L_1063:
        /*17c4*/ 	.byte	0x04, 0x11
        /*17c6*/ 	.short	(.L_1065 - .L_1064)
	.align		4
.L_1064:
        /*17c8*/ 	.word	index@(_ZN2at6native29vectorized_elementwise_kernelILi4ENS0_13AUnaryFunctorIbbbZZZNS0_21heaviside_kernel_cudaERNS_18TensorIteratorBaseEENKUlvE_clEvENKUlvE7_clEvEUlbbE_EESt5arrayIPcLm2EEEEviT0_T1_)
        /*17cc*/ 	.word	0x00000000


	//----- nvinfo : EIATTR_REGCOUNT
	.align		4
.L_1065:
        /*17d0*/ 	.byte	0x04, 0x2f
        /*17d2*/ 	.short	(.L_1067 - .L_1066)
	.align		4
.L_1066:
        /*17d4*/ 	.word	index@(_ZN2at6native29vectorized_elementwise_kernelILi2ENS0_13AUnaryFunctorIbbbZZZNS0_21heaviside_kernel_cudaERNS_18TensorIteratorBaseEENKUlvE_clEvENKUlvE7_clEvEUlbbE_EESt5arrayIPcLm2EEEEviT0_T1_)
        /*17d8*/ 	.word	0x0000001c


	//----- nvinfo : EIATTR_FRAME_SIZE
	.align		4
.L_1067:
        /*17dc*/ 	.byte	0x04, 0x11
        /*17de*/ 	.short	(.L_1069 - .L_1068)
	.align		4
.L_1068:
        /*17e0*/ 	.word	index@(_ZN2at6native29vectorized_elementwise_kernelILi2ENS0_13AUnaryFunctorIbbbZZZNS0_21heaviside_kernel_cudaERNS_18TensorIteratorBaseEENKUlvE_clEvENKUlvE7_clEvEUlbbE_EESt5arrayIPcLm2EEEEviT0_T1_)
        /*17e4*/ 	.word	0x00000000


	//----- nvinfo : EIATTR_REGCOUNT
	.align		4
.L_1069:
        /*17e8*/ 	.byte	0x04, 0x2f
        /*17ea*/ 	.short	(.L_1071 - .L_1070)
	.align		4
.L_1070:
        /*17ec*/ 	.word	index@(_ZN2at6native27unrolled_elementwise_kernelINS0_13AUnaryFunctorIbbbZZZNS0_21heaviside_kernel_cudaERNS_18TensorIteratorBaseEENKUlvE_clEvENKUlvE7_clEvEUlbbE_EESt5arrayIPcLm2EELi4E23TrivialOffsetCalculatorILi1EjESD_NS0_6memory15LoadWithoutCastENSE_16StoreWithoutCastEEEviT_T0_T2_T3_T4_T5_)
        /*17f0*/ 	.word	0x00000016


	//----- nvinfo : EIATTR_FRAME_SIZE
	.align		4
.L_1071:
        /*17f4*/ 	.byte	0x04, 0x11
        /*17f6*/ 	.short	(.L_1073 - .L_1072)
	.align		4
.L_1072:
        /*17f8*/ 	.word	index@(_ZN2at6native27unrolled_elementwise_kernelINS0_13AUnaryFunctorIbbbZZZNS0_21heaviside_kernel_cudaERNS_18TensorIteratorBaseEENKUlvE_clEvENKUlvE7_clEvEUlbbE_EESt5arrayIPcLm2EELi4E23TrivialOffsetCalculatorILi1EjESD_NS0_6memory15LoadWithoutCastENSE_16StoreWithoutCastEEEviT_T0_T2_T3_T4_T5_)
        /*17fc*/ 	.word	0x00000000


	//----- nvinfo : EIATTR_REGCOUNT
	.align		4
.L_1073:
        /*1800*/ 	.byte	0x04, 0x2f
        /*1802*/ 	.short	(.L_1075 - .L_1074)
	.align		4
.L_1074:
        /*1804*/ 	.word	index@(_ZN2at6native18elementwise_kernelILi128ELi4EZNS0_22gpu_kernel_impl_nocastINS0_13AUnaryFunctorIbbbZZZNS0_21heaviside_kernel_cudaERNS_18TensorIteratorBaseEENKUlvE_clEvENKUlvE7_clEvEUlbbE_EEEEvS5_RKT_EUliE_EEviT1_)
        /*1808*/ 	.word	0x00000014


	//----- nvinfo : EIATTR_FRAME_SIZE
	.align		4
.L_1075:
        /*180c*/ 	.byte	0x04, 0x11
        /*180e*/ 	.short	(.L_1077 - .L_1076)
	.align		4
.L_1076:
        /*1810*/ 	.word	index@(_ZN2at6native18elementwise_kernelILi128ELi4EZNS0_22gpu_kernel_impl_nocastINS0_13AUnaryFunctorIbbbZZZNS0_21heaviside_kernel_cudaERNS_18TensorIteratorBaseEENKUlvE_clEvENKUlvE7_clEvEUlbbE_EEEEvS5_RKT_EUliE_EEviT1_)
        /*1814*/ 	.word	0x00000000


	//----- nvinfo : EIATTR_REGCOUNT
	.align		4
.L_1077:
        /*1818*/ 	.byte	0x04, 0x2f
        /*181a*/ 	.short	(.L_1079 - .L_1078)
	.align		4
.L_1078:
        /*181c*/ 	.word	index@(_ZN2at6native27unrolled_elementwise_kernelINS0_13AUnaryFunctorIbbbZZZNS0_21heaviside_kernel_cudaERNS_18TensorIteratorBaseEENKUlvE_clEvENKUlvE7_clEvEUlbbE_EESt5arrayIPcLm2EELi4E23TrivialOffsetCalculatorILi1EjESD_NS0_6memory12LoadWithCastILi1EEENSE_13StoreWithCastILi1EEEEEviT_T0_T2_T3_T4_T5_)
        /*1820*/ 	.word	0x0000001c


	//----- nvinfo : EIATTR_FRAME_SIZE
	.align		4
.L_1079:
        /*1824*/ 	.byte	0x04, 0x11
        /*1826*/ 	.short	(.L_1081 - .L_1080)
	.align		4
.L_1080:
        /*1828*/ 	.word	index@(_ZN2at6native27unrolled_elementwise_kernelINS0_13AUnaryFunctorIbbbZZZNS0_21heaviside_kernel_cudaERNS_18TensorIteratorBaseEENKUlvE_clEvENKUlvE7_clEvEUlbbE_EESt5arrayIPcLm2EELi4E23TrivialOffsetCalculatorILi1EjESD_NS0_6memory12LoadWithCastILi1EEENSE_13StoreWithCastILi1EEEEEviT_T0_T2_T3_T4_T5_)
        /*182c*/ 	.word	0x00000000


	//----- nvinfo : EIATTR_REGCOUNT
	.align		4
.L_1081:
        /*1830*/ 	.byte	0x04, 0x2f
        /*1832*/ 	.short	(.L_1083 - .L_1082)
	.align		4
.L_1082:
        /*1834*/ 	.word	index@(_ZN2at6native18elementwise_kernelILi128ELi4EZNS0_15gpu_kernel_implINS0_13AUnaryFunctorIbbbZZZNS0_21heaviside_kernel_cudaERNS_18TensorIteratorBaseEENKUlvE_clEvENKUlvE7_clEvEUlbbE_EEEEvS5_RKT_EUliE_EEviT1_)
        /*1838*/ 	.word	0x00000018


	//----- nvinfo : EIATTR_FRAME_SIZE
	.align		4
.L_1083:
        /*183c*/ 	.byte	0x04, 0x11
        /*183e*/ 	.short	(.L_1085 - .L_1084)
	.align		4
.L_1084:
        /*1840*/ 	.word	index@(_ZN2at6native18elementwise_kernelILi128ELi4EZNS0_15gpu_kernel_implINS0_13AUnaryFunctorIbbbZZZNS0_21heaviside_kernel_cudaERNS_18TensorIteratorBaseEENKUlvE_clEvENKUlvE7_clEvEUlbbE_EEEEvS5_RKT_EUliE_EEviT1_)
        /*1844*/ 	.word	0x00000000


	//----- nvinfo : EIATTR_REGCOUNT
	.align		4
.L_1085:
        /*1848*/ 	.byte	0x04, 0x2f
        /*184a*/ 	.short	(.L_1087 - .L_1086)
	.align		4
.L_1086:
        /*184c*/ 	.word	index@(_ZN2at6native29vectorized_elementwise_kernelILi8ENS0_13BUnaryFunctorIbbbZZZNS0_21heaviside_kernel_cudaERNS_18TensorIteratorBaseEENKUlvE_clEvENKUlvE7_clEvEUlbbE_EESt5arrayIPcLm2EEEEviT0_T1_)
        /*1850*/ 	.word	0x0000001c


	//----- nvinfo : EIATTR_FRAME_SIZE
	.align		4
.L_1087:
        /*1854*/ 	.byte	0x04, 0x11
        /*1856*/ 	.short	(.L_1089 - .L_1088)
	.align		4
.L_1088:
        /*1858*/ 	.word	index@(_ZN2at6native29vectorized_elementwise_kernelILi8ENS0_13BUnaryFunctorIbbbZZZNS0_21heaviside_kernel_cudaERNS_18TensorIteratorBaseEENKUlvE_clEvENKUlvE7_clEvEUlbbE_EESt5arrayIPcLm2EEEEviT0_T1_)
        /*185c*/ 	.word	0x00000000


	//----- nvinfo : EIATTR_REGCOUNT
	.align		4
.L_1089:
        /*1860*/ 	.byte	0x04, 0x2f
        /*1862*/ 	.short	(.L_1091 - .L_1090)
	.align		4
.L_1090:
        /*1864*/ 	.word	index@(_ZN2at6native29vectorized_elementwise_kernelILi4ENS0_13BUnaryFunctorIbbbZZZNS0_21heaviside_kernel_cudaERNS_18TensorIteratorBaseEENKUlvE_clEvENKUlvE7_clEvEUlbbE_EESt5arrayIPcLm2EEEEviT0_T1_)
        /*1868*/ 	.word	0x0000001c


	//----- nvinfo : EIATTR_FRAME_SIZE
	.align		4
.L_1091:
        /*186c*/ 	.byte	0x04, 0x11
        /*186e*/ 	.short	(.L_1093 - .L_1092)
	.align		4
.L_1092:
        /*1870*/ 	.word	index@(_ZN2at6native29vectorized_elementwise_kernelILi4ENS0_13BUnaryFunctorIbbbZZZNS0_21heaviside_kernel_cudaERNS_18TensorIteratorBaseEENKUlvE_clEvENKUlvE7_clEvEUlbbE_EESt5arrayIPcLm2EEEEviT0_T1_)
        /*1874*/ 	.word	0x00000000


	//----- nvinfo : EIATTR_REGCOUNT
	.align		4
.L_1093:
        /*1878*/ 	.byte	0x04, 0x2f
        /*187a*/ 	.short	(.L_1095 - .L_1094)
	.align		4
.L_1094:
        /*187c*/ 	.word	index@(_ZN2at6native29vectorized_elementwise_kernelILi2ENS0_13BUnaryFunctorIbbbZZZNS0_21heaviside_kernel_cudaERNS_18TensorIteratorBaseEENKUlvE_clEvENKUlvE7_clEvEUlbbE_EESt5arrayIPcLm2EEEEviT0_T1_)
        /*1880*/ 	.word	0x0000001c


	//----- nvinfo : EIATTR_FRAME_SIZE
	.align		4
.L_1095:
        /*1884*/ 	.byte	0x04, 0x11
        /*1886*/ 	.short	(.L_1097 - .L_1096)
	.align		4
.L_1096:
        /*1888*/ 	.word	index@(_ZN2at6native29vectorized_elementwise_kernelILi2ENS0_13BUnaryFunctorIbbbZZZNS0_21heaviside_kernel_cudaERNS_18TensorIteratorBaseEENKUlvE_clEvENKUlvE7_clEvEUlbbE_EESt5arrayIPcLm2EEEEviT0_T1_)
        /*188c*/ 	.word	0x00000000


	//----- nvinfo : EIATTR_REGCOUNT
	.align		4
.L_1097:
        /*1890*/ 	.byte	0x04, 0x2f
        /*1892*/ 	.short	(.L_1099 - .L_1098)
	.align		4
.L_1098:
        /*1894*/ 	.word	index@(_ZN2at6native27unrolled_elementwise_kernelINS0_13BUnaryFunctorIbbbZZZNS0_21heaviside_kernel_cudaERNS_18TensorIteratorBaseEENKUlvE_clEvENKUlvE7_clEvEUlbbE_EESt5arrayIPcLm2EELi4E23TrivialOffsetCalculatorILi1EjESD_NS0_6memory15LoadWithoutCastENSE_16StoreWithoutCastEEEviT_T0_T2_T3_T4_T5_)
        /*1898*/ 	.word	0x00000016


	//----- nvinfo : EIATTR_FRAME_SIZE
	.align		4
.L_1099:
        /*189c*/ 	.byte	0x04, 0x11
        /*189e*/ 	.short	(.L_1101 - .L_1100)
	.align		4
.L_1100:
        /*18a0*/ 	.word	index@(_ZN2at6native27unrolled_elementwise_kernelINS0_13BUnaryFunctorIbbbZZZNS0_21heaviside_kernel_cudaERNS_18TensorIteratorBaseEENKUlvE_clEvENKUlvE7_clEvEUlbbE_EESt5arrayIPcLm2EELi4E23TrivialOffsetCalculatorILi1EjESD_NS0_6memory15LoadWithoutCastENSE_16StoreWithoutCastEEEviT_T0_T2_T3_T4_T5_)
        /*18a4*/ 	.word	0x00000000


	//----- nvinfo : EIATTR_REGCOUNT
	.align		4
.L_1101:
        /*18a8*/ 	.byte	0x04, 0x2f
        /*18aa*/ 	.short	(.L_1103 - .L_1102)
	.align		4
.L_1102:
        /*18ac*/ 	.word	index@(_ZN2at6native18elementwise_kernelILi128ELi4EZNS0_22gpu_kernel_impl_nocastINS0_13BUnaryFunctorIbbbZZZNS0_21heaviside_kernel_cudaERNS_18TensorIteratorBaseEENKUlvE_clEvENKUlvE7_clEvEUlbbE_EEEEvS5_RKT_EUliE_EEviT1_)
        /*18b0*/ 	.word	0x00000014


	//----- nvinfo : EIATTR_FRAME_SIZE
	.align		4
.L_1103:
        /*18b4*/ 	.byte	0x04, 0x11
        /*18b6*/ 	.short	(.L_1105 - .L_1104)
	.align		4
.L_1104:
        /*18b8*/ 	.word	index@(_ZN2at6native18elementwise_kernelILi128ELi4EZNS0_22gpu_kernel_impl_nocastINS0_13BUnaryFunctorIbbbZZZNS0_21heaviside_kernel_cudaERNS_18TensorIteratorBaseEENKUlvE_clEvENKUlvE7_clEvEUlbbE_EEEEvS5_RKT_EUliE_EEviT1_)
        /*18bc*/ 	.word	0x00000000


	//----- nvinfo : EIATTR_REGCOUNT
	.align		4
.L_1105:
        /*18c0*/ 	.byte	0x04, 0x2f
        /*18c2*/ 	.short	(.L_1107 - .L_1106)
	.align		4
.L_1106:
        /*18c4*/ 	.word	index@(_ZN2at6native27unrolled_elementwise_kernelINS0_13BUnaryFunctorIbbbZZZNS0_21heaviside_kernel_cudaERNS_18TensorIteratorBaseEENKUlvE_clEvENKUlvE7_clEvEUlbbE_EESt5arrayIPcLm2EELi4E23TrivialOffsetCalculatorILi1EjESD_NS0_6memory12LoadWithCastILi1EEENSE_13StoreWithCastILi1EEEEEviT_T0_T2_T3_T4_T5_)
        /*18c8*/ 	.word	0x0000001d


	//----- nvinfo : EIATTR_FRAME_SIZE
	.align		4
.L_1107:
        /*18cc*/ 	.byte	0x04, 0x11
        /*18ce*/ 	.short	(.L_1109 - .L_1108)
	.align		4
.L_1108:
        /*18d0*/ 	.word	index@(_ZN2at6native27unrolled_elementwise_kernelINS0_13BUnaryFunctorIbbbZZZNS0_21heaviside_kernel_cudaERNS_18TensorIteratorBaseEENKUlvE_clEvENKUlvE7_clEvEUlbbE_EESt5arrayIPcLm2EELi4E23TrivialOffsetCalculatorILi1EjESD_NS0_6memory12LoadWithCastILi1EEENSE_13StoreWithCastILi1EEEEEviT_T0_T2_T3_T4_T5_)
        /*18d4*/ 	.word	0x00000000


	//----- nvinfo : EIATTR_REGCOUNT
	.align		4
.L_1109:
        /*18d8*/ 	.byte	0x04, 0x2f
        /*18da*/ 	.short	(.L_1111 - .L_1110)
	.align		4
.L_1110:
        /*18dc*/ 	.word	index@(_ZN2at6native18elementwise_kernelILi128ELi4EZNS0_15gpu_kernel_implINS0_13BUnaryFunctorIbbbZZZNS0_21heaviside_kernel_cudaERNS_18TensorIteratorBaseEENKUlvE_clEvENKUlvE7_clEvEUlbbE_EEEEvS5_RKT_EUliE_EEviT1_)
        /*18e0*/ 	.word	0x00000018


	//----- nvinfo : EIATTR_FRAME_SIZE
	.align		4
.L_1111:
        /*18e4*/ 	.byte	0x04, 0x11
        /*18e6*/ 	.short	(.L_1113 - .L_1112)
	.align		4
.L_1112:
        /*18e8*/ 	.word	index@(_ZN2at6native18elementwise_kernelILi128ELi4EZNS0_15gpu_kernel_implINS0_13BUnaryFunctorIbbbZZZNS0_21heaviside_kernel_cudaERNS_18TensorIteratorBaseEENKUlvE_clEvENKUlvE7_clEvEUlbbE_EEEEvS5_RKT_EUliE_EEviT1_)
        /*18ec*/ 	.word	0x00000000


	//----- nvinfo : EIATTR_REGCOUNT
	.align		4
.L_1113:
        /*18f0*/ 	.byte	0x04, 0x2f
        /*18f2*/ 	.short	(.L_1115 - .L_1114)
	.align		4
.L_1114:
        /*18f4*/ 	.word	index@(_ZN2at6native29vectorized_elementwise_kernelILi8ENS0_13BinaryFunctorIbbbZZZNS0_21heaviside_kernel_cudaERNS_18TensorIteratorBaseEENKUlvE_clEvENKUlvE7_clEvEUlbbE_EESt5arrayIPcLm3EEEEviT0_T1_)
        /*18f8*/ 	.word	0x00000020


	//----- nvinfo : EIATTR_FRAME_SIZE
	.align		4
.L_1115:
        /*18fc*/ 	.byte	0x04, 0x11
        /*18fe*/ 	.short	(.L_1117 - .L_1116)
	.align		4
.L_1116:
        /*1900*/ 	.word	index@(_ZN2at6native29vectorized_elementwise_kernelILi8ENS0_13BinaryFunctorIbbbZZZNS0_21heaviside_kernel_cudaERNS_18TensorIteratorBaseEENKUlvE_clEvENKUlvE7_clEvEUlbbE_EESt5arrayIPcLm3EEEEviT0_T1_)
        /*1904*/ 	.word	0x00000000


	//----- nvinfo : EIATTR_REGCOUNT
	.align		4
.L_1117:
        /*1908*/ 	.byte	0x04, 0x2f
        /*190a*/ 	.short	(.L_1119 - .L_1118)
	.align		4
.L_1118:
        /*190c*/ 	.word	index@(_ZN2at6native29vectorized_elementwise_kernelILi4ENS0_13BinaryFunctorIbbbZZZNS0_21heaviside_kernel_cudaERNS_18TensorIteratorBaseEENKUlvE_clEvENKUlvE7_clEvEUlbbE_EESt5arrayIPcLm3EEEEviT0_T1_)
        /*1910*/ 	.word	0x00000020


	//----- nvinfo : EIATTR_FRAME_SIZE
	.align		4
.L_1119:
        /*1914*/ 	.byte	0x04, 0x11
        /*1916*/ 	.short	(.L_1121 - .L_1120)
	.align		4
.L_1120:
        /*1918*/ 	.word	index@(_ZN2at6native29vectorized_elementwise_kernelILi4ENS0_13BinaryFunctorIbbbZZZNS0_21heaviside_kernel_cudaERNS_18TensorIteratorBaseEENKUlvE_clEvENKUlvE7_clEvEUlbbE_EESt5arrayIPcLm3EEEEviT0_T1_)
        /*191c*/ 	.word	0x00000000


	//----- nvinfo : EIATTR_REGCOUNT
	.align		4
.L_1121:
        /*1920*/ 	.byte	0x04, 0x2f
        /*1922*/ 	.short	(.L_1123 - .L_1122)
	.align		4
.L_1122:
        /*1924*/ 	.word	index@(_ZN2at6native29vectorized_elementwise_kernelILi2ENS0_13BinaryFunctorIbbbZZZNS0_21heaviside_kernel_cudaERNS_18TensorIteratorBaseEENKUlvE_clEvENKUlvE7_clEvEUlbbE_EESt5arrayIPcLm3EEEEviT0_T1_)
        /*1928*/ 	.word	0x00000020


	//----- nvinfo : EIATTR_FRAME_SIZE
	.align		4
.L_1123:
        /*192c*/ 	.byte	0x04, 0x11
        /*192e*/ 	.short	(.L_1125 - .L_1124)
	.align		4
.L_1124:
        /*1930*/ 	.word	index@(_ZN2at6native29vectorized_elementwise_kernelILi2ENS0_13BinaryFunctorIbbbZZZNS0_21heaviside_kernel_cudaERNS_18TensorIteratorBaseEENKUlvE_clEvENKUlvE7_clEvEUlbbE_EESt5arrayIPcLm3EEEEviT0_T1_)
        /*1934*/ 	.word	0x00000000


	//----- nvinfo : EIATTR_REGCOUNT
	.align		4
.L_1125:
        /*1938*/ 	.byte	0x04, 0x2f
        /*193a*/ 	.short	(.L_1127 - .L_1126)
	.align		4
.L_1126:
        /*193c*/ 	.word	index@(_ZN2at6native27unrolled_elementwise_kernelINS0_13BinaryFunctorIbbbZZZNS0_21heaviside_kernel_cudaERNS_18TensorIteratorBaseEENKUlvE_clEvENKUlvE7_clEvEUlbbE_EESt5arrayIPcLm3EELi4E23TrivialOffsetCalculatorILi2EjESC_ILi1EjENS0_6memory15LoadWithoutCastENSF_16StoreWithoutCastEEEviT_T0_T2_T3_T4_T5_)
        /*1940*/ 	.word	0x0000001e


	//----- nvinfo : EIATTR_FRAME_SIZE
	.align		4
.L_1127:
        /*1944*/ 	.byte	0x04, 0x11
        /*1946*/ 	.short	(.L_1129 - .L_1128)
	.align		4
.L_1128:
        /*1948*/ 	.word	index@(_ZN2at6native27unrolled_elementwise_kernelINS0_13BinaryFunctorIbbbZZZNS0_21heaviside_kernel_cudaERNS_18TensorIteratorBaseEENKUlvE_clEvENKUlvE7_clEvEUlbbE_EESt5arrayIPcLm3EELi4E23TrivialOffsetCalculatorILi2EjESC_ILi1EjENS0_6memory15LoadWithoutCastENSF_16StoreWithoutCastEEEviT_T0_T2_T3_T4_T5_)
        /*194c*/ 	.word	0x00000000


	//----- nvinfo : EIATTR_REGCOUNT
	.align		4
.L_1129:
        /*1950*/ 	.byte	0x04, 0x2f
        /*1952*/ 	.short	(.L_1131 - .L_1130)
	.align		4
.L_1130:
        /*1954*/ 	.word	index@(_ZN2at6native18elementwise_kernelILi128ELi4EZNS0_22gpu_kernel_impl_nocastINS0_13BinaryFunctorIbbbZZZNS0_21heaviside_kernel_cudaERNS_18TensorIteratorBaseEENKUlvE_clEvENKUlvE7_clEvEUlbbE_EEEEvS5_RKT_EUliE_EEviT1_)
        /*1958*/ 	.word	0x00000014


	//----- nvinfo : EIATTR_FRAME_SIZE
	.align		4
.L_1131:
        /*195c*/ 	.byte	0x04, 0x11
        /*195e*/ 	.short	(.L_1133 - .L_1132)
	.align		4
.L_1132:
        /*1960*/ 	.word	index@(_ZN2at6native18elementwise_kernelILi128ELi4EZNS0_22gpu_kernel_impl_nocastINS0_13BinaryFunctorIbbbZZZNS0_21heaviside_kernel_cudaERNS_18TensorIteratorBaseEENKUlvE_clEvENKUlvE7_clEvEUlbbE_EEEEvS5_RKT_EUliE_EEviT1_)
        /*1964*/ 	.word	0x00000000


	//----- nvinfo : EIATTR_REGCOUNT
	.align		4
.L_1133:
        /*1968*/ 	.byte	0x04, 0x2f
        /*196a*/ 	.short	(.L_1135 - .L_1134)
	.align		4
.L_1134:
        /*196c*/ 	.word	index@(_ZN2at6native27unrolled_elementwise_kernelINS0_13BinaryFunctorIbbbZZZNS0_21heaviside_kernel_cudaERNS_18TensorIteratorBaseEENKUlvE_clEvENKUlvE7_clEvEUlbbE_EESt5arrayIPcLm3EELi4E23TrivialOffsetCalculatorILi2EjESC_ILi1EjENS0_6memory12LoadWithCastILi2EEENSF_13StoreWithCastILi1EEEEEviT_T0_T2_T3_T4_T5_)
        /*1970*/ 	.word	0x0000001e


	//----- nvinfo : EIATTR_FRAME_SIZE
	.align		4
.L_1135:
        /*1974*/ 	.byte	0x04, 0x11
        /*1976*/ 	.short	(.L_1137 - .L_1136)
	.align		4
.L_1136:
        /*1978*/ 	.word	index@(_ZN2at6native27unrolled_elementwise_kernelINS0_13BinaryFunctorIbbbZZZNS0_21heaviside_kernel_cudaERNS_18TensorIteratorBaseEENKUlvE_clEvENKUlvE7_clEvEUlbbE_EESt5arrayIPcLm3EELi4E23TrivialOffsetCalculatorILi2EjESC_ILi1EjENS0_6memory12LoadWithCastILi2EEENSF_13StoreWithCastILi1EEEEEviT_T0_T2_T3_T4_T5_)
        /*197c*/ 	.word	0x00000000


	//----- nvinfo : EIATTR_REGCOUNT
	.align		4
.L_1137:
        /*1980*/ 	.byte	0x04, 0x2f
        /*1982*/ 	.short	(.L_1139 - .L_1138)
	.align		4
.L_1138:
        /*1984*/ 	.word	index@(_ZN2at6native18elementwise_kernelILi128ELi4EZNS0_15gpu_kernel_implINS0_13BinaryFunctorIbbbZZZNS0_21heaviside_kernel_cudaERNS_18TensorIteratorBaseEENKUlvE_clEvENKUlvE7_clEvEUlbbE_EEEEvS5_RKT_EUliE_EEviT1_)
        /*1988*/ 	.word	0x00000018


	//----- nvinfo : EIATTR_FRAME_SIZE
	.align		4
.L_1139:
        /*198c*/ 	.byte	0x04, 0x11
        /*198e*/ 	.short	(.L_1141 - .L_1140)
	.align		4
.L_1140:
        /*1990*/ 	.word	index@(_ZN2at6native18elementwise_kernelILi128ELi4EZNS0_15gpu_kernel_implINS0_13BinaryFunctorIbbbZZZNS0_21heaviside_kernel_cudaERNS_18TensorIteratorBaseEENKUlvE_clEvENKUlvE7_clEvEUlbbE_EEEEvS5_RKT_EUliE_EEviT1_)
        /*1994*/ 	.word	0x00000000


	//----- nvinfo : EIATTR_REGCOUNT
	.align		4
.L_1141:
        /*1998*/ 	.byte	0x04, 0x2f
        /*199a*/ 	.short	(.L_1143 - .L_1142)
	.align		4
.L_1142:
        /*199c*/ 	.word	index@(_ZN2at6native29vectorized_elementwise_kernelILi8ENS0_13AUnaryFunctorIN3c108BFloat16ES4_S4_ZZZNS0_21heaviside_kernel_cudaERNS_18TensorIteratorBaseEENKUlvE_clEvENKUlvE8_clEvEUlS4_S4_E_EESt5arrayIPcLm2EEEEviT0_T1_)
        /*19a0*/ 	.word	0x00000020


	//----- nvinfo : EIATTR_FRAME_SIZE
	.align		4
.L_1143:
        /*19a4*/ 	.byte	0x04, 0x11
        /*19a6*/ 	.short	(.L_1145 - .L_1144)
	.align		4
.L_1144:
        /*19a8*/ 	.word	index@(_ZN2at6native29vectorized_elementwise_kernelILi8ENS0_13AUnaryFunctorIN3c108BFloat16ES4_S4_ZZZNS0_21heaviside_kernel_cudaERNS_18TensorIteratorBaseEENKUlvE_clEvENKUlvE8_clEvEUlS4_S4_E_EESt5arrayIPcLm2EEEEviT0_T1_)
        /*19ac*/ 	.word	0x00000000


	//----- nvinfo : EIATTR_REGCOUNT
	.align		4
.L_1145:
        /*19b0*/ 	.byte	0x04, 0x2f
        /*19b2*/ 	.short	(.L_1147 - .L_1146)
	.align		4
.L_1146:
        /*19b4*/ 	.word	index@(_ZN2at6native29vectorized_elementwise_kernelILi4ENS0_13AUnaryFunctorIN3c108BFloat16ES4_S4_ZZZNS0_21heaviside_kernel_cudaERNS_18TensorIteratorBaseEENKUlvE_clEvENKUlvE8_clEvEUlS4_S4_E_EESt5arrayIPcLm2EEEEviT0_T1_)
        /*19b8*/ 	.word	0x00000020


	//----- nvinfo : EIATTR_FRAME_SIZE
	.align		4
.L_1147:
        /*19bc*/ 	.byte	0x04, 0x11
        /*19be*/ 	.short	(.L_1149 - .L_1148)
	.align		4
.L_1148:
        /*19c0*/ 	.word	index@(_ZN2at6native29vectorized_elementwise_kernelILi4ENS0_13AUnaryFunctorIN3c108BFloat16ES4_S4_ZZZNS0_21heaviside_kernel_cudaERNS_18TensorIteratorBaseEENKUlvE_clEvENKUlvE8_clEvEUlS4_S4_E_EESt5arrayIPcLm2EEEEviT0_T1_)
        /*19c4*/ 	.word	0x00000000


	//----- nvinfo : EIATTR_REGCOUNT
	.align		4
.L_1149:
        /*19c8*/ 	.byte	0x04, 0x2f
        /*19ca*/ 	.short	(.L_1151 - .L_1150)
	.align		4
.L_1150:
        /*19cc*/ 	.word	index@(_ZN2at6native29vectorized_elementwise_kernelILi2ENS0_13AUnaryFunctorIN3c108BFloat16ES4_S4_ZZZNS0_21heaviside_kernel_cudaERNS_18TensorIteratorBaseEENKUlvE_clEvENKUlvE8_clEvEUlS4_S4_E_EESt5arrayIPcLm2EEEEviT0_T1_)
        /*19d0*/ 	.word	0x00000020


	//----- nvinfo : EIATTR_FRAME_SIZE
	.align		4
.L_1151:
        /*19d4*/ 	.byte	0x04, 0x11
        /*19d6*/ 	.short	(.L_1153 - .L_1152)
	.align		4
.L_1152:
        /*19d8*/ 	.word	index@(_ZN2at6native29vectorized_elementwise_kernelILi2ENS0_13AUnaryFunctorIN3c108BFloat16ES4_S4_ZZZNS0_21heaviside_kernel_cudaERNS_18TensorIteratorBaseEENKUlvE_clEvENKUlvE8_clEvEUlS4_S4_E_EESt5arrayIPcLm2EEEEviT0_T1_)
        /*19dc*/ 	.word	0x00000000


	//----- nvinfo : EIATTR_REGCOUNT
	.align		4
.L_1153:
        /*19e0*/ 	.byte	0x04, 0x2f
        /*19e2*/ 	.short	(.L_1155 - .L_1154)
	.align		4
.L_1154:
        /*19e4*/ 	.word	index@(_ZN2at6native27unrolled_elementwise_kernelINS0_13AUnaryFunctorIN3c108BFloat16ES4_S4_ZZZNS0_21heaviside_kernel_cudaERNS_18TensorIteratorBaseEENKUlvE_clEvENKUlvE8_clEvEUlS4_S4_E_EESt5arrayIPcLm2EELi4E23TrivialOffsetCalculatorILi1EjESF_NS0_6memory15LoadWithoutCastENSG_16StoreWithoutCastEEEviT_T0_T2_T3_T4_T5_)
        /*19e8*/ 	.word	0x0000001c


	//----- nvinfo : EIATTR_FRAME_SIZE
	.align		4
.L_1155:
        /*19ec*/ 	.byte	0x04, 0x11
        /*19ee*/ 	.short	(.L_1157 - .L_1156)
	.align		4
.L_1156:
        /*19f0*/ 	.word	index@(_ZN2at6native27unrolled_elementwise_kernelINS0_13AUnaryFunctorIN3c108BFloat16ES4_S4_ZZZNS0_21heaviside_kernel_cudaERNS_18TensorIteratorBaseEENKUlvE_clEvENKUlvE8_clEvEUlS4_S4_E_EESt5arrayIPcLm2EELi4E23TrivialOffsetCalculatorILi1EjESF_NS0_6memory15LoadWithoutCastENSG_16StoreWithoutCastEEEviT_T0_T2_T3_T4_T5_)
        /*19f4*/ 	.word	0x00000000


	//----- nvinfo : EIATTR_REGCOUNT
	.align		4
.L_1157:
        /*19f8*/ 	.byte	0x04, 0x2f
        /*19fa*/ 	.short	(.L_1159 - .L_1158)
	.align		4
.L_1158:
        /*19fc*/ 	.word	index@(_ZN2at6native18elementwise_kernelILi128ELi4EZNS0_22gpu_kernel_impl_nocastINS0_13AUnaryFunctorIN3c108BFloat16ES5_S5_ZZZNS0_21heaviside_kernel_cudaERNS_18TensorIteratorBaseEENKUlvE_clEvENKUlvE8_clEvEUlS5_S5_E_EEEEvS7_RKT_EUliE_EEviT1_)
        /*1a00*/ 	.word	0x00000014


	//----- nvinfo : EIATTR_FRAME_SIZE
	.align		4
.L_1159:
        /*1a04*/ 	.byte	0x04, 0x11
        /*1a06*/ 	.short	(.L_1161 - .L_1160)
	.align		4
.L_1160:
        /*1a08*/ 	.word	index@(_ZN2at6native18elementwise_kernelILi128ELi4EZNS0_22gpu_kernel_impl_nocastINS0_13AUnaryFunctorIN3c108BFloat16ES5_S5_ZZZNS0_21heaviside_kernel_cudaERNS_18TensorIteratorBaseEENKUlvE_clEvENKUlvE8_clEvEUlS5_S5_E_EEEEvS7_RKT_EUliE_EEviT1_)
        /*1a0c*/ 	.word	0x00000000


	//----- nvinfo : EIATTR_REGCOUNT
	.align		4
.L_1161:
        /*1a10*/ 	.byte	0x04, 0x2f
        /*1a12*/ 	.short	(.L_1163 - .L_1162)
	.align		4
.L_1162:
        /*1a14*/ 	.word	index@(_ZN2at6native27unrolled_elementwise_kernelINS0_13AUnaryFunctorIN3c108BFloat16ES4_S4_ZZZNS0_21heaviside_kernel_cudaERNS_18TensorIteratorBaseEENKUlvE_clEvENKUlvE8_clEvEUlS4_S4_E_EESt5arrayIPcLm2EELi4E23TrivialOffsetCalculatorILi1EjESF_NS0_6memory12LoadWithCastILi1EEENSG_13StoreWithCastILi1EEEEEviT_T0_T2_T3_T4_T5_)
        /*1a18*/ 	.word	0x0000001c


	//----- nvinfo : EIATTR_FRAME_SIZE
	.align		4
.L_1163:
        /*1a1c*/ 	.byte	0x04, 0x11
        /*1a1e*/ 	.short	(.L_1165 - .L_1164)
	.align		4
.L_1164:
        /*1a20*/ 	.word	index@(_ZN2at6native27unrolled_elementwise_kernelINS0_13AUnaryFunctorIN3c108BFloat16ES4_S4_ZZZNS0_21heaviside_kernel_cudaERNS_18TensorIteratorBaseEENKUlvE_clEvENKUlvE8_clEvEUlS4_S4_E_EESt5arrayIPcLm2EELi4E23TrivialOffsetCalculatorILi1EjESF_NS0_6memory12LoadWithCastILi1EEENSG_13StoreWithCastILi1EEEEEviT_T0_T2_T3_T4_T5_)
        /*1a24*/ 	.word	0x00000000


	//----- nvinfo : EIATTR_REGCOUNT
	.align		4
.L_1165:
        /*1a28*/ 	.byte	0x04, 0x2f
        /*1a2a*/ 	.short	(.L_1167 - .L_1166)
	.align		4
.L_1166:
        /*1a2c*/ 	.word	index@(_ZN2at6native18elementwise_kernelILi128ELi4EZNS0_15gpu_kernel_implINS0_13AUnaryFunctorIN3c108BFloat16ES5_S5_ZZZNS0_21heaviside_kernel_cudaERNS_18TensorIteratorBaseEENKUlvE_clEvENKUlvE8_clEvEUlS5_S5_E_EEEEvS7_RKT_EUliE_EEviT1_)
        /*1a30*/ 	.word	0x00000018


	//----- nvinfo : EIATTR_FRAME_SIZE
	.align		4
.L_1167:
        /*1a34*/ 	.byte	0x04, 0x11
        /*1a36*/ 	.short	(.L_1169 - .L_1168)
	.align		4
.L_1168:
        /*1a38*/ 	.word	index@(_ZN2at6native18elementwise_kernelILi128ELi4EZNS0_15gpu_kernel_implINS0_13AUnaryFunctorIN3c108BFloat16ES5_S5_ZZZNS0_21heaviside_kernel_cudaERNS_18TensorIteratorBaseEENKUlvE_clEvENKUlvE8_clEvEUlS5_S5_E_EEEEvS7_RKT_EUliE_EEviT1_)
        /*1a3c*/ 	.word	0x00000000


	//----- nvinfo : EIATTR_REGCOUNT
	.align		4
.L_1169:
        /*1a40*/ 	.byte	0x04, 0x2f
        /*1a42*/ 	.short	(.L_1171 - .L_1170)
	.align		4
.L_1170:
        /*1a44*/ 	.word	index@(_ZN2at6native29vectorized_elementwise_kernelILi8ENS0_13BUnaryFunctorIN3c108BFloat16ES4_S4_ZZZNS0_21heaviside_kernel_cudaERNS_18TensorIteratorBaseEENKUlvE_clEvENKUlvE8_clEvEUlS4_S4_E_EESt5arrayIPcLm2EEEEviT0_T1_)
        /*1a48*/ 	.word	0x0000001e


	//----- nvinfo : EIATTR_FRAME_SIZE
	.align		4
.L_1171:
        /*1a4c*/ 	.byte	0x04, 0x11
        /*1a4e*/ 	.short	(.L_1173 - .L_1172)
	.align		4
.L_1172:
        /*1a50*/ 	.word	index@(_ZN2at6native29vectorized_elementwise_kernelILi8ENS0_13BUnaryFunctorIN3c108BFloat16ES4_S4_ZZZNS0_21heaviside_kernel_cudaERNS_18TensorIteratorBaseEENKUlvE_clEvENKUlvE8_clEvEUlS4_S4_E_EESt5arrayIPcLm2EEEEviT0_T1_)
        /*1a54*/ 	.word	0x00000000


	//----- nvinfo : EIATTR_REGCOUNT
	.align		4
.L_1173:
        /*1a58*/ 	.byte	0x04, 0x2f
        /*1a5a*/ 	.short	(.L_1175 - .L_1174)
	.align		4
.L_1174:
        /*1a5c*/ 	.word	index@(_ZN2at6native29vectorized_elementwise_kernelILi4ENS0_13BUnaryFunctorIN3c108BFloat16ES4_S4_ZZZNS0_21heaviside_kernel_cudaERNS_18TensorIteratorBaseEENKUlvE_clEvENKUlvE8_clEvEUlS4_S4_E_EESt5arrayIPcLm2EEEEviT0_T1_)
        /*1a60*/ 	.word	0x0000001e


	//----- nvinfo : EIATTR_FRAME_SIZE
	.align		4
.L_1175:
        /*1a64*/ 	.byte	0x04, 0x11
        /*1a66*/ 	.short	(.L_1177 - .L_1176)
	.align		4
.L_1176:
        /*1a68*/ 	.word	index@(_ZN2at6native29vectorized_elementwise_kernelILi4ENS0_13BUnaryFunctorIN3c108BFloat16ES4_S4_ZZZNS0_21heaviside_kernel_cudaERNS_18TensorIteratorBaseEENKUlvE_clEvENKUlvE8_clEvEUlS4_S4_E_EESt5arrayIPcLm2EEEEviT0_T1_)
        /*1a6c*/ 	.word	0x00000000


	//----- nvinfo : EIATTR_REGCOUNT
	.align		4
.L_1177:
        /*1a70*/ 	.byte	0x04, 0x2f
        /*1a72*/ 	.short	(.L_1179 - .L_1178)
	.align		4
.L_1178:
        /*1a74*/ 	.word	index@(_ZN2at6native29vectorized_elementwise_kernelILi2ENS0_13BUnaryFunctorIN3c108BFloat16ES4_S4_ZZZNS0_21heaviside_kernel_cudaERNS_18TensorIteratorBaseEENKUlvE_clEvENKUlvE8_clEvEUlS4_S4_E_EESt5arrayIPcLm2EEEEviT0_T1_)
        /*1a78*/ 	.word	0x0000001e


	//----- nvinfo : EIATTR_FRAME_SIZE
	.align		4
.L_1179:
        /*1a7c*/ 	.byte	0x04, 0x11
        /*1a7e*/ 	.short	(.L_1181 - .L_1180)
	.align		4
.L_1180:
        /*1a80*/ 	.word	index@(_ZN2at6native29vectorized_elementwise_kernelILi2ENS0_13BUnaryFunctorIN3c108BFloat16ES4_S4_ZZZNS0_21heaviside_kernel_cudaERNS_18TensorIteratorBaseEENKUlvE_clEvENKUlvE8_clEvEUlS4_S4_E_EESt5arrayIPcLm2EEEEviT0_T1_)
        /*1a84*/ 	.word	0x00000000


	//----- nvinfo : EIATTR_REGCOUNT
	.align		4
.L_1181:
        /*1a88*/ 	.byte	0x04, 0x2f
        /*1a8a*/ 	.short	(.L_1183 - .L_1182)
	.align		4
.L_1182:
        /*1a8c*/ 	.word	index@(_ZN2at6native27unrolled_elementwise_kernelINS0_13BUnaryFunctorIN3c108BFloat16ES4_S4_ZZZNS0_21heaviside_kernel_cudaERNS_18TensorIteratorBaseEENKUlvE_clEvENKUlvE8_clEvEUlS4_S4_E_EESt5arrayIPcLm2EELi4E23TrivialOffsetCalculatorILi1EjESF_NS0_6memory15LoadWithoutCastENSG_16StoreWithoutCastEEEviT_T0_T2_T3_T4_T5_)
        /*1a90*/ 	.word	0x00000016


	//----- nvinfo : EIATTR_FRAME_SIZE
	.align		4
.L_1183:
        /*1a94*/ 	.byte	0x04, 0x11
        /*1a96*/ 	.short	(.L_1185 - .L_1184)
	.align		4
.L_1184:
        /*1a98*/ 	.word	index@(_ZN2at6native27unrolled_elementwise_kernelINS0_13BUnaryFunctorIN3c108BFloat16ES4_S4_ZZZNS0_21heaviside_kernel_cudaERNS_18TensorIteratorBaseEENKUlvE_clEvENKUlvE8_clEvEUlS4_S4_E_EESt5arrayIPcLm2EELi4E23TrivialOffsetCalculatorILi1EjESF_NS0_6memory15LoadWithoutCastENSG_16StoreWithoutCastEEEviT_T0_T2_T3_T4_T5_)
        /*1a9c*/ 	.word	0x00000000


	//----- nvinfo : EIATTR_REGCOUNT
	.align		4
.L_1185:
        /*1aa0*/ 	.byte	0x04, 0x2f
        /*1aa2*/ 	.short	(.L_1187 - .L_1186)
	.align		4
.L_1186:
        /*1aa4*/ 	.word	index@(_ZN2at6native18elementwise_kernelILi128ELi4EZNS0_22gpu_kernel_impl_nocastINS0_13BUnaryFunctorIN3c108BFloat16ES5_S5_ZZZNS0_21heaviside_kernel_cudaERNS_18TensorIteratorBaseEENKUlvE_clEvENKUlvE8_clEvEUlS5_S5_E_EEEEvS7_RKT_EUliE_EEviT1_)
        /*1aa8*/ 	.word	0x00000014


	//----- nvinfo : EIATTR_FRAME_SIZE
	.align		4
.L_1187:
        /*1aac*/ 	.byte	0x04, 0x11
        /*1aae*/ 	.short	(.L_1189 - .L_1188)
	.align		4
.L_1188:
        /*1ab0*/ 	.word	index@(_ZN2at6native18elementwise_kernelILi128ELi4EZNS0_22gpu_kernel_impl_nocastINS0_13BUnaryFunctorIN3c108BFloat16ES5_S5_ZZZNS0_21heaviside_kernel_cudaERNS_18TensorIteratorBaseEENKUlvE_clEvENKUlvE8_clEvEUlS5_S5_E_EEEEvS7_RKT_EUliE_EEviT1_)
        /*1ab4*/ 	.word	0x00000000


	//----- nvinfo : EIATTR_REGCOUNT
	.align		4
.L_1189:
        /*1ab8*/ 	.byte	0x04, 0x2f
        /*1aba*/ 	.short	(.L_1191 - .L_1190)
	.align		4
.L_1190:
        /*1abc*/ 	.word	index@(_ZN2at6native27unrolled_elementwise_kernelINS0_13BUnaryFunctorIN3c108BFloat16ES4_S4_ZZZNS0_21heaviside_kernel_cudaERNS_18TensorIteratorBaseEENKUlvE_clEvENKUlvE8_clEvEUlS4_S4_E_EESt5arrayIPcLm2EELi4E23TrivialOffsetCalculatorILi1EjESF_NS0_6memory12LoadWithCastILi1EEENSG_13StoreWithCastILi1EEEEEviT_T0_T2_T3_T4_T5_)
        /*1ac0*/ 	.word	0x0000001c


	//----- nvinfo : EIATTR_FRAME_SIZE
	.align		4
.L_1191:
        /*1ac4*/ 	.byte	0x04, 0x11
        /*1ac6*/ 	.short	(.L_1193 - .L_1192)
	.align		4
.L_1192:
        /*1ac8*/ 	.word	index@(_ZN2at6native27unrolled_elementwise_kernelINS0_13BUnaryFunctorIN3c108BFloat16ES4_S4_ZZZNS0_21heaviside_kernel_cudaERNS_18TensorIteratorBaseEENKUlvE_clEvENKUlvE8_clEvEUlS4_S4_E_EESt5arrayIPcLm2EELi4E23TrivialOffsetCalculatorILi1EjESF_NS0_6memory12LoadWithCastILi1EEENSG_13StoreWithCastILi1EEEEEviT_T0_T2_T3_T4_T5_)
        /*1acc*/ 	.word	0x00000000


	//----- nvinfo : EIATTR_REGCOUNT
	.align		4
.L_1193:
        /*1ad0*/ 	.byte	0x04, 0x2f
        /*1ad2*/ 	.short	(.L_1195 - .L_1194)
	.align		4
.L_1194:
        /*1ad4*/ 	.word	index@(_ZN2at6native18elementwise_kernelILi128ELi4EZNS0_15gpu_kernel_implINS0_13BUnaryFunctorIN3c108BFloat16ES5_S5_ZZZNS0_21heaviside_kernel_cudaERNS_18TensorIteratorBaseEENKUlvE_clEvENKUlvE8_clEvEUlS5_S5_E_EEEEvS7_RKT_EUliE_EEviT1_)
        /*1ad8*/ 	.word	0x00000018


	//----- nvinfo : EIATTR_FRAME_SIZE
	.align		4
.L_1195:
        /*1adc*/ 	.byte	0x04, 0x11
        /*1ade*/ 	.short	(.L_1197 - .L_1196)
	.align		4
.L_1196:
        /*1ae0*/ 	.word	index@(_ZN2at6native18elementwise_kernelILi128ELi4EZNS0_15gpu_kernel_implINS0_13BUnaryFunctorIN3c108BFloat16ES5_S5_ZZZNS0_21heaviside_kernel_cudaERNS_18TensorIteratorBaseEENKUlvE_clEvENKUlvE8_clEvEUlS5_S5_E_EEEEvS7_RKT_EUliE_EEviT1_)
        /*1ae4*/ 	.word	0x00000000


	//----- nvinfo : EIATTR_REGCOUNT
	.align		4
.L_1197:
        /*1ae8*/ 	.byte	0x04, 0x2f
        /*1aea*/ 	.short	(.L_1199 - .L_1198)
	.align		4
.L_1198:
        /*1aec*/ 	.word	index@(_ZN2at6native29vectorized_elementwise_kernelILi8ENS0_13BinaryFunctorIN3c108BFloat16ES4_S4_ZZZNS0_21heaviside_kernel_cudaERNS_18TensorIteratorBaseEENKUlvE_clEvENKUlvE8_clEvEUlS4_S4_E_EESt5arrayIPcLm3EEEEviT0_T1_)
        /*1af0*/ 	.word	0x00000020


	//----- nvinfo : EIATTR_FRAME_SIZE
	.align		4
.L_1199:
        /*1af4*/ 	.byte	0x04, 0x11
        /*1af6*/ 	.short	(.L_1201 - .L_1200)
	.align		4
.L_1200:
        /*1af8*/ 	.word	index@(_ZN2at6native29vectorized_elementwise_kernelILi8ENS0_13BinaryFunctorIN3c108BFloat16ES4_S4_ZZZNS0_21heaviside_kernel_cudaERNS_18TensorIteratorBaseEENKUlvE_clEvENKUlvE8_clEvEUlS4_S4_E_EESt5arrayIPcLm3EEEEviT0_T1_)
        /*1afc*/ 	.word	0x00000000


	//----- nvinfo : EIATTR_REGCOUNT
	.align		4
.L_1201:
        /*1b00*/ 	.byte	0x04, 0x2f
        /*1b02*/ 	.short	(.L_1203 - .L_1202)
	.align		4
.L_1202:
        /*1b04*/ 	.word	index@(_ZN2at6native29vectorized_elementwise_kernelILi4ENS0_13BinaryFunctorIN3c108BFloat16ES4_S4_ZZZNS0_21heaviside_kernel_cudaERNS_18TensorIteratorBaseEENKUlvE_clEvENKUlvE8_clEvEUlS4_S4_E_EESt5arrayIPcLm3EEEEviT0_T1_)
        /*1b08*/ 	.word	0x00000020


	//----- nvinfo : EIATTR_FRAME_SIZE
	.align		4
.L_1203:
        /*1b0c*/ 	.byte	0x04, 0x11
        /*1b0e*/ 	.short	(.L_1205 - .L_1204)
	.align		4
.L_1204:
        /*1b10*/ 	.word	index@(_ZN2at6native29vectorized_elementwise_kernelILi4ENS0_13BinaryFunctorIN3c108BFloat16ES4_S4_ZZZNS0_21heaviside_kernel_cudaERNS_18TensorIteratorBaseEENKUlvE_clEvENKUlvE8_clEvEUlS4_S4_E_EESt5arrayIPcLm3EEEEviT0_T1_)
        /*1b14*/ 	.word	0x00000000


	//----- nvinfo : EIATTR_REGCOUNT
	.align		4
.L_1205:
        /*1b18*/ 	.byte	0x04, 0x2f
        /*1b1a*/ 	.short	(.L_1207 - .L_1206)
	.align		4
.L_1206:
        /*1b1c*/ 	.word	index@(_ZN2at6native29vectorized_elementwise_kernelILi2ENS0_13BinaryFunctorIN3c108BFloat16ES4_S4_ZZZNS0_21heaviside_kernel_cudaERNS_18TensorIteratorBaseEENKUlvE_clEvENKUlvE8_clEvEUlS4_S4_E_EESt5arrayIPcLm3EEEEviT0_T1_)
        /*1b20*/ 	.word	0x00000020


	//----- nvinfo : EIATTR_FRAME_SIZE
	.align		4
.L_1207:
        /*1b24*/ 	.byte	0x04, 0x11
        /*1b26*/ 	.short	(.L_1209 - .L_1208)
	.align		4
.L_1208:
        /*1b28*/ 	.word	index@(_ZN2at6native29vectorized_elementwise_kernelILi2ENS0_13BinaryFunctorIN3c108BFloat16ES4_S4_ZZZNS0_21heaviside_kernel_cudaERNS_18TensorIteratorBaseEENKUlvE_clEvENKUlvE8_clEvEUlS4_S4_E_EESt5arrayIPcLm3EEEEviT0_T1_)
        /*1b2c*/ 	.word	0x00000000


	//----- nvinfo : EIATTR_REGCOUNT
	.align		4
.L_1209:
        /*1b30*/ 	.byte	0x04, 0x2f
        /*1b32*/ 	.short	(.L_1211 - .L_1210)
	.align		4
.L_1210:
        /*1b34*/ 	.word	index@(_ZN2at6native27unrolled_elementwise_kernelINS0_13BinaryFunctorIN3c108BFloat16ES4_S4_ZZZNS0_21heaviside_kernel_cudaERNS_18TensorIteratorBaseEENKUlvE_clEvENKUlvE8_clEvEUlS4_S4_E_EESt5arrayIPcLm3EELi4E23TrivialOffsetCalculatorILi2EjESE_ILi1EjENS0_6memory15LoadWithoutCastENSH_16StoreWithoutCastEEEviT_T0_T2_T3_T4_T5_)
        /*1b38*/ 	.word	0x00000020


	//----- nvinfo : EIATTR_FRAME_SIZE
	.align		4
.L_1211:
        /*1b3c*/ 	.byte	0x04, 0x11
        /*1b3e*/ 	.short	(.L_1213 - .L_1212)
	.align		4
.L_1212:
        /*1b40*/ 	.word	index@(_ZN2at6native27unrolled_elementwise_kernelINS0_13BinaryFunctorIN3c108BFloat16ES4_S4_ZZZNS0_21heaviside_kernel_cudaERNS_18TensorIteratorBaseEENKUlvE_clEvENKUlvE8_clEvEUlS4_S4_E_EESt5arrayIPcLm3EELi4E23TrivialOffsetCalculatorILi2EjESE_ILi1EjENS0_6memory15LoadWithoutCastENSH_16StoreWithoutCastEEEviT_T0_T2_T3_T4_T5_)
        /*1b44*/ 	.word	0x00000000


	//----- nvinfo : EIATTR_REGCOUNT
	.align		4
.L_1213:
        /*1b48*/ 	.byte	0x04, 0x2f
        /*1b4a*/ 	.short	(.L_1215 - .L_1214)
	.align		4
.L_1214:
        /*1b4c*/ 	.word	index@(_ZN2at6native18elementwise_kernelILi128ELi4EZNS0_22gpu_kernel_impl_nocastINS0_13BinaryFunctorIN3c108BFloat16ES5_S5_ZZZNS0_21heaviside_kernel_cudaERNS_18TensorIteratorBaseEENKUlvE_clEvENKUlvE8_clEvEUlS5_S5_E_EEEEvS7_RKT_EUliE_EEviT1_)
        /*1b50*/ 	.word	0x00000014


	//----- nvinfo : EIATTR_FRAME_SIZE
	.align		4
.L_1215:
        /*1b54*/ 	.byte	0x04, 0x11
        /*1b56*/ 	.short	(.L_1217 - .L_1216)
	.align		4
.L_1216:
        /*1b58*/ 	.word	index@(_ZN2at6native18elementwise_kernelILi128ELi4EZNS0_22gpu_kernel_impl_nocastINS0_13BinaryFunctorIN3c108BFloat16ES5_S5_ZZZNS0_21heaviside_kernel_cudaERNS_18TensorIteratorBaseEENKUlvE_clEvENKUlvE8_clEvEUlS5_S5_E_EEEEvS7_RKT_EUliE_EEviT1_)
        /*1b5c*/ 	.word	0x00000000


	//----- nvinfo : EIATTR_REGCOUNT
	.align		4
.L_1217:
        /*1b60*/ 	.byte	0x04, 0x2f
        /*1b62*/ 	.short	(.L_1219 - .L_1218)
	.align		4
.L_1218:
        /*1b64*/ 	.word	index@(_ZN2at6native27unrolled_elementwise_kernelINS0_13BinaryFunctorIN3c108BFloat16ES4_S4_ZZZNS0_21heaviside_kernel_cudaERNS_18TensorIteratorBaseEENKUlvE_clEvENKUlvE8_clEvEUlS4_S4_E_EESt5arrayIPcLm3EELi4E23TrivialOffsetCalculatorILi2EjESE_ILi1EjENS0_6memory12LoadWithCastILi2EEENSH_13StoreWithCastILi1EEEEEviT_T0_T2_T3_T4_T5_)
        /*1b68*/ 	.word	0x00000020


	//----- nvinfo : EIATTR_FRAME_SIZE
	.align		4
.L_1219:
        /*1b6c*/ 	.byte	0x04, 0x11
        /*1b6e*/ 	.short	(.L_1221 - .L_1220)
	.align		4
.L_1220:
        /*1b70*/ 	.word	index@(_ZN2at6native27unrolled_elementwise_kernelINS0_13BinaryFunctorIN3c108BFloat16ES4_S4_ZZZNS0_21heaviside_kernel_cudaERNS_18TensorIteratorBaseEENKUlvE_clEvENKUlvE8_clEvEUlS4_S4_E_EESt5arrayIPcLm3EELi4E23TrivialOffsetCalculatorILi2EjESE_ILi1EjENS0_6memory12LoadWithCastILi2EEENSH_13StoreWithCastILi1EEEEEviT_T0_T2_T3_T4_T5_)
        /*1b74*/ 	.word	0x00000000


	//----- nvinfo : EIATTR_REGCOUNT
	.align		4
.L_1221:
        /*1b78*/ 	.byte	0x04, 0x2f
        /*1b7a*/ 	.short	(.L_1223 - .L_1222)
	.align		4
.L_1222:
        /*1b7c*/ 	.word	index@(_ZN2at6native18elementwise_kernelILi128ELi4EZNS0_15gpu_kernel_implINS0_13BinaryFunctorIN3c108BFloat16ES5_S5_ZZZNS0_21heaviside_kernel_cudaERNS_18TensorIteratorBaseEENKUlvE_clEvENKUlvE8_clEvEUlS5_S5_E_EEEEvS7_RKT_EUliE_EEviT1_)
        /*1b80*/ 	.word	0x00000018


	//----- nvinfo : EIATTR_FRAME_SIZE
	.align		4
.L_1223:
        /*1b84*/ 	.byte	0x04, 0x11
        /*1b86*/ 	.short	(.L_1225 - .L_1224)
	.align		4
.L_1224:
        /*1b88*/ 	.word	index@(_ZN2at6native18elementwise_kernelILi128ELi4EZNS0_15gpu_kernel_implINS0_13BinaryFunctorIN3c108BFloat16ES5_S5_ZZZNS0_21heaviside_kernel_cudaERNS_18TensorIteratorBaseEENKUlvE_clEvENKUlvE8_clEvEUlS5_S5_E_EEEEvS7_RKT_EUliE_EEviT1_)
        /*1b8c*/ 	.word	0x00000000


	//----- nvinfo : EIATTR_MIN_STACK_SIZE
	.align		4
.L_1225:
        /*1b90*/ 	.byte	0x04, 0x12
        /*1b92*/ 	.short	(.L_1227 - .L_1226)
	.align		4
.L_1226:
        /*1b94*/ 	.word	index@(_ZN2at6native18elementwise_kernelILi128ELi4EZNS0_15gpu_kernel_implINS0_13BinaryFunctorIN3c108BFloat16ES5_S5_ZZZNS0_21heaviside_kernel_cudaERNS_18TensorIteratorBaseEENKUlvE_clEvENKUlvE8_clEvEUlS5_S5_E_EEEEvS7_RKT_EUliE_EEviT1_)
        /*1b98*/ 	.word	0x00000000


	//----- nvinfo : EIATTR_MIN_STACK_SIZE
	.align		4
.L_1227:
        /*1b9c*/ 	.byte	0x04, 0x12
        /*1b9e*/ 	.short	(.L_1229 - .L_1228)
	.align		4
.L_1228:
        /*1ba0*/ 	.word	index@(_ZN2at6native27unrolled_elementwise_kernelINS0_13BinaryFunctorIN3c108BFloat16ES4_S4_ZZZNS0_21heaviside_kernel_cudaERNS_18TensorIteratorBaseEENKUlvE_clEvENKUlvE8_clEvEUlS4_S4_E_EESt5arrayIPcLm3EELi4E23TrivialOffsetCalculatorILi2EjESE_ILi1EjENS0_6memory12LoadWithCastILi2EEENSH_13StoreWithCastILi1EEEEEviT_T0_T2_T3_T4_T5_)
        /*1ba4*/ 	.word	0x00000000


	//----- nvinfo : EIATTR_MIN_STACK_SIZE
	.align		4
.L_1229:
        /*1ba8*/ 	.byte	0x04, 0x12
        /*1baa*/ 	.short	(.L_1231 - .L_1230)
	.align		4
.L_1230:
        /*1bac*/ 	.word	index@(_ZN2at6native18elementwise_kernelILi128ELi4EZNS0_22gpu_kernel_impl_nocastINS0_13BinaryFunctorIN3c108BFloat16ES5_S5_ZZZNS0_21heaviside_kernel_cudaERNS_18TensorIteratorBaseEENKUlvE_clEvENKUlvE8_clEvEUlS5_S5_E_EEEEvS7_RKT_EUliE_EEviT1_)
        /*1bb0*/ 	.word	0x00000000


	//----- nvinfo : EIATTR_MIN_STACK_SIZE
	.align		4
.L_1231:
        /*1bb4*/ 	.byte	0x04, 0x12
        /*1bb6*/ 	.short	(.L_1233 - .L_1232)
	.align		4
.L_1232:
        /*1bb8*/ 	.word	index@(_ZN2at6native27unrolled_elementwise_kernelINS0_13BinaryFunctorIN3c108BFloat16ES4_S4_ZZZNS0_21heaviside_kernel_cudaERNS_18TensorIteratorBaseEENKUlvE_clEvENKUlvE8_clEvEUlS4_S4_E_EESt5arrayIPcLm3EELi4E23TrivialOffsetCalculatorILi2EjESE_ILi1EjENS0_6memory15LoadWithoutCastENSH_16StoreWithoutCastEEEviT_T0_T2_T3_T4_T5_)
        /*1bbc*/ 	.word	0x00000000


	//----- nvinfo : EIATTR_MIN_STACK_SIZE
	.align		4
.L_1233:
        /*1bc0*/ 	.byte	0x04, 0x12
        /*1bc2*/ 	.short	(.L_1235 - .L_1234)
	.align		4
.L_1234:
        /*1bc4*/ 	.word	index@(_ZN2at6native29vectorized_elementwise_kernelILi2ENS0_13BinaryFunctorIN3c108BFloat16ES4_S4_ZZZNS0_21heaviside_kernel_cudaERNS_18TensorIteratorBaseEENKUlvE_clEvENKUlvE8_clEvEUlS4_S4_E_EESt5arrayIPcLm3EEEEviT0_T1_)
        /*1bc8*/ 	.word	0x00000000


	//----- nvinfo : EIATTR_MIN_STACK_SIZE
	.align		4
.L_1235:
        /*1bcc*/ 	.byte	0x04, 0x12
        /*1bce*/ 	.short	(.L_1237 - .L_1236)
	.align		4
.L_1236:
        /*1bd0*/ 	.word	index@(_ZN2at6native29vectorized_elementwise_kernelILi4ENS0_13BinaryFunctorIN3c108BFloat16ES4_S4_ZZZNS0_21heaviside_kernel_cudaERNS_18TensorIteratorBaseEENKUlvE_clEvENKUlvE8_clEvEUlS4_S4_E_EESt5arrayIPcLm3EEEEviT0_T1_)
        /*1bd4*/ 	.word	0x00000000


	//----- nvinfo : EIATTR_MIN_STACK_SIZE
	.align		4
.L_1237:
        /*1bd8*/ 	.byte	0x04, 0x12
        /*1bda*/ 	.short	(.L_1239 - .L_1238)
	.align		4
.L_1238:
        /*1bdc*/ 	.word	index@(_ZN2at6native29vectorized_elementwise_kernelILi8ENS0_13BinaryFunctorIN3c108BFloat16ES4_S4_ZZZNS0_21heaviside_kernel_cudaERNS_18TensorIteratorBaseEENKUlvE_clEvENKUlvE8_clEvEUlS4_S4_E_EESt5arrayIPcLm3EEEEviT0_T1_)
        /*1be0*/ 	.word	0x00000000


	//----- nvinfo : EIATTR_MIN_STACK_SIZE
	.align		4
.L_1239:
        /*1be4*/ 	.byte	0x04, 0x12
        /*1be6*/ 	.short	(.L_1241 - .L_1240)
	.align		4
.L_1240:
        /*1be8*/ 	.word	index@(_ZN2at6native18elementwise_kernelILi128ELi4EZNS0_15gpu_kernel_implINS0_13BUnaryFunctorIN3c108BFloat16ES5_S5_ZZZNS0_21heaviside_kernel_cudaERNS_18TensorIteratorBaseEENKUlvE_clEvENKUlvE8_clEvEUlS5_S5_E_EEEEvS7_RKT_EUliE_EEviT1_)
        /*1bec*/ 	.word	0x00000000


	//----- nvinfo : EIATTR_MIN_STACK_SIZE
	.align		4
.L_1241:
        /*1bf0*/ 	.byte	0x04, 0x12
        /*1bf2*/ 	.short	(.L_1243 - .L_1242)
	.align		4
.L_1242:
        /*1bf4*/ 	.word	index@(_ZN2at6native27unrolled_elementwise_kernelINS0_13BUnaryFunctorIN3c108BFloat16ES4_S4_ZZZNS0_21heaviside_kernel_cudaERNS_18TensorIteratorBaseEENKUlvE_clEvENKUlvE8_clEvEUlS4_S4_E_EESt5arrayIPcLm2EELi4E23TrivialOffsetCalculatorILi1EjESF_NS0_6memory12LoadWithCastILi1EEENSG_13StoreWithCastILi1EEEEEviT_T0_T2_T3_T4_T5_)
        /*1bf8*/ 	.word	0x00000000


	//----- nvinfo : EIATTR_MIN_STACK_SIZE
	.align		4
.L_1243:
        /*1bfc*/ 	.byte	0x04, 0x12
        /*1bfe*/ 	.short	(.L_1245 - .L_1244)
	.align		4
.L_1244:
        /*1c00*/ 	.word	index@(_ZN2at6native18elementwise_kernelILi128ELi4EZNS0_22gpu_kernel_impl_nocastINS0_13BUnaryFunctorIN3c108BFloat16ES5_S5_ZZZNS0_21heaviside_kernel_cudaERNS_18TensorIteratorBaseEENKUlvE_clEvENKUlvE8_clEvEUlS5_S5_E_EEEEvS7_RKT_EUliE_EEviT1_)
        /*1c04*/ 	.word	0x00000000


	//----- nvinfo : EIATTR_MIN_STACK_SIZE
	.align		4
.L_1245:
        /*1c08*/ 	.byte	0x04, 0x12
        /*1c0a*/ 	.short	(.L_1247 - .L_1246)
	.align		4
.L_1246:
        /*1c0c*/ 	.word	index@(_ZN2at6native27unrolled_elementwise_kernelINS0_13BUnaryFunctorIN3c108BFloat16ES4_S4_ZZZNS0_21heaviside_kernel_cudaERNS_18TensorIteratorBaseEENKUlvE_clEvENKUlvE8_clEvEUlS4_S4_E_EESt5arrayIPcLm2EELi4E23TrivialOffsetCalculatorILi1EjESF_NS0_6memory15LoadWithoutCastENSG_16StoreWithoutCastEEEviT_T0_T2_T3_T4_T5_)
        /*1c10*/ 	.word	0x00000000


	//----- nvinfo : EIATTR_MIN_STACK_SIZE
	.align		4
.L_1247:
        /*1c14*/ 	.byte	0x04, 0x12
        /*1c16*/ 	.short	(.L_1249 - .L_1248)
	.align		4
.L_1248:
        /*1c18*/ 	.word	index@(_ZN2at6native29vectorized_elementwise_kernelILi2ENS0_13BUnaryFunctorIN3c108BFloat16ES4_S4_ZZZNS0_21heaviside_kernel_cudaERNS_18TensorIteratorBaseEENKUlvE_clEvENKUlvE8_clEvEUlS4_S4_E_EESt5arrayIPcLm2EEEEviT0_T1_)
        /*1c1c*/ 	.word	0x00000000


	//----- nvinfo : EIATTR_MIN_STACK_SIZE
	.align		4
.L_1249:
        /*1c20*/ 	.byte	0x04, 0x12
        /*1c22*/ 	.short	(.L_1251 - .L_1250)
	.align		4
.L_1250:
        /*1c24*/ 	.word	index@(_ZN2at6native29vectorized_elementwise_kernelILi4ENS0_13BUnaryFunctorIN3c108BFloat16ES4_S4_ZZZNS0_21heaviside_kernel_cudaERNS_18TensorIteratorBaseEENKUlvE_clEvENKUlvE8_clEvEUlS4_S4_E_EESt5arrayIPcLm2EEEEviT0_T1_)
        /*1c28*/ 	.word	0x00000000


	//----- nvinfo : EIATTR_MIN_STACK_SIZE
	.align		4
.L_1251:
        /*1c2c*/ 	.byte	0x04, 0x12
        /*1c2e*/ 	.short	(.L_1253 - .L_1252)
	.align		4
.L_1252:
        /*1c30*/ 	.word	index@(_ZN2at6native29vectorized_elementwise_kernelILi8ENS0_13BUnaryFunctorIN3c108BFloat16ES4_S4_ZZZNS0_21heaviside_kernel_cudaERNS_18TensorIteratorBaseEENKUlvE_clEvENKUlvE8_clEvEUlS4_S4_E_EESt5arrayIPcLm2EEEEviT0_T1_)
        /*1c34*/ 	.word	0x00000000


	//----- nvinfo : EIATTR_MIN_STACK_SIZE
	.align		4
.L_1253:
        /*1c38*/ 	.byte	0x04, 0x12
        /*1c3a*/ 	.short	(.L_1255 - .L_1254)
	.align		4
.L_1254:
        /*1c3c*/ 	.word	index@(_ZN2at6native18elementwise_kernelILi128ELi4EZNS0_15gpu_kernel_implINS0_13AUnaryFunctorIN3c108BFloat16ES5_S5_ZZZNS0_21heaviside_kernel_cudaERNS_18TensorIteratorBaseEENKUlvE_clEvENKUlvE8_clEvEUlS5_S5_E_EEEEvS7_RKT_EUliE_EEviT1_)
        /*1c40*/ 	.word	0x00000000


	//----- nvinfo : EIATTR_MIN_STACK_SIZE
	.align		4
.L_1255:
        /*1c44*/ 	.byte	0x04, 0x12
        /*1c46*/ 	.short	(.L_1257 - .L_1256)
	.align		4
.L_1256:
        /*1c48*/ 	.word	index@(_ZN2at6native27unrolled_elementwise_kernelINS0_13AUnaryFunctorIN3c108BFloat16ES4_S4_ZZZNS0_21heaviside_kernel_cudaERNS_18TensorIteratorBaseEENKUlvE_clEvENKUlvE8_clEvEUlS4_S4_E_EESt5arrayIPcLm2EELi4E23TrivialOffsetCalculatorILi1EjESF_NS0_6memory12LoadWithCastILi1EEENSG_13StoreWithCastILi1EEEEEviT_T0_T2_T3_T4_T5_)
        /*1c4c*/ 	.word	0x00000000


	//----- nvinfo : EIATTR_MIN_STACK_SIZE
	.align		4
.L_1257:
        /*1c50*/ 	.byte	0x04, 0x12
        /*1c52*/ 	.short	(.L_1259 - .L_1258)
	.align		4
.L_1258:
        /*1c54*/ 	.word	index@(_ZN2at6native18elementwise_kernelILi128ELi4EZNS0_22gpu_kernel_impl_nocastINS0_13AUnaryFunctorIN3c108BFloat16ES5_S5_ZZZNS0_21heaviside_kernel_cudaERNS_18TensorIteratorBaseEENKUlvE_clEvENKUlvE8_clEvEUlS5_S5_E_EEEEvS7_RKT_EUliE_EEviT1_)
        /*1c58*/ 	.word	0x00000000


	//----- nvinfo : EIATTR_MIN_STACK_SIZE
	.align		4
.L_1259:
        /*1c5c*/ 	.byte	0x04, 0x12
        /*1c5e*/ 	.short	(.L_1261 - .L_1260)
	.align		4
.L_1260:
        /*1c60*/ 	.word	index@(_ZN2at6native27unrolled_elementwise_kernelINS0_13AUnaryFunctorIN3c108BFloat16ES4_S4_ZZZNS0_21heaviside_kernel_cudaERNS_18TensorIteratorBaseEENKUlvE_clEvENKUlvE8_clEvEUlS4_S4_E_EESt5arrayIPcLm2EELi4E23TrivialOffsetCalculatorILi1EjESF_NS0_6memory15LoadWithoutCastENSG_16StoreWithoutCastEEEviT_T0_T2_T3_T4_T5_)
        /*1c64*/ 	.word	0x00000000


	//----- nvinfo : EIATTR_MIN_STACK_SIZE
	.align		4
.L_1261:
        /*1c68*/ 	.byte	0x04, 0x12
        /*1c6a*/ 	.short	(.L_1263 - .L_1262)
	.align		4
.L_1262:
        /*1c6c*/ 	.word	index@(_ZN2at6native29vectorized_elementwise_kernelILi2ENS0_13AUnaryFunctorIN3c108BFloat16ES4_S4_ZZZNS0_21heaviside_kernel_cudaERNS_18TensorIteratorBaseEENKUlvE_clEvENKUlvE8_clEvEUlS4_S4_E_EESt5arrayIPcLm2EEEEviT0_T1_)
        /*1c70*/ 	.word	0x00000000


	//----- nvinfo : EIATTR_MIN_STACK_SIZE
	.align		4
.L_1263:
        /*1c74*/ 	.byte	0x04, 0x12
        /*1c76*/ 	.short	(.L_1265 - .L_1264)
	.align		4
.L_1264:
        /*1c78*/ 	.word	index@(_ZN2at6native29vectorized_elementwise_kernelILi4ENS0_13AUnaryFunctorIN3c108BFloat16ES4_S4_ZZZNS0_21heaviside_kernel_cudaERNS_18TensorIteratorBaseEENKUlvE_clEvENKUlvE8_clEvEUlS4_S4_E_EESt5arrayIPcLm2EEEEviT0_T1_)
        /*1c7c*/ 	.word	0x00000000


	//----- nvinfo : EIATTR_MIN_STACK_SIZE
	.align		4
.L_1265:
        /*1c80*/ 	.byte	0x04, 0x12
        /*1c82*/ 	.short	(.L_1267 - .L_1266)
	.align		4
.L_1266:
        /*1c84*/ 	.word	index@(_ZN2at6native29vectorized_elementwise_kernelILi8ENS0_13AUnaryFunctorIN3c108BFloat16ES4_S4_ZZZNS0_21heaviside_kernel_cudaERNS_18TensorIteratorBaseEENKUlvE_clEvENKUlvE8_clEvEUlS4_S4_E_EESt5arrayIPcLm2EEEEviT0_T1_)
        /*1c88*/ 	.word	0x00000000


	//----- nvinfo : EIATTR_MIN_STACK_SIZE
	.align		4
.L_1267:
        /*1c8c*/ 	.byte	0x04, 0x12
        /*1c8e*/ 	.short	(.L_1269 - .L_1268)
	.align		4
.L_1268:
        /*1c90*/ 	.word	index@(_ZN2at6native18elementwise_kernelILi128ELi4EZNS0_15gpu_kernel_implINS0_13BinaryFunctorIbbbZZZNS0_21heaviside_kernel_cudaERNS_18TensorIteratorBaseEENKUlvE_clEvENKUlvE7_clEvEUlbbE_EEEEvS5_RKT_EUliE_EEviT1_)
        /*1c94*/ 	.word	0x00000000


	//----- nvinfo : EIATTR_MIN_STACK_SIZE
	.align		4
.L_1269:
        /*1c98*/ 	.byte	0x04, 0x12
        /*1c9a*/ 	.short	(.L_1271 - .L_1270)
	.align		4
.L_1270:
        /*1c9c*/ 	.word	index@(_ZN2at6native27unrolled_elementwise_kernelINS0_13BinaryFunctorIbbbZZZNS0_21heaviside_kernel_cudaERNS_18TensorIteratorBaseEENKUlvE_clEvENKUlvE7_clEvEUlbbE_EESt5arrayIPcLm3EELi4E23TrivialOffsetCalculatorILi2EjESC_ILi1EjENS0_6memory12LoadWithCastILi2EEENSF_13StoreWithCastILi1EEEEEviT_T0_T2_T3_T4_T5_)
        /*1ca0*/ 	.word	0x00000000


	//----- nvinfo : EIATTR_MIN_STACK_SIZE
	.align		4
.L_1271:
        /*1ca4*/ 	.byte	0x04, 0x12
        /*1ca6*/ 	.short	(.L_1273 - .L_1272)
	.align		4
.L_1272:
        /*1ca8*/ 	.word	index@(_ZN2at6native18elementwise_kernelILi128ELi4EZNS0_22gpu_kernel_impl_nocastINS0_13BinaryFunctorIbbbZZZNS0_21heaviside_kernel_cudaERNS_18TensorIteratorBaseEENKUlvE_clEvENKUlvE7_clEvEUlbbE_EEEEvS5_RKT_EUliE_EEviT1_)
        /*1cac*/ 	.word	0x00000000


	//----- nvinfo : EIATTR_MIN_STACK_SIZE
	.align		4
.L_1273:
        /*1cb0*/ 	.byte	0x04, 0x12
        /*1cb2*/ 	.short	(.L_1275 - .L_1274)
	.align		4
.L_1274:
        /*1cb4*/ 	.word	index@(_ZN2at6native27unrolled_elementwise_kernelINS0_13BinaryFunctorIbbbZZZNS0_21heaviside_kernel_cudaERNS_18TensorIteratorBaseEENKUlvE_clEvENKUlvE7_clEvEUlbbE_EESt5arrayIPcLm3EELi4E23TrivialOffsetCalculatorILi2EjESC_ILi1EjENS0_6memory15LoadWithoutCastENSF_16StoreWithoutCastEEEviT_T0_T2_T3_T4_T5_)
        /*1cb8*/ 	.word	0x00000000


	//----- nvinfo : EIATTR_MIN_STACK_SIZE
	.align		4
.L_1275:
        /*1cbc*/ 	.byte	0x04, 0x12
        /*1cbe*/ 	.short	(.L_1277 - .L_1276)
	.align		4
.L_1276:
        /*1cc0*/ 	.word	index@(_ZN2at6native29vectorized_elementwise_kernelILi2ENS0_13BinaryFunctorIbbbZZZNS0_21heaviside_kernel_cudaERNS_18TensorIteratorBaseEENKUlvE_clEvENKUlvE7_clEvEUlbbE_EESt5arrayIPcLm3EEEEviT0_T1_)
        /*1cc4*/ 	.word	0x00000000


	//----- nvinfo : EIATTR_MIN_STACK_SIZE
	.align		4
.L_1277:
        /*1cc8*/ 	.byte	0x04, 0x12
        /*1cca*/ 	.short	(.L_1279 - .L_1278)
	.align		4
.L_1278:
        /*1ccc*/ 	.word	index@(_ZN2at6native29vectorized_elementwise_kernelILi4ENS0_13BinaryFunctorIbbbZZZNS0_21heaviside_kernel_cudaERNS_18TensorIteratorBaseEENKUlvE_clEvENKUlvE7_clEvEUlbbE_EESt5arrayIPcLm3EEEEviT0_T1_)
        /*1cd0*/ 	.word	0x00000000


	//----- nvinfo : EIATTR_MIN_STACK_SIZE
	.align		4
.L_1279:
        /*1cd4*/ 	.byte	0x04, 0x12
        /*1cd6*/ 	.short	(.L_1281 - .L_1280)
	.align		4
.L_1280:
        /*1cd8*/ 	.word	index@(_ZN2at6native29vectorized_elementwise_kernelILi8ENS0_13BinaryFunctorIbbbZZZNS0_21heaviside_kernel_cudaERNS_18TensorIteratorBaseEENKUlvE_clEvENKUlvE7_clEvEUlbbE_EESt5arrayIPcLm3EEEEviT0_T1_)
        /*1cdc*/ 	.word	0x00000000


	//----- nvinfo : EIATTR_MIN_STACK_SIZE
	.align		4
.L_1281:
        /*1ce0*/ 	.byte	0x04, 0x12
        /*1ce2*/ 	.short	(.L_1283 - .L_1282)
	.align		4
.L_1282:
        /*1ce4*/ 	.word	index@(_ZN2at6native18elementwise_kernelILi128ELi4EZNS0_15gpu_kernel_implINS0_13BUnaryFunctorIbbbZZZNS0_21heaviside_kernel_cudaERNS_18TensorIteratorBaseEENKUlvE_clEvENKUlvE7_clEvEUlbbE_EEEEvS5_RKT_EUliE_EEviT1_)
        /*1ce8*/ 	.word	0x00000000


	//----- nvinfo : EIATTR_MIN_STACK_SIZE
	.align		4
.L_1283:
        /*1cec*/ 	.byte	0x04, 0x12
        /*1cee*/ 	.short	(.L_1285 - .L_1284)
	.align		4
.L_1284:
        /*1cf0*/ 	.word	index@(_ZN2at6native27unrolled_elementwise_kernelINS0_13BUnaryFunctorIbbbZZZNS0_21heaviside_kernel_cudaERNS_18TensorIteratorBaseEENKUlvE_clEvENKUlvE7_clEvEUlbbE_EESt5arrayIPcLm2EELi4E23TrivialOffsetCalculatorILi1EjESD_NS0_6memory12LoadWithCastILi1EEENSE_13StoreWithCastILi1EEEEEviT_T0_T2_T3_T4_T5_)
        /*1cf4*/ 	.word	0x00000000


	//----- nvinfo : EIATTR_MIN_STACK_SIZE
	.align		4
.L_1285:
        /*1cf8*/ 	.byte	0x04, 0x12
        /*1cfa*/ 	.short	(.L_1287 - .L_1286)
	.align		4
.L_1286:
        /*1cfc*/ 	.word	index@(_ZN2at6native18elementwise_kernelILi128ELi4EZNS0_22gpu_kernel_impl_nocastINS0_13BUnaryFunctorIbbbZZZNS0_21heaviside_kernel_cudaERNS_18TensorIteratorBaseEENKUlvE_clEvENKUlvE7_clEvEUlbbE_EEEEvS5_RKT_EUliE_EEviT1_)
        /*1d00*/ 	.word	0x00000000


	//----- nvinfo : EIATTR_MIN_STACK_SIZE
	.align		4
.L_1287:
        /*1d04*/ 	.byte	0x04, 0x12
        /*1d06*/ 	.short	(.L_1289 - .L_1288)
	.align		4
.L_1288:
        /*1d08*/ 	.word	index@(_ZN2at6native27unrolled_elementwise_kernelINS0_13BUnaryFunctorIbbbZZZNS0_21heaviside_kernel_cudaERNS_18TensorIteratorBaseEENKUlvE_clEvENKUlvE7_clEvEUlbbE_EESt5arrayIPcLm2EELi4E23TrivialOffsetCalculatorILi1EjESD_NS0_6memory15LoadWithoutCastENSE_16StoreWithoutCastEEEviT_T0_T2_T3_T4_T5_)
        /*1d0c*/ 	.word	0x00000000


	//----- nvinfo : EIATTR_MIN_STACK_SIZE
	.align		4
.L_1289:
        /*1d10*/ 	.byte	0x04, 0x12
        /*1d12*/ 	.short	(.L_1291 - .L_1290)
	.align		4
.L_1290:
        /*1d14*/ 	.word	index@(_ZN2at6native29vectorized_elementwise_kernelILi2ENS0_13BUnaryFunctorIbbbZZZNS0_21heaviside_kernel_cudaERNS_18TensorIteratorBaseEENKUlvE_clEvENKUlvE7_clEvEUlbbE_EESt5arrayIPcLm2EEEEviT0_T1_)
        /*1d18*/ 	.word	0x00000000


	//----- nvinfo : EIATTR_MIN_STACK_SIZE
	.align		4
.L_1291:
        /*1d1c*/ 	.byte	0x04, 0x12
        /*1d1e*/ 	.short	(.L_1293 - .L_1292)
	.align		4
.L_1292:
        /*1d20*/ 	.word	index@(_ZN2at6native29vectorized_elementwise_kernelILi4ENS0_13BUnaryFunctorIbbbZZZNS0_21heaviside_kernel_cudaERNS_18TensorIteratorBaseEENKUlvE_clEvENKUlvE7_clEvEUlbbE_EESt5arrayIPcLm2EEEEviT0_T1_)
        /*1d24*/ 	.word	0x00000000


	//----- nvinfo : EIATTR_MIN_STACK_SIZE
	.align		4
.L_1293:
        /*1d28*/ 	.byte	0x04, 0x12
        /*1d2a*/ 	.short	(.L_1295 - .L_1294)
	.align		4
.L_1294:
        /*1d2c*/ 	.word	index@(_ZN2at6native29vectorized_elementwise_kernelILi8ENS0_13BUnaryFunctorIbbbZZZNS0_21heaviside_kernel_cudaERNS_18TensorIteratorBaseEENKUlvE_clEvENKUlvE7_clEvEUlbbE_EESt5arrayIPcLm2EEEEviT0_T1_)
        /*1d30*/ 	.word	0x00000000


	//----- nvinfo : EIATTR_MIN_STACK_SIZE
	.align		4
.L_1295:
        /*1d34*/ 	.byte	0x04, 0x12
        /*1d36*/ 	.short	(.L_1297 - .L_1296)
	.align		4
.L_1296:
        /*1d38*/ 	.word	index@(_ZN2at6native18elementwise_kernelILi128ELi4EZNS0_15gpu_kernel_implINS0_13AUnaryFunctorIbbbZZZNS0_21heaviside_kernel_cudaERNS_18TensorIteratorBaseEENKUlvE_clEvENKUlvE7_clEvEUlbbE_EEEEvS5_RKT_EUliE_EEviT1_)
        /*1d3c*/ 	.word	0x00000000


	//----- nvinfo : EIATTR_MIN_STACK_SIZE
	.align		4
.L_1297:
        /*1d40*/ 	.byte	0x04, 0x12
        /*1d42*/ 	.short	(.L_1299 - .L_1298)
	.align		4
.L_1298:
        /*1d44*/ 	.word	index@(_ZN2at6native27unrolled_elementwise_kernelINS0_13AUnaryFunctorIbbbZZZNS0_21heaviside_kernel_cudaERNS_18TensorIteratorBaseEENKUlvE_clEvENKUlvE7_clEvEUlbbE_EESt5arrayIPcLm2EELi4E23TrivialOffsetCalculatorILi1EjESD_NS0_6memory12LoadWithCastILi1EEENSE_13StoreWithCastILi1EEEEEviT_T0_T2_T3_T4_T5_)
        /*1d48*/ 	.word	0x00000000


	//----- nvinfo : EIATTR_MIN_STACK_SIZE
	.align		4
.L_1299:
        /*1d4c*/ 	.byte	0x04, 0x12
        /*1d4e*/ 	.short	(.L_1301 - .L_1300)
	.align		4
.L_1300:
        /*1d50*/ 	.word	index@(_ZN2at6native18elementwise_kernelILi128ELi4EZNS0_22gpu_kernel_impl_nocastINS0_13AUnaryFunctorIbbbZZZNS0_21heaviside_kernel_cudaERNS_18TensorIteratorBaseEENKUlvE_clEvENKUlvE7_clEvEUlbbE_EEEEvS5_RKT_EUliE_EEviT1_)
        /*1d54*/ 	.word	0x00000000


	//----- nvinfo : EIATTR_MIN_STACK_SIZE
	.align		4
.L_1301:
        /*1d58*/ 	.byte	0x04, 0x12
        /*1d5a*/ 	.short	(.L_1303 - .L_1302)
	.align		4
.L_1302:
        /*1d5c*/ 	.word	index@(_ZN2at6native27unrolled_elementwise_kernelINS0_13AUnaryFunctorIbbbZZZNS0_21heaviside_kernel_cudaERNS_18TensorIteratorBaseEENKUlvE_clEvENKUlvE7_clEvEUlbbE_EESt5arrayIPcLm2EELi4E23TrivialOffsetCalculatorILi1EjESD_NS0_6memory15LoadWithoutCastENSE_16StoreWithoutCastEEEviT_T0_T2_T3_T4_T5_)
        /*1d60*/ 	.word	0x00000000


	//----- nvinfo : EIATTR_MIN_STACK_SIZE
	.align		4
.L_1303:
        /*1d64*/ 	.byte	0x04, 0x12
        /*1d66*/ 	.short	(.L_1305 - .L_1304)
	.align		4
.L_1304:
        /*1d68*/ 	.word	index@(_ZN2at6native29vectorized_elementwise_kernelILi2ENS0_13AUnaryFunctorIbbbZZZNS0_21heaviside_kernel_cudaERNS_18TensorIteratorBaseEENKUlvE_clEvENKUlvE7_clEvEUlbbE_EESt5arrayIPcLm2EEEEviT0_T1_)
        /*1d6c*/ 	.word	0x00000000


	//----- nvinfo : EIATTR_MIN_STACK_SIZE
	.align		4
.L_1305:
        /*1d70*/ 	.byte	0x04, 0x12
        /*1d72*/ 	.short	(.L_1307 - .L_1306)
	.align		4
.L_1306:
        /*1d74*/ 	.word	index@(_ZN2at6native29vectorized_elementwise_kernelILi4ENS0_13AUnaryFunctorIbbbZZZNS0_21heaviside_kernel_cudaERNS_18TensorIteratorBaseEENKUlvE_clEvENKUlvE7_clEvEUlbbE_EESt5arrayIPcLm2EEEEviT0_T1_)
        /*1d78*/ 	.word	0x00000000


	//----- nvinfo : EIATTR_MIN_STACK_SIZE
	.align		4
.L_1307:
        /*1d7c*/ 	.byte	0x04, 0x12
        /*1d7e*/ 	.short	(.L_1309 - .L_1308)
	.align		4
.L_1308:
        /*1d80*/ 	.word	index@(_ZN2at6native29vectorized_elementwise_kernelILi8ENS0_13AUnaryFunctorIbbbZZZNS0_21heaviside_kernel_cudaERNS_18TensorIteratorBaseEENKUlvE_clEvENKUlvE7_clEvEUlbbE_EESt5arrayIPcLm2EEEEviT0_T1_)
        /*1d84*/ 	.word	0x00000000


	//----- nvinfo : EIATTR_MIN_STACK_SIZE
	.align		4
.L_1309:
        /*1d88*/ 	.byte	0x04, 0x12
        /*1d8a*/ 	.short	(.L_1311 - .L_1310)
	.align		4
.L_1310:
        /*1d8c*/ 	.word	index@(_ZN2at6native18elementwise_kernelILi128ELi4EZNS0_15gpu_kernel_implINS0_13BinaryFunctorIN3c104HalfES5_S5_ZZZNS0_21heaviside_kernel_cudaERNS_18TensorIteratorBaseEENKUlvE_clEvENKUlvE6_clEvEUlS5_S5_E_EEEEvS7_RKT_EUliE_EEviT1_)
        /*1d90*/ 	.word	0x00000000


	//----- nvinfo : EIATTR_MIN_STACK_SIZE
	.align		4
.L_1311:
        /*1d94*/ 	.byte	0x04, 0x12
        /*1d96*/ 	.short	(.L_1313 - .L_1312)
	.align		4
.L_1312:
        /*1d98*/ 	.word	index@(_ZN2at6native27unrolled_elementwise_kernelINS0_13BinaryFunctorIN3c104HalfES4_S4_ZZZNS0_21heaviside_kernel_cudaERNS_18TensorIteratorBaseEENKUlvE_clEvENKUlvE6_clEvEUlS4_S4_E_EESt5arrayIPcLm3EELi4E23TrivialOffsetCalculatorILi2EjESE_ILi1EjENS0_6memory12LoadWithCastILi2EEENSH_13StoreWithCastILi1EEEEEviT_T0_T2_T3_T4_T5_)
        /*1d9c*/ 	.word	0x00000000


	//----- nvinfo : EIATTR_MIN_STACK_SIZE
	.align		4
.L_1313:
        /*1da0*/ 	.byte	0x04, 0x12
        /*1da2*/ 	.short	(.L_1315 - .L_1314)
	.align		4
.L_1314:
        /*1da4*/ 	.word	index@(_ZN2at6native18elementwise_kernelILi128ELi4EZNS0_22gpu_kernel_impl_nocastINS0_13BinaryFunctorIN3c104HalfES5_S5_ZZZNS0_21heaviside_kernel_cudaERNS_18TensorIteratorBaseEENKUlvE_clEvENKUlvE6_clEvEUlS5_S5_E_EEEEvS7_RKT_EUliE_EEviT1_)
        /*1da8*/ 	.word	0x00000000


	//----- nvinfo : EIATTR_MIN_STACK_SIZE
	.align		4
.L_1315:
        /*1dac*/ 	.byte	0x04, 0x12
        /*1dae*/ 	.short	(.L_1317 - .L_1316)
	.align		4
.L_1316:
        /*1db0*/ 	.word	index@(_ZN2at6native27unrolled_elementwise_kernelINS0_13BinaryFunctorIN3c104HalfES4_S4_ZZZNS0_21heaviside_kernel_cudaERNS_18TensorIteratorBaseEENKUlvE_clEvENKUlvE6_clEvEUlS4_S4_E_EESt5arrayIPcLm3EELi4E23TrivialOffsetCalculatorILi2EjESE_ILi1EjENS0_6memory15LoadWithoutCastENSH_16StoreWithoutCastEEEviT_T0_T2_T3_T4_T5_)
        /*1db4*/ 	.word	0x00000000


	//----- nvinfo : EIATTR_MIN_STACK_SIZE
	.align		4
.L_1317:
        /*1db8*/ 	.byte	0x04, 0x12
        /*1dba*/ 	.short	(.L_1319 - .L_1318)
	.align		4
.L_1318:
        /*1dbc*/ 	.word	index@(_ZN2at6native29vectorized_elementwise_kernelILi2ENS0_13BinaryFunctorIN3c104HalfES4_S4_ZZZNS0_21heaviside_kernel_cudaERNS_18TensorIteratorBaseEENKUlvE_clEvENKUlvE6_clEvEUlS4_S4_E_EESt5arrayIPcLm3EEEEviT0_T1_)
        /*1dc0*/ 	.word	0x00000000


	//----- nvinfo : EIATTR_MIN_STACK_SIZE
	.align		4
.L_1319:
        /*1dc4*/ 	.byte	0x04, 0x12
        /*1dc6*/ 	.short	(.L_1321 - .L_1320)
	.align		4
.L_1320:
        /*1dc8*/ 	.word	index@(_ZN2at6native29vectorized_elementwise_kernelILi4ENS0_13BinaryFunctorIN3c104HalfES4_S4_ZZZNS0_21heaviside_kernel_cudaERNS_18TensorIteratorBaseEENKUlvE_clEvENKUlvE6_clEvEUlS4_S4_E_EESt5arrayIPcLm3EEEEviT0_T1_)
        /*1dcc*/ 	.word	0x00000000


	//----- nvinfo : EIATTR_MIN_STACK_SIZE
	.align		4
.L_1321:
        /*1dd0*/ 	.byte	0x04, 0x12
        /*1dd2*/ 	.short	(.L_1323 - .L_1322)
	.align		4
.L_1322:
        /*1dd4*/ 	.word	index@(_ZN2at6native29vectorized_elementwise_kernelILi8ENS0_13BinaryFunctorIN3c104HalfES4_S4_ZZZNS0_21heaviside_kernel_cudaERNS_18TensorIteratorBaseEENKUlvE_clEvENKUlvE6_clEvEUlS4_S4_E_EESt5arrayIPcLm3EEEEviT0_T1_)
        /*1dd8*/ 	.word	0x00000000


	//----- nvinfo : EIATTR_MIN_STACK_SIZE
	.align		4
.L_1323:
        /*1ddc*/ 	.byte	0x04, 0x12
        /*1dde*/ 	.short	(.L_1325 - .L_1324)
	.align		4
.L_1324:
        /*1de0*/ 	.word	index@(_ZN2at6native18elementwise_kernelILi128ELi4EZNS0_15gpu_kernel_implINS0_13BUnaryFunctorIN3c104HalfES5_S5_ZZZNS0_21heaviside_kernel_cudaERNS_18TensorIteratorBaseEENKUlvE_clEvENKUlvE6_clEvEUlS5_S5_E_EEEEvS7_RKT_EUliE_EEviT1_)
        /*1de4*/ 	.word	0x00000000


	//----- nvinfo : EIATTR_MIN_STACK_SIZE
	.align		4
.L_1325:
        /*1de8*/ 	.byte	0x04, 0x12
        /*1dea*/ 	.short	(.L_1327 - .L_1326)
	.align		4
.L_1326:
        /*1dec*/ 	.word	index@(_ZN2at6native27unrolled_elementwise_kernelINS0_13BUnaryFunctorIN3c104HalfES4_S4_ZZZNS0_21heaviside_kernel_cudaERNS_18TensorIteratorBaseEENKUlvE_clEvENKUlvE6_clEvEUlS4_S4_E_EESt5arrayIPcLm2EELi4E23TrivialOffsetCalculatorILi1EjESF_NS0_6memory12LoadWithCastILi1EEENSG_13StoreWithCastILi1EEEEEviT_T0_T2_T3_T4_T5_)
        /*1df0*/ 	.word	0x00000000


	//----- nvinfo : EIATTR_MIN_STACK_SIZE
	.align		4
.L_1327:
        /*1df4*/ 	.byte	0x04, 0x12
        /*1df6*/ 	.short	(.L_1329 - .L_1328)
	.align		4
.L_1328:
        /*1df8*/ 	.word	index@(_ZN2at6native18elementwise_kernelILi128ELi4EZNS0_22gpu_kernel_impl_nocastINS0_13BUnaryFunctorIN3c104HalfES5_S5_ZZZNS0_21heaviside_kernel_cudaERNS_18TensorIteratorBaseEENKUlvE_clEvENKUlvE6_clEvEUlS5_S5_E_EEEEvS7_RKT_EUliE_EEviT1_)
        /*1dfc*/ 	.word	0x00000000


	//----- nvinfo : EIATTR_MIN_STACK_SIZE
	.align		4
.L_1329:
        /*1e00*/ 	.byte	0x04, 0x12
        /*1e02*/ 	.short	(.L_1331 - .L_1330)
	.align		4
.L_1330:
        /*1e04*/ 	.word	index@(_ZN2at6native27unrolled_elementwise_kernelINS0_13BUnaryFunctorIN3c104HalfES4_S4_ZZZNS0_21heaviside_kernel_cudaERNS_18TensorIteratorBaseEENKUlvE_clEvENKUlvE6_clEvEUlS4_S4_E_EESt5arrayIPcLm2EELi4E23TrivialOffsetCalculatorILi1EjESF_NS0_6memory15LoadWithoutCastENSG_16StoreWithoutCastEEEviT_T0_T2_T3_T4_T5_)
        /*1e08*/ 	.word	0x00000000


	//----- nvinfo : EIATTR_MIN_STACK_SIZE
	.align		4
.L_1331:
        /*1e0c*/ 	.byte	0x04, 0x12
        /*1e0e*/ 	.short	(.L_1333 - .L_1332)
	.align		4
.L_1332:
        /*1e10*/ 	.word	index@(_ZN2at6native29vectorized_elementwise_kernelILi2ENS0_13BUnaryFunctorIN3c104HalfES4_S4_ZZZNS0_21heaviside_kernel_cudaERNS_18TensorIteratorBaseEENKUlvE_clEvENKUlvE6_clEvEUlS4_S4_E_EESt5arrayIPcLm2EEEEviT0_T1_)
        /*1e14*/ 	.word	0x00000000


	//----- nvinfo : EIATTR_MIN_STACK_SIZE
	.align		4
.L_1333:
        /*1e18*/ 	.byte	0x04, 0x12
        /*1e1a*/ 	.short	(.L_1335 - .L_1334)
	.align		4
.L_1334:
        /*1e1c*/ 	.word	index@(_ZN2at6native29vectorized_elementwise_kernelILi4ENS0_13BUnaryFunctorIN3c104HalfES4_S4_ZZZNS0_21heaviside_kernel_cudaERNS_18TensorIteratorBaseEENKUlvE_clEvENKUlvE6_clEvEUlS4_S4_E_EESt5arrayIPcLm2EEEEviT0_T1_)
        /*1e20*/ 	.word	0x00000000


	//----- nvinfo : EIATTR_MIN_STACK_SIZE
	.align		4
.L_1335:
        /*1e24*/ 	.byte	0x04, 0x12
        /*1e26*/ 	.short	(.L_1337 - .L_1336)
	.align		4
.L_1336:
        /*1e28*/ 	.word	index@(_ZN2at6native29vectorized_elementwise_kernelILi8ENS0_13BUnaryFunctorIN3c104HalfES4_S4_ZZZNS0_21heaviside_kernel_cudaERNS_18TensorIteratorBaseEENKUlvE_clEvENKUlvE6_clEvEUlS4_S4_E_EESt5arrayIPcLm2EEEEviT0_T1_)
        /*1e2c*/ 	.word	0x00000000


	//----- nvinfo : EIATTR_MIN_STACK_SIZE
	.align		4
.L_1337:
        /*1e30*/ 	.byte	0x04, 0x12
        /*1e32*/ 	.short	(.L_1339 - .L_1338)
	.align		4
.L_1338:
        /*1e34*/ 	.word	index@(_ZN2at6native18elementwise_kernelILi128ELi4EZNS0_15gpu_kernel_implINS0_13AUnaryFunctorIN3c104HalfES5_S5_ZZZNS0_21heaviside_kernel_cudaERNS_18TensorIteratorBaseEENKUlvE_clEvENKUlvE6_clEvEUlS5_S5_E_EEEEvS7_RKT_EUliE_EEviT1_)
        /*1e38*/ 	.word	0x00000000


	//----- nvinfo : EIATTR_MIN_STACK_SIZE
	.align		4
.L_1339:
        /*1e3c*/ 	.byte	0x04, 0x12
        /*1e3e*/ 	.short	(.L_1341 - .L_1340)
	.align		4
.L_1340:
        /*1e40*/ 	.word	index@(_ZN2at6native27unrolled_elementwise_kernelINS0_13AUnaryFunctorIN3c104HalfES4_S4_ZZZNS0_21heaviside_kernel_cudaERNS_18TensorIteratorBaseEENKUlvE_clEvENKUlvE6_clEvEUlS4_S4_E_EESt5arrayIPcLm2EELi4E23TrivialOffsetCalculatorILi1EjESF_NS0_6memory12LoadWithCastILi1EEENSG_13StoreWithCastILi1EEEEEviT_T0_T2_T3_T4_T5_)
        /*1e44*/ 	.word	0x00000000


	//----- nvinfo : EIATTR_MIN_STACK_SIZE
	.align		4
.L_1341:
        /*1e48*/ 	.byte	0x04, 0x12
        /*1e4a*/ 	.short	(.L_1343 - .L_1342)
	.align		4
.L_1342:
        /*1e4c*/ 	.word	index@(_ZN2at6native18elementwise_kernelILi128ELi4EZNS0_22gpu_kernel_impl_nocastINS0_13AUnaryFunctorIN3c104HalfES5_S5_ZZZNS0_21heaviside_kernel_cudaERNS_18TensorIteratorBaseEENKUlvE_clEvENKUlvE6_clEvEUlS5_S5_E_EEEEvS7_RKT_EUliE_EEviT1_)
        /*1e50*/ 	.word	0x00000000


	//----- nvinfo : EIATTR_MIN_STACK_SIZE
	.align		4
.L_1343:
        /*1e54*/ 	.byte	0x04, 0x12
        /*1e56*/ 	.short	(.L_1345 - .L_1344)
	.align		4
.L_1344:
        /*1e58*/ 	.word	index@(_ZN2at6native27unrolled_elementwise_kernelINS0_13AUnaryFunctorIN3c104HalfES4_S4_ZZZNS0_21heaviside_kernel_cudaERNS_18TensorIteratorBaseEENKUlvE_clEvENKUlvE6_clEvEUlS4_S4_E_EESt5arrayIPcLm2EELi4E23TrivialOffsetCalculatorILi1EjESF_NS0_6memory15LoadWithoutCastENSG_16StoreWithoutCastEEEviT_T0_T2_T3_T4_T5_)
        /*1e5c*/ 	.word	0x00000000


	//----- nvinfo : EIATTR_MIN_STACK_SIZE
	.align		4
.L_1345:
        /*1e60*/ 	.byte	0x04, 0x12
        /*1e62*/ 	.short	(.L_1347 - .L_1346)
	.align		4
.L_1346:
        /*1e64*/ 	.word	index@(_ZN2at6native29vectorized_elementwise_kernelILi2ENS0_13AUnaryFunctorIN3c104HalfES4_S4_ZZZNS0_21heaviside_kernel_cudaERNS_18TensorIteratorBaseEENKUlvE_clEvENKUlvE6_clEvEUlS4_S4_E_EESt5arrayIPcLm2EEEEviT0_T1_)
        /*1e68*/ 	.word	0x00000000


	//----- nvinfo : EIATTR_MIN_STACK_SIZE
	.align		4
.L_1347:
        /*1e6c*/ 	.byte	0x04, 0x12
        /*1e6e*/ 	.short	(.L_1349 - .L_1348)
	.align		4
.L_1348:
        /*1e70*/ 	.word	index@(_ZN2at6native29vectorized_elementwise_kernelILi4ENS0_13AUnaryFunctorIN3c104HalfES4_S4_ZZZNS0_21heaviside_kernel_cudaERNS_18TensorIteratorBaseEENKUlvE_clEvENKUlvE6_clEvEUlS4_S4_E_EESt5arrayIPcLm2EEEEviT0_T1_)
        /*1e74*/ 	.word	0x00000000


	//----- nvinfo : EIATTR_MIN_STACK_SIZE
	.align		4
.L_1349:
        /*1e78*/ 	.byte	0x04, 0x12
        /*1e7a*/ 	.short	(.L_1351 - .L_1350)
	.align		4
.L_1350:
        /*1e7c*/ 	.word	index@(_ZN2at6native29vectorized_elementwise_kernelILi8ENS0_13AUnaryFunctorIN3c104HalfES4_S4_ZZZNS0_21heaviside_kernel_cudaERNS_18TensorIteratorBaseEENKUlvE_clEvENKUlvE6_clEvEUlS4_S4_E_EESt5arrayIPcLm2EEEEviT0_T1_)
        /*1e80*/ 	.word	0x00000000


	//----- nvinfo : EIATTR_MIN_STACK_SIZE
	.align		4
.L_1351:
        /*1e84*/ 	.byte	0x04, 0x12
        /*1e86*/ 	.short	(.L_1353 - .L_1352)
	.align		4
.L_1352:
        /*1e88*/ 	.word	index@(_ZN2at6native18elementwise_kernelILi128ELi4EZNS0_15gpu_kernel_implINS0_13BinaryFunctorIfffZZZNS0_21heaviside_kernel_cudaERNS_18TensorIteratorBaseEENKUlvE_clEvENKUlvE5_clEvEUlffE_EEEEvS5_RKT_EUliE_EEviT1_)
        /*1e8c*/ 	.word	0x00000000


	//----- nvinfo : EIATTR_MIN_STACK_SIZE
	.align		4
.L_1353:
        /*1e90*/ 	.byte	0x04, 0x12
        /*1e92*/ 	.short	(.L_1355 - .L_1354)
	.align		4
.L_1354:
        /*1e94*/ 	.word	index@(_ZN2at6native27unrolled_elementwise_kernelINS0_13BinaryFunctorIfffZZZNS0_21heaviside_kernel_cudaERNS_18TensorIteratorBaseEENKUlvE_clEvENKUlvE5_clEvEUlffE_EESt5arrayIPcLm3EELi4E23TrivialOffsetCalculatorILi2EjESC_ILi1EjENS0_6memory12LoadWithCastILi2EEENSF_13StoreWithCastILi1EEEEEviT_T0_T2_T3_T4_T5_)
        /*1e98*/ 	.word	0x00000000


	//----- nvinfo : EIATTR_MIN_STACK_SIZE
	.align		4
.L_1355:
        /*1e9c*/ 	.byte	0x04, 0x12
        /*1e9e*/ 	.short	(.L_1357 - .L_1356)
	.align		4
.L_1356:
        /*1ea0*/ 	.word	index@(_ZN2at6native18elementwise_kernelILi128ELi2EZNS0_22gpu_kernel_impl_nocastINS0_13BinaryFunctorIfffZZZNS0_21heaviside_kernel_cudaERNS_18TensorIteratorBaseEENKUlvE_clEvENKUlvE5_clEvEUlffE_EEEEvS5_RKT_EUliE_EEviT1_)
        /*1ea4*/ 	.word	0x00000000


	//----- nvinfo : EIATTR_MIN_STACK_SIZE
	.align		4
.L_1357:
        /*1ea8*/ 	.byte	0x04, 0x12
        /*1eaa*/ 	.short	(.L_1359 - .L_1358)
	.align		4
.L_1358:
        /*1eac*/ 	.word	index@(_ZN2at6native27unrolled_elementwise_kernelINS0_13BinaryFunctorIfffZZZNS0_21heaviside_kernel_cudaERNS_18TensorIteratorBaseEENKUlvE_clEvENKUlvE5_clEvEUlffE_EESt5arrayIPcLm3EELi4E23TrivialOffsetCalculatorILi2EjESC_ILi1EjENS0_6memory15LoadWithoutCastENSF_16StoreWithoutCastEEEviT_T0_T2_T3_T4_T5_)
        /*1eb0*/ 	.word	0x00000000


	//----- nvinfo : EIATTR_MIN_STACK_SIZE
	.align		4
.L_1359:
        /*1eb4*/ 	.byte	0x04, 0x12
        /*1eb6*/ 	.short	(.L_1361 - .L_1360)
	.align		4
.L_1360:
        /*1eb8*/ 	.word	index@(_ZN2at6native29vectorized_elementwise_kernelILi2ENS0_13BinaryFunctorIfffZZZNS0_21heaviside_kernel_cudaERNS_18TensorIteratorBaseEENKUlvE_clEvENKUlvE5_clEvEUlffE_EESt5arrayIPcLm3EEEEviT0_T1_)
        /*1ebc*/ 	.word	0x00000000


	//----- nvinfo : EIATTR_MIN_STACK_SIZE
	.align		4
.L_1361:
        /*1ec0*/ 	.byte	0x04, 0x12
        /*1ec2*/ 	.short	(.L_1363 - .L_1362)
	.align		4
.L_1362:
        /*1ec4*/ 	.word	index@(_ZN2at6native29vectorized_elementwise_kernelILi4ENS0_13BinaryFunctorIfffZZZNS0_21heaviside_kernel_cudaERNS_18TensorIteratorBaseEENKUlvE_clEvENKUlvE5_clEvEUlffE_EESt5arrayIPcLm3EEEEviT0_T1_)
        /*1ec8*/ 	.word	0x00000000


	//----- nvinfo : EIATTR_MIN_STACK_SIZE
	.align		4
.L_1363:
        /*1ecc*/ 	.byte	0x04, 0x12
        /*1ece*/ 	.short	(.L_1365 - .L_1364)
	.align		4
.L_1364:
        /*1ed0*/ 	.word	index@(_ZN2at6native29vectorized_elementwise_kernelILi8ENS0_13BinaryFunctorIfffZZZNS0_21heaviside_kernel_cudaERNS_18TensorIteratorBaseEENKUlvE_clEvENKUlvE5_clEvEUlffE_EESt5arrayIPcLm3EEEEviT0_T1_)
        /*1ed4*/ 	.word	0x00000000


	//----- nvinfo : EIATTR_MIN_STACK_SIZE
	.align		4
.L_1365:
        /*1ed8*/ 	.byte	0x04, 0x12
        /*1eda*/ 	.short	(.L_1367 - .L_1366)
	.align		4
.L_1366:
        /*1edc*/ 	.word	index@(_ZN2at6native18elementwise_kernelILi128ELi4EZNS0_15gpu_kernel_implINS0_13BUnaryFunctorIfffZZZNS0_21heaviside_kernel_cudaERNS_18TensorIteratorBaseEENKUlvE_clEvENKUlvE5_clEvEUlffE_EEEEvS5_RKT_EUliE_EEviT1_)
        /*1ee0*/ 	.word	0x00000000


	//----- nvinfo : EIATTR_MIN_STACK_SIZE
	.align		4
.L_1367:
        /*1ee4*/ 	.byte	0x04, 0x12
        /*1ee6*/ 	.short	(.L_1369 - .L_1368)
	.align		4
.L_1368:
        /*1ee8*/ 	.word	index@(_ZN2at6native27unrolled_elementwise_kernelINS0_13BUnaryFunctorIfffZZZNS0_21heaviside_kernel_cudaERNS_18TensorIteratorBaseEENKUlvE_clEvENKUlvE5_clEvEUlffE_EESt5arrayIPcLm2EELi4E23TrivialOffsetCalculatorILi1EjESD_NS0_6memory12LoadWithCastILi1EEENSE_13StoreWithCastILi1EEEEEviT_T0_T2_T3_T4_T5_)
        /*1eec*/ 	.word	0x00000000


	//----- nvinfo : EIATTR_MIN_STACK_SIZE
	.align		4
.L_1369:
        /*1ef0*/ 	.byte	0x04, 0x12
        /*1ef2*/ 	.short	(.L_1371 - .L_1370)
	.align		4
.L_1370:
        /*1ef4*/ 	.word	index@(_ZN2at6native18elementwise_kernelILi128ELi2EZNS0_22gpu_kernel_impl_nocastINS0_13BUnaryFunctorIfffZZZNS0_21heaviside_kernel_cudaERNS_18TensorIteratorBaseEENKUlvE_clEvENKUlvE5_clEvEUlffE_EEEEvS5_RKT_EUliE_EEviT1_)
        /*1ef8*/ 	.word	0x00000000


	//----- nvinfo : EIATTR_MIN_STACK_SIZE
	.align		4
.L_1371:
        /*1efc*/ 	.byte	0x04, 0x12
        /*1efe*/ 	.short	(.L_1373 - .L_1372)
	.align		4
.L_1372:
        /*1f00*/ 	.word	index@(_ZN2at6native27unrolled_elementwise_kernelINS0_13BUnaryFunctorIfffZZZNS0_21heaviside_kernel_cudaERNS_18TensorIteratorBaseEENKUlvE_clEvENKUlvE5_clEvEUlffE_EESt5arrayIPcLm2EELi4E23TrivialOffsetCalculatorILi1EjESD_NS0_6memory15LoadWithoutCastENSE_16StoreWithoutCastEEEviT_T0_T2_T3_T4_T5_)
        /*1f04*/ 	.word	0x00000000


	//----- nvinfo : EIATTR_MIN_STACK_SIZE
	.align		4
.L_1373:
        /*1f08*/ 	.byte	0x04, 0x12
        /*1f0a*/ 	.short	(.L_1375 - .L_1374)
	.align		4
.L_1374:
        /*1f0c*/ 	.word	index@(_ZN2at6native29vectorized_elementwise_kernelILi2ENS0_13BUnaryFunctorIfffZZZNS0_21heaviside_kernel_cudaERNS_18TensorIteratorBaseEENKUlvE_clEvENKUlvE5_clEvEUlffE_EESt5arrayIPcLm2EEEEviT0_T1_)
        /*1f10*/ 	.word	0x00000000


	//----- nvinfo : EIATTR_MIN_STACK_SIZE
	.align		4
.L_1375:
        /*1f14*/ 	.byte	0x04, 0x12
        /*1f16*/ 	.short	(.L_1377 - .L_1376)
	.align		4
.L_1376:
        /*1f18*/ 	.word	index@(_ZN2at6native29vectorized_elementwise_kernelILi4ENS0_13BUnaryFunctorIfffZZZNS0_21heaviside_kernel_cudaERNS_18TensorIteratorBaseEENKUlvE_clEvENKUlvE5_clEvEUlffE_EESt5arrayIPcLm2EEEEviT0_T1_)
        /*1f1c*/ 	.word	0x00000000


	//----- nvinfo : EIATTR_MIN_STACK_SIZE
	.align		4
.L_1377:
        /*1f20*/ 	.byte	0x04, 0x12
        /*1f22*/ 	.short	(.L_1379 - .L_1378)
	.align		4
.L_1378:
        /*1f24*/ 	.word	index@(_ZN2at6native29vectorized_elementwise_kernelILi8ENS0_13BUnaryFunctorIfffZZZNS0_21heaviside_kernel_cudaERNS_18TensorIteratorBaseEENKUlvE_clEvENKUlvE5_clEvEUlffE_EESt5arrayIPcLm2EEEEviT0_T1_)
        /*1f28*/ 	.word	0x00000000


	//----- nvinfo : EIATTR_MIN_STACK_SIZE
	.align		4
.L_1379:
        /*1f2c*/ 	.byte	0x04, 0x12
        /*1f2e*/ 	.short	(.L_1381 - .L_1380)
	.align		4
.L_1380:
        /*1f30*/ 	.word	index@(_ZN2at6native18elementwise_kernelILi128ELi4EZNS0_15gpu_kernel_implINS0_13AUnaryFunctorIfffZZZNS0_21heaviside_kernel_cudaERNS_18TensorIteratorBaseEENKUlvE_clEvENKUlvE5_clEvEUlffE_EEEEvS5_RKT_EUliE_EEviT1_)
        /*1f34*/ 	.word	0x00000000


	//----- nvinfo : EIATTR_MIN_STACK_SIZE
	.align		4
.L_1381:
        /*1f38*/ 	.byte	0x04, 0x12
        /*1f3a*/ 	.short	(.L_1383 - .L_1382)
	.align		4
.L_1382:
        /*1f3c*/ 	.word	index@(_ZN2at6native27unrolled_elementwise_kernelINS0_13AUnaryFunctorIfffZZZNS0_21heaviside_kernel_cudaERNS_18TensorIteratorBaseEENKUlvE_clEvENKUlvE5_clEvEUlffE_EESt5arrayIPcLm2EELi4E23TrivialOffsetCalculatorILi1EjESD_NS0_6memory12LoadWithCastILi1EEENSE_13StoreWithCastILi1EEEEEviT_T0_T2_T3_T4_T5_)
        /*1f40*/ 	.word	0x00000000


	//----- nvinfo : EIATTR_MIN_STACK_SIZE
	.align		4
.L_1383:
        /*1f44*/ 	.byte	0x04, 0x12
        /*1f46*/ 	.short	(.L_1385 - .L_1384)
	.align		4
.L_1384:
        /*1f48*/ 	.word	index@(_ZN2at6native18elementwise_kernelILi128ELi2EZNS0_22gpu_kernel_impl_nocastINS0_13AUnaryFunctorIfffZZZNS0_21heaviside_kernel_cudaERNS_18TensorIteratorBaseEENKUlvE_clEvENKUlvE5_clEvEUlffE_EEEEvS5_RKT_EUliE_EEviT1_)
        /*1f4c*/ 	.word	0x00000000


	//----- nvinfo : EIATTR_MIN_STACK_SIZE
	.align		4
.L_1385:
        /*1f50*/ 	.byte	0x04, 0x12
        /*1f52*/ 	.short	(.L_1387 - .L_1386)
	.align		4
.L_1386:
        /*1f54*/ 	.word	index@(_ZN2at6native27unrolled_elementwise_kernelINS0_13AUnaryFunctorIfffZZZNS0_21heaviside_kernel_cudaERNS_18TensorIteratorBaseEENKUlvE_clEvENKUlvE5_clEvEUlffE_EESt5arrayIPcLm2EELi4E23TrivialOffsetCalculatorILi1EjESD_NS0_6memory15LoadWithoutCastENSE_16StoreWithoutCastEEEviT_T0_T2_T3_T4_T5_)
        /*1f58*/ 	.word	0x00000000


	//----- nvinfo : EIATTR_MIN_STACK_SIZE
	.align		4
.L_1387:
        /*1f5c*/ 	.byte	0x04, 0x12
        /*1f5e*/ 	.short	(.L_1389 - .L_1388)
	.align		4
.L_1388:
        /*1f60*/ 	.word	index@(_ZN2at6native29vectorized_elementwise_kernelILi2ENS0_13AUnaryFunctorIfffZZZNS0_21heaviside_kernel_cudaERNS_18TensorIteratorBaseEENKUlvE_clEvENKUlvE5_clEvEUlffE_EESt5arrayIPcLm2EEEEviT0_T1_)
        /*1f64*/ 	.word	0x00000000


	//----- nvinfo : EIATTR_MIN_STACK_SIZE
	.align		4
.L_1389:
        /*1f68*/ 	.byte	0x04, 0x12
        /*1f6a*/ 	.short	(.L_1391 - .L_1390)
	.align		4
.L_1390:
        /*1f6c*/ 	.word	index@(_ZN2at6native29vectorized_elementwise_kernelILi4ENS0_13AUnaryFunctorIfffZZZNS0_21heaviside_kernel_cudaERNS_18TensorIteratorBaseEENKUlvE_clEvENKUlvE5_clEvEUlffE_EESt5arrayIPcLm2EEEEviT0_T1_)
        /*1f70*/ 	.word	0x00000000


	//----- nvinfo : EIATTR_MIN_STACK_SIZE
	.align		4
.L_1391:
        /*1f74*/ 	.byte	0x04, 0x12
        /*1f76*/ 	.short	(.L_1393 - .L_1392)
	.align		4
.L_1392:
        /*1f78*/ 	.word	index@(_ZN2at6native29vectorized_elementwise_kernelILi8ENS0_13AUnaryFunctorIfffZZZNS0_21heaviside_kernel_cudaERNS_18TensorIteratorBaseEENKUlvE_clEvENKUlvE5_clEvEUlffE_EESt5arrayIPcLm2EEEEviT0_T1_)
        /*1f7c*/ 	.word	0x00000000


	//----- nvinfo : EIATTR_MIN_STACK_SIZE
	.align		4
.L_1393:
        /*1f80*/ 	.byte	0x04, 0x12
        /*1f82*/ 	.short	(.L_1395 - .L_1394)
	.align		4
.L_1394:
        /*1f84*/ 	.word	index@(_ZN2at6native18elementwise_kernelILi128ELi4EZNS0_15gpu_kernel_implINS0_13BinaryFunctorIdddZZZNS0_21heaviside_kernel_cudaERNS_18TensorIteratorBaseEENKUlvE_clEvENKUlvE4_clEvEUlddE_EEEEvS5_RKT_EUliE_EEviT1_)
        /*1f88*/ 	.word	0x00000000


	//----- nvinfo : EIATTR_MIN_STACK_SIZE
	.align		4
.L_1395:
        /*1f8c*/ 	.byte	0x04, 0x12
        /*1f8e*/ 	.short	(.L_1397 - .L_1396)
	.align		4
.L_1396:
        /*1f90*/ 	.word	index@(_ZN2at6native27unrolled_elementwise_kernelINS0_13BinaryFunctorIdddZZZNS0_21heaviside_kernel_cudaERNS_18TensorIteratorBaseEENKUlvE_clEvENKUlvE4_clEvEUlddE_EESt5arrayIPcLm3EELi4E23TrivialOffsetCalculatorILi2EjESC_ILi1EjENS0_6memory12LoadWithCastILi2EEENSF_13StoreWithCastILi1EEEEEviT_T0_T2_T3_T4_T5_)
        /*1f94*/ 	.word	0x00000000


	//----- nvinfo : EIATTR_MIN_STACK_SIZE
	.align		4
.L_1397:
        /*1f98*/ 	.byte	0x04, 0x12
        /*1f9a*/ 	.short	(.L_1399 - .L_1398)
	.align		4
.L_1398:
        /*1f9c*/ 	.word	index@(_ZN2at6native18elementwise_kernelILi128ELi2EZNS0_22gpu_kernel_impl_nocastINS0_13BinaryFunctorIdddZZZNS0_21heaviside_kernel_cudaERNS_18TensorIteratorBaseEENKUlvE_clEvENKUlvE4_clEvEUlddE_EEEEvS5_RKT_EUliE_EEviT1_)
        /*1fa0*/ 	.word	0x00000000


	//----- nvinfo : EIATTR_MIN_STACK_SIZE
	.align		4
.L_1399:
        /*1fa4*/ 	.byte	0x04, 0x12
        /*1fa6*/ 	.short	(.L_1401 - .L_1400)
	.align		4
.L_1400:
        /*1fa8*/ 	.word	index@(_ZN2at6native27unrolled_elementwise_kernelINS0_13BinaryFunctorIdddZZZNS0_21heaviside_kernel_cudaERNS_18TensorIteratorBaseEENKUlvE_clEvENKUlvE4_clEvEUlddE_EESt5arrayIPcLm3EELi4E23TrivialOffsetCalculatorILi2EjESC_ILi1EjENS0_6memory15LoadWithoutCastENSF_16StoreWithoutCastEEEviT_T0_T2_T3_T4_T5_)
        /*1fac*/ 	.word	0x00000000


	//----- nvinfo : EIATTR_MIN_STACK_SIZE
	.align		4
.L_1401:
        /*1fb0*/ 	.byte	0x04, 0x12
        /*1fb2*/ 	.short	(.L_1403 - .L_1402)
	.align		4
.L_1402:
        /*1fb4*/ 	.word	index@(_ZN2at6native29vectorized_elementwise_kernelILi2ENS0_13BinaryFunctorIdddZZZNS0_21heaviside_kernel_cudaERNS_18TensorIteratorBaseEENKUlvE_clEvENKUlvE4_clEvEUlddE_EESt5arrayIPcLm3EEEEviT0_T1_)
        /*1fb8*/ 	.word	0x00000000


	//----- nvinfo : EIATTR_MIN_STACK_SIZE
	.align		4
.L_1403:
        /*1fbc*/ 	.byte	0x04, 0x12
        /*1fbe*/ 	.short	(.L_1405 - .L_1404)
	.align		4
.L_1404:
        /*1fc0*/ 	.word	index@(_ZN2at6native29vectorized_elementwise_kernelILi4ENS0_13BinaryFunctorIdddZZZNS0_21heaviside_kernel_cudaERNS_18TensorIteratorBaseEENKUlvE_clEvENKUlvE4_clEvEUlddE_EESt5arrayIPcLm3EEEEviT0_T1_)
        /*1fc4*/ 	.word	0x00000000


	//----- nvinfo : EIATTR_MIN_STACK_SIZE
	.align		4
.L_1405:
        /*1fc8*/ 	.byte	0x04, 0x12
        /*1fca*/ 	.short	(.L_1407 - .L_1406)
	.align		4
.L_1406:
        /*1fcc*/ 	.word	index@(_ZN2at6native29vectorized_elementwise_kernelILi8ENS0_13BinaryFunctorIdddZZZNS0_21heaviside_kernel_cudaERNS_18TensorIteratorBaseEENKUlvE_clEvENKUlvE4_clEvEUlddE_EESt5arrayIPcLm3EEEEviT0_T1_)
        /*1fd0*/ 	.word	0x00000000


	//----- nvinfo : EIATTR_MIN_STACK_SIZE
	.align		4
.L_1407:
        /*1fd4*/ 	.byte	0x04, 0x12
        /*1fd6*/ 	.short	(.L_1409 - .L_1408)
	.align		4
.L_1408:
        /*1fd8*/ 	.word	index@(_ZN2at6native18elementwise_kernelILi128ELi4EZNS0_15gpu_kernel_implINS0_13BUnaryFunctorIdddZZZNS0_21heaviside_kernel_cudaERNS_18TensorIteratorBaseEENKUlvE_clEvENKUlvE4_clEvEUlddE_EEEEvS5_RKT_EUliE_EEviT1_)
        /*1fdc*/ 	.word	0x00000000


	//----- nvinfo : EIATTR_MIN_STACK_SIZE
	.align		4
.L_1409:
        /*1fe0*/ 	.byte	0x04, 0x12
        /*1fe2*/ 	.short	(.L_1411 - .L_1410)
	.align		4
.L_1410:
        /*1fe4*/ 	.word	index@(_ZN2at6native27unrolled_elementwise_kernelINS0_13BUnaryFunctorIdddZZZNS0_21heaviside_kernel_cudaERNS_18TensorIteratorBaseEENKUlvE_clEvENKUlvE4_clEvEUlddE_EESt5arrayIPcLm2EELi4E23TrivialOffsetCalculatorILi1EjESD_NS0_6memory12LoadWithCastILi1EEENSE_13StoreWithCastILi1EEEEEviT_T0_T2_T3_T4_T5_)
        /*1fe8*/ 	.word	0x00000000


	//----- nvinfo : EIATTR_MIN_STACK_SIZE
	.align		4
.L_1411:
        /*1fec*/ 	.byte	0x04, 0x12
        /*1fee*/ 	.short	(.L_1413 - .L_1412)
	.align		4
.L_1412:
        /*1ff0*/ 	.word	index@(_ZN2at6native18elementwise_kernelILi128ELi2EZNS0_22gpu_kernel_impl_nocastINS0_13BUnaryFunctorIdddZZZNS0_21heaviside_kernel_cudaERNS_18TensorIteratorBaseEENKUlvE_clEvENKUlvE4_clEvEUlddE_EEEEvS5_RKT_EUliE_EEviT1_)
        /*1ff4*/ 	.word	0x00000000


	//----- nvinfo : EIATTR_MIN_STACK_SIZE
	.align		4
.L_1413:
        /*1ff8*/ 	.byte	0x04, 0x12
        /*1ffa*/ 	.short	(.L_1415 - .L_1414)
	.align		4
.L_1414:
        /*1ffc*/ 	.word	index@(_ZN2at6native27unrolled_elementwise_kernelINS0_13BUnaryFunctorIdddZZZNS0_21heaviside_kernel_cudaERNS_18TensorIteratorBaseEENKUlvE_clEvENKUlvE4_clEvEUlddE_EESt5arrayIPcLm2EELi4E23TrivialOffsetCalculatorILi1EjESD_NS0_6memory15LoadWithoutCastENSE_16StoreWithoutCastEEEviT_T0_T2_T3_T4_T5_)
        /*2000*/ 	.word	0x00000000


	//----- nvinfo : EIATTR_MIN_STACK_SIZE
	.align		4
.L_1415:
        /*2004*/ 	.byte	0x04, 0x12
        /*2006*/ 	.short	(.L_1417 - .L_1416)
	.align		4
.L_1416:
        /*2008*/ 	.word	index@(_ZN2at6native29vectorized_elementwise_kernelILi2ENS0_13BUnaryFunctorIdddZZZNS0_21heaviside_kernel_cudaERNS_18TensorIteratorBaseEENKUlvE_clEvENKUlvE4_clEvEUlddE_EESt5arrayIPcLm2EEEEviT0_T1_)
        /*200c*/ 	.word	0x00000000


	//----- nvinfo : EIATTR_MIN_STACK_SIZE
	.align		4
.L_1417:
        /*2010*/ 	.byte	0x04, 0x12
        /*2012*/ 	.short	(.L_1419 - .L_1418)
	.align		4
.L_1418:
        /*2014*/ 	.word	index@(_ZN2at6native29vectorized_elementwise_kernelILi4ENS0_13BUnaryFunctorIdddZZZNS0_21heaviside_kernel_cudaERNS_18TensorIteratorBaseEENKUlvE_clEvENKUlvE4_clEvEUlddE_EESt5arrayIPcLm2EEEEviT0_T1_)
        /*2018*/ 	.word	0x00000000


	//----- nvinfo : EIATTR_MIN_STACK_SIZE
	.align		4
.L_1419:
        /*201c*/ 	.byte	0x04, 0x12
        /*201e*/ 	.short	(.L_1421 - .L_1420)
	.align		4
.L_1420:
        /*2020*/ 	.word	index@(_ZN2at6native29vectorized_elementwise_kernelILi8ENS0_13BUnaryFunctorIdddZZZNS0_21heaviside_kernel_cudaERNS_18TensorIteratorBaseEENKUlvE_clEvENKUlvE4_clEvEUlddE_EESt5arrayIPcLm2EEEEviT0_T1_)
        /*2024*/ 	.word	0x00000000


	//----- nvinfo : EIATTR_MIN_STACK_SIZE
	.align		4
.L_1421:
        /*2028*/ 	.byte	0x04, 0x12
        /*202a*/ 	.short	(.L_1423 - .L_1422)
	.align		4
.L_1422:
        /*202c*/ 	.word	index@(_ZN2at6native18elementwise_kernelILi128ELi4EZNS0_15gpu_kernel_implINS0_13AUnaryFunctorIdddZZZNS0_21heaviside_kernel_cudaERNS_18TensorIteratorBaseEENKUlvE_clEvENKUlvE4_clEvEUlddE_EEEEvS5_RKT_EUliE_EEviT1_)
        /*2030*/ 	.word	0x00000000


	//----- nvinfo : EIATTR_MIN_STACK_SIZE
	.align		4
.L_1423:
        /*2034*/ 	.byte	0x04, 0x12
        /*2036*/ 	.short	(.L_1425 - .L_1424)
	.align		4
.L_1424:
        /*2038*/ 	.word	index@(_ZN2at6native27unrolled_elementwise_kernelINS0_13AUnaryFunctorIdddZZZNS0_21heaviside_kernel_cudaERNS_18TensorIteratorBaseEENKUlvE_clEvENKUlvE4_clEvEUlddE_EESt5arrayIPcLm2EELi4E23TrivialOffsetCalculatorILi1EjESD_NS0_6memory12LoadWithCastILi1EEENSE_13StoreWithCastILi1EEEEEviT_T0_T2_T3_T4_T5_)
        /*203c*/ 	.word	0x00000000


	//----- nvinfo : EIATTR_MIN_STACK_SIZE
	.align		4
.L_1425:
        /*2040*/ 	.byte	0x04, 0x12
        /*2042*/ 	.short	(.L_1427 - .L_1426)
	.align		4
.L_1426:
        /*2044*/ 	.word	index@(_ZN2at6native18elementwise_kernelILi128ELi2EZNS0_22gpu_kernel_impl_nocastINS0_13AUnaryFunctorIdddZZZNS0_21heaviside_kernel_cudaERNS_18TensorIteratorBaseEENKUlvE_clEvENKUlvE4_clEvEUlddE_EEEEvS5_RKT_EUliE_EEviT1_)
        /*2048*/ 	.word	0x00000000


	//----- nvinfo : EIATTR_MIN_STACK_SIZE
	.align		4
.L_1427:
        /*204c*/ 	.byte	0x04, 0x12
        /*204e*/ 	.short	(.L_1429 - .L_1428)
	.align		4
.L_1428:
        /*2050*/ 	.word	index@(_ZN2at6native27unrolled_elementwise_kernelINS0_13AUnaryFunctorIdddZZZNS0_21heaviside_kernel_cudaERNS_18TensorIteratorBaseEENKUlvE_clEvENKUlvE4_clEvEUlddE_EESt5arrayIPcLm2EELi4E23TrivialOffsetCalculatorILi1EjESD_NS0_6memory15LoadWithoutCastENSE_16StoreWithoutCastEEEviT_T0_T2_T3_T4_T5_)
        /*2054*/ 	.word	0x00000000


	//----- nvinfo : EIATTR_MIN_STACK_SIZE
	.align		4
.L_1429:
        /*2058*/ 	.byte	0x04, 0x12
        /*205a*/ 	.short	(.L_1431 - .L_1430)
	.align		4
.L_1430:
        /*205c*/ 	.word	index@(_ZN2at6native29vectorized_elementwise_kernelILi2ENS0_13AUnaryFunctorIdddZZZNS0_21heaviside_kernel_cudaERNS_18TensorIteratorBaseEENKUlvE_clEvENKUlvE4_clEvEUlddE_EESt5arrayIPcLm2EEEEviT0_T1_)
        /*2060*/ 	.word	0x00000000


	//----- nvinfo : EIATTR_MIN_STACK_SIZE
	.align		4
.L_1431:
        /*2064*/ 	.byte	0x04, 0x12
        /*2066*/ 	.short	(.L_1433 - .L_1432)
	.align		4
.L_1432:
        /*2068*/ 	.word	index@(_ZN2at6native29vectorized_elementwise_kernelILi4ENS0_13AUnaryFunctorIdddZZZNS0_21heaviside_kernel_cudaERNS_18TensorIteratorBaseEENKUlvE_clEvENKUlvE4_clEvEUlddE_EESt5arrayIPcLm2EEEEviT0_T1_)
        /*206c*/ 	.word	0x00000000


	//----- nvinfo : EIATTR_MIN_STACK_SIZE
	.align		4
.L_1433:
        /*2070*/ 	.byte	0x04, 0x12
        /*2072*/ 	.short	(.L_1435 - .L_1434)
	.align		4
.L_1434:
        /*2074*/ 	.word	index@(_ZN2at6native29vectorized_elementwise_kernelILi8ENS0_13AUnaryFunctorIdddZZZNS0_21heaviside_kernel_cudaERNS_18TensorIteratorBaseEENKUlvE_clEvENKUlvE4_clEvEUlddE_EESt5arrayIPcLm2EEEEviT0_T1_)
        /*2078*/ 	.word	0x00000000


	//----- nvinfo : EIATTR_MIN_STACK_SIZE
	.align		4
.L_1435:
        /*207c*/ 	.byte	0x04, 0x12
        /*207e*/ 	.short	(.L_1437 - .L_1436)
	.align		4
.L_1436:
        /*2080*/ 	.word	index@(_ZN2at6native18elementwise_kernelILi128ELi4EZNS0_15gpu_kernel_implINS0_13BinaryFunctorIsssZZZNS0_21heaviside_kernel_cudaERNS_18TensorIteratorBaseEENKUlvE_clEvENKUlvE3_clEvEUlssE_EEEEvS5_RKT_EUliE_EEviT1_)
        /*2084*/ 	.word	0x00000000


	//----- nvinfo : EIATTR_MIN_STACK_SIZE
	.align		4
.L_1437:
        /*2088*/ 	.byte	0x04, 0x12
        /*208a*/ 	.short	(.L_1439 - .L_1438)
	.align		4
.L_1438:
        /*208c*/ 	.word	index@(_ZN2at6native27unrolled_elementwise_kernelINS0_13BinaryFunctorIsssZZZNS0_21heaviside_kernel_cudaERNS_18TensorIteratorBaseEENKUlvE_clEvENKUlvE3_clEvEUlssE_EESt5arrayIPcLm3EELi4E23TrivialOffsetCalculatorILi2EjESC_ILi1EjENS0_6memory12LoadWithCastILi2EEENSF_13StoreWithCastILi1EEEEEviT_T0_T2_T3_T4_T5_)
        /*2090*/ 	.word	0x00000000


	//----- nvinfo : EIATTR_MIN_STACK_SIZE
	.align		4
.L_1439:
        /*2094*/ 	.byte	0x04, 0x12
        /*2096*/ 	.short	(.L_1441 - .L_1440)
	.align		4
.L_1440:
        /*2098*/ 	.word	index@(_ZN2at6native18elementwise_kernelILi128ELi4EZNS0_22gpu_kernel_impl_nocastINS0_13BinaryFunctorIsssZZZNS0_21heaviside_kernel_cudaERNS_18TensorIteratorBaseEENKUlvE_clEvENKUlvE3_clEvEUlssE_EEEEvS5_RKT_EUliE_EEviT1_)
        /*209c*/ 	.word	0x00000000


	//----- nvinfo : EIATTR_MIN_STACK_SIZE
	.align		4
.L_1441:
        /*20a0*/ 	.byte	0x04, 0x12
        /*20a2*/ 	.short	(.L_1443 - .L_1442)
	.align		4
.L_1442:
        /*20a4*/ 	.word	index@(_ZN2at6native27unrolled_elementwise_kernelINS0_13BinaryFunctorIsssZZZNS0_21heaviside_kernel_cudaERNS_18TensorIteratorBaseEENKUlvE_clEvENKUlvE3_clEvEUlssE_EESt5arrayIPcLm3EELi4E23TrivialOffsetCalculatorILi2EjESC_ILi1EjENS0_6memory15LoadWithoutCastENSF_16StoreWithoutCastEEEviT_T0_T2_T3_T4_T5_)
        /*20a8*/ 	.word	0x00000000


	//----- nvinfo : EIATTR_MIN_STACK_SIZE
	.align		4
.L_1443:
        /*20ac*/ 	.byte	0x04, 0x12
        /*20ae*/ 	.short	(.L_1445 - .L_1444)
	.align		4
.L_1444:
        /*20b0*/ 	.word	index@(_ZN2at6native29vectorized_elementwise_kernelILi2ENS0_13BinaryFunctorIsssZZZNS0_21heaviside_kernel_cudaERNS_18TensorIteratorBaseEENKUlvE_clEvENKUlvE3_clEvEUlssE_EESt5arrayIPcLm3EEEEviT0_T1_)
        /*20b4*/ 	.word	0x00000000


	//----- nvinfo : EIATTR_MIN_STACK_SIZE
	.align		4
.L_1445:
        /*20b8*/ 	.byte	0x04, 0x12
        /*20ba*/ 	.short	(.L_1447 - .L_1446)
	.align		4
.L_1446:
        /*20bc*/ 	.word	index@(_ZN2at6native29vectorized_elementwise_kernelILi4ENS0_13BinaryFunctorIsssZZZNS0_21heaviside_kernel_cudaERNS_18TensorIteratorBaseEENKUlvE_clEvENKUlvE3_clEvEUlssE_EESt5arrayIPcLm3EEEEviT0_T1_)
        /*20c0*/ 	.word	0x00000000


	//----- nvinfo : EIATTR_MIN_STACK_SIZE
	.align		4
.L_1447:
        /*20c4*/ 	.byte	0x04, 0x12
        /*20c6*/ 	.short	(.L_1449 - .L_1448)
	.align		4
.L_1448:
        /*20c8*/ 	.word	index@(_ZN2at6native29vectorized_elementwise_kernelILi8ENS0_13BinaryFunctorIsssZZZNS0_21heaviside_kernel_cudaERNS_18TensorIteratorBaseEENKUlvE_clEvENKUlvE3_clEvEUlssE_EESt5arrayIPcLm3EEEEviT0_T1_)
        /*20cc*/ 	.word	0x00000000


	//----- nvinfo : EIATTR_MIN_STACK_SIZE
	.align		4
.L_1449:
        /*20d0*/ 	.byte	0x04, 0x12
        /*20d2*/ 	.short	(.L_1451 - .L_1450)
	.align		4
.L_1450:
        /*20d4*/ 	.word	index@(_ZN2at6native18elementwise_kernelILi128ELi4EZNS0_15gpu_kernel_implINS0_13BUnaryFunctorIsssZZZNS0_21heaviside_kernel_cudaERNS_18TensorIteratorBaseEENKUlvE_clEvENKUlvE3_clEvEUlssE_EEEEvS5_RKT_EUliE_EEviT1_)
        /*20d8*/ 	.word	0x00000000


	//----- nvinfo : EIATTR_MIN_STACK_SIZE
	.align		4
.L_1451:
        /*20dc*/ 	.byte	0x04, 0x12
        /*20de*/ 	.short	(.L_1453 - .L_1452)
	.align		4
.L_1452:
        /*20e0*/ 	.word	index@(_ZN2at6native27unrolled_elementwise_kernelINS0_13BUnaryFunctorIsssZZZNS0_21heaviside_kernel_cudaERNS_18TensorIteratorBaseEENKUlvE_clEvENKUlvE3_clEvEUlssE_EESt5arrayIPcLm2EELi4E23TrivialOffsetCalculatorILi1EjESD_NS0_6memory12LoadWithCastILi1EEENSE_13StoreWithCastILi1EEEEEviT_T0_T2_T3_T4_T5_)
        /*20e4*/ 	.word	0x00000000


	//----- nvinfo : EIATTR_MIN_STACK_SIZE
	.align		4
.L_1453:
        /*20e8*/ 	.byte	0x04, 0x12
        /*20ea*/ 	.short	(.L_1455 - .L_1454)
	.align		4
.L_1454:
        /*20ec*/ 	.word	index@(_ZN2at6native18elementwise_kernelILi128ELi4EZNS0_22gpu_kernel_impl_nocastINS0_13BUnaryFunctorIsssZZZNS0_21heaviside_kernel_cudaERNS_18TensorIteratorBaseEENKUlvE_clEvENKUlvE3_clEvEUlssE_EEEEvS5_RKT_EUliE_EEviT1_)
        /*20f0*/ 	.word	0x00000000


	//----- nvinfo : EIATTR_MIN_STACK_SIZE
	.align		4
.L_1455:
        /*20f4*/ 	.byte	0x04, 0x12
        /*20f6*/ 	.short	(.L_1457 - .L_1456)
	.align		4
.L_1456:
        /*20f8*/ 	.word	index@(_ZN2at6native27unrolled_elementwise_kernelINS0_13BUnaryFunctorIsssZZZNS0_21heaviside_kernel_cudaERNS_18TensorIteratorBaseEENKUlvE_clEvENKUlvE3_clEvEUlssE_EESt5arrayIPcLm2EELi4E23TrivialOffsetCalculatorILi1EjESD_NS0_6memory15LoadWithoutCastENSE_16StoreWithoutCastEEEviT_T0_T2_T3_T4_T5_)
        /*20fc*/ 	.word	0x00000000


	//----- nvinfo : EIATTR_MIN_STACK_SIZE
	.align		4
.L_1457:
        /*2100*/ 	.byte	0x04, 0x12
        /*2102*/ 	.short	(.L_1459 - .L_1458)
	.align		4
.L_1458:
        /*2104*/ 	.word	index@(_ZN2at6native29vectorized_elementwise_kernelILi2ENS0_13BUnaryFunctorIsssZZZNS0_21heaviside_kernel_cudaERNS_18TensorIteratorBaseEENKUlvE_clEvENKUlvE3_clEvEUlssE_EESt5arrayIPcLm2EEEEviT0_T1_)
        /*2108*/ 	.word	0x00000000


	//----- nvinfo : EIATTR_MIN_STACK_SIZE
	.align		4
.L_1459:
        /*210c*/ 	.byte	0x04, 0x12
        /*210e*/ 	.short	(.L_1461 - .L_1460)
	.align		4
.L_1460:
        /*2110*/ 	.word	index@(_ZN2at6native29vectorized_elementwise_kernelILi4ENS0_13BUnaryFunctorIsssZZZNS0_21heaviside_kernel_cudaERNS_18TensorIteratorBaseEENKUlvE_clEvENKUlvE3_clEvEUlssE_EESt5arrayIPcLm2EEEEviT0_T1_)
        /*2114*/ 	.word	0x00000000


	//----- nvinfo : EIATTR_MIN_STACK_SIZE
	.align		4
.L_1461:
        /*2118*/ 	.byte	0x04, 0x12
        /*211a*/ 	.short	(.L_1463 - .L_1462)
	.align		4
.L_1462:
        /*211c*/ 	.word	index@(_ZN2at6native29vectorized_elementwise_kernelILi8ENS0_13BUnaryFunctorIsssZZZNS0_21heaviside_kernel_cudaERNS_18TensorIteratorBaseEENKUlvE_clEvENKUlvE3_clEvEUlssE_EESt5arrayIPcLm2EEEEviT0_T1_)
        /*2120*/ 	.word	0x00000000


	//----- nvinfo : EIATTR_MIN_STACK_SIZE
	.align		4
.L_1463:
        /*2124*/ 	.byte	0x04, 0x12
        /*2126*/ 	.short	(.L_1465 - .L_1464)
	.align		4
.L_1464:
        /*2128*/ 	.word	index@(_ZN2at6native18elementwise_kernelILi128ELi4EZNS0_15gpu_kernel_implINS0_13AUnaryFunctorIsssZZZNS0_21heaviside_kernel_cudaERNS_18TensorIteratorBaseEENKUlvE_clEvENKUlvE3_clEvEUlssE_EEEEvS5_RKT_EUliE_EEviT1_)
        /*212c*/ 	.word	0x00000000


	//----- nvinfo : EIATTR_MIN_STACK_SIZE
	.align		4
.L_1465:
        /*2130*/ 	.byte	0x04, 0x12
        /*2132*/ 	.short	(.L_1467 - .L_1466)
	.align		4
.L_1466:
        /*2134*/ 	.word	index@(_ZN2at6native27unrolled_elementwise_kernelINS0_13AUnaryFunctorIsssZZZNS0_21heaviside_kernel_cudaERNS_18TensorIteratorBaseEENKUlvE_clEvENKUlvE3_clEvEUlssE_EESt5arrayIPcLm2EELi4E23TrivialOffsetCalculatorILi1EjESD_NS0_6memory12LoadWithCastILi1EEENSE_13StoreWithCastILi1EEEEEviT_T0_T2_T3_T4_T5_)
        /*2138*/ 	.word	0x00000000


	//----- nvinfo : EIATTR_MIN_STACK_SIZE
	.align		4
.L_1467:
        /*213c*/ 	.byte	0x04, 0x12
        /*213e*/ 	.short	(.L_1469 - .L_1468)
	.align		4
.L_1468:
        /*2140*/ 	.word	index@(_ZN2at6native18elementwise_kernelILi128ELi4EZNS0_22gpu_kernel_impl_nocastINS0_13AUnaryFunctorIsssZZZNS0_21heaviside_kernel_cudaERNS_18TensorIteratorBaseEENKUlvE_clEvENKUlvE3_clEvEUlssE_EEEEvS5_RKT_EUliE_EEviT1_)
        /*2144*/ 	.word	0x00000000


	//----- nvinfo : EIATTR_MIN_STACK_SIZE
	.align		4
.L_1469:
        /*2148*/ 	.byte	0x04, 0x12
        /*214a*/ 	.short	(.L_1471 - .L_1470)
	.align		4
.L_1470:
        /*214c*/ 	.word	index@(_ZN2at6native27unrolled_elementwise_kernelINS0_13AUnaryFunctorIsssZZZNS0_21heaviside_kernel_cudaERNS_18TensorIteratorBaseEENKUlvE_clEvENKUlvE3_clEvEUlssE_EESt5arrayIPcLm2EELi4E23TrivialOffsetCalculatorILi1EjESD_NS0_6memory15LoadWithoutCastENSE_16StoreWithoutCastEEEviT_T0_T2_T3_T4_T5_)
        /*2150*/ 	.word	0x00000000


	//----- nvinfo : EIATTR_MIN_STACK_SIZE
	.align		4
.L_1471:
        /*2154*/ 	.byte	0x04, 0x12
        /*2156*/ 	.short	(.L_1473 - .L_1472)
	.align		4
.L_1472:
        /*2158*/ 	.word	index@(_ZN2at6native29vectorized_elementwise_kernelILi2ENS0_13AUnaryFunctorIsssZZZNS0_21heaviside_kernel_cudaERNS_18TensorIteratorBaseEENKUlvE_clEvENKUlvE3_clEvEUlssE_EESt5arrayIPcLm2EEEEviT0_T1_)
        /*215c*/ 	.word	0x00000000


	//----- nvinfo : EIATTR_MIN_STACK_SIZE
	.align		4
.L_1473:
        /*2160*/ 	.byte	0x04, 0x12
        /*2162*/ 	.short	(.L_1475 - .L_1474)
	.align		4
.L_1474:
        /*2164*/ 	.word	index@(_ZN2at6native29vectorized_elementwise_kernelILi4ENS0_13AUnaryFunctorIsssZZZNS0_21heaviside_kernel_cudaERNS_18TensorIteratorBaseEENKUlvE_clEvENKUlvE3_clEvEUlssE_EESt5arrayIPcLm2EEEEviT0_T1_)
        /*2168*/ 	.word	0x00000000


	//----- nvinfo : EIATTR_MIN_STACK_SIZE
	.align		4
.L_1475:
        /*216c*/ 	.byte	0x04, 0x12
        /*216e*/ 	.short	(.L_1477 - .L_1476)
	.align		4
.L_1476:
        /*2170*/ 	.word	index@(_ZN2at6native29vectorized_elementwise_kernelILi8ENS0_13AUnaryFunctorIsssZZZNS0_21heaviside_kernel_cudaERNS_18TensorIteratorBaseEENKUlvE_clEvENKUlvE3_clEvEUlssE_EESt5arrayIPcLm2EEEEviT0_T1_)
        /*2174*/ 	.word	0x00000000


	//----- nvinfo : EIATTR_MIN_STACK_SIZE
	.align		4
.L_1477:
        /*2178*/ 	.byte	0x04, 0x12
        /*217a*/ 	.short	(.L_1479 - .L_1478)
	.align		4
.L_1478:
        /*217c*/ 	.word	index@(_ZN2at6native18elementwise_kernelILi128ELi4EZNS0_15gpu_kernel_implINS0_13BinaryFunctorIlllZZZNS0_21heaviside_kernel_cudaERNS_18TensorIteratorBaseEENKUlvE_clEvENKUlvE2_clEvEUlllE_EEEEvS5_RKT_EUliE_EEviT1_)
        /*2180*/ 	.word	0x00000000


	//----- nvinfo : EIATTR_MIN_STACK_SIZE
	.align		4
.L_1479:
        /*2184*/ 	.byte	0x04, 0x12
        /*2186*/ 	.short	(.L_1481 - .L_1480)
	.align		4
.L_1480:
        /*2188*/ 	.word	index@(_ZN2at6native27unrolled_elementwise_kernelINS0_13BinaryFunctorIlllZZZNS0_21heaviside_kernel_cudaERNS_18TensorIteratorBaseEENKUlvE_clEvENKUlvE2_clEvEUlllE_EESt5arrayIPcLm3EELi4E23TrivialOffsetCalculatorILi2EjESC_ILi1EjENS0_6memory12LoadWithCastILi2EEENSF_13StoreWithCastILi1EEEEEviT_T0_T2_T3_T4_T5_)
        /*218c*/ 	.word	0x00000000


	//----- nvinfo : EIATTR_MIN_STACK_SIZE
	.align		4
.L_1481:
        /*2190*/ 	.byte	0x04, 0x12
        /*2192*/ 	.short	(.L_1483 - .L_1482)
	.align		4
.L_1482:
        /*2194*/ 	.word	index@(_ZN2at6native18elementwise_kernelILi128ELi2EZNS0_22gpu_kernel_impl_nocastINS0_13BinaryFunctorIlllZZZNS0_21heaviside_kernel_cudaERNS_18TensorIteratorBaseEENKUlvE_clEvENKUlvE2_clEvEUlllE_EEEEvS5_RKT_EUliE_EEviT1_)
        /*2198*/ 	.word	0x00000000


	//----- nvinfo : EIATTR_MIN_STACK_SIZE
	.align		4
.L_1483:
        /*219c*/ 	.byte	0x04, 0x12
        /*219e*/ 	.short	(.L_1485 - .L_1484)
	.align		4
.L_1484:
        /*21a0*/ 	.word	index@(_ZN2at6native27unrolled_elementwise_kernelINS0_13BinaryFunctorIlllZZZNS0_21heaviside_kernel_cudaERNS_18TensorIteratorBaseEENKUlvE_clEvENKUlvE2_clEvEUlllE_EESt5arrayIPcLm3EELi4E23TrivialOffsetCalculatorILi2EjESC_ILi1EjENS0_6memory15LoadWithoutCastENSF_16StoreWithoutCastEEEviT_T0_T2_T3_T4_T5_)
        /*21a4*/ 	.word	0x00000000


	//----- nvinfo : EIATTR_MIN_STACK_SIZE
	.align		4
.L_1485:
        /*21a8*/ 	.byte	0x04, 0x12
        /*21aa*/ 	.short	(.L_1487 - .L_1486)
	.align		4
.L_1486:
        /*21ac*/ 	.word	index@(_ZN2at6native29vectorized_elementwise_kernelILi2ENS0_13BinaryFunctorIlllZZZNS0_21heaviside_kernel_cudaERNS_18TensorIteratorBaseEENKUlvE_clEvENKUlvE2_clEvEUlllE_EESt5arrayIPcLm3EEEEviT0_T1_)
        /*21b0*/ 	.word	0x00000000


	//----- nvinfo : EIATTR_MIN_STACK_SIZE
	.align		4
.L_1487:
        /*21b4*/ 	.byte	0x04, 0x12
        /*21b6*/ 	.short	(.L_1489 - .L_1488)
	.align		4
.L_1488:
        /*21b8*/ 	.word	index@(_ZN2at6native29vectorized_elementwise_kernelILi4ENS0_13BinaryFunctorIlllZZZNS0_21heaviside_kernel_cudaERNS_18TensorIteratorBaseEENKUlvE_clEvENKUlvE2_clEvEUlllE_EESt5arrayIPcLm3EEEEviT0_T1_)
        /*21bc*/ 	.word	0x00000000


	//----- nvinfo : EIATTR_MIN_STACK_SIZE
	.align		4
.L_1489:
        /*21c0*/ 	.byte	0x04, 0x12
        /*21c2*/ 	.short	(.L_1491 - .L_1490)
	.align		4
.L_1490:
        /*21c4*/ 	.word	index@(_ZN2at6native29vectorized_elementwise_kernelILi8ENS0_13BinaryFunctorIlllZZZNS0_21heaviside_kernel_cudaERNS_18TensorIteratorBaseEENKUlvE_clEvENKUlvE2_clEvEUlllE_EESt5arrayIPcLm3EEEEviT0_T1_)
        /*21c8*/ 	.word	0x00000000


	//----- nvinfo : EIATTR_MIN_STACK_SIZE
	.align		4
.L_1491:
        /*21cc*/ 	.byte	0x04, 0x12
        /*21ce*/ 	.short	(.L_1493 - .L_1492)
	.align		4
.L_1492:
        /*21d0*/ 	.word	index@(_ZN2at6native18elementwise_kernelILi128ELi4EZNS0_15gpu_kernel_implINS0_13BUnaryFunctorIlllZZZNS0_21heaviside_kernel_cudaERNS_18TensorIteratorBaseEENKUlvE_clEvENKUlvE2_clEvEUlllE_EEEEvS5_RKT_EUliE_EEviT1_)
        /*21d4*/ 	.word	0x00000000


	//----- nvinfo : EIATTR_MIN_STACK_SIZE
	.align		4
.L_1493:
        /*21d8*/ 	.byte	0x04, 0x12
        /*21da*/ 	.short	(.L_1495 - .L_1494)
	.align		4
.L_1494:
        /*21dc*/ 	.word	index@(_ZN2at6native27unrolled_elementwise_kernelINS0_13BUnaryFunctorIlllZZZNS0_21heaviside_kernel_cudaERNS_18TensorIteratorBaseEENKUlvE_clEvENKUlvE2_clEvEUlllE_EESt5arrayIPcLm2EELi4E23TrivialOffsetCalculatorILi1EjESD_NS0_6memory12LoadWithCastILi1EEENSE_13StoreWithCastILi1EEEEEviT_T0_T2_T3_T4_T5_)
        /*21e0*/ 	.word	0x00000000


	//----- nvinfo : EIATTR_MIN_STACK_SIZE
	.align		4
.L_1495:
        /*21e4*/ 	.byte	0x04, 0x12
        /*21e6*/ 	.short	(.L_1497 - .L_1496)
	.align		4
.L_1496:
        /*21e8*/ 	.word	index@(_ZN2at6native18elementwise_kernelILi128ELi2EZNS0_22gpu_kernel_impl_nocastINS0_13BUnaryFunctorIlllZZZNS0_21heaviside_kernel_cudaERNS_18TensorIteratorBaseEENKUlvE_clEvENKUlvE2_clEvEUlllE_EEEEvS5_RKT_EUliE_EEviT1_)
        /*21ec*/ 	.word	0x00000000


	//----- nvinfo : EIATTR_MIN_STACK_SIZE
	.align		4
.L_1497:
        /*21f0*/ 	.byte	0x04, 0x12
        /*21f2*/ 	.short	(.L_1499 - .L_1498)
	.align		4
.L_1498:
        /*21f4*/ 	.word	index@(_ZN2at6native27unrolled_elementwise_kernelINS0_13BUnaryFunctorIlllZZZNS0_21heaviside_kernel_cudaERNS_18TensorIteratorBaseEENKUlvE_clEvENKUlvE2_clEvEUlllE_EESt5arrayIPcLm2EELi4E23TrivialOffsetCalculatorILi1EjESD_NS0_6memory15LoadWithoutCastENSE_16StoreWithoutCastEEEviT_T0_T2_T3_T4_T5_)
        /*21f8*/ 	.word	0x00000000


	//----- nvinfo : EIATTR_MIN_STACK_SIZE
	.align		4
.L_1499:
        /*21fc*/ 	.byte	0x04, 0x12
        /*21fe*/ 	.short	(.L_1501 - .L_1500)
	.align		4
.L_1500:
        /*2200*/ 	.word	index@(_ZN2at6native29vectorized_elementwise_kernelILi2ENS0_13BUnaryFunctorIlllZZZNS0_21heaviside_kernel_cudaERNS_18TensorIteratorBaseEENKUlvE_clEvENKUlvE2_clEvEUlllE_EESt5arrayIPcLm2EEEEviT0_T1_)
        /*2204*/ 	.word	0x00000000


	//----- nvinfo : EIATTR_MIN_STACK_SIZE
	.align		4
.L_1501:
        /*2208*/ 	.byte	0x04, 0x12
        /*220a*/ 	.short	(.L_1503 - .L_1502)
	.align		4
.L_1502:
        /*220c*/ 	.word	index@(_ZN2at6native29vectorized_elementwise_kernelILi4ENS0_13BUnaryFunctorIlllZZZNS0_21heaviside_kernel_cudaERNS_18TensorIteratorBaseEENKUlvE_clEvENKUlvE2_clEvEUlllE_EESt5arrayIPcLm2EEEEviT0_T1_)
        /*2210*/ 	.word	0x00000000


	//----- nvinfo : EIATTR_MIN_STACK_SIZE
	.align		4
.L_1503:
        /*2214*/ 	.byte	0x04, 0x12
        /*2216*/ 	.short	(.L_1505 - .L_1504)
	.align		4
.L_1504:
        /*2218*/ 	.word	index@(_ZN2at6native29vectorized_elementwise_kernelILi8ENS0_13BUnaryFunctorIlllZZZNS0_21heaviside_kernel_cudaERNS_18TensorIteratorBaseEENKUlvE_clEvENKUlvE2_clEvEUlllE_EESt5arrayIPcLm2EEEEviT0_T1_)
        /*221c*/ 	.word	0x00000000


	//----- nvinfo : EIATTR_MIN_STACK_SIZE
	.align		4
.L_1505:
        /*2220*/ 	.byte	0x04, 0x12
        /*2222*/ 	.short	(.L_1507 - .L_1506)
	.align		4
.L_1506:
        /*2224*/ 	.word	index@(_ZN2at6native18elementwise_kernelILi128ELi4EZNS0_15gpu_kernel_implINS0_13AUnaryFunctorIlllZZZNS0_21heaviside_kernel_cudaERNS_18TensorIteratorBaseEENKUlvE_clEvENKUlvE2_clEvEUlllE_EEEEvS5_RKT_EUliE_EEviT1_)
        /*2228*/ 	.word	0x00000000


	//----- nvinfo : EIATTR_MIN_STACK_SIZE
	.align		4
.L_1507:
        /*222c*/ 	.byte	0x04, 0x12
        /*222e*/ 	.short	(.L_1509 - .L_1508)
	.align		4
.L_1508:
        /*2230*/ 	.word	index@(_ZN2at6native27unrolled_elementwise_kernelINS0_13AUnaryFunctorIlllZZZNS0_21heaviside_kernel_cudaERNS_18TensorIteratorBaseEENKUlvE_clEvENKUlvE2_clEvEUlllE_EESt5arrayIPcLm2EELi4E23TrivialOffsetCalculatorILi1EjESD_NS0_6memory12LoadWithCastILi1EEENSE_13StoreWithCastILi1EEEEEviT_T0_T2_T3_T4_T5_)
        /*2234*/ 	.word	0x00000000


	//----- nvinfo : EIATTR_MIN_STACK_SIZE
	.align		4
.L_1509:
        /*2238*/ 	.byte	0x04, 0x12
        /*223a*/ 	.short	(.L_1511 - .L_1510)
	.align		4
.L_1510:
        /*223c*/ 	.word	index@(_ZN2at6native18elementwise_kernelILi128ELi2EZNS0_22gpu_kernel_impl_nocastINS0_13AUnaryFunctorIlllZZZNS0_21heaviside_kernel_cudaERNS_18TensorIteratorBaseEENKUlvE_clEvENKUlvE2_clEvEUlllE_EEEEvS5_RKT_EUliE_EEviT1_)
        /*2240*/ 	.word	0x00000000


	//----- nvinfo : EIATTR_MIN_STACK_SIZE
	.align		4
.L_1511:
        /*2244*/ 	.byte	0x04, 0x12
        /*2246*/ 	.short	(.L_1513 - .L_1512)
	.align		4
.L_1512:
        /*2248*/ 	.word	index@(_ZN2at6native27unrolled_elementwise_kernelINS0_13AUnaryFunctorIlllZZZNS0_21heaviside_kernel_cudaERNS_18TensorIteratorBaseEENKUlvE_clEvENKUlvE2_clEvEUlllE_EESt5arrayIPcLm2EELi4E23TrivialOffsetCalculatorILi1EjESD_NS0_6memory15LoadWithoutCastENSE_16StoreWithoutCastEEEviT_T0_T2_T3_T4_T5_)
        /*224c*/ 	.word	0x00000000


	//----- nvinfo : EIATTR_MIN_STACK_SIZE
	.align		4
.L_1513:
        /*2250*/ 	.byte	0x04, 0x12
        /*2252*/ 	.short	(.L_1515 - .L_1514)
	.align		4
.L_1514:
        /*2254*/ 	.word	index@(_ZN2at6native29vectorized_elementwise_kernelILi2ENS0_13AUnaryFunctorIlllZZZNS0_21heaviside_kernel_cudaERNS_18TensorIteratorBaseEENKUlvE_clEvENKUlvE2_clEvEUlllE_EESt5arrayIPcLm2EEEEviT0_T1_)
        /*2258*/ 	.word	0x00000000


	//----- nvinfo : EIATTR_MIN_STACK_SIZE
	.align		4
.L_1515:
        /*225c*/ 	.byte	0x04, 0x12
        /*225e*/ 	.short	(.L_1517 - .L_1516)
	.align		4
.L_1516:
        /*2260*/ 	.word	index@(_ZN2at6native29vectorized_elementwise_kernelILi4ENS0_13AUnaryFunctorIlllZZZNS0_21heaviside_kernel_cudaERNS_18TensorIteratorBaseEENKUlvE_clEvENKUlvE2_clEvEUlllE_EESt5arrayIPcLm2EEEEviT0_T1_)
        /*2264*/ 	.word	0x00000000


	//----- nvinfo : EIATTR_MIN_STACK_SIZE
	.align		4
.L_1517:
        /*2268*/ 	.byte	0x04, 0x12
        /*226a*/ 	.short	(.L_1519 - .L_1518)
	.align		4
.L_1518:
        /*226c*/ 	.word	index@(_ZN2at6native29vectorized_elementwise_kernelILi8ENS0_13AUnaryFunctorIlllZZZNS0_21heaviside_kernel_cudaERNS_18TensorIteratorBaseEENKUlvE_clEvENKUlvE2_clEvEUlllE_EESt5arrayIPcLm2EEEEviT0_T1_)
        /*2270*/ 	.word	0x00000000


	//----- nvinfo : EIATTR_MIN_STACK_SIZE
	.align		4
.L_1519:
        /*2274*/ 	.byte	0x04, 0x12
        /*2276*/ 	.short	(.L_1521 - .L_1520)
	.align		4
.L_1520:
        /*2278*/ 	.word	index@(_ZN2at6native18elementwise_kernelILi128ELi4EZNS0_15gpu_kernel_implINS0_13BinaryFunctorIiiiZZZNS0_21heaviside_kernel_cudaERNS_18TensorIteratorBaseEENKUlvE_clEvENKUlvE1_clEvEUliiE_EEEEvS5_RKT_EUliE_EEviT1_)
        /*227c*/ 	.word	0x00000000


	//----- nvinfo : EIATTR_MIN_STACK_SIZE
	.align		4
.L_1521:
        /*2280*/ 	.byte	0x04, 0x12
        /*2282*/ 	.short	(.L_1523 - .L_1522)
	.align		4
.L_1522:
        /*2284*/ 	.word	index@(_ZN2at6native27unrolled_elementwise_kernelINS0_13BinaryFunctorIiiiZZZNS0_21heaviside_kernel_cudaERNS_18TensorIteratorBaseEENKUlvE_clEvENKUlvE1_clEvEUliiE_EESt5arrayIPcLm3EELi4E23TrivialOffsetCalculatorILi2EjESC_ILi1EjENS0_6memory12LoadWithCastILi2EEENSF_13StoreWithCastILi1EEEEEviT_T0_T2_T3_T4_T5_)
        /*2288*/ 	.word	0x00000000


	//----- nvinfo : EIATTR_MIN_STACK_SIZE
	.align		4
.L_1523:
        /*228c*/ 	.byte	0x04, 0x12
        /*228e*/ 	.short	(.L_1525 - .L_1524)
	.align		4
.L_1524:
        /*2290*/ 	.word	index@(_ZN2at6native18elementwise_kernelILi128ELi2EZNS0_22gpu_kernel_impl_nocastINS0_13BinaryFunctorIiiiZZZNS0_21heaviside_kernel_cudaERNS_18TensorIteratorBaseEENKUlvE_clEvENKUlvE1_clEvEUliiE_EEEEvS5_RKT_EUliE_EEviT1_)
        /*2294*/ 	.word	0x00000000


	//----- nvinfo : EIATTR_MIN_STACK_SIZE
	.align		4
.L_1525:
        /*2298*/ 	.byte	0x04, 0x12
        /*229a*/ 	.short	(.L_1527 - .L_1526)
	.align		4
.L_1526:
        /*229c*/ 	.word	index@(_ZN2at6native27unrolled_elementwise_kernelINS0_13BinaryFunctorIiiiZZZNS0_21heaviside_kernel_cudaERNS_18TensorIteratorBaseEENKUlvE_clEvENKUlvE1_clEvEUliiE_EESt5arrayIPcLm3EELi4E23TrivialOffsetCalculatorILi2EjESC_ILi1EjENS0_6memory15LoadWithoutCastENSF_16StoreWithoutCastEEEviT_T0_T2_T3_T4_T5_)
        /*22a0*/ 	.word	0x00000000


	//----- nvinfo : EIATTR_MIN_STACK_SIZE
	.align		4
.L_1527:
        /*22a4*/ 	.byte	0x04, 0x12
        /*22a6*/ 	.short	(.L_1529 - .L_1528)
	.align		4
.L_1528:
        /*22a8*/ 	.word	index@(_ZN2at6native29vectorized_elementwise_kernelILi2ENS0_13BinaryFunctorIiiiZZZNS0_21heaviside_kernel_cudaERNS_18TensorIteratorBaseEENKUlvE_clEvENKUlvE1_clEvEUliiE_EESt5arrayIPcLm3EEEEviT0_T1_)
        /*22ac*/ 	.word	0x00000000


	//----- nvinfo : EIATTR_MIN_STACK_SIZE
	.align		4
.L_1529:
        /*22b0*/ 	.byte	0x04, 0x12
        /*22b2*/ 	.short	(.L_1531 - .L_1530)
	.align		4
.L_1530:
        /*22b4*/ 	.word	index@(_ZN2at6native29vectorized_elementwise_kernelILi4ENS0_13BinaryFunctorIiiiZZZNS0_21heaviside_kernel_cudaERNS_18TensorIteratorBaseEENKUlvE_clEvENKUlvE1_clEvEUliiE_EESt5arrayIPcLm3EEEEviT0_T1_)
        /*22b8*/ 	.word	0x00000000


	//----- nvinfo : EIATTR_MIN_STACK_SIZE
	.align		4
.L_1531:
        /*22bc*/ 	.byte	0x04, 0x12
        /*22be*/ 	.short	(.L_1533 - .L_1532)
	.align		4
.L_1532:
        /*22c0*/ 	.word	index@(_ZN2at6native29vectorized_elementwise_kernelILi8ENS0_13BinaryFunctorIiiiZZZNS0_21heaviside_kernel_cudaERNS_18TensorIteratorBaseEENKUlvE_clEvENKUlvE1_clEvEUliiE_EESt5arrayIPcLm3EEEEviT0_T1_)
        /*22c4*/ 	.word	0x00000000


	//----- nvinfo : EIATTR_MIN_STACK_SIZE
	.align		4
.L_1533:
        /*22c8*/ 	.byte	0x04, 0x12
        /*22ca*/ 	.short	(.L_1535 - .L_1534)
	.align		4
.L_1534:
        /*22cc*/ 	.word	index@(_ZN2at6native18elementwise_kernelILi128ELi4EZNS0_15gpu_kernel_implINS0_13BUnaryFunctorIiiiZZZNS0_21heaviside_kernel_cudaERNS_18TensorIteratorBaseEENKUlvE_clEvENKUlvE1_clEvEUliiE_EEEEvS5_RKT_EUliE_EEviT1_)
        /*22d0*/ 	.word	0x00000000


	//----- nvinfo : EIATTR_MIN_STACK_SIZE
	.align		4
.L_1535:
        /*22d4*/ 	.byte	0x04, 0x12
        /*22d6*/ 	.short	(.L_1537 - .L_1536)
	.align		4
.L_1536:
        /*22d8*/ 	.word	index@(_ZN2at6native27unrolled_elementwise_kernelINS0_13BUnaryFunctorIiiiZZZNS0_21heaviside_kernel_cudaERNS_18TensorIteratorBaseEENKUlvE_clEvENKUlvE1_clEvEUliiE_EESt5arrayIPcLm2EELi4E23TrivialOffsetCalculatorILi1EjESD_NS0_6memory12LoadWithCastILi1EEENSE_13StoreWithCastILi1EEEEEviT_T0_T2_T3_T4_T5_)
        /*22dc*/ 	.word	0x00000000


	//----- nvinfo : EIATTR_MIN_STACK_SIZE
	.align		4
.L_1537:
        /*22e0*/ 	.byte	0x04, 0x12
        /*22e2*/ 	.short	(.L_1539 - .L_1538)
	.align		4
.L_1538:
        /*22e4*/ 	.word	index@(_ZN2at6native18elementwise_kernelILi128ELi2EZNS0_22gpu_kernel_impl_nocastINS0_13BUnaryFunctorIiiiZZZNS0_21heaviside_kernel_cudaERNS_18TensorIteratorBaseEENKUlvE_clEvENKUlvE1_clEvEUliiE_EEEEvS5_RKT_EUliE_EEviT1_)
        /*22e8*/ 	.word	0x00000000


	//----- nvinfo : EIATTR_MIN_STACK_SIZE
	.align		4
.L_1539:
        /*22ec*/ 	.byte	0x04, 0x12
        /*22ee*/ 	.short	(.L_1541 - .L_1540)
	.align		4
.L_1540:
        /*22f0*/ 	.word	index@(_ZN2at6native27unrolled_elementwise_kernelINS0_13BUnaryFunctorIiiiZZZNS0_21heaviside_kernel_cudaERNS_18TensorIteratorBaseEENKUlvE_clEvENKUlvE1_clEvEUliiE_EESt5arrayIPcLm2EELi4E23TrivialOffsetCalculatorILi1EjESD_NS0_6memory15LoadWithoutCastENSE_16StoreWithoutCastEEEviT_T0_T2_T3_T4_T5_)
        /*22f4*/ 	.word	0x00000000


	//----- nvinfo : EIATTR_MIN_STACK_SIZE
	.align		4
.L_1541:
        /*22f8*/ 	.byte	0x04, 0x12
        /*22fa*/ 	.short	(.L_1543 - .L_1542)
	.align		4
.L_1542:
        /*22fc*/ 	.word	index@(_ZN2at6native29vectorized_elementwise_kernelILi2ENS0_13BUnaryFunctorIiiiZZZNS0_21heaviside_kernel_cudaERNS_18TensorIteratorBaseEENKUlvE_clEvENKUlvE1_clEvEUliiE_EESt5arrayIPcLm2EEEEviT0_T1_)
        /*2300*/ 	.word	0x00000000


	//----- nvinfo : EIATTR_MIN_STACK_SIZE
	.align		4
.L_1543:
        /*2304*/ 	.byte	0x04, 0x12
        /*2306*/ 	.short	(.L_1545 - .L_1544)
	.align		4
.L_1544:
        /*2308*/ 	.word	index@(_ZN2at6native29vectorized_elementwise_kernelILi4ENS0_13BUnaryFunctorIiiiZZZNS0_21heaviside_kernel_cudaERNS_18TensorIteratorBaseEENKUlvE_clEvENKUlvE1_clEvEUliiE_EESt5arrayIPcLm2EEEEviT0_T1_)
        /*230c*/ 	.word	0x00000000


	//----- nvinfo : EIATTR_MIN_STACK_SIZE
	.align		4
.L_1545:
        /*2310*/ 	.byte	0x04, 0x12
        /*2312*/ 	.short	(.L_1547 - .L_1546)
	.align		4
.L_1546:
        /*2314*/ 	.word	index@(_ZN2at6native29vectorized_elementwise_kernelILi8ENS0_13BUnaryFunctorIiiiZZZNS0_21heaviside_kernel_cudaERNS_18TensorIteratorBaseEENKUlvE_clEvENKUlvE1_clEvEUliiE_EESt5arrayIPcLm2EEEEviT0_T1_)
        /*2318*/ 	.word	0x00000000


	//----- nvinfo : EIATTR_MIN_STACK_SIZE
	.align		4
.L_1547:
        /*231c*/ 	.byte	0x04, 0x12
        /*231e*/ 	.short	(.L_1549 - .L_1548)
	.align		4
.L_1548:
        /*2320*/ 	.word	index@(_ZN2at6native18elementwise_kernelILi128ELi4EZNS0_15gpu_kernel_implINS0_13AUnaryFunctorIiiiZZZNS0_21heaviside_kernel_cudaERNS_18TensorIteratorBaseEENKUlvE_clEvENKUlvE1_clEvEUliiE_EEEEvS5_RKT_EUliE_EEviT1_)
        /*2324*/ 	.word	0x00000000


	//----- nvinfo : EIATTR_MIN_STACK_SIZE
	.align		4
.L_1549:
        /*2328*/ 	.byte	0x04, 0x12
        /*232a*/ 	.short	(.L_1551 - .L_1550)
	.align		4
.L_1550:
        /*232c*/ 	.word	index@(_ZN2at6native27unrolled_elementwise_kernelINS0_13AUnaryFunctorIiiiZZZNS0_21heaviside_kernel_cudaERNS_18TensorIteratorBaseEENKUlvE_clEvENKUlvE1_clEvEUliiE_EESt5arrayIPcLm2EELi4E23TrivialOffsetCalculatorILi1EjESD_NS0_6memory12LoadWithCastILi1EEENSE_13StoreWithCastILi1EEEEEviT_T0_T2_T3_T4_T5_)
        /*2330*/ 	.word	0x00000000


	//----- nvinfo : EIATTR_MIN_STACK_SIZE
	.align		4
.L_1551:
        /*2334*/ 	.byte	0x04, 0x12
        /*2336*/ 	.short	(.L_1553 - .L_1552)
	.align		4
.L_1552:
        /*2338*/ 	.word	index@(_ZN2at6native18elementwise_kernelILi128ELi2EZNS0_22gpu_kernel_impl_nocastINS0_13AUnaryFunctorIiiiZZZNS0_21heaviside_kernel_cudaERNS_18TensorIteratorBaseEENKUlvE_clEvENKUlvE1_clEvEUliiE_EEEEvS5_RKT_EUliE_EEviT1_)
        /*233c*/ 	.word	0x00000000


	//----- nvinfo : EIATTR_MIN_STACK_SIZE
	.align		4
.L_1553:
        /*2340*/ 	.byte	0x04, 0x12
        /*2342*/ 	.short	(.L_1555 - .L_1554)
	.align		4
.L_1554:
        /*2344*/ 	.word	index@(_ZN2at6native27unrolled_elementwise_kernelINS0_13AUnaryFunctorIiiiZZZNS0_21heaviside_kernel_cudaERNS_18TensorIteratorBaseEENKUlvE_clEvENKUlvE1_clEvEUliiE_EESt5arrayIPcLm2EELi4E23TrivialOffsetCalculatorILi1EjESD_NS0_6memory15LoadWithoutCastENSE_16StoreWithoutCastEEEviT_T0_T2_T3_T4_T5_)
        /*2348*/ 	.word	0x00000000


	//----- nvinfo : EIATTR_MIN_STACK_SIZE
	.align		4
.L_1555:
        /*234c*/ 	.byte	0x04, 0x12
        /*234e*/ 	.short	(.L_1557 - .L_1556)
	.align		4
.L_1556:
        /*2350*/ 	.word	index@(_ZN2at6native29vectorized_elementwise_kernelILi2ENS0_13AUnaryFunctorIiiiZZZNS0_21heaviside_kernel_cudaERNS_18TensorIteratorBaseEENKUlvE_clEvENKUlvE1_clEvEUliiE_EESt5arrayIPcLm2EEEEviT0_T1_)
        /*2354*/ 	.word	0x00000000


	//----- nvinfo : EIATTR_MIN_STACK_SIZE
	.align		4
.L_1557:
        /*2358*/ 	.byte	0x04, 0x12
        /*235a*/ 	.short	(.L_1559 - .L_1558)
	.align		4
.L_1558:
        /*235c*/ 	.word	index@(_ZN2at6native29vectorized_elementwise_kernelILi4ENS0_13AUnaryFunctorIiiiZZZNS0_21heaviside_kernel_cudaERNS_18TensorIteratorBaseEENKUlvE_clEvENKUlvE1_clEvEUliiE_EESt5arrayIPcLm2EEEEviT0_T1_)
        /*2360*/ 	.word	0x00000000


	//----- nvinfo : EIATTR_MIN_STACK_SIZE
	.align		4
.L_1559:
        /*2364*/ 	.byte	0x04, 0x12
        /*2366*/ 	.short	(.L_1561 - .L_1560)
	.align		4
.L_1560:
        /*2368*/ 	.word	index@(_ZN2at6native29vectorized_elementwise_kernelILi8ENS0_13AUnaryFunctorIiiiZZZNS0_21heaviside_kernel_cudaERNS_18TensorIteratorBaseEENKUlvE_clEvENKUlvE1_clEvEUliiE_EESt5arrayIPcLm2EEEEviT0_T1_)
        /*236c*/ 	.word	0x00000000


	//----- nvinfo : EIATTR_MIN_STACK_SIZE
	.align		4
.L_1561:
        /*2370*/ 	.byte	0x04, 0x12
        /*2372*/ 	.short	(.L_1563 - .L_1562)
	.align		4
.L_1562:
        /*2374*/ 	.word	index@(_ZN2at6native18elementwise_kernelILi128ELi4EZNS0_15gpu_kernel_implINS0_13BinaryFunctorIaaaZZZNS0_21heaviside_kernel_cudaERNS_18TensorIteratorBaseEENKUlvE_clEvENKUlvE0_clEvEUlaaE_EEEEvS5_RKT_EUliE_EEviT1_)
        /*2378*/ 	.word	0x00000000


	//----- nvinfo : EIATTR_MIN_STACK_SIZE
	.align		4
.L_1563:
        /*237c*/ 	.byte	0x04, 0x12
        /*237e*/ 	.short	(.L_1565 - .L_1564)
	.align		4
.L_1564:
        /*2380*/ 	.word	index@(_ZN2at6native27unrolled_elementwise_kernelINS0_13BinaryFunctorIaaaZZZNS0_21heaviside_kernel_cudaERNS_18TensorIteratorBaseEENKUlvE_clEvENKUlvE0_clEvEUlaaE_EESt5arrayIPcLm3EELi4E23TrivialOffsetCalculatorILi2EjESC_ILi1EjENS0_6memory12LoadWithCastILi2EEENSF_13StoreWithCastILi1EEEEEviT_T0_T2_T3_T4_T5_)
        /*2384*/ 	.word	0x00000000


	//----- nvinfo : EIATTR_MIN_STACK_SIZE
	.align		4
.L_1565:
        /*2388*/ 	.byte	0x04, 0x12
        /*238a*/ 	.short	(.L_1567 - .L_1566)
	.align		4
.L_1566:
        /*238c*/ 	.word	index@(_ZN2at6native18elementwise_kernelILi128ELi4EZNS0_22gpu_kernel_impl_nocastINS0_13BinaryFunctorIaaaZZZNS0_21heaviside_kernel_cudaERNS_18TensorIteratorBaseEENKUlvE_clEvENKUlvE0_clEvEUlaaE_EEEEvS5_RKT_EUliE_EEviT1_)
        /*2390*/ 	.word	0x00000000


	//----- nvinfo : EIATTR_MIN_STACK_SIZE
	.align		4
.L_1567:
        /*2394*/ 	.byte	0x04, 0x12
        /*2396*/ 	.short	(.L_1569 - .L_1568)
	.align		4
.L_1568:
        /*2398*/ 	.word	index@(_ZN2at6native27unrolled_elementwise_kernelINS0_13BinaryFunctorIaaaZZZNS0_21heaviside_kernel_cudaERNS_18TensorIteratorBaseEENKUlvE_clEvENKUlvE0_clEvEUlaaE_EESt5arrayIPcLm3EELi4E23TrivialOffsetCalculatorILi2EjESC_ILi1EjENS0_6memory15LoadWithoutCastENSF_16StoreWithoutCastEEEviT_T0_T2_T3_T4_T5_)
        /*239c*/ 	.word	0x00000000


	//----- nvinfo : EIATTR_MIN_STACK_SIZE
	.align		4
.L_1569:
        /*23a0*/ 	.byte	0x04, 0x12
        /*23a2*/ 	.short	(.L_1571 - .L_1570)
	.align		4
.L_1570:
        /*23a4*/ 	.word	index@(_ZN2at6native29vectorized_elementwise_kernelILi2ENS0_13BinaryFunctorIaaaZZZNS0_21heaviside_kernel_cudaERNS_18TensorIteratorBaseEENKUlvE_clEvENKUlvE0_clEvEUlaaE_EESt5arrayIPcLm3EEEEviT0_T1_)
        /*23a8*/ 	.word	0x00000000


	//----- nvinfo : EIATTR_MIN_STACK_SIZE
	.align		4
.L_1571:
        /*23ac*/ 	.byte	0x04, 0x12
        /*23ae*/ 	.short	(.L_1573 - .L_1572)
	.align		4
.L_1572:
        /*23b0*/ 	.word	index@(_ZN2at6native29vectorized_elementwise_kernelILi4ENS0_13BinaryFunctorIaaaZZZNS0_21heaviside_kernel_cudaERNS_18TensorIteratorBaseEENKUlvE_clEvENKUlvE0_clEvEUlaaE_EESt5arrayIPcLm3EEEEviT0_T1_)
        /*23b4*/ 	.word	0x00000000


	//----- nvinfo : EIATTR_MIN_STACK_SIZE
	.align		4
.L_1573:
        /*23b8*/ 	.byte	0x04, 0x12
        /*23ba*/ 	.short	(.L_1575 - .L_1574)
	.align		4
.L_1574:
        /*23bc*/ 	.word	index@(_ZN2at6native29vectorized_elementwise_kernelILi8ENS0_13BinaryFunctorIaaaZZZNS0_21heaviside_kernel_cudaERNS_18TensorIteratorBaseEENKUlvE_clEvENKUlvE0_clEvEUlaaE_EESt5arrayIPcLm3EEEEviT0_T1_)
        /*23c0*/ 	.word	0x00000000


	//----- nvinfo : EIATTR_MIN_STACK_SIZE
	.align		4
.L_1575:
        /*23c4*/ 	.byte	0x04, 0x12
        /*23c6*/ 	.short	(.L_1577 - .L_1576)
	.align		4
.L_1576:
        /*23c8*/ 	.word	index@(_ZN2at6native18elementwise_kernelILi128ELi4EZNS0_15gpu_kernel_implINS0_13BUnaryFunctorIaaaZZZNS0_21heaviside_kernel_cudaERNS_18TensorIteratorBaseEENKUlvE_clEvENKUlvE0_clEvEUlaaE_EEEEvS5_RKT_EUliE_EEviT1_)
        /*23cc*/ 	.word	0x00000000


	//----- nvinfo : EIATTR_MIN_STACK_SIZE
	.align		4
.L_1577:
        /*23d0*/ 	.byte	0x04, 0x12
        /*23d2*/ 	.short	(.L_1579 - .L_1578)
	.align		4
.L_1578:
        /*23d4*/ 	.word	index@(_ZN2at6native27unrolled_elementwise_kernelINS0_13BUnaryFunctorIaaaZZZNS0_21heaviside_kernel_cudaERNS_18TensorIteratorBaseEENKUlvE_clEvENKUlvE0_clEvEUlaaE_EESt5arrayIPcLm2EELi4E23TrivialOffsetCalculatorILi1EjESD_NS0_6memory12LoadWithCastILi1EEENSE_13StoreWithCastILi1EEEEEviT_T0_T2_T3_T4_T5_)
        /*23d8*/ 	.word	0x00000000


	//----- nvinfo : EIATTR_MIN_STACK_SIZE
	.align		4
.L_1579:
        /*23dc*/ 	.byte	0x04, 0x12
        /*23de*/ 	.short	(.L_1581 - .L_1580)
	.align		4
.L_1580:
        /*23e0*/ 	.word	index@(_ZN2at6native18elementwise_kernelILi128ELi4EZNS0_22gpu_kernel_impl_nocastINS0_13BUnaryFunctorIaaaZZZNS0_21heaviside_kernel_cudaERNS_18TensorIteratorBaseEENKUlvE_clEvENKUlvE0_clEvEUlaaE_EEEEvS5_RKT_EUliE_EEviT1_)
        /*23e4*/ 	.word	0x00000000


	//----- nvinfo : EIATTR_MIN_STACK_SIZE
	.align		4
.L_1581:
        /*23e8*/ 	.byte	0x04, 0x12
        /*23ea*/ 	.short	(.L_1583 - .L_1582)
	.align		4
.L_1582:
        /*23ec*/ 	.word	index@(_ZN2at6native27unrolled_elementwise_kernelINS0_13BUnaryFunctorIaaaZZZNS0_21heaviside_kernel_cudaERNS_18TensorIteratorBaseEENKUlvE_clEvENKUlvE0_clEvEUlaaE_EESt5arrayIPcLm2EELi4E23TrivialOffsetCalculatorILi1EjESD_NS0_6memory15LoadWithoutCastENSE_16StoreWithoutCastEEEviT_T0_T2_T3_T4_T5_)
        /*23f0*/ 	.word	0x00000000


	//----- nvinfo : EIATTR_MIN_STACK_SIZE
	.align		4
.L_1583:
        /*23f4*/ 	.byte	0x04, 0x12
        /*23f6*/ 	.short	(.L_1585 - .L_1584)
	.align		4
.L_1584:
        /*23f8*/ 	.word	index@(_ZN2at6native29vectorized_elementwise_kernelILi2ENS0_13BUnaryFunctorIaaaZZZNS0_21heaviside_kernel_cudaERNS_18TensorIteratorBaseEENKUlvE_clEvENKUlvE0_clEvEUlaaE_EESt5arrayIPcLm2EEEEviT0_T1_)
        /*23fc*/ 	.word	0x00000000


	//----- nvinfo : EIATTR_MIN_STACK_SIZE
	.align		4
.L_1585:
        /*2400*/ 	.byte	0x04, 0x12
        /*2402*/ 	.short	(.L_1587 - .L_1586)
	.align		4
.L_1586:
        /*2404*/ 	.word	index@(_ZN2at6native29vectorized_elementwise_kernelILi4ENS0_13BUnaryFunctorIaaaZZZNS0_21heaviside_kernel_cudaERNS_18TensorIteratorBaseEENKUlvE_clEvENKUlvE0_clEvEUlaaE_EESt5arrayIPcLm2EEEEviT0_T1_)
        /*2408*/ 	.word	0x00000000


	//----- nvinfo : EIATTR_MIN_STACK_SIZE
	.align		4
.L_1587:
        /*240c*/ 	.byte	0x04, 0x12
        /*240e*/ 	.short	(.L_1589 - .L_1588)
	.align		4
.L_1588:
        /*2410*/ 	.word	index@(_ZN2at6native29vectorized_elementwise_kernelILi8ENS0_13BUnaryFunctorIaaaZZZNS0_21heaviside_kernel_cudaERNS_18TensorIteratorBaseEENKUlvE_clEvENKUlvE0_clEvEUlaaE_EESt5arrayIPcLm2EEEEviT0_T1_)
        /*2414*/ 	.word	0x00000000


	//----- nvinfo : EIATTR_MIN_STACK_SIZE
	.align		4
.L_1589:
        /*2418*/ 	.byte	0x04, 0x12
        /*241a*/ 	.short	(.L_1591 - .L_1590)
	.align		4
.L_1590:
        /*241c*/ 	.word	index@(_ZN2at6native18elementwise_kernelILi128ELi4EZNS0_15gpu_kernel_implINS0_13AUnaryFunctorIaaaZZZNS0_21heaviside_kernel_cudaERNS_18TensorIteratorBaseEENKUlvE_clEvENKUlvE0_clEvEUlaaE_EEEEvS5_RKT_EUliE_EEviT1_)
        /*2420*/ 	.word	0x00000000


	//----- nvinfo : EIATTR_MIN_STACK_SIZE
	.align		4
.L_1591:
        /*2424*/ 	.byte	0x04, 0x12
        /*2426*/ 	.short	(.L_1593 - .L_1592)
	.align		4
.L_1592:
        /*2428*/ 	.word	index@(_ZN2at6native27unrolled_elementwise_kernelINS0_13AUnaryFunctorIaaaZZZNS0_21heaviside_kernel_cudaERNS_18TensorIteratorBaseEENKUlvE_clEvENKUlvE0_clEvEUlaaE_EESt5arrayIPcLm2EELi4E23TrivialOffsetCalculatorILi1EjESD_NS0_6memory12LoadWithCastILi1EEENSE_13StoreWithCastILi1EEEEEviT_T0_T2_T3_T4_T5_)
        /*242c*/ 	.word	0x00000000


	//----- nvinfo : EIATTR_MIN_STACK_SIZE
	.align		4
.L_1593:
        /*2430*/ 	.byte	0x04, 0x12
        /*2432*/ 	.short	(.L_1595 - .L_1594)
	.align		4
.L_1594:
        /*2434*/ 	.word	index@(_ZN2at6native18elementwise_kernelILi128ELi4EZNS0_22gpu_kernel_impl_nocastINS0_13AUnaryFunctorIaaaZZZNS0_21heaviside_kernel_cudaERNS_18TensorIteratorBaseEENKUlvE_clEvENKUlvE0_clEvEUlaaE_EEEEvS5_RKT_EUliE_EEviT1_)
        /*2438*/ 	.word	0x00000000


	//----- nvinfo : EIATTR_MIN_STACK_SIZE
	.align		4
.L_1595:
        /*243c*/ 	.byte	0x04, 0x12
        /*243e*/ 	.short	(.L_1597 - .L_1596)
	.align		4
.L_1596:
        /*2440*/ 	.word	index@(_ZN2at6native27unrolled_elementwise_kernelINS0_13AUnaryFunctorIaaaZZZNS0_21heaviside_kernel_cudaERNS_18TensorIteratorBaseEENKUlvE_clEvENKUlvE0_clEvEUlaaE_EESt5arrayIPcLm2EELi4E23TrivialOffsetCalculatorILi1EjESD_NS0_6memory15LoadWithoutCastENSE_16StoreWithoutCastEEEviT_T0_T2_T3_T4_T5_)
        /*2444*/ 	.word	0x00000000


	//----- nvinfo : EIATTR_MIN_STACK_SIZE
	.align		4
.L_1597:
        /*2448*/ 	.byte	0x04, 0x12
        /*244a*/ 	.short	(.L_1599 - .L_1598)
	.align		4
.L_1598:
        /*244c*/ 	.word	index@(_ZN2at6native29vectorized_elementwise_kernelILi2ENS0_13AUnaryFunctorIaaaZZZNS0_21heaviside_kernel_cudaERNS_18TensorIteratorBaseEENKUlvE_clEvENKUlvE0_clEvEUlaaE_EESt5arrayIPcLm2EEEEviT0_T1_)
        /*2450*/ 	.word	0x00000000


	//----- nvinfo : EIATTR_MIN_STACK_SIZE
	.align		4
.L_1599:
        /*2454*/ 	.byte	0x04, 0x12
        /*2456*/ 	.short	(.L_1601 - .L_1600)
	.align		4
.L_1600:
        /*2458*/ 	.word	index@(_ZN2at6native29vectorized_elementwise_kernelILi4ENS0_13AUnaryFunctorIaaaZZZNS0_21heaviside_kernel_cudaERNS_18TensorIteratorBaseEENKUlvE_clEvENKUlvE0_clEvEUlaaE_EESt5arrayIPcLm2EEEEviT0_T1_)
        /*245c*/ 	.word	0x00000000


	//----- nvinfo : EIATTR_MIN_STACK_SIZE
	.align		4
.L_1601:
        /*2460*/ 	.byte	0x04, 0x12
        /*2462*/ 	.short	(.L_1603 - .L_1602)
	.align		4
.L_1602:
        /*2464*/ 	.word	index@(_ZN2at6native29vectorized_elementwise_kernelILi8ENS0_13AUnaryFunctorIaaaZZZNS0_21heaviside_kernel_cudaERNS_18TensorIteratorBaseEENKUlvE_clEvENKUlvE0_clEvEUlaaE_EESt5arrayIPcLm2EEEEviT0_T1_)
        /*2468*/ 	.word	0x00000000


	//----- nvinfo : EIATTR_MIN_STACK_SIZE
	.align		4
.L_1603:
        /*246c*/ 	.byte	0x04, 0x12
        /*246e*/ 	.short	(.L_1605 - .L_1604)
	.align		4
.L_1604:
        /*2470*/ 	.word	index@(_ZN2at6native18elementwise_kernelILi128ELi4EZNS0_15gpu_kernel_implINS0_13BinaryFunctorIhhhZZZNS0_21heaviside_kernel_cudaERNS_18TensorIteratorBaseEENKUlvE_clEvENKUlvE_clEvEUlhhE_EEEEvS5_RKT_EUliE_EEviT1_)
        /*2474*/ 	.word	0x00000000


	//----- nvinfo : EIATTR_MIN_STACK_SIZE
	.align		4
.L_1605:
        /*2478*/ 	.byte	0x04, 0x12
        /*247a*/ 	.short	(.L_1607 - .L_1606)
	.align		4
.L_1606:
        /*247c*/ 	.word	index@(_ZN2at6native27unrolled_elementwise_kernelINS0_13BinaryFunctorIhhhZZZNS0_21heaviside_kernel_cudaERNS_18TensorIteratorBaseEENKUlvE_clEvENKUlvE_clEvEUlhhE_EESt5arrayIPcLm3EELi4E23TrivialOffsetCalculatorILi2EjESC_ILi1EjENS0_6memory12LoadWithCastILi2EEENSF_13StoreWithCastILi1EEEEEviT_T0_T2_T3_T4_T5_)
        /*2480*/ 	.word	0x00000000


	//----- nvinfo : EIATTR_MIN_STACK_SIZE
	.align		4
.L_1607:
        /*2484*/ 	.byte	0x04, 0x12
        /*2486*/ 	.short	(.L_1609 - .L_1608)
	.align		4
.L_1608:
        /*2488*/ 	.word	index@(_ZN2at6native18elementwise_kernelILi128ELi4EZNS0_22gpu_kernel_impl_nocastINS0_13BinaryFunctorIhhhZZZNS0_21heaviside_kernel_cudaERNS_18TensorIteratorBaseEENKUlvE_clEvENKUlvE_clEvEUlhhE_EEEEvS5_RKT_EUliE_EEviT1_)
        /*248c*/ 	.word	0x00000000


	//----- nvinfo : EIATTR_MIN_STACK_SIZE
	.align		4
.L_1609:
        /*2490*/ 	.byte	0x04, 0x12
        /*2492*/ 	.short	(.L_1611 - .L_1610)
	.align		4
.L_1610:
        /*2494*/ 	.word	index@(_ZN2at6native27unrolled_elementwise_kernelINS0_13BinaryFunctorIhhhZZZNS0_21heaviside_kernel_cudaERNS_18TensorIteratorBaseEENKUlvE_clEvENKUlvE_clEvEUlhhE_EESt5arrayIPcLm3EELi4E23TrivialOffsetCalculatorILi2EjESC_ILi1EjENS0_6memory15LoadWithoutCastENSF_16StoreWithoutCastEEEviT_T0_T2_T3_T4_T5_)
        /*2498*/ 	.word	0x00000000


	//----- nvinfo : EIATTR_MIN_STACK_SIZE
	.align		4
.L_1611:
        /*249c*/ 	.byte	0x04, 0x12
        /*249e*/ 	.short	(.L_1613 - .L_1612)
	.align		4
.L_1612:
        /*24a0*/ 	.word	index@(_ZN2at6native29vectorized_elementwise_kernelILi2ENS0_13BinaryFunctorIhhhZZZNS0_21heaviside_kernel_cudaERNS_18TensorIteratorBaseEENKUlvE_clEvENKUlvE_clEvEUlhhE_EESt5arrayIPcLm3EEEEviT0_T1_)
        /*24a4*/ 	.word	0x00000000


	//----- nvinfo : EIATTR_MIN_STACK_SIZE
	.align		4
.L_1613:
        /*24a8*/ 	.byte	0x04, 0x12
        /*24aa*/ 	.short	(.L_1615 - .L_1614)
	.align		4
.L_1614:
        /*24ac*/ 	.word	index@(_ZN2at6native29vectorized_elementwise_kernelILi4ENS0_13BinaryFunctorIhhhZZZNS0_21heaviside_kernel_cudaERNS_18TensorIteratorBaseEENKUlvE_clEvENKUlvE_clEvEUlhhE_EESt5arrayIPcLm3EEEEviT0_T1_)
        /*24b0*/ 	.word	0x00000000


	//----- nvinfo : EIATTR_MIN_STACK_SIZE
	.align		4
.L_1615:
        /*24b4*/ 	.byte	0x04, 0x12
        /*24b6*/ 	.short	(.L_1617 - .L_1616)
	.align		4
.L_1616:
        /*24b8*/ 	.word	index@(_ZN2at6native29vectorized_elementwise_kernelILi8ENS0_13BinaryFunctorIhhhZZZNS0_21heaviside_kernel_cudaERNS_18TensorIteratorBaseEENKUlvE_clEvENKUlvE_clEvEUlhhE_EESt5arrayIPcLm3EEEEviT0_T1_)
        /*24bc*/ 	.word	0x00000000


	//----- nvinfo : EIATTR_MIN_STACK_SIZE
	.align		4
.L_1617:
        /*24c0*/ 	.byte	0x04, 0x12
        /*24c2*/ 	.short	(.L_1619 - .L_1618)
	.align		4
.L_1618:
        /*24c4*/ 	.word	index@(_ZN2at6native18elementwise_kernelILi128ELi4EZNS0_15gpu_kernel_implINS0_13BUnaryFunctorIhhhZZZNS0_21heaviside_kernel_cudaERNS_18TensorIteratorBaseEENKUlvE_clEvENKUlvE_clEvEUlhhE_EEEEvS5_RKT_EUliE_EEviT1_)
        /*24c8*/ 	.word	0x00000000


	//----- nvinfo : EIATTR_MIN_STACK_SIZE
	.align		4
.L_1619:
        /*24cc*/ 	.byte	0x04, 0x12
        /*24ce*/ 	.short	(.L_1621 - .L_1620)
	.align		4
.L_1620:
        /*24d0*/ 	.word	index@(_ZN2at6native27unrolled_elementwise_kernelINS0_13BUnaryFunctorIhhhZZZNS0_21heaviside_kernel_cudaERNS_18TensorIteratorBaseEENKUlvE_clEvENKUlvE_clEvEUlhhE_EESt5arrayIPcLm2EELi4E23TrivialOffsetCalculatorILi1EjESD_NS0_6memory12LoadWithCastILi1EEENSE_13StoreWithCastILi1EEEEEviT_T0_T2_T3_T4_T5_)
        /*24d4*/ 	.word	0x00000000


	//----- nvinfo : EIATTR_MIN_STACK_SIZE
	.align		4
.L_1621:
        /*24d8*/ 	.byte	0x04, 0x12
        /*24da*/ 	.short	(.L_1623 - .L_1622)
	.align		4
.L_1622:
        /*24dc*/ 	.word	index@(_ZN2at6native18elementwise_kernelILi128ELi4EZNS0_22gpu_kernel_impl_nocastINS0_13BUnaryFunctorIhhhZZZNS0_21heaviside_kernel_cudaERNS_18TensorIteratorBaseEENKUlvE_clEvENKUlvE_clEvEUlhhE_EEEEvS5_RKT_EUliE_EEviT1_)
        /*24e0*/ 	.word	0x00000000


	//----- nvinfo : EIATTR_MIN_STACK_SIZE
	.align		4
.L_1623:
        /*24e4*/ 	.byte	0x04, 0x12
        /*24e6*/ 	.short	(.L_1625 - .L_1624)
	.align		4
.L_1624:
        /*24e8*/ 	.word	index@(_ZN2at6native27unrolled_elementwise_kernelINS0_13BUnaryFunctorIhhhZZZNS0_21heaviside_kernel_cudaERNS_18TensorIteratorBaseEENKUlvE_clEvENKUlvE_clEvEUlhhE_EESt5arrayIPcLm2EELi4E23TrivialOffsetCalculatorILi1EjESD_NS0_6memory15LoadWithoutCastENSE_16StoreWithoutCastEEEviT_T0_T2_T3_T4_T5_)
        /*24ec*/ 	.word	0x00000000


	//----- nvinfo : EIATTR_MIN_STACK_SIZE
	.align		4
.L_1625:
        /*24f0*/ 	.byte	0x04, 0x12
        /*24f2*/ 	.short	(.L_1627 - .L_1626)
	.align		4
.L_1626:
        /*24f4*/ 	.word	index@(_ZN2at6native29vectorized_elementwise_kernelILi2ENS0_13BUnaryFunctorIhhhZZZNS0_21heaviside_kernel_cudaERNS_18TensorIteratorBaseEENKUlvE_clEvENKUlvE_clEvEUlhhE_EESt5arrayIPcLm2EEEEviT0_T1_)
        /*24f8*/ 	.word	0x00000000


	//----- nvinfo : EIATTR_MIN_STACK_SIZE
	.align		4
.L_1627:
        /*24fc*/ 	.byte	0x04, 0x12
        /*24fe*/ 	.short	(.L_1629 - .L_1628)
	.align		4
.L_1628:
        /*2500*/ 	.word	index@(_ZN2at6native29vectorized_elementwise_kernelILi4ENS0_13BUnaryFunctorIhhhZZZNS0_21heaviside_kernel_cudaERNS_18TensorIteratorBaseEENKUlvE_clEvENKUlvE_clEvEUlhhE_EESt5arrayIPcLm2EEEEviT0_T1_)
        /*2504*/ 	.word	0x00000000


	//----- nvinfo : EIATTR_MIN_STACK_SIZE
	.align		4
.L_1629:
        /*2508*/ 	.byte	0x04, 0x12
        /*250a*/ 	.short	(.L_1631 - .L_1630)
	.align		4
.L_1630:
        /*250c*/ 	.word	index@(_ZN2at6native29vectorized_elementwise_kernelILi8ENS0_13BUnaryFunctorIhhhZZZNS0_21heaviside_kernel_cudaERNS_18TensorIteratorBaseEENKUlvE_clEvENKUlvE_clEvEUlhhE_EESt5arrayIPcLm2EEEEviT0_T1_)
        /*2510*/ 	.word	0x00000000


	//----- nvinfo : EIATTR_MIN_STACK_SIZE
	.align		4
.L_1631:
        /*2514*/ 	.byte	0x04, 0x12
        /*2516*/ 	.short	(.L_1633 - .L_1632)
	.align		4
.L_1632:
        /*2518*/ 	.word	index@(_ZN2at6native18elementwise_kernelILi128ELi4EZNS0_15gpu_kernel_implINS0_13AUnaryFunctorIhhhZZZNS0_21heaviside_kernel_cudaERNS_18TensorIteratorBaseEENKUlvE_clEvENKUlvE_clEvEUlhhE_EEEEvS5_RKT_EUliE_EEviT1_)
        /*251c*/ 	.word	0x00000000


	//----- nvinfo : EIATTR_MIN_STACK_SIZE
	.align		4
.L_1633:
        /*2520*/ 	.byte	0x04, 0x12
        /*2522*/ 	.short	(.L_1635 - .L_1634)
	.align		4
.L_1634:
        /*2524*/ 	.word	index@(_ZN2at6native27unrolled_elementwise_kernelINS0_13AUnaryFunctorIhhhZZZNS0_21heaviside_kernel_cudaERNS_18TensorIteratorBaseEENKUlvE_clEvENKUlvE_clEvEUlhhE_EESt5arrayIPcLm2EELi4E23TrivialOffsetCalculatorILi1EjESD_NS0_6memory12LoadWithCastILi1EEENSE_13StoreWithCastILi1EEEEEviT_T0_T2_T3_T4_T5_)
        /*2528*/ 	.word	0x00000000


	//----- nvinfo : EIATTR_MIN_STACK_SIZE
	.align		4
.L_1635:
        /*252c*/ 	.byte	0x04, 0x12
        /*252e*/ 	.short	(.L_1637 - .L_1636)
	.align		4
.L_1636:
        /*2530*/ 	.word	index@(_ZN2at6native18elementwise_kernelILi128ELi4EZNS0_22gpu_kernel_impl_nocastINS0_13AUnaryFunctorIhhhZZZNS0_21heaviside_kernel_cudaERNS_18TensorIteratorBaseEENKUlvE_clEvENKUlvE_clEvEUlhhE_EEEEvS5_RKT_EUliE_EEviT1_)
        /*2534*/ 	.word	0x00000000


	//----- nvinfo : EIATTR_MIN_STACK_SIZE
	.align		4
.L_1637:
        /*2538*/ 	.byte	0x04, 0x12
        /*253a*/ 	.short	(.L_1639 - .L_1638)
	.align		4
.L_1638:
        /*253c*/ 	.word	index@(_ZN2at6native27unrolled_elementwise_kernelINS0_13AUnaryFunctorIhhhZZZNS0_21heaviside_kernel_cudaERNS_18TensorIteratorBaseEENKUlvE_clEvENKUlvE_clEvEUlhhE_EESt5arrayIPcLm2EELi4E23TrivialOffsetCalculatorILi1EjESD_NS0_6memory15LoadWithoutCastENSE_16StoreWithoutCastEEEviT_T0_T2_T3_T4_T5_)
        /*2540*/ 	.word	0x00000000


	//----- nvinfo : EIATTR_MIN_STACK_SIZE
	.align		4
.L_1639:
        /*2544*/ 	.byte	0x04, 0x12
        /*2546*/ 	.short	(.L_1641 - .L_1640)
	.align		4
.L_1640:
        /*2548*/ 	.word	index@(_ZN2at6native29vectorized_elementwise_kernelILi2ENS0_13AUnaryFunctorIhhhZZZNS0_21heaviside_kernel_cudaERNS_18TensorIteratorBaseEENKUlvE_clEvENKUlvE_clEvEUlhhE_EESt5arrayIPcLm2EEEEviT0_T1_)
        /*254c*/ 	.word	0x00000000


	//----- nvinfo : EIATTR_MIN_STACK_SIZE
	.align		4
.L_1641:
        /*2550*/ 	.byte	0x04, 0x12
        /*2552*/ 	.short	(.L_1643 - .L_1642)
	.align		4
.L_1642:
        /*2554*/ 	.word	index@(_ZN2at6native29vectorized_elementwise_kernelILi4ENS0_13AUnaryFunctorIhhhZZZNS0_21heaviside_kernel_cudaERNS_18TensorIteratorBaseEENKUlvE_clEvENKUlvE_clEvEUlhhE_EESt5arrayIPcLm2EEEEviT0_T1_)
        /*2558*/ 	.word	0x00000000


	//----- nvinfo : EIATTR_MIN_STACK_SIZE
	.align		4
.L_1643:
        /*255c*/ 	.byte	0x04, 0x12
        /*255e*/ 	.short	(.L_1645 - .L_1644)
	.align		4
.L_1644:
        /*2560*/ 	.word	index@(_ZN2at6native29vectorized_elementwise_kernelILi8ENS0_13AUnaryFunctorIhhhZZZNS0_21heaviside_kernel_cudaERNS_18TensorIteratorBaseEENKUlvE_clEvENKUlvE_clEvEUlhhE_EESt5arrayIPcLm2EEEEviT0_T1_)
        /*2564*/ 	.word	0x00000000


	//----- nvinfo : EIATTR_MIN_STACK_SIZE
	.align		4
.L_1645:
        /*2568*/ 	.byte	0x04, 0x12
        /*256a*/ 	.short	(.L_1647 - .L_1646)
	.align		4
.L_1646:
        /*256c*/ 	.word	index@(_ZN2at6native18elementwise_kernelILi128ELi4EZNS0_15gpu_kernel_implINS0_13BinaryFunctorIN3c104HalfES5_S5_ZZZNS0_21nextafter_kernel_cudaERNS_18TensorIteratorBaseEENKUlvE_clEvENKUlvE2_clEvEUlS5_S5_E_EEEEvS7_RKT_EUliE_EEviT1_)
        /*2570*/ 	.word	0x00000000


	//----- nvinfo : EIATTR_MIN_STACK_SIZE
	.align		4
.L_1647:
        /*2574*/ 	.byte	0x04, 0x12
        /*2576*/ 	.short	(.L_1649 - .L_1648)
	.align		4
.L_1648:
        /*2578*/ 	.word	index@(_ZN2at6native27unrolled_elementwise_kernelINS0_13BinaryFunctorIN3c104HalfES4_S4_ZZZNS0_21nextafter_kernel_cudaERNS_18TensorIteratorBaseEENKUlvE_clEvENKUlvE2_clEvEUlS4_S4_E_EESt5arrayIPcLm3EELi4E23TrivialOffsetCalculatorILi2EjESE_ILi1EjENS0_6memory12LoadWithCastILi2EEENSH_13StoreWithCastILi1EEEEEviT_T0_T2_T3_T4_T5_)
        /*257c*/ 	.word	0x00000000


	//----- nvinfo : EIATTR_MIN_STACK_SIZE
	.align		4
.L_1649:
        /*2580*/ 	.byte	0x04, 0x12
        /*2582*/ 	.short	(.L_1651 - .L_1650)
	.align		4
.L_1650:
        /*2584*/ 	.word	index@(_ZN2at6native18elementwise_kernelILi128ELi4EZNS0_22gpu_kernel_impl_nocastINS0_13BinaryFunctorIN3c104HalfES5_S5_ZZZNS0_21nextafter_kernel_cudaERNS_18TensorIteratorBaseEENKUlvE_clEvENKUlvE2_clEvEUlS5_S5_E_EEEEvS7_RKT_EUliE_EEviT1_)
        /*2588*/ 	.word	0x00000000


	//----- nvinfo : EIATTR_MIN_STACK_SIZE
	.align		4
.L_1651:
        /*258c*/ 	.byte	0x04, 0x12
        /*258e*/ 	.short	(.L_1653 - .L_1652)
	.align		4
.L_1652:
        /*2590*/ 	.word	index@(_ZN2at6native27unrolled_elementwise_kernelINS0_13BinaryFunctorIN3c104HalfES4_S4_ZZZNS0_21nextafter_kernel_cudaERNS_18TensorIteratorBaseEENKUlvE_clEvENKUlvE2_clEvEUlS4_S4_E_EESt5arrayIPcLm3EELi4E23TrivialOffsetCalculatorILi2EjESE_ILi1EjENS0_6memory15LoadWithoutCastENSH_16StoreWithoutCastEEEviT_T0_T2_T3_T4_T5_)
        /*2594*/ 	.word	0x00000000


	//----- nvinfo : EIATTR_MIN_STACK_SIZE
	.align		4
.L_1653:
        /*2598*/ 	.byte	0x04, 0x12
        /*259a*/ 	.short	(.L_1655 - .L_1654)
	.align		4
.L_1654:
        /*259c*/ 	.word	index@(_ZN2at6native29vectorized_elementwise_kernelILi2ENS0_13BinaryFunctorIN3c104HalfES4_S4_ZZZNS0_21nextafter_kernel_cudaERNS_18TensorIteratorBaseEENKUlvE_clEvENKUlvE2_clEvEUlS4_S4_E_EESt5arrayIPcLm3EEEEviT0_T1_)
        /*25a0*/ 	.word	0x00000000


	//----- nvinfo : EIATTR_MIN_STACK_SIZE
	.align		4
.L_1655:
        /*25a4*/ 	.byte	0x04, 0x12
        /*25a6*/ 	.short	(.L_1657 - .L_1656)
	.align		4
.L_1656:
        /*25a8*/ 	.word	index@(_ZN2at6native29vectorized_elementwise_kernelILi4ENS0_13BinaryFunctorIN3c104HalfES4_S4_ZZZNS0_21nextafter_kernel_cudaERNS_18TensorIteratorBaseEENKUlvE_clEvENKUlvE2_clEvEUlS4_S4_E_EESt5arrayIPcLm3EEEEviT0_T1_)
        /*25ac*/ 	.word	0x00000000


	//----- nvinfo : EIATTR_MIN_STACK_SIZE
	.align		4
.L_1657:
        /*25b0*/ 	.byte	0x04, 0x12
        /*25b2*/ 	.short	(.L_1659 - .L_1658)
	.align		4
.L_1658:
        /*25b4*/ 	.word	index@(_ZN2at6native29vectorized_elementwise_kernelILi8ENS0_13BinaryFunctorIN3c104HalfES4_S4_ZZZNS0_21nextafter_kernel_cudaERNS_18TensorIteratorBaseEENKUlvE_clEvENKUlvE2_clEvEUlS4_S4_E_EESt5arrayIPcLm3EEEEviT0_T1_)
        /*25b8*/ 	.word	0x00000000


	//----- nvinfo : EIATTR_MIN_STACK_SIZE
	.align		4
.L_1659:
        /*25bc*/ 	.byte	0x04, 0x12
        /*25be*/ 	.short	(.L_1661 - .L_1660)
	.align		4
.L_1660:
        /*25c0*/ 	.word	index@(_ZN2at6native18elementwise_kernelILi128ELi4EZNS0_15gpu_kernel_implINS0_13BUnaryFunctorIN3c104HalfES5_S5_ZZZNS0_21nextafter_kernel_cudaERNS_18TensorIteratorBaseEENKUlvE_clEvENKUlvE2_clEvEUlS5_S5_E_EEEEvS7_RKT_EUliE_EEviT1_)
        /*25c4*/ 	.word	0x00000000


	//----- nvinfo : EIATTR_MIN_STACK_SIZE
	.align		4
.L_1661:
        /*25c8*/ 	.byte	0x04, 0x12
        /*25ca*/ 	.short	(.L_1663 - .L_1662)
	.align		4
.L_1662:
        /*25cc*/ 	.word	index@(_ZN2at6native27unrolled_elementwise_kernelINS0_13BUnaryFunctorIN3c104HalfES4_S4_ZZZNS0_21nextafter_kernel_cudaERNS_18TensorIteratorBaseEENKUlvE_clEvENKUlvE2_clEvEUlS4_S4_E_EESt5arrayIPcLm2EELi4E23TrivialOffsetCalculatorILi1EjESF_NS0_6memory12LoadWithCastILi1EEENSG_13StoreWithCastILi1EEEEEviT_T0_T2_T3_T4_T5_)
        /*25d0*/ 	.word	0x00000000


	//----- nvinfo : EIATTR_MIN_STACK_SIZE
	.align		4
.L_1663:
        /*25d4*/ 	.byte	0x04, 0x12
        /*25d6*/ 	.short	(.L_1665 - .L_1664)
	.align		4
.L_1664:
        /*25d8*/ 	.word	index@(_ZN2at6native18elementwise_kernelILi128ELi4EZNS0_22gpu_kernel_impl_nocastINS0_13BUnaryFunctorIN3c104HalfES5_S5_ZZZNS0_21nextafter_kernel_cudaERNS_18TensorIteratorBaseEENKUlvE_clEvENKUlvE2_clEvEUlS5_S5_E_EEEEvS7_RKT_EUliE_EEviT1_)
        /*25dc*/ 	.word	0x00000000


	//----- nvinfo : EIATTR_MIN_STACK_SIZE
	.align		4
.L_1665:
        /*25e0*/ 	.byte	0x04, 0x12
        /*25e2*/ 	.short	(.L_1667 - .L_1666)
	.align		4
.L_1666:
        /*25e4*/ 	.word	index@(_ZN2at6native27unrolled_elementwise_kernelINS0_13BUnaryFunctorIN3c104HalfES4_S4_ZZZNS0_21nextafter_kernel_cudaERNS_18TensorIteratorBaseEENKUlvE_clEvENKUlvE2_clEvEUlS4_S4_E_EESt5arrayIPcLm2EELi4E23TrivialOffsetCalculatorILi1EjESF_NS0_6memory15LoadWithoutCastENSG_16StoreWithoutCastEEEviT_T0_T2_T3_T4_T5_)
        /*25e8*/ 	.word	0x00000000


	//----- nvinfo : EIATTR_MIN_STACK_SIZE
	.align		4
.L_1667:
        /*25ec*/ 	.byte	0x04, 0x12
        /*25ee*/ 	.short	(.L_1669 - .L_1668)
	.align		4
.L_1668:
        /*25f0*/ 	.word	index@(_ZN2at6native29vectorized_elementwise_kernelILi2ENS0_13BUnaryFunctorIN3c104HalfES4_S4_ZZZNS0_21nextafter_kernel_cudaERNS_18TensorIteratorBaseEENKUlvE_clEvENKUlvE2_clEvEUlS4_S4_E_EESt5arrayIPcLm2EEEEviT0_T1_)
        /*25f4*/ 	.word	0x00000000


	//----- nvinfo : EIATTR_MIN_STACK_SIZE
	.align		4
.L_1669:
        /*25f8*/ 	.byte	0x04, 0x12
        /*25fa*/ 	.short	(.L_1671 - .L_1670)
	.align		4
.L_1670:
        /*25fc*/ 	.word	index@(_ZN2at6native29vectorized_elementwise_kernelILi4ENS0_13BUnaryFunctorIN3c104HalfES4_S4_ZZZNS0_21nextafter_kernel_cudaERNS_18TensorIteratorBaseEENKUlvE_clEvENKUlvE2_clEvEUlS4_S4_E_EESt5arrayIPcLm2EEEEviT0_T1_)
        /*2600*/ 	.word	0x00000000


	//----- nvinfo : EIATTR_MIN_STACK_SIZE
	.align		4
.L_1671:
        /*2604*/ 	.byte	0x04, 0x12
        /*2606*/ 	.short	(.L_1673 - .L_1672)
	.align		4
.L_1672:
        /*2608*/ 	.word	index@(_ZN2at6native29vectorized_elementwise_kernelILi8ENS0_13BUnaryFunctorIN3c104HalfES4_S4_ZZZNS0_21nextafter_kernel_cudaERNS_18TensorIteratorBaseEENKUlvE_clEvENKUlvE2_clEvEUlS4_S4_E_EESt5arrayIPcLm2EEEEviT0_T1_)
        /*260c*/ 	.word	0x00000000


	//----- nvinfo : EIATTR_MIN_STACK_SIZE
	.align		4
.L_1673:
        /*2610*/ 	.byte	0x04, 0x12
        /*2612*/ 	.short	(.L_1675 - .L_1674)
	.align		4
.L_1674:
        /*2614*/ 	.word	index@(_ZN2at6native18elementwise_kernelILi128ELi4EZNS0_15gpu_kernel_implINS0_13AUnaryFunctorIN3c104HalfES5_S5_ZZZNS0_21nextafter_kernel_cudaERNS_18TensorIteratorBaseEENKUlvE_clEvENKUlvE2_clEvEUlS5_S5_E_EEEEvS7_RKT_EUliE_EEviT1_)
        /*2618*/ 	.word	0x00000000


	//----- nvinfo : EIATTR_MIN_STACK_SIZE
	.align		4
.L_1675:
        /*261c*/ 	.byte	0x04, 0x12
        /*261e*/ 	.short	(.L_1677 - .L_1676)
	.align		4
.L_1676:
        /*2620*/ 	.word	index@(_ZN2at6native27unrolled_elementwise_kernelINS0_13AUnaryFunctorIN3c104HalfES4_S4_ZZZNS0_21nextafter_kernel_cudaERNS_18TensorIteratorBaseEENKUlvE_clEvENKUlvE2_clEvEUlS4_S4_E_EESt5arrayIPcLm2EELi4E23TrivialOffsetCalculatorILi1EjESF_NS0_6memory12LoadWithCastILi1EEENSG_13StoreWithCastILi1EEEEEviT_T0_T2_T3_T4_T5_)
        /*2624*/ 	.word	0x00000000


	//----- nvinfo : EIATTR_MIN_STACK_SIZE
	.align		4
.L_1677:
        /*2628*/ 	.byte	0x04, 0x12
        /*262a*/ 	.short	(.L_1679 - .L_1678)
	.align		4
.L_1678:
        /*262c*/ 	.word	index@(_ZN2at6native18elementwise_kernelILi128ELi4EZNS0_22gpu_kernel_impl_nocastINS0_13AUnaryFunctorIN3c104HalfES5_S5_ZZZNS0_21nextafter_kernel_cudaERNS_18TensorIteratorBaseEENKUlvE_clEvENKUlvE2_clEvEUlS5_S5_E_EEEEvS7_RKT_EUliE_EEviT1_)
        /*2630*/ 	.word	0x00000000


	//----- nvinfo : EIATTR_MIN_STACK_SIZE
	.align		4
.L_1679:
        /*2634*/ 	.byte	0x04, 0x12
        /*2636*/ 	.short	(.L_1681 - .L_1680)
	.align		4
.L_1680:
        /*2638*/ 	.word	index@(_ZN2at6native27unrolled_elementwise_kernelINS0_13AUnaryFunctorIN3c104HalfES4_S4_ZZZNS0_21nextafter_kernel_cudaERNS_18TensorIteratorBaseEENKUlvE_clEvENKUlvE2_clEvEUlS4_S4_E_EESt5arrayIPcLm2EELi4E23TrivialOffsetCalculatorILi1EjESF_NS0_6memory15LoadWithoutCastENSG_16StoreWithoutCastEEEviT_T0_T2_T3_T4_T5_)
        /*263c*/ 	.word	0x00000000


	//----- nvinfo : EIATTR_MIN_STACK_SIZE
	.align		4
.L_1681:
        /*2640*/ 	.byte	0x04, 0x12
        /*2642*/ 	.short	(.L_1683 - .L_1682)
	.align		4
.L_1682:
        /*2644*/ 	.word	index@(_ZN2at6native29vectorized_elementwise_kernelILi2ENS0_13AUnaryFunctorIN3c104HalfES4_S4_ZZZNS0_21nextafter_kernel_cudaERNS_18TensorIteratorBaseEENKUlvE_clEvENKUlvE2_clEvEUlS4_S4_E_EESt5arrayIPcLm2EEEEviT0_T1_)
        /*2648*/ 	.word	0x00000000


	//----- nvinfo : EIATTR_MIN_STACK_SIZE
	.align		4
.L_1683:
        /*264c*/ 	.byte	0x04, 0x12
        /*264e*/ 	.short	(.L_1685 - .L_1684)
	.align		4
.L_1684:
        /*2650*/ 	.word	index@(_ZN2at6native29vectorized_elementwise_kernelILi4ENS0_13AUnaryFunctorIN3c104HalfES4_S4_ZZZNS0_21nextafter_kernel_cudaERNS_18TensorIteratorBaseEENKUlvE_clEvENKUlvE2_clEvEUlS4_S4_E_EESt5arrayIPcLm2EEEEviT0_T1_)
        /*2654*/ 	.word	0x00000000


	//----- nvinfo : EIATTR_MIN_STACK_SIZE
	.align		4
.L_1685:
        /*2658*/ 	.byte	0x04, 0x12
        /*265a*/ 	.short	(.L_1687 - .L_1686)
	.align		4
.L_1686:
        /*265c*/ 	.word	index@(_ZN2at6native29vectorized_elementwise_kernelILi8ENS0_13AUnaryFunctorIN3c104HalfES4_S4_ZZZNS0_21nextafter_kernel_cudaERNS_18TensorIteratorBaseEENKUlvE_clEvENKUlvE2_clEvEUlS4_S4_E_EESt5arrayIPcLm2EEEEviT0_T1_)
        /*2660*/ 	.word	0x00000000


	//----- nvinfo : EIATTR_MIN_STACK_SIZE
	.align		4
.L_1687:
        /*2664*/ 	.byte	0x04, 0x12
        /*2666*/ 	.short	(.L_1689 - .L_1688)
	.align		4
.L_1688:
        /*2668*/ 	.word	index@(_ZN2at6native18elementwise_kernelILi128ELi4EZNS0_15gpu_kernel_implINS0_13BinaryFunctorIN3c108BFloat16ES5_S5_ZZZNS0_21nextafter_kernel_cudaERNS_18TensorIteratorBaseEENKUlvE_clEvENKUlvE1_clEvEUlS5_S5_E_EEEEvS7_RKT_EUliE_EEviT1_)
        /*266c*/ 	.word	0x00000000


	//----- nvinfo : EIATTR_MIN_STACK_SIZE
	.align		4
.L_1689:
        /*2670*/ 	.byte	0x04, 0x12
        /*2672*/ 	.short	(.L_1691 - .L_1690)
	.align		4
.L_1690:
        /*2674*/ 	.word	index@(_ZN2at6native27unrolled_elementwise_kernelINS0_13BinaryFunctorIN3c108BFloat16ES4_S4_ZZZNS0_21nextafter_kernel_cudaERNS_18TensorIteratorBaseEENKUlvE_clEvENKUlvE1_clEvEUlS4_S4_E_EESt5arrayIPcLm3EELi4E23TrivialOffsetCalculatorILi2EjESE_ILi1EjENS0_6memory12LoadWithCastILi2EEENSH_13StoreWithCastILi1EEEEEviT_T0_T2_T3_T4_T5_)
        /*2678*/ 	.word	0x00000000


	//----- nvinfo : EIATTR_MIN_STACK_SIZE
	.align		4
.L_1691:
        /*267c*/ 	.byte	0x04, 0x12
        /*267e*/ 	.short	(.L_1693 - .L_1692)
	.align		4
.L_1692:
        /*2680*/ 	.word	index@(_ZN2at6native18elementwise_kernelILi128ELi4EZNS0_22gpu_kernel_impl_nocastINS0_13BinaryFunctorIN3c108BFloat16ES5_S5_ZZZNS0_21nextafter_kernel_cudaERNS_18TensorIteratorBaseEENKUlvE_clEvENKUlvE1_clEvEUlS5_S5_E_EEEEvS7_RKT_EUliE_EEviT1_)
        /*2684*/ 	.word	0x00000000


	//----- nvinfo : EIATTR_MIN_STACK_SIZE
	.align		4
.L_1693:
        /*2688*/ 	.byte	0x04, 0x12
        /*268a*/ 	.short	(.L_1695 - .L_1694)
	.align		4
.L_1694:
        /*268c*/ 	.word	index@(_ZN2at6native27unrolled_elementwise_kernelINS0_13BinaryFunctorIN3c108BFloat16ES4_S4_ZZZNS0_21nextafter_kernel_cudaERNS_18TensorIteratorBaseEENKUlvE_clEvENKUlvE1_clEvEUlS4_S4_E_EESt5arrayIPcLm3EELi4E23TrivialOffsetCalculatorILi2EjESE_ILi1EjENS0_6memory15LoadWithoutCastENSH_16StoreWithoutCastEEEviT_T0_T2_T3_T4_T5_)
        /*2690*/ 	.word	0x00000000


	//----- nvinfo : EIATTR_MIN_STACK_SIZE
	.align		4
.L_1695:
        /*2694*/ 	.byte	0x04, 0x12
        /*2696*/ 	.short	(.L_1697 - .L_1696)
	.align		4
.L_1696:
        /*2698*/ 	.word	index@(_ZN2at6native29vectorized_elementwise_kernelILi2ENS0_13BinaryFunctorIN3c108BFloat16ES4_S4_ZZZNS0_21nextafter_kernel_cudaERNS_18TensorIteratorBaseEENKUlvE_clEvENKUlvE1_clEvEUlS4_S4_E_EESt5arrayIPcLm3EEEEviT0_T1_)
        /*269c*/ 	.word	0x00000000


	//----- nvinfo : EIATTR_MIN_STACK_SIZE
	.align		4
.L_1697:
        /*26a0*/ 	.byte	0x04, 0x12
        /*26a2*/ 	.short	(.L_1699 - .L_1698)
	.align		4
.L_1698:
        /*26a4*/ 	.word	index@(_ZN2at6native29vectorized_elementwise_kernelILi4ENS0_13BinaryFunctorIN3c108BFloat16ES4_S4_ZZZNS0_21nextafter_kernel_cudaERNS_18TensorIteratorBaseEENKUlvE_clEvENKUlvE1_clEvEUlS4_S4_E_EESt5arrayIPcLm3EEEEviT0_T1_)
        /*26a8*/ 	.word	0x00000000


	//----- nvinfo : EIATTR_MIN_STACK_SIZE
	.align		4
.L_1699:
        /*26ac*/ 	.byte	0x04, 0x12
        /*26ae*/ 	.short	(.L_1701 - .L_1700)
	.align		4
.L_1700:
        /*26b0*/ 	.word	index@(_ZN2at6native29vectorized_elementwise_kernelILi8ENS0_13BinaryFunctorIN3c108BFloat16ES4_S4_ZZZNS0_21nextafter_kernel_cudaERNS_18TensorIteratorBaseEENKUlvE_clEvENKUlvE1_clEvEUlS4_S4_E_EESt5arrayIPcLm3EEEEviT0_T1_)
        /*26b4*/ 	.word	0x00000000


	//----- nvinfo : EIATTR_MIN_STACK_SIZE
	.align		4
.L_1701:
        /*26b8*/ 	.byte	0x04, 0x12
        /*26ba*/ 	.short	(.L_1703 - .L_1702)
	.align		4
.L_1702:
        /*26bc*/ 	.word	index@(_ZN2at6native18elementwise_kernelILi128ELi4EZNS0_15gpu_kernel_implINS0_13BUnaryFunctorIN3c108BFloat16ES5_S5_ZZZNS0_21nextafter_kernel_cudaERNS_18TensorIteratorBaseEENKUlvE_clEvENKUlvE1_clEvEUlS5_S5_E_EEEEvS7_RKT_EUliE_EEviT1_)
        /*26c0*/ 	.word	0x00000000


	//----- nvinfo : EIATTR_MIN_STACK_SIZE
	.align		4
.L_1703:
        /*26c4*/ 	.byte	0x04, 0x12
        /*26c6*/ 	.short	(.L_1705 - .L_1704)
	.align		4
.L_1704:
        /*26c8*/ 	.word	index@(_ZN2at6native27unrolled_elementwise_kernelINS0_13BUnaryFunctorIN3c108BFloat16ES4_S4_ZZZNS0_21nextafter_kernel_cudaERNS_18TensorIteratorBaseEENKUlvE_clEvENKUlvE1_clEvEUlS4_S4_E_EESt5arrayIPcLm2EELi4E23TrivialOffsetCalculatorILi1EjESF_NS0_6memory12LoadWithCastILi1EEENSG_13StoreWithCastILi1EEEEEviT_T0_T2_T3_T4_T5_)
        /*26cc*/ 	.word	0x00000000


	//----- nvinfo : EIATTR_MIN_STACK_SIZE
	.align		4
.L_1705:
        /*26d0*/ 	.byte	0x04, 0x12
        /*26d2*/ 	.short	(.L_1707 - .L_1706)
	.align		4
.L_1706:
        /*26d4*/ 	.word	index@(_ZN2at6native18elementwise_kernelILi128ELi4EZNS0_22gpu_kernel_impl_nocastINS0_13BUnaryFunctorIN3c108BFloat16ES5_S5_ZZZNS0_21nextafter_kernel_cudaERNS_18TensorIteratorBaseEENKUlvE_clEvENKUlvE1_clEvEUlS5_S5_E_EEEEvS7_RKT_EUliE_EEviT1_)
        /*26d8*/ 	.word	0x00000000


	//----- nvinfo : EIATTR_MIN_STACK_SIZE
	.align		4
.L_1707:
        /*26dc*/ 	.byte	0x04, 0x12
        /*26de*/ 	.short	(.L_1709 - .L_1708)
	.align		4
.L_1708:
        /*26e0*/ 	.word	index@(_ZN2at6native27unrolled_elementwise_kernelINS0_13BUnaryFunctorIN3c108BFloat16ES4_S4_ZZZNS0_21nextafter_kernel_cudaERNS_18TensorIteratorBaseEENKUlvE_clEvENKUlvE1_clEvEUlS4_S4_E_EESt5arrayIPcLm2EELi4E23TrivialOffsetCalculatorILi1EjESF_NS0_6memory15LoadWithoutCastENSG_16StoreWithoutCastEEEviT_T0_T2_T3_T4_T5_)
        /*26e4*/ 	.word	0x00000000


	//----- nvinfo : EIATTR_MIN_STACK_SIZE
	.align		4
.L_1709:
        /*26e8*/ 	.byte	0x04, 0x12
        /*26ea*/ 	.short	(.L_1711 - .L_1710)
	.align		4
.L_1710:
        /*26ec*/ 	.word	index@(_ZN2at6native29vectorized_elementwise_kernelILi2ENS0_13BUnaryFunctorIN3c108BFloat16ES4_S4_ZZZNS0_21nextafter_kernel_cudaERNS_18TensorIteratorBaseEENKUlvE_clEvENKUlvE1_clEvEUlS4_S4_E_EESt5arrayIPcLm2EEEEviT0_T1_)
        /*26f0*/ 	.word	0x00000000


	//----- nvinfo : EIATTR_MIN_STACK_SIZE
	.align		4
.L_1711:
        /*26f4*/ 	.byte	0x04, 0x12
        /*26f6*/ 	.short	(.L_1713 - .L_1712)
	.align		4
.L_1712:
        /*26f8*/ 	.word	index@(_ZN2at6native29vectorized_elementwise_kernelILi4ENS0_13BUnaryFunctorIN3c108BFloat16ES4_S4_ZZZNS0_21nextafter_kernel_cudaERNS_18TensorIteratorBaseEENKUlvE_clEvENKUlvE1_clEvEUlS4_S4_E_EESt5arrayIPcLm2EEEEviT0_T1_)
        /*26fc*/ 	.word	0x00000000


	//----- nvinfo : EIATTR_MIN_STACK_SIZE
	.align		4
.L_1713:
        /*2700*/ 	.byte	0x04, 0x12
        /*2702*/ 	.short	(.L_1715 - .L_1714)
	.align		4
.L_1714:
        /*2704*/ 	.word	index@(_ZN2at6native29vectorized_elementwise_kernelILi8ENS0_13BUnaryFunctorIN3c108BFloat16ES4_S4_ZZZNS0_21nextafter_kernel_cudaERNS_18TensorIteratorBaseEENKUlvE_clEvENKUlvE1_clEvEUlS4_S4_E_EESt5arrayIPcLm2EEEEviT0_T1_)
        /*2708*/ 	.word	0x00000000


	//----- nvinfo : EIATTR_MIN_STACK_SIZE
	.align		4
.L_1715:
        /*270c*/ 	.byte	0x04, 0x12
        /*270e*/ 	.short	(.L_1717 - .L_1716)
	.align		4
.L_1716:
        /*2710*/ 	.word	index@(_ZN2at6native18elementwise_kernelILi128ELi4EZNS0_15gpu_kernel_implINS0_13AUnaryFunctorIN3c108BFloat16ES5_S5_ZZZNS0_21nextafter_kernel_cudaERNS_18TensorIteratorBaseEENKUlvE_clEvENKUlvE1_clEvEUlS5_S5_E_EEEEvS7_RKT_EUliE_EEviT1_)
        /*2714*/ 	.word	0x00000000


	//----- nvinfo : EIATTR_MIN_STACK_SIZE
	.align		4
.L_1717:
        /*2718*/ 	.byte	0x04, 0x12
        /*271a*/ 	.short	(.L_1719 - .L_1718)
	.align		4
.L_1718:
        /*271c*/ 	.word	index@(_ZN2at6native27unrolled_elementwise_kernelINS0_13AUnaryFunctorIN3c108BFloat16ES4_S4_ZZZNS0_21nextafter_kernel_cudaERNS_18TensorIteratorBaseEENKUlvE_clEvENKUlvE1_clEvEUlS4_S4_E_EESt5arrayIPcLm2EELi4E23TrivialOffsetCalculatorILi1EjESF_NS0_6memory12LoadWithCastILi1EEENSG_13StoreWithCastILi1EEEEEviT_T0_T2_T3_T4_T5_)
        /*2720*/ 	.word	0x00000000


	//----- nvinfo : EIATTR_MIN_STACK_SIZE
	.align		4
.L_1719:
        /*2724*/ 	.byte	0x04, 0x12
        /*2726*/ 	.short	(.L_1721 - .L_1720)
	.align		4
.L_1720:
        /*2728*/ 	.word	index@(_ZN2at6native18elementwise_kernelILi128ELi4EZNS0_22gpu_kernel_impl_nocastINS0_13AUnaryFunctorIN3c108BFloat16ES5_S5_ZZZNS0_21nextafter_kernel_cudaERNS_18TensorIteratorBaseEENKUlvE_clEvENKUlvE1_clEvEUlS5_S5_E_EEEEvS7_RKT_EUliE_EEviT1_)
        /*272c*/ 	.word	0x00000000


	//----- nvinfo : EIATTR_MIN_STACK_SIZE
	.align		4
.L_1721:
        /*2730*/ 	.byte	0x04, 0x12
        /*2732*/ 	.short	(.L_1723 - .L_1722)
	.align		4
.L_1722:
        /*2734*/ 	.word	index@(_ZN2at6native27unrolled_elementwise_kernelINS0_13AUnaryFunctorIN3c108BFloat16ES4_S4_ZZZNS0_21nextafter_kernel_cudaERNS_18TensorIteratorBaseEENKUlvE_clEvENKUlvE1_clEvEUlS4_S4_E_EESt5arrayIPcLm2EELi4E23TrivialOffsetCalculatorILi1EjESF_NS0_6memory15LoadWithoutCastENSG_16StoreWithoutCastEEEviT_T0_T2_T3_T4_T5_)
        /*2738*/ 	.word	0x00000000


	//----- nvinfo : EIATTR_MIN_STACK_SIZE
	.align		4
.L_1723:
        /*273c*/ 	.byte	0x04, 0x12
        /*273e*/ 	.short	(.L_1725 - .L_1724)
	.align		4
.L_1724:
        /*2740*/ 	.word	index@(_ZN2at6native29vectorized_elementwise_kernelILi2ENS0_13AUnaryFunctorIN3c108BFloat16ES4_S4_ZZZNS0_21nextafter_kernel_cudaERNS_18TensorIteratorBaseEENKUlvE_clEvENKUlvE1_clEvEUlS4_S4_E_EESt5arrayIPcLm2EEEEviT0_T1_)
        /*2744*/ 	.word	0x00000000


	//----- nvinfo : EIATTR_MIN_STACK_SIZE
	.align		4
.L_1725:
        /*2748*/ 	.byte	0x04, 0x12
        /*274a*/ 	.short	(.L_1727 - .L_1726)
	.align		4
.L_1726:
        /*274c*/ 	.word	index@(_ZN2at6native29vectorized_elementwise_kernelILi4ENS0_13AUnaryFunctorIN3c108BFloat16ES4_S4_ZZZNS0_21nextafter_kernel_cudaERNS_18TensorIteratorBaseEENKUlvE_clEvENKUlvE1_clEvEUlS4_S4_E_EESt5arrayIPcLm2EEEEviT0_T1_)
        /*2750*/ 	.word	0x00000000


	//----- nvinfo : EIATTR_MIN_STACK_SIZE
	.align		4
.L_1727:
        /*2754*/ 	.byte	0x04, 0x12
        /*2756*/ 	.short	(.L_1729 - .L_1728)
	.align		4
.L_1728:
        /*2758*/ 	.word	index@(_ZN2at6native29vectorized_elementwise_kernelILi8ENS0_13AUnaryFunctorIN3c108BFloat16ES4_S4_ZZZNS0_21nextafter_kernel_cudaERNS_18TensorIteratorBaseEENKUlvE_clEvENKUlvE1_clEvEUlS4_S4_E_EESt5arrayIPcLm2EEEEviT0_T1_)
        /*275c*/ 	.word	0x00000000


	//----- nvinfo : EIATTR_MIN_STACK_SIZE
	.align		4
.L_1729:
        /*2760*/ 	.byte	0x04, 0x12
        /*2762*/ 	.short	(.L_1731 - .L_1730)
	.align		4
.L_1730:
        /*2764*/ 	.word	index@(_ZN2at6native18elementwise_kernelILi128ELi4EZNS0_15gpu_kernel_implINS0_13BinaryFunctorIfffZZZNS0_21nextafter_kernel_cudaERNS_18TensorIteratorBaseEENKUlvE_clEvENKUlvE0_clEvEUlffE_EEEEvS5_RKT_EUliE_EEviT1_)
        /*2768*/ 	.word	0x00000000


	//----- nvinfo : EIATTR_MIN_STACK_SIZE
	.align		4
.L_1731:
        /*276c*/ 	.byte	0x04, 0x12
        /*276e*/ 	.short	(.L_1733 - .L_1732)
	.align		4
.L_1732:
        /*2770*/ 	.word	index@(_ZN2at6native27unrolled_elementwise_kernelINS0_13BinaryFunctorIfffZZZNS0_21nextafter_kernel_cudaERNS_18TensorIteratorBaseEENKUlvE_clEvENKUlvE0_clEvEUlffE_EESt5arrayIPcLm3EELi4E23TrivialOffsetCalculatorILi2EjESC_ILi1EjENS0_6memory12LoadWithCastILi2EEENSF_13StoreWithCastILi1EEEEEviT_T0_T2_T3_T4_T5_)
        /*2774*/ 	.word	0x00000000


	//----- nvinfo : EIATTR_MIN_STACK_SIZE
	.align		4
.L_1733:
        /*2778*/ 	.byte	0x04, 0x12
        /*277a*/ 	.short	(.L_1735 - .L_1734)
	.align		4
.L_1734:
        /*277c*/ 	.word	index@(_ZN2at6native18elementwise_kernelILi128ELi2EZNS0_22gpu_kernel_impl_nocastINS0_13BinaryFunctorIfffZZZNS0_21nextafter_kernel_cudaERNS_18TensorIteratorBaseEENKUlvE_clEvENKUlvE0_clEvEUlffE_EEEEvS5_RKT_EUliE_EEviT1_)
        /*2780*/ 	.word	0x00000000


	//----- nvinfo : EIATTR_MIN_STACK_SIZE
	.align		4
.L_1735:
        /*2784*/ 	.byte	0x04, 0x12
        /*2786*/ 	.short	(.L_1737 - .L_1736)
	.align		4
.L_1736:
        /*2788*/ 	.word	index@(_ZN2at6native27unrolled_elementwise_kernelINS0_13BinaryFunctorIfffZZZNS0_21nextafter_kernel_cudaERNS_18TensorIteratorBaseEENKUlvE_clEvENKUlvE0_clEvEUlffE_EESt5arrayIPcLm3EELi4E23TrivialOffsetCalculatorILi2EjESC_ILi1EjENS0_6memory15LoadWithoutCastENSF_16StoreWithoutCastEEEviT_T0_T2_T3_T4_T5_)
        /*278c*/ 	.word	0x00000000


	//----- nvinfo : EIATTR_MIN_STACK_SIZE
	.align		4
.L_1737:
        /*2790*/ 	.byte	0x04, 0x12
        /*2792*/ 	.short	(.L_1739 - .L_1738)
	.align		4
.L_1738:
        /*2794*/ 	.word	index@(_ZN2at6native29vectorized_elementwise_kernelILi2ENS0_13BinaryFunctorIfffZZZNS0_21nextafter_kernel_cudaERNS_18TensorIteratorBaseEENKUlvE_clEvENKUlvE0_clEvEUlffE_EESt5arrayIPcLm3EEEEviT0_T1_)
        /*2798*/ 	.word	0x00000000


	//----- nvinfo : EIATTR_MIN_STACK_SIZE
	.align		4
.L_1739:
        /*279c*/ 	.byte	0x04, 0x12
        /*279e*/ 	.short	(.L_1741 - .L_1740)
	.align		4
.L_1740:
        /*27a0*/ 	.word	index@(_ZN2at6native29vectorized_elementwise_kernelILi4ENS0_13BinaryFunctorIfffZZZNS0_21nextafter_kernel_cudaERNS_18TensorIteratorBaseEENKUlvE_clEvENKUlvE0_clEvEUlffE_EESt5arrayIPcLm3EEEEviT0_T1_)
        /*27a4*/ 	.word	0x00000000


	//----- nvinfo : EIATTR_MIN_STACK_SIZE
	.align		4
.L_1741:
        /*27a8*/ 	.byte	0x04, 0x12
        /*27aa*/ 	.short	(.L_1743 - .L_1742)
	.align		4
.L_1742:
        /*27ac*/ 	.word	index@(_ZN2at6native29vectorized_elementwise_kernelILi8ENS0_13BinaryFunctorIfffZZZNS0_21nextafter_kernel_cudaERNS_18TensorIteratorBaseEENKUlvE_clEvENKUlvE0_clEvEUlffE_EESt5arrayIPcLm3EEEEviT0_T1_)
        /*27b0*/ 	.word	0x00000000


	//----- nvinfo : EIATTR_MIN_STACK_SIZE
	.align		4
.L_1743:
        /*27b4*/ 	.byte	0x04, 0x12
        /*27b6*/ 	.short	(.L_1745 - .L_1744)
	.align		4
.L_1744:
        /*27b8*/ 	.word	index@(_ZN2at6native18elementwise_kernelILi128ELi4EZNS0_15gpu_kernel_implINS0_13BUnaryFunctorIfffZZZNS0_21nextafter_kernel_cudaERNS_18TensorIteratorBaseEENKUlvE_clEvENKUlvE0_clEvEUlffE_EEEEvS5_RKT_EUliE_EEviT1_)
        /*27bc*/ 	.word	0x00000000


	//----- nvinfo : EIATTR_MIN_STACK_SIZE
	.align		4
.L_1745:
        /*27c0*/ 	.byte	0x04, 0x12
        /*27c2*/ 	.short	(.L_1747 - .L_1746)
	.align		4
.L_1746:
        /*27c4*/ 	.word	index@(_ZN2at6native27unrolled_elementwise_kernelINS0_13BUnaryFunctorIfffZZZNS0_21nextafter_kernel_cudaERNS_18TensorIteratorBaseEENKUlvE_clEvENKUlvE0_clEvEUlffE_EESt5arrayIPcLm2EELi4E23TrivialOffsetCalculatorILi1EjESD_NS0_6memory12LoadWithCastILi1EEENSE_13StoreWithCastILi1EEEEEviT_T0_T2_T3_T4_T5_)
        /*27c8*/ 	.word	0x00000000


	//----- nvinfo : EIATTR_MIN_STACK_SIZE
	.align		4
.L_1747:
        /*27cc*/ 	.byte	0x04, 0x12
        /*27ce*/ 	.short	(.L_1749 - .L_1748)
	.align		4
.L_1748:
        /*27d0*/ 	.word	index@(_ZN2at6native18elementwise_kernelILi128ELi2EZNS0_22gpu_kernel_impl_nocastINS0_13BUnaryFunctorIfffZZZNS0_21nextafter_kernel_cudaERNS_18TensorIteratorBaseEENKUlvE_clEvENKUlvE0_clEvEUlffE_EEEEvS5_RKT_EUliE_EEviT1_)
        /*27d4*/ 	.word	0x00000000


	//----- nvinfo : EIATTR_MIN_STACK_SIZE
	.align		4
.L_1749:
        /*27d8*/ 	.byte	0x04, 0x12
        /*27da*/ 	.short	(.L_1751 - .L_1750)
	.align		4
.L_1750:
        /*27dc*/ 	.word	index@(_ZN2at6native27unrolled_elementwise_kernelINS0_13BUnaryFunctorIfffZZZNS0_21nextafter_kernel_cudaERNS_18TensorIteratorBaseEENKUlvE_clEvENKUlvE0_clEvEUlffE_EESt5arrayIPcLm2EELi4E23TrivialOffsetCalculatorILi1EjESD_NS0_6memory15LoadWithoutCastENSE_16StoreWithoutCastEEEviT_T0_T2_T3_T4_T5_)
        /*27e0*/ 	.word	0x00000000


	//----- nvinfo : EIATTR_MIN_STACK_SIZE
	.align		4
.L_1751:
        /*27e4*/ 	.byte	0x04, 0x12
        /*27e6*/ 	.short	(.L_1753 - .L_1752)
	.align		4
.L_1752:
        /*27e8*/ 	.word	index@(_ZN2at6native29vectorized_elementwise_kernelILi2ENS0_13BUnaryFunctorIfffZZZNS0_21nextafter_kernel_cudaERNS_18TensorIteratorBaseEENKUlvE_clEvENKUlvE0_clEvEUlffE_EESt5arrayIPcLm2EEEEviT0_T1_)
        /*27ec*/ 	.word	0x00000000


	//----- nvinfo : EIATTR_MIN_STACK_SIZE
	.align		4
.L_1753:
        /*27f0*/ 	.byte	0x04, 0x12
        /*27f2*/ 	.short	(.L_1755 - .L_1754)
	.align		4
.L_1754:
        /*27f4*/ 	.word	index@(_ZN2at6native29vectorized_elementwise_kernelILi4ENS0_13BUnaryFunctorIfffZZZNS0_21nextafter_kernel_cudaERNS_18TensorIteratorBaseEENKUlvE_clEvENKUlvE0_clEvEUlffE_EESt5arrayIPcLm2EEEEviT0_T1_)
        /*27f8*/ 	.word	0x00000000


	//----- nvinfo : EIATTR_MIN_STACK_SIZE
	.align		4
.L_1755:
        /*27fc*/ 	.byte	0x04, 0x12
        /*27fe*/ 	.short	(.L_1757 - .L_1756)
	.align		4
.L_1756:
        /*2800*/ 	.word	index@(_ZN2at6native29vectorized_elementwise_kernelILi8ENS0_13BUnaryFunctorIfffZZZNS0_21nextafter_kernel_cudaERNS_18TensorIteratorBaseEENKUlvE_clEvENKUlvE0_clEvEUlffE_EESt5arrayIPcLm2EEEEviT0_T1_)
        /*2804*/ 	.word	0x00000000


	//----- nvinfo : EIATTR_MIN_STACK_SIZE
	.align		4
.L_1757:
        /*2808*/ 	.byte	0x04, 0x12
        /*280a*/ 	.short	(.L_1759 - .L_1758)
	.align		4
.L_1758:
        /*280c*/ 	.word	index@(_ZN2at6native18elementwise_kernelILi128ELi4EZNS0_15gpu_kernel_implINS0_13AUnaryFunctorIfffZZZNS0_21nextafter_kernel_cudaERNS_18TensorIteratorBaseEENKUlvE_clEvENKUlvE0_clEvEUlffE_EEEEvS5_RKT_EUliE_EEviT1_)
        /*2810*/ 	.word	0x00000000


	//----- nvinfo : EIATTR_MIN_STACK_SIZE
	.align		4
.L_1759:
        /*2814*/ 	.byte	0x04, 0x12
        /*2816*/ 	.short	(.L_1761 - .L_1760)
	.align		4
.L_1760:
        /*2818*/ 	.word	index@(_ZN2at6native27unrolled_elementwise_kernelINS0_13AUnaryFunctorIfffZZZNS0_21nextafter_kernel_cudaERNS_18TensorIteratorBaseEENKUlvE_clEvENKUlvE0_clEvEUlffE_EESt5arrayIPcLm2EELi4E23TrivialOffsetCalculatorILi1EjESD_NS0_6memory12LoadWithCastILi1EEENSE_13StoreWithCastILi1EEEEEviT_T0_T2_T3_T4_T5_)
        /*281c*/ 	.word	0x00000000


	//----- nvinfo : EIATTR_MIN_STACK_SIZE
	.align		4
.L_1761:
        /*2820*/ 	.byte	0x04, 0x12
        /*2822*/ 	.short	(.L_1763 - .L_1762)
	.align		4
.L_1762:
        /*2824*/ 	.word	index@(_ZN2at6native18elementwise_kernelILi128ELi2EZNS0_22gpu_kernel_impl_nocastINS0_13AUnaryFunctorIfffZZZNS0_21nextafter_kernel_cudaERNS_18TensorIteratorBaseEENKUlvE_clEvENKUlvE0_clEvEUlffE_EEEEvS5_RKT_EUliE_EEviT1_)
        /*2828*/ 	.word	0x00000000


	//----- nvinfo : EIATTR_MIN_STACK_SIZE
	.align		4
.L_1763:
        /*282c*/ 	.byte	0x04, 0x12
        /*282e*/ 	.short	(.L_1765 - .L_1764)
	.align		4
.L_1764:
        /*2830*/ 	.word	index@(_ZN2at6native27unrolled_elementwise_kernelINS0_13AUnaryFunctorIfffZZZNS0_21nextafter_kernel_cudaERNS_18TensorIteratorBaseEENKUlvE_clEvENKUlvE0_clEvEUlffE_EESt5arrayIPcLm2EELi4E23TrivialOffsetCalculatorILi1EjESD_NS0_6memory15LoadWithoutCastENSE_16StoreWithoutCastEEEviT_T0_T2_T3_T4_T5_)
        /*2834*/ 	.word	0x00000000


	//----- nvinfo : EIATTR_MIN_STACK_SIZE
	.align		4
.L_1765:
        /*2838*/ 	.byte	0x04, 0x12
        /*283a*/ 	.short	(.L_1767 - .L_1766)
	.align		4
.L_1766:
        /*283c*/ 	.word	index@(_ZN2at6native29vectorized_elementwise_kernelILi2ENS0_13AUnaryFunctorIfffZZZNS0_21nextafter_kernel_cudaERNS_18TensorIteratorBaseEENKUlvE_clEvENKUlvE0_clEvEUlffE_EESt5arrayIPcLm2EEEEviT0_T1_)
        /*2840*/ 	.word	0x00000000


	//----- nvinfo : EIATTR_MIN_STACK_SIZE
	.align		4
.L_1767:
        /*2844*/ 	.byte	0x04, 0x12
        /*2846*/ 	.short	(.L_1769 - .L_1768)
	.align		4
.L_1768:
        /*2848*/ 	.word	index@(_ZN2at6native29vectorized_elementwise_kernelILi4ENS0_13AUnaryFunctorIfffZZZNS0_21nextafter_kernel_cudaERNS_18TensorIteratorBaseEENKUlvE_clEvENKUlvE0_clEvEUlffE_EESt5arrayIPcLm2EEEEviT0_T1_)
        /*284c*/ 	.word	0x00000000


	//----- nvinfo : EIATTR_MIN_STACK_SIZE
	.align		4
.L_1769:
        /*2850*/ 	.byte	0x04, 0x12
        /*2852*/ 	.short	(.L_1771 - .L_1770)
	.align		4
.L_1770:
        /*2854*/ 	.word	index@(_ZN2at6native29vectorized_elementwise_kernelILi8ENS0_13AUnaryFunctorIfffZZZNS0_21nextafter_kernel_cudaERNS_18TensorIteratorBaseEENKUlvE_clEvENKUlvE0_clEvEUlffE_EESt5arrayIPcLm2EEEEviT0_T1_)
        /*2858*/ 	.word	0x00000000


	//----- nvinfo : EIATTR_MIN_STACK_SIZE
	.align		4
.L_1771:
        /*285c*/ 	.byte	0x04, 0x12
        /*285e*/ 	.short	(.L_1773 - .L_1772)
	.align		4
.L_1772:
        /*2860*/ 	.word	index@(_ZN2at6native18elementwise_kernelILi128ELi4EZNS0_15gpu_kernel_implINS0_13BinaryFunctorIdddZZZNS0_21nextafter_kernel_cudaERNS_18TensorIteratorBaseEENKUlvE_clEvENKUlvE_clEvEUlddE_EEEEvS5_RKT_EUliE_EEviT1_)
        /*2864*/ 	.word	0x00000000


	//----- nvinfo : EIATTR_MIN_STACK_SIZE
	.align		4
.L_1773:
        /*2868*/ 	.byte	0x04, 0x12
        /*286a*/ 	.short	(.L_1775 - .L_1774)
	.align		4
.L_1774:
        /*286c*/ 	.word	index@(_ZN2at6native27unrolled_elementwise_kernelINS0_13BinaryFunctorIdddZZZNS0_21nextafter_kernel_cudaERNS_18TensorIteratorBaseEENKUlvE_clEvENKUlvE_clEvEUlddE_EESt5arrayIPcLm3EELi4E23TrivialOffsetCalculatorILi2EjESC_ILi1EjENS0_6memory12LoadWithCastILi2EEENSF_13StoreWithCastILi1EEEEEviT_T0_T2_T3_T4_T5_)
        /*2870*/ 	.word	0x00000000


	//----- nvinfo : EIATTR_MIN_STACK_SIZE
	.align		4
.L_1775:
        /*2874*/ 	.byte	0x04, 0x12
        /*2876*/ 	.short	(.L_1777 - .L_1776)
	.align		4
.L_1776:
        /*2878*/ 	.word	index@(_ZN2at6native18elementwise_kernelILi128ELi2EZNS0_22gpu_kernel_impl_nocastINS0_13BinaryFunctorIdddZZZNS0_21nextafter_kernel_cudaERNS_18TensorIteratorBaseEENKUlvE_clEvENKUlvE_clEvEUlddE_EEEEvS5_RKT_EUliE_EEviT1_)
        /*287c*/ 	.word	0x00000000


	//----- nvinfo : EIATTR_MIN_STACK_SIZE
	.align		4
.L_1777:
        /*2880*/ 	.byte	0x04, 0x12
        /*2882*/ 	.short	(.L_1779 - .L_1778)
	.align		4
.L_1778:
        /*2884*/ 	.word	index@(_ZN2at6native27unrolled_elementwise_kernelINS0_13BinaryFunctorIdddZZZNS0_21nextafter_kernel_cudaERNS_18TensorIteratorBaseEENKUlvE_clEvENKUlvE_clEvEUlddE_EESt5arrayIPcLm3EELi4E23TrivialOffsetCalculatorILi2EjESC_ILi1EjENS0_6memory15LoadWithoutCastENSF_16StoreWithoutCastEEEviT_T0_T2_T3_T4_T5_)
        /*2888*/ 	.word	0x00000000


	//----- nvinfo : EIATTR_MIN_STACK_SIZE
	.align		4
.L_1779:
        /*288c*/ 	.byte	0x04, 0x12
        /*288e*/ 	.short	(.L_1781 - .L_1780)
	.align		4
.L_1780:
        /*2890*/ 	.word	index@(_ZN2at6native29vectorized_elementwise_kernelILi2ENS0_13BinaryFunctorIdddZZZNS0_21nextafter_kernel_cudaERNS_18TensorIteratorBaseEENKUlvE_clEvENKUlvE_clEvEUlddE_EESt5arrayIPcLm3EEEEviT0_T1_)
        /*2894*/ 	.word	0x00000000


	//----- nvinfo : EIATTR_MIN_STACK_SIZE
	.align		4
.L_1781:
        /*2898*/ 	.byte	0x04, 0x12
        /*289a*/ 	.short	(.L_1783 - .L_1782)
	.align		4
.L_1782:
        /*289c*/ 	.word	index@(_ZN2at6native29vectorized_elementwise_kernelILi4ENS0_13BinaryFunctorIdddZZZNS0_21nextafter_kernel_cudaERNS_18TensorIteratorBaseEENKUlvE_clEvENKUlvE_clEvEUlddE_EESt5arrayIPcLm3EEEEviT0_T1_)
        /*28a0*/ 	.word	0x00000000


	//----- nvinfo : EIATTR_MIN_STACK_SIZE
	.align		4
.L_1783:
        /*28a4*/ 	.byte	0x04, 0x12
        /*28a6*/ 	.short	(.L_1785 - .L_1784)
	.align		4
.L_1784:
        /*28a8*/ 	.word	index@(_ZN2at6native29vectorized_elementwise_kernelILi8ENS0_13BinaryFunctorIdddZZZNS0_21nextafter_kernel_cudaERNS_18TensorIteratorBaseEENKUlvE_clEvENKUlvE_clEvEUlddE_EESt5arrayIPcLm3EEEEviT0_T1_)
        /*28ac*/ 	.word	0x00000000


	//----- nvinfo : EIATTR_MIN_STACK_SIZE
	.align		4
.L_1785:
        /*28b0*/ 	.byte	0x04, 0x12
        /*28b2*/ 	.short	(.L_1787 - .L_1786)
	.align		4
.L_1786:
        /*28b4*/ 	.word	index@(_ZN2at6native18elementwise_kernelILi128ELi4EZNS0_15gpu_kernel_implINS0_13BUnaryFunctorIdddZZZNS0_21nextafter_kernel_cudaERNS_18TensorIteratorBaseEENKUlvE_clEvENKUlvE_clEvEUlddE_EEEEvS5_RKT_EUliE_EEviT1_)
        /*28b8*/ 	.word	0x00000000


	//----- nvinfo : EIATTR_MIN_STACK_SIZE
	.align		4
.L_1787:
        /*28bc*/ 	.byte	0x04, 0x12
        /*28be*/ 	.short	(.L_1789 - .L_1788)
	.align		4
.L_1788:
        /*28c0*/ 	.word	index@(_ZN2at6native27unrolled_elementwise_kernelINS0_13BUnaryFunctorIdddZZZNS0_21nextafter_kernel_cudaERNS_18TensorIteratorBaseEENKUlvE_clEvENKUlvE_clEvEUlddE_EESt5arrayIPcLm2EELi4E23TrivialOffsetCalculatorILi1EjESD_NS0_6memory12LoadWithCastILi1EEENSE_13StoreWithCastILi1EEEEEviT_T0_T2_T3_T4_T5_)
        /*28c4*/ 	.word	0x00000000


	//----- nvinfo : EIATTR_MIN_STACK_SIZE
	.align		4
.L_1789:
        /*28c8*/ 	.byte	0x04, 0x12
        /*28ca*/ 	.short	(.L_1791 - .L_1790)
	.align		4
.L_1790:
        /*28cc*/ 	.word	index@(_ZN2at6native18elementwise_kernelILi128ELi2EZNS0_22gpu_kernel_impl_nocastINS0_13BUnaryFunctorIdddZZZNS0_21nextafter_kernel_cudaERNS_18TensorIteratorBaseEENKUlvE_clEvENKUlvE_clEvEUlddE_EEEEvS5_RKT_EUliE_EEviT1_)
        /*28d0*/ 	.word	0x00000000


	//----- nvinfo : EIATTR_MIN_STACK_SIZE
	.align		4
.L_1791:
        /*28d4*/ 	.byte	0x04, 0x12
        /*28d6*/ 	.short	(.L_1793 - .L_1792)
	.align		4
.L_1792:
        /*28d8*/ 	.word	index@(_ZN2at6native27unrolled_elementwise_kernelINS0_13BUnaryFunctorIdddZZZNS0_21nextafter_kernel_cudaERNS_18TensorIteratorBaseEENKUlvE_clEvENKUlvE_clEvEUlddE_EESt5arrayIPcLm2EELi4E23TrivialOffsetCalculatorILi1EjESD_NS0_6memory15LoadWithoutCastENSE_16StoreWithoutCastEEEviT_T0_T2_T3_T4_T5_)
        /*28dc*/ 	.word	0x00000000


	//----- nvinfo : EIATTR_MIN_STACK_SIZE
	.align		4
.L_1793:
        /*28e0*/ 	.byte	0x04, 0x12
        /*28e2*/ 	.short	(.L_1795 - .L_1794)
	.align		4
.L_1794:
        /*28e4*/ 	.word	index@(_ZN2at6native29vectorized_elementwise_kernelILi2ENS0_13BUnaryFunctorIdddZZZNS0_21nextafter_kernel_cudaERNS_18TensorIteratorBaseEENKUlvE_clEvENKUlvE_clEvEUlddE_EESt5arrayIPcLm2EEEEviT0_T1_)
        /*28e8*/ 	.word	0x00000000


	//----- nvinfo : EIATTR_MIN_STACK_SIZE
	.align		4
.L_1795:
        /*28ec*/ 	.byte	0x04, 0x12
        /*28ee*/ 	.short	(.L_1797 - .L_1796)
	.align		4
.L_1796:
        /*28f0*/ 	.word	index@(_ZN2at6native29vectorized_elementwise_kernelILi4ENS0_13BUnaryFunctorIdddZZZNS0_21nextafter_kernel_cudaERNS_18TensorIteratorBaseEENKUlvE_clEvENKUlvE_clEvEUlddE_EESt5arrayIPcLm2EEEEviT0_T1_)
        /*28f4*/ 	.word	0x00000000


	//----- nvinfo : EIATTR_MIN_STACK_SIZE
	.align		4
.L_1797:
        /*28f8*/ 	.byte	0x04, 0x12
        /*28fa*/ 	.short	(.L_1799 - .L_1798)
	.align		4
.L_1798:
        /*28fc*/ 	.word	index@(_ZN2at6native29vectorized_elementwise_kernelILi8ENS0_13BUnaryFunctorIdddZZZNS0_21nextafter_kernel_cudaERNS_18TensorIteratorBaseEENKUlvE_clEvENKUlvE_clEvEUlddE_EESt5arrayIPcLm2EEEEviT0_T1_)
        /*2900*/ 	.word	0x00000000


	//----- nvinfo : EIATTR_MIN_STACK_SIZE
	.align		4
.L_1799:
        /*2904*/ 	.byte	0x04, 0x12
        /*2906*/ 	.short	(.L_1801 - .L_1800)
	.align		4
.L_1800:
        /*2908*/ 	.word	index@(_ZN2at6native18elementwise_kernelILi128ELi4EZNS0_15gpu_kernel_implINS0_13AUnaryFunctorIdddZZZNS0_21nextafter_kernel_cudaERNS_18TensorIteratorBaseEENKUlvE_clEvENKUlvE_clEvEUlddE_EEEEvS5_RKT_EUliE_EEviT1_)
        /*290c*/ 	.word	0x00000000


	//----- nvinfo : EIATTR_MIN_STACK_SIZE
	.align		4
.L_1801:
        /*2910*/ 	.byte	0x04, 0x12
        /*2912*/ 	.short	(.L_1803 - .L_1802)
	.align		4
.L_1802:
        /*2914*/ 	.word	index@(_ZN2at6native27unrolled_elementwise_kernelINS0_13AUnaryFunctorIdddZZZNS0_21nextafter_kernel_cudaERNS_18TensorIteratorBaseEENKUlvE_clEvENKUlvE_clEvEUlddE_EESt5arrayIPcLm2EELi4E23TrivialOffsetCalculatorILi1EjESD_NS0_6memory12LoadWithCastILi1EEENSE_13StoreWithCastILi1EEEEEviT_T0_T2_T3_T4_T5_)
        /*2918*/ 	.word	0x00000000


	//----- nvinfo : EIATTR_MIN_STACK_SIZE
	.align		4
.L_1803:
        /*291c*/ 	.byte	0x04, 0x12
        /*291e*/ 	.short	(.L_1805 - .L_1804)
	.align		4
.L_1804:
        /*2920*/ 	.word	index@(_ZN2at6native18elementwise_kernelILi128ELi2EZNS0_22gpu_kernel_impl_nocastINS0_13AUnaryFunctorIdddZZZNS0_21nextafter_kernel_cudaERNS_18TensorIteratorBaseEENKUlvE_clEvENKUlvE_clEvEUlddE_EEEEvS5_RKT_EUliE_EEviT1_)
        /*2924*/ 	.word	0x00000000


	//----- nvinfo : EIATTR_MIN_STACK_SIZE
	.align		4
.L_1805:
        /*2928*/ 	.byte	0x04, 0x12
        /*292a*/ 	.short	(.L_1807 - .L_1806)
	.align		4
.L_1806:
        /*292c*/ 	.word	index@(_ZN2at6native27unrolled_elementwise_kernelINS0_13AUnaryFunctorIdddZZZNS0_21nextafter_kernel_cudaERNS_18TensorIteratorBaseEENKUlvE_clEvENKUlvE_clEvEUlddE_EESt5arrayIPcLm2EELi4E23TrivialOffsetCalculatorILi1EjESD_NS0_6memory15LoadWithoutCastENSE_16StoreWithoutCastEEEviT_T0_T2_T3_T4_T5_)
        /*2930*/ 	.word	0x00000000


	//----- nvinfo : EIATTR_MIN_STACK_SIZE
	.align		4
.L_1807:
        /*2934*/ 	.byte	0x04, 0x12
        /*2936*/ 	.short	(.L_1809 - .L_1808)
	.align		4
.L_1808:
        /*2938*/ 	.word	index@(_ZN2at6native29vectorized_elementwise_kernelILi2ENS0_13AUnaryFunctorIdddZZZNS0_21nextafter_kernel_cudaERNS_18TensorIteratorBaseEENKUlvE_clEvENKUlvE_clEvEUlddE_EESt5arrayIPcLm2EEEEviT0_T1_)
        /*293c*/ 	.word	0x00000000


	//----- nvinfo : EIATTR_MIN_STACK_SIZE
	.align		4
.L_1809:
        /*2940*/ 	.byte	0x04, 0x12
        /*2942*/ 	.short	(.L_1811 - .L_1810)
	.align		4
.L_1810:
        /*2944*/ 	.word	index@(_ZN2at6native29vectorized_elementwise_kernelILi4ENS0_13AUnaryFunctorIdddZZZNS0_21nextafter_kernel_cudaERNS_18TensorIteratorBaseEENKUlvE_clEvENKUlvE_clEvEUlddE_EESt5arrayIPcLm2EEEEviT0_T1_)
        /*2948*/ 	.word	0x00000000


	//----- nvinfo : EIATTR_MIN_STACK_SIZE
	.align		4
.L_1811:
        /*294c*/ 	.byte	0x04, 0x12
        /*294e*/ 	.short	(.L_1813 - .L_1812)
	.align		4
.L_1812:
        /*2950*/ 	.word	index@(_ZN2at6native29vectorized_elementwise_kernelILi8ENS0_13AUnaryFunctorIdddZZZNS0_21nextafter_kernel_cudaERNS_18TensorIteratorBaseEENKUlvE_clEvENKUlvE_clEvEUlddE_EESt5arrayIPcLm2EEEEviT0_T1_)
        /*2954*/ 	.word	0x00000000
.L_1813:


//--------------------- .nv.compat                --------------------------
	.section	.nv.compat,"",@"SHT_CUDA_COMPAT_INFO"
	.align	4
        /*0000*/ 	.byte	0x02, 0x09, 0x01, 0x00, 0x02, 0x02, 0x01, 0x00, 0x02, 0x05, 0x05, 0x00, 0x03, 0x07, 0x01, 0x01
        /*0010*/ 	.byte	0x02, 0x03, 0x00, 0x00, 0x02, 0x06, 0x01, 0x00, 0x04, 0x0b, 0x08, 0x00, 0x01, 0x00, 0x00, 0x00
        /*0020*/ 	.byte	0x00, 0x00, 0x00, 0x00


//--------------------- .nv.info._ZN2at6native18elementwise_kernelILi128ELi4EZNS0_15gpu_kernel_implINS0_13BinaryFunctorIN3c108BFloat16ES5_S5_ZZZNS0_21heaviside_kernel_cudaERNS_18TensorIteratorBaseEENKUlvE_clEvENKUlvE8_clEvEUlS5_S5_E_EEEEvS7_RKT_EUliE_EEviT1_ --------------------------
	.section	.nv.info._ZN2at6native18elementwise_kernelILi128ELi4EZNS0_15gpu_kernel_implINS0_13BinaryFunctorIN3c108BFloat16ES5_S5_ZZZNS0_21heaviside_kernel_cudaERNS_18TensorIteratorBaseEENKUlvE_clEvENKUlvE8_clEvEUlS5_S5_E_EEEEvS7_RKT_EUliE_EEviT1_,"",@"SHT_CUDA_INFO"
	.sectionflags	@""
	.align	4


	//----- nvinfo : EIATTR_CUDA_API_VERSION
	.align		4
        /*0000*/ 	.byte	0x04, 0x37
        /*0002*/ 	.short	(.L_1815 - .L_1814)
.L_1814:
        /*0004*/ 	.word	0x00000082


	//----- nvinfo : EIATTR_KPARAM_INFO
	.align		4
.L_1815:
        /*0008*/ 	.byte	0x04, 0x17
        /*000a*/ 	.short	(.L_1817 - .L_1816)
.L_1816:
        /*000c*/ 	.word	0x00000000
        /*0010*/ 	.short	0x0001
        /*0012*/ 	.short	0x0008
        /*0014*/ 	.byte	0x00, 0xf0, 0x21, 0x0a


	//----- nvinfo : EIATTR_KPARAM_INFO
	.align		4
.L_1817:
        /*0018*/ 	.byte	0x04, 0x17
        /*001a*/ 	.short	(.L_1819 - .L_1818)
.L_1818:
        /*001c*/ 	.word	0x00000000
        /*0020*/ 	.short	0x0000
        /*0022*/ 	.short	0x0000
        /*0024*/ 	.byte	0x00, 0xf0, 0x11, 0x00


	//----- nvinfo : EIATTR_SPARSE_MMA_MASK
	.align		4
.L_1819:
        /*0028*/ 	.byte	0x03, 0x50
        /*002a*/ 	.short	0x0000


	//----- nvinfo : EIATTR_MAXREG_COUNT
	.align		4
        /*002c*/ 	.byte	0x03, 0x1b
        /*002e*/ 	.short	0x0080


	//----- nvinfo : EIATTR_EXTERNS
	.align		4
        /*0030*/ 	.byte	0x04, 0x0f
        /*0032*/ 	.short	(.L_1821 - .L_1820)


	//   ....[0]....
	.align		4
.L_1820:
        /*0034*/ 	.word	index@(__assertfail)


	//----- nvinfo : EIATTR_MERCURY_ISA_VERSION
	.align		4
.L_1821:
        /*0038*/ 	.byte	0x03, 0x5f
        /*003a*/ 	.short	0x0101


	//----- nvinfo : EIATTR_VRC_CTA_INIT_COUNT
	.align		4
        /*003c*/ 	.byte	0x02, 0x4a
	.zero		1
	.zero		1


	//----- nvinfo : EIATTR_SYSCALL_OFFSETS
	.align		4
        /*0040*/ 	.byte	0x04, 0x46
        /*0042*/ 	.short	(.L_1823 - .L_1822)


	//   ....[0]....
.L_1822:
        /*0044*/ 	.word	0x00002630


	//   ....[1]....
        /*0048*/ 	.word	0x000036a0


	//   ....[2]....
        /*004c*/ 	.word	0x00004600


	//   ....[3]....
        /*0050*/ 	.word	0x00006dd0


	//   ....[4]....
        /*0054*/ 	.word	0x00007e40


	//   ....[5]....
        /*0058*/ 	.word	0x00008be0


	//   ....[6]....
        /*005c*/ 	.word	0x0000b4a0


	//   ....[7]....
        /*0060*/ 	.word	0x0000c510


	//   ....[8]....
        /*0064*/ 	.word	0x0000d2b0


	//   ....[9]....
        /*0068*/ 	.word	0x0000fb90


	//   ....[10]....
        /*006c*/ 	.word	0x00010c00


	//   ....[11]....
        /*0070*/ 	.word	0x00011970


	//----- nvinfo : EIATTR_EXIT_INSTR_OFFSETS
	.align		4
.L_1823:
        /*0074*/ 	.byte	0x04, 0x1c
        /*0076*/ 	.short	(.L_1825 - .L_1824)


	//   ....[0]....
.L_1824:
        /*0078*/ 	.word	0x0000d570


	//   ....[1]....
        /*007c*/ 	.word	0x00010df0


	//   ....[2]....
        /*0080*/ 	.word	0x00010e30


	//   ....[3]....
        /*0084*/ 	.word	0x00010ed0


	//   ....[4]....
        /*0088*/ 	.word	0x00010f10


	//   ....[5]....
        /*008c*/ 	.word	0x00010f50


	//   ....[6]....
        /*0090*/ 	.word	0x00010fe0


	//   ....[7]....
        /*0094*/ 	.word	0x00011020


	//   ....[8]....
        /*0098*/ 	.word	0x000110c0


	//   ....[9]....
        /*009c*/ 	.word	0x00011110


	//   ....[10]....
        /*00a0*/ 	.word	0x00011160


	//   ....[11]....
        /*00a4*/ 	.word	0x00011240


	//   ....[12]....
        /*00a8*/ 	.word	0x000113b0


	//   ....[13]....
        /*00ac*/ 	.word	0x00011520


	//   ....[14]....
        /*00b0*/ 	.word	0x00011680


	//   ....[15]....
        /*00b4*/ 	.word	0x000116c0


	//   ....[16]....
        /*00b8*/ 	.word	0x00011700


	//   ....[17]....
        /*00bc*/ 	.word	0x000117b0


	//   ....[18]....
        /*00c0*/ 	.word	0x00011810


	//   ....[19]....
        /*00c4*/ 	.word	0x00011980


	//   ....[20]....
        /*00c8*/ 	.word	0x00011a90


	//   ....[21]....
        /*00cc*/ 	.word	0x00011bd0


	//   ....[22]....
        /*00d0*/ 	.word	0x00011bf0


	//----- nvinfo : EIATTR_MAX_THREADS
	.align		4
.L_1825:
        /*00d4*/ 	.byte	0x04, 0x05
        /*00d6*/ 	.short	(.L_1827 - .L_1826)
.L_1826:
        /*00d8*/ 	.word	0x00000080
        /*00dc*/ 	.word	0x00000001
        /*00e0*/ 	.word	0x00000001


	//----- nvinfo : EIATTR_CRS_STACK_SIZE
	.align		4
.L_1827:
        /*00e4*/ 	.byte	0x04, 0x1e
        /*00e6*/ 	.short	(.L_1829 - .L_1828)
.L_1828:
        /*00e8*/ 	.word	0x00000000


	//----- nvinfo : EIATTR_CBANK_PARAM_SIZE
	.align		4
.L_1829:
        /*00ec*/ 	.byte	0x03, 0x19
        /*00ee*/ 	.short	0x0290


	//----- nvinfo : EIATTR_PARAM_CBANK
	.align		4
        /*00f0*/ 	.byte	0x04, 0x0a
        /*00f2*/ 	.short	(.L_1831 - .L_1830)
	.align		4
.L_1830:
        /*00f4*/ 	.word	index@(.nv.constant0._ZN2at6native18elementwise_kernelILi128ELi4EZNS0_15gpu_kernel_implINS0_13BinaryFunctorIN3c108BFloat16ES5_S5_ZZZNS0_21heaviside_kernel_cudaERNS_18TensorIteratorBaseEENKUlvE_clEvENKUlvE8_clEvEUlS5_S5_E_EEEEvS7_RKT_EUliE_EEviT1_)
        /*00f8*/ 	.short	0x0380
        /*00fa*/ 	.short	0x0290


	//----- nvinfo : EIATTR_SW_WAR
	.align		4
.L_1831:
        /*00fc*/ 	.byte	0x04, 0x36
        /*00fe*/ 	.short	(.L_1833 - .L_1832)
.L_1832:
        /*0100*/ 	.word	0x00000008
.L_1833:


//--------------------- .nv.info._ZN2at6native27unrolled_elementwise_kernelINS0_13BinaryFunctorIN3c108BFloat16ES4_S4_ZZZNS0_21heaviside_kernel_cudaERNS_18TensorIteratorBaseEENKUlvE_clEvENKUlvE8_clEvEUlS4_S4_E_EESt5arrayIPcLm3EELi4E23TrivialOffsetCalculatorILi2EjESE_ILi1EjENS0_6memory12LoadWithCastILi2EEENSH_13StoreWithCastILi1EEEEEviT_T0_T2_T3_T4_T5_ --------------------------
	.section	.nv.info._ZN2at6native27unrolled_elementwise_kernelINS0_13BinaryFunctorIN3c108BFloat16ES4_S4_ZZZNS0_21heaviside_kernel_cudaERNS_18TensorIteratorBaseEENKUlvE_clEvENKUlvE8_clEvEUlS4_S4_E_EESt5arrayIPcLm3EELi4E23TrivialOffsetCalculatorILi2EjESE_ILi1EjENS0_6memory12LoadWithCastILi2EEENSH_13StoreWithCastILi1EEEEEviT_T0_T2_T3_T4_T5_,"",@"SHT_CUDA_INFO"
	.sectionflags	@""
	.align	4


	//----- nvinfo : EIATTR_CUDA_API_VERSION
	.align		4
        /*0000*/ 	.byte	0x04, 0x37
        /*0002*/ 	.short	(.L_1835 - .L_1834)
.L_1834:
        /*0004*/ 	.word	0x00000082


	//----- nvinfo : EIATTR_KPARAM_INFO
	.align		4
.L_1835:
        /*0008*/ 	.byte	0x04, 0x17
        /*000a*/ 	.short	(.L_1837 - .L_1836)
.L_1836:
        /*000c*/ 	.word	0x00000000
        /*0010*/ 	.short	0x0006
        /*0012*/ 	.short	0x0030
        /*0014*/ 	.byte	0x00, 0xf0, 0x21, 0x00


	//----- nvinfo : EIATTR_KPARAM_INFO
	.align		4
.L_1837:
        /*0018*/ 	.byte	0x04, 0x17
        /*001a*/ 	.short	(.L_1839 - .L_1838)
.L_1838:
        /*001c*/ 	.word	0x00000000
        /*0020*/ 	.short	0x0005
        /*0022*/ 	.short	0x0024
        /*0024*/ 	.byte	0x00, 0xf0, 0x31, 0x00


	//----- nvinfo : EIATTR_KPARAM_INFO
	.align		4
.L_1839:
        /*0028*/ 	.byte	0x04, 0x17
        /*002a*/ 	.short	(.L_1841 - .L_1840)
.L_1840:
        /*002c*/ 	.word	0x00000000
        /*0030*/ 	.short	0x0004
        /*0032*/ 	.short	0x0021
        /*0034*/ 	.byte	0x00, 0xf0, 0x05, 0x00


	//----- nvinfo : EIATTR_KPARAM_INFO
	.align		4
.L_1841:
        /*0038*/ 	.byte	0x04, 0x17
        /*003a*/ 	.short	(.L_1843 - .L_1842)
.L_1842:
        /*003c*/ 	.word	0x00000000
        /*0040*/ 	.short	0x0003
        /*0042*/ 	.short	0x0020
        /*0044*/ 	.byte	0x00, 0xf0, 0x05, 0x00


	//----- nvinfo : EIATTR_KPARAM_INFO
	.align		4
.L_1843:
        /*0048*/ 	.byte	0x04, 0x17
        /*004a*/ 	.short	(.L_1845 - .L_1844)
.L_1844:
        /*004c*/ 	.word	0x00000000
        /*0050*/ 	.short	0x0002
        /*0052*/ 	.short	0x0008
        /*0054*/ 	.byte	0x00, 0xf0, 0x61, 0x00


	//----- nvinfo : EIATTR_KPARAM_INFO
	.align		4
.L_1845:
        /*0058*/ 	.byte	0x04, 0x17
        /*005a*/ 	.short	(.L_1847 - .L_1846)
.L_1846:
        /*005c*/ 	.word	0x00000000
        /*0060*/ 	.short	0x0001
        /*0062*/ 	.short	0x0004
        /*0064*/ 	.byte	0x00, 0xf0, 0x05, 0x00


	//----- nvinfo : EIATTR_KPARAM_INFO
	.align		4
.L_1847:
        /*0068*/ 	.byte	0x04, 0x17
        /*006a*/ 	.short	(.L_1849 - .L_1848)
.L_1848:
        /*006c*/ 	.word	0x00000000
        /*0070*/ 	.short	0x0000
        /*0072*/ 	.short	0x0000
        /*0074*/ 	.byte	0x00, 0xf0, 0x11, 0x00


	//----- nvinfo : EIATTR_SPARSE_MMA_MASK
	.align		4
.L_1849:
        /*0078*/ 	.byte	0x03, 0x50
        /*007a*/ 	.short	0x0000


	//----- nvinfo : EIATTR_MAXREG_COUNT
	.align		4
        /*007c*/ 	.byte	0x03, 0x1b
        /*007e*/ 	.short	0x00ff


	//----- nvinfo : EIATTR_EXTERNS
	.align		4
        /*0080*/ 	.byte	0x04, 0x0f
        /*0082*/ 	.short	(.L_1851 - .L_1850)


	//   ....[0]....
	.align		4
.L_1850:
        /*0084*/ 	.word	index@(__assertfail)


	//----- nvinfo : EIATTR_MERCURY_ISA_VERSION
	.align		4
.L_1851:
        /*0088*/ 	.byte	0x03, 0x5f
        /*008a*/ 	.short	0x0101


	//----- nvinfo : EIATTR_VRC_CTA_INIT_COUNT
	.align		4
        /*008c*/ 	.byte	0x02, 0x4a
	.zero		1
	.zero		1


	//----- nvinfo : EIATTR_SYSCALL_OFFSETS
	.align		4
        /*0090*/ 	.byte	0x04, 0x46
        /*0092*/ 	.short	(.L_1853 - .L_1852)


	//   ....[0]....
.L_1852:
        /*0094*/ 	.word	0x00001020


	//   ....[1]....
        /*0098*/ 	.word	0x000020d0


	//   ....[2]....
        /*009c*/ 	.word	0x000032c0


	//   ....[3]....
        /*00a0*/ 	.word	0x00004370


	//   ....[4]....
        /*00a4*/ 	.word	0x000054a0


	//   ....[5]....
        /*00a8*/ 	.word	0x00006560


	//   ....[6]....
        /*00ac*/ 	.word	0x00007690


	//   ....[7]....
        /*00b0*/ 	.word	0x00008750


	//   ....[8]....
        /*00b4*/ 	.word	0x000099b0


	//   ....[9]....
        /*00b8*/ 	.word	0x0000a890


	//   ....[10]....
        /*00bc*/ 	.word	0x0000b810


	//   ....[11]....
        /*00c0*/ 	.word	0x0000c790


	//----- nvinfo : EIATTR_EXIT_INSTR_OFFSETS
	.align		4
.L_1853:
        /*00c4*/ 	.byte	0x04, 0x1c
        /*00c6*/ 	.short	(.L_1855 - .L_1854)


	//   ....[0]....
.L_1854:
        /*00c8*/ 	.word	0x0000bac0


	//   ....[1]....
        /*00cc*/ 	.word	0x0000bc10


	//   ....[2]....
        /*00d0*/ 	.word	0x0000bc50


	//   ....[3]....
        /*00d4*/ 	.word	0x0000bcf0


	//   ....[4]....
        /*00d8*/ 	.word	0x0000bd30


	//   ....[5]....
        /*00dc*/ 	.word	0x0000bd70


	//   ....[6]....
        /*00e0*/ 	.word	0x0000be00


	//   ....[7]....
        /*00e4*/ 	.word	0x0000be40


	//   ....[8]....
        /*00e8*/ 	.word	0x0000bee0


	//   ....[9]....
        /*00ec*/ 	.word	0x0000bf30


	//   ....[10]....
        /*00f0*/ 	.word	0x0000bf80


	//   ....[11]....
        /*00f4*/ 	.word	0x0000c060


	//   ....[12]....
        /*00f8*/ 	.word	0x0000c1d0


	//   ....[13]....
        /*00fc*/ 	.word	0x0000c340


	//   ....[14]....
        /*0100*/ 	.word	0x0000c4a0


	//   ....[15]....
        /*0104*/ 	.word	0x0000c4e0


	//   ....[16]....
        /*0108*/ 	.word	0x0000c520


	//   ....[17]....
        /*010c*/ 	.word	0x0000c5d0


	//   ....[18]....
        /*0110*/ 	.word	0x0000c630


	//   ....[19]....
        /*0114*/ 	.word	0x0000c7a0


	//   ....[20]....
        /*0118*/ 	.word	0x0000c8b0


	//   ....[21]....
        /*011c*/ 	.word	0x0000c9f0


	//   ....[22]....
        /*0120*/ 	.word	0x0000ca10


	//----- nvinfo : EIATTR_MAX_THREADS
	.align		4
.L_1855:
        /*0124*/ 	.byte	0x04, 0x05
        /*0126*/ 	.short	(.L_1857 - .L_1856)
.L_1856:
        /*0128*/ 	.word	0x00000080
        /*012c*/ 	.word	0x00000001
        /*0130*/ 	.word	0x00000001


	//----- nvinfo : EIATTR_CRS_STACK_SIZE
	.align		4
.L_1857:
        /*0134*/ 	.byte	0x04, 0x1e
        /*0136*/ 	.short	(.L_1859 - .L_1858)
.L_1858:
        /*0138*/ 	.word	0x00000000


	//----- nvinfo : EIATTR_CBANK_PARAM_SIZE
	.align		4
.L_1859:
        /*013c*/ 	.byte	0x03, 0x19
        /*013e*/ 	.short	0x0038


	//----- nvinfo : EIATTR_PARAM_CBANK
	.align		4
        /*0140*/ 	.byte	0x04, 0x0a
        /*0142*/ 	.short	(.L_1861 - .L_1860)
	.align		4
.L_1860:
        /*0144*/ 	.word	index@(.nv.constant0._ZN2at6native27unrolled_elementwise_kernelINS0_13BinaryFunctorIN3c108BFloat16ES4_S4_ZZZNS0_21heaviside_kernel_cudaERNS_18TensorIteratorBaseEENKUlvE_clEvENKUlvE8_clEvEUlS4_S4_E_EESt5arrayIPcLm3EELi4E23TrivialOffsetCalculatorILi2EjESE_ILi1EjENS0_6memory12LoadWithCastILi2EEENSH_13StoreWithCastILi1EEEEEviT_T0_T2_T3_T4_T5_)
        /*0148*/ 	.short	0x0380
        /*014a*/ 	.short	0x0038


	//----- nvinfo : EIATTR_SW_WAR
	.align		4
.L_1861:
        /*014c*/ 	.byte	0x04, 0x36
        /*014e*/ 	.short	(.L_1863 - .L_1862)
.L_1862:
        /*0150*/ 	.word	0x00000008
.L_1863:


//--------------------- .nv.info._ZN2at6native18elementwise_kernelILi128ELi4EZNS0_22gpu_kernel_impl_nocastINS0_13BinaryFunctorIN3c108BFloat16ES5_S5_ZZZNS0_21heaviside_kernel_cudaERNS_18TensorIteratorBaseEENKUlvE_clEvENKUlvE8_clEvEUlS5_S5_E_EEEEvS7_RKT_EUliE_EEviT1_ --------------------------
	.section	.nv.info._ZN2at6native18elementwise_kernelILi128ELi4EZNS0_22gpu_kernel_impl_nocastINS0_13BinaryFunctorIN3c108BFloat16ES5_S5_ZZZNS0_21heaviside_kernel_cudaERNS_18TensorIteratorBaseEENKUlvE_clEvENKUlvE8_clEvEUlS5_S5_E_EEEEvS7_RKT_EUliE_EEviT1_,"",@"SHT_CUDA_INFO"
	.sectionflags	@""
	.align	4


	//----- nvinfo : EIATTR_CUDA_API_VERSION
	.align		4
        /*0000*/ 	.byte	0x04, 0x37
        /*0002*/ 	.short	(.L_1865 - .L_1864)
.L_1864:
        /*0004*/ 	.word	0x00000082


	//----- nvinfo : EIATTR_KPARAM_INFO
	.align		4
.L_1865:
        /*0008*/ 	.byte	0x04, 0x17
        /*000a*/ 	.short	(.L_1867 - .L_1866)
.L_1866:
        /*000c*/ 	.word	0x00000000
        /*0010*/ 	.short	0x0001
        /*0012*/ 	.short	0x0008
        /*0014*/ 	.byte	0x00, 0xf0, 0x21, 0x0a


	//----- nvinfo : EIATTR_KPARAM_INFO
	.align		4
.L_1867:
        /*0018*/ 	.byte	0x04, 0x17
        /*001a*/ 	.short	(.L_1869 - .L_1868)
.L_1868:
        /*001c*/ 	.word	0x00000000
        /*0020*/ 	.short	0x0000
        /*0022*/ 	.short	0x0000
        /*0024*/ 	.byte	0x00, 0xf0, 0x11, 0x00


	//----- nvinfo : EIATTR_SPARSE_MMA_MASK
	.align		4
.L_1869:
        /*0028*/ 	.byte	0x03, 0x50
        /*002a*/ 	.short	0x0000


	//----- nvinfo : EIATTR_MAXREG_COUNT
	.align		4
        /*002c*/ 	.byte	0x03, 0x1b
        /*002e*/ 	.short	0x0080


	//----- nvinfo : EIATTR_MERCURY_ISA_VERSION
	.align		4
        /*0030*/ 	.byte	0x03, 0x5f
        /*0032*/ 	.short	0x0101


	//----- nvinfo : EIATTR_VRC_CTA_INIT_COUNT
	.align		4
        /*0034*/ 	.byte	0x02, 0x4a
	.zero		1
	.zero		1


	//----- nvinfo : EIATTR_EXIT_INSTR_OFFSETS
	.align		4
        /*0038*/ 	.byte	0x04, 0x1c
        /*003a*/ 	.short	(.L_1871 - .L_1870)


	//   ....[0]....
.L_1870:
        /*003c*/ 	.word	0x000003c0


	//   ....[1]....
        /*0040*/ 	.word	0x00000480


	//   ....[2]....
        /*0044*/ 	.word	0x00004a20


	//   ....[3]....
        /*0048*/ 	.word	0x000060f0


	//----- nvinfo : EIATTR_MAX_THREADS
	.align		4
.L_1871:
        /*004c*/ 	.byte	0x04, 0x05
        /*004e*/ 	.short	(.L_1873 - .L_1872)
.L_1872:
        /*0050*/ 	.word	0x00000080
        /*0054*/ 	.word	0x00000001
        /*0058*/ 	.word	0x00000001


	//----- nvinfo : EIATTR_CRS_STACK_SIZE
	.align		4
.L_1873:
        /*005c*/ 	.byte	0x04, 0x1e
        /*005e*/ 	.short	(.L_1875 - .L_1874)
.L_1874:
        /*0060*/ 	.word	0x00000000


	//----- nvinfo : EIATTR_CBANK_PARAM_SIZE
	.align		4
.L_1875:
        /*0064*/ 	.byte	0x03, 0x19
        /*0066*/ 	.short	0x0290


	//----- nvinfo : EIATTR_PARAM_CBANK
	.align		4
        /*0068*/ 	.byte	0x04, 0x0a
        /*006a*/ 	.short	(.L_1877 - .L_1876)
	.align		4
.L_1876:
        /*006c*/ 	.word	index@(.nv.constant0._ZN2at6native18elementwise_kernelILi128ELi4EZNS0_22gpu_kernel_impl_nocastINS0_13BinaryFunctorIN3c108BFloat16ES5_S5_ZZZNS0_21heaviside_kernel_cudaERNS_18TensorIteratorBaseEENKUlvE_clEvENKUlvE8_clEvEUlS5_S5_E_EEEEvS7_RKT_EUliE_EEviT1_)
        /*0070*/ 	.short	0x0380
        /*0072*/ 	.short	0x0290


	//----- nvinfo : EIATTR_SW_WAR
	.align		4
.L_1877:
        /*0074*/ 	.byte	0x04, 0x36
        /*0076*/ 	.short	(.L_1879 - .L_1878)
.L_1878:
        /*0078*/ 	.word	0x00000008
.L_1879:


//--------------------- .nv.info._ZN2at6native27unrolled_elementwise_kernelINS0_13BinaryFunctorIN3c108BFloat16ES4_S4_ZZZNS0_21heaviside_kernel_cudaERNS_18TensorIteratorBaseEENKUlvE_clEvENKUlvE8_clEvEUlS4_S4_E_EESt5arrayIPcLm3EELi4E23TrivialOffsetCalculatorILi2EjESE_ILi1EjENS0_6memory15LoadWithoutCastENSH_16StoreWithoutCastEEEviT_T0_T2_T3_T4_T5_ --------------------------
	.section	.nv.info._ZN2at6native27unrolled_elementwise_kernelINS0_13BinaryFunctorIN3c108BFloat16ES4_S4_ZZZNS0_21heaviside_kernel_cudaERNS_18TensorIteratorBaseEENKUlvE_clEvENKUlvE8_clEvEUlS4_S4_E_EESt5arrayIPcLm3EELi4E23TrivialOffsetCalculatorILi2EjESE_ILi1EjENS0_6memory15LoadWithoutCastENSH_16StoreWithoutCastEEEviT_T0_T2_T3_T4_T5_,"",@"SHT_CUDA_INFO"
	.sectionflags	@""
	.align	4


	//----- nvinfo : EIATTR_CUDA_API_VERSION
	.align		4
        /*0000*/ 	.byte	0x04, 0x37
        /*0002*/ 	.short	(.L_1881 - .L_1880)
.L_1880:
        /*0004*/ 	.word	0x00000082


	//----- nvinfo : EIATTR_KPARAM_INFO
	.align		4
.L_1881:
        /*0008*/ 	.byte	0x04, 0x17
        /*000a*/ 	.short	(.L_1883 - .L_1882)
.L_1882:
        /*000c*/ 	.word	0x00000000
        /*0010*/ 	.short	0x0006
        /*0012*/ 	.short	0x0023
        /*0014*/ 	.byte	0x00, 0xf0, 0x05, 0x00


	//----- nvinfo : EIATTR_KPARAM_INFO
	.align		4
.L_1883:
        /*0018*/ 	.byte	0x04, 0x17
        /*001a*/ 	.short	(.L_1885 - .L_1884)
.L_1884:
        /*001c*/ 	.word	0x00000000
        /*0020*/ 	.short	0x0005
        /*0022*/ 	.short	0x0022
        /*0024*/ 	.byte	0x00, 0xf0, 0x05, 0x00


	//----- nvinfo : EIATTR_KPARAM_INFO
	.align		4
.L_1885:
        /*0028*/ 	.byte	0x04, 0x17
        /*002a*/ 	.short	(.L_1887 - .L_1886)
.L_1886:
        /*002c*/ 	.word	0x00000000
        /*0030*/ 	.short	0x0004
        /*0032*/ 	.short	0x0021
        /*0034*/ 	.byte	0x00, 0xf0, 0x05, 0x00


	//----- nvinfo : EIATTR_KPARAM_INFO
	.align		4
.L_1887:
        /*0038*/ 	.byte	0x04, 0x17
        /*003a*/ 	.short	(.L_1889 - .L_1888)
.L_1888:
        /*003c*/ 	.word	0x00000000
        /*0040*/ 	.short	0x0003
        /*0042*/ 	.short	0x0020
        /*0044*/ 	.byte	0x00, 0xf0, 0x05, 0x00


	//----- nvinfo : EIATTR_KPARAM_INFO
	.align		4
.L_1889:
        /*0048*/ 	.byte	0x04, 0x17
        /*004a*/ 	.short	(.L_1891 - .L_1890)
.L_1890:
        /*004c*/ 	.word	0x00000000
        /*0050*/ 	.short	0x0002
        /*0052*/ 	.short	0x0008
        /*0054*/ 	.byte	0x00, 0xf0, 0x61, 0x00


	//----- nvinfo : EIATTR_KPARAM_INFO
	.align		4
.L_1891:
        /*0058*/ 	.byte	0x04, 0x17
        /*005a*/ 	.short	(.L_1893 - .L_1892)
.L_1892:
        /*005c*/ 	.word	0x00000000
        /*0060*/ 	.short	0x0001
        /*0062*/ 	.short	0x0004
        /*0064*/ 	.byte	0x00, 0xf0, 0x05, 0x00


	//----- nvinfo : EIATTR_KPARAM_INFO
	.align		4
.L_1893:
        /*0068*/ 	.byte	0x04, 0x17
        /*006a*/ 	.short	(.L_1895 - .L_1894)
.L_1894:
        /*006c*/ 	.word	0x00000000
        /*0070*/ 	.short	0x0000
        /*0072*/ 	.short	0x0000
        /*0074*/ 	.byte	0x00, 0xf0, 0x11, 0x00


	//----- nvinfo : EIATTR_SPARSE_MMA_MASK
	.align		4
.L_1895:
        /*0078*/ 	.byte	0x03, 0x50
        /*007a*/ 	.short	0x0000


	//----- nvinfo : EIATTR_MAXREG_COUNT
	.align		4
        /*007c*/ 	.byte	0x03, 0x1b
        /*007e*/ 	.short	0x00ff


	//----- nvinfo : EIATTR_MERCURY_ISA_VERSION
	.align		4
        /*0080*/ 	.byte	0x03, 0x5f
        /*0082*/ 	.short	0x0101


	//----- nvinfo : EIATTR_VRC_CTA_INIT_COUNT
	.align		4
        /*0084*/ 	.byte	0x02, 0x4a
	.zero		1
	.zero		1


	//----- nvinfo : EIATTR_EXIT_INSTR_OFFSETS
	.align		4
        /*0088*/ 	.byte	0x04, 0x1c
        /*008a*/ 	.short	(.L_1897 - .L_1896)


	//   ....[0]....
.L_1896:
        /*008c*/ 	.word	0x000006d0


	//   ....[1]....
        /*0090*/ 	.word	0x00000720


	//----- nvinfo : EIATTR_MAX_THREADS
	.align		4
.L_1897:
        /*0094*/ 	.byte	0x04, 0x05
        /*0096*/ 	.short	(.L_1899 - .L_1898)
.L_1898:
        /*0098*/ 	.word	0x00000080
        /*009c*/ 	.word	0x00000001
        /*00a0*/ 	.word	0x00000001


	//----- nvinfo : EIATTR_CRS_STACK_SIZE
	.align		4
.L_1899:
        /*00a4*/ 	.byte	0x04, 0x1e
        /*00a6*/ 	.short	(.L_1901 - .L_1900)
.L_1900:
        /*00a8*/ 	.word	0x00000000


	//----- nvinfo : EIATTR_CBANK_PARAM_SIZE
	.align		4
.L_1901:
        /*00ac*/ 	.byte	0x03, 0x19
        /*00ae*/ 	.short	0x0024


	//----- nvinfo : EIATTR_PARAM_CBANK
	.align		4
        /*00b0*/ 	.byte	0x04, 0x0a
        /*00b2*/ 	.short	(.L_1903 - .L_1902)
	.align		4
.L_1902:
        /*00b4*/ 	.word	index@(.nv.constant0._ZN2at6native27unrolled_elementwise_kernelINS0_13BinaryFunctorIN3c108BFloat16ES4_S4_ZZZNS0_21heaviside_kernel_cudaERNS_18TensorIteratorBaseEENKUlvE_clEvENKUlvE8_clEvEUlS4_S4_E_EESt5arrayIPcLm3EELi4E23TrivialOffsetCalculatorILi2EjESE_ILi1EjENS0_6memory15LoadWithoutCastENSH_16StoreWithoutCastEEEviT_T0_T2_T3_T4_T5_)
        /*00b8*/ 	.short	0x0380
        /*00ba*/ 	.short	0x0024


	//----- nvinfo : EIATTR_SW_WAR
	.align		4
.L_1903:
        /*00bc*/ 	.byte	0x04, 0x36
        /*00be*/ 	.short	(.L_1905 - .L_1904)
.L_1904:
        /*00c0*/ 	.word	0x00000008
.L_1905:


//--------------------- .nv.info._ZN2at6native29vectorized_elementwise_kernelILi2ENS0_13BinaryFunctorIN3c108BFloat16ES4_S4_ZZZNS0_21heaviside_kernel_cudaERNS_18TensorIteratorBaseEENKUlvE_clEvENKUlvE8_clEvEUlS4_S4_E_EESt5arrayIPcLm3EEEEviT0_T1_ --------------------------
	.section	.nv.info._ZN2at6native29vectorized_elementwise_kernelILi2ENS0_13BinaryFunctorIN3c108BFloat16ES4_S4_ZZZNS0_21heaviside_kernel_cudaERNS_18TensorIteratorBaseEENKUlvE_clEvENKUlvE8_clEvEUlS4_S4_E_EESt5arrayIPcLm3EEEEviT0_T1_,"",@"SHT_CUDA_INFO"
	.sectionflags	@""
	.align	4


	//----- nvinfo : EIATTR_CUDA_API_VERSION
	.align		4
        /*0000*/ 	.byte	0x04, 0x37
        /*0002*/ 	.short	(.L_1907 - .L_1906)
.L_1906:
        /*0004*/ 	.word	0x00000082


	//----- nvinfo : EIATTR_KPARAM_INFO
	.align		4
.L_1907:
        /*0008*/ 	.byte	0x04, 0x17
        /*000a*/ 	.short	(.L_1909 - .L_1908)
.L_1908:
        /*000c*/ 	.word	0x00000000
        /*0010*/ 	.short	0x0002
        /*0012*/ 	.short	0x0008
        /*0014*/ 	.byte	0x00, 0xf0, 0x61, 0x00


	//----- nvinfo : EIATTR_KPARAM_INFO
	.align		4
.L_1909:
        /*0018*/ 	.byte	0x04, 0x17
        /*001a*/ 	.short	(.L_1911 - .L_1910)
.L_1910:
        /*001c*/ 	.word	0x00000000
        /*0020*/ 	.short	0x0001
        /*0022*/ 	.short	0x0004
        /*0024*/ 	.byte	0x00, 0xf0, 0x05, 0x00


	//----- nvinfo : EIATTR_KPARAM_INFO
	.align		4
.L_1911:
        /*0028*/ 	.byte	0x04, 0x17
        /*002a*/ 	.short	(.L_1913 - .L_1912)
.L_1912:
        /*002c*/ 	.word	0x00000000
        /*0030*/ 	.short	0x0000
        /*0032*/ 	.short	0x0000
        /*0034*/ 	.byte	0x00, 0xf0, 0x11, 0x00


	//----- nvinfo : EIATTR_SPARSE_MMA_MASK
	.align		4
.L_1913:
        /*0038*/ 	.byte	0x03, 0x50
        /*003a*/ 	.short	0x0000


	//----- nvinfo : EIATTR_MAXREG_COUNT
	.align		4
        /*003c*/ 	.byte	0x03, 0x1b
        /*003e*/ 	.short	0x00ff


	//----- nvinfo : EIATTR_MERCURY_ISA_VERSION
	.align		4
        /*0040*/ 	.byte	0x03, 0x5f
        /*0042*/ 	.short	0x0101


	//----- nvinfo : EIATTR_VRC_CTA_INIT_COUNT
	.align		4
        /*0044*/ 	.byte	0x02, 0x4a
	.zero		1
	.zero		1


	//----- nvinfo : EIATTR_EXIT_INSTR_OFFSETS
	.align		4
        /*0048*/ 	.byte	0x04, 0x1c
        /*004a*/ 	.short	(.L_1915 - .L_1914)


	//   ....[0]....
.L_1914:
        /*004c*/ 	.word	0x00000e50


	//   ....[1]....
        /*0050*/ 	.word	0x00000ea0


	//   ....[2]....
        /*0054*/ 	.word	0x00001310


	//----- nvinfo : EIATTR_MAX_THREADS
	.align		4
.L_1915:
        /*0058*/ 	.byte	0x04, 0x05
        /*005a*/ 	.short	(.L_1917 - .L_1916)
.L_1916:
        /*005c*/ 	.word	0x00000080
        /*0060*/ 	.word	0x00000001
        /*0064*/ 	.word	0x00000001


	//----- nvinfo : EIATTR_CRS_STACK_SIZE
	.align		4
.L_1917:
        /*0068*/ 	.byte	0x04, 0x1e
        /*006a*/ 	.short	(.L_1919 - .L_1918)
.L_1918:
        /*006c*/ 	.word	0x00000000


	//----- nvinfo : EIATTR_CBANK_PARAM_SIZE
	.align		4
.L_1919:
        /*0070*/ 	.byte	0x03, 0x19
        /*0072*/ 	.short	0x0020


	//----- nvinfo : EIATTR_PARAM_CBANK
	.align		4
        /*0074*/ 	.byte	0x04, 0x0a
        /*0076*/ 	.short	(.L_1921 - .L_1920)
	.align		4
.L_1920:
        /*0078*/ 	.word	index@(.nv.constant0._ZN2at6native29vectorized_elementwise_kernelILi2ENS0_13BinaryFunctorIN3c108BFloat16ES4_S4_ZZZNS0_21heaviside_kernel_cudaERNS_18TensorIteratorBaseEENKUlvE_clEvENKUlvE8_clEvEUlS4_S4_E_EESt5arrayIPcLm3EEEEviT0_T1_)
        /*007c*/ 	.short	0x0380
        /*007e*/ 	.short	0x0020


	//----- nvinfo : EIATTR_SW_WAR
	.align		4
.L_1921:
        /*0080*/ 	.byte	0x04, 0x36
        /*0082*/ 	.short	(.L_1923 - .L_1922)
.L_1922:
        /*0084*/ 	.word	0x00000008
.L_1923:


//--------------------- .nv.info._ZN2at6native29vectorized_elementwise_kernelILi4ENS0_13BinaryFunctorIN3c108BFloat16ES4_S4_ZZZNS0_21heaviside_kernel_cudaERNS_18TensorIteratorBaseEENKUlvE_clEvENKUlvE8_clEvEUlS4_S4_E_EESt5arrayIPcLm3EEEEviT0_T1_ --------------------------
	.section	.nv.info._ZN2at6native29vectorized_elementwise_kernelILi4ENS0_13BinaryFunctorIN3c108BFloat16ES4_S4_ZZZNS0_21heaviside_kernel_cudaERNS_18TensorIteratorBaseEENKUlvE_clEvENKUlvE8_clEvEUlS4_S4_E_EESt5arrayIPcLm3EEEEviT0_T1_,"",@"SHT_CUDA_INFO"
	.sectionflags	@""
	.align	4


	//----- nvinfo : EIATTR_CUDA_API_VERSION
	.align		4
        /*0000*/ 	.byte	0x04, 0x37
        /*0002*/ 	.short	(.L_1925 - .L_1924)
.L_1924:
        /*0004*/ 	.word	0x00000082


	//----- nvinfo : EIATTR_KPARAM_INFO
	.align		4
.L_1925:
        /*0008*/ 	.byte	0x04, 0x17
        /*000a*/ 	.short	(.L_1927 - .L_1926)
.L_1926:
        /*000c*/ 	.word	0x00000000
        /*0010*/ 	.short	0x0002
        /*0012*/ 	.short	0x0008
        /*0014*/ 	.byte	0x00, 0xf0, 0x61, 0x00


	//----- nvinfo : EIATTR_KPARAM_INFO
	.align		4
.L_1927:
        /*0018*/ 	.byte	0x04, 0x17
        /*001a*/ 	.short	(.L_1929 - .L_1928)
.L_1928:
        /*001c*/ 	.word	0x00000000
        /*0020*/ 	.short	0x0001
        /*0022*/ 	.short	0x0004
        /*0024*/ 	.byte	0x00, 0xf0, 0x05, 0x00


	//----- nvinfo : EIATTR_KPARAM_INFO
	.align		4
.L_1929:
        /*0028*/ 	.byte	0x04, 0x17
        /*002a*/ 	.short	(.L_1931 - .L_1930)
.L_1930:
        /*002c*/ 	.word	0x00000000
        /*0030*/ 	.short	0x0000
        /*0032*/ 	.short	0x0000
        /*0034*/ 	.byte	0x00, 0xf0, 0x11, 0x00


	//----- nvinfo : EIATTR_SPARSE_MMA_MASK
	.align		4
.L_1931:
        /*0038*/ 	.byte	0x03, 0x50
        /*003a*/ 	.short	0x0000


	//----- nvinfo : EIATTR_MAXREG_COUNT
	.align		4
        /*003c*/ 	.byte	0x03, 0x1b
        /*003e*/ 	.short	0x00ff


	//----- nvinfo : EIATTR_MERCURY_ISA_VERSION
	.align		4
        /*0040*/ 	.byte	0x03, 0x5f
        /*0042*/ 	.short	0x0101


	//----- nvinfo : EIATTR_VRC_CTA_INIT_COUNT
	.align		4
        /*0044*/ 	.byte	0x02, 0x4a
	.zero		1
	.zero		1


	//----- nvinfo : EIATTR_EXIT_INSTR_OFFSETS
	.align		4
        /*0048*/ 	.byte	0x04, 0x1c
        /*004a*/ 	.short	(.L_1933 - .L_1932)


	//   ....[0]....
.L_1932:
        /*004c*/ 	.word	0x00000e50


	//   ....[1]....
        /*0050*/ 	.word	0x00000ea0


	//   ....[2]....
        /*0054*/ 	.word	0x00001290


	//----- nvinfo : EIATTR_MAX_THREADS
	.align		4
.L_1933:
        /*0058*/ 	.byte	0x04, 0x05
        /*005a*/ 	.short	(.L_1935 - .L_1934)
.L_1934:
        /*005c*/ 	.word	0x00000080
        /*0060*/ 	.word	0x00000001
        /*0064*/ 	.word	0x00000001


	//----- nvinfo : EIATTR_CRS_STACK_SIZE
	.align		4
.L_1935:
        /*0068*/ 	.byte	0x04, 0x1e
        /*006a*/ 	.short	(.L_1937 - .L_1936)
.L_1936:
        /*006c*/ 	.word	0x00000000


	//----- nvinfo : EIATTR_CBANK_PARAM_SIZE
	.align		4
.L_1937:
        /*0070*/ 	.byte	0x03, 0x19
        /*0072*/ 	.short	0x0020


	//----- nvinfo : EIATTR_PARAM_CBANK
	.align		4
        /*0074*/ 	.byte	0x04, 0x0a
        /*0076*/ 	.short	(.L_1939 - .L_1938)
	.align		4
.L_1938:
        /*0078*/ 	.word	index@(.nv.constant0._ZN2at6native29vectorized_elementwise_kernelILi4ENS0_13BinaryFunctorIN3c108BFloat16ES4_S4_ZZZNS0_21heaviside_kernel_cudaERNS_18TensorIteratorBaseEENKUlvE_clEvENKUlvE8_clEvEUlS4_S4_E_EESt5arrayIPcLm3EEEEviT0_T1_)
        /*007c*/ 	.short	0x0380
        /*007e*/ 	.short	0x0020


	//----- nvinfo : EIATTR_SW_WAR
	.align		4
.L_1939:
        /*0080*/ 	.byte	0x04, 0x36
        /*0082*/ 	.short	(.L_1941 - .L_1940)
.L_1940:
        /*0084*/ 	.word	0x00000008
.L_1941:


//--------------------- .nv.info._ZN2at6native29vectorized_elementwise_kernelILi8ENS0_13BinaryFunctorIN3c108BFloat16ES4_S4_ZZZNS0_21heaviside_kernel_cudaERNS_18TensorIteratorBaseEENKUlvE_clEvENKUlvE8_clEvEUlS4_S4_E_EESt5arrayIPcLm3EEEEviT0_T1_ --------------------------
	.section	.nv.info._ZN2at6native29vectorized_elementwise_kernelILi8ENS0_13BinaryFunctorIN3c108BFloat16ES4_S4_ZZZNS0_21heaviside_kernel_cudaERNS_18TensorIteratorBaseEENKUlvE_clEvENKUlvE8_clEvEUlS4_S4_E_EESt5arrayIPcLm3EEEEviT0_T1_,"",@"SHT_CUDA_INFO"
	.sectionflags	@""
	.align	4


	//----- nvinfo : EIATTR_CUDA_API_VERSION
	.align		4
        /*0000*/ 	.byte	0x04, 0x37
        /*0002*/ 	.short	(.L_1943 - .L_1942)
.L_1942:
        /*0004*/ 	.word	0x00000082


	//----- nvinfo : EIATTR_KPARAM_INFO
	.align		4
.L_1943:
        /*0008*/ 	.byte	0x04, 0x17
        /*000a*/ 	.short	(.L_1945 - .L_1944)
.L_1944:
        /*000c*/ 	.word	0x00000000
        /*0010*/ 	.short	0x0002
        /*0012*/ 	.short	0x0008
        /*0014*/ 	.byte	0x00, 0xf0, 0x61, 0x00


	//----- nvinfo : EIATTR_KPARAM_INFO
	.align		4
.L_1945:
        /*0018*/ 	.byte	0x04, 0x17
        /*001a*/ 	.short	(.L_1947 - .L_1946)
.L_1946:
        /*001c*/ 	.word	0x00000000
        /*0020*/ 	.short	0x0001
        /*0022*/ 	.short	0x0004
        /*0024*/ 	.byte	0x00, 0xf0, 0x05, 0x00


	//----- nvinfo : EIATTR_KPARAM_INFO
	.align		4
.L_1947:
        /*0028*/ 	.byte	0x04, 0x17
        /*002a*/ 	.short	(.L_1949 - .L_1948)
.L_1948:
        /*002c*/ 	.word	0x00000000
        /*0030*/ 	.short	0x0000
        /*0032*/ 	.short	0x0000
        /*0034*/ 	.byte	0x00, 0xf0, 0x11, 0x00


	//----- nvinfo : EIATTR_SPARSE_MMA_MASK
	.align		4
.L_1949:
        /*0038*/ 	.byte	0x03, 0x50
        /*003a*/ 	.short	0x0000


	//----- nvinfo : EIATTR_MAXREG_COUNT
	.align		4
        /*003c*/ 	.byte	0x03, 0x1b
        /*003e*/ 	.short	0x00ff


	//----- nvinfo : EIATTR_MERCURY_ISA_VERSION
	.align		4
        /*0040*/ 	.byte	0x03, 0x5f
        /*0042*/ 	.short	0x0101


	//----- nvinfo : EIATTR_VRC_CTA_INIT_COUNT
	.align		4
        /*0044*/ 	.byte	0x02, 0x4a
	.zero		1
	.zero		1


	//----- nvinfo : EIATTR_EXIT_INSTR_OFFSETS
	.align		4
        /*0048*/ 	.byte	0x04, 0x1c
        /*004a*/ 	.short	(.L_1951 - .L_1950)


	//   ....[0]....
.L_1950:
        /*004c*/ 	.word	0x00000e50


	//   ....[1]....
        /*0050*/ 	.word	0x00000ea0


	//   ....[2]....
        /*0054*/ 	.word	0x00001250


	//----- nvinfo : EIATTR_MAX_THREADS
	.align		4
.L_1951:
        /*0058*/ 	.byte	0x04, 0x05
        /*005a*/ 	.short	(.L_1953 - .L_1952)
.L_1952:
        /*005c*/ 	.word	0x00000080
        /*0060*/ 	.word	0x00000001
        /*0064*/ 	.word	0x00000001


	//----- nvinfo : EIATTR_CRS_STACK_SIZE
	.align		4
.L_1953:
        /*0068*/ 	.byte	0x04, 0x1e
        /*006a*/ 	.short	(.L_1955 - .L_1954)
.L_1954:
        /*006c*/ 	.word	0x00000000


	//----- nvinfo : EIATTR_CBANK_PARAM_SIZE
	.align		4
.L_1955:
        /*0070*/ 	.byte	0x03, 0x19
        /*0072*/ 	.short	0x0020


	//----- nvinfo : EIATTR_PARAM_CBANK
	.align		4
        /*0074*/ 	.byte	0x04, 0x0a
        /*0076*/ 	.short	(.L_1957 - .L_1956)
	.align		4
.L_1956:
        /*0078*/ 	.word	index@(.nv.constant0._ZN2at6native29vectorized_elementwise_kernelILi8ENS0_13BinaryFunctorIN3c108BFloat16ES4_S4_ZZZNS0_21heaviside_kernel_cudaERNS_18TensorIteratorBaseEENKUlvE_clEvENKUlvE8_clEvEUlS4_S4_E_EESt5arrayIPcLm3EEEEviT0_T1_)
        /*007c*/ 	.short	0x0380
        /*007e*/ 	.short	0x0020


	//----- nvinfo : EIATTR_SW_WAR
	.align		4
.L_1957:
        /*0080*/ 	.byte	0x04, 0x36
        /*0082*/ 	.short	(.L_1959 - .L_1958)
.L_1958:
        /*0084*/ 	.word	0x00000008
.L_1959:


//--------------------- .nv.info._ZN2at6native18elementwise_kernelILi128ELi4EZNS0_15gpu_kernel_implINS0_13BUnaryFunctorIN3c108BFloat16ES5_S5_ZZZNS0_21heaviside_kernel_cudaERNS_18TensorIteratorBaseEENKUlvE_clEvENKUlvE8_clEvEUlS5_S5_E_EEEEvS7_RKT_EUliE_EEviT1_ --------------------------
	.section	.nv.info._ZN2at6native18elementwise_kernelILi128ELi4EZNS0_15gpu_kernel_implINS0_13BUnaryFunctorIN3c108BFloat16ES5_S5_ZZZNS0_21heaviside_kernel_cudaERNS_18TensorIteratorBaseEENKUlvE_clEvENKUlvE8_clEvEUlS5_S5_E_EEEEvS7_RKT_EUliE_EEviT1_,"",@"SHT_CUDA_INFO"
	.sectionflags	@""
	.align	4


	//----- nvinfo : EIATTR_CUDA_API_VERSION
	.align		4
        /*0000*/ 	.byte	0x04, 0x37
        /*0002*/ 	.short	(.L_1961 - .L_1960)
.L_1960:
        /*0004*/ 	.word	0x00000082


	//----- nvinfo : EIATTR_KPARAM_INFO
	.align		4
.L_1961:
        /*0008*/ 	.byte	0x04, 0x17
        /*000a*/ 	.short	(.L_1963 - .L_1962)
.L_1962:
        /*000c*/ 	.word	0x00000000
        /*0010*/ 	.short	0x0001
        /*0012*/ 	.short	0x0008
        /*0014*/ 	.byte	0x00, 0xf0, 0x61, 0x08


	//----- nvinfo : EIATTR_KPARAM_INFO
	.align		4
.L_1963:
        /*0018*/ 	.byte	0x04, 0x17
        /*001a*/ 	.short	(.L_1965 - .L_1964)
.L_1964:
        /*001c*/ 	.word	0x00000000
        /*0020*/ 	.short	0x0000
        /*0022*/ 	.short	0x0000
        /*0024*/ 	.byte	0x00, 0xf0, 0x11, 0x00


	//----- nvinfo : EIATTR_SPARSE_MMA_MASK
	.align		4
.L_1965:
        /*0028*/ 	.byte	0x03, 0x50
        /*002a*/ 	.short	0x0000


	//----- nvinfo : EIATTR_MAXREG_COUNT
	.align		4
        /*002c*/ 	.byte	0x03, 0x1b
        /*002e*/ 	.short	0x0080


	//----- nvinfo : EIATTR_EXTERNS
	.align		4
        /*0030*/ 	.byte	0x04, 0x0f
        /*0032*/ 	.short	(.L_1967 - .L_1966)


	//   ....[0]....
	.align		4
.L_1966:
        /*0034*/ 	.word	index@(__assertfail)


	//----- nvinfo : EIATTR_MERCURY_ISA_VERSION
	.align		4
.L_1967:
        /*0038*/ 	.byte	0x03, 0x5f
        /*003a*/ 	.short	0x0101


	//----- nvinfo : EIATTR_VRC_CTA_INIT_COUNT
	.align		4
        /*003c*/ 	.byte	0x02, 0x4a
	.zero		1
	.zero		1


	//----- nvinfo : EIATTR_SYSCALL_OFFSETS
	.align		4
        /*0040*/ 	.byte	0x04, 0x46
        /*0042*/ 	.short	(.L_1969 - .L_1968)


	//   ....[0]....
.L_1968:
        /*0044*/ 	.word	0x00002230


	//   ....[1]....
        /*0048*/ 	.word	0x00003180


	//   ....[2]....
        /*004c*/ 	.word	0x00005530


	//   ....[3]....
        /*0050*/ 	.word	0x000062d0


	//   ....[4]....
        /*0054*/ 	.word	0x00008770


	//   ....[5]....
        /*0058*/ 	.word	0x00009510


	//   ....[6]....
        /*005c*/ 	.word	0x0000b9c0


	//   ....[7]....
        /*0060*/ 	.word	0x0000c710


	//----- nvinfo : EIATTR_EXIT_INSTR_OFFSETS
	.align		4
.L_1969:
        /*0064*/ 	.byte	0x04, 0x1c
        /*0066*/ 	.short	(.L_1971 - .L_1970)


	//   ....[0]....
.L_1970:
        /*0068*/ 	.word	0x000097d0


	//   ....[1]....
        /*006c*/ 	.word	0x0000bb90


	//   ....[2]....
        /*0070*/ 	.word	0x0000bbd0


	//   ....[3]....
        /*0074*/ 	.word	0x0000bc70


	//   ....[4]....
        /*0078*/ 	.word	0x0000bcb0


	//   ....[5]....
        /*007c*/ 	.word	0x0000bcf0


	//   ....[6]....
        /*0080*/ 	.word	0x0000bd80


	//   ....[7]....
        /*0084*/ 	.word	0x0000bdc0


	//   ....[8]....
        /*0088*/ 	.word	0x0000be60


	//   ....[9]....
        /*008c*/ 	.word	0x0000beb0


	//   ....[10]....
        /*0090*/ 	.word	0x0000bf00


	//   ....[11]....
        /*0094*/ 	.word	0x0000bfe0


	//   ....[12]....
        /*0098*/ 	.word	0x0000c150


	//   ....[13]....
        /*009c*/ 	.word	0x0000c2c0


	//   ....[14]....
        /*00a0*/ 	.word	0x0000c420


	//   ....[15]....
        /*00a4*/ 	.word	0x0000c460


	//   ....[16]....
        /*00a8*/ 	.word	0x0000c4a0


	//   ....[17]....
        /*00ac*/ 	.word	0x0000c550


	//   ....[18]....
        /*00b0*/ 	.word	0x0000c5b0


	//   ....[19]....
        /*00b4*/ 	.word	0x0000c720


	//   ....[20]....
        /*00b8*/ 	.word	0x0000c830


	//   ....[21]....
        /*00bc*/ 	.word	0x0000c970


	//   ....[22]....
        /*00c0*/ 	.word	0x0000c990


	//----- nvinfo : EIATTR_MAX_THREADS
	.align		4
.L_1971:
        /*00c4*/ 	.byte	0x04, 0x05
        /*00c6*/ 	.short	(.L_1973 - .L_1972)
.L_1972:
        /*00c8*/ 	.word	0x00000080
        /*00cc*/ 	.word	0x00000001
        /*00d0*/ 	.word	0x00000001


	//----- nvinfo : EIATTR_CRS_STACK_SIZE
	.align		4
.L_1973:
        /*00d4*/ 	.byte	0x04, 0x1e
        /*00d6*/ 	.short	(.L_1975 - .L_1974)
.L_1974:
        /*00d8*/ 	.word	0x00000000


	//----- nvinfo : EIATTR_CBANK_PARAM_SIZE
	.align		4
.L_1975:
        /*00dc*/ 	.byte	0x03, 0x19
        /*00de*/ 	.short	0x0220


	//----- nvinfo : EIATTR_PARAM_CBANK
	.align		4
        /*00e0*/ 	.byte	0x04, 0x0a
        /*00e2*/ 	.short	(.L_1977 - .L_1976)
	.align		4
.L_1976:
        /*00e4*/ 	.word	index@(.nv.constant0._ZN2at6native18elementwise_kernelILi128ELi4EZNS0_15gpu_kernel_implINS0_13BUnaryFunctorIN3c108BFloat16ES5_S5_ZZZNS0_21heaviside_kernel_cudaERNS_18TensorIteratorBaseEENKUlvE_clEvENKUlvE8_clEvEUlS5_S5_E_EEEEvS7_RKT_EUliE_EEviT1_)
        /*00e8*/ 	.short	0x0380
        /*00ea*/ 	.short	0x0220


	//----- nvinfo : EIATTR_SW_WAR
	.align		4
.L_1977:
        /*00ec*/ 	.byte	0x04, 0x36
        /*00ee*/ 	.short	(.L_1979 - .L_1978)
.L_1978:
        /*00f0*/ 	.word	0x00000008
.L_1979:


//--------------------- .nv.info._ZN2at6native27unrolled_elementwise_kernelINS0_13BUnaryFunctorIN3c108BFloat16ES4_S4_ZZZNS0_21heaviside_kernel_cudaERNS_18TensorIteratorBaseEENKUlvE_clEvENKUlvE8_clEvEUlS4_S4_E_EESt5arrayIPcLm2EELi4E23TrivialOffsetCalculatorILi1EjESF_NS0_6memory12LoadWithCastILi1EEENSG_13StoreWithCastILi1EEEEEviT_T0_T2_T3_T4_T5_ --------------------------
	.section	.nv.info._ZN2at6native27unrolled_elementwise_kernelINS0_13BUnaryFunctorIN3c108BFloat16ES4_S4_ZZZNS0_21heaviside_kernel_cudaERNS_18TensorIteratorBaseEENKUlvE_clEvENKUlvE8_clEvEUlS4_S4_E_EESt5arrayIPcLm2EELi4E23TrivialOffsetCalculatorILi1EjESF_NS0_6memory12LoadWithCastILi1EEENSG_13StoreWithCastILi1EEEEEviT_T0_T2_T3_T4_T5_,"",@"SHT_CUDA_INFO"
	.sectionflags	@""
	.align	4


	//----- nvinfo : EIATTR_CUDA_API_VERSION
	.align		4
        /*0000*/ 	.byte	0x04, 0x37
        /*0002*/ 	.short	(.L_1981 - .L_1980)
.L_1980:
        /*0004*/ 	.word	0x00000082


	//----- nvinfo : EIATTR_KPARAM_INFO
	.align		4
.L_1981:
        /*0008*/ 	.byte	0x04, 0x17
        /*000a*/ 	.short	(.L_1983 - .L_1982)
.L_1982:
        /*000c*/ 	.word	0x00000000
        /*0010*/ 	.short	0x0006
        /*0012*/ 	.short	0x0024
        /*0014*/ 	.byte	0x00, 0xf0, 0x21, 0x00


	//----- nvinfo : EIATTR_KPARAM_INFO
	.align		4
.L_1983:
        /*0018*/ 	.byte	0x04, 0x17
        /*001a*/ 	.short	(.L_1985 - .L_1984)
.L_1984:
        /*001c*/ 	.word	0x00000000
        /*0020*/ 	.short	0x0005
        /*0022*/ 	.short	0x001c
        /*0024*/ 	.byte	0x00, 0xf0, 0x21, 0x00


	//----- nvinfo : EIATTR_KPARAM_INFO
	.align		4
.L_1985:
        /*0028*/ 	.byte	0x04, 0x17
        /*002a*/ 	.short	(.L_1987 - .L_1986)
.L_1986:
        /*002c*/ 	.word	0x00000000
        /*0030*/ 	.short	0x0004
        /*0032*/ 	.short	0x0019
        /*0034*/ 	.byte	0x00, 0xf0, 0x05, 0x00


	//----- nvinfo : EIATTR_KPARAM_INFO
	.align		4
.L_1987:
        /*0038*/ 	.byte	0x04, 0x17
        /*003a*/ 	.short	(.L_1989 - .L_1988)
.L_1988:
        /*003c*/ 	.word	0x00000000
        /*0040*/ 	.short	0x0003
        /*0042*/ 	.short	0x0018
        /*0044*/ 	.byte	0x00, 0xf0, 0x05, 0x00


	//----- nvinfo : EIATTR_KPARAM_INFO
	.align		4
.L_1989:
        /*0048*/ 	.byte	0x04, 0x17
        /*004a*/ 	.short	(.L_1991 - .L_1990)
.L_1990:
        /*004c*/ 	.word	0x00000000
        /*0050*/ 	.short	0x0002
        /*0052*/ 	.short	0x0008
        /*0054*/ 	.byte	0x00, 0xf0, 0x41, 0x00


	//----- nvinfo : EIATTR_KPARAM_INFO
	.align		4
.L_1991:
        /*0058*/ 	.byte	0x04, 0x17
        /*005a*/ 	.short	(.L_1993 - .L_1992)
.L_1992:
        /*005c*/ 	.word	0x00000000
        /*0060*/ 	.short	0x0001
        /*0062*/ 	.short	0x0004
        /*0064*/ 	.byte	0x00, 0xf0, 0x11, 0x00


	//----- nvinfo : EIATTR_KPARAM_INFO
	.align		4
.L_1993:
        /*0068*/ 	.byte	0x04, 0x17
        /*006a*/ 	.short	(.L_1995 - .L_1994)
.L_1994:
        /*006c*/ 	.word	0x00000000
        /*0070*/ 	.short	0x0000
        /*0072*/ 	.short	0x0000
        /*0074*/ 	.byte	0x00, 0xf0, 0x11, 0x00


	//----- nvinfo : EIATTR_SPARSE_MMA_MASK
	.align		4
.L_1995:
        /*0078*/ 	.byte	0x03, 0x50
        /*007a*/ 	.short	0x0000


	//----- nvinfo : EIATTR_MAXREG_COUNT
	.align		4
        /*007c*/ 	.byte	0x03, 0x1b
        /*007e*/ 	.short	0x00ff


	//----- nvinfo : EIATTR_EXTERNS
	.align		4
        /*0080*/ 	.byte	0x04, 0x0f
        /*0082*/ 	.short	(.L_1997 - .L_1996)


	//   ....[0]....
	.align		4
.L_1996:
        /*0084*/ 	.word	index@(__assertfail)


	//----- nvinfo : EIATTR_MERCURY_ISA_VERSION
	.align		4
.L_1997:
        /*0088*/ 	.byte	0x03, 0x5f
        /*008a*/ 	.short	0x0101


	//----- nvinfo : EIATTR_VRC_CTA_INIT_COUNT
	.align		4
        /*008c*/ 	.byte	0x02, 0x4a
	.zero		1
	.zero		1


	//----- nvinfo : EIATTR_SYSCALL_OFFSETS
	.align		4
        /*0090*/ 	.byte	0x04, 0x46
        /*0092*/ 	.short	(.L_1999 - .L_1998)


	//   ....[0]....
.L_1998:
        /*0094*/ 	.word	0x00001020


	//   ....[1]....
        /*0098*/ 	.word	0x00002200


	//   ....[2]....
        /*009c*/ 	.word	0x00003320


	//   ....[3]....
        /*00a0*/ 	.word	0x00004350


	//   ....[4]....
        /*00a4*/ 	.word	0x000055f0


	//   ....[5]....
        /*00a8*/ 	.word	0x000064d0


	//   ....[6]....
        /*00ac*/ 	.word	0x00007450


	//   ....[7]....
        /*00b0*/ 	.word	0x000083d0


	//----- nvinfo : EIATTR_EXIT_INSTR_OFFSETS
	.align		4
.L_1999:
        /*00b4*/ 	.byte	0x04, 0x1c
        /*00b6*/ 	.short	(.L_2001 - .L_2000)


	//   ....[0]....
.L_2000:
        /*00b8*/ 	.word	0x00007700


	//   ....[1]....
        /*00bc*/ 	.word	0x00007850


	//   ....[2]....
        /*00c0*/ 	.word	0x00007890


	//   ....[3]....
        /*00c4*/ 	.word	0x00007930


	//   ....[4]....
        /*00c8*/ 	.word	0x00007970


	//   ....[5]....
        /*00cc*/ 	.word	0x000079b0


	//   ....[6]....
        /*00d0*/ 	.word	0x00007a40


	//   ....[7]....
        /*00d4*/ 	.word	0x00007a80


	//   ....[8]....
        /*00d8*/ 	.word	0x00007b20


	//   ....[9]....
        /*00dc*/ 	.word	0x00007b70


	//   ....[10]....
        /*00e0*/ 	.word	0x00007bc0


	//   ....[11]....
        /*00e4*/ 	.word	0x00007ca0


	//   ....[12]....
        /*00e8*/ 	.word	0x00007e10


	//   ....[13]....
        /*00ec*/ 	.word	0x00007f80


	//   ....[14]....
        /*00f0*/ 	.word	0x000080e0


	//   ....[15]....
        /*00f4*/ 	.word	0x00008120


	//   ....[16]....
        /*00f8*/ 	.word	0x00008160


	//   ....[17]....
        /*00fc*/ 	.word	0x00008210


	//   ....[18]....
        /*0100*/ 	.word	0x00008270


	//   ....[19]....
        /*0104*/ 	.word	0x000083e0


	//   ....[20]....
        /*0108*/ 	.word	0x000084f0


	//   ....[21]....
        /*010c*/ 	.word	0x00008630


	//   ....[22]....
        /*0110*/ 	.word	0x00008650


	//----- nvinfo : EIATTR_MAX_THREADS
	.align		4
.L_2001:
        /*0114*/ 	.byte	0x04, 0x05
        /*0116*/ 	.short	(.L_2003 - .L_2002)
.L_2002:
        /*0118*/ 	.word	0x00000080
        /*011c*/ 	.word	0x00000001
        /*0120*/ 	.word	0x00000001


	//----- nvinfo : EIATTR_CRS_STACK_SIZE
	.align		4
.L_2003:
        /*0124*/ 	.byte	0x04, 0x1e
        /*0126*/ 	.short	(.L_2005 - .L_2004)
.L_2004:
        /*0128*/ 	.word	0x00000000


	//----- nvinfo : EIATTR_CBANK_PARAM_SIZE
	.align		4
.L_2005:
        /*012c*/ 	.byte	0x03, 0x19
        /*012e*/ 	.short	0x002c


	//----- nvinfo : EIATTR_PARAM_CBANK
	.align		4
        /*0130*/ 	.byte	0x04, 0x0a
        /*0132*/ 	.short	(.L_2007 - .L_2006)
	.align		4
.L_2006:
        /*0134*/ 	.word	index@(.nv.constant0._ZN2at6native27unrolled_elementwise_kernelINS0_13BUnaryFunctorIN3c108BFloat16ES4_S4_ZZZNS0_21heaviside_kernel_cudaERNS_18TensorIteratorBaseEENKUlvE_clEvENKUlvE8_clEvEUlS4_S4_E_EESt5arrayIPcLm2EELi4E23TrivialOffsetCalculatorILi1EjESF_NS0_6memory12LoadWithCastILi1EEENSG_13StoreWithCastILi1EEEEEviT_T0_T2_T3_T4_T5_)
        /*0138*/ 	.short	0x0380
        /*013a*/ 	.short	0x002c


	//----- nvinfo : EIATTR_SW_WAR
	.align		4
.L_2007:
        /*013c*/ 	.byte	0x04, 0x36
        /*013e*/ 	.short	(.L_2009 - .L_2008)
.L_2008:
        /*0140*/ 	.word	0x00000008
.L_2009:


//--------------------- .nv.info._ZN2at6native18elementwise_kernelILi128ELi4EZNS0_22gpu_kernel_impl_nocastINS0_13BUnaryFunctorIN3c108BFloat16ES5_S5_ZZZNS0_21heaviside_kernel_cudaERNS_18TensorIteratorBaseEENKUlvE_clEvENKUlvE8_clEvEUlS5_S5_E_EEEEvS7_RKT_EUliE_EEviT1_ --------------------------
	.section	.nv.info._ZN2at6native18elementwise_kernelILi128ELi4EZNS0_22gpu_kernel_impl_nocastINS0_13BUnaryFunctorIN3c108BFloat16ES5_S5_ZZZNS0_21heaviside_kernel_cudaERNS_18TensorIteratorBaseEENKUlvE_clEvENKUlvE8_clEvEUlS5_S5_E_EEEEvS7_RKT_EUliE_EEviT1_,"",@"SHT_CUDA_INFO"
	.sectionflags	@""
	.align	4


	//----- nvinfo : EIATTR_CUDA_API_VERSION
	.align		4
        /*0000*/ 	.byte	0x04, 0x37
        /*0002*/ 	.short	(.L_2011 - .L_2010)
.L_2010:
        /*0004*/ 	.word	0x00000082


	//----- nvinfo : EIATTR_KPARAM_INFO
	.align		4
.L_2011:
        /*0008*/ 	.byte	0x04, 0x17
        /*000a*/ 	.short	(.L_2013 - .L_2012)
.L_2012:
        /*000c*/ 	.word	0x00000000
        /*0010*/ 	.short	0x0001
        /*0012*/ 	.short	0x0008
        /*0014*/ 	.byte	0x00, 0xf0, 0x61, 0x08


	//----- nvinfo : EIATTR_KPARAM_INFO
	.align		4
.L_2013:
        /*0018*/ 	.byte	0x04, 0x17
        /*001a*/ 	.short	(.L_2015 - .L_2014)
.L_2014:
        /*001c*/ 	.word	0x00000000
        /*0020*/ 	.short	0x0000
        /*0022*/ 	.short	0x0000
        /*0024*/ 	.byte	0x00, 0xf0, 0x11, 0x00


	//----- nvinfo : EIATTR_SPARSE_MMA_MASK
	.align		4
.L_2015:
        /*0028*/ 	.byte	0x03, 0x50
        /*002a*/ 	.short	0x0000


	//----- nvinfo : EIATTR_MAXREG_COUNT
	.align		4
        /*002c*/ 	.byte	0x03, 0x1b
        /*002e*/ 	.short	0x0080


	//----- nvinfo : EIATTR_MERCURY_ISA_VERSION
	.align		4
        /*0030*/ 	.byte	0x03, 0x5f
        /*0032*/ 	.short	0x0101


	//----- nvinfo : EIATTR_VRC_CTA_INIT_COUNT
	.align		4
        /*0034*/ 	.byte	0x02, 0x4a
	.zero		1
	.zero		1


	//----- nvinfo : EIATTR_EXIT_INSTR_OFFSETS
	.align		4
        /*0038*/ 	.byte	0x04, 0x1c
        /*003a*/ 	.short	(.L_2017 - .L_2016)


	//   ....[0]....
.L_2016:
        /*003c*/ 	.word	0x000003b0


	//   ....[1]....
        /*0040*/ 	.word	0x00000450


	//   ....[2]....
        /*0044*/ 	.word	0x00004030


	//   ....[3]....
        /*0048*/ 	.word	0x000053a0


	//----- nvinfo : EIATTR_MAX_THREADS
	.align		4
.L_2017:
        /*004c*/ 	.byte	0x04, 0x05
        /*004e*/ 	.short	(.L_2019 - .L_2018)
.L_2018:
        /*0050*/ 	.word	0x00000080
        /*0054*/ 	.word	0x00000001
        /*0058*/ 	.word	0x00000001


	//----- nvinfo : EIATTR_CRS_STACK_SIZE
	.align		4
.L_2019:
        /*005c*/ 	.byte	0x04, 0x1e
        /*005e*/ 	.short	(.L_2021 - .L_2020)
.L_2020:
        /*0060*/ 	.word	0x00000000


	//----- nvinfo : EIATTR_CBANK_PARAM_SIZE
	.align		4
.L_2021:
        /*0064*/ 	.byte	0x03, 0x19
        /*0066*/ 	.short	0x0220


	//----- nvinfo : EIATTR_PARAM_CBANK
	.align		4
        /*0068*/ 	.byte	0x04, 0x0a
        /*006a*/ 	.short	(.L_2023 - .L_2022)
	.align		4
.L_2022:
        /*006c*/ 	.word	index@(.nv.constant0._ZN2at6native18elementwise_kernelILi128ELi4EZNS0_22gpu_kernel_impl_nocastINS0_13BUnaryFunctorIN3c108BFloat16ES5_S5_ZZZNS0_21heaviside_kernel_cudaERNS_18TensorIteratorBaseEENKUlvE_clEvENKUlvE8_clEvEUlS5_S5_E_EEEEvS7_RKT_EUliE_EEviT1_)
        /*0070*/ 	.short	0x0380
        /*0072*/ 	.short	0x0220


	//----- nvinfo : EIATTR_SW_WAR
	.align		4
.L_2023:
        /*0074*/ 	.byte	0x04, 0x36
        /*0076*/ 	.short	(.L_2025 - .L_2024)
.L_2024:
        /*0078*/ 	.word	0x00000008
.L_2025:


//--------------------- .nv.info._ZN2at6native27unrolled_elementwise_kernelINS0_13BUnaryFunctorIN3c108BFloat16ES4_S4_ZZZNS0_21heaviside_kernel_cudaERNS_18TensorIteratorBaseEENKUlvE_clEvENKUlvE8_clEvEUlS4_S4_E_EESt5arrayIPcLm2EELi4E23TrivialOffsetCalculatorILi1EjESF_NS0_6memory15LoadWithoutCastENSG_16StoreWithoutCastEEEviT_T0_T2_T3_T4_T5_ --------------------------
	.section	.nv.info._ZN2at6native27unrolled_elementwise_kernelINS0_13BUnaryFunctorIN3c108BFloat16ES4_S4_ZZZNS0_21heaviside_kernel_cudaERNS_18TensorIteratorBaseEENKUlvE_clEvENKUlvE8_clEvEUlS4_S4_E_EESt5arrayIPcLm2EELi4E23TrivialOffsetCalculatorILi1EjESF_NS0_6memory15LoadWithoutCastENSG_16StoreWithoutCastEEEviT_T0_T2_T3_T4_T5_,"",@"SHT_CUDA_INFO"
	.sectionflags	@""
	.align	4


	//----- nvinfo : EIATTR_CUDA_API_VERSION
	.align		4
        /*0000*/ 	.byte	0x04, 0x37
        /*0002*/ 	.short	(.L_2027 - .L_2026)
.L_2026:
        /*0004*/ 	.word	0x00000082


	//----- nvinfo : EIATTR_KPARAM_INFO
	.align		4
.L_2027:
        /*0008*/ 	.byte	0x04, 0x17
        /*000a*/ 	.short	(.L_2029 - .L_2028)
.L_2028:
        /*000c*/ 	.word	0x00000000
        /*0010*/ 	.short	0x0006
        /*0012*/ 	.short	0x001b
        /*0014*/ 	.byte	0x00, 0xf0, 0x05, 0x00


	//----- nvinfo : EIATTR_KPARAM_INFO
	.align		4
.L_2029:
        /*0018*/ 	.byte	0x04, 0x17
        /*001a*/ 	.short	(.L_2031 - .L_2030)
.L_2030:
        /*001c*/ 	.word	0x00000000
        /*0020*/ 	.short	0x0005
        /*0022*/ 	.short	0x001a
        /*0024*/ 	.byte	0x00, 0xf0, 0x05, 0x00


	//----- nvinfo : EIATTR_KPARAM_INFO
	.align		4
.L_2031:
        /*0028*/ 	.byte	0x04, 0x17
        /*002a*/ 	.short	(.L_2033 - .L_2032)
.L_2032:
        /*002c*/ 	.word	0x00000000
        /*0030*/ 	.short	0x0004
        /*0032*/ 	.short	0x0019
        /*0034*/ 	.byte	0x00, 0xf0, 0x05, 0x00


	//----- nvinfo : EIATTR_KPARAM_INFO
	.align		4
.L_2033:
        /*0038*/ 	.byte	0x04, 0x17
        /*003a*/ 	.short	(.L_2035 - .L_2034)
.L_2034:
        /*003c*/ 	.word	0x00000000
        /*0040*/ 	.short	0x0003
        /*0042*/ 	.short	0x0018
        /*0044*/ 	.byte	0x00, 0xf0, 0x05, 0x00


	//----- nvinfo : EIATTR_KPARAM_INFO
	.align		4
.L_2035:
        /*0048*/ 	.byte	0x04, 0x17
        /*004a*/ 	.short	(.L_2037 - .L_2036)
.L_2036:
        /*004c*/ 	.word	0x00000000
        /*0050*/ 	.short	0x0002
        /*0052*/ 	.short	0x0008
        /*0054*/ 	.byte	0x00, 0xf0, 0x41, 0x00


	//----- nvinfo : EIATTR_KPARAM_INFO
	.align		4
.L_2037:
        /*0058*/ 	.byte	0x04, 0x17
        /*005a*/ 	.short	(.L_2039 - .L_2038)
.L_2038:
        /*005c*/ 	.word	0x00000000
        /*0060*/ 	.short	0x0001
        /*0062*/ 	.short	0x0004
        /*0064*/ 	.byte	0x00, 0xf0, 0x11, 0x00


	//----- nvinfo : EIATTR_KPARAM_INFO
	.align		4
.L_2039:
        /*0068*/ 	.byte	0x04, 0x17
        /*006a*/ 	.short	(.L_2041 - .L_2040)
.L_2040:
        /*006c*/ 	.word	0x00000000
        /*0070*/ 	.short	0x0000
        /*0072*/ 	.short	0x0000
        /*0074*/ 	.byte	0x00, 0xf0, 0x11, 0x00


	//----- nvinfo : EIATTR_SPARSE_MMA_MASK
	.align		4
.L_2041:
        /*0078*/ 	.byte	0x03, 0x50
        /*007a*/ 	.short	0x0000


	//----- nvinfo : EIATTR_MAXREG_COUNT
	.align		4
        /*007c*/ 	.byte	0x03, 0x1b
        /*007e*/ 	.short	0x00ff


	//----- nvinfo : EIATTR_MERCURY_ISA_VERSION
	.align		4
        /*0080*/ 	.byte	0x03, 0x5f
        /*0082*/ 	.short	0x0101


	//----- nvinfo : EIATTR_VRC_CTA_INIT_COUNT
	.align		4
        /*0084*/ 	.byte	0x02, 0x4a
	.zero		1
	.zero		1


	//----- nvinfo : EIATTR_EXIT_INSTR_OFFSETS
	.align		4
        /*0088*/ 	.byte	0x04, 0x1c
        /*008a*/ 	.short	(.L_2043 - .L_2042)


	//   ....[0]....
.L_2042:
        /*008c*/ 	.word	0x00000620


	//   ....[1]....
        /*0090*/ 	.word	0x00000670


	//----- nvinfo : EIATTR_MAX_THREADS
	.align		4
.L_2043:
        /*0094*/ 	.byte	0x04, 0x05
        /*0096*/ 	.short	(.L_2045 - .L_2044)
.L_2044:
        /*0098*/ 	.word	0x00000080
        /*009c*/ 	.word	0x00000001
        /*00a0*/ 	.word	0x00000001


	//----- nvinfo : EIATTR_CRS_STACK_SIZE
	.align		4
.L_2045:
        /*00a4*/ 	.byte	0x04, 0x1e
        /*00a6*/ 	.short	(.L_2047 - .L_2046)
.L_2046:
        /*00a8*/ 	.word	0x00000000


	//----- nvinfo : EIATTR_CBANK_PARAM_SIZE
	.align		4
.L_2047:
        /*00ac*/ 	.byte	0x03, 0x19
        /*00ae*/ 	.short	0x001c


	//----- nvinfo : EIATTR_PARAM_CBANK
	.align		4
        /*00b0*/ 	.byte	0x04, 0x0a
        /*00b2*/ 	.short	(.L_2049 - .L_2048)
	.align		4
.L_2048:
        /*00b4*/ 	.word	index@(.nv.constant0._ZN2at6native27unrolled_elementwise_kernelINS0_13BUnaryFunctorIN3c108BFloat16ES4_S4_ZZZNS0_21heaviside_kernel_cudaERNS_18TensorIteratorBaseEENKUlvE_clEvENKUlvE8_clEvEUlS4_S4_E_EESt5arrayIPcLm2EELi4E23TrivialOffsetCalculatorILi1EjESF_NS0_6memory15LoadWithoutCastENSG_16StoreWithoutCastEEEviT_T0_T2_T3_T4_T5_)
        /*00b8*/ 	.short	0x0380
        /*00ba*/ 	.short	0x001c


	//----- nvinfo : EIATTR_SW_WAR
	.align		4
.L_2049:
        /*00bc*/ 	.byte	0x04, 0x36
        /*00be*/ 	.short	(.L_2051 - .L_2050)
.L_2050:
        /*00c0*/ 	.word	0x00000008
.L_2051:


//--------------------- .nv.info._ZN2at6native29vectorized_elementwise_kernelILi2ENS0_13BUnaryFunctorIN3c108BFloat16ES4_S4_ZZZNS0_21heaviside_kernel_cudaERNS_18TensorIteratorBaseEENKUlvE_clEvENKUlvE8_clEvEUlS4_S4_E_EESt5arrayIPcLm2EEEEviT0_T1_ --------------------------
	.section	.nv.info._ZN2at6native29vectorized_elementwise_kernelILi2ENS0_13BUnaryFunctorIN3c108BFloat16ES4_S4_ZZZNS0_21heaviside_kernel_cudaERNS_18TensorIteratorBaseEENKUlvE_clEvENKUlvE8_clEvEUlS4_S4_E_EESt5arrayIPcLm2EEEEviT0_T1_,"",@"SHT_CUDA_INFO"
	.sectionflags	@""
	.align	4


	//----- nvinfo : EIATTR_CUDA_API_VERSION
	.align		4
        /*0000*/ 	.byte	0x04, 0x37
        /*0002*/ 	.short	(.L_2053 - .L_2052)
.L_2052:
        /*0004*/ 	.word	0x00000082


	//----- nvinfo : EIATTR_KPARAM_INFO
	.align		4
.L_2053:
        /*0008*/ 	.byte	0x04, 0x17
        /*000a*/ 	.short	(.L_2055 - .L_2054)
.L_2054:
        /*000c*/ 	.word	0x00000000
        /*0010*/ 	.short	0x0002
        /*0012*/ 	.short	0x0008
        /*0014*/ 	.byte	0x00, 0xf0, 0x41, 0x00


	//----- nvinfo : EIATTR_KPARAM_INFO
	.align		4
.L_2055:
        /*0018*/ 	.byte	0x04, 0x17
        /*001a*/ 	.short	(.L_2057 - .L_2056)
.L_2056:
        /*001c*/ 	.word	0x00000000
        /*0020*/ 	.short	0x0001
        /*0022*/ 	.short	0x0004
        /*0024*/ 	.byte	0x00, 0xf0, 0x11, 0x00


	//----- nvinfo : EIATTR_KPARAM_INFO
	.align		4
.L_2057:
        /*0028*/ 	.byte	0x04, 0x17
        /*002a*/ 	.short	(.L_2059 - .L_2058)
.L_2058:
        /*002c*/ 	.word	0x00000000
        /*0030*/ 	.short	0x0000
        /*0032*/ 	.short	0x0000
        /*0034*/ 	.byte	0x00, 0xf0, 0x11, 0x00


	//----- nvinfo : EIATTR_SPARSE_MMA_MASK
	.align		4
.L_2059:
        /*0038*/ 	.byte	0x03, 0x50
        /*003a*/ 	.short	0x0000


	//----- nvinfo : EIATTR_MAXREG_COUNT
	.align		4
        /*003c*/ 	.byte	0x03, 0x1b
        /*003e*/ 	.short	0x00ff


	//----- nvinfo : EIATTR_MERCURY_ISA_VERSION
	.align		4
        /*0040*/ 	.byte	0x03, 0x5f
        /*0042*/ 	.short	0x0101


	//----- nvinfo : EIATTR_VRC_CTA_INIT_COUNT
	.align		4
        /*0044*/ 	.byte	0x02, 0x4a
	.zero		1
	.zero		1


	//----- nvinfo : EIATTR_EXIT_INSTR_OFFSETS
	.align		4
        /*0048*/ 	.byte	0x04, 0x1c
        /*004a*/ 	.short	(.L_2061 - .L_2060)


	//   ....[0]....
.L_2060:
        /*004c*/ 	.word	0x00000ce0


	//   ....[1]....
        /*0050*/ 	.word	0x00000d30


	//   ....[2]....
        /*0054*/ 	.word	0x000011a0


	//----- nvinfo : EIATTR_MAX_THREADS
	.align		4
.L_2061:
        /*0058*/ 	.byte	0x04, 0x05
        /*005a*/ 	.short	(.L_2063 - .L_2062)
.L_2062:
        /*005c*/ 	.word	0x00000080
        /*0060*/ 	.word	0x00000001
        /*0064*/ 	.word	0x00000001


	//----- nvinfo : EIATTR_CRS_STACK_SIZE
	.align		4
.L_2063:
        /*0068*/ 	.byte	0x04, 0x1e
        /*006a*/ 	.short	(.L_2065 - .L_2064)
.L_2064:
        /*006c*/ 	.word	0x00000000


	//----- nvinfo : EIATTR_CBANK_PARAM_SIZE
	.align		4
.L_2065:
        /*0070*/ 	.byte	0x03, 0x19
        /*0072*/ 	.short	0x0018


	//----- nvinfo : EIATTR_PARAM_CBANK
	.align		4
        /*0074*/ 	.byte	0x04, 0x0a
        /*0076*/ 	.short	(.L_2067 - .L_2066)
	.align		4
.L_2066:
        /*0078*/ 	.word	index@(.nv.constant0._ZN2at6native29vectorized_elementwise_kernelILi2ENS0_13BUnaryFunctorIN3c108BFloat16ES4_S4_ZZZNS0_21heaviside_kernel_cudaERNS_18TensorIteratorBaseEENKUlvE_clEvENKUlvE8_clEvEUlS4_S4_E_EESt5arrayIPcLm2EEEEviT0_T1_)
        /*007c*/ 	.short	0x0380
        /*007e*/ 	.short	0x0018


	//----- nvinfo : EIATTR_SW_WAR
	.align		4
.L_2067:
        /*0080*/ 	.byte	0x04, 0x36
        /*0082*/ 	.short	(.L_2069 - .L_2068)
.L_2068:
        /*0084*/ 	.word	0x00000008
.L_2069:


//--------------------- .nv.info._ZN2at6native29vectorized_elementwise_kernelILi4ENS0_13BUnaryFunctorIN3c108BFloat16ES4_S4_ZZZNS0_21heaviside_kernel_cudaERNS_18TensorIteratorBaseEENKUlvE_clEvENKUlvE8_clEvEUlS4_S4_E_EESt5arrayIPcLm2EEEEviT0_T1_ --------------------------
	.section	.nv.info._ZN2at6native29vectorized_elementwise_kernelILi4ENS0_13BUnaryFunctorIN3c108BFloat16ES4_S4_ZZZNS0_21heaviside_kernel_cudaERNS_18TensorIteratorBaseEENKUlvE_clEvENKUlvE8_clEvEUlS4_S4_E_EESt5arrayIPcLm2EEEEviT0_T1_,"",@"SHT_CUDA_INFO"
	.sectionflags	@""
	.align	4


	//----- nvinfo : EIATTR_CUDA_API_VERSION
	.align		4
        /*0000*/ 	.byte	0x04, 0x37
        /*0002*/ 	.short	(.L_2071 - .L_2070)
.L_2070:
        /*0004*/ 	.word	0x00000082


	//----- nvinfo : EIATTR_KPARAM_INFO
	.align		4
.L_2071:
        /*0008*/ 	.byte	0x04, 0x17
        /*000a*/ 	.short	(.L_2073 - .L_2072)
.L_2072:
        /*000c*/ 	.word	0x00000000
        /*0010*/ 	.short	0x0002
        /*0012*/ 	.short	0x0008
        /*0014*/ 	.byte	0x00, 0xf0, 0x41, 0x00


	//----- nvinfo : EIATTR_KPARAM_INFO
	.align		4
.L_2073:
        /*0018*/ 	.byte	0x04, 0x17
        /*001a*/ 	.short	(.L_2075 - .L_2074)
.L_2074:
        /*001c*/ 	.word	0x00000000
        /*0020*/ 	.short	0x0001
        /*0022*/ 	.short	0x0004
        /*0024*/ 	.byte	0x00, 0xf0, 0x11, 0x00


	//----- nvinfo : EIATTR_KPARAM_INFO
	.align		4
.L_2075:
        /*0028*/ 	.byte	0x04, 0x17
        /*002a*/ 	.short	(.L_2077 - .L_2076)
.L_2076:
        /*002c*/ 	.word	0x00000000
        /*0030*/ 	.short	0x0000
        /*0032*/ 	.short	0x0000
        /*0034*/ 	.byte	0x00, 0xf0, 0x11, 0x00


	//----- nvinfo : EIATTR_SPARSE_MMA_MASK
	.align		4
.L_2077:
        /*0038*/ 	.byte	0x03, 0x50
        /*003a*/ 	.short	0x0000


	//----- nvinfo : EIATTR_MAXREG_COUNT
	.align		4
        /*003c*/ 	.byte	0x03, 0x1b
        /*003e*/ 	.short	0x00ff


	//----- nvinfo : EIATTR_MERCURY_ISA_VERSION
	.align		4
        /*0040*/ 	.byte	0x03, 0x5f
        /*0042*/ 	.short	0x0101


	//----- nvinfo : EIATTR_VRC_CTA_INIT_COUNT
	.align		4
        /*0044*/ 	.byte	0x02, 0x4a
	.zero		1
	.zero		1


	//----- nvinfo : EIATTR_EXIT_INSTR_OFFSETS
	.align		4
        /*0048*/ 	.byte	0x04, 0x1c
        /*004a*/ 	.short	(.L_2079 - .L_2078)


	//   ....[0]....
.L_2078:
        /*004c*/ 	.word	0x00000ce0


	//   ....[1]....
        /*0050*/ 	.word	0x00000d30


	//   ....[2]....
        /*0054*/ 	.word	0x00001160


	//----- nvinfo : EIATTR_MAX_THREADS
	.align		4
.L_2079:
        /*0058*/ 	.byte	0x04, 0x05
        /*005a*/ 	.short	(.L_2081 - .L_2080)
.L_2080:
        /*005c*/ 	.word	0x00000080
        /*0060*/ 	.word	0x00000001
        /*0064*/ 	.word	0x00000001


	//----- nvinfo : EIATTR_CRS_STACK_SIZE
	.align		4
.L_2081:
        /*0068*/ 	.byte	0x04, 0x1e
        /*006a*/ 	.short	(.L_2083 - .L_2082)
.L_2082:
        /*006c*/ 	.word	0x00000000


	//----- nvinfo : EIATTR_CBANK_PARAM_SIZE
	.align		4
.L_2083:
        /*0070*/ 	.byte	0x03, 0x19
        /*0072*/ 	.short	0x0018


	//----- nvinfo : EIATTR_PARAM_CBANK
	.align		4
        /*0074*/ 	.byte	0x04, 0x0a
        /*0076*/ 	.short	(.L_2085 - .L_2084)
	.align		4
.L_2084:
        /*0078*/ 	.word	index@(.nv.constant0._ZN2at6native29vectorized_elementwise_kernelILi4ENS0_13BUnaryFunctorIN3c108BFloat16ES4_S4_ZZZNS0_21heaviside_kernel_cudaERNS_18TensorIteratorBaseEENKUlvE_clEvENKUlvE8_clEvEUlS4_S4_E_EESt5arrayIPcLm2EEEEviT0_T1_)
        /*007c*/ 	.short	0x0380
        /*007e*/ 	.short	0x0018


	//----- nvinfo : EIATTR_SW_WAR
	.align		4
.L_2085:
        /*0080*/ 	.byte	0x04, 0x36
        /*0082*/ 	.short	(.L_2087 - .L_2086)
.L_2086:
        /*0084*/ 	.word	0x00000008
.L_2087:


//--------------------- .nv.info._ZN2at6native29vectorized_elementwise_kernelILi8ENS0_13BUnaryFunctorIN3c108BFloat16ES4_S4_ZZZNS0_21heaviside_kernel_cudaERNS_18TensorIteratorBaseEENKUlvE_clEvENKUlvE8_clEvEUlS4_S4_E_EESt5arrayIPcLm2EEEEviT0_T1_ --------------------------
	.section	.nv.info._ZN2at6native29vectorized_elementwise_kernelILi8ENS0_13BUnaryFunctorIN3c108BFloat16ES4_S4_ZZZNS0_21heaviside_kernel_cudaERNS_18TensorIteratorBaseEENKUlvE_clEvENKUlvE8_clEvEUlS4_S4_E_EESt5arrayIPcLm2EEEEviT0_T1_,"",@"SHT_CUDA_INFO"
	.sectionflags	@""
	.align	4


	//----- nvinfo : EIATTR_CUDA_API_VERSION
	.align		4
        /*0000*/ 	.byte	0x04, 0x37
        /*0002*/ 	.short	(.L_2089 - .L_2088)
.L_2088:
        /*0004*/ 	.word	0x00000082


	//----- nvinfo : EIATTR_KPARAM_INFO
	.align		4
.L_2089:
        /*0008*/ 	.byte	0x04, 0x17
        /*000a*/ 	.short	(.L_2091 - .L_2090)
.L_2090:
        /*000c*/ 	.word	0x00000000
        /*0010*/ 	.short	0x0002
        /*0012*/ 	.short	0x0008
        /*0014*/ 	.byte	0x00, 0xf0, 0x41, 0x00


	//----- nvinfo : EIATTR_KPARAM_INFO
	.align		4
.L_2091:
        /*0018*/ 	.byte	0x04, 0x17
        /*001a*/ 	.short	(.L_2093 - .L_2092)
.L_2092:
        /*001c*/ 	.word	0x00000000
        /*0020*/ 	.short	0x0001
        /*0022*/ 	.short	0x0004
        /*0024*/ 	.byte	0x00, 0xf0, 0x11, 0x00


	//----- nvinfo : EIATTR_KPARAM_INFO
	.align		4
.L_2093:
        /*0028*/ 	.byte	0x04, 0x17
        /*002a*/ 	.short	(.L_2095 - .L_2094)
.L_2094:
        /*002c*/ 	.word	0x00000000
        /*0030*/ 	.short	0x0000
        /*0032*/ 	.short	0x0000
        /*0034*/ 	.byte	0x00, 0xf0, 0x11, 0x00


	//----- nvinfo : EIATTR_SPARSE_MMA_MASK
	.align		4
.L_2095:
        /*0038*/ 	.byte	0x03, 0x50
        /*003a*/ 	.short	0x0000


	//----- nvinfo : EIATTR_MAXREG_COUNT
	.align		4
        /*003c*/ 	.byte	0x03, 0x1b
        /*003e*/ 	.short	0x00ff


	//----- nvinfo : EIATTR_MERCURY_ISA_VERSION
	.align		4
        /*0040*/ 	.byte	0x03, 0x5f
        /*0042*/ 	.short	0x0101


	//----- nvinfo : EIATTR_VRC_CTA_INIT_COUNT
	.align		4
        /*0044*/ 	.byte	0x02, 0x4a
	.zero		1
	.zero		1


	//----- nvinfo : EIATTR_EXIT_INSTR_OFFSETS
	.align		4
        /*0048*/ 	.byte	0x04, 0x1c
        /*004a*/ 	.short	(.L_2097 - .L_2096)


	//   ....[0]....
.L_2096:
        /*004c*/ 	.word	0x00000ce0


	//   ....[1]....
        /*0050*/ 	.word	0x00000d30


	//   ....[2]....
        /*0054*/ 	.word	0x00001140


	//----- nvinfo : EIATTR_MAX_THREADS
	.align		4
.L_2097:
        /*0058*/ 	.byte	0x04, 0x05
        /*005a*/ 	.short	(.L_2099 - .L_2098)
.L_2098:
        /*005c*/ 	.word	0x00000080
        /*0060*/ 	.word	0x00000001
        /*0064*/ 	.word	0x00000001


	//----- nvinfo : EIATTR_CRS_STACK_SIZE
	.align		4
.L_2099:
        /*0068*/ 	.byte	0x04, 0x1e
        /*006a*/ 	.short	(.L_2101 - .L_2100)
.L_2100:
        /*006c*/ 	.word	0x00000000


	//----- nvinfo : EIATTR_CBANK_PARAM_SIZE
	.align		4
.L_2101:
        /*0070*/ 	.byte	0x03, 0x19
        /*0072*/ 	.short	0x0018


	//----- nvinfo : EIATTR_PARAM_CBANK
	.align		4
        /*0074*/ 	.byte	0x04, 0x0a
        /*0076*/ 	.short	(.L_2103 - .L_2102)
	.align		4
.L_2102:
        /*0078*/ 	.word	index@(.nv.constant0._ZN2at6native29vectorized_elementwise_kernelILi8ENS0_13BUnaryFunctorIN3c108BFloat16ES4_S4_ZZZNS0_21heaviside_kernel_cudaERNS_18TensorIteratorBaseEENKUlvE_clEvENKUlvE8_clEvEUlS4_S4_E_EESt5arrayIPcLm2EEEEviT0_T1_)
        /*007c*/ 	.short	0x0380
        /*007e*/ 	.short	0x0018


	//----- nvinfo : EIATTR_SW_WAR
	.align		4
.L_2103:
        /*0080*/ 	.byte	0x04, 0x36
        /*0082*/ 	.short	(.L_2105 - .L_2104)
.L_2104:
        /*0084*/ 	.word	0x00000008
.L_2105:


//--------------------- .nv.info._ZN2at6native18elementwise_kernelILi128ELi4EZNS0_15gpu_kernel_implINS0_13AUnaryFunctorIN3c108BFloat16ES5_S5_ZZZNS0_21heaviside_kernel_cudaERNS_18TensorIteratorBaseEENKUlvE_clEvENKUlvE8_clEvEUlS5_S5_E_EEEEvS7_RKT_EUliE_EEviT1_ --------------------------
	.section	.nv.info._ZN2at6native18elementwise_kernelILi128ELi4EZNS0_15gpu_kernel_implINS0_13AUnaryFunctorIN3c108BFloat16ES5_S5_ZZZNS0_21heaviside_kernel_cudaERNS_18TensorIteratorBaseEENKUlvE_clEvENKUlvE8_clEvEUlS5_S5_E_EEEEvS7_RKT_EUliE_EEviT1_,"",@"SHT_CUDA_INFO"
	.sectionflags	@""
	.align	4


	//----- nvinfo : EIATTR_CUDA_API_VERSION
	.align		4
        /*0000*/ 	.byte	0x04, 0x37
        /*0002*/ 	.short	(.L_2107 - .L_2106)
.L_2106:
        /*0004*/ 	.word	0x00000082


	//----- nvinfo : EIATTR_KPARAM_INFO
	.align		4
.L_2107:
        /*0008*/ 	.byte	0x04, 0x17
        /*000a*/ 	.short	(.L_2109 - .L_2108)
.L_2108:
        /*000c*/ 	.word	0x00000000
        /*0010*/ 	.short	0x0001
        /*0012*/ 	.short	0x0008
        /*0014*/ 	.byte	0x00, 0xf0, 0x61, 0x08


	//----- nvinfo : EIATTR_KPARAM_INFO
	.align		4
.L_2109:
        /*0018*/ 	.byte	0x04, 0x17
        /*001a*/ 	.short	(.L_2111 - .L_2110)
.L_2110:
        /*001c*/ 	.word	0x00000000
        /*0020*/ 	.short	0x0000
        /*0022*/ 	.short	0x0000
        /*0024*/ 	.byte	0x00, 0xf0, 0x11, 0x00


	//----- nvinfo : EIATTR_SPARSE_MMA_MASK
	.align		4
.L_2111:
        /*0028*/ 	.byte	0x03, 0x50
        /*002a*/ 	.short	0x0000


	//----- nvinfo : EIATTR_MAXREG_COUNT
	.align		4
        /*002c*/ 	.byte	0x03, 0x1b
        /*002e*/ 	.short	0x0080


	//----- nvinfo : EIATTR_EXTERNS
	.align		4
        /*0030*/ 	.byte	0x04, 0x0f
        /*0032*/ 	.short	(.L_2113 - .L_2112)


	//   ....[0]....
	.align		4
.L_2112:
        /*0034*/ 	.word	index@(__assertfail)


	//----- nvinfo : EIATTR_MERCURY_ISA_VERSION
	.align		4
.L_2113:
        /*0038*/ 	.byte	0x03, 0x5f
        /*003a*/ 	.short	0x0101


	//----- nvinfo : EIATTR_VRC_CTA_INIT_COUNT
	.align		4
        /*003c*/ 	.byte	0x02, 0x4a
	.zero		1
	.zero		1


	//----- nvinfo : EIATTR_SYSCALL_OFFSETS
	.align		4
        /*0040*/ 	.byte	0x04, 0x46
        /*0042*/ 	.short	(.L_2115 - .L_2114)


	//   ....[0]....
.L_2114:
        /*0044*/ 	.word	0x000022f0


	//   ....[1]....
        /*0048*/ 	.word	0x00003250


	//   ....[2]....
        /*004c*/ 	.word	0x000056e0


	//   ....[3]....
        /*0050*/ 	.word	0x00006480


	//   ....[4]....
        /*0054*/ 	.word	0x00008a00


	//   ....[5]....
        /*0058*/ 	.word	0x000097a0


	//   ....[6]....
        /*005c*/ 	.word	0x0000bd30


	//   ....[7]....
        /*0060*/ 	.word	0x0000caa0


	//----- nvinfo : EIATTR_EXIT_INSTR_OFFSETS
	.align		4
.L_2115:
        /*0064*/ 	.byte	0x04, 0x1c
        /*0066*/ 	.short	(.L_2117 - .L_2116)


	//   ....[0]....
.L_2116:
        /*0068*/ 	.word	0x00009a60


	//   ....[1]....
        /*006c*/ 	.word	0x0000bf20


	//   ....[2]....
        /*0070*/ 	.word	0x0000bf60


	//   ....[3]....
        /*0074*/ 	.word	0x0000c000


	//   ....[4]....
        /*0078*/ 	.word	0x0000c040


	//   ....[5]....
        /*007c*/ 	.word	0x0000c080


	//   ....[6]....
        /*0080*/ 	.word	0x0000c110


	//   ....[7]....
        /*0084*/ 	.word	0x0000c150


	//   ....[8]....
        /*0088*/ 	.word	0x0000c1f0


	//   ....[9]....
        /*008c*/ 	.word	0x0000c240


	//   ....[10]....
        /*0090*/ 	.word	0x0000c290


	//   ....[11]....
        /*0094*/ 	.word	0x0000c370


	//   ....[12]....
        /*0098*/ 	.word	0x0000c4e0


	//   ....[13]....
        /*009c*/ 	.word	0x0000c650


	//   ....[14]....
        /*00a0*/ 	.word	0x0000c7b0


	//   ....[15]....
        /*00a4*/ 	.word	0x0000c7f0


	//   ....[16]....
        /*00a8*/ 	.word	0x0000c830


	//   ....[17]....
        /*00ac*/ 	.word	0x0000c8e0


	//   ....[18]....
        /*00b0*/ 	.word	0x0000c940


	//   ....[19]....
        /*00b4*/ 	.word	0x0000cab0


	//   ....[20]....
        /*00b8*/ 	.word	0x0000cbc0


	//   ....[21]....
        /*00bc*/ 	.word	0x0000cd00


	//   ....[22]....
        /*00c0*/ 	.word	0x0000cd20


	//----- nvinfo : EIATTR_MAX_THREADS
	.align		4
.L_2117:
        /*00c4*/ 	.byte	0x04, 0x05
        /*00c6*/ 	.short	(.L_2119 - .L_2118)
.L_2118:
        /*00c8*/ 	.word	0x00000080
        /*00cc*/ 	.word	0x00000001
        /*00d0*/ 	.word	0x00000001


	//----- nvinfo : EIATTR_CRS_STACK_SIZE
	.align		4
.L_2119:
        /*00d4*/ 	.byte	0x04, 0x1e
        /*00d6*/ 	.short	(.L_2121 - .L_2120)
.L_2120:
        /*00d8*/ 	.word	0x00000000


	//----- nvinfo : EIATTR_CBANK_PARAM_SIZE
	.align		4
.L_2121:
        /*00dc*/ 	.byte	0x03, 0x19
        /*00de*/ 	.short	0x0220


	//----- nvinfo : EIATTR_PARAM_CBANK
	.align		4
        /*00e0*/ 	.byte	0x04, 0x0a
        /*00e2*/ 	.short	(.L_2123 - .L_2122)
	.align		4
.L_2122:
        /*00e4*/ 	.word	index@(.nv.constant0._ZN2at6native18elementwise_kernelILi128ELi4EZNS0_15gpu_kernel_implINS0_13AUnaryFunctorIN3c108BFloat16ES5_S5_ZZZNS0_21heaviside_kernel_cudaERNS_18TensorIteratorBaseEENKUlvE_clEvENKUlvE8_clEvEUlS5_S5_E_EEEEvS7_RKT_EUliE_EEviT1_)
        /*00e8*/ 	.short	0x0380
        /*00ea*/ 	.short	0x0220


	//----- nvinfo : EIATTR_SW_WAR
	.align		4
.L_2123:
        /*00ec*/ 	.byte	0x04, 0x36
        /*00ee*/ 	.short	(.L_2125 - .L_2124)
.L_2124:
        /*00f0*/ 	.word	0x00000008
.L_2125:


//--------------------- .nv.info._ZN2at6native27unrolled_elementwise_kernelINS0_13AUnaryFunctorIN3c108BFloat16ES4_S4_ZZZNS0_21heaviside_kernel_cudaERNS_18TensorIteratorBaseEENKUlvE_clEvENKUlvE8_clEvEUlS4_S4_E_EESt5arrayIPcLm2EELi4E23TrivialOffsetCalculatorILi1EjESF_NS0_6memory12LoadWithCastILi1EEENSG_13StoreWithCastILi1EEEEEviT_T0_T2_T3_T4_T5_ --------------------------
	.section	.nv.info._ZN2at6native27unrolled_elementwise_kernelINS0_13AUnaryFunctorIN3c108BFloat16ES4_S4_ZZZNS0_21heaviside_kernel_cudaERNS_18TensorIteratorBaseEENKUlvE_clEvENKUlvE8_clEvEUlS4_S4_E_EESt5arrayIPcLm2EELi4E23TrivialOffsetCalculatorILi1EjESF_NS0_6memory12LoadWithCastILi1EEENSG_13StoreWithCastILi1EEEEEviT_T0_T2_T3_T4_T5_,"",@"SHT_CUDA_INFO"
	.sectionflags	@""
	.align	4


	//----- nvinfo : EIATTR_CUDA_API_VERSION
	.align		4
        /*0000*/ 	.byte	0x04, 0x37
        /*0002*/ 	.short	(.L_2127 - .L_2126)
.L_2126:
        /*0004*/ 	.word	0x00000082


	//----- nvinfo : EIATTR_KPARAM_INFO
	.align		4
.L_2127:
        /*0008*/ 	.byte	0x04, 0x17
        /*000a*/ 	.short	(.L_2129 - .L_2128)
.L_2128:
        /*000c*/ 	.word	0x00000000
        /*0010*/ 	.short	0x0006
        /*0012*/ 	.short	0x0024
        /*0014*/ 	.byte	0x00, 0xf0, 0x21, 0x00


	//----- nvinfo : EIATTR_KPARAM_INFO
	.align		4
.L_2129:
        /*0018*/ 	.byte	0x04, 0x17
        /*001a*/ 	.short	(.L_2131 - .L_2130)
.L_2130:
        /*001c*/ 	.word	0x00000000
        /*0020*/ 	.short	0x0005
        /*0022*/ 	.short	0x001c
        /*0024*/ 	.byte	0x00, 0xf0, 0x21, 0x00


	//----- nvinfo : EIATTR_KPARAM_INFO
	.align		4
.L_2131:
        /*0028*/ 	.byte	0x04, 0x17
        /*002a*/ 	.short	(.L_2133 - .L_2132)
.L_2132:
        /*002c*/ 	.word	0x00000000
        /*0030*/ 	.short	0x0004
        /*0032*/ 	.short	0x0019
        /*0034*/ 	.byte	0x00, 0xf0, 0x05, 0x00


	//----- nvinfo : EIATTR_KPARAM_INFO
	.align		4
.L_2133:
        /*0038*/ 	.byte	0x04, 0x17
        /*003a*/ 	.short	(.L_2135 - .L_2134)
.L_2134:
        /*003c*/ 	.word	0x00000000
        /*0040*/ 	.short	0x0003
        /*0042*/ 	.short	0x0018
        /*0044*/ 	.byte	0x00, 0xf0, 0x05, 0x00


	//----- nvinfo : EIATTR_KPARAM_INFO
	.align		4
.L_2135:
        /*0048*/ 	.byte	0x04, 0x17
        /*004a*/ 	.short	(.L_2137 - .L_2136)
.L_2136:
        /*004c*/ 	.word	0x00000000
        /*0050*/ 	.short	0x0002
        /*0052*/ 	.short	0x0008
        /*0054*/ 	.byte	0x00, 0xf0, 0x41, 0x00


	//----- nvinfo : EIATTR_KPARAM_INFO
	.align		4
.L_2137:
        /*0058*/ 	.byte	0x04, 0x17
        /*005a*/ 	.short	(.L_2139 - .L_2138)
.L_2138:
        /*005c*/ 	.word	0x00000000
        /*0060*/ 	.short	0x0001
        /*0062*/ 	.short	0x0004
        /*0064*/ 	.byte	0x00, 0xf0, 0x11, 0x00


	//----- nvinfo : EIATTR_KPARAM_INFO
	.align		4
.L_2139:
        /*0068*/ 	.byte	0x04, 0x17
        /*006a*/ 	.short	(.L_2141 - .L_2140)
.L_2140:
        /*006c*/ 	.word	0x00000000
        /*0070*/ 	.short	0x0000
        /*0072*/ 	.short	0x0000
        /*0074*/ 	.byte	0x00, 0xf0, 0x11, 0x00


	//----- nvinfo : EIATTR_SPARSE_MMA_MASK
	.align		4
.L_2141:
        /*0078*/ 	.byte	0x03, 0x50
        /*007a*/ 	.short	0x0000


	//----- nvinfo : EIATTR_MAXREG_COUNT
	.align		4
        /*007c*/ 	.byte	0x03, 0x1b
        /*007e*/ 	.short	0x00ff


	//----- nvinfo : EIATTR_EXTERNS
	.align		4
        /*0080*/ 	.byte	0x04, 0x0f
        /*0082*/ 	.short	(.L_2143 - .L_2142)


	//   ....[0]....
	.align		4
.L_2142:
        /*0084*/ 	.word	index@(__assertfail)


	//----- nvinfo : EIATTR_MERCURY_ISA_VERSION
	.align		4
.L_2143:
        /*0088*/ 	.byte	0x03, 0x5f
        /*008a*/ 	.short	0x0101


	//----- nvinfo : EIATTR_VRC_CTA_INIT_COUNT
	.align		4
        /*008c*/ 	.byte	0x02, 0x4a
	.zero		1
	.zero		1


	//----- nvinfo : EIATTR_SYSCALL_OFFSETS
	.align		4
        /*0090*/ 	.byte	0x04, 0x46
        /*0092*/ 	.short	(.L_2145 - .L_2144)


	//   ....[0]....
.L_2144:
        /*0094*/ 	.word	0x00001000


	//   ....[1]....
        /*0098*/ 	.word	0x000021e0


	//   ....[2]....
        /*009c*/ 	.word	0x00003300


	//   ....[3]....
        /*00a0*/ 	.word	0x00004420


	//   ....[4]....
        /*00a4*/ 	.word	0x00005690


	//   ....[5]....
        /*00a8*/ 	.word	0x00006570


	//   ....[6]....
        /*00ac*/ 	.word	0x000074f0


	//   ....[7]....
        /*00b0*/ 	.word	0x00008470


	//----- nvinfo : EIATTR_EXIT_INSTR_OFFSETS
	.align		4
.L_2145:
        /*00b4*/ 	.byte	0x04, 0x1c
        /*00b6*/ 	.short	(.L_2147 - .L_2146)


	//   ....[0]....
.L_2146:
        /*00b8*/ 	.word	0x000077a0


	//   ....[1]....
        /*00bc*/ 	.word	0x000078f0


	//   ....[2]....
        /*00c0*/ 	.word	0x00007930


	//   ....[3]....
        /*00c4*/ 	.word	0x000079d0


	//   ....[4]....
        /*00c8*/ 	.word	0x00007a10


	//   ....[5]....
        /*00cc*/ 	.word	0x00007a50


	//   ....[6]....
        /*00d0*/ 	.word	0x00007ae0


	//   ....[7]....
        /*00d4*/ 	.word	0x00007b20


	//   ....[8]....
        /*00d8*/ 	.word	0x00007bc0


	//   ....[9]....
        /*00dc*/ 	.word	0x00007c10


	//   ....[10]....
        /*00e0*/ 	.word	0x00007c60


	//   ....[11]....
        /*00e4*/ 	.word	0x00007d40


	//   ....[12]....
        /*00e8*/ 	.word	0x00007eb0


	//   ....[13]....
        /*00ec*/ 	.word	0x00008020


	//   ....[14]....
        /*00f0*/ 	.word	0x00008180


	//   ....[15]....
        /*00f4*/ 	.word	0x000081c0


	//   ....[16]....
        /*00f8*/ 	.word	0x00008200


	//   ....[17]....
        /*00fc*/ 	.word	0x000082b0


	//   ....[18]....
        /*0100*/ 	.word	0x00008310


	//   ....[19]....
        /*0104*/ 	.word	0x00008480


	//   ....[20]....
        /*0108*/ 	.word	0x00008590


	//   ....[21]....
        /*010c*/ 	.word	0x000086d0


	//   ....[22]....
        /*0110*/ 	.word	0x000086f0


	//----- nvinfo : EIATTR_MAX_THREADS
	.align		4
.L_2147:
        /*0114*/ 	.byte	0x04, 0x05
        /*0116*/ 	.short	(.L_2149 - .L_2148)
.L_2148:
        /*0118*/ 	.word	0x00000080
        /*011c*/ 	.word	0x00000001
        /*0120*/ 	.word	0x00000001


	//----- nvinfo : EIATTR_CRS_STACK_SIZE
	.align		4
.L_2149:
        /*0124*/ 	.byte	0x04, 0x1e
        /*0126*/ 	.short	(.L_2151 - .L_2150)
.L_2150:
        /*0128*/ 	.word	0x00000000


	//----- nvinfo : EIATTR_CBANK_PARAM_SIZE
	.align		4
.L_2151:
        /*012c*/ 	.byte	0x03, 0x19
        /*012e*/ 	.short	0x002c


	//----- nvinfo : EIATTR_PARAM_CBANK
	.align		4
        /*0130*/ 	.byte	0x04, 0x0a
        /*0132*/ 	.short	(.L_2153 - .L_2152)
	.align		4
.L_2152:
        /*0134*/ 	.word	index@(.nv.constant0._ZN2at6native27unrolled_elementwise_kernelINS0_13AUnaryFunctorIN3c108BFloat16ES4_S4_ZZZNS0_21heaviside_kernel_cudaERNS_18TensorIteratorBaseEENKUlvE_clEvENKUlvE8_clEvEUlS4_S4_E_EESt5arrayIPcLm2EELi4E23TrivialOffsetCalculatorILi1EjESF_NS0_6memory12LoadWithCastILi1EEENSG_13StoreWithCastILi1EEEEEviT_T0_T2_T3_T4_T5_)
        /*0138*/ 	.short	0x0380
        /*013a*/ 	.short	0x002c


	//----- nvinfo : EIATTR_SW_WAR
	.align		4
.L_2153:
        /*013c*/ 	.byte	0x04, 0x36
        /*013e*/ 	.short	(.L_2155 - .L_2154)
.L_2154:
        /*0140*/ 	.word	0x00000008
.L_2155:


//--------------------- .nv.info._ZN2at6native18elementwise_kernelILi128ELi4EZNS0_22gpu_kernel_impl_nocastINS0_13AUnaryFunctorIN3c108BFloat16ES5_S5_ZZZNS0_21heaviside_kernel_cudaERNS_18TensorIteratorBaseEENKUlvE_clEvENKUlvE8_clEvEUlS5_S5_E_EEEEvS7_RKT_EUliE_EEviT1_ --------------------------
	.section	.nv.info._ZN2at6native18elementwise_kernelILi128ELi4EZNS0_22gpu_kernel_impl_nocastINS0_13AUnaryFunctorIN3c108BFloat16ES5_S5_ZZZNS0_21heaviside_kernel_cudaERNS_18TensorIteratorBaseEENKUlvE_clEvENKUlvE8_clEvEUlS5_S5_E_EEEEvS7_RKT_EUliE_EEviT1_,"",@"SHT_CUDA_INFO"
	.sectionflags	@""
	.align	4


	//----- nvinfo : EIATTR_CUDA_API_VERSION
	.align		4
        /*0000*/ 	.byte	0x04, 0x37
        /*0002*/ 	.short	(.L_2157 - .L_2156)
.L_2156:
        /*0004*/ 	.word	0x00000082


	//----- nvinfo : EIATTR_KPARAM_INFO
	.align		4
.L_2157:
        /*0008*/ 	.byte	0x04, 0x17
        /*000a*/ 	.short	(.L_2159 - .L_2158)
.L_2158:
        /*000c*/ 	.word	0x00000000
        /*0010*/ 	.short	0x0001
        /*0012*/ 	.short	0x0008
        /*0014*/ 	.byte	0x00, 0xf0, 0x61, 0x08


	//----- nvinfo : EIATTR_KPARAM_INFO
	.align		4
.L_2159:
        /*0018*/ 	.byte	0x04, 0x17
        /*001a*/ 	.short	(.L_2161 - .L_2160)
.L_2160:
        /*001c*/ 	.word	0x00000000
        /*0020*/ 	.short	0x0000
        /*0022*/ 	.short	0x0000
        /*0024*/ 	.byte	0x00, 0xf0, 0x11, 0x00


	//----- nvinfo : EIATTR_SPARSE_MMA_MASK
	.align		4
.L_2161:
        /*0028*/ 	.byte	0x03, 0x50
        /*002a*/ 	.short	0x0000


	//----- nvinfo : EIATTR_MAXREG_COUNT
	.align		4
        /*002c*/ 	.byte	0x03, 0x1b
        /*002e*/ 	.short	0x0080


	//----- nvinfo : EIATTR_MERCURY_ISA_VERSION
	.align		4
        /*0030*/ 	.byte	0x03, 0x5f
        /*0032*/ 	.short	0x0101


	//----- nvinfo : EIATTR_VRC_CTA_INIT_COUNT
	.align		4
        /*0034*/ 	.byte	0x02, 0x4a
	.zero		1
	.zero		1


	//----- nvinfo : EIATTR_EXIT_INSTR_OFFSETS
	.align		4
        /*0038*/ 	.byte	0x04, 0x1c
        /*003a*/ 	.short	(.L_2163 - .L_2162)


	//   ....[0]....
.L_2162:
        /*003c*/ 	.word	0x00000370


	//   ....[1]....
        /*0040*/ 	.word	0x00000410


	//   ....[2]....
        /*0044*/ 	.word	0x00003fc0


	//   ....[3]....
        /*0048*/ 	.word	0x00005330


	//----- nvinfo : EIATTR_MAX_THREADS
	.align		4
.L_2163:
        /*004c*/ 	.byte	0x04, 0x05
        /*004e*/ 	.short	(.L_2165 - .L_2164)
.L_2164:
        /*0050*/ 	.word	0x00000080
        /*0054*/ 	.word	0x00000001
        /*0058*/ 	.word	0x00000001


	//----- nvinfo : EIATTR_CRS_STACK_SIZE
	.align		4
.L_2165:
        /*005c*/ 	.byte	0x04, 0x1e
        /*005e*/ 	.short	(.L_2167 - .L_2166)
.L_2166:
        /*0060*/ 	.word	0x00000000


	//----- nvinfo : EIATTR_CBANK_PARAM_SIZE
	.align		4
.L_2167:
        /*0064*/ 	.byte	0x03, 0x19
        /*0066*/ 	.short	0x0220


	//----- nvinfo : EIATTR_PARAM_CBANK
	.align		4
        /*0068*/ 	.byte	0x04, 0x0a
        /*006a*/ 	.short	(.L_2169 - .L_2168)
	.align		4
.L_2168:
        /*006c*/ 	.word	index@(.nv.constant0._ZN2at6native18elementwise_kernelILi128ELi4EZNS0_22gpu_kernel_impl_nocastINS0_13AUnaryFunctorIN3c108BFloat16ES5_S5_ZZZNS0_21heaviside_kernel_cudaERNS_18TensorIteratorBaseEENKUlvE_clEvENKUlvE8_clEvEUlS5_S5_E_EEEEvS7_RKT_EUliE_EEviT1_)
        /*0070*/ 	.short	0x0380
        /*0072*/ 	.short	0x0220


	//----- nvinfo : EIATTR_SW_WAR
	.align		4
.L_2169:
        /*0074*/ 	.byte	0x04, 0x36
        /*0076*/ 	.short	(.L_2171 - .L_2170)
.L_2170:
        /*0078*/ 	.word	0x00000008
.L_2171:


//--------------------- .nv.info._ZN2at6native27unrolled_elementwise_kernelINS0_13AUnaryFunctorIN3c108BFloat16ES4_S4_ZZZNS0_21heaviside_kernel_cudaERNS_18TensorIteratorBaseEENKUlvE_clEvENKUlvE8_clEvEUlS4_S4_E_EESt5arrayIPcLm2EELi4E23TrivialOffsetCalculatorILi1EjESF_NS0_6memory15LoadWithoutCastENSG_16StoreWithoutCastEEEviT_T0_T2_T3_T4_T5_ --------------------------
	.section	.nv.info._ZN2at6native27unrolled_elementwise_kernelINS0_13AUnaryFunctorIN3c108BFloat16ES4_S4_ZZZNS0_21heaviside_kernel_cudaERNS_18TensorIteratorBaseEENKUlvE_clEvENKUlvE8_clEvEUlS4_S4_E_EESt5arrayIPcLm2EELi4E23TrivialOffsetCalculatorILi1EjESF_NS0_6memory15LoadWithoutCastENSG_16StoreWithoutCastEEEviT_T0_T2_T3_T4_T5_,"",@"SHT_CUDA_INFO"
	.sectionflags	@""
	.align	4


	//----- nvinfo : EIATTR_CUDA_API_VERSION
	.align		4
        /*0000*/ 	.byte	0x04, 0x37
        /*0002*/ 	.short	(.L_2173 - .L_2172)
.L_2172:
        /*0004*/ 	.word	0x00000082


	//----- nvinfo : EIATTR_KPARAM_INFO
	.align		4
.L_2173:
        /*0008*/ 	.byte	0x04, 0x17
        /*000a*/ 	.short	(.L_2175 - .L_2174)
.L_2174:
        /*000c*/ 	.word	0x00000000
        /*0010*/ 	.short	0x0006
        /*0012*/ 	.short	0x001b
        /*0014*/ 	.byte	0x00, 0xf0, 0x05, 0x00


	//----- nvinfo : EIATTR_KPARAM_INFO
	.align		4
.L_2175:
        /*0018*/ 	.byte	0x04, 0x17
        /*001a*/ 	.short	(.L_2177 - .L_2176)
.L_2176:
        /*001c*/ 	.word	0x00000000
        /*0020*/ 	.short	0x0005
        /*0022*/ 	.short	0x001a
        /*0024*/ 	.byte	0x00, 0xf0, 0x05, 0x00


	//----- nvinfo : EIATTR_KPARAM_INFO
	.align		4
.L_2177:
        /*0028*/ 	.byte	0x04, 0x17
        /*002a*/ 	.short	(.L_2179 - .L_2178)
.L_2178:
        /*002c*/ 	.word	0x00000000
        /*0030*/ 	.short	0x0004
        /*0032*/ 	.short	0x0019
        /*0034*/ 	.byte	0x00, 0xf0, 0x05, 0x00


	//----- nvinfo : EIATTR_KPARAM_INFO
	.align		4
.L_2179:
        /*0038*/ 	.byte	0x04, 0x17
        /*003a*/ 	.short	(.L_2181 - .L_2180)
.L_2180:
        /*003c*/ 	.word	0x00000000
        /*0040*/ 	.short	0x0003
        /*0042*/ 	.short	0x0018
        /*0044*/ 	.byte	0x00, 0xf0, 0x05, 0x00


	//----- nvinfo : EIATTR_KPARAM_INFO
	.align		4
.L_2181:
        /*0048*/ 	.byte	0x04, 0x17
        /*004a*/ 	.short	(.L_2183 - .L_2182)
.L_2182:
        /*004c*/ 	.word	0x00000000
        /*0050*/ 	.short	0x0002
        /*0052*/ 	.short	0x0008
        /*0054*/ 	.byte	0x00, 0xf0, 0x41, 0x00


	//----- nvinfo : EIATTR_KPARAM_INFO
	.align		4
.L_2183:
        /*0058*/ 	.byte	0x04, 0x17
        /*005a*/ 	.short	(.L_2185 - .L_2184)
.L_2184:
        /*005c*/ 	.word	0x00000000
        /*0060*/ 	.short	0x0001
        /*0062*/ 	.short	0x0004
        /*0064*/ 	.byte	0x00, 0xf0, 0x11, 0x00


	//----- nvinfo : EIATTR_KPARAM_INFO
	.align		4
.L_2185:
        /*0068*/ 	.byte	0x04, 0x17
        /*006a*/ 	.short	(.L_2187 - .L_2186)
.L_2186:
        /*006c*/ 	.word	0x00000000
        /*0070*/ 	.short	0x0000
        /*0072*/ 	.short	0x0000
        /*0074*/ 	.byte	0x00, 0xf0, 0x11, 0x00


	//----- nvinfo : EIATTR_SPARSE_MMA_MASK
	.align		4
.L_2187:
        /*0078*/ 	.byte	0x03, 0x50
        /*007a*/ 	.short	0x0000


	//----- nvinfo : EIATTR_MAXREG_COUNT
	.align		4
        /*007c*/ 	.byte	0x03, 0x1b
        /*007e*/ 	.short	0x00ff


	//----- nvinfo : EIATTR_MERCURY_ISA_VERSION
	.align		4
        /*0080*/ 	.byte	0x03, 0x5f
        /*0082*/ 	.short	0x0101


	//----- nvinfo : EIATTR_VRC_CTA_INIT_COUNT
	.align		4
        /*0084*/ 	.byte	0x02, 0x4a
	.zero		1
	.zero		1


	//----- nvinfo : EIATTR_EXIT_INSTR_OFFSETS
	.align		4
        /*0088*/ 	.byte	0x04, 0x1c
        /*008a*/ 	.short	(.L_2189 - .L_2188)


	//   ....[0]....
.L_2188:
        /*008c*/ 	.word	0x000005e0


	//   ....[1]....
        /*0090*/ 	.word	0x00000630


	//----- nvinfo : EIATTR_MAX_THREADS
	.align		4
.L_2189:
        /*0094*/ 	.byte	0x04, 0x05
        /*0096*/ 	.short	(.L_2191 - .L_2190)
.L_2190:
        /*0098*/ 	.word	0x00000080
        /*009c*/ 	.word	0x00000001
        /*00a0*/ 	.word	0x00000001


	//----- nvinfo : EIATTR_CRS_STACK_SIZE
	.align		4
.L_2191:
        /*00a4*/ 	.byte	0x04, 0x1e
        /*00a6*/ 	.short	(.L_2193 - .L_2192)
.L_2192:
        /*00a8*/ 	.word	0x00000000


	//----- nvinfo : EIATTR_CBANK_PARAM_SIZE
	.align		4
.L_2193:
        /*00ac*/ 	.byte	0x03, 0x19
        /*00ae*/ 	.short	0x001c


	//----- nvinfo : EIATTR_PARAM_CBANK
	.align		4
        /*00b0*/ 	.byte	0x04, 0x0a
        /*00b2*/ 	.short	(.L_2195 - .L_2194)
	.align		4
.L_2194:
        /*00b4*/ 	.word	index@(.nv.constant0._ZN2at6native27unrolled_elementwise_kernelINS0_13AUnaryFunctorIN3c108BFloat16ES4_S4_ZZZNS0_21heaviside_kernel_cudaERNS_18TensorIteratorBaseEENKUlvE_clEvENKUlvE8_clEvEUlS4_S4_E_EESt5arrayIPcLm2EELi4E23TrivialOffsetCalculatorILi1EjESF_NS0_6memory15LoadWithoutCastENSG_16StoreWithoutCastEEEviT_T0_T2_T3_T4_T5_)
        /*00b8*/ 	.short	0x0380
        /*00ba*/ 	.short	0x001c


	//----- nvinfo : EIATTR_SW_WAR
	.align		4
.L_2195:
        /*00bc*/ 	.byte	0x04, 0x36
        /*00be*/ 	.short	(.L_2197 - .L_2196)
.L_2196:
        /*00c0*/ 	.word	0x00000008
.L_2197:


//--------------------- .nv.info._ZN2at6native29vectorized_elementwise_kernelILi2ENS0_13AUnaryFunctorIN3c108BFloat16ES4_S4_ZZZNS0_21heaviside_kernel_cudaERNS_18TensorIteratorBaseEENKUlvE_clEvENKUlvE8_clEvEUlS4_S4_E_EESt5arrayIPcLm2EEEEviT0_T1_ --------------------------
	.section	.nv.info._ZN2at6native29vectorized_elementwise_kernelILi2ENS0_13AUnaryFunctorIN3c108BFloat16ES4_S4_ZZZNS0_21heaviside_kernel_cudaERNS_18TensorIteratorBaseEENKUlvE_clEvENKUlvE8_clEvEUlS4_S4_E_EESt5arrayIPcLm2EEEEviT0_T1_,"",@"SHT_CUDA_INFO"
	.sectionflags	@""
	.align	4


	//----- nvinfo : EIATTR_CUDA_API_VERSION
	.align		4
        /*0000*/ 	.byte	0x04, 0x37
        /*0002*/ 	.short	(.L_2199 - .L_2198)
.L_2198:
        /*0004*/ 	.word	0x00000082


	//----- nvinfo : EIATTR_KPARAM_INFO
	.align		4
.L_2199:
        /*0008*/ 	.byte	0x04, 0x17
        /*000a*/ 	.short	(.L_2201 - .L_2200)
.L_2200:
        /*000c*/ 	.word	0x00000000
        /*0010*/ 	.short	0x0002
        /*0012*/ 	.short	0x0008
        /*0014*/ 	.byte	0x00, 0xf0, 0x41, 0x00


	//----- nvinfo : EIATTR_KPARAM_INFO
	.align		4
.L_2201:
        /*0018*/ 	.byte	0x04, 0x17
        /*001a*/ 	.short	(.L_2203 - .L_2202)
.L_2202:
        /*001c*/ 	.word	0x00000000
        /*0020*/ 	.short	0x0001
        /*0022*/ 	.short	0x0004
        /*0024*/ 	.byte	0x00, 0xf0, 0x11, 0x00


	//----- nvinfo : EIATTR_KPARAM_INFO
	.align		4
.L_2203:
        /*0028*/ 	.byte	0x04, 0x17
        /*002a*/ 	.short	(.L_2205 - .L_2204)
.L_2204:
        /*002c*/ 	.word	0x00000000
        /*0030*/ 	.short	0x0000
        /*0032*/ 	.short	0x0000
        /*0034*/ 	.byte	0x00, 0xf0, 0x11, 0x00


	//----- nvinfo : EIATTR_SPARSE_MMA_MASK
	.align		4
.L_2205:
        /*0038*/ 	.byte	0x03, 0x50
        /*003a*/ 	.short	0x0000


	//----- nvinfo : EIATTR_MAXREG_COUNT
	.align		4
        /*003c*/ 	.byte	0x03, 0x1b
        /*003e*/ 	.short	0x00ff


	//----- nvinfo : EIATTR_MERCURY_ISA_VERSION
	.align		4
        /*0040*/ 	.byte	0x03, 0x5f
        /*0042*/ 	.short	0x0101


	//----- nvinfo : EIATTR_VRC_CTA_INIT_COUNT
	.align		4
        /*0044*/ 	.byte	0x02, 0x4a
	.zero		1
	.zero		1


	//----- nvinfo : EIATTR_EXIT_INSTR_OFFSETS
	.align		4
        /*0048*/ 	.byte	0x04, 0x1c
        /*004a*/ 	.short	(.L_2207 - .L_2206)


	//   ....[0]....
.L_2206:
        /*004c*/ 	.word	0x00000c60


	//   ....[1]....
        /*0050*/ 	.word	0x00000cb0


	//   ....[2]....
        /*0054*/ 	.word	0x00000ec0


	//----- nvinfo : EIATTR_MAX_THREADS
	.align		4
.L_2207:
        /*0058*/ 	.byte	0x04, 0x05
        /*005a*/ 	.short	(.L_2209 - .L_2208)
.L_2208:
        /*005c*/ 	.word	0x00000080
        /*0060*/ 	.word	0x00000001
        /*0064*/ 	.word	0x00000001


	//----- nvinfo : EIATTR_CRS_STACK_SIZE
	.align		4
.L_2209:
        /*0068*/ 	.byte	0x04, 0x1e
        /*006a*/ 	.short	(.L_2211 - .L_2210)
.L_2210:
        /*006c*/ 	.word	0x00000000


	//----- nvinfo : EIATTR_CBANK_PARAM_SIZE
	.align		4
.L_2211:
        /*0070*/ 	.byte	0x03, 0x19
        /*0072*/ 	.short	0x0018


	//----- nvinfo : EIATTR_PARAM_CBANK
	.align		4
        /*0074*/ 	.byte	0x04, 0x0a
        /*0076*/ 	.short	(.L_2213 - .L_2212)
	.align		4
.L_2212:
        /*0078*/ 	.word	index@(.nv.constant0._ZN2at6native29vectorized_elementwise_kernelILi2ENS0_13AUnaryFunctorIN3c108BFloat16ES4_S4_ZZZNS0_21heaviside_kernel_cudaERNS_18TensorIteratorBaseEENKUlvE_clEvENKUlvE8_clEvEUlS4_S4_E_EESt5arrayIPcLm2EEEEviT0_T1_)
        /*007c*/ 	.short	0x0380
        /*007e*/ 	.short	0x0018


	//----- nvinfo : EIATTR_SW_WAR
	.align		4
.L_2213:
        /*0080*/ 	.byte	0x04, 0x36
        /*0082*/ 	.short	(.L_2215 - .L_2214)
.L_2214:
        /*0084*/ 	.word	0x00000008
.L_2215:


//--------------------- .nv.info._ZN2at6native29vectorized_elementwise_kernelILi4ENS0_13AUnaryFunctorIN3c108BFloat16ES4_S4_ZZZNS0_21heaviside_kernel_cudaERNS_18TensorIteratorBaseEENKUlvE_clEvENKUlvE8_clEvEUlS4_S4_E_EESt5arrayIPcLm2EEEEviT0_T1_ --------------------------
	.section	.nv.info._ZN2at6native29vectorized_elementwise_kernelILi4ENS0_13AUnaryFunctorIN3c108BFloat16ES4_S4_ZZZNS0_21heaviside_kernel_cudaERNS_18TensorIteratorBaseEENKUlvE_clEvENKUlvE8_clEvEUlS4_S4_E_EESt5arrayIPcLm2EEEEviT0_T1_,"",@"SHT_CUDA_INFO"
	.sectionflags	@""
	.align	4


	//----- nvinfo : EIATTR_CUDA_API_VERSION
	.align		4
        /*0000*/ 	.byte	0x04, 0x37
        /*0002*/ 	.short	(.L_2217 - .L_2216)
.L_2216:
        /*0004*/ 	.word	0x00000082


	//----- nvinfo : EIATTR_KPARAM_INFO
	.align		4
.L_2217:
        /*0008*/ 	.byte	0x04, 0x17
        /*000a*/ 	.short	(.L_2219 - .L_2218)
.L_2218:
        /*000c*/ 	.word	0x00000000
        /*0010*/ 	.short	0x0002
        /*0012*/ 	.short	0x0008
        /*0014*/ 	.byte	0x00, 0xf0, 0x41, 0x00


	//----- nvinfo : EIATTR_KPARAM_INFO
	.align		4
.L_2219:
        /*0018*/ 	.byte	0x04, 0x17
        /*001a*/ 	.short	(.L_2221 - .L_2220)
.L_2220:
        /*001c*/ 	.word	0x00000000
        /*0020*/ 	.short	0x0001
        /*0022*/ 	.short	0x0004
        /*0024*/ 	.byte	0x00, 0xf0, 0x11, 0x00


	//----- nvinfo : EIATTR_KPARAM_INFO
	.align		4
.L_2221:
        /*0028*/ 	.byte	0x04, 0x17
        /*002a*/ 	.short	(.L_2223 - .L_2222)
.L_2222:
        /*002c*/ 	.word	0x00000000
        /*0030*/ 	.short	0x0000
        /*0032*/ 	.short	0x0000
        /*0034*/ 	.byte	0x00, 0xf0, 0x11, 0x00


	//----- nvinfo : EIATTR_SPARSE_MMA_MASK
	.align		4
.L_2223:
        /*0038*/ 	.byte	0x03, 0x50
        /*003a*/ 	.short	0x0000


	//----- nvinfo : EIATTR_MAXREG_COUNT
	.align		4
        /*003c*/ 	.byte	0x03, 0x1b
        /*003e*/ 	.short	0x00ff


	//----- nvinfo : EIATTR_MERCURY_ISA_VERSION
	.align		4
        /*0040*/ 	.byte	0x03, 0x5f
        /*0042*/ 	.short	0x0101


	//----- nvinfo : EIATTR_VRC_CTA_INIT_COUNT
	.align		4
        /*0044*/ 	.byte	0x02, 0x4a
	.zero		1
	.zero		1


	//----- nvinfo : EIATTR_EXIT_INSTR_OFFSETS
	.align		4
        /*0048*/ 	.byte	0x04, 0x1c
        /*004a*/ 	.short	(.L_2225 - .L_2224)


	//   ....[0]....
.L_2224:
        /*004c*/ 	.word	0x00000c60


	//   ....[1]....
        /*0050*/ 	.word	0x00000cb0


	//   ....[2]....
        /*0054*/ 	.word	0x00000ea0


	//----- nvinfo : EIATTR_MAX_THREADS
	.align		4
.L_2225:
        /*0058*/ 	.byte	0x04, 0x05
        /*005a*/ 	.short	(.L_2227 - .L_2226)
.L_2226:
        /*005c*/ 	.word	0x00000080
        /*0060*/ 	.word	0x00000001
        /*0064*/ 	.word	0x00000001


	//----- nvinfo : EIATTR_CRS_STACK_SIZE
	.align		4
.L_2227:
        /*0068*/ 	.byte	0x04, 0x1e
        /*006a*/ 	.short	(.L_2229 - .L_2228)
.L_2228:
        /*006c*/ 	.word	0x00000000


	//----- nvinfo : EIATTR_CBANK_PARAM_SIZE
	.align		4
.L_2229:
        /*0070*/ 	.byte	0x03, 0x19
        /*0072*/ 	.short	0x0018


	//----- nvinfo : EIATTR_PARAM_CBANK
	.align		4
        /*0074*/ 	.byte	0x04, 0x0a
        /*0076*/ 	.short	(.L_2231 - .L_2230)
	.align		4
.L_2230:
        /*0078*/ 	.word	index@(.nv.constant0._ZN2at6native29vectorized_elementwise_kernelILi4ENS0_13AUnaryFunctorIN3c108BFloat16ES4_S4_ZZZNS0_21heaviside_kernel_cudaERNS_18TensorIteratorBaseEENKUlvE_clEvENKUlvE8_clEvEUlS4_S4_E_EESt5arrayIPcLm2EEEEviT0_T1_)
        /*007c*/ 	.short	0x0380
        /*007e*/ 	.short	0x0018


	//----- nvinfo : EIATTR_SW_WAR
	.align		4
.L_2231:
        /*0080*/ 	.byte	0x04, 0x36
        /*0082*/ 	.short	(.L_2233 - .L_2232)
.L_2232:
        /*0084*/ 	.word	0x00000008
.L_2233:


//--------------------- .nv.info._ZN2at6native29vectorized_elementwise_kernelILi8ENS0_13AUnaryFunctorIN3c108BFloat16ES4_S4_ZZZNS0_21heaviside_kernel_cudaERNS_18TensorIteratorBaseEENKUlvE_clEvENKUlvE8_clEvEUlS4_S4_E_EESt5arrayIPcLm2EEEEviT0_T1_ --------------------------
	.section	.nv.info._ZN2at6native29vectorized_elementwise_kernelILi8ENS0_13AUnaryFunctorIN3c108BFloat16ES4_S4_ZZZNS0_21heaviside_kernel_cudaERNS_18TensorIteratorBaseEENKUlvE_clEvENKUlvE8_clEvEUlS4_S4_E_EESt5arrayIPcLm2EEEEviT0_T1_,"",@"SHT_CUDA_INFO"
	.sectionflags	@""
	.align	4


	//----- nvinfo : EIATTR_CUDA_API_VERSION
	.align		4
        /*0000*/ 	.byte	0x04, 0x37
        /*0002*/ 	.short	(.L_2235 - .L_2234)
.L_2234:
        /*0004*/ 	.word	0x00000082


	//----- nvinfo : EIATTR_KPARAM_INFO
	.align		4
.L_2235:
        /*0008*/ 	.byte	0x04, 0x17
        /*000a*/ 	.short	(.L_2237 - .L_2236)
.L_2236:
        /*000c*/ 	.word	0x00000000
        /*0010*/ 	.short	0x0002
        /*0012*/ 	.short	0x0008
        /*0014*/ 	.byte	0x00, 0xf0, 0x41, 0x00


	//----- nvinfo : EIATTR_KPARAM_INFO
	.align		4
.L_2237:
        /*0018*/ 	.byte	0x04, 0x17
        /*001a*/ 	.short	(.L_2239 - .L_2238)
.L_2238:
        /*001c*/ 	.word	0x00000000
        /*0020*/ 	.short	0x0001
        /*0022*/ 	.short	0x0004
        /*0024*/ 	.byte	0x00, 0xf0, 0x11, 0x00


	//----- nvinfo : EIATTR_KPARAM_INFO
	.align		4
.L_2239:
        /*0028*/ 	.byte	0x04, 0x17
        /*002a*/ 	.short	(.L_2241 - .L_2240)
.L_2240:
        /*002c*/ 	.word	0x00000000
        /*0030*/ 	.short	0x0000
        /*0032*/ 	.short	0x0000
        /*0034*/ 	.byte	0x00, 0xf0, 0x11, 0x00


	//----- nvinfo : EIATTR_SPARSE_MMA_MASK
	.align		4
.L_2241:
        /*0038*/ 	.byte	0x03, 0x50
        /*003a*/ 	.short	0x0000


	//----- nvinfo : EIATTR_MAXREG_COUNT
	.align		4
        /*003c*/ 	.byte	0x03, 0x1b
        /*003e*/ 	.short	0x00ff


	//----- nvinfo : EIATTR_MERCURY_ISA_VERSION
	.align		4
        /*0040*/ 	.byte	0x03, 0x5f
        /*0042*/ 	.short	0x0101


	//----- nvinfo : EIATTR_VRC_CTA_INIT_COUNT
	.align		4
        /*0044*/ 	.byte	0x02, 0x4a
	.zero		1
	.zero		1


	//----- nvinfo : EIATTR_EXIT_INSTR_OFFSETS
	.align		4
        /*0048*/ 	.byte	0x04, 0x1c
        /*004a*/ 	.short	(.L_2243 - .L_2242)


	//   ....[0]....
.L_2242:
        /*004c*/ 	.word	0x00000c60


	//   ....[1]....
        /*0050*/ 	.word	0x00000cb0


	//   ....[2]....
        /*0054*/ 	.word	0x00000e20


	//----- nvinfo : EIATTR_MAX_THREADS
	.align		4
.L_2243:
        /*0058*/ 	.byte	0x04, 0x05
        /*005a*/ 	.short	(.L_2245 - .L_2244)
.L_2244:
        /*005c*/ 	.word	0x00000080
        /*0060*/ 	.word	0x00000001
        /*0064*/ 	.word	0x00000001


	//----- nvinfo : EIATTR_CRS_STACK_SIZE
	.align		4
.L_2245:
        /*0068*/ 	.byte	0x04, 0x1e
        /*006a*/ 	.short	(.L_2247 - .L_2246)
.L_2246:
        /*006c*/ 	.word	0x00000000


	//----- nvinfo : EIATTR_CBANK_PARAM_SIZE
	.align		4
.L_2247:
        /*0070*/ 	.byte	0x03, 0x19
        /*0072*/ 	.short	0x0018


	//----- nvinfo : EIATTR_PARAM_CBANK
	.align		4
        /*0074*/ 	.byte	0x04, 0x0a
        /*0076*/ 	.short	(.L_2249 - .L_2248)
	.align		4
.L_2248:
        /*0078*/ 	.word	index@(.nv.constant0._ZN2at6native29vectorized_elementwise_kernelILi8ENS0_13AUnaryFunctorIN3c108BFloat16ES4_S4_ZZZNS0_21heaviside_kernel_cudaERNS_18TensorIteratorBaseEENKUlvE_clEvENKUlvE8_clEvEUlS4_S4_E_EESt5arrayIPcLm2EEEEviT0_T1_)
        /*007c*/ 	.short	0x0380
        /*007e*/ 	.short	0x0018


	//----- nvinfo : EIATTR_SW_WAR
	.align		4
.L_2249:
        /*0080*/ 	.byte	0x04, 0x36
        /*0082*/ 	.short	(.L_2251 - .L_2250)
.L_2250:
        /*0084*/ 	.word	0x00000008
.L_2251:


//--------------------- .nv.info._ZN2at6native18elementwise_kernelILi128ELi4EZNS0_15gpu_kernel_implINS0_13BinaryFunctorIbbbZZZNS0_21heaviside_kernel_cudaERNS_18TensorIteratorBaseEENKUlvE_clEvENKUlvE7_clEvEUlbbE_EEEEvS5_RKT_EUliE_EEviT1_ --------------------------
	.section	.nv.info._ZN2at6native18elementwise_kernelILi128ELi4EZNS0_15gpu_kernel_implINS0_13BinaryFunctorIbbbZZZNS0_21heaviside_kernel_cudaERNS_18TensorIteratorBaseEENKUlvE_clEvENKUlvE7_clEvEUlbbE_EEEEvS5_RKT_EUliE_EEviT1_,"",@"SHT_CUDA_INFO"
	.sectionflags	@""
	.align	4


	//----- nvinfo : EIATTR_CUDA_API_VERSION
	.align		4
        /*0000*/ 	.byte	0x04, 0x37
        /*0002*/ 	.short	(.L_2253 - .L_2252)
.L_2252:
        /*0004*/ 	.word	0x00000082


	//----- nvinfo : EIATTR_KPARAM_INFO
	.align		4
.L_2253:
        /*0008*/ 	.byte	0x04, 0x17
        /*000a*/ 	.short	(.L_2255 - .L_2254)
.L_2254:
        /*000c*/ 	.word	0x00000000
        /*0010*/ 	.short	0x0001
        /*0012*/ 	.short	0x0008
        /*0014*/ 	.byte	0x00, 0xf0, 0x21, 0x0a


	//----- nvinfo : EIATTR_KPARAM_INFO
	.align		4
.L_2255:
        /*0018*/ 	.byte	0x04, 0x17
        /*001a*/ 	.short	(.L_2257 - .L_2256)
.L_2256:
        /*001c*/ 	.word	0x00000000
        /*0020*/ 	.short	0x0000
        /*0022*/ 	.short	0x0000
        /*0024*/ 	.byte	0x00, 0xf0, 0x11, 0x00


	//----- nvinfo : EIATTR_SPARSE_MMA_MASK
	.align		4
.L_2257:
        /*0028*/ 	.byte	0x03, 0x50
        /*002a*/ 	.short	0x0000


	//----- nvinfo : EIATTR_MAXREG_COUNT
	.align		4
        /*002c*/ 	.byte	0x03, 0x1b
        /*002e*/ 	.short	0x0080


	//----- nvinfo : EIATTR_EXTERNS
	.align		4
        /*0030*/ 	.byte	0x04, 0x0f
        /*0032*/ 	.short	(.L_2259 - .L_2258)


	//   ....[0]....
	.align		4
.L_2258:
        /*0034*/ 	.word	index@(__assertfail)


	//----- nvinfo : EIATTR_MERCURY_ISA_VERSION
	.align		4
.L_2259:
        /*0038*/ 	.byte	0x03, 0x5f
        /*003a*/ 	.short	0x0101


	//----- nvinfo : EIATTR_VRC_CTA_INIT_COUNT
	.align		4
        /*003c*/ 	.byte	0x02, 0x4a
	.zero		1
	.zero		1


	//----- nvinfo : EIATTR_SYSCALL_OFFSETS
	.align		4
        /*0040*/ 	.byte	0x04, 0x46
        /*0042*/ 	.short	(.L_2261 - .L_2260)


	//   ....[0]....
.L_2260:
        /*0044*/ 	.word	0x000021b0


	//   ....[1]....
        /*0048*/ 	.word	0x00002c10


	//   ....[2]....
        /*004c*/ 	.word	0x000038f0


	//   ....[3]....
        /*0050*/ 	.word	0x00005b90


	//   ....[4]....
        /*0054*/ 	.word	0x000065e0


	//   ....[5]....
        /*0058*/ 	.word	0x00007190


	//   ....[6]....
        /*005c*/ 	.word	0x00009520


	//   ....[7]....
        /*0060*/ 	.word	0x00009f70


	//   ....[8]....
        /*0064*/ 	.word	0x0000ab20


	//   ....[9]....
        /*0068*/ 	.word	0x0000ced0


	//   ....[10]....
        /*006c*/ 	.word	0x0000d920


	//   ....[11]....
        /*0070*/ 	.word	0x0000e490


	//----- nvinfo : EIATTR_EXIT_INSTR_OFFSETS
	.align		4
.L_2261:
        /*0074*/ 	.byte	0x04, 0x1c
        /*0076*/ 	.short	(.L_2263 - .L_2262)


	//   ....[0]....
.L_2262:
        /*0078*/ 	.word	0x0000adb0


	//   ....[1]....
        /*007c*/ 	.word	0x0000dab0


	//   ....[2]....
        /*0080*/ 	.word	0x0000dad0


	//   ....[3]....
        /*0084*/ 	.word	0x0000db60


	//   ....[4]....
        /*0088*/ 	.word	0x0000db80


	//   ....[5]....
        /*008c*/ 	.word	0x0000dba0


	//   ....[6]....
        /*0090*/ 	.word	0x0000dc30


	//   ....[7]....
        /*0094*/ 	.word	0x0000dc70


	//   ....[8]....
        /*0098*/ 	.word	0x0000dd10


	//   ....[9]....
        /*009c*/ 	.word	0x0000dd60


	//   ....[10]....
        /*00a0*/ 	.word	0x0000dd90


	//   ....[11]....
        /*00a4*/ 	.word	0x0000de50


	//   ....[12]....
        /*00a8*/ 	.word	0x0000df90


	//   ....[13]....
        /*00ac*/ 	.word	0x0000e0d0


	//   ....[14]....
        /*00b0*/ 	.word	0x0000e220


	//   ....[15]....
        /*00b4*/ 	.word	0x0000e250


	//   ....[16]....
        /*00b8*/ 	.word	0x0000e270


	//   ....[17]....
        /*00bc*/ 	.word	0x0000e2f0


	//   ....[18]....
        /*00c0*/ 	.word	0x0000e330


	//   ....[19]....
        /*00c4*/ 	.word	0x0000e4a0


	//   ....[20]....
        /*00c8*/ 	.word	0x0000e580


	//   ....[21]....
        /*00cc*/ 	.word	0x0000e620


	//   ....[22]....
        /*00d0*/ 	.word	0x0000e650


	//   ....[23]....
        /*00d4*/ 	.word	0x0000e6a0


	//   ....[24]....
        /*00d8*/ 	.word	0x0000e6e0


	//----- nvinfo : EIATTR_MAX_THREADS
	.align		4
.L_2263:
        /*00dc*/ 	.byte	0x04, 0x05
        /*00de*/ 	.short	(.L_2265 - .L_2264)
.L_2264:
        /*00e0*/ 	.word	0x00000080
        /*00e4*/ 	.word	0x00000001
        /*00e8*/ 	.word	0x00000001


	//----- nvinfo : EIATTR_CRS_STACK_SIZE
	.align		4
.L_2265:
        /*00ec*/ 	.byte	0x04, 0x1e
        /*00ee*/ 	.short	(.L_2267 - .L_2266)
.L_2266:
        /*00f0*/ 	.word	0x00000000


	//----- nvinfo : EIATTR_CBANK_PARAM_SIZE
	.align		4
.L_2267:
        /*00f4*/ 	.byte	0x03, 0x19
        /*00f6*/ 	.short	0x0290


	//----- nvinfo : EIATTR_PARAM_CBANK
	.align		4
        /*00f8*/ 	.byte	0x04, 0x0a
        /*00fa*/ 	.short	(.L_2269 - .L_2268)
	.align		4
.L_2268:
        /*00fc*/ 	.word	index@(.nv.constant0._ZN2at6native18elementwise_kernelILi128ELi4EZNS0_15gpu_kernel_implINS0_13BinaryFunctorIbbbZZZNS0_21heaviside_kernel_cudaERNS_18TensorIteratorBaseEENKUlvE_clEvENKUlvE7_clEvEUlbbE_EEEEvS5_RKT_EUliE_EEviT1_)
        /*0100*/ 	.short	0x0380
        /*0102*/ 	.short	0x0290


	//----- nvinfo : EIATTR_SW_WAR
	.align		4
.L_2269:
        /*0104*/ 	.byte	0x04, 0x36
        /*0106*/ 	.short	(.L_2271 - .L_2270)
.L_2270:
        /*0108*/ 	.word	0x00000008
.L_2271:


//--------------------- .nv.info._ZN2at6native27unrolled_elementwise_kernelINS0_13BinaryFunctorIbbbZZZNS0_21heaviside_kernel_cudaERNS_18TensorIteratorBaseEENKUlvE_clEvENKUlvE7_clEvEUlbbE_EESt5arrayIPcLm3EELi4E23TrivialOffsetCalculatorILi2EjESC_ILi1EjENS0_6memory12LoadWithCastILi2EEENSF_13StoreWithCastILi1EEEEEviT_T0_T2_T3_T4_T5_ --------------------------
	.section	.nv.info._ZN2at6native27unrolled_elementwise_kernelINS0_13BinaryFunctorIbbbZZZNS0_21heaviside_kernel_cudaERNS_18TensorIteratorBaseEENKUlvE_clEvENKUlvE7_clEvEUlbbE_EESt5arrayIPcLm3EELi4E23TrivialOffsetCalculatorILi2EjESC_ILi1EjENS0_6memory12LoadWithCastILi2EEENSF_13StoreWithCastILi1EEEEEviT_T0_T2_T3_T4_T5_,"",@"SHT_CUDA_INFO"
	.sectionflags	@""
	.align	4


	//----- nvinfo : EIATTR_CUDA_API_VERSION
	.align		4
        /*0000*/ 	.byte	0x04, 0x37
        /*0002*/ 	.short	(.L_2273 - .L_2272)
.L_2272:
        /*0004*/ 	.word	0x00000082


	//----- nvinfo : EIATTR_KPARAM_INFO
	.align		4
.L_2273:
        /*0008*/ 	.byte	0x04, 0x17
        /*000a*/ 	.short	(.L_2275 - .L_2274)
.L_2274:
        /*000c*/ 	.word	0x00000000
        /*0010*/ 	.short	0x0006
        /*0012*/ 	.short	0x0030
        /*0014*/ 	.byte	0x00, 0xf0, 0x21, 0x00


	//----- nvinfo : EIATTR_KPARAM_INFO
	.align		4
.L_2275:
        /*0018*/ 	.byte	0x04, 0x17
        /*001a*/ 	.short	(.L_2277 - .L_2276)
.L_2276:
        /*001c*/ 	.word	0x00000000
        /*0020*/ 	.short	0x0005
        /*0022*/ 	.short	0x0024
        /*0024*/ 	.byte	0x00, 0xf0, 0x31, 0x00


	//----- nvinfo : EIATTR_KPARAM_INFO
	.align		4
.L_2277:
        /*0028*/ 	.byte	0x04, 0x17
        /*002a*/ 	.short	(.L_2279 - .L_2278)
.L_2278:
        /*002c*/ 	.word	0x00000000
        /*0030*/ 	.short	0x0004
        /*0032*/ 	.short	0x0021
        /*0034*/ 	.byte	0x00, 0xf0, 0x05, 0x00


	//----- nvinfo : EIATTR_KPARAM_INFO
	.align		4
.L_2279:
        /*0038*/ 	.byte	0x04, 0x17
        /*003a*/ 	.short	(.L_2281 - .L_2280)
.L_2280:
        /*003c*/ 	.word	0x00000000
        /*0040*/ 	.short	0x0003
        /*0042*/ 	.short	0x0020
        /*0044*/ 	.byte	0x00, 0xf0, 0x05, 0x00


	//----- nvinfo : EIATTR_KPARAM_INFO
	.align		4
.L_2281:
        /*0048*/ 	.byte	0x04, 0x17
        /*004a*/ 	.short	(.L_2283 - .L_2282)
.L_2282:
        /*004c*/ 	.word	0x00000000
        /*0050*/ 	.short	0x0002
        /*0052*/ 	.short	0x0008
        /*0054*/ 	.byte	0x00, 0xf0, 0x61, 0x00


	//----- nvinfo : EIATTR_KPARAM_INFO
	.align		4
.L_2283:
        /*0058*/ 	.byte	0x04, 0x17
        /*005a*/ 	.short	(.L_2285 - .L_2284)
.L_2284:
        /*005c*/ 	.word	0x00000000
        /*0060*/ 	.short	0x0001
        /*0062*/ 	.short	0x0004
        /*0064*/ 	.byte	0x00, 0xf0, 0x05, 0x00


	//----- nvinfo : EIATTR_KPARAM_INFO
	.align		4
.L_2285:
        /*0068*/ 	.byte	0x04, 0x17
        /*006a*/ 	.short	(.L_2287 - .L_2286)
.L_2286:
        /*006c*/ 	.word	0x00000000
        /*0070*/ 	.short	0x0000
        /*0072*/ 	.short	0x0000
        /*0074*/ 	.byte	0x00, 0xf0, 0x11, 0x00


	//----- nvinfo : EIATTR_SPARSE_MMA_MASK
	.align		4
.L_2287:
        /*0078*/ 	.byte	0x03, 0x50
        /*007a*/ 	.short	0x0000


	//----- nvinfo : EIATTR_MAXREG_COUNT
	.align		4
        /*007c*/ 	.byte	0x03, 0x1b
        /*007e*/ 	.short	0x00ff


	//----- nvinfo : EIATTR_EXTERNS
	.align		4
        /*0080*/ 	.byte	0x04, 0x0f
        /*0082*/ 	.short	(.L_2289 - .L_2288)


	//   ....[0]....
	.align		4
.L_2288:
        /*0084*/ 	.word	index@(__assertfail)


	//----- nvinfo : EIATTR_MERCURY_ISA_VERSION
	.align		4
.L_2289:
        /*0088*/ 	.byte	0x03, 0x5f
        /*008a*/ 	.short	0x0101


	//----- nvinfo : EIATTR_VRC_CTA_INIT_COUNT
	.align		4
        /*008c*/ 	.byte	0x02, 0x4a
	.zero		1
	.zero		1


	//----- nvinfo : EIATTR_SYSCALL_OFFSETS
	.align		4
        /*0090*/ 	.byte	0x04, 0x46
        /*0092*/ 	.short	(.L_2291 - .L_2290)


	//   ....[0]....
.L_2290:
        /*0094*/ 	.word	0x00000a60


	//   ....[1]....
        /*0098*/ 	.word	0x000014b0


	//   ....[2]....
        /*009c*/ 	.word	0x00001fb0


	//   ....[3]....
        /*00a0*/ 	.word	0x00002a00


	//   ....[4]....
        /*00a4*/ 	.word	0x000034d0


	//   ....[5]....
        /*00a8*/ 	.word	0x00003f30


	//   ....[6]....
        /*00ac*/ 	.word	0x00004a00


	//   ....[7]....
        /*00b0*/ 	.word	0x00005460


	//   ....[8]....
        /*00b4*/ 	.word	0x00006280


	//   ....[9]....
        /*00b8*/ 	.word	0x00006f90


	//   ....[10]....
        /*00bc*/ 	.word	0x00007d90


	//   ....[11]....
        /*00c0*/ 	.word	0x00008b60


	//----- nvinfo : EIATTR_EXIT_INSTR_OFFSETS
	.align		4
.L_2291:
        /*00c4*/ 	.byte	0x04, 0x1c
        /*00c6*/ 	.short	(.L_2293 - .L_2292)


	//   ....[0]....
.L_2292:
        /*00c8*/ 	.word	0x00008010


	//   ....[1]....
        /*00cc*/ 	.word	0x00008140


	//   ....[2]....
        /*00d0*/ 	.word	0x00008160


	//   ....[3]....
        /*00d4*/ 	.word	0x00008200


	//   ....[4]....
        /*00d8*/ 	.word	0x00008230


	//   ....[5]....
        /*00dc*/ 	.word	0x00008250


	//   ....[6]....
        /*00e0*/ 	.word	0x000082e0


	//   ....[7]....
        /*00e4*/ 	.word	0x00008320


	//   ....[8]....
        /*00e8*/ 	.word	0x000083c0


	//   ....[9]....
        /*00ec*/ 	.word	0x00008410


	//   ....[10]....
        /*00f0*/ 	.word	0x00008440


	//   ....[11]....
        /*00f4*/ 	.word	0x00008500


	//   ....[12]....
        /*00f8*/ 	.word	0x00008640


	//   ....[13]....
        /*00fc*/ 	.word	0x00008780


	//   ....[14]....
        /*0100*/ 	.word	0x000088d0


	//   ....[15]....
        /*0104*/ 	.word	0x00008910


	//   ....[16]....
        /*0108*/ 	.word	0x00008940


	//   ....[17]....
        /*010c*/ 	.word	0x000089c0


	//   ....[18]....
        /*0110*/ 	.word	0x00008a00


	//   ....[19]....
        /*0114*/ 	.word	0x00008b70


	//   ....[20]....
        /*0118*/ 	.word	0x00008c50


	//   ....[21]....
        /*011c*/ 	.word	0x00008cf0


	//   ....[22]....
        /*0120*/ 	.word	0x00008d20


	//   ....[23]....
        /*0124*/ 	.word	0x00008d70


	//   ....[24]....
        /*0128*/ 	.word	0x00008db0


	//----- nvinfo : EIATTR_MAX_THREADS
	.align		4
.L_2293:
        /*012c*/ 	.byte	0x04, 0x05
        /*012e*/ 	.short	(.L_2295 - .L_2294)
.L_2294:
        /*0130*/ 	.word	0x00000080
        /*0134*/ 	.word	0x00000001
        /*0138*/ 	.word	0x00000001


	//----- nvinfo : EIATTR_CRS_STACK_SIZE
	.align		4
.L_2295:
        /*013c*/ 	.byte	0x04, 0x1e
        /*013e*/ 	.short	(.L_2297 - .L_2296)
.L_2296:
        /*0140*/ 	.word	0x00000000


	//----- nvinfo : EIATTR_CBANK_PARAM_SIZE
	.align		4
.L_2297:
        /*0144*/ 	.byte	0x03, 0x19
        /*0146*/ 	.short	0x0038


	//----- nvinfo : EIATTR_PARAM_CBANK
	.align		4
        /*0148*/ 	.byte	0x04, 0x0a
        /*014a*/ 	.short	(.L_2299 - .L_2298)
	.align		4
.L_2298:
        /*014c*/ 	.word	index@(.nv.constant0._ZN2at6native27unrolled_elementwise_kernelINS0_13BinaryFunctorIbbbZZZNS0_21heaviside_kernel_cudaERNS_18TensorIteratorBaseEENKUlvE_clEvENKUlvE7_clEvEUlbbE_EESt5arrayIPcLm3EELi4E23TrivialOffsetCalculatorILi2EjESC_ILi1EjENS0_6memory12LoadWithCastILi2EEENSF_13StoreWithCastILi1EEEEEviT_T0_T2_T3_T4_T5_)
        /*0150*/ 	.short	0x0380
        /*0152*/ 	.short	0x0038


	//----- nvinfo : EIATTR_SW_WAR
	.align		4
.L_2299:
        /*0154*/ 	.byte	0x04, 0x36
        /*0156*/ 	.short	(.L_2301 - .L_2300)
.L_2300:
        /*0158*/ 	.word	0x00000008
.L_2301:


//--------------------- .nv.info._ZN2at6native18elementwise_kernelILi128ELi4EZNS0_22gpu_kernel_impl_nocastINS0_13BinaryFunctorIbbbZZZNS0_21heaviside_kernel_cudaERNS_18TensorIteratorBaseEENKUlvE_clEvENKUlvE7_clEvEUlbbE_EEEEvS5_RKT_EUliE_EEviT1_ --------------------------
	.section	.nv.info._ZN2at6native18elementwise_kernelILi128ELi4EZNS0_22gpu_kernel_impl_nocastINS0_13BinaryFunctorIbbbZZZNS0_21heaviside_kernel_cudaERNS_18TensorIteratorBaseEENKUlvE_clEvENKUlvE7_clEvEUlbbE_EEEEvS5_RKT_EUliE_EEviT1_,"",@"SHT_CUDA_INFO"
	.sectionflags	@""
	.align	4


	//----- nvinfo : EIATTR_CUDA_API_VERSION
	.align		4
        /*0000*/ 	.byte	0x04, 0x37
        /*0002*/ 	.short	(.L_2303 - .L_2302)
.L_2302:
        /*0004*/ 	.word	0x00000082


	//----- nvinfo : EIATTR_KPARAM_INFO
	.align		4
.L_2303:
        /*0008*/ 	.byte	0x04, 0x17
        /*000a*/ 	.short	(.L_2305 - .L_2304)
.L_2304:
        /*000c*/ 	.word	0x00000000
        /*0010*/ 	.short	0x0001
        /*0012*/ 	.short	0x0008
        /*0014*/ 	.byte	0x00, 0xf0, 0x21, 0x0a


	//----- nvinfo : EIATTR_KPARAM_INFO
	.align		4
.L_2305:
        /*0018*/ 	.byte	0x04, 0x17
        /*001a*/ 	.short	(.L_2307 - .L_2306)
.L_2306:
        /*001c*/ 	.word	0x00000000
        /*0020*/ 	.short	0x0000
        /*0022*/ 	.short	0x0000
        /*0024*/ 	.byte	0x00, 0xf0, 0x11, 0x00


	//----- nvinfo : EIATTR_SPARSE_MMA_MASK
	.align		4
.L_2307:
        /*0028*/ 	.byte	0x03, 0x50
        /*002a*/ 	.short	0x0000


	//----- nvinfo : EIATTR_MAXREG_COUNT
	.align		4
        /*002c*/ 	.byte	0x03, 0x1b
        /*002e*/ 	.short	0x0080


	//----- nvinfo : EIATTR_MERCURY_ISA_VERSION
	.align		4
        /*0030*/ 	.byte	0x03, 0x5f
        /*0032*/ 	.short	0x0101


	//----- nvinfo : EIATTR_VRC_CTA_INIT_COUNT
	.align		4
        /*0034*/ 	.byte	0x02, 0x4a
	.zero		1
	.zero		1


	//----- nvinfo : EIATTR_EXIT_INSTR_OFFSETS
	.align		4
        /*0038*/ 	.byte	0x04, 0x1c
        /*003a*/ 	.short	(.L_2309 - .L_2308)


	//   ....[0]....
.L_2308:
        /*003c*/ 	.word	0x00000330


	//   ....[1]....
        /*0040*/ 	.word	0x000003c0


	//   ....[2]....
        /*0044*/ 	.word	0x000048d0


	//   ....[3]....
        /*0048*/ 	.word	0x00005f70


	//----- nvinfo : EIATTR_MAX_THREADS
	.align		4
.L_2309:
        /*004c*/ 	.byte	0x04, 0x05
        /*004e*/ 	.short	(.L_2311 - .L_2310)
.L_2310:
        /*0050*/ 	.word	0x00000080
        /*0054*/ 	.word	0x00000001
        /*0058*/ 	.word	0x00000001


	//----- nvinfo : EIATTR_CRS_STACK_SIZE
	.align		4
.L_2311:
        /*005c*/ 	.byte	0x04, 0x1e
        /*005e*/ 	.short	(.L_2313 - .L_2312)
.L_2312:
        /*0060*/ 	.word	0x00000000


	//----- nvinfo : EIATTR_CBANK_PARAM_SIZE
	.align		4
.L_2313:
        /*0064*/ 	.byte	0x03, 0x19
        /*0066*/ 	.short	0x0290


	//----- nvinfo : EIATTR_PARAM_CBANK
	.align		4
        /*0068*/ 	.byte	0x04, 0x0a
        /*006a*/ 	.short	(.L_2315 - .L_2314)
	.align		4
.L_2314:
        /*006c*/ 	.word	index@(.nv.constant0._ZN2at6native18elementwise_kernelILi128ELi4EZNS0_22gpu_kernel_impl_nocastINS0_13BinaryFunctorIbbbZZZNS0_21heaviside_kernel_cudaERNS_18TensorIteratorBaseEENKUlvE_clEvENKUlvE7_clEvEUlbbE_EEEEvS5_RKT_EUliE_EEviT1_)
        /*0070*/ 	.short	0x0380
        /*0072*/ 	.short	0x0290


	//----- nvinfo : EIATTR_SW_WAR
	.align		4
.L_2315:
        /*0074*/ 	.byte	0x04, 0x36
        /*0076*/ 	.short	(.L_2317 - .L_2316)
.L_2316:
        /*0078*/ 	.word	0x00000008
.L_2317:


//--------------------- .nv.info._ZN2at6native27unrolled_elementwise_kernelINS0_13BinaryFunctorIbbbZZZNS0_21heaviside_kernel_cudaERNS_18TensorIteratorBaseEENKUlvE_clEvENKUlvE7_clEvEUlbbE_EESt5arrayIPcLm3EELi4E23TrivialOffsetCalculatorILi2EjESC_ILi1EjENS0_6memory15LoadWithoutCastENSF_16StoreWithoutCastEEEviT_T0_T2_T3_T4_T5_ --------------------------
	.section	.nv.info._ZN2at6native27unrolled_elementwise_kernelINS0_13BinaryFunctorIbbbZZZNS0_21heaviside_kernel_cudaERNS_18TensorIteratorBaseEENKUlvE_clEvENKUlvE7_clEvEUlbbE_EESt5arrayIPcLm3EELi4E23TrivialOffsetCalculatorILi2EjESC_ILi1EjENS0_6memory15LoadWithoutCastENSF_16StoreWithoutCastEEEviT_T0_T2_T3_T4_T5_,"",@"SHT_CUDA_INFO"
	.sectionflags	@""
	.align	4


	//----- nvinfo : EIATTR_CUDA_API_VERSION
	.align		4
        /*0000*/ 	.byte	0x04, 0x37
        /*0002*/ 	.short	(.L_2319 - .L_2318)
.L_2318:
        /*0004*/ 	.word	0x00000082


	//----- nvinfo : EIATTR_KPARAM_INFO
	.align		4
.L_2319:
        /*0008*/ 	.byte	0x04, 0x17
        /*000a*/ 	.short	(.L_2321 - .L_2320)
.L_2320:
        /*000c*/ 	.word	0x00000000
        /*0010*/ 	.short	0x0006
        /*0012*/ 	.short	0x0023
        /*0014*/ 	.byte	0x00, 0xf0, 0x05, 0x00


	//----- nvinfo : EIATTR_KPARAM_INFO
	.align		4
.L_2321:
        /*0018*/ 	.byte	0x04, 0x17
        /*001a*/ 	.short	(.L_2323 - .L_2322)
.L_2322:
        /*001c*/ 	.word	0x00000000
        /*0020*/ 	.short	0x0005
        /*0022*/ 	.short	0x0022
        /*0024*/ 	.byte	0x00, 0xf0, 0x05, 0x00


	//----- nvinfo : EIATTR_KPARAM_INFO
	.align		4
.L_2323:
        /*0028*/ 	.byte	0x04, 0x17
        /*002a*/ 	.short	(.L_2325 - .L_2324)
.L_2324:
        /*002c*/ 	.word	0x00000000
        /*0030*/ 	.short	0x0004
        /*0032*/ 	.short	0x0021
        /*0034*/ 	.byte	0x00, 0xf0, 0x05, 0x00


	//----- nvinfo : EIATTR_KPARAM_INFO
	.align		4
.L_2325:
        /*0038*/ 	.byte	0x04, 0x17
        /*003a*/ 	.short	(.L_2327 - .L_2326)
.L_2326:
        /*003c*/ 	.word	0x00000000
        /*0040*/ 	.short	0x0003
        /*0042*/ 	.short	0x0020
        /*0044*/ 	.byte	0x00, 0xf0, 0x05, 0x00


	//----- nvinfo : EIATTR_KPARAM_INFO
	.align		4
.L_2327:
        /*0048*/ 	.byte	0x04, 0x17
        /*004a*/ 	.short	(.L_2329 - .L_2328)
.L_2328:
        /*004c*/ 	.word	0x00000000
        /*0050*/ 	.short	0x0002
        /*0052*/ 	.short	0x0008
        /*0054*/ 	.byte	0x00, 0xf0, 0x61, 0x00


	//----- nvinfo : EIATTR_KPARAM_INFO
	.align		4
.L_2329:
        /*0058*/ 	.byte	0x04, 0x17
        /*005a*/ 	.short	(.L_2331 - .L_2330)
.L_2330:
        /*005c*/ 	.word	0x00000000
        /*0060*/ 	.short	0x0001
        /*0062*/ 	.short	0x0004
        /*0064*/ 	.byte	0x00, 0xf0, 0x05, 0x00


	//----- nvinfo : EIATTR_KPARAM_INFO
	.align		4
.L_2331:
        /*0068*/ 	.byte	0x04, 0x17
        /*006a*/ 	.short	(.L_2333 - .L_2332)
.L_2332:
        /*006c*/ 	.word	0x00000000
        /*0070*/ 	.short	0x0000
        /*0072*/ 	.short	0x0000
        /*0074*/ 	.byte	0x00, 0xf0, 0x11, 0x00


	//----- nvinfo : EIATTR_SPARSE_MMA_MASK
	.align		4
.L_2333:
        /*0078*/ 	.byte	0x03, 0x50
        /*007a*/ 	.short	0x0000


	//----- nvinfo : EIATTR_MAXREG_COUNT
	.align		4
        /*007c*/ 	.byte	0x03, 0x1b
        /*007e*/ 	.short	0x00ff


	//----- nvinfo : EIATTR_MERCURY_ISA_VERSION
	.align		4
        /*0080*/ 	.byte	0x03, 0x5f
        /*0082*/ 	.short	0x0101


	//----- nvinfo : EIATTR_VRC_CTA_INIT_COUNT
	.align		4
        /*0084*/ 	.byte	0x02, 0x4a
	.zero		1
	.zero		1


	//----- nvinfo : EIATTR_EXIT_INSTR_OFFSETS
	.align		4
        /*0088*/ 	.byte	0x04, 0x1c
        /*008a*/ 	.short	(.L_2335 - .L_2334)


	//   ....[0]....
.L_2334:
        /*008c*/ 	.word	0x00000750


	//   ....[1]....
        /*0090*/ 	.word	0x000007b0


	//----- nvinfo : EIATTR_MAX_THREADS
	.align		4
.L_2335:
        /*0094*/ 	.byte	0x04, 0x05
        /*0096*/ 	.short	(.L_2337 - .L_2336)
.L_2336:
        /*0098*/ 	.word	0x00000080
        /*009c*/ 	.word	0x00000001
        /*00a0*/ 	.word	0x00000001


	//----- nvinfo : EIATTR_CRS_STACK_SIZE
	.align		4
.L_2337:
        /*00a4*/ 	.byte	0x04, 0x1e
        /*00a6*/ 	.short	(.L_2339 - .L_2338)
.L_2338:
        /*00a8*/ 	.word	0x00000000


	//----- nvinfo : EIATTR_CBANK_PARAM_SIZE
	.align		4
.L_2339:
        /*00ac*/ 	.byte	0x03, 0x19
        /*00ae*/ 	.short	0x0024


	//----- nvinfo : EIATTR_PARAM_CBANK
	.align		4
        /*00b0*/ 	.byte	0x04, 0x0a
        /*00b2*/ 	.short	(.L_2341 - .L_2340)
	.align		4
.L_2340:
        /*00b4*/ 	.word	index@(.nv.constant0._ZN2at6native27unrolled_elementwise_kernelINS0_13BinaryFunctorIbbbZZZNS0_21heaviside_kernel_cudaERNS_18TensorIteratorBaseEENKUlvE_clEvENKUlvE7_clEvEUlbbE_EESt5arrayIPcLm3EELi4E23TrivialOffsetCalculatorILi2EjESC_ILi1EjENS0_6memory15LoadWithoutCastENSF_16StoreWithoutCastEEEviT_T0_T2_T3_T4_T5_)
        /*00b8*/ 	.short	0x0380
        /*00ba*/ 	.short	0x0024


	//----- nvinfo : EIATTR_SW_WAR
	.align		4
.L_2341:
        /*00bc*/ 	.byte	0x04, 0x36
        /*00be*/ 	.short	(.L_2343 - .L_2342)
.L_2342:
        /*00c0*/ 	.word	0x00000008
.L_2343:


//--------------------- .nv.info._ZN2at6native29vectorized_elementwise_kernelILi2ENS0_13BinaryFunctorIbbbZZZNS0_21heaviside_kernel_cudaERNS_18TensorIteratorBaseEENKUlvE_clEvENKUlvE7_clEvEUlbbE_EESt5arrayIPcLm3EEEEviT0_T1_ --------------------------
	.section	.nv.info._ZN2at6native29vectorized_elementwise_kernelILi2ENS0_13BinaryFunctorIbbbZZZNS0_21heaviside_kernel_cudaERNS_18TensorIteratorBaseEENKUlvE_clEvENKUlvE7_clEvEUlbbE_EESt5arrayIPcLm3EEEEviT0_T1_,"",@"SHT_CUDA_INFO"
	.sectionflags	@""
	.align	4


	//----- nvinfo : EIATTR_CUDA_API_VERSION
	.align		4
        /*0000*/ 	.byte	0x04, 0x37
        /*0002*/ 	.short	(.L_2345 - .L_2344)
.L_2344:
        /*0004*/ 	.word	0x00000082


	//----- nvinfo : EIATTR_KPARAM_INFO
	.align		4
.L_2345:
        /*0008*/ 	.byte	0x04, 0x17
        /*000a*/ 	.short	(.L_2347 - .L_2346)
.L_2346:
        /*000c*/ 	.word	0x00000000
        /*0010*/ 	.short	0x0002
        /*0012*/ 	.short	0x0008
        /*0014*/ 	.byte	0x00, 0xf0, 0x61, 0x00


	//----- nvinfo : EIATTR_KPARAM_INFO
	.align		4
.L_2347:
        /*0018*/ 	.byte	0x04, 0x17
        /*001a*/ 	.short	(.L_2349 - .L_2348)
.L_2348:
        /*001c*/ 	.word	0x00000000
        /*0020*/ 	.short	0x0001
        /*0022*/ 	.short	0x0004
        /*0024*/ 	.byte	0x00, 0xf0, 0x05, 0x00


	//----- nvinfo : EIATTR_KPARAM_INFO
	.align		4
.L_2349:
        /*0028*/ 	.byte	0x04, 0x17
        /*002a*/ 	.short	(.L_2351 - .L_2350)
.L_2350:
        /*002c*/ 	.word	0x00000000
        /*0030*/ 	.short	0x0000
        /*0032*/ 	.short	0x0000
        /*0034*/ 	.byte	0x00, 0xf0, 0x11, 0x00


	//----- nvinfo : EIATTR_SPARSE_MMA_MASK
	.align		4
.L_2351:
        /*0038*/ 	.byte	0x03, 0x50
        /*003a*/ 	.short	0x0000


	//----- nvinfo : EIATTR_MAXREG_COUNT
	.align		4
        /*003c*/ 	.byte	0x03, 0x1b
        /*003e*/ 	.short	0x00ff


	//----- nvinfo : EIATTR_MERCURY_ISA_VERSION
	.align		4
        /*0040*/ 	.byte	0x03, 0x5f
        /*0042*/ 	.short	0x0101


	//----- nvinfo : EIATTR_VRC_CTA_INIT_COUNT
	.align		4
        /*0044*/ 	.byte	0x02, 0x4a
	.zero		1
	.zero		1


	//----- nvinfo : EIATTR_EXIT_INSTR_OFFSETS
	.align		4
        /*0048*/ 	.byte	0x04, 0x1c
        /*004a*/ 	.short	(.L_2353 - .L_2352)


	//   ....[0]....
.L_2352:
        /*004c*/ 	.word	0x00000e80


	//   ....[1]....
        /*0050*/ 	.word	0x00000ee0


	//   ....[2]....
        /*0054*/ 	.word	0x00001310


	//----- nvinfo : EIATTR_MAX_THREADS
	.align		4
.L_2353:
        /*0058*/ 	.byte	0x04, 0x05
        /*005a*/ 	.short	(.L_2355 - .L_2354)
.L_2354:
        /*005c*/ 	.word	0x00000080
        /*0060*/ 	.word	0x00000001
        /*0064*/ 	.word	0x00000001


	//----- nvinfo : EIATTR_CRS_STACK_SIZE
	.align		4
.L_2355:
        /*0068*/ 	.byte	0x04, 0x1e
        /*006a*/ 	.short	(.L_2357 - .L_2356)
.L_2356:
        /*006c*/ 	.word	0x00000000


	//----- nvinfo : EIATTR_CBANK_PARAM_SIZE
	.align		4
.L_2357:
        /*0070*/ 	.byte	0x03, 0x19
        /*0072*/ 	.short	0x0020


	//----- nvinfo : EIATTR_PARAM_CBANK
	.align		4
        /*0074*/ 	.byte	0x04, 0x0a
        /*0076*/ 	.short	(.L_2359 - .L_2358)
	.align		4
.L_2358:
        /*0078*/ 	.word	index@(.nv.constant0._ZN2at6native29vectorized_elementwise_kernelILi2ENS0_13BinaryFunctorIbbbZZZNS0_21heaviside_kernel_cudaERNS_18TensorIteratorBaseEENKUlvE_clEvENKUlvE7_clEvEUlbbE_EESt5arrayIPcLm3EEEEviT0_T1_)
        /*007c*/ 	.short	0x0380
        /*007e*/ 	.short	0x0020


	//----- nvinfo : EIATTR_SW_WAR
	.align		4
.L_2359:
        /*0080*/ 	.byte	0x04, 0x36
        /*0082*/ 	.short	(.L_2361 - .L_2360)
.L_2360:
        /*0084*/ 	.word	0x00000008
.L_2361:


//--------------------- .nv.info._ZN2at6native29vectorized_elementwise_kernelILi4ENS0_13BinaryFunctorIbbbZZZNS0_21heaviside_kernel_cudaERNS_18TensorIteratorBaseEENKUlvE_clEvENKUlvE7_clEvEUlbbE_EESt5arrayIPcLm3EEEEviT0_T1_ --------------------------
	.section	.nv.info._ZN2at6native29vectorized_elementwise_kernelILi4ENS0_13BinaryFunctorIbbbZZZNS0_21heaviside_kernel_cudaERNS_18TensorIteratorBaseEENKUlvE_clEvENKUlvE7_clEvEUlbbE_EESt5arrayIPcLm3EEEEviT0_T1_,"",@"SHT_CUDA_INFO"
	.sectionflags	@""
	.align	4


	//----- nvinfo : EIATTR_CUDA_API_VERSION
	.align		4
        /*0000*/ 	.byte	0x04, 0x37
        /*0002*/ 	.short	(.L_2363 - .L_2362)
.L_2362:
        /*0004*/ 	.word	0x00000082


	//----- nvinfo : EIATTR_KPARAM_INFO
	.align		4
.L_2363:
        /*0008*/ 	.byte	0x04, 0x17
        /*000a*/ 	.short	(.L_2365 - .L_2364)
.L_2364:
        /*000c*/ 	.word	0x00000000
        /*0010*/ 	.short	0x0002
        /*0012*/ 	.short	0x0008
        /*0014*/ 	.byte	0x00, 0xf0, 0x61, 0x00


	//----- nvinfo : EIATTR_KPARAM_INFO
	.align		4
.L_2365:
        /*0018*/ 	.byte	0x04, 0x17
        /*001a*/ 	.short	(.L_2367 - .L_2366)
.L_2366:
        /*001c*/ 	.word	0x00000000
        /*0020*/ 	.short	0x0001
        /*0022*/ 	.short	0x0004
        /*0024*/ 	.byte	0x00, 0xf0, 0x05, 0x00


	//----- nvinfo : EIATTR_KPARAM_INFO
	.align		4
.L_2367:
        /*0028*/ 	.byte	0x04, 0x17
        /*002a*/ 	.short	(.L_2369 - .L_2368)
.L_2368:
        /*002c*/ 	.word	0x00000000
        /*0030*/ 	.short	0x0000
        /*0032*/ 	.short	0x0000
        /*0034*/ 	.byte	0x00, 0xf0, 0x11, 0x00


	//----- nvinfo : EIATTR_SPARSE_MMA_MASK
	.align		4
.L_2369:
        /*0038*/ 	.byte	0x03, 0x50
        /*003a*/ 	.short	0x0000


	//----- nvinfo : EIATTR_MAXREG_COUNT
	.align		4
        /*003c*/ 	.byte	0x03, 0x1b
        /*003e*/ 	.short	0x00ff


	//----- nvinfo : EIATTR_MERCURY_ISA_VERSION
	.align		4
        /*0040*/ 	.byte	0x03, 0x5f
        /*0042*/ 	.short	0x0101


	//----- nvinfo : EIATTR_VRC_CTA_INIT_COUNT
	.align		4
        /*0044*/ 	.byte	0x02, 0x4a
	.zero		1
	.zero		1


	//----- nvinfo : EIATTR_EXIT_INSTR_OFFSETS
	.align		4
        /*0048*/ 	.byte	0x04, 0x1c
        /*004a*/ 	.short	(.L_2371 - .L_2370)


	//   ....[0]....
.L_2370:
        /*004c*/ 	.word	0x00000e80


	//   ....[1]....
        /*0050*/ 	.word	0x00000ee0


	//   ....[2]....
        /*0054*/ 	.word	0x000012d0


	//----- nvinfo : EIATTR_MAX_THREADS
	.align		4
.L_2371:
        /*0058*/ 	.byte	0x04, 0x05
        /*005a*/ 	.short	(.L_2373 - .L_2372)
.L_2372:
        /*005c*/ 	.word	0x00000080
        /*0060*/ 	.word	0x00000001
        /*0064*/ 	.word	0x00000001


	//----- nvinfo : EIATTR_CRS_STACK_SIZE
	.align		4
.L_2373:
        /*0068*/ 	.byte	0x04, 0x1e
        /*006a*/ 	.short	(.L_2375 - .L_2374)
.L_2374:
        /*006c*/ 	.word	0x00000000


	//----- nvinfo : EIATTR_CBANK_PARAM_SIZE
	.align		4
.L_2375:
        /*0070*/ 	.byte	0x03, 0x19
        /*0072*/ 	.short	0x0020


	//----- nvinfo : EIATTR_PARAM_CBANK
	.align		4
        /*0074*/ 	.byte	0x04, 0x0a
        /*0076*/ 	.short	(.L_2377 - .L_2376)
	.align		4
.L_2376:
        /*0078*/ 	.word	index@(.nv.constant0._ZN2at6native29vectorized_elementwise_kernelILi4ENS0_13BinaryFunctorIbbbZZZNS0_21heaviside_kernel_cudaERNS_18TensorIteratorBaseEENKUlvE_clEvENKUlvE7_clEvEUlbbE_EESt5arrayIPcLm3EEEEviT0_T1_)
        /*007c*/ 	.short	0x0380
        /*007e*/ 	.short	0x0020


	//----- nvinfo : EIATTR_SW_WAR
	.align		4
.L_2377:
        /*0080*/ 	.byte	0x04, 0x36
        /*0082*/ 	.short	(.L_2379 - .L_2378)
.L_2378:
        /*0084*/ 	.word	0x00000008
.L_2379:


//--------------------- .nv.info._ZN2at6native29vectorized_elementwise_kernelILi8ENS0_13BinaryFunctorIbbbZZZNS0_21heaviside_kernel_cudaERNS_18TensorIteratorBaseEENKUlvE_clEvENKUlvE7_clEvEUlbbE_EESt5arrayIPcLm3EEEEviT0_T1_ --------------------------
	.section	.nv.info._ZN2at6native29vectorized_elementwise_kernelILi8ENS0_13BinaryFunctorIbbbZZZNS0_21heaviside_kernel_cudaERNS_18TensorIteratorBaseEENKUlvE_clEvENKUlvE7_clEvEUlbbE_EESt5arrayIPcLm3EEEEviT0_T1_,"",@"SHT_CUDA_INFO"
	.sectionflags	@""
	.align	4


	//----- nvinfo : EIATTR_CUDA_API_VERSION
	.align		4
        /*0000*/ 	.byte	0x04, 0x37
        /*0002*/ 	.short	(.L_2381 - .L_2380)
.L_2380:
        /*0004*/ 	.word	0x00000082


	//----- nvinfo : EIATTR_KPARAM_INFO
	.align		4
.L_2381:
        /*0008*/ 	.byte	0x04, 0x17
        /*000a*/ 	.short	(.L_2383 - .L_2382)
.L_2382:
        /*000c*/ 	.word	0x00000000
        /*0010*/ 	.short	0x0002
        /*0012*/ 	.short	0x0008
        /*0014*/ 	.byte	0x00, 0xf0, 0x61, 0x00


	//----- nvinfo : EIATTR_KPARAM_INFO
	.align		4
.L_2383:
        /*0018*/ 	.byte	0x04, 0x17
        /*001a*/ 	.short	(.L_2385 - .L_2384)
.L_2384:
        /*001c*/ 	.word	0x00000000
        /*0020*/ 	.short	0x0001
        /*0022*/ 	.short	0x0004
        /*0024*/ 	.byte	0x00, 0xf0, 0x05, 0x00


	//----- nvinfo : EIATTR_KPARAM_INFO
	.align		4
.L_2385:
        /*0028*/ 	.byte	0x04, 0x17
        /*002a*/ 	.short	(.L_2387 - .L_2386)
.L_2386:
        /*002c*/ 	.word	0x00000000
        /*0030*/ 	.short	0x0000
        /*0032*/ 	.short	0x0000
        /*0034*/ 	.byte	0x00, 0xf0, 0x11, 0x00


	//----- nvinfo : EIATTR_SPARSE_MMA_MASK
	.align		4
.L_2387:
        /*0038*/ 	.byte	0x03, 0x50
        /*003a*/ 	.short	0x0000


	//----- nvinfo : EIATTR_MAXREG_COUNT
	.align		4
        /*003c*/ 	.byte	0x03, 0x1b
        /*003e*/ 	.short	0x00ff


	//----- nvinfo : EIATTR_MERCURY_ISA_VERSION
	.align		4
        /*0040*/ 	.byte	0x03, 0x5f
        /*0042*/ 	.short	0x0101


	//----- nvinfo : EIATTR_VRC_CTA_INIT_COUNT
	.align		4
        /*0044*/ 	.byte	0x02, 0x4a
	.zero		1
	.zero		1


	//----- nvinfo : EIATTR_EXIT_INSTR_OFFSETS
	.align		4
        /*0048*/ 	.byte	0x04, 0x1c
        /*004a*/ 	.short	(.L_2389 - .L_2388)


	//   ....[0]....
.L_2388:
        /*004c*/ 	.word	0x00000e80


	//   ....[1]....
        /*0050*/ 	.word	0x00000ee0


	//   ....[2]....
        /*0054*/ 	.word	0x000012a0


	//----- nvinfo : EIATTR_MAX_THREADS
	.align		4
.L_2389:
        /*0058*/ 	.byte	0x04, 0x05
        /*005a*/ 	.short	(.L_2391 - .L_2390)
.L_2390:
        /*005c*/ 	.word	0x00000080
        /*0060*/ 	.word	0x00000001
        /*0064*/ 	.word	0x00000001


	//----- nvinfo : EIATTR_CRS_STACK_SIZE
	.align		4
.L_2391:
        /*0068*/ 	.byte	0x04, 0x1e
        /*006a*/ 	.short	(.L_2393 - .L_2392)
.L_2392:
        /*006c*/ 	.word	0x00000000


	//----- nvinfo : EIATTR_CBANK_PARAM_SIZE
	.align		4
.L_2393:
        /*0070*/ 	.byte	0x03, 0x19
        /*0072*/ 	.short	0x0020


	//----- nvinfo : EIATTR_PARAM_CBANK
	.align		4
        /*0074*/ 	.byte	0x04, 0x0a
        /*0076*/ 	.short	(.L_2395 - .L_2394)
	.align		4
.L_2394:
        /*0078*/ 	.word	index@(.nv.constant0._ZN2at6native29vectorized_elementwise_kernelILi8ENS0_13BinaryFunctorIbbbZZZNS0_21heaviside_kernel_cudaERNS_18TensorIteratorBaseEENKUlvE_clEvENKUlvE7_clEvEUlbbE_EESt5arrayIPcLm3EEEEviT0_T1_)
        /*007c*/ 	.short	0x0380
        /*007e*/ 	.short	0x0020


	//----- nvinfo : EIATTR_SW_WAR
	.align		4
.L_2395:
        /*0080*/ 	.byte	0x04, 0x36
        /*0082*/ 	.short	(.L_2397 - .L_2396)
.L_2396:
        /*0084*/ 	.word	0x00000008
.L_2397:


//--------------------- .nv.info._ZN2at6native18elementwise_kernelILi128ELi4EZNS0_15gpu_kernel_implINS0_13BUnaryFunctorIbbbZZZNS0_21heaviside_kernel_cudaERNS_18TensorIteratorBaseEENKUlvE_clEvENKUlvE7_clEvEUlbbE_EEEEvS5_RKT_EUliE_EEviT1_ --------------------------
	.section	.nv.info._ZN2at6native18elementwise_kernelILi128ELi4EZNS0_15gpu_kernel_implINS0_13BUnaryFunctorIbbbZZZNS0_21heaviside_kernel_cudaERNS_18TensorIteratorBaseEENKUlvE_clEvENKUlvE7_clEvEUlbbE_EEEEvS5_RKT_EUliE_EEviT1_,"",@"SHT_CUDA_INFO"
	.sectionflags	@""
	.align	4


	//----- nvinfo : EIATTR_CUDA_API_VERSION
	.align		4
        /*0000*/ 	.byte	0x04, 0x37
        /*0002*/ 	.short	(.L_2399 - .L_2398)
.L_2398:
        /*0004*/ 	.word	0x00000082


	//----- nvinfo : EIATTR_KPARAM_INFO
	.align		4
.L_2399:
        /*0008*/ 	.byte	0x04, 0x17
        /*000a*/ 	.short	(.L_2401 - .L_2400)
.L_2400:
        /*000c*/ 	.word	0x00000000
        /*0010*/ 	.short	0x0001
        /*0012*/ 	.short	0x0008
        /*0014*/ 	.byte	0x00, 0xf0, 0x61, 0x08


	//----- nvinfo : EIATTR_KPARAM_INFO
	.align		4
.L_2401:
        /*0018*/ 	.byte	0x04, 0x17
        /*001a*/ 	.short	(.L_2403 - .L_2402)
.L_2402:
        /*001c*/ 	.word	0x00000000
        /*0020*/ 	.short	0x0000
        /*0022*/ 	.short	0x0000
        /*0024*/ 	.byte	0x00, 0xf0, 0x11, 0x00


	//----- nvinfo : EIATTR_SPARSE_MMA_MASK
	.align		4
.L_2403:
        /*0028*/ 	.byte	0x03, 0x50
        /*002a*/ 	.short	0x0000


	//----- nvinfo : EIATTR_MAXREG_COUNT
	.align		4
        /*002c*/ 	.byte	0x03, 0x1b
        /*002e*/ 	.short	0x0080


	//----- nvinfo : EIATTR_EXTERNS
	.align		4
        /*0030*/ 	.byte	0x04, 0x0f
        /*0032*/ 	.short	(.L_2405 - .L_2404)


	//   ....[0]....
	.align		4
.L_2404:
        /*0034*/ 	.word	index@(__assertfail)


	//----- nvinfo : EIATTR_MERCURY_ISA_VERSION
	.align		4
.L_2405:
        /*0038*/ 	.byte	0x03, 0x5f
        /*003a*/ 	.short	0x0101


	//----- nvinfo : EIATTR_VRC_CTA_INIT_COUNT
	.align		4
        /*003c*/ 	.byte	0x02, 0x4a
	.zero		1
	.zero		1


	//----- nvinfo : EIATTR_SYSCALL_OFFSETS
	.align		4
        /*0040*/ 	.byte	0x04, 0x46
        /*0042*/ 	.short	(.L_2407 - .L_2406)


	//   ....[0]....
.L_2406:
        /*0044*/ 	.word	0x00001d50


	//   ....[1]....
        /*0048*/ 	.word	0x00002ba0


	//   ....[2]....
        /*004c*/ 	.word	0x00004a10


	//   ....[3]....
        /*0050*/ 	.word	0x00005720


	//   ....[4]....
        /*0054*/ 	.word	0x00007690


	//   ....[5]....
        /*0058*/ 	.word	0x000083a0


	//   ....[6]....
        /*005c*/ 	.word	0x0000a320


	//   ....[7]....
        /*0060*/ 	.word	0x0000b000


	//----- nvinfo : EIATTR_EXIT_INSTR_OFFSETS
	.align		4
.L_2407:
        /*0064*/ 	.byte	0x04, 0x1c
        /*0066*/ 	.short	(.L_2409 - .L_2408)


	//   ....[0]....
.L_2408:
        /*0068*/ 	.word	0x00008680


	//   ....[1]....
        /*006c*/ 	.word	0x0000a490


	//   ....[2]....
        /*0070*/ 	.word	0x0000a4b0


	//   ....[3]....
        /*0074*/ 	.word	0x0000a570


	//   ....[4]....
        /*0078*/ 	.word	0x0000a5a0


	//   ....[5]....
        /*007c*/ 	.word	0x0000a5e0


	//   ....[6]....
        /*0080*/ 	.word	0x0000a670


	//   ....[7]....
        /*0084*/ 	.word	0x0000a6b0


	//   ....[8]....
        /*0088*/ 	.word	0x0000a750


	//   ....[9]....
        /*008c*/ 	.word	0x0000a7a0


	//   ....[10]....
        /*0090*/ 	.word	0x0000a7f0


	//   ....[11]....
        /*0094*/ 	.word	0x0000a8d0


	//   ....[12]....
        /*0098*/ 	.word	0x0000aa40


	//   ....[13]....
        /*009c*/ 	.word	0x0000abb0


	//   ....[14]....
        /*00a0*/ 	.word	0x0000ad10


	//   ....[15]....
        /*00a4*/ 	.word	0x0000ad70


	//   ....[16]....
        /*00a8*/ 	.word	0x0000ada0


	//   ....[17]....
        /*00ac*/ 	.word	0x0000ae40


	//   ....[18]....
        /*00b0*/ 	.word	0x0000aea0


	//   ....[19]....
        /*00b4*/ 	.word	0x0000b010


	//   ....[20]....
        /*00b8*/ 	.word	0x0000b120


	//   ....[21]....
        /*00bc*/ 	.word	0x0000b260


	//   ....[22]....
        /*00c0*/ 	.word	0x0000b2a0


	//----- nvinfo : EIATTR_MAX_THREADS
	.align		4
.L_2409:
        /*00c4*/ 	.byte	0x04, 0x05
        /*00c6*/ 	.short	(.L_2411 - .L_2410)
.L_2410:
        /*00c8*/ 	.word	0x00000080
        /*00cc*/ 	.word	0x00000001
        /*00d0*/ 	.word	0x00000001


	//----- nvinfo : EIATTR_CRS_STACK_SIZE
	.align		4
.L_2411:
        /*00d4*/ 	.byte	0x04, 0x1e
        /*00d6*/ 	.short	(.L_2413 - .L_2412)
.L_2412:
        /*00d8*/ 	.word	0x00000000


	//----- nvinfo : EIATTR_CBANK_PARAM_SIZE
	.align		4
.L_2413:
        /*00dc*/ 	.byte	0x03, 0x19
        /*00de*/ 	.short	0x0220


	//----- nvinfo : EIATTR_PARAM_CBANK
	.align		4
        /*00e0*/ 	.byte	0x04, 0x0a
        /*00e2*/ 	.short	(.L_2415 - .L_2414)
	.align		4
.L_2414:
        /*00e4*/ 	.word	index@(.nv.constant0._ZN2at6native18elementwise_kernelILi128ELi4EZNS0_15gpu_kernel_implINS0_13BUnaryFunctorIbbbZZZNS0_21heaviside_kernel_cudaERNS_18TensorIteratorBaseEENKUlvE_clEvENKUlvE7_clEvEUlbbE_EEEEvS5_RKT_EUliE_EEviT1_)
        /*00e8*/ 	.short	0x0380
        /*00ea*/ 	.short	0x0220


	//----- nvinfo : EIATTR_SW_WAR
	.align		4
.L_2415:
        /*00ec*/ 	.byte	0x04, 0x36
        /*00ee*/ 	.short	(.L_2417 - .L_2416)
.L_2416:
        /*00f0*/ 	.word	0x00000008
.L_2417:


//--------------------- .nv.info._ZN2at6native27unrolled_elementwise_kernelINS0_13BUnaryFunctorIbbbZZZNS0_21heaviside_kernel_cudaERNS_18TensorIteratorBaseEENKUlvE_clEvENKUlvE7_clEvEUlbbE_EESt5arrayIPcLm2EELi4E23TrivialOffsetCalculatorILi1EjESD_NS0_6memory12LoadWithCastILi1EEENSE_13StoreWithCastILi1EEEEEviT_T0_T2_T3_T4_T5_ --------------------------
	.section	.nv.info._ZN2at6native27unrolled_elementwise_kernelINS0_13BUnaryFunctorIbbbZZZNS0_21heaviside_kernel_cudaERNS_18TensorIteratorBaseEENKUlvE_clEvENKUlvE7_clEvEUlbbE_EESt5arrayIPcLm2EELi4E23TrivialOffsetCalculatorILi1EjESD_NS0_6memory12LoadWithCastILi1EEENSE_13StoreWithCastILi1EEEEEviT_T0_T2_T3_T4_T5_,"",@"SHT_CUDA_INFO"
	.sectionflags	@""
	.align	4


	//----- nvinfo : EIATTR_CUDA_API_VERSION
	.align		4
        /*0000*/ 	.byte	0x04, 0x37
        /*0002*/ 	.short	(.L_2419 - .L_2418)
.L_2418:
        /*0004*/ 	.word	0x00000082


	//----- nvinfo : EIATTR_KPARAM_INFO
	.align		4
.L_2419:
        /*0008*/ 	.byte	0x04, 0x17
        /*000a*/ 	.short	(.L_2421 - .L_2420)
.L_2420:
        /*000c*/ 	.word	0x00000000
        /*0010*/ 	.short	0x0006
        /*0012*/ 	.short	0x0024
        /*0014*/ 	.byte	0x00, 0xf0, 0x21, 0x00


	//----- nvinfo : EIATTR_KPARAM_INFO
	.align		4
.L_2421:
        /*0018*/ 	.byte	0x04, 0x17
        /*001a*/ 	.short	(.L_2423 - .L_2422)
.L_2422:
        /*001c*/ 	.word	0x00000000
        /*0020*/ 	.short	0x0005
        /*0022*/ 	.short	0x001c
        /*0024*/ 	.byte	0x00, 0xf0, 0x21, 0x00


	//----- nvinfo : EIATTR_KPARAM_INFO
	.align		4
.L_2423:
        /*0028*/ 	.byte	0x04, 0x17
        /*002a*/ 	.short	(.L_2425 - .L_2424)
.L_2424:
        /*002c*/ 	.word	0x00000000
        /*0030*/ 	.short	0x0004
        /*0032*/ 	.short	0x0019
        /*0034*/ 	.byte	0x00, 0xf0, 0x05, 0x00


	//----- nvinfo : EIATTR_KPARAM_INFO
	.align		4
.L_2425:
        /*0038*/ 	.byte	0x04, 0x17
        /*003a*/ 	.short	(.L_2427 - .L_2426)
.L_2426:
        /*003c*/ 	.word	0x00000000
        /*0040*/ 	.short	0x0003
        /*0042*/ 	.short	0x0018
        /*0044*/ 	.byte	0x00, 0xf0, 0x05, 0x00


	//----- nvinfo : EIATTR_KPARAM_INFO
	.align		4
.L_2427:
        /*0048*/ 	.byte	0x04, 0x17
        /*004a*/ 	.short	(.L_2429 - .L_2428)
.L_2428:
        /*004c*/ 	.word	0x00000000
        /*0050*/ 	.short	0x0002
        /*0052*/ 	.short	0x0008
        /*0054*/ 	.byte	0x00, 0xf0, 0x41, 0x00


	//----- nvinfo : EIATTR_KPARAM_INFO
	.align		4
.L_2429:
        /*0058*/ 	.byte	0x04, 0x17
        /*005a*/ 	.short	(.L_2431 - .L_2430)
.L_2430:
        /*005c*/ 	.word	0x00000000
        /*0060*/ 	.short	0x0001
        /*0062*/ 	.short	0x0004
        /*0064*/ 	.byte	0x00, 0xf0, 0x09, 0x00


	//----- nvinfo : EIATTR_KPARAM_INFO
	.align		4
.L_2431:
        /*0068*/ 	.byte	0x04, 0x17
        /*006a*/ 	.short	(.L_2433 - .L_2432)
.L_2432:
        /*006c*/ 	.word	0x00000000
        /*0070*/ 	.short	0x0000
        /*0072*/ 	.short	0x0000
        /*0074*/ 	.byte	0x00, 0xf0, 0x11, 0x00


	//----- nvinfo : EIATTR_SPARSE_MMA_MASK
	.align		4
.L_2433:
        /*0078*/ 	.byte	0x03, 0x50
        /*007a*/ 	.short	0x0000


	//----- nvinfo : EIATTR_MAXREG_COUNT
	.align		4
        /*007c*/ 	.byte	0x03, 0x1b
        /*007e*/ 	.short	0x00ff


	//----- nvinfo : EIATTR_EXTERNS
	.align		4
        /*0080*/ 	.byte	0x04, 0x0f
        /*0082*/ 	.short	(.L_2435 - .L_2434)


	//   ....[0]....
	.align		4
.L_2434:
        /*0084*/ 	.word	index@(__assertfail)


	//----- nvinfo : EIATTR_MERCURY_ISA_VERSION
	.align		4
.L_2435:
        /*0088*/ 	.byte	0x03, 0x5f
        /*008a*/ 	.short	0x0101


	//----- nvinfo : EIATTR_VRC_CTA_INIT_COUNT
	.align		4
        /*008c*/ 	.byte	0x02, 0x4a
	.zero		1
	.zero		1


	//----- nvinfo : EIATTR_SYSCALL_OFFSETS
	.align		4
        /*0090*/ 	.byte	0x04, 0x46
        /*0092*/ 	.short	(.L_2437 - .L_2436)


	//   ....[0]....
.L_2436:
        /*0094*/ 	.word	0x00000a40


	//   ....[1]....
        /*0098*/ 	.word	0x00001530


	//   ....[2]....
        /*009c*/ 	.word	0x00001ff0


	//   ....[3]....
        /*00a0*/ 	.word	0x00002ac0


	//   ....[4]....
        /*00a4*/ 	.word	0x00003a60


	//   ....[5]....
        /*00a8*/ 	.word	0x00004910


	//   ....[6]....
        /*00ac*/ 	.word	0x000058c0


	//   ....[7]....
        /*00b0*/ 	.word	0x00006850


	//----- nvinfo : EIATTR_EXIT_INSTR_OFFSETS
	.align		4
.L_2437:
        /*00b4*/ 	.byte	0x04, 0x1c
        /*00b6*/ 	.short	(.L_2439 - .L_2438)


	//   ....[0]....
.L_2438:
        /*00b8*/ 	.word	0x00005b90


	//   ....[1]....
        /*00bc*/ 	.word	0x00005cc0


	//   ....[2]....
        /*00c0*/ 	.word	0x00005ce0


	//   ....[3]....
        /*00c4*/ 	.word	0x00005da0


	//   ....[4]....
        /*00c8*/ 	.word	0x00005de0


	//   ....[5]....
        /*00cc*/ 	.word	0x00005e20


	//   ....[6]....
        /*00d0*/ 	.word	0x00005eb0


	//   ....[7]....
        /*00d4*/ 	.word	0x00005ef0


	//   ....[8]....
        /*00d8*/ 	.word	0x00005f90


	//   ....[9]....
        /*00dc*/ 	.word	0x00005fe0


	//   ....[10]....
        /*00e0*/ 	.word	0x00006030


	//   ....[11]....
        /*00e4*/ 	.word	0x00006110


	//   ....[12]....
        /*00e8*/ 	.word	0x00006280


	//   ....[13]....
        /*00ec*/ 	.word	0x000063f0


	//   ....[14]....
        /*00f0*/ 	.word	0x00006550


	//   ....[15]....
        /*00f4*/ 	.word	0x000065b0


	//   ....[16]....
        /*00f8*/ 	.word	0x000065f0


	//   ....[17]....
        /*00fc*/ 	.word	0x00006690


	//   ....[18]....
        /*0100*/ 	.word	0x000066f0


	//   ....[19]....
        /*0104*/ 	.word	0x00006860


	//   ....[20]....
        /*0108*/ 	.word	0x00006970


	//   ....[21]....
        /*010c*/ 	.word	0x00006ab0


	//   ....[22]....
        /*0110*/ 	.word	0x00006af0


	//----- nvinfo : EIATTR_MAX_THREADS
	.align		4
.L_2439:
        /*0114*/ 	.byte	0x04, 0x05
        /*0116*/ 	.short	(.L_2441 - .L_2440)
.L_2440:
        /*0118*/ 	.word	0x00000080
        /*011c*/ 	.word	0x00000001
        /*0120*/ 	.word	0x00000001


	//----- nvinfo : EIATTR_CRS_STACK_SIZE
	.align		4
.L_2441:
        /*0124*/ 	.byte	0x04, 0x1e
        /*0126*/ 	.short	(.L_2443 - .L_2442)
.L_2442:
        /*0128*/ 	.word	0x00000000


	//----- nvinfo : EIATTR_CBANK_PARAM_SIZE
	.align		4
.L_2443:
        /*012c*/ 	.byte	0x03, 0x19
        /*012e*/ 	.short	0x002c


	//----- nvinfo : EIATTR_PARAM_CBANK
	.align		4
        /*0130*/ 	.byte	0x04, 0x0a
        /*0132*/ 	.short	(.L_2445 - .L_2444)
	.align		4
.L_2444:
        /*0134*/ 	.word	index@(.nv.constant0._ZN2at6native27unrolled_elementwise_kernelINS0_13BUnaryFunctorIbbbZZZNS0_21heaviside_kernel_cudaERNS_18TensorIteratorBaseEENKUlvE_clEvENKUlvE7_clEvEUlbbE_EESt5arrayIPcLm2EELi4E23TrivialOffsetCalculatorILi1EjESD_NS0_6memory12LoadWithCastILi1EEENSE_13StoreWithCastILi1EEEEEviT_T0_T2_T3_T4_T5_)
        /*0138*/ 	.short	0x0380
        /*013a*/ 	.short	0x002c


	//----- nvinfo : EIATTR_SW_WAR
	.align		4
.L_2445:
        /*013c*/ 	.byte	0x04, 0x36
        /*013e*/ 	.short	(.L_2447 - .L_2446)
.L_2446:
        /*0140*/ 	.word	0x00000008
.L_2447:


//--------------------- .nv.info._ZN2at6native18elementwise_kernelILi128ELi4EZNS0_22gpu_kernel_impl_nocastINS0_13BUnaryFunctorIbbbZZZNS0_21heaviside_kernel_cudaERNS_18TensorIteratorBaseEENKUlvE_clEvENKUlvE7_clEvEUlbbE_EEEEvS5_RKT_EUliE_EEviT1_ --------------------------
	.section	.nv.info._ZN2at6native18elementwise_kernelILi128ELi4EZNS0_22gpu_kernel_impl_nocastINS0_13BUnaryFunctorIbbbZZZNS0_21heaviside_kernel_cudaERNS_18TensorIteratorBaseEENKUlvE_clEvENKUlvE7_clEvEUlbbE_EEEEvS5_RKT_EUliE_EEviT1_,"",@"SHT_CUDA_INFO"
	.sectionflags	@""
	.align	4


	//----- nvinfo : EIATTR_CUDA_API_VERSION
	.align		4
        /*0000*/ 	.byte	0x04, 0x37
        /*0002*/ 	.short	(.L_2449 - .L_2448)
.L_2448:
        /*0004*/ 	.word	0x00000082


	//----- nvinfo : EIATTR_KPARAM_INFO
	.align		4
.L_2449:
        /*0008*/ 	.byte	0x04, 0x17
        /*000a*/ 	.short	(.L_2451 - .L_2450)
.L_2450:
        /*000c*/ 	.word	0x00000000
        /*0010*/ 	.short	0x0001
        /*0012*/ 	.short	0x0008
        /*0014*/ 	.byte	0x00, 0xf0, 0x61, 0x08


	//----- nvinfo : EIATTR_KPARAM_INFO
	.align		4
.L_2451:
        /*0018*/ 	.byte	0x04, 0x17
        /*001a*/ 	.short	(.L_2453 - .L_2452)
.L_2452:
        /*001c*/ 	.word	0x00000000
        /*0020*/ 	.short	0x0000
        /*0022*/ 	.short	0x0000
        /*0024*/ 	.byte	0x00, 0xf0, 0x11, 0x00


	//----- nvinfo : EIATTR_SPARSE_MMA_MASK
	.align		4
.L_2453:
        /*0028*/ 	.byte	0x03, 0x50
        /*002a*/ 	.short	0x0000


	//----- nvinfo : EIATTR_MAXREG_COUNT
	.align		4
        /*002c*/ 	.byte	0x03, 0x1b
        /*002e*/ 	.short	0x0080


	//----- nvinfo : EIATTR_MERCURY_ISA_VERSION
	.align		4
        /*0030*/ 	.byte	0x03, 0x5f
        /*0032*/ 	.short	0x0101


	//----- nvinfo : EIATTR_VRC_CTA_INIT_COUNT
	.align		4
        /*0034*/ 	.byte	0x02, 0x4a
	.zero		1
	.zero		1


	//----- nvinfo : EIATTR_EXIT_INSTR_OFFSETS
	.align		4
        /*0038*/ 	.byte	0x04, 0x1c
        /*003a*/ 	.short	(.L_2455 - .L_2454)


	//   ....[0]....
.L_2454:
        /*003c*/ 	.word	0x000002e0


	//   ....[1]....
        /*0040*/ 	.word	0x00000350


	//   ....[2]....
        /*0044*/ 	.word	0x00003e40


	//   ....[3]....
        /*0048*/ 	.word	0x00005180


	//----- nvinfo : EIATTR_MAX_THREADS
	.align		4
.L_2455:
        /*004c*/ 	.byte	0x04, 0x05
        /*004e*/ 	.short	(.L_2457 - .L_2456)
.L_2456:
        /*0050*/ 	.word	0x00000080
        /*0054*/ 	.word	0x00000001
        /*0058*/ 	.word	0x00000001


	//----- nvinfo : EIATTR_CRS_STACK_SIZE
	.align		4
.L_2457:
        /*005c*/ 	.byte	0x04, 0x1e
        /*005e*/ 	.short	(.L_2459 - .L_2458)
.L_2458:
        /*0060*/ 	.word	0x00000000


	//----- nvinfo : EIATTR_CBANK_PARAM_SIZE
	.align		4
.L_2459:
        /*0064*/ 	.byte	0x03, 0x19
        /*0066*/ 	.short	0x0220


	//----- nvinfo : EIATTR_PARAM_CBANK
	.align		4
        /*0068*/ 	.byte	0x04, 0x0a
        /*006a*/ 	.short	(.L_2461 - .L_2460)
	.align		4
.L_2460:
        /*006c*/ 	.word	index@(.nv.constant0._ZN2at6native18elementwise_kernelILi128ELi4EZNS0_22gpu_kernel_impl_nocastINS0_13BUnaryFunctorIbbbZZZNS0_21heaviside_kernel_cudaERNS_18TensorIteratorBaseEENKUlvE_clEvENKUlvE7_clEvEUlbbE_EEEEvS5_RKT_EUliE_EEviT1_)
        /*0070*/ 	.short	0x0380
        /*0072*/ 	.short	0x0220


	//----- nvinfo : EIATTR_SW_WAR
	.align		4
.L_2461:
        /*0074*/ 	.byte	0x04, 0x36
        /*0076*/ 	.short	(.L_2463 - .L_2462)
.L_2462:
        /*0078*/ 	.word	0x00000008
.L_2463:


//--------------------- .nv.info._ZN2at6native27unrolled_elementwise_kernelINS0_13BUnaryFunctorIbbbZZZNS0_21heaviside_kernel_cudaERNS_18TensorIteratorBaseEENKUlvE_clEvENKUlvE7_clEvEUlbbE_EESt5arrayIPcLm2EELi4E23TrivialOffsetCalculatorILi1EjESD_NS0_6memory15LoadWithoutCastENSE_16StoreWithoutCastEEEviT_T0_T2_T3_T4_T5_ --------------------------
	.section	.nv.info._ZN2at6native27unrolled_elementwise_kernelINS0_13BUnaryFunctorIbbbZZZNS0_21heaviside_kernel_cudaERNS_18TensorIteratorBaseEENKUlvE_clEvENKUlvE7_clEvEUlbbE_EESt5arrayIPcLm2EELi4E23TrivialOffsetCalculatorILi1EjESD_NS0_6memory15LoadWithoutCastENSE_16StoreWithoutCastEEEviT_T0_T2_T3_T4_T5_,"",@"SHT_CUDA_INFO"
	.sectionflags	@""
	.align	4


	//----- nvinfo : EIATTR_CUDA_API_VERSION
	.align		4
        /*0000*/ 	.byte	0x04, 0x37
        /*0002*/ 	.short	(.L_2465 - .L_2464)
.L_2464:
        /*0004*/ 	.word	0x00000082


	//----- nvinfo : EIATTR_KPARAM_INFO
	.align		4
.L_2465:
        /*0008*/ 	.byte	0x04, 0x17
        /*000a*/ 	.short	(.L_2467 - .L_2466)
.L_2466:
        /*000c*/ 	.word	0x00000000
        /*0010*/ 	.short	0x0006
        /*0012*/ 	.short	0x001b
        /*0014*/ 	.byte	0x00, 0xf0, 0x05, 0x00


	//----- nvinfo : EIATTR_KPARAM_INFO
	.align		4
.L_2467:
        /*0018*/ 	.byte	0x04, 0x17
        /*001a*/ 	.short	(.L_2469 - .L_2468)
.L_2468:
        /*001c*/ 	.word	0x00000000
        /*0020*/ 	.short	0x0005
        /*0022*/ 	.short	0x001a
        /*0024*/ 	.byte	0x00, 0xf0, 0x05, 0x00


	//----- nvinfo : EIATTR_KPARAM_INFO
	.align		4
.L_2469:
        /*0028*/ 	.byte	0x04, 0x17
        /*002a*/ 	.short	(.L_2471 - .L_2470)
.L_2470:
        /*002c*/ 	.word	0x00000000
        /*0030*/ 	.short	0x0004
        /*0032*/ 	.short	0x0019
        /*0034*/ 	.byte	0x00, 0xf0, 0x05, 0x00


	//----- nvinfo : EIATTR_KPARAM_INFO
	.align		4
.L_2471:
        /*0038*/ 	.byte	0x04, 0x17
        /*003a*/ 	.short	(.L_2473 - .L_2472)
.L_2472:
        /*003c*/ 	.word	0x00000000
        /*0040*/ 	.short	0x0003
        /*0042*/ 	.short	0x0018
        /*0044*/ 	.byte	0x00, 0xf0, 0x05, 0x00


	//----- nvinfo : EIATTR_KPARAM_INFO
	.align		4
.L_2473:
        /*0048*/ 	.byte	0x04, 0x17
        /*004a*/ 	.short	(.L_2475 - .L_2474)
.L_2474:
        /*004c*/ 	.word	0x00000000
        /*0050*/ 	.short	0x0002
        /*0052*/ 	.short	0x0008
        /*0054*/ 	.byte	0x00, 0xf0, 0x41, 0x00


	//----- nvinfo : EIATTR_KPARAM_INFO
	.align		4
.L_2475:
        /*0058*/ 	.byte	0x04, 0x17
        /*005a*/ 	.short	(.L_2477 - .L_2476)
.L_2476:
        /*005c*/ 	.word	0x00000000
        /*0060*/ 	.short	0x0001
        /*0062*/ 	.short	0x0004
        /*0064*/ 	.byte	0x00, 0xf0, 0x09, 0x00


	//----- nvinfo : EIATTR_KPARAM_INFO
	.align		4
.L_2477:
        /*0068*/ 	.byte	0x04, 0x17
        /*006a*/ 	.short	(.L_2479 - .L_2478)
.L_2478:
        /*006c*/ 	.word	0x00000000
        /*0070*/ 	.short	0x0000
        /*0072*/ 	.short	0x0000
        /*0074*/ 	.byte	0x00, 0xf0, 0x11, 0x00


	//----- nvinfo : EIATTR_SPARSE_MMA_MASK
	.align		4
.L_2479:
        /*0078*/ 	.byte	0x03, 0x50
        /*007a*/ 	.short	0x0000


	//----- nvinfo : EIATTR_MAXREG_COUNT
	.align		4
        /*007c*/ 	.byte	0x03, 0x1b
        /*007e*/ 	.short	0x00ff


	//----- nvinfo : EIATTR_MERCURY_ISA_VERSION
	.align		4
        /*0080*/ 	.byte	0x03, 0x5f
        /*0082*/ 	.short	0x0101


	//----- nvinfo : EIATTR_VRC_CTA_INIT_COUNT
	.align		4
        /*0084*/ 	.byte	0x02, 0x4a
	.zero		1
	.zero		1


	//----- nvinfo : EIATTR_EXIT_INSTR_OFFSETS
	.align		4
        /*0088*/ 	.byte	0x04, 0x1c
        /*008a*/ 	.short	(.L_2481 - .L_2480)


	//   ....[0]....
.L_2480:
        /*008c*/ 	.word	0x00000590


	//   ....[1]....
        /*0090*/ 	.word	0x000005f0


	//----- nvinfo : EIATTR_MAX_THREADS
	.align		4
.L_2481:
        /*0094*/ 	.byte	0x04, 0x05
        /*0096*/ 	.short	(.L_2483 - .L_2482)
.L_2482:
        /*0098*/ 	.word	0x00000080
        /*009c*/ 	.word	0x00000001
        /*00a0*/ 	.word	0x00000001


	//----- nvinfo : EIATTR_CRS_STACK_SIZE
	.align		4
.L_2483:
        /*00a4*/ 	.byte	0x04, 0x1e
        /*00a6*/ 	.short	(.L_2485 - .L_2484)
.L_2484:
        /*00a8*/ 	.word	0x00000000


	//----- nvinfo : EIATTR_CBANK_PARAM_SIZE
	.align		4
.L_2485:
        /*00ac*/ 	.byte	0x03, 0x19
        /*00ae*/ 	.short	0x001c


	//----- nvinfo : EIATTR_PARAM_CBANK
	.align		4
        /*00b0*/ 	.byte	0x04, 0x0a
        /*00b2*/ 	.short	(.L_2487 - .L_2486)
	.align		4
.L_2486:
        /*00b4*/ 	.word	index@(.nv.constant0._ZN2at6native27unrolled_elementwise_kernelINS0_13BUnaryFunctorIbbbZZZNS0_21heaviside_kernel_cudaERNS_18TensorIteratorBaseEENKUlvE_clEvENKUlvE7_clEvEUlbbE_EESt5arrayIPcLm2EELi4E23TrivialOffsetCalculatorILi1EjESD_NS0_6memory15LoadWithoutCastENSE_16StoreWithoutCastEEEviT_T0_T2_T3_T4_T5_)
        /*00b8*/ 	.short	0x0380
        /*00ba*/ 	.short	0x001c


	//----- nvinfo : EIATTR_SW_WAR
	.align		4
.L_2487:
        /*00bc*/ 	.byte	0x04, 0x36
        /*00be*/ 	.short	(.L_2489 - .L_2488)
.L_2488:
        /*00c0*/ 	.word	0x00000008
.L_2489:


//--------------------- .nv.info._ZN2at6native29vectorized_elementwise_kernelILi2ENS0_13BUnaryFunctorIbbbZZZNS0_21heaviside_kernel_cudaERNS_18TensorIteratorBaseEENKUlvE_clEvENKUlvE7_clEvEUlbbE_EESt5arrayIPcLm2EEEEviT0_T1_ --------------------------
	.section	.nv.info._ZN2at6native29vectorized_elementwise_kernelILi2ENS0_13BUnaryFunctorIbbbZZZNS0_21heaviside_kernel_cudaERNS_18TensorIteratorBaseEENKUlvE_clEvENKUlvE7_clEvEUlbbE_EESt5arrayIPcLm2EEEEviT0_T1_,"",@"SHT_CUDA_INFO"
	.sectionflags	@""
	.align	4


	//----- nvinfo : EIATTR_CUDA_API_VERSION
	.align		4
        /*0000*/ 	.byte	0x04, 0x37
        /*0002*/ 	.short	(.L_2491 - .L_2490)
.L_2490:
        /*0004*/ 	.word	0x00000082


	//----- nvinfo : EIATTR_KPARAM_INFO
	.align		4
.L_2491:
        /*0008*/ 	.byte	0x04, 0x17
        /*000a*/ 	.short	(.L_2493 - .L_2492)
.L_2492:
        /*000c*/ 	.word	0x00000000
        /*0010*/ 	.short	0x0002
        /*0012*/ 	.short	0x0008
        /*0014*/ 	.byte	0x00, 0xf0, 0x41, 0x00


	//----- nvinfo : EIATTR_KPARAM_INFO
	.align		4
.L_2493:
        /*0018*/ 	.byte	0x04, 0x17
        /*001a*/ 	.short	(.L_2495 - .L_2494)
.L_2494:
        /*001c*/ 	.word	0x00000000
        /*0020*/ 	.short	0x0001
        /*0022*/ 	.short	0x0004
        /*0024*/ 	.byte	0x00, 0xf0, 0x09, 0x00


	//----- nvinfo : EIATTR_KPARAM_INFO
	.align		4
.L_2495:
        /*0028*/ 	.byte	0x04, 0x17
        /*002a*/ 	.short	(.L_2497 - .L_2496)
.L_2496:
        /*002c*/ 	.word	0x00000000
        /*0030*/ 	.short	0x0000
        /*0032*/ 	.short	0x0000
        /*0034*/ 	.byte	0x00, 0xf0, 0x11, 0x00


	//----- nvinfo : EIATTR_SPARSE_MMA_MASK
	.align		4
.L_2497:
        /*0038*/ 	.byte	0x03, 0x50
        /*003a*/ 	.short	0x0000


	//----- nvinfo : EIATTR_MAXREG_COUNT
	.align		4
        /*003c*/ 	.byte	0x03, 0x1b
        /*003e*/ 	.short	0x00ff


	//----- nvinfo : EIATTR_MERCURY_ISA_VERSION
	.align		4
        /*0040*/ 	.byte	0x03, 0x5f
        /*0042*/ 	.short	0x0101


	//----- nvinfo : EIATTR_VRC_CTA_INIT_COUNT
	.align		4
        /*0044*/ 	.byte	0x02, 0x4a
	.zero		1
	.zero		1


	//----- nvinfo : EIATTR_EXIT_INSTR_OFFSETS
	.align		4
        /*0048*/ 	.byte	0x04, 0x1c
        /*004a*/ 	.short	(.L_2499 - .L_2498)


	//   ....[0]....
.L_2498:
        /*004c*/ 	.word	0x00000b10


	//   ....[1]....
        /*0050*/ 	.word	0x00000b70


	//   ....[2]....
        /*0054*/ 	.word	0x00000e90


	//----- nvinfo : EIATTR_MAX_THREADS
	.align		4
.L_2499:
        /*0058*/ 	.byte	0x04, 0x05
        /*005a*/ 	.short	(.L_2501 - .L_2500)
.L_2500:
        /*005c*/ 	.word	0x00000080
        /*0060*/ 	.word	0x00000001
        /*0064*/ 	.word	0x00000001


	//----- nvinfo : EIATTR_CRS_STACK_SIZE
	.align		4
.L_2501:
        /*0068*/ 	.byte	0x04, 0x1e
        /*006a*/ 	.short	(.L_2503 - .L_2502)
.L_2502:
        /*006c*/ 	.word	0x00000000


	//----- nvinfo : EIATTR_CBANK_PARAM_SIZE
	.align		4
.L_2503:
        /*0070*/ 	.byte	0x03, 0x19
        /*0072*/ 	.short	0x0018


	//----- nvinfo : EIATTR_PARAM_CBANK
	.align		4
        /*0074*/ 	.byte	0x04, 0x0a
        /*0076*/ 	.short	(.L_2505 - .L_2504)
	.align		4
.L_2504:
        /*0078*/ 	.word	index@(.nv.constant0._ZN2at6native29vectorized_elementwise_kernelILi2ENS0_13BUnaryFunctorIbbbZZZNS0_21heaviside_kernel_cudaERNS_18TensorIteratorBaseEENKUlvE_clEvENKUlvE7_clEvEUlbbE_EESt5arrayIPcLm2EEEEviT0_T1_)
        /*007c*/ 	.short	0x0380
        /*007e*/ 	.short	0x0018


	//----- nvinfo : EIATTR_SW_WAR
	.align		4
.L_2505:
        /*0080*/ 	.byte	0x04, 0x36
        /*0082*/ 	.short	(.L_2507 - .L_2506)
.L_2506:
        /*0084*/ 	.word	0x00000008
.L_2507:


//--------------------- .nv.info._ZN2at6native29vectorized_elementwise_kernelILi4ENS0_13BUnaryFunctorIbbbZZZNS0_21heaviside_kernel_cudaERNS_18TensorIteratorBaseEENKUlvE_clEvENKUlvE7_clEvEUlbbE_EESt5arrayIPcLm2EEEEviT0_T1_ --------------------------
	.section	.nv.info._ZN2at6native29vectorized_elementwise_kernelILi4ENS0_13BUnaryFunctorIbbbZZZNS0_21heaviside_kernel_cudaERNS_18TensorIteratorBaseEENKUlvE_clEvENKUlvE7_clEvEUlbbE_EESt5arrayIPcLm2EEEEviT0_T1_,"",@"SHT_CUDA_INFO"
	.sectionflags	@""
	.align	4


	//----- nvinfo : EIATTR_CUDA_API_VERSION
	.align		4
        /*0000*/ 	.byte	0x04, 0x37
        /*0002*/ 	.short	(.L_2509 - .L_2508)
.L_2508:
        /*0004*/ 	.word	0x00000082


	//----- nvinfo : EIATTR_KPARAM_INFO
	.align		4
.L_2509:
        /*0008*/ 	.byte	0x04, 0x17
        /*000a*/ 	.short	(.L_2511 - .L_2510)
.L_2510:
        /*000c*/ 	.word	0x00000000
        /*0010*/ 	.short	0x0002
        /*0012*/ 	.short	0x0008
        /*0014*/ 	.byte	0x00, 0xf0, 0x41, 0x00


	//----- nvinfo : EIATTR_KPARAM_INFO
	.align		4
.L_2511:
        /*0018*/ 	.byte	0x04, 0x17
        /*001a*/ 	.short	(.L_2513 - .L_2512)
.L_2512:
        /*001c*/ 	.word	0x00000000
        /*0020*/ 	.short	0x0001
        /*0022*/ 	.short	0x0004
        /*0024*/ 	.byte	0x00, 0xf0, 0x09, 0x00


	//----- nvinfo : EIATTR_KPARAM_INFO
	.align		4
.L_2513:
        /*0028*/ 	.byte	0x04, 0x17
        /*002a*/ 	.short	(.L_2515 - .L_2514)
.L_2514:
        /*002c*/ 	.word	0x00000000
        /*0030*/ 	.short	0x0000
        /*0032*/ 	.short	0x0000
        /*0034*/ 	.byte	0x00, 0xf0, 0x11, 0x00


	//----- nvinfo : EIATTR_SPARSE_MMA_MASK
	.align		4
.L_2515:
        /*0038*/ 	.byte	0x03, 0x50
        /*003a*/ 	.short	0x0000


	//----- nvinfo : EIATTR_MAXREG_COUNT
	.align		4
        /*003c*/ 	.byte	0x03, 0x1b
        /*003e*/ 	.short	0x00ff


	//----- nvinfo : EIATTR_MERCURY_ISA_VERSION
	.align		4
        /*0040*/ 	.byte	0x03, 0x5f
        /*0042*/ 	.short	0x0101


	//----- nvinfo : EIATTR_VRC_CTA_INIT_COUNT
	.align		4
        /*0044*/ 	.byte	0x02, 0x4a
	.zero		1
	.zero		1


	//----- nvinfo : EIATTR_EXIT_INSTR_OFFSETS
	.align		4
        /*0048*/ 	.byte	0x04, 0x1c
        /*004a*/ 	.short	(.L_2517 - .L_2516)


	//   ....[0]....
.L_2516:
        /*004c*/ 	.word	0x00000b10


	//   ....[1]....
        /*0050*/ 	.word	0x00000b70


	//   ....[2]....
        /*0054*/ 	.word	0x00000e70


	//----- nvinfo : EIATTR_MAX_THREADS
	.align		4
.L_2517:
        /*0058*/ 	.byte	0x04, 0x05
        /*005a*/ 	.short	(.L_2519 - .L_2518)
.L_2518:
        /*005c*/ 	.word	0x00000080
        /*0060*/ 	.word	0x00000001
        /*0064*/ 	.word	0x00000001


	//----- nvinfo : EIATTR_CRS_STACK_SIZE
	.align		4
.L_2519:
        /*0068*/ 	.byte	0x04, 0x1e
        /*006a*/ 	.short	(.L_2521 - .L_2520)
.L_2520:
        /*006c*/ 	.word	0x00000000


	//----- nvinfo : EIATTR_CBANK_PARAM_SIZE
	.align		4
.L_2521:
        /*0070*/ 	.byte	0x03, 0x19
        /*0072*/ 	.short	0x0018


	//----- nvinfo : EIATTR_PARAM_CBANK
	.align		4
        /*0074*/ 	.byte	0x04, 0x0a
        /*0076*/ 	.short	(.L_2523 - .L_2522)
	.align		4
.L_2522:
        /*0078*/ 	.word	index@(.nv.constant0._ZN2at6native29vectorized_elementwise_kernelILi4ENS0_13BUnaryFunctorIbbbZZZNS0_21heaviside_kernel_cudaERNS_18TensorIteratorBaseEENKUlvE_clEvENKUlvE7_clEvEUlbbE_EESt5arrayIPcLm2EEEEviT0_T1_)
        /*007c*/ 	.short	0x0380
        /*007e*/ 	.short	0x0018


	//----- nvinfo : EIATTR_SW_WAR
	.align		4
.L_2523:
        /*0080*/ 	.byte	0x04, 0x36
        /*0082*/ 	.short	(.L_2525 - .L_2524)
.L_2524:
        /*0084*/ 	.word	0x00000008
.L_2525:


//--------------------- .nv.info._ZN2at6native29vectorized_elementwise_kernelILi8ENS0_13BUnaryFunctorIbbbZZZNS0_21heaviside_kernel_cudaERNS_18TensorIteratorBaseEENKUlvE_clEvENKUlvE7_clEvEUlbbE_EESt5arrayIPcLm2EEEEviT0_T1_ --------------------------
	.section	.nv.info._ZN2at6native29vectorized_elementwise_kernelILi8ENS0_13BUnaryFunctorIbbbZZZNS0_21heaviside_kernel_cudaERNS_18TensorIteratorBaseEENKUlvE_clEvENKUlvE7_clEvEUlbbE_EESt5arrayIPcLm2EEEEviT0_T1_,"",@"SHT_CUDA_INFO"
	.sectionflags	@""
	.align	4


	//----- nvinfo : EIATTR_CUDA_API_VERSION
	.align		4
        /*0000*/ 	.byte	0x04, 0x37
        /*0002*/ 	.short	(.L_2527 - .L_2526)
.L_2526:
        /*0004*/ 	.word	0x00000082


	//----- nvinfo : EIATTR_KPARAM_INFO
	.align		4
.L_2527:
        /*0008*/ 	.byte	0x04, 0x17
        /*000a*/ 	.short	(.L_2529 - .L_2528)
.L_2528:
        /*000c*/ 	.word	0x00000000
        /*0010*/ 	.short	0x0002
        /*0012*/ 	.short	0x0008
        /*0014*/ 	.byte	0x00, 0xf0, 0x41, 0x00


	//----- nvinfo : EIATTR_KPARAM_INFO
	.align		4
.L_2529:
        /*0018*/ 	.byte	0x04, 0x17
        /*001a*/ 	.short	(.L_2531 - .L_2530)
.L_2530:
        /*001c*/ 	.word	0x00000000
        /*0020*/ 	.short	0x0001
        /*0022*/ 	.short	0x0004
        /*0024*/ 	.byte	0x00, 0xf0, 0x09, 0x00


	//----- nvinfo : EIATTR_KPARAM_INFO
	.align		4
.L_2531:
        /*0028*/ 	.byte	0x04, 0x17
        /*002a*/ 	.short	(.L_2533 - .L_2532)
.L_2532:
        /*002c*/ 	.word	0x00000000
        /*0030*/ 	.short	0x0000
        /*0032*/ 	.short	0x0000
        /*0034*/ 	.byte	0x00, 0xf0, 0x11, 0x00


	//----- nvinfo : EIATTR_SPARSE_MMA_MASK
	.align		4
.L_2533:
        /*0038*/ 	.byte	0x03, 0x50
        /*003a*/ 	.short	0x0000


	//----- nvinfo : EIATTR_MAXREG_COUNT
	.align		4
        /*003c*/ 	.byte	0x03, 0x1b
        /*003e*/ 	.short	0x00ff


	//----- nvinfo : EIATTR_MERCURY_ISA_VERSION
	.align		4
        /*0040*/ 	.byte	0x03, 0x5f
        /*0042*/ 	.short	0x0101


	//----- nvinfo : EIATTR_VRC_CTA_INIT_COUNT
	.align		4
        /*0044*/ 	.byte	0x02, 0x4a
	.zero		1
	.zero		1


	//----- nvinfo : EIATTR_EXIT_INSTR_OFFSETS
	.align		4
        /*0048*/ 	.byte	0x04, 0x1c
        /*004a*/ 	.short	(.L_2535 - .L_2534)


	//   ....[0]....
.L_2534:
        /*004c*/ 	.word	0x00000b10


	//   ....[1]....
        /*0050*/ 	.word	0x00000b70


	//   ....[2]....
        /*0054*/ 	.word	0x00000e50


	//----- nvinfo : EIATTR_MAX_THREADS
	.align		4
.L_2535:
        /*0058*/ 	.byte	0x04, 0x05
        /*005a*/ 	.short	(.L_2537 - .L_2536)
.L_2536:
        /*005c*/ 	.word	0x00000080
        /*0060*/ 	.word	0x00000001
        /*0064*/ 	.word	0x00000001


	//----- nvinfo : EIATTR_CRS_STACK_SIZE
	.align		4
.L_2537:
        /*0068*/ 	.byte	0x04, 0x1e
        /*006a*/ 	.short	(.L_2539 - .L_2538)
.L_2538:
        /*006c*/ 	.word	0x00000000


	//----- nvinfo : EIATTR_CBANK_PARAM_SIZE
	.align		4
.L_2539:
        /*0070*/ 	.byte	0x03, 0x19
        /*0072*/ 	.short	0x0018


	//----- nvinfo : EIATTR_PARAM_CBANK
	.align		4
        /*0074*/ 	.byte	0x04, 0x0a
        /*0076*/ 	.short	(.L_2541 - .L_2540)
	.align		4
.L_2540:
        /*0078*/ 	.word	index@(.nv.constant0._ZN2at6native29vectorized_elementwise_kernelILi8ENS0_13BUnaryFunctorIbbbZZZNS0_21heaviside_kernel_cudaERNS_18TensorIteratorBaseEENKUlvE_clEvENKUlvE7_clEvEUlbbE_EESt5arrayIPcLm2EEEEviT0_T1_)
        /*007c*/ 	.short	0x0380
        /*007e*/ 	.short	0x0018


	//----- nvinfo : EIATTR_SW_WAR
	.align		4
.L_2541:
        /*0080*/ 	.byte	0x04, 0x36
        /*0082*/ 	.short	(.L_2543 - .L_2542)
.L_2542:
        /*0084*/ 	.word	0x00000008
.L_2543:


//--------------------- .nv.info._ZN2at6native18elementwise_kernelILi128ELi4EZNS0_15gpu_kernel_implINS0_13AUnaryFunctorIbbbZZZNS0_21heaviside_kernel_cudaERNS_18TensorIteratorBaseEENKUlvE_clEvENKUlvE7_clEvEUlbbE_EEEEvS5_RKT_EUliE_EEviT1_ --------------------------
	.section	.nv.info._ZN2at6native18elementwise_kernelILi128ELi4EZNS0_15gpu_kernel_implINS0_13AUnaryFunctorIbbbZZZNS0_21heaviside_kernel_cudaERNS_18TensorIteratorBaseEENKUlvE_clEvENKUlvE7_clEvEUlbbE_EEEEvS5_RKT_EUliE_EEviT1_,"",@"SHT_CUDA_INFO"
	.sectionflags	@""
	.align	4


	//----- nvinfo : EIATTR_CUDA_API_VERSION
	.align		4
        /*0000*/ 	.byte	0x04, 0x37
        /*0002*/ 	.short	(.L_2545 - .L_2544)
.L_2544:
        /*0004*/ 	.word	0x00000082


	//----- nvinfo : EIATTR_KPARAM_INFO
	.align		4
.L_2545:
        /*0008*/ 	.byte	0x04, 0x17
        /*000a*/ 	.short	(.L_2547 - .L_2546)
.L_2546:
        /*000c*/ 	.word	0x00000000
        /*0010*/ 	.short	0x0001
        /*0012*/ 	.short	0x0008
        /*0014*/ 	.byte	0x00, 0xf0, 0x61, 0x08


	//----- nvinfo : EIATTR_KPARAM_INFO
	.align		4
.L_2547:
        /*0018*/ 	.byte	0x04, 0x17
        /*001a*/ 	.short	(.L_2549 - .L_2548)
.L_2548:
        /*001c*/ 	.word	0x00000000
        /*0020*/ 	.short	0x0000
        /*0022*/ 	.short	0x0000
        /*0024*/ 	.byte	0x00, 0xf0, 0x11, 0x00


	//----- nvinfo : EIATTR_SPARSE_MMA_MASK
	.align		4
.L_2549:
        /*0028*/ 	.byte	0x03, 0x50
        /*002a*/ 	.short	0x0000


	//----- nvinfo : EIATTR_MAXREG_COUNT
	.align		4
        /*002c*/ 	.byte	0x03, 0x1b
        /*002e*/ 	.short	0x0080


	//----- nvinfo : EIATTR_EXTERNS
	.align		4
        /*0030*/ 	.byte	0x04, 0x0f
        /*0032*/ 	.short	(.L_2551 - .L_2550)


	//   ....[0]....
	.align		4
.L_2550:
        /*0034*/ 	.word	index@(__assertfail)


	//----- nvinfo : EIATTR_MERCURY_ISA_VERSION
	.align		4
.L_2551:
        /*0038*/ 	.byte	0x03, 0x5f
        /*003a*/ 	.short	0x0101


	//----- nvinfo : EIATTR_VRC_CTA_INIT_COUNT
	.align		4
        /*003c*/ 	.byte	0x02, 0x4a
	.zero		1
	.zero		1


	//----- nvinfo : EIATTR_SYSCALL_OFFSETS
	.align		4
        /*0040*/ 	.byte	0x04, 0x46
        /*0042*/ 	.short	(.L_2553 - .L_2552)


	//   ....[0]....
.L_2552:
        /*0044*/ 	.word	0x00001d40


	//   ....[1]....
        /*0048*/ 	.word	0x00002b50


	//   ....[2]....
        /*004c*/ 	.word	0x000049b0


	//   ....[3]....
        /*0050*/ 	.word	0x00005690


	//   ....[4]....
        /*0054*/ 	.word	0x000075e0


	//   ....[5]....
        /*0058*/ 	.word	0x000082c0


	//   ....[6]....
        /*005c*/ 	.word	0x0000a220


	//   ....[7]....
        /*0060*/ 	.word	0x0000aec0


	//----- nvinfo : EIATTR_EXIT_INSTR_OFFSETS
	.align		4
.L_2553:
        /*0064*/ 	.byte	0x04, 0x1c
        /*0066*/ 	.short	(.L_2555 - .L_2554)


	//   ....[0]....
.L_2554:
        /*0068*/ 	.word	0x00008580


	//   ....[1]....
        /*006c*/ 	.word	0x0000a3f0


	//   ....[2]....
        /*0070*/ 	.word	0x0000a410


	//   ....[3]....
        /*0074*/ 	.word	0x0000a4b0


	//   ....[4]....
        /*0078*/ 	.word	0x0000a4e0


	//   ....[5]....
        /*007c*/ 	.word	0x0000a510


	//   ....[6]....
        /*0080*/ 	.word	0x0000a5b0


	//   ....[7]....
        /*0084*/ 	.word	0x0000a600


	//   ....[8]....
        /*0088*/ 	.word	0x0000a6b0


	//   ....[9]....
        /*008c*/ 	.word	0x0000a710


	//   ....[10]....
        /*0090*/ 	.word	0x0000a750


	//   ....[11]....
        /*0094*/ 	.word	0x0000a820


	//   ....[12]....
        /*0098*/ 	.word	0x0000a970


	//   ....[13]....
        /*009c*/ 	.word	0x0000aac0


	//   ....[14]....
        /*00a0*/ 	.word	0x0000ac20


	//   ....[15]....
        /*00a4*/ 	.word	0x0000ac60


	//   ....[16]....
        /*00a8*/ 	.word	0x0000ac90


	//   ....[17]....
        /*00ac*/ 	.word	0x0000ad10


	//   ....[18]....
        /*00b0*/ 	.word	0x0000ad60


	//   ....[19]....
        /*00b4*/ 	.word	0x0000aed0


	//   ....[20]....
        /*00b8*/ 	.word	0x0000afc0


	//   ....[21]....
        /*00bc*/ 	.word	0x0000b070


	//   ....[22]....
        /*00c0*/ 	.word	0x0000b0a0


	//   ....[23]....
        /*00c4*/ 	.word	0x0000b0f0


	//   ....[24]....
        /*00c8*/ 	.word	0x0000b140


	//----- nvinfo : EIATTR_MAX_THREADS
	.align		4
.L_2555:
        /*00cc*/ 	.byte	0x04, 0x05
        /*00ce*/ 	.short	(.L_2557 - .L_2556)
.L_2556:
        /*00d0*/ 	.word	0x00000080
        /*00d4*/ 	.word	0x00000001
        /*00d8*/ 	.word	0x00000001


	//----- nvinfo : EIATTR_CRS_STACK_SIZE
	.align		4
.L_2557:
        /*00dc*/ 	.byte	0x04, 0x1e
        /*00de*/ 	.short	(.L_2559 - .L_2558)
.L_2558:
        /*00e0*/ 	.word	0x00000000


	//----- nvinfo : EIATTR_CBANK_PARAM_SIZE
	.align		4
.L_2559:
        /*00e4*/ 	.byte	0x03, 0x19
        /*00e6*/ 	.short	0x0220


	//----- nvinfo : EIATTR_PARAM_CBANK
	.align		4
        /*00e8*/ 	.byte	0x04, 0x0a
        /*00ea*/ 	.short	(.L_2561 - .L_2560)
	.align		4
.L_2560:
        /*00ec*/ 	.word	index@(.nv.constant0._ZN2at6native18elementwise_kernelILi128ELi4EZNS0_15gpu_kernel_implINS0_13AUnaryFunctorIbbbZZZNS0_21heaviside_kernel_cudaERNS_18TensorIteratorBaseEENKUlvE_clEvENKUlvE7_clEvEUlbbE_EEEEvS5_RKT_EUliE_EEviT1_)
        /*00f0*/ 	.short	0x0380
        /*00f2*/ 	.short	0x0220


	//----- nvinfo : EIATTR_SW_WAR
	.align		4
.L_2561:
        /*00f4*/ 	.byte	0x04, 0x36
        /*00f6*/ 	.short	(.L_2563 - .L_2562)
.L_2562:
        /*00f8*/ 	.word	0x00000008
.L_2563:


//--------------------- .nv.info._ZN2at6native27unrolled_elementwise_kernelINS0_13AUnaryFunctorIbbbZZZNS0_21heaviside_kernel_cudaERNS_18TensorIteratorBaseEENKUlvE_clEvENKUlvE7_clEvEUlbbE_EESt5arrayIPcLm2EELi4E23TrivialOffsetCalculatorILi1EjESD_NS0_6memory12LoadWithCastILi1EEENSE_13StoreWithCastILi1EEEEEviT_T0_T2_T3_T4_T5_ --------------------------
	.section	.nv.info._ZN2at6native27unrolled_elementwise_kernelINS0_13AUnaryFunctorIbbbZZZNS0_21heaviside_kernel_cudaERNS_18TensorIteratorBaseEENKUlvE_clEvENKUlvE7_clEvEUlbbE_EESt5arrayIPcLm2EELi4E23TrivialOffsetCalculatorILi1EjESD_NS0_6memory12LoadWithCastILi1EEENSE_13StoreWithCastILi1EEEEEviT_T0_T2_T3_T4_T5_,"",@"SHT_CUDA_INFO"
	.sectionflags	@""
	.align	4


	//----- nvinfo : EIATTR_CUDA_API_VERSION
	.align		4
        /*0000*/ 	.byte	0x04, 0x37
        /*0002*/ 	.short	(.L_2565 - .L_2564)
.L_2564:
        /*0004*/ 	.word	0x00000082


	//----- nvinfo : EIATTR_KPARAM_INFO
	.align		4
.L_2565:
        /*0008*/ 	.byte	0x04, 0x17
        /*000a*/ 	.short	(.L_2567 - .L_2566)
.L_2566:
        /*000c*/ 	.word	0x00000000
        /*0010*/ 	.short	0x0006
        /*0012*/ 	.short	0x0024
        /*0014*/ 	.byte	0x00, 0xf0, 0x21, 0x00


	//----- nvinfo : EIATTR_KPARAM_INFO
	.align		4
.L_2567:
        /*0018*/ 	.byte	0x04, 0x17
        /*001a*/ 	.short	(.L_2569 - .L_2568)
.L_2568:
        /*001c*/ 	.word	0x00000000
        /*0020*/ 	.short	0x0005
        /*0022*/ 	.short	0x001c
        /*0024*/ 	.byte	0x00, 0xf0, 0x21, 0x00


	//----- nvinfo : EIATTR_KPARAM_INFO
	.align		4
.L_2569:
        /*0028*/ 	.byte	0x04, 0x17
        /*002a*/ 	.short	(.L_2571 - .L_2570)
.L_2570:
        /*002c*/ 	.word	0x00000000
        /*0030*/ 	.short	0x0004
        /*0032*/ 	.short	0x0019
        /*0034*/ 	.byte	0x00, 0xf0, 0x05, 0x00


	//----- nvinfo : EIATTR_KPARAM_INFO
	.align		4
.L_2571:
        /*0038*/ 	.byte	0x04, 0x17
        /*003a*/ 	.short	(.L_2573 - .L_2572)
.L_2572:
        /*003c*/ 	.word	0x00000000
        /*0040*/ 	.short	0x0003
        /*0042*/ 	.short	0x0018
        /*0044*/ 	.byte	0x00, 0xf0, 0x05, 0x00


	//----- nvinfo : EIATTR_KPARAM_INFO
	.align		4
.L_2573:
        /*0048*/ 	.byte	0x04, 0x17
        /*004a*/ 	.short	(.L_2575 - .L_2574)
.L_2574:
        /*004c*/ 	.word	0x00000000
        /*0050*/ 	.short	0x0002
        /*0052*/ 	.short	0x0008
        /*0054*/ 	.byte	0x00, 0xf0, 0x41, 0x00


	//----- nvinfo : EIATTR_KPARAM_INFO
	.align		4
.L_2575:
        /*0058*/ 	.byte	0x04, 0x17
        /*005a*/ 	.short	(.L_2577 - .L_2576)
.L_2576:
        /*005c*/ 	.word	0x00000000
        /*0060*/ 	.short	0x0001
        /*0062*/ 	.short	0x0004
        /*0064*/ 	.byte	0x00, 0xf0, 0x09, 0x00


	//----- nvinfo : EIATTR_KPARAM_INFO
	.align		4
.L_2577:
        /*0068*/ 	.byte	0x04, 0x17
        /*006a*/ 	.short	(.L_2579 - .L_2578)
.L_2578:
        /*006c*/ 	.word	0x00000000
        /*0070*/ 	.short	0x0000
        /*0072*/ 	.short	0x0000
        /*0074*/ 	.byte	0x00, 0xf0, 0x11, 0x00


	//----- nvinfo : EIATTR_SPARSE_MMA_MASK
	.align		4
.L_2579:
        /*0078*/ 	.byte	0x03, 0x50
        /*007a*/ 	.short	0x0000


	//----- nvinfo : EIATTR_MAXREG_COUNT
	.align		4
        /*007c*/ 	.byte	0x03, 0x1b
        /*007e*/ 	.short	0x00ff


	//----- nvinfo : EIATTR_EXTERNS
	.align		4
        /*0080*/ 	.byte	0x04, 0x0f
        /*0082*/ 	.short	(.L_2581 - .L_2580)


	//   ....[0]....
	.align		4
.L_2580:
        /*0084*/ 	.word	index@(__assertfail)


	//----- nvinfo : EIATTR_MERCURY_ISA_VERSION
	.align		4
.L_2581:
        /*0088*/ 	.byte	0x03, 0x5f
        /*008a*/ 	.short	0x0101


	//----- nvinfo : EIATTR_VRC_CTA_INIT_COUNT
	.align		4
        /*008c*/ 	.byte	0x02, 0x4a
	.zero		1
	.zero		1


	//----- nvinfo : EIATTR_SYSCALL_OFFSETS
	.align		4
        /*0090*/ 	.byte	0x04, 0x46
        /*0092*/ 	.short	(.L_2583 - .L_2582)


	//   ....[0]....
.L_2582:
        /*0094*/ 	.word	0x00000a40


	//   ....[1]....
        /*0098*/ 	.word	0x00001530


	//   ....[2]....
        /*009c*/ 	.word	0x00001ff0


	//   ....[3]....
        /*00a0*/ 	.word	0x00002ac0


	//   ....[4]....
        /*00a4*/ 	.word	0x000038a0


	//   ....[5]....
        /*00a8*/ 	.word	0x000045b0


	//   ....[6]....
        /*00ac*/ 	.word	0x000053b0


	//   ....[7]....
        /*00b0*/ 	.word	0x00006180


	//----- nvinfo : EIATTR_EXIT_INSTR_OFFSETS
	.align		4
.L_2583:
        /*00b4*/ 	.byte	0x04, 0x1c
        /*00b6*/ 	.short	(.L_2585 - .L_2584)


	//   ....[0]....
.L_2584:
        /*00b8*/ 	.word	0x00005630


	//   ....[1]....
        /*00bc*/ 	.word	0x00005760


	//   ....[2]....
        /*00c0*/ 	.word	0x00005780


	//   ....[3]....
        /*00c4*/ 	.word	0x00005820


	//   ....[4]....
        /*00c8*/ 	.word	0x00005850


	//   ....[5]....
        /*00cc*/ 	.word	0x00005870


	//   ....[6]....
        /*00d0*/ 	.word	0x00005900


	//   ....[7]....
        /*00d4*/ 	.word	0x00005940


	//   ....[8]....
        /*00d8*/ 	.word	0x000059e0


	//   ....[9]....
        /*00dc*/ 	.word	0x00005a30


	//   ....[10]....
        /*00e0*/ 	.word	0x00005a60


	//   ....[11]....
        /*00e4*/ 	.word	0x00005b20


	//   ....[12]....
        /*00e8*/ 	.word	0x00005c60


	//   ....[13]....
        /*00ec*/ 	.word	0x00005da0


	//   ....[14]....
        /*00f0*/ 	.word	0x00005ef0


	//   ....[15]....
        /*00f4*/ 	.word	0x00005f30


	//   ....[16]....
        /*00f8*/ 	.word	0x00005f60


	//   ....[17]....
        /*00fc*/ 	.word	0x00005fe0


	//   ....[18]....
        /*0100*/ 	.word	0x00006020


	//   ....[19]....
        /*0104*/ 	.word	0x00006190


	//   ....[20]....
        /*0108*/ 	.word	0x00006270


	//   ....[21]....
        /*010c*/ 	.word	0x00006310


	//   ....[22]....
        /*0110*/ 	.word	0x00006340


	//   ....[23]....
        /*0114*/ 	.word	0x00006390


	//   ....[24]....
        /*0118*/ 	.word	0x000063d0


	//----- nvinfo : EIATTR_MAX_THREADS
	.align		4
.L_2585:
        /*011c*/ 	.byte	0x04, 0x05
        /*011e*/ 	.short	(.L_2587 - .L_2586)
.L_2586:
        /*0120*/ 	.word	0x00000080
        /*0124*/ 	.word	0x00000001
        /*0128*/ 	.word	0x00000001


	//----- nvinfo : EIATTR_CRS_STACK_SIZE
	.align		4
.L_2587:
        /*012c*/ 	.byte	0x04, 0x1e
        /*012e*/ 	.short	(.L_2589 - .L_2588)
.L_2588:
        /*0130*/ 	.word	0x00000000


	//----- nvinfo : EIATTR_CBANK_PARAM_SIZE
	.align		4
.L_2589:
        /*0134*/ 	.byte	0x03, 0x19
        /*0136*/ 	.short	0x002c


	//----- nvinfo : EIATTR_PARAM_CBANK
	.align		4
        /*0138*/ 	.byte	0x04, 0x0a
        /*013a*/ 	.short	(.L_2591 - .L_2590)
	.align		4
.L_2590:
        /*013c*/ 	.word	index@(.nv.constant0._ZN2at6native27unrolled_elementwise_kernelINS0_13AUnaryFunctorIbbbZZZNS0_21heaviside_kernel_cudaERNS_18TensorIteratorBaseEENKUlvE_clEvENKUlvE7_clEvEUlbbE_EESt5arrayIPcLm2EELi4E23TrivialOffsetCalculatorILi1EjESD_NS0_6memory12LoadWithCastILi1EEENSE_13StoreWithCastILi1EEEEEviT_T0_T2_T3_T4_T5_)
        /*0140*/ 	.short	0x0380
        /*0142*/ 	.short	0x002c


	//----- nvinfo : EIATTR_SW_WAR
	.align		4
.L_2591:
        /*0144*/ 	.byte	0x04, 0x36
        /*0146*/ 	.short	(.L_2593 - .L_2592)
.L_2592:
        /*0148*/ 	.word	0x00000008
.L_2593:


//--------------------- .nv.info._ZN2at6native18elementwise_kernelILi128ELi4EZNS0_22gpu_kernel_impl_nocastINS0_13AUnaryFunctorIbbbZZZNS0_21heaviside_kernel_cudaERNS_18TensorIteratorBaseEENKUlvE_clEvENKUlvE7_clEvEUlbbE_EEEEvS5_RKT_EUliE_EEviT1_ --------------------------
	.section	.nv.info._ZN2at6native18elementwise_kernelILi128ELi4EZNS0_22gpu_kernel_impl_nocastINS0_13AUnaryFunctorIbbbZZZNS0_21heaviside_kernel_cudaERNS_18TensorIteratorBaseEENKUlvE_clEvENKUlvE7_clEvEUlbbE_EEEEvS5_RKT_EUliE_EEviT1_,"",@"SHT_CUDA_INFO"
	.sectionflags	@""
	.align	4


	//----- nvinfo : EIATTR_CUDA_API_VERSION
	.align		4
        /*0000*/ 	.byte	0x04, 0x37
        /*0002*/ 	.short	(.L_2595 - .L_2594)
.L_2594:
        /*0004*/ 	.word	0x00000082


	//----- nvinfo : EIATTR_KPARAM_INFO
	.align		4
.L_2595:
        /*0008*/ 	.byte	0x04, 0x17
        /*000a*/ 	.short	(.L_2597 - .L_2596)
.L_2596:
        /*000c*/ 	.word	0x00000000
        /*0010*/ 	.short	0x0001
        /*0012*/ 	.short	0x0008
        /*0014*/ 	.byte	0x00, 0xf0, 0x61, 0x08


	//----- nvinfo : EIATTR_KPARAM_INFO
	.align		4
.L_2597:
        /*0018*/ 	.byte	0x04, 0x17
        /*001a*/ 	.short	(.L_2599 - .L_2598)
.L_2598:
        /*001c*/ 	.word	0x00000000
        /*0020*/ 	.short	0x0000
        /*0022*/ 	.short	0x0000
        /*0024*/ 	.byte	0x00, 0xf0, 0x11, 0x00


	//----- nvinfo : EIATTR_SPARSE_MMA_MASK
	.align		4
.L_2599:
        /*0028*/ 	.byte	0x03, 0x50
        /*002a*/ 	.short	0x0000


	//----- nvinfo : EIATTR_MAXREG_COUNT
	.align		4
        /*002c*/ 	.byte	0x03, 0x1b
        /*002e*/ 	.short	0x0080


	//----- nvinfo : EIATTR_MERCURY_ISA_VERSION
	.align		4
        /*0030*/ 	.byte	0x03, 0x5f
        /*0032*/ 	.short	0x0101


	//----- nvinfo : EIATTR_VRC_CTA_INIT_COUNT
	.align		4
        /*0034*/ 	.byte	0x02, 0x4a
	.zero		1
	.zero		1


	//----- nvinfo : EIATTR_EXIT_INSTR_OFFSETS
	.align		4
        /*0038*/ 	.byte	0x04, 0x1c
        /*003a*/ 	.short	(.L_2601 - .L_2600)


	//   ....[0]....
.L_2600:
        /*003c*/ 	.word	0x000003c0


	//   ....[1]....
        /*0040*/ 	.word	0x00000480


	//   ....[2]....
        /*0044*/ 	.word	0x00004060


	//   ....[3]....
        /*0048*/ 	.word	0x000053f0


	//----- nvinfo : EIATTR_MAX_THREADS
	.align		4
.L_2601:
        /*004c*/ 	.byte	0x04, 0x05
        /*004e*/ 	.short	(.L_2603 - .L_2602)
.L_2602:
        /*0050*/ 	.word	0x00000080
        /*0054*/ 	.word	0x00000001
        /*0058*/ 	.word	0x00000001


	//----- nvinfo : EIATTR_CRS_STACK_SIZE
	.align		4
.L_2603:
        /*005c*/ 	.byte	0x04, 0x1e
        /*005e*/ 	.short	(.L_2605 - .L_2604)
.L_2604:
        /*0060*/ 	.word	0x00000000


	//----- nvinfo : EIATTR_CBANK_PARAM_SIZE
	.align		4
.L_2605:
        /*0064*/ 	.byte	0x03, 0x19
        /*0066*/ 	.short	0x0220


	//----- nvinfo : EIATTR_PARAM_CBANK
	.align		4
        /*0068*/ 	.byte	0x04, 0x0a
        /*006a*/ 	.short	(.L_2607 - .L_2606)
	.align		4
.L_2606:
        /*006c*/ 	.word	index@(.nv.constant0._ZN2at6native18elementwise_kernelILi128ELi4EZNS0_22gpu_kernel_impl_nocastINS0_13AUnaryFunctorIbbbZZZNS0_21heaviside_kernel_cudaERNS_18TensorIteratorBaseEENKUlvE_clEvENKUlvE7_clEvEUlbbE_EEEEvS5_RKT_EUliE_EEviT1_)
        /*0070*/ 	.short	0x0380
        /*0072*/ 	.short	0x0220


	//----- nvinfo : EIATTR_SW_WAR
	.align		4
.L_2607:
        /*0074*/ 	.byte	0x04, 0x36
        /*0076*/ 	.short	(.L_2609 - .L_2608)
.L_2608:
        /*0078*/ 	.word	0x00000008
.L_2609:


//--------------------- .nv.info._ZN2at6native27unrolled_elementwise_kernelINS0_13AUnaryFunctorIbbbZZZNS0_21heaviside_kernel_cudaERNS_18TensorIteratorBaseEENKUlvE_clEvENKUlvE7_clEvEUlbbE_EESt5arrayIPcLm2EELi4E23TrivialOffsetCalculatorILi1EjESD_NS0_6memory15LoadWithoutCastENSE_16StoreWithoutCastEEEviT_T0_T2_T3_T4_T5_ --------------------------
	.section	.nv.info._ZN2at6native27unrolled_elementwise_kernelINS0_13AUnaryFunctorIbbbZZZNS0_21heaviside_kernel_cudaERNS_18TensorIteratorBaseEENKUlvE_clEvENKUlvE7_clEvEUlbbE_EESt5arrayIPcLm2EELi4E23TrivialOffsetCalculatorILi1EjESD_NS0_6memory15LoadWithoutCastENSE_16StoreWithoutCastEEEviT_T0_T2_T3_T4_T5_,"",@"SHT_CUDA_INFO"
	.sectionflags	@""
	.align	4


	//----- nvinfo : EIATTR_CUDA_API_VERSION
	.align		4
        /*0000*/ 	.byte	0x04, 0x37
        /*0002*/ 	.short	(.L_2611 - .L_2610)
.L_2610:
        /*0004*/ 	.word	0x00000082


	//----- nvinfo : EIATTR_KPARAM_INFO
	.align		4
.L_2611:
        /*0008*/ 	.byte	0x04, 0x17
        /*000a*/ 	.short	(.L_2613 - .L_2612)
.L_2612:
        /*000c*/ 	.word	0x00000000
        /*0010*/ 	.short	0x0006
        /*0012*/ 	.short	0x001b
        /*0014*/ 	.byte	0x00, 0xf0, 0x05, 0x00


	//----- nvinfo : EIATTR_KPARAM_INFO
	.align		4
.L_2613:
        /*0018*/ 	.byte	0x04, 0x17
        /*001a*/ 	.short	(.L_2615 - .L_2614)
.L_2614:
        /*001c*/ 	.word	0x00000000
        /*0020*/ 	.short	0x0005
        /*0022*/ 	.short	0x001a
        /*0024*/ 	.byte	0x00, 0xf0, 0x05, 0x00


	//----- nvinfo : EIATTR_KPARAM_INFO
	.align		4
.L_2615:
        /*0028*/ 	.byte	0x04, 0x17
        /*002a*/ 	.short	(.L_2617 - .L_2616)
.L_2616:
        /*002c*/ 	.word	0x00000000
        /*0030*/ 	.short	0x0004
        /*0032*/ 	.short	0x0019
        /*0034*/ 	.byte	0x00, 0xf0, 0x05, 0x00


	//----- nvinfo : EIATTR_KPARAM_INFO
	.align		4
.L_2617:
        /*0038*/ 	.byte	0x04, 0x17
        /*003a*/ 	.short	(.L_2619 - .L_2618)
.L_2618:
        /*003c*/ 	.word	0x00000000
        /*0040*/ 	.short	0x0003
        /*0042*/ 	.short	0x0018
        /*0044*/ 	.byte	0x00, 0xf0, 0x05, 0x00


	//----- nvinfo : EIATTR_KPARAM_INFO
	.align		4
.L_2619:
        /*0048*/ 	.byte	0x04, 0x17
        /*004a*/ 	.short	(.L_2621 - .L_2620)
.L_2620:
        /*004c*/ 	.word	0x00000000
        /*0050*/ 	.short	0x0002
        /*0052*/ 	.short	0x0008
        /*0054*/ 	.byte	0x00, 0xf0, 0x41, 0x00


	//----- nvinfo : EIATTR_KPARAM_INFO
	.align		4
.L_2621:
        /*0058*/ 	.byte	0x04, 0x17
        /*005a*/ 	.short	(.L_2623 - .L_2622)
.L_2622:
        /*005c*/ 	.word	0x00000000
        /*0060*/ 	.short	0x0001
        /*0062*/ 	.short	0x0004
        /*0064*/ 	.byte	0x00, 0xf0, 0x09, 0x00


	//----- nvinfo : EIATTR_KPARAM_INFO
	.align		4
.L_2623:
        /*0068*/ 	.byte	0x04, 0x17
        /*006a*/ 	.short	(.L_2625 - .L_2624)
.L_2624:
        /*006c*/ 	.word	0x00000000
        /*0070*/ 	.short	0x0000
        /*0072*/ 	.short	0x0000
        /*0074*/ 	.byte	0x00, 0xf0, 0x11, 0x00


	//----- nvinfo : EIATTR_SPARSE_MMA_MASK
	.align		4
.L_2625:
        /*0078*/ 	.byte	0x03, 0x50
        /*007a*/ 	.short	0x0000


	//----- nvinfo : EIATTR_MAXREG_COUNT
	.align		4
        /*007c*/ 	.byte	0x03, 0x1b
        /*007e*/ 	.short	0x00ff


	//----- nvinfo : EIATTR_MERCURY_ISA_VERSION
	.align		4
        /*0080*/ 	.byte	0x03, 0x5f
        /*0082*/ 	.short	0x0101


	//----- nvinfo : EIATTR_VRC_CTA_INIT_COUNT
	.align		4
        /*0084*/ 	.byte	0x02, 0x4a
	.zero		1
	.zero		1


	//----- nvinfo : EIATTR_EXIT_INSTR_OFFSETS
	.align		4
        /*0088*/ 	.byte	0x04, 0x1c
        /*008a*/ 	.short	(.L_2627 - .L_2626)


	//   ....[0]....
.L_2626:
        /*008c*/ 	.word	0x00000550


	//   ....[1]....
        /*0090*/ 	.word	0x000005b0


	//----- nvinfo : EIATTR_MAX_THREADS
	.align		4
.L_2627:
        /*0094*/ 	.byte	0x04, 0x05
        /*0096*/ 	.short	(.L_2629 - .L_2628)
.L_2628:
        /*0098*/ 	.word	0x00000080
        /*009c*/ 	.word	0x00000001
        /*00a0*/ 	.word	0x00000001


	//----- nvinfo : EIATTR_CRS_STACK_SIZE
	.align		4
.L_2629:
        /*00a4*/ 	.byte	0x04, 0x1e
        /*00a6*/ 	.short	(.L_2631 - .L_2630)
.L_2630:
        /*00a8*/ 	.word	0x00000000


	//----- nvinfo : EIATTR_CBANK_PARAM_SIZE
	.align		4
.L_2631:
        /*00ac*/ 	.byte	0x03, 0x19
        /*00ae*/ 	.short	0x001c


	//----- nvinfo : EIATTR_PARAM_CBANK
	.align		4
        /*00b0*/ 	.byte	0x04, 0x0a
        /*00b2*/ 	.short	(.L_2633 - .L_2632)
	.align		4
.L_2632:
        /*00b4*/ 	.word	index@(.nv.constant0._ZN2at6native27unrolled_elementwise_kernelINS0_13AUnaryFunctorIbbbZZZNS0_21heaviside_kernel_cudaERNS_18TensorIteratorBaseEENKUlvE_clEvENKUlvE7_clEvEUlbbE_EESt5arrayIPcLm2EELi4E23TrivialOffsetCalculatorILi1EjESD_NS0_6memory15LoadWithoutCastENSE_16StoreWithoutCastEEEviT_T0_T2_T3_T4_T5_)
        /*00b8*/ 	.short	0x0380
        /*00ba*/ 	.short	0x001c


	//----- nvinfo : EIATTR_SW_WAR
	.align		4
.L_2633:
        /*00bc*/ 	.byte	0x04, 0x36
        /*00be*/ 	.short	(.L_2635 - .L_2634)
.L_2634:
        /*00c0*/ 	.word	0x00000008
.L_2635:


//--------------------- .nv.info._ZN2at6native29vectorized_elementwise_kernelILi2ENS0_13AUnaryFunctorIbbbZZZNS0_21heaviside_kernel_cudaERNS_18TensorIteratorBaseEENKUlvE_clEvENKUlvE7_clEvEUlbbE_EESt5arrayIPcLm2EEEEviT0_T1_ --------------------------
	.section	.nv.info._ZN2at6native29vectorized_elementwise_kernelILi2ENS0_13AUnaryFunctorIbbbZZZNS0_21heaviside_kernel_cudaERNS_18TensorIteratorBaseEENKUlvE_clEvENKUlvE7_clEvEUlbbE_EESt5arrayIPcLm2EEEEviT0_T1_,"",@"SHT_CUDA_INFO"
	.sectionflags	@""
	.align	4


	//----- nvinfo : EIATTR_CUDA_API_VERSION
	.align		4
        /*0000*/ 	.byte	0x04, 0x37
        /*0002*/ 	.short	(.L_2637 - .L_2636)
.L_2636:
        /*0004*/ 	.word	0x00000082


	//----- nvinfo : EIATTR_KPARAM_INFO
	.align		4
.L_2637:
        /*0008*/ 	.byte	0x04, 0x17
        /*000a*/ 	.short	(.L_2639 - .L_2638)
.L_2638:
        /*000c*/ 	.word	0x00000000
        /*0010*/ 	.short	0x0002
        /*0012*/ 	.short	0x0008
        /*0014*/ 	.byte	0x00, 0xf0, 0x41, 0x00


	//----- nvinfo : EIATTR_KPARAM_INFO
	.align		4
.L_2639:
        /*0018*/ 	.byte	0x04, 0x17
        /*001a*/ 	.short	(.L_2641 - .L_2640)
.L_2640:
        /*001c*/ 	.word	0x00000000
        /*0020*/ 	.short	0x0001
        /*0022*/ 	.short	0x0004
        /*0024*/ 	.byte	0x00, 0xf0, 0x09, 0x00


	//----- nvinfo : EIATTR_KPARAM_INFO
	.align		4
.L_2641:
        /*0028*/ 	.byte	0x04, 0x17
        /*002a*/ 	.short	(.L_2643 - .L_2642)
.L_2642:
        /*002c*/ 	.word	0x00000000
        /*0030*/ 	.short	0x0000
        /*0032*/ 	.short	0x0000
        /*0034*/ 	.byte	0x00, 0xf0, 0x11, 0x00


	//----- nvinfo : EIATTR_SPARSE_MMA_MASK
	.align		4
.L_2643:
        /*0038*/ 	.byte	0x03, 0x50
        /*003a*/ 	.short	0x0000


	//----- nvinfo : EIATTR_MAXREG_COUNT
	.align		4
        /*003c*/ 	.byte	0x03, 0x1b
        /*003e*/ 	.short	0x00ff


	//----- nvinfo : EIATTR_MERCURY_ISA_VERSION
	.align		4
        /*0040*/ 	.byte	0x03, 0x5f
        /*0042*/ 	.short	0x0101


	//----- nvinfo : EIATTR_VRC_CTA_INIT_COUNT
	.align		4
        /*0044*/ 	.byte	0x02, 0x4a
	.zero		1
	.zero		1


	//----- nvinfo : EIATTR_EXIT_INSTR_OFFSETS
	.align		4
        /*0048*/ 	.byte	0x04, 0x1c
        /*004a*/ 	.short	(.L_2645 - .L_2644)


	//   ....[0]....
.L_2644:
        /*004c*/ 	.word	0x00000a40


	//   ....[1]....
        /*0050*/ 	.word	0x00000aa0


	//   ....[2]....
        /*0054*/ 	.word	0x00000e70


	//----- nvinfo : EIATTR_MAX_THREADS
	.align		4
.L_2645:
        /*0058*/ 	.byte	0x04, 0x05
        /*005a*/ 	.short	(.L_2647 - .L_2646)
.L_2646:
        /*005c*/ 	.word	0x00000080
        /*0060*/ 	.word	0x00000001
        /*0064*/ 	.word	0x00000001


	//----- nvinfo : EIATTR_CRS_STACK_SIZE
	.align		4
.L_2647:
        /*0068*/ 	.byte	0x04, 0x1e
        /*006a*/ 	.short	(.L_2649 - .L_2648)
.L_2648:
        /*006c*/ 	.word	0x00000000


	//----- nvinfo : EIATTR_CBANK_PARAM_SIZE
	.align		4
.L_2649:
        /*0070*/ 	.byte	0x03, 0x19
        /*0072*/ 	.short	0x0018


	//----- nvinfo : EIATTR_PARAM_CBANK
	.align		4
        /*0074*/ 	.byte	0x04, 0x0a
        /*0076*/ 	.short	(.L_2651 - .L_2650)
	.align		4
.L_2650:
        /*0078*/ 	.word	index@(.nv.constant0._ZN2at6native29vectorized_elementwise_kernelILi2ENS0_13AUnaryFunctorIbbbZZZNS0_21heaviside_kernel_cudaERNS_18TensorIteratorBaseEENKUlvE_clEvENKUlvE7_clEvEUlbbE_EESt5arrayIPcLm2EEEEviT0_T1_)
        /*007c*/ 	.short	0x0380
        /*007e*/ 	.short	0x0018


	//----- nvinfo : EIATTR_SW_WAR
	.align		4
.L_2651:
        /*0080*/ 	.byte	0x04, 0x36
        /*0082*/ 	.short	(.L_2653 - .L_2652)
.L_2652:
        /*0084*/ 	.word	0x00000008
.L_2653:


//--------------------- .nv.info._ZN2at6native29vectorized_elementwise_kernelILi4ENS0_13AUnaryFunctorIbbbZZZNS0_21heaviside_kernel_cudaERNS_18TensorIteratorBaseEENKUlvE_clEvENKUlvE7_clEvEUlbbE_EESt5arrayIPcLm2EEEEviT0_T1_ --------------------------
	.section	.nv.info._ZN2at6native29vectorized_elementwise_kernelILi4ENS0_13AUnaryFunctorIbbbZZZNS0_21heaviside_kernel_cudaERNS_18TensorIteratorBaseEENKUlvE_clEvENKUlvE7_clEvEUlbbE_EESt5arrayIPcLm2EEEEviT0_T1_,"",@"SHT_CUDA_INFO"
	.sectionflags	@""
	.align	4


	//----- nvinfo : EIATTR_CUDA_API_VERSION
	.align		4
        /*0000*/ 	.byte	0x04, 0x37
        /*0002*/ 	.short	(.L_2655 - .L_2654)
.L_2654:
        /*0004*/ 	.word	0x00000082


	//----- nvinfo : EIATTR_KPARAM_INFO
	.align		4
.L_2655:
        /*0008*/ 	.byte	0x04, 0x17
        /*000a*/ 	.short	(.L_2657 - .L_2656)
.L_2656:
        /*000c*/ 	.word	0x00000000
        /*0010*/ 	.short	0x0002
        /*0012*/ 	.short	0x0008
        /*0014*/ 	.byte	0x00, 0xf0, 0x41, 0x00


	//----- nvinfo : EIATTR_KPARAM_INFO
	.align		4
.L_2657:
        /*0018*/ 	.byte	0x04, 0x17
        /*001a*/ 	.short	(.L_2659 - .L_2658)
.L_2658:
        /*001c*/ 	.word	0x00000000
        /*0020*/ 	.short	0x0001
        /*0022*/ 	.short	0x0004
        /*0024*/ 	.byte	0x00, 0xf0, 0x09, 0x00


	//----- nvinfo : EIATTR_KPARAM_INFO
	.align		4
.L_2659:
        /*0028*/ 	.byte	0x04, 0x17
        /*002a*/ 	.short	(.L_2661 - .L_2660)
.L_2660:
        /*002c*/ 	.word	0x00000000
        /*0030*/ 	.short	0x0000
        /*0032*/ 	.short	0x0000
        /*0034*/ 	.byte	0x00, 0xf0, 0x11, 0x00


	//----- nvinfo : EIATTR_SPARSE_MMA_MASK
	.align		4
.L_2661:
        /*0038*/ 	.byte	0x03, 0x50
        /*003a*/ 	.short	0x0000


	//----- nvinfo : EIATTR_MAXREG_COUNT
	.align		4
        /*003c*/ 	.byte	0x03, 0x1b
        /*003e*/ 	.short	0x00ff


	//----- nvinfo : EIATTR_MERCURY_ISA_VERSION
	.align		4
        /*0040*/ 	.byte	0x03, 0x5f
        /*0042*/ 	.short	0x0101


	//----- nvinfo : EIATTR_VRC_CTA_INIT_COUNT
	.align		4
        /*0044*/ 	.byte	0x02, 0x4a
	.zero		1
	.zero		1


	//----- nvinfo : EIATTR_EXIT_INSTR_OFFSETS
	.align		4
        /*0048*/ 	.byte	0x04, 0x1c
        /*004a*/ 	.short	(.L_2663 - .L_2662)


	//   ....[0]....
.L_2662:
        /*004c*/ 	.word	0x00000a40


	//   ....[1]....
        /*0050*/ 	.word	0x00000aa0


	//   ....[2]....
        /*0054*/ 	.word	0x00000e50


	//----- nvinfo : EIATTR_MAX_THREADS
	.align		4
.L_2663:
        /*0058*/ 	.byte	0x04, 0x05
        /*005a*/ 	.short	(.L_2665 - .L_2664)
.L_2664:
        /*005c*/ 	.word	0x00000080
        /*0060*/ 	.word	0x00000001
        /*0064*/ 	.word	0x00000001


	//----- nvinfo : EIATTR_CRS_STACK_SIZE
	.align		4
.L_2665:
        /*0068*/ 	.byte	0x04, 0x1e
        /*006a*/ 	.short	(.L_2667 - .L_2666)
.L_2666:
        /*006c*/ 	.word	0x00000000


	//----- nvinfo : EIATTR_CBANK_PARAM_SIZE
	.align		4
.L_2667:
        /*0070*/ 	.byte	0x03, 0x19
        /*0072*/ 	.short	0x0018


	//----- nvinfo : EIATTR_PARAM_CBANK
	.align		4
        /*0074*/ 	.byte	0x04, 0x0a
        /*0076*/ 	.short	(.L_2669 - .L_2668)
	.align		4
.L_2668:
        /*0078*/ 	.word	index@(.nv.constant0._ZN2at6native29vectorized_elementwise_kernelILi4ENS0_13AUnaryFunctorIbbbZZZNS0_21heaviside_kernel_cudaERNS_18TensorIteratorBaseEENKUlvE_clEvENKUlvE7_clEvEUlbbE_EESt5arrayIPcLm2EEEEviT0_T1_)
        /*007c*/ 	.short	0x0380
        /*007e*/ 	.short	0x0018


	//----- nvinfo : EIATTR_SW_WAR
	.align		4
.L_2669:
        /*0080*/ 	.byte	0x04, 0x36
        /*0082*/ 	.short	(.L_2671 - .L_2670)
.L_2670:
        /*0084*/ 	.word	0x00000008
.L_2671:


//--------------------- .nv.info._ZN2at6native29vectorized_elementwise_kernelILi8ENS0_13AUnaryFunctorIbbbZZZNS0_21heaviside_kernel_cudaERNS_18TensorIteratorBaseEENKUlvE_clEvENKUlvE7_clEvEUlbbE_EESt5arrayIPcLm2EEEEviT0_T1_ --------------------------
	.section	.nv.info._ZN2at6native29vectorized_elementwise_kernelILi8ENS0_13AUnaryFunctorIbbbZZZNS0_21heaviside_kernel_cudaERNS_18TensorIteratorBaseEENKUlvE_clEvENKUlvE7_clEvEUlbbE_EESt5arrayIPcLm2EEEEviT0_T1_,"",@"SHT_CUDA_INFO"
	.sectionflags	@""
	.align	4


	//----- nvinfo : EIATTR_CUDA_API_VERSION
	.align		4
        /*0000*/ 	.byte	0x04, 0x37
        /*0002*/ 	.short	(.L_2673 - .L_2672)
.L_2672:
        /*0004*/ 	.word	0x00000082


	//----- nvinfo : EIATTR_KPARAM_INFO
	.align		4
.L_2673:
        /*0008*/ 	.byte	0x04, 0x17
        /*000a*/ 	.short	(.L_2675 - .L_2674)
.L_2674:
        /*000c*/ 	.word	0x00000000
        /*0010*/ 	.short	0x0002
        /*0012*/ 	.short	0x0008
        /*0014*/ 	.byte	0x00, 0xf0, 0x41, 0x00


	//----- nvinfo : EIATTR_KPARAM_INFO
	.align		4
.L_2675:
        /*0018*/ 	.byte	0x04, 0x17
        /*001a*/ 	.short	(.L_2677 - .L_2676)
.L_2676:
        /*001c*/ 	.word	0x00000000
        /*0020*/ 	.short	0x0001
        /*0022*/ 	.short	0x0004
        /*0024*/ 	.byte	0x00, 0xf0, 0x09, 0x00


	//----- nvinfo : EIATTR_KPARAM_INFO
	.align		4
.L_2677:
        /*0028*/ 	.byte	0x04, 0x17
        /*002a*/ 	.short	(.L_2679 - .L_2678)
.L_2678:
        /*002c*/ 	.word	0x00000000
        /*0030*/ 	.short	0x0000
        /*0032*/ 	.short	0x0000
        /*0034*/ 	.byte	0x00, 0xf0, 0x11, 0x00


	//----- nvinfo : EIATTR_SPARSE_MMA_MASK
	.align		4
.L_2679:
        /*0038*/ 	.byte	0x03, 0x50
        /*003a*/ 	.short	0x0000


	//----- nvinfo : EIATTR_MAXREG_COUNT
	.align		4
        /*003c*/ 	.byte	0x03, 0x1b
        /*003e*/ 	.short	0x00ff


	//----- nvinfo : EIATTR_MERCURY_ISA_VERSION
	.align		4
        /*0040*/ 	.byte	0x03, 0x5f
        /*0042*/ 	.short	0x0101


	//----- nvinfo : EIATTR_VRC_CTA_INIT_COUNT
	.align		4
        /*0044*/ 	.byte	0x02, 0x4a
	.zero		1
	.zero		1


	//----- nvinfo : EIATTR_EXIT_INSTR_OFFSETS
	.align		4
        /*0048*/ 	.byte	0x04, 0x1c
        /*004a*/ 	.short	(.L_2681 - .L_2680)


	//   ....[0]....
.L_2680:
        /*004c*/ 	.word	0x00000a40


	//   ....[1]....
        /*0050*/ 	.word	0x00000aa0


	//   ....[2]....
        /*0054*/ 	.word	0x00000e30


	//----- nvinfo : EIATTR_MAX_THREADS
	.align		4
.L_2681:
        /*0058*/ 	.byte	0x04, 0x05
        /*005a*/ 	.short	(.L_2683 - .L_2682)
.L_2682:
        /*005c*/ 	.word	0x00000080
        /*0060*/ 	.word	0x00000001
        /*0064*/ 	.word	0x00000001


	//----- nvinfo : EIATTR_CRS_STACK_SIZE
	.align		4
.L_2683:
        /*0068*/ 	.byte	0x04, 0x1e
        /*006a*/ 	.short	(.L_2685 - .L_2684)
.L_2684:
        /*006c*/ 	.word	0x00000000


	//----- nvinfo : EIATTR_CBANK_PARAM_SIZE
	.align		4
.L_2685:
        /*0070*/ 	.byte	0x03, 0x19
        /*0072*/ 	.short	0x0018


	//----- nvinfo : EIATTR_PARAM_CBANK
	.align		4
        /*0074*/ 	.byte	0x04, 0x0a
        /*0076*/ 	.short	(.L_2687 - .L_2686)
	.align		4
.L_2686:
        /*0078*/ 	.word	index@(.nv.constant0._ZN2at6native29vectorized_elementwise_kernelILi8ENS0_13AUnaryFunctorIbbbZZZNS0_21heaviside_kernel_cudaERNS_18TensorIteratorBaseEENKUlvE_clEvENKUlvE7_clEvEUlbbE_EESt5arrayIPcLm2EEEEviT0_T1_)
        /*007c*/ 	.short	0x0380
        /*007e*/ 	.short	0x0018


	//----- nvinfo : EIATTR_SW_WAR
	.align		4
.L_2687:
        /*0080*/ 	.byte	0x04, 0x36
        /*0082*/ 	.short	(.L_2689 - .L_2688)
.L_2688:
        /*0084*/ 	.word	0x00000008
.L_2689:


//--------------------- .nv.info._ZN2at6native18elementwise_kernelILi128ELi4EZNS0_15gpu_kernel_implINS0_13BinaryFunctorIN3c104HalfES5_S5_ZZZNS0_21heaviside_kernel_cudaERNS_18TensorIteratorBaseEENKUlvE_clEvENKUlvE6_clEvEUlS5_S5_E_EEEEvS7_RKT_EUliE_EEviT1_ --------------------------
	.section	.nv.info._ZN2at6native18elementwise_kernelILi128ELi4EZNS0_15gpu_kernel_implINS0_13BinaryFunctorIN3c104HalfES5_S5_ZZZNS0_21heaviside_kernel_cudaERNS_18TensorIteratorBaseEENKUlvE_clEvENKUlvE6_clEvEUlS5_S5_E_EEEEvS7_RKT_EUliE_EEviT1_,"",@"SHT_CUDA_INFO"
	.sectionflags	@""
	.align	4


	//----- nvinfo : EIATTR_CUDA_API_VERSION
	.align		4
        /*0000*/ 	.byte	0x04, 0x37
        /*0002*/ 	.short	(.L_2691 - .L_2690)
.L_2690:
        /*0004*/ 	.word	0x00000082


	//----- nvinfo : EIATTR_KPARAM_INFO
	.align		4
.L_2691:
        /*0008*/ 	.byte	0x04, 0x17
        /*000a*/ 	.short	(.L_2693 - .L_2692)
.L_2692:
        /*000c*/ 	.word	0x00000000
        /*0010*/ 	.short	0x0001
        /*0012*/ 	.short	0x0008
        /*0014*/ 	.byte	0x00, 0xf0, 0x21, 0x0a


	//----- nvinfo : EIATTR_KPARAM_INFO
	.align		4
.L_2693:
        /*0018*/ 	.byte	0x04, 0x17
        /*001a*/ 	.short	(.L_2695 - .L_2694)
.L_2694:
        /*001c*/ 	.word	0x00000000
        /*0020*/ 	.short	0x0000
        /*0022*/ 	.short	0x0000
        /*0024*/ 	.byte	0x00, 0xf0, 0x11, 0x00


	//----- nvinfo : EIATTR_SPARSE_MMA_MASK
	.align		4
.L_2695:
        /*0028*/ 	.byte	0x03, 0x50
        /*002a*/ 	.short	0x0000


	//----- nvinfo : EIATTR_MAXREG_COUNT
	.align		4
        /*002c*/ 	.byte	0x03, 0x1b
        /*002e*/ 	.short	0x0080


	//----- nvinfo : EIATTR_EXTERNS
	.align		4
        /*0030*/ 	.byte	0x04, 0x0f
        /*0032*/ 	.short	(.L_2697 - .L_2696)


	//   ....[0]....
	.align		4
.L_2696:
        /*0034*/ 	.word	index@(__assertfail)


	//----- nvinfo : EIATTR_MERCURY_ISA_VERSION
	.align		4
.L_2697:
        /*0038*/ 	.byte	0x03, 0x5f
        /*003a*/ 	.short	0x0101


	//----- nvinfo : EIATTR_VRC_CTA_INIT_COUNT
	.align		4
        /*003c*/ 	.byte	0x02, 0x4a
	.zero		1
	.zero		1


	//----- nvinfo : EIATTR_SYSCALL_OFFSETS
	.align		4
        /*0040*/ 	.byte	0x04, 0x46
        /*0042*/ 	.short	(.L_2699 - .L_2698)


	//   ....[0]....
.L_2698:
        /*0044*/ 	.word	0x00002600


	//   ....[1]....
        /*0048*/ 	.word	0x00003640


	//   ....[2]....
        /*004c*/ 	.word	0x000045a0


	//   ....[3]....
        /*0050*/ 	.word	0x00006d40


	//   ....[4]....
        /*0054*/ 	.word	0x00007d80


	//   ....[5]....
        /*0058*/ 	.word	0x00008b00


	//   ....[6]....
        /*005c*/ 	.word	0x0000b3b0


	//   ....[7]....
        /*0060*/ 	.word	0x0000c3f0


	//   ....[8]....
        /*0064*/ 	.word	0x0000d170


	//   ....[9]....
        /*0068*/ 	.word	0x0000fa40


	//   ....[10]....
        /*006c*/ 	.word	0x00010a80


	//   ....[11]....
        /*0070*/ 	.word	0x000117d0


	//----- nvinfo : EIATTR_EXIT_INSTR_OFFSETS
	.align		4
.L_2699:
        /*0074*/ 	.byte	0x04, 0x1c
        /*0076*/ 	.short	(.L_2701 - .L_2700)


	//   ....[0]....
.L_2700:
        /*0078*/ 	.word	0x0000d450


	//   ....[1]....
        /*007c*/ 	.word	0x00010c70


	//   ....[2]....
        /*0080*/ 	.word	0x00010cb0


	//   ....[3]....
        /*0084*/ 	.word	0x00010d50


	//   ....[4]....
        /*0088*/ 	.word	0x00010d90


	//   ....[5]....
        /*008c*/ 	.word	0x00010dd0


	//   ....[6]....
        /*0090*/ 	.word	0x00010e60


	//   ....[7]....
        /*0094*/ 	.word	0x00010e80


	//   ....[8]....
        /*0098*/ 	.word	0x00010f20


	//   ....[9]....
        /*009c*/ 	.word	0x00010f70


	//   ....[10]....
        /*00a0*/ 	.word	0x00010fc0


	//   ....[11]....
        /*00a4*/ 	.word	0x000110a0


	//   ....[12]....
        /*00a8*/ 	.word	0x00011210


	//   ....[13]....
        /*00ac*/ 	.word	0x00011380


	//   ....[14]....
        /*00b0*/ 	.word	0x000114e0


	//   ....[15]....
        /*00b4*/ 	.word	0x00011520


	//   ....[16]....
        /*00b8*/ 	.word	0x00011560


	//   ....[17]....
        /*00bc*/ 	.word	0x00011610


	//   ....[18]....
        /*00c0*/ 	.word	0x00011670


	//   ....[19]....
        /*00c4*/ 	.word	0x000117e0


	//   ....[20]....
        /*00c8*/ 	.word	0x000118f0


	//   ....[21]....
        /*00cc*/ 	.word	0x00011a30


	//   ....[22]....
        /*00d0*/ 	.word	0x00011a70


	//----- nvinfo : EIATTR_MAX_THREADS
	.align		4
.L_2701:
        /*00d4*/ 	.byte	0x04, 0x05
        /*00d6*/ 	.short	(.L_2703 - .L_2702)
.L_2702:
        /*00d8*/ 	.word	0x00000080
        /*00dc*/ 	.word	0x00000001
        /*00e0*/ 	.word	0x00000001


	//----- nvinfo : EIATTR_CRS_STACK_SIZE
	.align		4
.L_2703:
        /*00e4*/ 	.byte	0x04, 0x1e
        /*00e6*/ 	.short	(.L_2705 - .L_2704)
.L_2704:
        /*00e8*/ 	.word	0x00000000


	//----- nvinfo : EIATTR_CBANK_PARAM_SIZE
	.align		4
.L_2705:
        /*00ec*/ 	.byte	0x03, 0x19
        /*00ee*/ 	.short	0x0290


	//----- nvinfo : EIATTR_PARAM_CBANK
	.align		4
        /*00f0*/ 	.byte	0x04, 0x0a
        /*00f2*/ 	.short	(.L_2707 - .L_2706)
	.align		4
.L_2706:
        /*00f4*/ 	.word	index@(.nv.constant0._ZN2at6native18elementwise_kernelILi128ELi4EZNS0_15gpu_kernel_implINS0_13BinaryFunctorIN3c104HalfES5_S5_ZZZNS0_21heaviside_kernel_cudaERNS_18TensorIteratorBaseEENKUlvE_clEvENKUlvE6_clEvEUlS5_S5_E_EEEEvS7_RKT_EUliE_EEviT1_)
        /*00f8*/ 	.short	0x0380
        /*00fa*/ 	.short	0x0290


	//----- nvinfo : EIATTR_SW_WAR
	.align		4
.L_2707:
        /*00fc*/ 	.byte	0x04, 0x36
        /*00fe*/ 	.short	(.L_2709 - .L_2708)
.L_2708:
        /*0100*/ 	.word	0x00000008
.L_2709:


//--------------------- .nv.info._ZN2at6native27unrolled_elementwise_kernelINS0_13BinaryFunctorIN3c104HalfES4_S4_ZZZNS0_21heaviside_kernel_cudaERNS_18TensorIteratorBaseEENKUlvE_clEvENKUlvE6_clEvEUlS4_S4_E_EESt5arrayIPcLm3EELi4E23TrivialOffsetCalculatorILi2EjESE_ILi1EjENS0_6memory12LoadWithCastILi2EEENSH_13StoreWithCastILi1EEEEEviT_T0_T2_T3_T4_T5_ --------------------------
	.section	.nv.info._ZN2at6native27unrolled_elementwise_kernelINS0_13BinaryFunctorIN3c104HalfES4_S4_ZZZNS0_21heaviside_kernel_cudaERNS_18TensorIteratorBaseEENKUlvE_clEvENKUlvE6_clEvEUlS4_S4_E_EESt5arrayIPcLm3EELi4E23TrivialOffsetCalculatorILi2EjESE_ILi1EjENS0_6memory12LoadWithCastILi2EEENSH_13StoreWithCastILi1EEEEEviT_T0_T2_T3_T4_T5_,"",@"SHT_CUDA_INFO"
	.sectionflags	@""
	.align	4


	//----- nvinfo : EIATTR_CUDA_API_VERSION
	.align		4
        /*0000*/ 	.byte	0x04, 0x37
        /*0002*/ 	.short	(.L_2711 - .L_2710)
.L_2710:
        /*0004*/ 	.word	0x00000082


	//----- nvinfo : EIATTR_KPARAM_INFO
	.align		4
.L_2711:
        /*0008*/ 	.byte	0x04, 0x17
        /*000a*/ 	.short	(.L_2713 - .L_2712)
.L_2712:
        /*000c*/ 	.word	0x00000000
        /*0010*/ 	.short	0x0006
        /*0012*/ 	.short	0x0030
        /*0014*/ 	.byte	0x00, 0xf0, 0x21, 0x00


	//----- nvinfo : EIATTR_KPARAM_INFO
	.align		4
.L_2713:
        /*0018*/ 	.byte	0x04, 0x17
        /*001a*/ 	.short	(.L_2715 - .L_2714)
.L_2714:
        /*001c*/ 	.word	0x00000000
        /*0020*/ 	.short	0x0005
        /*0022*/ 	.short	0x0024
        /*0024*/ 	.byte	0x00, 0xf0, 0x31, 0x00


	//----- nvinfo : EIATTR_KPARAM_INFO
	.align		4
.L_2715:
        /*0028*/ 	.byte	0x04, 0x17
        /*002a*/ 	.short	(.L_2717 - .L_2716)
.L_2716:
        /*002c*/ 	.word	0x00000000
        /*0030*/ 	.short	0x0004
        /*0032*/ 	.short	0x0021
        /*0034*/ 	.byte	0x00, 0xf0, 0x05, 0x00


	//----- nvinfo : EIATTR_KPARAM_INFO
	.align		4
.L_2717:
        /*0038*/ 	.byte	0x04, 0x17
        /*003a*/ 	.short	(.L_2719 - .L_2718)
.L_2718:
        /*003c*/ 	.word	0x00000000
        /*0040*/ 	.short	0x0003
        /*0042*/ 	.short	0x0020
        /*0044*/ 	.byte	0x00, 0xf0, 0x05, 0x00


	//----- nvinfo : EIATTR_KPARAM_INFO
	.align		4
.L_2719:
        /*0048*/ 	.byte	0x04, 0x17
        /*004a*/ 	.short	(.L_2721 - .L_2720)
.L_2720:
        /*004c*/ 	.word	0x00000000
        /*0050*/ 	.short	0x0002
        /*0052*/ 	.short	0x0008
        /*0054*/ 	.byte	0x00, 0xf0, 0x61, 0x00


	//----- nvinfo : EIATTR_KPARAM_INFO
	.align		4
.L_2721:
        /*0058*/ 	.byte	0x04, 0x17
        /*005a*/ 	.short	(.L_2723 - .L_2722)
.L_2722:
        /*005c*/ 	.word	0x00000000
        /*0060*/ 	.short	0x0001
        /*0062*/ 	.short	0x0004
        /*0064*/ 	.byte	0x00, 0xf0, 0x05, 0x00


	//----- nvinfo : EIATTR_KPARAM_INFO
	.align		4
.L_2723:
        /*0068*/ 	.byte	0x04, 0x17
        /*006a*/ 	.short	(.L_2725 - .L_2724)
.L_2724:
        /*006c*/ 	.word	0x00000000
        /*0070*/ 	.short	0x0000
        /*0072*/ 	.short	0x0000
        /*0074*/ 	.byte	0x00, 0xf0, 0x11, 0x00


	//----- nvinfo : EIATTR_SPARSE_MMA_MASK
	.align		4
.L_2725:
        /*0078*/ 	.byte	0x03, 0x50
        /*007a*/ 	.short	0x0000


	//----- nvinfo : EIATTR_MAXREG_COUNT
	.align		4
        /*007c*/ 	.byte	0x03, 0x1b
        /*007e*/ 	.short	0x00ff


	//----- nvinfo : EIATTR_EXTERNS
	.align		4
        /*0080*/ 	.byte	0x04, 0x0f
        /*0082*/ 	.short	(.L_2727 - .L_2726)


	//   ....[0]....
	.align		4
.L_2726:
        /*0084*/ 	.word	index@(__assertfail)


	//----- nvinfo : EIATTR_MERCURY_ISA_VERSION
	.align		4
.L_2727:
        /*0088*/ 	.byte	0x03, 0x5f
        /*008a*/ 	.short	0x0101


	//----- nvinfo : EIATTR_VRC_CTA_INIT_COUNT
	.align		4
        /*008c*/ 	.byte	0x02, 0x4a
	.zero		1
	.zero		1


	//----- nvinfo : EIATTR_SYSCALL_OFFSETS
	.align		4
        /*0090*/ 	.byte	0x04, 0x46
        /*0092*/ 	.short	(.L_2729 - .L_2728)


	//   ....[0]....
.L_2728:
        /*0094*/ 	.word	0x00000ff0


	//   ....[1]....
        /*0098*/ 	.word	0x00002070


	//   ....[2]....
        /*009c*/ 	.word	0x00003230


	//   ....[3]....
        /*00a0*/ 	.word	0x000042b0


	//   ....[4]....
        /*00a4*/ 	.word	0x000053b0


	//   ....[5]....
        /*00a8*/ 	.word	0x00006440


	//   ....[6]....
        /*00ac*/ 	.word	0x00007540


	//   ....[7]....
        /*00b0*/ 	.word	0x000085d0


	//   ....[8]....
        /*00b4*/ 	.word	0x00009830


	//   ....[9]....
        /*00b8*/ 	.word	0x0000a6f0


	//   ....[10]....
        /*00bc*/ 	.word	0x0000b670


	//   ....[11]....
        /*00c0*/ 	.word	0x0000c5f0


	//----- nvinfo : EIATTR_EXIT_INSTR_OFFSETS
	.align		4
.L_2729:
        /*00c4*/ 	.byte	0x04, 0x1c
        /*00c6*/ 	.short	(.L_2731 - .L_2730)


	//   ....[0]....
.L_2730:
        /*00c8*/ 	.word	0x0000b940


	//   ....[1]....
        /*00cc*/ 	.word	0x0000ba90


	//   ....[2]....
        /*00d0*/ 	.word	0x0000bad0


	//   ....[3]....
        /*00d4*/ 	.word	0x0000bb70


	//   ....[4]....
        /*00d8*/ 	.word	0x0000bbb0


	//   ....[5]....
        /*00dc*/ 	.word	0x0000bbf0


	//   ....[6]....
        /*00e0*/ 	.word	0x0000bc80


	//   ....[7]....
        /*00e4*/ 	.word	0x0000bca0


	//   ....[8]....
        /*00e8*/ 	.word	0x0000bd40


	//   ....[9]....
        /*00ec*/ 	.word	0x0000bd90


	//   ....[10]....
        /*00f0*/ 	.word	0x0000bde0


	//   ....[11]....
        /*00f4*/ 	.word	0x0000bec0


	//   ....[12]....
        /*00f8*/ 	.word	0x0000c030


	//   ....[13]....
        /*00fc*/ 	.word	0x0000c1a0


	//   ....[14]....
        /*0100*/ 	.word	0x0000c300


	//   ....[15]....
        /*0104*/ 	.word	0x0000c340


	//   ....[16]....
        /*0108*/ 	.word	0x0000c380


	//   ....[17]....
        /*010c*/ 	.word	0x0000c430


	//   ....[18]....
        /*0110*/ 	.word	0x0000c490


	//   ....[19]....
        /*0114*/ 	.word	0x0000c600


	//   ....[20]....
        /*0118*/ 	.word	0x0000c710


	//   ....[21]....
        /*011c*/ 	.word	0x0000c850


	//   ....[22]....
        /*0120*/ 	.word	0x0000c890


	//----- nvinfo : EIATTR_MAX_THREADS
	.align		4
.L_2731:
        /*0124*/ 	.byte	0x04, 0x05
        /*0126*/ 	.short	(.L_2733 - .L_2732)
.L_2732:
        /*0128*/ 	.word	0x00000080
        /*012c*/ 	.word	0x00000001
        /*0130*/ 	.word	0x00000001


	//----- nvinfo : EIATTR_CRS_STACK_SIZE
	.align		4
.L_2733:
        /*0134*/ 	.byte	0x04, 0x1e
        /*0136*/ 	.short	(.L_2735 - .L_2734)
.L_2734:
        /*0138*/ 	.word	0x00000000


	//----- nvinfo : EIATTR_CBANK_PARAM_SIZE
	.align		4
.L_2735:
        /*013c*/ 	.byte	0x03, 0x19
        /*013e*/ 	.short	0x0038


	//----- nvinfo : EIATTR_PARAM_CBANK
	.align		4
        /*0140*/ 	.byte	0x04, 0x0a
        /*0142*/ 	.short	(.L_2737 - .L_2736)
	.align		4
.L_2736:
        /*0144*/ 	.word	index@(.nv.constant0._ZN2at6native27unrolled_elementwise_kernelINS0_13BinaryFunctorIN3c104HalfES4_S4_ZZZNS0_21heaviside_kernel_cudaERNS_18TensorIteratorBaseEENKUlvE_clEvENKUlvE6_clEvEUlS4_S4_E_EESt5arrayIPcLm3EELi4E23TrivialOffsetCalculatorILi2EjESE_ILi1EjENS0_6memory12LoadWithCastILi2EEENSH_13StoreWithCastILi1EEEEEviT_T0_T2_T3_T4_T5_)
        /*0148*/ 	.short	0x0380
        /*014a*/ 	.short	0x0038


	//----- nvinfo : EIATTR_SW_WAR
	.align		4
.L_2737:
        /*014c*/ 	.byte	0x04, 0x36
        /*014e*/ 	.short	(.L_2739 - .L_2738)
.L_2738:
        /*0150*/ 	.word	0x00000008
.L_2739:


//--------------------- .nv.info._ZN2at6native18elementwise_kernelILi128ELi4EZNS0_22gpu_kernel_impl_nocastINS0_13BinaryFunctorIN3c104HalfES5_S5_ZZZNS0_21heaviside_kernel_cudaERNS_18TensorIteratorBaseEENKUlvE_clEvENKUlvE6_clEvEUlS5_S5_E_EEEEvS7_RKT_EUliE_EEviT1_ --------------------------
	.section	.nv.info._ZN2at6native18elementwise_kernelILi128ELi4EZNS0_22gpu_kernel_impl_nocastINS0_13BinaryFunctorIN3c104HalfES5_S5_ZZZNS0_21heaviside_kernel_cudaERNS_18TensorIteratorBaseEENKUlvE_clEvENKUlvE6_clEvEUlS5_S5_E_EEEEvS7_RKT_EUliE_EEviT1_,"",@"SHT_CUDA_INFO"
	.sectionflags	@""
	.align	4


	//----- nvinfo : EIATTR_CUDA_API_VERSION
	.align		4
        /*0000*/ 	.byte	0x04, 0x37
        /*0002*/ 	.short	(.L_2741 - .L_2740)
.L_2740:
        /*0004*/ 	.word	0x00000082


	//----- nvinfo : EIATTR_KPARAM_INFO
	.align		4
.L_2741:
        /*0008*/ 	.byte	0x04, 0x17
        /*000a*/ 	.short	(.L_2743 - .L_2742)
.L_2742:
        /*000c*/ 	.word	0x00000000
        /*0010*/ 	.short	0x0001
        /*0012*/ 	.short	0x0008
        /*0014*/ 	.byte	0x00, 0xf0, 0x21, 0x0a


	//----- nvinfo : EIATTR_KPARAM_INFO
	.align		4
.L_2743:
        /*0018*/ 	.byte	0x04, 0x17
        /*001a*/ 	.short	(.L_2745 - .L_2744)
.L_2744:
        /*001c*/ 	.word	0x00000000
        /*0020*/ 	.short	0x0000
        /*0022*/ 	.short	0x0000
        /*0024*/ 	.byte	0x00, 0xf0, 0x11, 0x00


	//----- nvinfo : EIATTR_SPARSE_MMA_MASK
	.align		4
.L_2745:
        /*0028*/ 	.byte	0x03, 0x50
        /*002a*/ 	.short	0x0000


	//----- nvinfo : EIATTR_MAXREG_COUNT
	.align		4
        /*002c*/ 	.byte	0x03, 0x1b
        /*002e*/ 	.short	0x0080


	//----- nvinfo : EIATTR_MERCURY_ISA_VERSION
	.align		4
        /*0030*/ 	.byte	0x03, 0x5f
        /*0032*/ 	.short	0x0101


	//----- nvinfo : EIATTR_VRC_CTA_INIT_COUNT
	.align		4
        /*0034*/ 	.byte	0x02, 0x4a
	.zero		1
	.zero		1


	//----- nvinfo : EIATTR_EXIT_INSTR_OFFSETS
	.align		4
        /*0038*/ 	.byte	0x04, 0x1c
        /*003a*/ 	.short	(.L_2747 - .L_2746)


	//   ....[0]....
.L_2746:
        /*003c*/ 	.word	0x000003c0


	//   ....[1]....
        /*0040*/ 	.word	0x00000480


	//   ....[2]....
        /*0044*/ 	.word	0x00004a20


	//   ....[3]....
        /*0048*/ 	.word	0x000060f0


	//----- nvinfo : EIATTR_MAX_THREADS
	.align		4
.L_2747:
        /*004c*/ 	.byte	0x04, 0x05
        /*004e*/ 	.short	(.L_2749 - .L_2748)
.L_2748:
        /*0050*/ 	.word	0x00000080
        /*0054*/ 	.word	0x00000001
        /*0058*/ 	.word	0x00000001


	//----- nvinfo : EIATTR_CRS_STACK_SIZE
	.align		4
.L_2749:
        /*005c*/ 	.byte	0x04, 0x1e
        /*005e*/ 	.short	(.L_2751 - .L_2750)
.L_2750:
        /*0060*/ 	.word	0x00000000


	//----- nvinfo : EIATTR_CBANK_PARAM_SIZE
	.align		4
.L_2751:
        /*0064*/ 	.byte	0x03, 0x19
        /*0066*/ 	.short	0x0290


	//----- nvinfo : EIATTR_PARAM_CBANK
	.align		4
        /*0068*/ 	.byte	0x04, 0x0a
        /*006a*/ 	.short	(.L_2753 - .L_2752)
	.align		4
.L_2752:
        /*006c*/ 	.word	index@(.nv.constant0._ZN2at6native18elementwise_kernelILi128ELi4EZNS0_22gpu_kernel_impl_nocastINS0_13BinaryFunctorIN3c104HalfES5_S5_ZZZNS0_21heaviside_kernel_cudaERNS_18TensorIteratorBaseEENKUlvE_clEvENKUlvE6_clEvEUlS5_S5_E_EEEEvS7_RKT_EUliE_EEviT1_)
        /*0070*/ 	.short	0x0380
        /*0072*/ 	.short	0x0290


	//----- nvinfo : EIATTR_SW_WAR
	.align		4
.L_2753:
        /*0074*/ 	.byte	0x04, 0x36
        /*0076*/ 	.short	(.L_2755 - .L_2754)
.L_2754:
        /*0078*/ 	.word	0x00000008
.L_2755:


//--------------------- .nv.info._ZN2at6native27unrolled_elementwise_kernelINS0_13BinaryFunctorIN3c104HalfES4_S4_ZZZNS0_21heaviside_kernel_cudaERNS_18TensorIteratorBaseEENKUlvE_clEvENKUlvE6_clEvEUlS4_S4_E_EESt5arrayIPcLm3EELi4E23TrivialOffsetCalculatorILi2EjESE_ILi1EjENS0_6memory15LoadWithoutCastENSH_16StoreWithoutCastEEEviT_T0_T2_T3_T4_T5_ --------------------------
	.section	.nv.info._ZN2at6native27unrolled_elementwise_kernelINS0_13BinaryFunctorIN3c104HalfES4_S4_ZZZNS0_21heaviside_kernel_cudaERNS_18TensorIteratorBaseEENKUlvE_clEvENKUlvE6_clEvEUlS4_S4_E_EESt5arrayIPcLm3EELi4E23TrivialOffsetCalculatorILi2EjESE_ILi1EjENS0_6memory15LoadWithoutCastENSH_16StoreWithoutCastEEEviT_T0_T2_T3_T4_T5_,"",@"SHT_CUDA_INFO"
	.sectionflags	@""
	.align	4


	//----- nvinfo : EIATTR_CUDA_API_VERSION
	.align		4
        /*0000*/ 	.byte	0x04, 0x37
        /*0002*/ 	.short	(.L_2757 - .L_2756)
.L_2756:
        /*0004*/ 	.word	0x00000082


	//----- nvinfo : EIATTR_KPARAM_INFO
	.align		4
.L_2757:
        /*0008*/ 	.byte	0x04, 0x17
        /*000a*/ 	.short	(.L_2759 - .L_2758)
.L_2758:
        /*000c*/ 	.word	0x00000000
        /*0010*/ 	.short	0x0006
        /*0012*/ 	.short	0x0023
        /*0014*/ 	.byte	0x00, 0xf0, 0x05, 0x00


	//----- nvinfo : EIATTR_KPARAM_INFO
	.align		4
.L_2759:
        /*0018*/ 	.byte	0x04, 0x17
        /*001a*/ 	.short	(.L_2761 - .L_2760)
.L_2760:
        /*001c*/ 	.word	0x00000000
        /*0020*/ 	.short	0x0005
        /*0022*/ 	.short	0x0022
        /*0024*/ 	.byte	0x00, 0xf0, 0x05, 0x00


	//----- nvinfo : EIATTR_KPARAM_INFO
	.align		4
.L_2761:
        /*0028*/ 	.byte	0x04, 0x17
        /*002a*/ 	.short	(.L_2763 - .L_2762)
.L_2762:
        /*002c*/ 	.word	0x00000000
        /*0030*/ 	.short	0x0004
        /*0032*/ 	.short	0x0021
        /*0034*/ 	.byte	0x00, 0xf0, 0x05, 0x00


	//----- nvinfo : EIATTR_KPARAM_INFO
	.align		4
.L_2763:
        /*0038*/ 	.byte	0x04, 0x17
        /*003a*/ 	.short	(.L_2765 - .L_2764)
.L_2764:
        /*003c*/ 	.word	0x00000000
        /*0040*/ 	.short	0x0003
        /*0042*/ 	.short	0x0020
        /*0044*/ 	.byte	0x00, 0xf0, 0x05, 0x00


	//----- nvinfo : EIATTR_KPARAM_INFO
	.align		4
.L_2765:
        /*0048*/ 	.byte	0x04, 0x17
        /*004a*/ 	.short	(.L_2767 - .L_2766)
.L_2766:
        /*004c*/ 	.word	0x00000000
        /*0050*/ 	.short	0x0002
        /*0052*/ 	.short	0x0008
        /*0054*/ 	.byte	0x00, 0xf0, 0x61, 0x00


	//----- nvinfo : EIATTR_KPARAM_INFO
	.align		4
.L_2767:
        /*0058*/ 	.byte	0x04, 0x17
        /*005a*/ 	.short	(.L_2769 - .L_2768)
.L_2768:
        /*005c*/ 	.word	0x00000000
        /*0060*/ 	.short	0x0001
        /*0062*/ 	.short	0x0004
        /*0064*/ 	.byte	0x00, 0xf0, 0x05, 0x00


	//----- nvinfo : EIATTR_KPARAM_INFO
	.align		4
.L_2769:
        /*0068*/ 	.byte	0x04, 0x17
        /*006a*/ 	.short	(.L_2771 - .L_2770)
.L_2770:
        /*006c*/ 	.word	0x00000000
        /*0070*/ 	.short	0x0000
        /*0072*/ 	.short	0x0000
        /*0074*/ 	.byte	0x00, 0xf0, 0x11, 0x00


	//----- nvinfo : EIATTR_SPARSE_MMA_MASK
	.align		4
.L_2771:
        /*0078*/ 	.byte	0x03, 0x50
        /*007a*/ 	.short	0x0000


	//----- nvinfo : EIATTR_MAXREG_COUNT
	.align		4
        /*007c*/ 	.byte	0x03, 0x1b
        /*007e*/ 	.short	0x00ff


	//----- nvinfo : EIATTR_MERCURY_ISA_VERSION
	.align		4
        /*0080*/ 	.byte	0x03, 0x5f
        /*0082*/ 	.short	0x0101


	//----- nvinfo : EIATTR_VRC_CTA_INIT_COUNT
	.align		4
        /*0084*/ 	.byte	0x02, 0x4a
	.zero		1
	.zero		1


	//----- nvinfo : EIATTR_EXIT_INSTR_OFFSETS
	.align		4
        /*0088*/ 	.byte	0x04, 0x1c
        /*008a*/ 	.short	(.L_2773 - .L_2772)


	//   ....[0]....
.L_2772:
        /*008c*/ 	.word	0x000006d0


	//   ....[1]....
        /*0090*/ 	.word	0x00000720


	//----- nvinfo : EIATTR_MAX_THREADS
	.align		4
.L_2773:
        /*0094*/ 	.byte	0x04, 0x05
        /*0096*/ 	.short	(.L_2775 - .L_2774)
.L_2774:
        /*0098*/ 	.word	0x00000080
        /*009c*/ 	.word	0x00000001
        /*00a0*/ 	.word	0x00000001


	//----- nvinfo : EIATTR_CRS_STACK_SIZE
	.align		4
.L_2775:
        /*00a4*/ 	.byte	0x04, 0x1e
        /*00a6*/ 	.short	(.L_2777 - .L_2776)
.L_2776:
        /*00a8*/ 	.word	0x00000000


	//----- nvinfo : EIATTR_CBANK_PARAM_SIZE
	.align		4
.L_2777:
        /*00ac*/ 	.byte	0x03, 0x19
        /*00ae*/ 	.short	0x0024


	//----- nvinfo : EIATTR_PARAM_CBANK
	.align		4
        /*00b0*/ 	.byte	0x04, 0x0a
        /*00b2*/ 	.short	(.L_2779 - .L_2778)
	.align		4
.L_2778:
        /*00b4*/ 	.word	index@(.nv.constant0._ZN2at6native27unrolled_elementwise_kernelINS0_13BinaryFunctorIN3c104HalfES4_S4_ZZZNS0_21heaviside_kernel_cudaERNS_18TensorIteratorBaseEENKUlvE_clEvENKUlvE6_clEvEUlS4_S4_E_EESt5arrayIPcLm3EELi4E23TrivialOffsetCalculatorILi2EjESE_ILi1EjENS0_6memory15LoadWithoutCastENSH_16StoreWithoutCastEEEviT_T0_T2_T3_T4_T5_)
        /*00b8*/ 	.short	0x0380
        /*00ba*/ 	.short	0x0024


	//----- nvinfo : EIATTR_SW_WAR
	.align		4
.L_2779:
        /*00bc*/ 	.byte	0x04, 0x36
        /*00be*/ 	.short	(.L_2781 - .L_2780)
.L_2780:
        /*00c0*/ 	.word	0x00000008
.L_2781:


//--------------------- .nv.info._ZN2at6native29vectorized_elementwise_kernelILi2ENS0_13BinaryFunctorIN3c104HalfES4_S4_ZZZNS0_21heaviside_kernel_cudaERNS_18TensorIteratorBaseEENKUlvE_clEvENKUlvE6_clEvEUlS4_S4_E_EESt5arrayIPcLm3EEEEviT0_T1_ --------------------------
	.section	.nv.info._ZN2at6native29vectorized_elementwise_kernelILi2ENS0_13BinaryFunctorIN3c104HalfES4_S4_ZZZNS0_21heaviside_kernel_cudaERNS_18TensorIteratorBaseEENKUlvE_clEvENKUlvE6_clEvEUlS4_S4_E_EESt5arrayIPcLm3EEEEviT0_T1_,"",@"SHT_CUDA_INFO"
	.sectionflags	@""
	.align	4


	//----- nvinfo : EIATTR_CUDA_API_VERSION
	.align		4
        /*0000*/ 	.byte	0x04, 0x37
        /*0002*/ 	.short	(.L_2783 - .L_2782)
.L_2782:
        /*0004*/ 	.word	0x00000082


	//----- nvinfo : EIATTR_KPARAM_INFO
	.align		4
.L_2783:
        /*0008*/ 	.byte	0x04, 0x17
        /*000a*/ 	.short	(.L_2785 - .L_2784)
.L_2784:
        /*000c*/ 	.word	0x00000000
        /*0010*/ 	.short	0x0002
        /*0012*/ 	.short	0x0008
        /*0014*/ 	.byte	0x00, 0xf0, 0x61, 0x00


	//----- nvinfo : EIATTR_KPARAM_INFO
	.align		4
.L_2785:
        /*0018*/ 	.byte	0x04, 0x17
        /*001a*/ 	.short	(.L_2787 - .L_2786)
.L_2786:
        /*001c*/ 	.word	0x00000000
        /*0020*/ 	.short	0x0001
        /*0022*/ 	.short	0x0004
        /*0024*/ 	.byte	0x00, 0xf0, 0x05, 0x00


	//----- nvinfo : EIATTR_KPARAM_INFO
	.align		4
.L_2787:
        /*0028*/ 	.byte	0x04, 0x17
        /*002a*/ 	.short	(.L_2789 - .L_2788)
.L_2788:
        /*002c*/ 	.word	0x00000000
        /*0030*/ 	.short	0x0000
        /*0032*/ 	.short	0x0000
        /*0034*/ 	.byte	0x00, 0xf0, 0x11, 0x00


	//----- nvinfo : EIATTR_SPARSE_MMA_MASK
	.align		4
.L_2789:
        /*0038*/ 	.byte	0x03, 0x50
        /*003a*/ 	.short	0x0000


	//----- nvinfo : EIATTR_MAXREG_COUNT
	.align		4
        /*003c*/ 	.byte	0x03, 0x1b
        /*003e*/ 	.short	0x00ff


	//----- nvinfo : EIATTR_MERCURY_ISA_VERSION
	.align		4
        /*0040*/ 	.byte	0x03, 0x5f
        /*0042*/ 	.short	0x0101


	//----- nvinfo : EIATTR_VRC_CTA_INIT_COUNT
	.align		4
        /*0044*/ 	.byte	0x02, 0x4a
	.zero		1
	.zero		1


	//----- nvinfo : EIATTR_EXIT_INSTR_OFFSETS
	.align		4
        /*0048*/ 	.byte	0x04, 0x1c
        /*004a*/ 	.short	(.L_2791 - .L_2790)


	//   ....[0]....
.L_2790:
        /*004c*/ 	.word	0x00000e50


	//   ....[1]....
        /*0050*/ 	.word	0x00000ea0


	//   ....[2]....
        /*0054*/ 	.word	0x000012c0


	//----- nvinfo : EIATTR_MAX_THREADS
	.align		4
.L_2791:
        /*0058*/ 	.byte	0x04, 0x05
        /*005a*/ 	.short	(.L_2793 - .L_2792)
.L_2792:
        /*005c*/ 	.word	0x00000080
        /*0060*/ 	.word	0x00000001
        /*0064*/ 	.word	0x00000001


	//----- nvinfo : EIATTR_CRS_STACK_SIZE
	.align		4
.L_2793:
        /*0068*/ 	.byte	0x04, 0x1e
        /*006a*/ 	.short	(.L_2795 - .L_2794)
.L_2794:
        /*006c*/ 	.word	0x00000000


	//----- nvinfo : EIATTR_CBANK_PARAM_SIZE
	.align		4
.L_2795:
        /*0070*/ 	.byte	0x03, 0x19
        /*0072*/ 	.short	0x0020


	//----- nvinfo : EIATTR_PARAM_CBANK
	.align		4
        /*0074*/ 	.byte	0x04, 0x0a
        /*0076*/ 	.short	(.L_2797 - .L_2796)
	.align		4
.L_2796:
        /*0078*/ 	.word	index@(.nv.constant0._ZN2at6native29vectorized_elementwise_kernelILi2ENS0_13BinaryFunctorIN3c104HalfES4_S4_ZZZNS0_21heaviside_kernel_cudaERNS_18TensorIteratorBaseEENKUlvE_clEvENKUlvE6_clEvEUlS4_S4_E_EESt5arrayIPcLm3EEEEviT0_T1_)
        /*007c*/ 	.short	0x0380
        /*007e*/ 	.short	0x0020


	//----- nvinfo : EIATTR_SW_WAR
	.align		4
.L_2797:
        /*0080*/ 	.byte	0x04, 0x36
        /*0082*/ 	.short	(.L_2799 - .L_2798)
.L_2798:
        /*0084*/ 	.word	0x00000008
.L_2799:


//--------------------- .nv.info._ZN2at6native29vectorized_elementwise_kernelILi4ENS0_13BinaryFunctorIN3c104HalfES4_S4_ZZZNS0_21heaviside_kernel_cudaERNS_18TensorIteratorBaseEENKUlvE_clEvENKUlvE6_clEvEUlS4_S4_E_EESt5arrayIPcLm3EEEEviT0_T1_ --------------------------
	.section	.nv.info._ZN2at6native29vectorized_elementwise_kernelILi4ENS0_13BinaryFunctorIN3c104HalfES4_S4_ZZZNS0_21heaviside_kernel_cudaERNS_18TensorIteratorBaseEENKUlvE_clEvENKUlvE6_clEvEUlS4_S4_E_EESt5arrayIPcLm3EEEEviT0_T1_,"",@"SHT_CUDA_INFO"
	.sectionflags	@""
	.align	4


	//----- nvinfo : EIATTR_CUDA_API_VERSION
	.align		4
        /*0000*/ 	.byte	0x04, 0x37
        /*0002*/ 	.short	(.L_2801 - .L_2800)
.L_2800:
        /*0004*/ 	.word	0x00000082


	//----- nvinfo : EIATTR_KPARAM_INFO
	.align		4
.L_2801:
        /*0008*/ 	.byte	0x04, 0x17
        /*000a*/ 	.short	(.L_2803 - .L_2802)
.L_2802:
        /*000c*/ 	.word	0x00000000
        /*0010*/ 	.short	0x0002
        /*0012*/ 	.short	0x0008
        /*0014*/ 	.byte	0x00, 0xf0, 0x61, 0x00


	//----- nvinfo : EIATTR_KPARAM_INFO
	.align		4
.L_2803:
        /*0018*/ 	.byte	0x04, 0x17
        /*001a*/ 	.short	(.L_2805 - .L_2804)
.L_2804:
        /*001c*/ 	.word	0x00000000
        /*0020*/ 	.short	0x0001
        /*0022*/ 	.short	0x0004
        /*0024*/ 	.byte	0x00, 0xf0, 0x05, 0x00


	//----- nvinfo : EIATTR_KPARAM_INFO
	.align		4
.L_2805:
        /*0028*/ 	.byte	0x04, 0x17
        /*002a*/ 	.short	(.L_2807 - .L_2806)
.L_2806:
        /*002c*/ 	.word	0x00000000
        /*0030*/ 	.short	0x0000
        /*0032*/ 	.short	0x0000
        /*0034*/ 	.byte	0x00, 0xf0, 0x11, 0x00


	//----- nvinfo : EIATTR_SPARSE_MMA_MASK
	.align		4
.L_2807:
        /*0038*/ 	.byte	0x03, 0x50
        /*003a*/ 	.short	0x0000


	//----- nvinfo : EIATTR_MAXREG_COUNT
	.align		4
        /*003c*/ 	.byte	0x03, 0x1b
        /*003e*/ 	.short	0x00ff


	//----- nvinfo : EIATTR_MERCURY_ISA_VERSION
	.align		4
        /*0040*/ 	.byte	0x03, 0x5f
        /*0042*/ 	.short	0x0101


	//----- nvinfo : EIATTR_VRC_CTA_INIT_COUNT
	.align		4
        /*0044*/ 	.byte	0x02, 0x4a
	.zero		1
	.zero		1


	//----- nvinfo : EIATTR_EXIT_INSTR_OFFSETS
	.align		4
        /*0048*/ 	.byte	0x04, 0x1c
        /*004a*/ 	.short	(.L_2809 - .L_2808)


	//   ....[0]....
.L_2808:
        /*004c*/ 	.word	0x00000e50


	//   ....[1]....
        /*0050*/ 	.word	0x00000ea0


	//   ....[2]....
        /*0054*/ 	.word	0x00001260


	//----- nvinfo : EIATTR_MAX_THREADS
	.align		4
.L_2809:
        /*0058*/ 	.byte	0x04, 0x05
        /*005a*/ 	.short	(.L_2811 - .L_2810)
.L_2810:
        /*005c*/ 	.word	0x00000080
        /*0060*/ 	.word	0x00000001
        /*0064*/ 	.word	0x00000001


	//----- nvinfo : EIATTR_CRS_STACK_SIZE
	.align		4
.L_2811:
        /*0068*/ 	.byte	0x04, 0x1e
        /*006a*/ 	.short	(.L_2813 - .L_2812)
.L_2812:
        /*006c*/ 	.word	0x00000000


	//----- nvinfo : EIATTR_CBANK_PARAM_SIZE
	.align		4
.L_2813:
        /*0070*/ 	.byte	0x03, 0x19
        /*0072*/ 	.short	0x0020


	//----- nvinfo : EIATTR_PARAM_CBANK
	.align		4
        /*0074*/ 	.byte	0x04, 0x0a
        /*0076*/ 	.short	(.L_2815 - .L_2814)
	.align		4
.L_2814:
        /*0078*/ 	.word	index@(.nv.constant0._ZN2at6native29vectorized_elementwise_kernelILi4ENS0_13BinaryFunctorIN3c104HalfES4_S4_ZZZNS0_21heaviside_kernel_cudaERNS_18TensorIteratorBaseEENKUlvE_clEvENKUlvE6_clEvEUlS4_S4_E_EESt5arrayIPcLm3EEEEviT0_T1_)
        /*007c*/ 	.short	0x0380
        /*007e*/ 	.short	0x0020


	//----- nvinfo : EIATTR_SW_WAR
	.align		4
.L_2815:
        /*0080*/ 	.byte	0x04, 0x36
        /*0082*/ 	.short	(.L_2817 - .L_2816)
.L_2816:
        /*0084*/ 	.word	0x00000008
.L_2817:


//--------------------- .nv.info._ZN2at6native29vectorized_elementwise_kernelILi8ENS0_13BinaryFunctorIN3c104HalfES4_S4_ZZZNS0_21heaviside_kernel_cudaERNS_18TensorIteratorBaseEENKUlvE_clEvENKUlvE6_clEvEUlS4_S4_E_EESt5arrayIPcLm3EEEEviT0_T1_ --------------------------
	.section	.nv.info._ZN2at6native29vectorized_elementwise_kernelILi8ENS0_13BinaryFunctorIN3c104HalfES4_S4_ZZZNS0_21heaviside_kernel_cudaERNS_18TensorIteratorBaseEENKUlvE_clEvENKUlvE6_clEvEUlS4_S4_E_EESt5arrayIPcLm3EEEEviT0_T1_,"",@"SHT_CUDA_INFO"
	.sectionflags	@""
	.align	4


	//----- nvinfo : EIATTR_CUDA_API_VERSION
	.align		4
        /*0000*/ 	.byte	0x04, 0x37
        /*0002*/ 	.short	(.L_2819 - .L_2818)
.L_2818:
        /*0004*/ 	.word	0x00000082


	//----- nvinfo : EIATTR_KPARAM_INFO
	.align		4
.L_2819:
        /*0008*/ 	.byte	0x04, 0x17
        /*000a*/ 	.short	(.L_2821 - .L_2820)
.L_2820:
        /*000c*/ 	.word	0x00000000
        /*0010*/ 	.short	0x0002
        /*0012*/ 	.short	0x0008
        /*0014*/ 	.byte	0x00, 0xf0, 0x61, 0x00


	//----- nvinfo : EIATTR_KPARAM_INFO
	.align		4
.L_2821:
        /*0018*/ 	.byte	0x04, 0x17
        /*001a*/ 	.short	(.L_2823 - .L_2822)
.L_2822:
        /*001c*/ 	.word	0x00000000
        /*0020*/ 	.short	0x0001
        /*0022*/ 	.short	0x0004
        /*0024*/ 	.byte	0x00, 0xf0, 0x05, 0x00


	//----- nvinfo : EIATTR_KPARAM_INFO
	.align		4
.L_2823:
        /*0028*/ 	.byte	0x04, 0x17
        /*002a*/ 	.short	(.L_2825 - .L_2824)
.L_2824:
        /*002c*/ 	.word	0x00000000
        /*0030*/ 	.short	0x0000
        /*0032*/ 	.short	0x0000
        /*0034*/ 	.byte	0x00, 0xf0, 0x11, 0x00


	//----- nvinfo : EIATTR_SPARSE_MMA_MASK
	.align		4
.L_2825:
        /*0038*/ 	.byte	0x03, 0x50
        /*003a*/ 	.short	0x0000


	//----- nvinfo : EIATTR_MAXREG_COUNT
	.align		4
        /*003c*/ 	.byte	0x03, 0x1b
        /*003e*/ 	.short	0x00ff


	//----- nvinfo : EIATTR_MERCURY_ISA_VERSION
	.align		4
        /*0040*/ 	.byte	0x03, 0x5f
        /*0042*/ 	.short	0x0101


	//----- nvinfo : EIATTR_VRC_CTA_INIT_COUNT
	.align		4
        /*0044*/ 	.byte	0x02, 0x4a
	.zero		1
	.zero		1


	//----- nvinfo : EIATTR_EXIT_INSTR_OFFSETS
	.align		4
        /*0048*/ 	.byte	0x04, 0x1c
        /*004a*/ 	.short	(.L_2827 - .L_2826)


	//   ....[0]....
.L_2826:
        /*004c*/ 	.word	0x00000e50


	//   ....[1]....
        /*0050*/ 	.word	0x00000ea0


	//   ....[2]....
        /*0054*/ 	.word	0x00001220


	//----- nvinfo : EIATTR_MAX_THREADS
	.align		4
.L_2827:
        /*0058*/ 	.byte	0x04, 0x05
        /*005a*/ 	.short	(.L_2829 - .L_2828)
.L_2828:
        /*005c*/ 	.word	0x00000080
        /*0060*/ 	.word	0x00000001
        /*0064*/ 	.word	0x00000001


	//----- nvinfo : EIATTR_CRS_STACK_SIZE
	.align		4
.L_2829:
        /*0068*/ 	.byte	0x04, 0x1e
        /*006a*/ 	.short	(.L_2831 - .L_2830)
.L_2830:
        /*006c*/ 	.word	0x00000000


	//----- nvinfo : EIATTR_CBANK_PARAM_SIZE
	.align		4
.L_2831:
        /*0070*/ 	.byte	0x03, 0x19
        /*0072*/ 	.short	0x0020


	//----- nvinfo : EIATTR_PARAM_CBANK
	.align		4
        /*0074*/ 	.byte	0x04, 0x0a
        /*0076*/ 	.short	(.L_2833 - .L_2832)
	.align		4
.L_2832:
        /*0078*/ 	.word	index@(.nv.constant0._ZN2at6native29vectorized_elementwise_kernelILi8ENS0_13BinaryFunctorIN3c104HalfES4_S4_ZZZNS0_21heaviside_kernel_cudaERNS_18TensorIteratorBaseEENKUlvE_clEvENKUlvE6_clEvEUlS4_S4_E_EESt5arrayIPcLm3EEEEviT0_T1_)
        /*007c*/ 	.short	0x0380
        /*007e*/ 	.short	0x0020


	//----- nvinfo : EIATTR_SW_WAR
	.align		4
.L_2833:
        /*0080*/ 	.byte	0x04, 0x36
        /*0082*/ 	.short	(.L_2835 - .L_2834)
.L_2834:
        /*0084*/ 	.word	0x00000008
.L_2835:


//--------------------- .nv.info._ZN2at6native18elementwise_kernelILi128ELi4EZNS0_15gpu_kernel_implINS0_13BUnaryFunctorIN3c104HalfES5_S5_ZZZNS0_21heaviside_kernel_cudaERNS_18TensorIteratorBaseEENKUlvE_clEvENKUlvE6_clEvEUlS5_S5_E_EEEEvS7_RKT_EUliE_EEviT1_ --------------------------
	.section	.nv.info._ZN2at6native18elementwise_kernelILi128ELi4EZNS0_15gpu_kernel_implINS0_13BUnaryFunctorIN3c104HalfES5_S5_ZZZNS0_21heaviside_kernel_cudaERNS_18TensorIteratorBaseEENKUlvE_clEvENKUlvE6_clEvEUlS5_S5_E_EEEEvS7_RKT_EUliE_EEviT1_,"",@"SHT_CUDA_INFO"
	.sectionflags	@""
	.align	4


	//----- nvinfo : EIATTR_CUDA_API_VERSION
	.align		4
        /*0000*/ 	.byte	0x04, 0x37
        /*0002*/ 	.short	(.L_2837 - .L_2836)
.L_2836:
        /*0004*/ 	.word	0x00000082


	//----- nvinfo : EIATTR_KPARAM_INFO
	.align		4
.L_2837:
        /*0008*/ 	.byte	0x04, 0x17
        /*000a*/ 	.short	(.L_2839 - .L_2838)
.L_2838:
        /*000c*/ 	.word	0x00000000
        /*0010*/ 	.short	0x0001
        /*0012*/ 	.short	0x0008
        /*0014*/ 	.byte	0x00, 0xf0, 0x61, 0x08


	//----- nvinfo : EIATTR_KPARAM_INFO
	.align		4
.L_2839:
        /*0018*/ 	.byte	0x04, 0x17
        /*001a*/ 	.short	(.L_2841 - .L_2840)
.L_2840:
        /*001c*/ 	.word	0x00000000
        /*0020*/ 	.short	0x0000
        /*0022*/ 	.short	0x0000
        /*0024*/ 	.byte	0x00, 0xf0, 0x11, 0x00


	//----- nvinfo : EIATTR_SPARSE_MMA_MASK
	.align		4
.L_2841:
        /*0028*/ 	.byte	0x03, 0x50
        /*002a*/ 	.short	0x0000


	//----- nvinfo : EIATTR_MAXREG_COUNT
	.align		4
        /*002c*/ 	.byte	0x03, 0x1b
        /*002e*/ 	.short	0x0080


	//----- nvinfo : EIATTR_EXTERNS
	.align		4
        /*0030*/ 	.byte	0x04, 0x0f
        /*0032*/ 	.short	(.L_2843 - .L_2842)


	//   ....[0]....
	.align		4
.L_2842:
        /*0034*/ 	.word	index@(__assertfail)


	//----- nvinfo : EIATTR_MERCURY_ISA_VERSION
	.align		4
.L_2843:
        /*0038*/ 	.byte	0x03, 0x5f
        /*003a*/ 	.short	0x0101


	//----- nvinfo : EIATTR_VRC_CTA_INIT_COUNT
	.align		4
        /*003c*/ 	.byte	0x02, 0x4a
	.zero		1
	.zero		1


	//----- nvinfo : EIATTR_SYSCALL_OFFSETS
	.align		4
        /*0040*/ 	.byte	0x04, 0x46
        /*0042*/ 	.short	(.L_2845 - .L_2844)


	//   ....[0]....
.L_2844:
        /*0044*/ 	.word	0x00002210


	//   ....[1]....
        /*0048*/ 	.word	0x00003160


	//   ....[2]....
        /*004c*/ 	.word	0x000054f0


	//   ....[3]....
        /*0050*/ 	.word	0x00006270


	//   ....[4]....
        /*0054*/ 	.word	0x00008710


	//   ....[5]....
        /*0058*/ 	.word	0x00009490


	//   ....[6]....
        /*005c*/ 	.word	0x0000b940


	//   ....[7]....
        /*0060*/ 	.word	0x0000c670


	//----- nvinfo : EIATTR_EXIT_INSTR_OFFSETS
	.align		4
.L_2845:
        /*0064*/ 	.byte	0x04, 0x1c
        /*0066*/ 	.short	(.L_2847 - .L_2846)


	//   ....[0]....
.L_2846:
        /*0068*/ 	.word	0x00009770


	//   ....[1]....
        /*006c*/ 	.word	0x0000bb10


	//   ....[2]....
        /*0070*/ 	.word	0x0000bb50


	//   ....[3]....
        /*0074*/ 	.word	0x0000bbf0


	//   ....[4]....
        /*0078*/ 	.word	0x0000bc30


	//   ....[5]....
        /*007c*/ 	.word	0x0000bc70


	//   ....[6]....
        /*0080*/ 	.word	0x0000bd00


	//   ....[7]....
        /*0084*/ 	.word	0x0000bd20


	//   ....[8]....
        /*0088*/ 	.word	0x0000bdc0


	//   ....[9]....
        /*008c*/ 	.word	0x0000be10


	//   ....[10]....
        /*0090*/ 	.word	0x0000be60


	//   ....[11]....
        /*0094*/ 	.word	0x0000bf40


	//   ....[12]....
        /*0098*/ 	.word	0x0000c0b0


	//   ....[13]....
        /*009c*/ 	.word	0x0000c220


	//   ....[14]....
        /*00a0*/ 	.word	0x0000c380


	//   ....[15]....
        /*00a4*/ 	.word	0x0000c3c0


	//   ....[16]....
        /*00a8*/ 	.word	0x0000c400


	//   ....[17]....
        /*00ac*/ 	.word	0x0000c4b0


	//   ....[18]....
        /*00b0*/ 	.word	0x0000c510


	//   ....[19]....
        /*00b4*/ 	.word	0x0000c680


	//   ....[20]....
        /*00b8*/ 	.word	0x0000c790


	//   ....[21]....
        /*00bc*/ 	.word	0x0000c8d0


	//   ....[22]....
        /*00c0*/ 	.word	0x0000c910


	//----- nvinfo : EIATTR_MAX_THREADS
	.align		4
.L_2847:
        /*00c4*/ 	.byte	0x04, 0x05
        /*00c6*/ 	.short	(.L_2849 - .L_2848)
.L_2848:
        /*00c8*/ 	.word	0x00000080
        /*00cc*/ 	.word	0x00000001
        /*00d0*/ 	.word	0x00000001


	//----- nvinfo : EIATTR_CRS_STACK_SIZE
	.align		4
.L_2849:
        /*00d4*/ 	.byte	0x04, 0x1e
        /*00d6*/ 	.short	(.L_2851 - .L_2850)
.L_2850:
        /*00d8*/ 	.word	0x00000000


	//----- nvinfo : EIATTR_CBANK_PARAM_SIZE
	.align		4
.L_2851:
        /*00dc*/ 	.byte	0x03, 0x19
        /*00de*/ 	.short	0x0220


	//----- nvinfo : EIATTR_PARAM_CBANK
	.align		4
        /*00e0*/ 	.byte	0x04, 0x0a
        /*00e2*/ 	.short	(.L_2853 - .L_2852)
	.align		4
.L_2852:
        /*00e4*/ 	.word	index@(.nv.constant0._ZN2at6native18elementwise_kernelILi128ELi4EZNS0_15gpu_kernel_implINS0_13BUnaryFunctorIN3c104HalfES5_S5_ZZZNS0_21heaviside_kernel_cudaERNS_18TensorIteratorBaseEENKUlvE_clEvENKUlvE6_clEvEUlS5_S5_E_EEEEvS7_RKT_EUliE_EEviT1_)
        /*00e8*/ 	.short	0x0380
        /*00ea*/ 	.short	0x0220


	//----- nvinfo : EIATTR_SW_WAR
	.align		4
.L_2853:
        /*00ec*/ 	.byte	0x04, 0x36
        /*00ee*/ 	.short	(.L_2855 - .L_2854)
.L_2854:
        /*00f0*/ 	.word	0x00000008
.L_2855:


//--------------------- .nv.info._ZN2at6native27unrolled_elementwise_kernelINS0_13BUnaryFunctorIN3c104HalfES4_S4_ZZZNS0_21heaviside_kernel_cudaERNS_18TensorIteratorBaseEENKUlvE_clEvENKUlvE6_clEvEUlS4_S4_E_EESt5arrayIPcLm2EELi4E23TrivialOffsetCalculatorILi1EjESF_NS0_6memory12LoadWithCastILi1EEENSG_13StoreWithCastILi1EEEEEviT_T0_T2_T3_T4_T5_ --------------------------
	.section	.nv.info._ZN2at6native27unrolled_elementwise_kernelINS0_13BUnaryFunctorIN3c104HalfES4_S4_ZZZNS0_21heaviside_kernel_cudaERNS_18TensorIteratorBaseEENKUlvE_clEvENKUlvE6_clEvEUlS4_S4_E_EESt5arrayIPcLm2EELi4E23TrivialOffsetCalculatorILi1EjESF_NS0_6memory12LoadWithCastILi1EEENSG_13StoreWithCastILi1EEEEEviT_T0_T2_T3_T4_T5_,"",@"SHT_CUDA_INFO"
	.sectionflags	@""
	.align	4


	//----- nvinfo : EIATTR_CUDA_API_VERSION
	.align		4
        /*0000*/ 	.byte	0x04, 0x37
        /*0002*/ 	.short	(.L_2857 - .L_2856)
.L_2856:
        /*0004*/ 	.word	0x00000082


	//----- nvinfo : EIATTR_KPARAM_INFO
	.align		4
.L_2857:
        /*0008*/ 	.byte	0x04, 0x17
        /*000a*/ 	.short	(.L_2859 - .L_2858)
.L_2858:
        /*000c*/ 	.word	0x00000000
        /*0010*/ 	.short	0x0006
        /*0012*/ 	.short	0x0024
        /*0014*/ 	.byte	0x00, 0xf0, 0x21, 0x00


	//----- nvinfo : EIATTR_KPARAM_INFO
	.align		4
.L_2859:
        /*0018*/ 	.byte	0x04, 0x17
        /*001a*/ 	.short	(.L_2861 - .L_2860)
.L_2860:
        /*001c*/ 	.word	0x00000000
        /*0020*/ 	.short	0x0005
        /*0022*/ 	.short	0x001c
        /*0024*/ 	.byte	0x00, 0xf0, 0x21, 0x00


	//----- nvinfo : EIATTR_KPARAM_INFO
	.align		4
.L_2861:
        /*0028*/ 	.byte	0x04, 0x17
        /*002a*/ 	.short	(.L_2863 - .L_2862)
.L_2862:
        /*002c*/ 	.word	0x00000000
        /*0030*/ 	.short	0x0004
        /*0032*/ 	.short	0x0019
        /*0034*/ 	.byte	0x00, 0xf0, 0x05, 0x00


	//----- nvinfo : EIATTR_KPARAM_INFO
	.align		4
.L_2863:
        /*0038*/ 	.byte	0x04, 0x17
        /*003a*/ 	.short	(.L_2865 - .L_2864)
.L_2864:
        /*003c*/ 	.word	0x00000000
        /*0040*/ 	.short	0x0003
        /*0042*/ 	.short	0x0018
        /*0044*/ 	.byte	0x00, 0xf0, 0x05, 0x00


	//----- nvinfo : EIATTR_KPARAM_INFO
	.align		4
.L_2865:
        /*0048*/ 	.byte	0x04, 0x17
        /*004a*/ 	.short	(.L_2867 - .L_2866)
.L_2866:
        /*004c*/ 	.word	0x00000000
        /*0050*/ 	.short	0x0002
        /*0052*/ 	.short	0x0008
        /*0054*/ 	.byte	0x00, 0xf0, 0x41, 0x00


	//----- nvinfo : EIATTR_KPARAM_INFO
	.align		4
.L_2867:
        /*0058*/ 	.byte	0x04, 0x17
        /*005a*/ 	.short	(.L_2869 - .L_2868)
.L_2868:
        /*005c*/ 	.word	0x00000000
        /*0060*/ 	.short	0x0001
        /*0062*/ 	.short	0x0004
        /*0064*/ 	.byte	0x00, 0xf0, 0x11, 0x00


	//----- nvinfo : EIATTR_KPARAM_INFO
	.align		4
.L_2869:
        /*0068*/ 	.byte	0x04, 0x17
        /*006a*/ 	.short	(.L_2871 - .L_2870)
.L_2870:
        /*006c*/ 	.word	0x00000000
        /*0070*/ 	.short	0x0000
        /*0072*/ 	.short	0x0000
        /*0074*/ 	.byte	0x00, 0xf0, 0x11, 0x00


	//----- nvinfo : EIATTR_SPARSE_MMA_MASK
	.align		4
.L_2871:
        /*0078*/ 	.byte	0x03, 0x50
        /*007a*/ 	.short	0x0000


	//----- nvinfo : EIATTR_MAXREG_COUNT
	.align		4
        /*007c*/ 	.byte	0x03, 0x1b
        /*007e*/ 	.short	0x00ff


	//----- nvinfo : EIATTR_EXTERNS
	.align		4
        /*0080*/ 	.byte	0x04, 0x0f
        /*0082*/ 	.short	(.L_2873 - .L_2872)


	//   ....[0]....
	.align		4
.L_2872:
        /*0084*/ 	.word	index@(__assertfail)


	//----- nvinfo : EIATTR_MERCURY_ISA_VERSION
	.align		4
.L_2873:
        /*0088*/ 	.byte	0x03, 0x5f
        /*008a*/ 	.short	0x0101


	//----- nvinfo : EIATTR_VRC_CTA_INIT_COUNT
	.align		4
        /*008c*/ 	.byte	0x02, 0x4a
	.zero		1
	.zero		1


	//----- nvinfo : EIATTR_SYSCALL_OFFSETS
	.align		4
        /*0090*/ 	.byte	0x04, 0x46
        /*0092*/ 	.short	(.L_2875 - .L_2874)


	//   ....[0]....
.L_2874:
        /*0094*/ 	.word	0x00000ff0


	//   ....[1]....
        /*0098*/ 	.word	0x000021a0


	//   ....[2]....
        /*009c*/ 	.word	0x00003290


	//   ....[3]....
        /*00a0*/ 	.word	0x000042a0


	//   ....[4]....
        /*00a4*/ 	.word	0x00005540


	//   ....[5]....
        /*00a8*/ 	.word	0x00006400


	//   ....[6]....
        /*00ac*/ 	.word	0x00007380


	//   ....[7]....
        /*00b0*/ 	.word	0x00008300


	//----- nvinfo : EIATTR_EXIT_INSTR_OFFSETS
	.align		4
.L_2875:
        /*00b4*/ 	.byte	0x04, 0x1c
        /*00b6*/ 	.short	(.L_2877 - .L_2876)


	//   ....[0]....
.L_2876:
        /*00b8*/ 	.word	0x00007650


	//   ....[1]....
        /*00bc*/ 	.word	0x000077a0


	//   ....[2]....
        /*00c0*/ 	.word	0x000077e0


	//   ....[3]....
        /*00c4*/ 	.word	0x00007880


	//   ....[4]....
        /*00c8*/ 	.word	0x000078c0


	//   ....[5]....
        /*00cc*/ 	.word	0x00007900


	//   ....[6]....
        /*00d0*/ 	.word	0x00007990


	//   ....[7]....
        /*00d4*/ 	.word	0x000079b0


	//   ....[8]....
        /*00d8*/ 	.word	0x00007a50


	//   ....[9]....
        /*00dc*/ 	.word	0x00007aa0


	//   ....[10]....
        /*00e0*/ 	.word	0x00007af0


	//   ....[11]....
        /*00e4*/ 	.word	0x00007bd0


	//   ....[12]....
        /*00e8*/ 	.word	0x00007d40


	//   ....[13]....
        /*00ec*/ 	.word	0x00007eb0


	//   ....[14]....
        /*00f0*/ 	.word	0x00008010


	//   ....[15]....
        /*00f4*/ 	.word	0x00008050


	//   ....[16]....
        /*00f8*/ 	.word	0x00008090


	//   ....[17]....
        /*00fc*/ 	.word	0x00008140


	//   ....[18]....
        /*0100*/ 	.word	0x000081a0


	//   ....[19]....
        /*0104*/ 	.word	0x00008310


	//   ....[20]....
        /*0108*/ 	.word	0x00008420


	//   ....[21]....
        /*010c*/ 	.word	0x00008560


	//   ....[22]....
        /*0110*/ 	.word	0x000085a0


	//----- nvinfo : EIATTR_MAX_THREADS
	.align		4
.L_2877:
        /*0114*/ 	.byte	0x04, 0x05
        /*0116*/ 	.short	(.L_2879 - .L_2878)
.L_2878:
        /*0118*/ 	.word	0x00000080
        /*011c*/ 	.word	0x00000001
        /*0120*/ 	.word	0x00000001


	//----- nvinfo : EIATTR_CRS_STACK_SIZE
	.align		4
.L_2879:
        /*0124*/ 	.byte	0x04, 0x1e
        /*0126*/ 	.short	(.L_2881 - .L_2880)
.L_2880:
        /*0128*/ 	.word	0x00000000


	//----- nvinfo : EIATTR_CBANK_PARAM_SIZE
	.align		4
.L_2881:
        /*012c*/ 	.byte	0x03, 0x19
        /*012e*/ 	.short	0x002c


	//----- nvinfo : EIATTR_PARAM_CBANK
	.align		4
        /*0130*/ 	.byte	0x04, 0x0a
        /*0132*/ 	.short	(.L_2883 - .L_2882)
	.align		4
.L_2882:
        /*0134*/ 	.word	index@(.nv.constant0._ZN2at6native27unrolled_elementwise_kernelINS0_13BUnaryFunctorIN3c104HalfES4_S4_ZZZNS0_21heaviside_kernel_cudaERNS_18TensorIteratorBaseEENKUlvE_clEvENKUlvE6_clEvEUlS4_S4_E_EESt5arrayIPcLm2EELi4E23TrivialOffsetCalculatorILi1EjESF_NS0_6memory12LoadWithCastILi1EEENSG_13StoreWithCastILi1EEEEEviT_T0_T2_T3_T4_T5_)
        /*0138*/ 	.short	0x0380
        /*013a*/ 	.short	0x002c


	//----- nvinfo : EIATTR_SW_WAR
	.align		4
.L_2883:
        /*013c*/ 	.byte	0x04, 0x36
        /*013e*/ 	.short	(.L_2885 - .L_2884)
.L_2884:
        /*0140*/ 	.word	0x00000008
.L_2885:


//--------------------- .nv.info._ZN2at6native18elementwise_kernelILi128ELi4EZNS0_22gpu_kernel_impl_nocastINS0_13BUnaryFunctorIN3c104HalfES5_S5_ZZZNS0_21heaviside_kernel_cudaERNS_18TensorIteratorBaseEENKUlvE_clEvENKUlvE6_clEvEUlS5_S5_E_EEEEvS7_RKT_EUliE_EEviT1_ --------------------------
	.section	.nv.info._ZN2at6native18elementwise_kernelILi128ELi4EZNS0_22gpu_kernel_impl_nocastINS0_13BUnaryFunctorIN3c104HalfES5_S5_ZZZNS0_21heaviside_kernel_cudaERNS_18TensorIteratorBaseEENKUlvE_clEvENKUlvE6_clEvEUlS5_S5_E_EEEEvS7_RKT_EUliE_EEviT1_,"",@"SHT_CUDA_INFO"
	.sectionflags	@""
	.align	4


	//----- nvinfo : EIATTR_CUDA_API_VERSION
	.align		4
        /*0000*/ 	.byte	0x04, 0x37
        /*0002*/ 	.short	(.L_2887 - .L_2886)
.L_2886:
        /*0004*/ 	.word	0x00000082


	//----- nvinfo : EIATTR_KPARAM_INFO
	.align		4
.L_2887:
        /*0008*/ 	.byte	0x04, 0x17
        /*000a*/ 	.short	(.L_2889 - .L_2888)
.L_2888:
        /*000c*/ 	.word	0x00000000
        /*0010*/ 	.short	0x0001
        /*0012*/ 	.short	0x0008
        /*0014*/ 	.byte	0x00, 0xf0, 0x61, 0x08


	//----- nvinfo : EIATTR_KPARAM_INFO
	.align		4
.L_2889:
        /*0018*/ 	.byte	0x04, 0x17
        /*001a*/ 	.short	(.L_2891 - .L_2890)
.L_2890:
        /*001c*/ 	.word	0x00000000
        /*0020*/ 	.short	0x0000
        /*0022*/ 	.short	0x0000
        /*0024*/ 	.byte	0x00, 0xf0, 0x11, 0x00


	//----- nvinfo : EIATTR_SPARSE_MMA_MASK
	.align		4
.L_2891:
        /*0028*/ 	.byte	0x03, 0x50
        /*002a*/ 	.short	0x0000


	//----- nvinfo : EIATTR_MAXREG_COUNT
	.align		4
        /*002c*/ 	.byte	0x03, 0x1b
        /*002e*/ 	.short	0x0080


	//----- nvinfo : EIATTR_MERCURY_ISA_VERSION
	.align		4
        /*0030*/ 	.byte	0x03, 0x5f
        /*0032*/ 	.short	0x0101


	//----- nvinfo : EIATTR_VRC_CTA_INIT_COUNT
	.align		4
        /*0034*/ 	.byte	0x02, 0x4a
	.zero		1
	.zero		1


	//----- nvinfo : EIATTR_EXIT_INSTR_OFFSETS
	.align		4
        /*0038*/ 	.byte	0x04, 0x1c
        /*003a*/ 	.short	(.L_2893 - .L_2892)


	//   ....[0]....
.L_2892:
        /*003c*/ 	.word	0x000003b0


	//   ....[1]....
        /*0040*/ 	.word	0x00000450


	//   ....[2]....
        /*0044*/ 	.word	0x00004030


	//   ....[3]....
        /*0048*/ 	.word	0x000053a0


	//----- nvinfo : EIATTR_MAX_THREADS
	.align		4
.L_2893:
        /*004c*/ 	.byte	0x04, 0x05
        /*004e*/ 	.short	(.L_2895 - .L_2894)
.L_2894:
        /*0050*/ 	.word	0x00000080
        /*0054*/ 	.word	0x00000001
        /*0058*/ 	.word	0x00000001


	//----- nvinfo : EIATTR_CRS_STACK_SIZE
	.align		4
.L_2895:
        /*005c*/ 	.byte	0x04, 0x1e
        /*005e*/ 	.short	(.L_2897 - .L_2896)
.L_2896:
        /*0060*/ 	.word	0x00000000


	//----- nvinfo : EIATTR_CBANK_PARAM_SIZE
	.align		4
.L_2897:
        /*0064*/ 	.byte	0x03, 0x19
        /*0066*/ 	.short	0x0220


	//----- nvinfo : EIATTR_PARAM_CBANK
	.align		4
        /*0068*/ 	.byte	0x04, 0x0a
        /*006a*/ 	.short	(.L_2899 - .L_2898)
	.align		4
.L_2898:
        /*006c*/ 	.word	index@(.nv.constant0._ZN2at6native18elementwise_kernelILi128ELi4EZNS0_22gpu_kernel_impl_nocastINS0_13BUnaryFunctorIN3c104HalfES5_S5_ZZZNS0_21heaviside_kernel_cudaERNS_18TensorIteratorBaseEENKUlvE_clEvENKUlvE6_clEvEUlS5_S5_E_EEEEvS7_RKT_EUliE_EEviT1_)
        /*0070*/ 	.short	0x0380
        /*0072*/ 	.short	0x0220


	//----- nvinfo : EIATTR_SW_WAR
	.align		4
.L_2899:
        /*0074*/ 	.byte	0x04, 0x36
        /*0076*/ 	.short	(.L_2901 - .L_2900)
.L_2900:
        /*0078*/ 	.word	0x00000008
.L_2901:


//--------------------- .nv.info._ZN2at6native27unrolled_elementwise_kernelINS0_13BUnaryFunctorIN3c104HalfES4_S4_ZZZNS0_21heaviside_kernel_cudaERNS_18TensorIteratorBaseEENKUlvE_clEvENKUlvE6_clEvEUlS4_S4_E_EESt5arrayIPcLm2EELi4E23TrivialOffsetCalculatorILi1EjESF_NS0_6memory15LoadWithoutCastENSG_16StoreWithoutCastEEEviT_T0_T2_T3_T4_T5_ --------------------------
	.section	.nv.info._ZN2at6native27unrolled_elementwise_kernelINS0_13BUnaryFunctorIN3c104HalfES4_S4_ZZZNS0_21heaviside_kernel_cudaERNS_18TensorIteratorBaseEENKUlvE_clEvENKUlvE6_clEvEUlS4_S4_E_EESt5arrayIPcLm2EELi4E23TrivialOffsetCalculatorILi1EjESF_NS0_6memory15LoadWithoutCastENSG_16StoreWithoutCastEEEviT_T0_T2_T3_T4_T5_,"",@"SHT_CUDA_INFO"
	.sectionflags	@""
	.align	4


	//----- nvinfo : EIATTR_CUDA_API_VERSION
	.align		4
        /*0000*/ 	.byte	0x04, 0x37
        /*0002*/ 	.short	(.L_2903 - .L_2902)
.L_2902:
        /*0004*/ 	.word	0x00000082


	//----- nvinfo : EIATTR_KPARAM_INFO
	.align		4
.L_2903:
        /*0008*/ 	.byte	0x04, 0x17
        /*000a*/ 	.short	(.L_2905 - .L_2904)
.L_2904:
        /*000c*/ 	.word	0x00000000
        /*0010*/ 	.short	0x0006
        /*0012*/ 	.short	0x001b
        /*0014*/ 	.byte	0x00, 0xf0, 0x05, 0x00


	//----- nvinfo : EIATTR_KPARAM_INFO
	.align		4
.L_2905:
        /*0018*/ 	.byte	0x04, 0x17
        /*001a*/ 	.short	(.L_2907 - .L_2906)
.L_2906:
        /*001c*/ 	.word	0x00000000
        /*0020*/ 	.short	0x0005
        /*0022*/ 	.short	0x001a
        /*0024*/ 	.byte	0x00, 0xf0, 0x05, 0x00


	//----- nvinfo : EIATTR_KPARAM_INFO
	.align		4
.L_2907:
        /*0028*/ 	.byte	0x04, 0x17
        /*002a*/ 	.short	(.L_2909 - .L_2908)
.L_2908:
        /*002c*/ 	.word	0x00000000
        /*0030*/ 	.short	0x0004
        /*0032*/ 	.short	0x0019
        /*0034*/ 	.byte	0x00, 0xf0, 0x05, 0x00


	//----- nvinfo : EIATTR_KPARAM_INFO
	.align		4
.L_2909:
        /*0038*/ 	.byte	0x04, 0x17
        /*003a*/ 	.short	(.L_2911 - .L_2910)
.L_2910:
        /*003c*/ 	.word	0x00000000
        /*0040*/ 	.short	0x0003
        /*0042*/ 	.short	0x0018
        /*0044*/ 	.byte	0x00, 0xf0, 0x05, 0x00


	//----- nvinfo : EIATTR_KPARAM_INFO
	.align		4
.L_2911:
        /*0048*/ 	.byte	0x04, 0x17
        /*004a*/ 	.short	(.L_2913 - .L_2912)
.L_2912:
        /*004c*/ 	.word	0x00000000
        /*0050*/ 	.short	0x0002
        /*0052*/ 	.short	0x0008
        /*0054*/ 	.byte	0x00, 0xf0, 0x41, 0x00


	//----- nvinfo : EIATTR_KPARAM_INFO
	.align		4
.L_2913:
        /*0058*/ 	.byte	0x04, 0x17
        /*005a*/ 	.short	(.L_2915 - .L_2914)
.L_2914:
        /*005c*/ 	.word	0x00000000
        /*0060*/ 	.short	0x0001
        /*0062*/ 	.short	0x0004
        /*0064*/ 	.byte	0x00, 0xf0, 0x11, 0x00


	//----- nvinfo : EIATTR_KPARAM_INFO
	.align		4
.L_2915:
        /*0068*/ 	.byte	0x04, 0x17
        /*006a*/ 	.short	(.L_2917 - .L_2916)
.L_2916:
        /*006c*/ 	.word	0x00000000
        /*0070*/ 	.short	0x0000
        /*0072*/ 	.short	0x0000
        /*0074*/ 	.byte	0x00, 0xf0, 0x11, 0x00


	//----- nvinfo : EIATTR_SPARSE_MMA_MASK
	.align		4
.L_2917:
        /*0078*/ 	.byte	0x03, 0x50
        /*007a*/ 	.short	0x0000


	//----- nvinfo : EIATTR_MAXREG_COUNT
	.align		4
        /*007c*/ 	.byte	0x03, 0x1b
        /*007e*/ 	.short	0x00ff


	//----- nvinfo : EIATTR_MERCURY_ISA_VERSION
	.align		4
        /*0080*/ 	.byte	0x03, 0x5f
        /*0082*/ 	.short	0x0101


	//----- nvinfo : EIATTR_VRC_CTA_INIT_COUNT
	.align		4
        /*0084*/ 	.byte	0x02, 0x4a
	.zero		1
	.zero		1


	//----- nvinfo : EIATTR_EXIT_INSTR_OFFSETS
	.align		4
        /*0088*/ 	.byte	0x04, 0x1c
        /*008a*/ 	.short	(.L_2919 - .L_2918)


	//   ....[0]....
.L_2918:
        /*008c*/ 	.word	0x00000620


	//   ....[1]....
        /*0090*/ 	.word	0x00000670


	//----- nvinfo : EIATTR_MAX_THREADS
	.align		4
.L_2919:
        /*0094*/ 	.byte	0x04, 0x05
        /*0096*/ 	.short	(.L_2921 - .L_2920)
.L_2920:
        /*0098*/ 	.word	0x00000080
        /*009c*/ 	.word	0x00000001
        /*00a0*/ 	.word	0x00000001


	//----- nvinfo : EIATTR_CRS_STACK_SIZE
	.align		4
.L_2921:
        /*00a4*/ 	.byte	0x04, 0x1e
        /*00a6*/ 	.short	(.L_2923 - .L_2922)
.L_2922:
        /*00a8*/ 	.word	0x00000000


	//----- nvinfo : EIATTR_CBANK_PARAM_SIZE
	.align		4
.L_2923:
        /*00ac*/ 	.byte	0x03, 0x19
        /*00ae*/ 	.short	0x001c


	//----- nvinfo : EIATTR_PARAM_CBANK
	.align		4
        /*00b0*/ 	.byte	0x04, 0x0a
        /*00b2*/ 	.short	(.L_2925 - .L_2924)
	.align		4
.L_2924:
        /*00b4*/ 	.word	index@(.nv.constant0._ZN2at6native27unrolled_elementwise_kernelINS0_13BUnaryFunctorIN3c104HalfES4_S4_ZZZNS0_21heaviside_kernel_cudaERNS_18TensorIteratorBaseEENKUlvE_clEvENKUlvE6_clEvEUlS4_S4_E_EESt5arrayIPcLm2EELi4E23TrivialOffsetCalculatorILi1EjESF_NS0_6memory15LoadWithoutCastENSG_16StoreWithoutCastEEEviT_T0_T2_T3_T4_T5_)
        /*00b8*/ 	.short	0x0380
        /*00ba*/ 	.short	0x001c


	//----- nvinfo : EIATTR_SW_WAR
	.align		4
.L_2925:
        /*00bc*/ 	.byte	0x04, 0x36
        /*00be*/ 	.short	(.L_2927 - .L_2926)
.L_2926:
        /*00c0*/ 	.word	0x00000008
.L_2927:


//--------------------- .nv.info._ZN2at6native29vectorized_elementwise_kernelILi2ENS0_13BUnaryFunctorIN3c104HalfES4_S4_ZZZNS0_21heaviside_kernel_cudaERNS_18TensorIteratorBaseEENKUlvE_clEvENKUlvE6_clEvEUlS4_S4_E_EESt5arrayIPcLm2EEEEviT0_T1_ --------------------------
	.section	.nv.info._ZN2at6native29vectorized_elementwise_kernelILi2ENS0_13BUnaryFunctorIN3c104HalfES4_S4_ZZZNS0_21heaviside_kernel_cudaERNS_18TensorIteratorBaseEENKUlvE_clEvENKUlvE6_clEvEUlS4_S4_E_EESt5arrayIPcLm2EEEEviT0_T1_,"",@"SHT_CUDA_INFO"
	.sectionflags	@""
	.align	4


	//----- nvinfo : EIATTR_CUDA_API_VERSION
	.align		4
        /*0000*/ 	.byte	0x04, 0x37
        /*0002*/ 	.short	(.L_2929 - .L_2928)
.L_2928:
        /*0004*/ 	.word	0x00000082


	//----- nvinfo : EIATTR_KPARAM_INFO
	.align		4
.L_2929:
        /*0008*/ 	.byte	0x04, 0x17
        /*000a*/ 	.short	(.L_2931 - .L_2930)
.L_2930:
        /*000c*/ 	.word	0x00000000
        /*0010*/ 	.short	0x0002
        /*0012*/ 	.short	0x0008
        /*0014*/ 	.byte	0x00, 0xf0, 0x41, 0x00


	//----- nvinfo : EIATTR_KPARAM_INFO
	.align		4
.L_2931:
        /*0018*/ 	.byte	0x04, 0x17
        /*001a*/ 	.short	(.L_2933 - .L_2932)
.L_2932:
        /*001c*/ 	.word	0x00000000
        /*0020*/ 	.short	0x0001
        /*0022*/ 	.short	0x0004
        /*0024*/ 	.byte	0x00, 0xf0, 0x11, 0x00


	//----- nvinfo : EIATTR_KPARAM_INFO
	.align		4
.L_2933:
        /*0028*/ 	.byte	0x04, 0x17
        /*002a*/ 	.short	(.L_2935 - .L_2934)
.L_2934:
        /*002c*/ 	.word	0x00000000
        /*0030*/ 	.short	0x0000
        /*0032*/ 	.short	0x0000
        /*0034*/ 	.byte	0x00, 0xf0, 0x11, 0x00


	//----- nvinfo : EIATTR_SPARSE_MMA_MASK
	.align		4
.L_2935:
        /*0038*/ 	.byte	0x03, 0x50
        /*003a*/ 	.short	0x0000


	//----- nvinfo : EIATTR_MAXREG_COUNT
	.align		4
        /*003c*/ 	.byte	0x03, 0x1b
        /*003e*/ 	.short	0x00ff


	//----- nvinfo : EIATTR_MERCURY_ISA_VERSION
	.align		4
        /*0040*/ 	.byte	0x03, 0x5f
        /*0042*/ 	.short	0x0101


	//----- nvinfo : EIATTR_VRC_CTA_INIT_COUNT
	.align		4
        /*0044*/ 	.byte	0x02, 0x4a
	.zero		1
	.zero		1


	//----- nvinfo : EIATTR_EXIT_INSTR_OFFSETS
	.align		4
        /*0048*/ 	.byte	0x04, 0x1c
        /*004a*/ 	.short	(.L_2937 - .L_2936)


	//   ....[0]....
.L_2936:
        /*004c*/ 	.word	0x00000ce0


	//   ....[1]....
        /*0050*/ 	.word	0x00000d30


	//   ....[2]....
        /*0054*/ 	.word	0x00001160


	//----- nvinfo : EIATTR_MAX_THREADS
	.align		4
.L_2937:
        /*0058*/ 	.byte	0x04, 0x05
        /*005a*/ 	.short	(.L_2939 - .L_2938)
.L_2938:
        /*005c*/ 	.word	0x00000080
        /*0060*/ 	.word	0x00000001
        /*0064*/ 	.word	0x00000001


	//----- nvinfo : EIATTR_CRS_STACK_SIZE
	.align		4
.L_2939:
        /*0068*/ 	.byte	0x04, 0x1e
        /*006a*/ 	.short	(.L_2941 - .L_2940)
.L_2940:
        /*006c*/ 	.word	0x00000000


	//----- nvinfo : EIATTR_CBANK_PARAM_SIZE
	.align		4
.L_2941:
        /*0070*/ 	.byte	0x03, 0x19
        /*0072*/ 	.short	0x0018


	//----- nvinfo : EIATTR_PARAM_CBANK
	.align		4
        /*0074*/ 	.byte	0x04, 0x0a
        /*0076*/ 	.short	(.L_2943 - .L_2942)
	.align		4
.L_2942:
        /*0078*/ 	.word	index@(.nv.constant0._ZN2at6native29vectorized_elementwise_kernelILi2ENS0_13BUnaryFunctorIN3c104HalfES4_S4_ZZZNS0_21heaviside_kernel_cudaERNS_18TensorIteratorBaseEENKUlvE_clEvENKUlvE6_clEvEUlS4_S4_E_EESt5arrayIPcLm2EEEEviT0_T1_)
        /*007c*/ 	.short	0x0380
        /*007e*/ 	.short	0x0018


	//----- nvinfo : EIATTR_SW_WAR
	.align		4
.L_2943:
        /*0080*/ 	.byte	0x04, 0x36
        /*0082*/ 	.short	(.L_2945 - .L_2944)
.L_2944:
        /*0084*/ 	.word	0x00000008
.L_2945:


//--------------------- .nv.info._ZN2at6native29vectorized_elementwise_kernelILi4ENS0_13BUnaryFunctorIN3c104HalfES4_S4_ZZZNS0_21heaviside_kernel_cudaERNS_18TensorIteratorBaseEENKUlvE_clEvENKUlvE6_clEvEUlS4_S4_E_EESt5arrayIPcLm2EEEEviT0_T1_ --------------------------
	.section	.nv.info._ZN2at6native29vectorized_elementwise_kernelILi4ENS0_13BUnaryFunctorIN3c104HalfES4_S4_ZZZNS0_21heaviside_kernel_cudaERNS_18TensorIteratorBaseEENKUlvE_clEvENKUlvE6_clEvEUlS4_S4_E_EESt5arrayIPcLm2EEEEviT0_T1_,"",@"SHT_CUDA_INFO"
	.sectionflags	@""
	.align	4


	//----- nvinfo : EIATTR_CUDA_API_VERSION
	.align		4
        /*0000*/ 	.byte	0x04, 0x37
        /*0002*/ 	.short	(.L_2947 - .L_2946)
.L_2946:
        /*0004*/ 	.word	0x00000082


	//----- nvinfo : EIATTR_KPARAM_INFO
	.align		4
.L_2947:
        /*0008*/ 	.byte	0x04, 0x17
        /*000a*/ 	.short	(.L_2949 - .L_2948)
.L_2948:
        /*000c*/ 	.word	0x00000000
        /*0010*/ 	.short	0x0002
        /*0012*/ 	.short	0x0008
        /*0014*/ 	.byte	0x00, 0xf0, 0x41, 0x00


	//----- nvinfo : EIATTR_KPARAM_INFO
	.align		4
.L_2949:
        /*0018*/ 	.byte	0x04, 0x17
        /*001a*/ 	.short	(.L_2951 - .L_2950)
.L_2950:
        /*001c*/ 	.word	0x00000000
        /*0020*/ 	.short	0x0001
        /*0022*/ 	.short	0x0004
        /*0024*/ 	.byte	0x00, 0xf0, 0x11, 0x00


	//----- nvinfo : EIATTR_KPARAM_INFO
	.align		4
.L_2951:
        /*0028*/ 	.byte	0x04, 0x17
        /*002a*/ 	.short	(.L_2953 - .L_2952)
.L_2952:
        /*002c*/ 	.word	0x00000000
        /*0030*/ 	.short	0x0000
        /*0032*/ 	.short	0x0000
        /*0034*/ 	.byte	0x00, 0xf0, 0x11, 0x00


	//----- nvinfo : EIATTR_SPARSE_MMA_MASK
	.align		4
.L_2953:
        /*0038*/ 	.byte	0x03, 0x50
        /*003a*/ 	.short	0x0000


	//----- nvinfo : EIATTR_MAXREG_COUNT
	.align		4
        /*003c*/ 	.byte	0x03, 0x1b
        /*003e*/ 	.short	0x00ff


	//----- nvinfo : EIATTR_MERCURY_ISA_VERSION
	.align		4
        /*0040*/ 	.byte	0x03, 0x5f
        /*0042*/ 	.short	0x0101


	//----- nvinfo : EIATTR_VRC_CTA_INIT_COUNT
	.align		4
        /*0044*/ 	.byte	0x02, 0x4a
	.zero		1
	.zero		1


	//----- nvinfo : EIATTR_EXIT_INSTR_OFFSETS
	.align		4
        /*0048*/ 	.byte	0x04, 0x1c
        /*004a*/ 	.short	(.L_2955 - .L_2954)


	//   ....[0]....
.L_2954:
        /*004c*/ 	.word	0x00000ce0


	//   ....[1]....
        /*0050*/ 	.word	0x00000d30


	//   ....[2]....
        /*0054*/ 	.word	0x00001120


	//----- nvinfo : EIATTR_MAX_THREADS
	.align		4
.L_2955:
        /*0058*/ 	.byte	0x04, 0x05
        /*005a*/ 	.short	(.L_2957 - .L_2956)
.L_2956:
        /*005c*/ 	.word	0x00000080
        /*0060*/ 	.word	0x00000001
        /*0064*/ 	.word	0x00000001


	//----- nvinfo : EIATTR_CRS_STACK_SIZE
	.align		4
.L_2957:
        /*0068*/ 	.byte	0x04, 0x1e
        /*006a*/ 	.short	(.L_2959 - .L_2958)
.L_2958:
        /*006c*/ 	.word	0x00000000


	//----- nvinfo : EIATTR_CBANK_PARAM_SIZE
	.align		4
.L_2959:
        /*0070*/ 	.byte	0x03, 0x19
        /*0072*/ 	.short	0x0018


	//----- nvinfo : EIATTR_PARAM_CBANK
	.align		4
        /*0074*/ 	.byte	0x04, 0x0a
        /*0076*/ 	.short	(.L_2961 - .L_2960)
	.align		4
.L_2960:
        /*0078*/ 	.word	index@(.nv.constant0._ZN2at6native29vectorized_elementwise_kernelILi4ENS0_13BUnaryFunctorIN3c104HalfES4_S4_ZZZNS0_21heaviside_kernel_cudaERNS_18TensorIteratorBaseEENKUlvE_clEvENKUlvE6_clEvEUlS4_S4_E_EESt5arrayIPcLm2EEEEviT0_T1_)
        /*007c*/ 	.short	0x0380
        /*007e*/ 	.short	0x0018


	//----- nvinfo : EIATTR_SW_WAR
	.align		4
.L_2961:
        /*0080*/ 	.byte	0x04, 0x36
        /*0082*/ 	.short	(.L_2963 - .L_2962)
.L_2962:
        /*0084*/ 	.word	0x00000008
.L_2963:


//--------------------- .nv.info._ZN2at6native29vectorized_elementwise_kernelILi8ENS0_13BUnaryFunctorIN3c104HalfES4_S4_ZZZNS0_21heaviside_kernel_cudaERNS_18TensorIteratorBaseEENKUlvE_clEvENKUlvE6_clEvEUlS4_S4_E_EESt5arrayIPcLm2EEEEviT0_T1_ --------------------------
	.section	.nv.info._ZN2at6native29vectorized_elementwise_kernelILi8ENS0_13BUnaryFunctorIN3c104HalfES4_S4_ZZZNS0_21heaviside_kernel_cudaERNS_18TensorIteratorBaseEENKUlvE_clEvENKUlvE6_clEvEUlS4_S4_E_EESt5arrayIPcLm2EEEEviT0_T1_,"",@"SHT_CUDA_INFO"
	.sectionflags	@""
	.align	4


	//----- nvinfo : EIATTR_CUDA_API_VERSION
	.align		4
        /*0000*/ 	.byte	0x04, 0x37
        /*0002*/ 	.short	(.L_2965 - .L_2964)
.L_2964:
        /*0004*/ 	.word	0x00000082


	//----- nvinfo : EIATTR_KPARAM_INFO
	.align		4
.L_2965:
        /*0008*/ 	.byte	0x04, 0x17
        /*000a*/ 	.short	(.L_2967 - .L_2966)
.L_2966:
        /*000c*/ 	.word	0x00000000
        /*0010*/ 	.short	0x0002
        /*0012*/ 	.short	0x0008
        /*0014*/ 	.byte	0x00, 0xf0, 0x41, 0x00


	//----- nvinfo : EIATTR_KPARAM_INFO
	.align		4
.L_2967:
        /*0018*/ 	.byte	0x04, 0x17
        /*001a*/ 	.short	(.L_2969 - .L_2968)
.L_2968:
        /*001c*/ 	.word	0x00000000
        /*0020*/ 	.short	0x0001
        /*0022*/ 	.short	0x0004
        /*0024*/ 	.byte	0x00, 0xf0, 0x11, 0x00


	//----- nvinfo : EIATTR_KPARAM_INFO
	.align		4
.L_2969:
        /*0028*/ 	.byte	0x04, 0x17
        /*002a*/ 	.short	(.L_2971 - .L_2970)
.L_2970:
        /*002c*/ 	.word	0x00000000
        /*0030*/ 	.short	0x0000
        /*0032*/ 	.short	0x0000
        /*0034*/ 	.byte	0x00, 0xf0, 0x11, 0x00


	//----- nvinfo : EIATTR_SPARSE_MMA_MASK
	.align		4
.L_2971:
        /*0038*/ 	.byte	0x03, 0x50
        /*003a*/ 	.short	0x0000


	//----- nvinfo : EIATTR_MAXREG_COUNT
	.align		4
        /*003c*/ 	.byte	0x03, 0x1b
        /*003e*/ 	.short	0x00ff


	//----- nvinfo : EIATTR_MERCURY_ISA_VERSION
	.align		4
        /*0040*/ 	.byte	0x03, 0x5f
        /*0042*/ 	.short	0x0101


	//----- nvinfo : EIATTR_VRC_CTA_INIT_COUNT
	.align		4
        /*0044*/ 	.byte	0x02, 0x4a
	.zero		1
	.zero		1


	//----- nvinfo : EIATTR_EXIT_INSTR_OFFSETS
	.align		4
        /*0048*/ 	.byte	0x04, 0x1c
        /*004a*/ 	.short	(.L_2973 - .L_2972)


	//   ....[0]....
.L_2972:
        /*004c*/ 	.word	0x00000ce0


	//   ....[1]....
        /*0050*/ 	.word	0x00000d30


	//   ....[2]....
        /*0054*/ 	.word	0x00001100


	//----- nvinfo : EIATTR_MAX_THREADS
	.align		4
.L_2973:
        /*0058*/ 	.byte	0x04, 0x05
        /*005a*/ 	.short	(.L_2975 - .L_2974)
.L_2974:
        /*005c*/ 	.word	0x00000080
        /*0060*/ 	.word	0x00000001
        /*0064*/ 	.word	0x00000001


	//----- nvinfo : EIATTR_CRS_STACK_SIZE
	.align		4
.L_2975:
        /*0068*/ 	.byte	0x04, 0x1e
        /*006a*/ 	.short	(.L_2977 - .L_2976)
.L_2976:
        /*006c*/ 	.word	0x00000000


	//----- nvinfo : EIATTR_CBANK_PARAM_SIZE
	.align		4
.L_2977:
        /*0070*/ 	.byte	0x03, 0x19
        /*0072*/ 	.short	0x0018


	//----- nvinfo : EIATTR_PARAM_CBANK
	.align		4
        /*0074*/ 	.byte	0x04, 0x0a
        /*0076*/ 	.short	(.L_2979 - .L_2978)
	.align		4
.L_2978:
        /*0078*/ 	.word	index@(.nv.constant0._ZN2at6native29vectorized_elementwise_kernelILi8ENS0_13BUnaryFunctorIN3c104HalfES4_S4_ZZZNS0_21heaviside_kernel_cudaERNS_18TensorIteratorBaseEENKUlvE_clEvENKUlvE6_clEvEUlS4_S4_E_EESt5arrayIPcLm2EEEEviT0_T1_)
        /*007c*/ 	.short	0x0380
        /*007e*/ 	.short	0x0018


	//----- nvinfo : EIATTR_SW_WAR
	.align		4
.L_2979:
        /*0080*/ 	.byte	0x04, 0x36
        /*0082*/ 	.short	(.L_2981 - .L_2980)
.L_2980:
        /*0084*/ 	.word	0x00000008
.L_2981:


//--------------------- .nv.info._ZN2at6native18elementwise_kernelILi128ELi4EZNS0_15gpu_kernel_implINS0_13AUnaryFunctorIN3c104HalfES5_S5_ZZZNS0_21heaviside_kernel_cudaERNS_18TensorIteratorBaseEENKUlvE_clEvENKUlvE6_clEvEUlS5_S5_E_EEEEvS7_RKT_EUliE_EEviT1_ --------------------------
	.section	.nv.info._ZN2at6native18elementwise_kernelILi128ELi4EZNS0_15gpu_kernel_implINS0_13AUnaryFunctorIN3c104HalfES5_S5_ZZZNS0_21heaviside_kernel_cudaERNS_18TensorIteratorBaseEENKUlvE_clEvENKUlvE6_clEvEUlS5_S5_E_EEEEvS7_RKT_EUliE_EEviT1_,"",@"SHT_CUDA_INFO"
	.sectionflags	@""
	.align	4


	//----- nvinfo : EIATTR_CUDA_API_VERSION
	.align		4
        /*0000*/ 	.byte	0x04, 0x37
        /*0002*/ 	.short	(.L_2983 - .L_2982)
.L_2982:
        /*0004*/ 	.word	0x00000082


	//----- nvinfo : EIATTR_KPARAM_INFO
	.align		4
.L_2983:
        /*0008*/ 	.byte	0x04, 0x17
        /*000a*/ 	.short	(.L_2985 - .L_2984)
.L_2984:
        /*000c*/ 	.word	0x00000000
        /*0010*/ 	.short	0x0001
        /*0012*/ 	.short	0x0008
        /*0014*/ 	.byte	0x00, 0xf0, 0x61, 0x08


	//----- nvinfo : EIATTR_KPARAM_INFO
	.align		4
.L_2985:
        /*0018*/ 	.byte	0x04, 0x17
        /*001a*/ 	.short	(.L_2987 - .L_2986)
.L_2986:
        /*001c*/ 	.word	0x00000000
        /*0020*/ 	.short	0x0000
        /*0022*/ 	.short	0x0000
        /*0024*/ 	.byte	0x00, 0xf0, 0x11, 0x00


	//----- nvinfo : EIATTR_SPARSE_MMA_MASK
	.align		4
.L_2987:
        /*0028*/ 	.byte	0x03, 0x50
        /*002a*/ 	.short	0x0000


	//----- nvinfo : EIATTR_MAXREG_COUNT
	.align		4
        /*002c*/ 	.byte	0x03, 0x1b
        /*002e*/ 	.short	0x0080


	//----- nvinfo : EIATTR_EXTERNS
	.align		4
        /*0030*/ 	.byte	0x04, 0x0f
        /*0032*/ 	.short	(.L_2989 - .L_2988)


	//   ....[0]....
	.align		4
.L_2988:
        /*0034*/ 	.word	index@(__assertfail)


	//----- nvinfo : EIATTR_MERCURY_ISA_VERSION
	.align		4
.L_2989:
        /*0038*/ 	.byte	0x03, 0x5f
        /*003a*/ 	.short	0x0101


	//----- nvinfo : EIATTR_VRC_CTA_INIT_COUNT
	.align		4
        /*003c*/ 	.byte	0x02, 0x4a
	.zero		1
	.zero		1


	//----- nvinfo : EIATTR_SYSCALL_OFFSETS
	.align		4
        /*0040*/ 	.byte	0x04, 0x46
        /*0042*/ 	.short	(.L_2991 - .L_2990)


	//   ....[0]....
.L_2990:
        /*0044*/ 	.word	0x000022b0


	//   ....[1]....
        /*0048*/ 	.word	0x00003220


	//   ....[2]....
        /*004c*/ 	.word	0x00005680


	//   ....[3]....
        /*0050*/ 	.word	0x00006410


	//   ....[4]....
        /*0054*/ 	.word	0x00008980


	//   ....[5]....
        /*0058*/ 	.word	0x00009710


	//   ....[6]....
        /*005c*/ 	.word	0x0000bc90


	//   ....[7]....
        /*0060*/ 	.word	0x0000c9f0


	//----- nvinfo : EIATTR_EXIT_INSTR_OFFSETS
	.align		4
.L_2991:
        /*0064*/ 	.byte	0x04, 0x1c
        /*0066*/ 	.short	(.L_2993 - .L_2992)


	//   ....[0]....
.L_2992:
        /*0068*/ 	.word	0x000099f0


	//   ....[1]....
        /*006c*/ 	.word	0x0000be90


	//   ....[2]....
        /*0070*/ 	.word	0x0000bed0


	//   ....[3]....
        /*0074*/ 	.word	0x0000bf70


	//   ....[4]....
        /*0078*/ 	.word	0x0000bfb0


	//   ....[5]....
        /*007c*/ 	.word	0x0000bff0


	//   ....[6]....
        /*0080*/ 	.word	0x0000c080


	//   ....[7]....
        /*0084*/ 	.word	0x0000c0a0


	//   ....[8]....
        /*0088*/ 	.word	0x0000c140


	//   ....[9]....
        /*008c*/ 	.word	0x0000c190


	//   ....[10]....
        /*0090*/ 	.word	0x0000c1e0


	//   ....[11]....
        /*0094*/ 	.word	0x0000c2c0


	//   ....[12]....
        /*0098*/ 	.word	0x0000c430


	//   ....[13]....
        /*009c*/ 	.word	0x0000c5a0


	//   ....[14]....
        /*00a0*/ 	.word	0x0000c700


	//   ....[15]....
        /*00a4*/ 	.word	0x0000c740


	//   ....[16]....
        /*00a8*/ 	.word	0x0000c780


	//   ....[17]....
        /*00ac*/ 	.word	0x0000c830


	//   ....[18]....
        /*00b0*/ 	.word	0x0000c890


	//   ....[19]....
        /*00b4*/ 	.word	0x0000ca00


	//   ....[20]....
        /*00b8*/ 	.word	0x0000cb10


	//   ....[21]....
        /*00bc*/ 	.word	0x0000cc50


	//   ....[22]....
        /*00c0*/ 	.word	0x0000cc90


	//----- nvinfo : EIATTR_MAX_THREADS
	.align		4
.L_2993:
        /*00c4*/ 	.byte	0x04, 0x05
        /*00c6*/ 	.short	(.L_2995 - .L_2994)
.L_2994:
        /*00c8*/ 	.word	0x00000080
        /*00cc*/ 	.word	0x00000001
        /*00d0*/ 	.word	0x00000001


	//----- nvinfo : EIATTR_CRS_STACK_SIZE
	.align		4
.L_2995:
        /*00d4*/ 	.byte	0x04, 0x1e
        /*00d6*/ 	.short	(.L_2997 - .L_2996)
.L_2996:
        /*00d8*/ 	.word	0x00000000


	//----- nvinfo : EIATTR_CBANK_PARAM_SIZE
	.align		4
.L_2997:
        /*00dc*/ 	.byte	0x03, 0x19
        /*00de*/ 	.short	0x0220


	//----- nvinfo : EIATTR_PARAM_CBANK
	.align		4
        /*00e0*/ 	.byte	0x04, 0x0a
        /*00e2*/ 	.short	(.L_2999 - .L_2998)
	.align		4
.L_2998:
        /*00e4*/ 	.word	index@(.nv.constant0._ZN2at6native18elementwise_kernelILi128ELi4EZNS0_15gpu_kernel_implINS0_13AUnaryFunctorIN3c104HalfES5_S5_ZZZNS0_21heaviside_kernel_cudaERNS_18TensorIteratorBaseEENKUlvE_clEvENKUlvE6_clEvEUlS5_S5_E_EEEEvS7_RKT_EUliE_EEviT1_)
        /*00e8*/ 	.short	0x0380
        /*00ea*/ 	.short	0x0220


	//----- nvinfo : EIATTR_SW_WAR
	.align		4
.L_2999:
        /*00ec*/ 	.byte	0x04, 0x36
        /*00ee*/ 	.short	(.L_3001 - .L_3000)
.L_3000:
        /*00f0*/ 	.word	0x00000008
.L_3001:


//--------------------- .nv.info._ZN2at6native27unrolled_elementwise_kernelINS0_13AUnaryFunctorIN3c104HalfES4_S4_ZZZNS0_21heaviside_kernel_cudaERNS_18TensorIteratorBaseEENKUlvE_clEvENKUlvE6_clEvEUlS4_S4_E_EESt5arrayIPcLm2EELi4E23TrivialOffsetCalculatorILi1EjESF_NS0_6memory12LoadWithCastILi1EEENSG_13StoreWithCastILi1EEEEEviT_T0_T2_T3_T4_T5_ --------------------------
	.section	.nv.info._ZN2at6native27unrolled_elementwise_kernelINS0_13AUnaryFunctorIN3c104HalfES4_S4_ZZZNS0_21heaviside_kernel_cudaERNS_18TensorIteratorBaseEENKUlvE_clEvENKUlvE6_clEvEUlS4_S4_E_EESt5arrayIPcLm2EELi4E23TrivialOffsetCalculatorILi1EjESF_NS0_6memory12LoadWithCastILi1EEENSG_13StoreWithCastILi1EEEEEviT_T0_T2_T3_T4_T5_,"",@"SHT_CUDA_INFO"
	.sectionflags	@""
	.align	4


	//----- nvinfo : EIATTR_CUDA_API_VERSION
	.align		4
        /*0000*/ 	.byte	0x04, 0x37
        /*0002*/ 	.short	(.L_3003 - .L_3002)
.L_3002:
        /*0004*/ 	.word	0x00000082


	//----- nvinfo : EIATTR_KPARAM_INFO
	.align		4
.L_3003:
        /*0008*/ 	.byte	0x04, 0x17
        /*000a*/ 	.short	(.L_3005 - .L_3004)
.L_3004:
        /*000c*/ 	.word	0x00000000
        /*0010*/ 	.short	0x0006
        /*0012*/ 	.short	0x0024
        /*0014*/ 	.byte	0x00, 0xf0, 0x21, 0x00


	//----- nvinfo : EIATTR_KPARAM_INFO
	.align		4
.L_3005:
        /*0018*/ 	.byte	0x04, 0x17
        /*001a*/ 	.short	(.L_3007 - .L_3006)
.L_3006:
        /*001c*/ 	.word	0x00000000
        /*0020*/ 	.short	0x0005
        /*0022*/ 	.short	0x001c
        /*0024*/ 	.byte	0x00, 0xf0, 0x21, 0x00


	//----- nvinfo : EIATTR_KPARAM_INFO
	.align		4
.L_3007:
        /*0028*/ 	.byte	0x04, 0x17
        /*002a*/ 	.short	(.L_3009 - .L_3008)
.L_3008:
        /*002c*/ 	.word	0x00000000
        /*0030*/ 	.short	0x0004
        /*0032*/ 	.short	0x0019
        /*0034*/ 	.byte	0x00, 0xf0, 0x05, 0x00


	//----- nvinfo : EIATTR_KPARAM_INFO
	.align		4
.L_3009:
        /*0038*/ 	.byte	0x04, 0x17
        /*003a*/ 	.short	(.L_3011 - .L_3010)
.L_3010:
        /*003c*/ 	.word	0x00000000
        /*0040*/ 	.short	0x0003
        /*0042*/ 	.short	0x0018
        /*0044*/ 	.byte	0x00, 0xf0, 0x05, 0x00


	//----- nvinfo : EIATTR_KPARAM_INFO
	.align		4
.L_3011:
        /*0048*/ 	.byte	0x04, 0x17
        /*004a*/ 	.short	(.L_3013 - .L_3012)
.L_3012:
        /*004c*/ 	.word	0x00000000
        /*0050*/ 	.short	0x0002
        /*0052*/ 	.short	0x0008
        /*0054*/ 	.byte	0x00, 0xf0, 0x41, 0x00


	//----- nvinfo : EIATTR_KPARAM_INFO
	.align		4
.L_3013:
        /*0058*/ 	.byte	0x04, 0x17
        /*005a*/ 	.short	(.L_3015 - .L_3014)
.L_3014:
        /*005c*/ 	.word	0x00000000
        /*0060*/ 	.short	0x0001
        /*0062*/ 	.short	0x0004
        /*0064*/ 	.byte	0x00, 0xf0, 0x11, 0x00


	//----- nvinfo : EIATTR_KPARAM_INFO
	.align		4
.L_3015:
        /*0068*/ 	.byte	0x04, 0x17
        /*006a*/ 	.short	(.L_3017 - .L_3016)
.L_3016:
        /*006c*/ 	.word	0x00000000
        /*0070*/ 	.short	0x0000
        /*0072*/ 	.short	0x0000
        /*0074*/ 	.byte	0x00, 0xf0, 0x11, 0x00


	//----- nvinfo : EIATTR_SPARSE_MMA_MASK
	.align		4
.L_3017:
        /*0078*/ 	.byte	0x03, 0x50
        /*007a*/ 	.short	0x0000


	//----- nvinfo : EIATTR_MAXREG_COUNT
	.align		4
        /*007c*/ 	.byte	0x03, 0x1b
        /*007e*/ 	.short	0x00ff


	//----- nvinfo : EIATTR_EXTERNS
	.align		4
        /*0080*/ 	.byte	0x04, 0x0f
        /*0082*/ 	.short	(.L_3019 - .L_3018)


	//   ....[0]....
	.align		4
.L_3018:
        /*0084*/ 	.word	index@(__assertfail)


	//----- nvinfo : EIATTR_MERCURY_ISA_VERSION
	.align		4
.L_3019:
        /*0088*/ 	.byte	0x03, 0x5f
        /*008a*/ 	.short	0x0101


	//----- nvinfo : EIATTR_VRC_CTA_INIT_COUNT
	.align		4
        /*008c*/ 	.byte	0x02, 0x4a
	.zero		1
	.zero		1


	//----- nvinfo : EIATTR_SYSCALL_OFFSETS
	.align		4
        /*0090*/ 	.byte	0x04, 0x46
        /*0092*/ 	.short	(.L_3021 - .L_3020)


	//   ....[0]....
.L_3020:
        /*0094*/ 	.word	0x00000fd0


	//   ....[1]....
        /*0098*/ 	.word	0x00002180


	//   ....[2]....
        /*009c*/ 	.word	0x00003270


	//   ....[3]....
        /*00a0*/ 	.word	0x00004360


	//   ....[4]....
        /*00a4*/ 	.word	0x00005600


	//   ....[5]....
        /*00a8*/ 	.word	0x000064c0


	//   ....[6]....
        /*00ac*/ 	.word	0x00007440


	//   ....[7]....
        /*00b0*/ 	.word	0x000083c0


	//----- nvinfo : EIATTR_EXIT_INSTR_OFFSETS
	.align		4
.L_3021:
        /*00b4*/ 	.byte	0x04, 0x1c
        /*00b6*/ 	.short	(.L_3023 - .L_3022)


	//   ....[0]....
.L_3022:
        /*00b8*/ 	.word	0x00007710


	//   ....[1]....
        /*00bc*/ 	.word	0x00007860


	//   ....[2]....
        /*00c0*/ 	.word	0x000078a0


	//   ....[3]....
        /*00c4*/ 	.word	0x00007940


	//   ....[4]....
        /*00c8*/ 	.word	0x00007980


	//   ....[5]....
        /*00cc*/ 	.word	0x000079c0


	//   ....[6]....
        /*00d0*/ 	.word	0x00007a50


	//   ....[7]....
        /*00d4*/ 	.word	0x00007a70


	//   ....[8]....
        /*00d8*/ 	.word	0x00007b10


	//   ....[9]....
        /*00dc*/ 	.word	0x00007b60


	//   ....[10]....
        /*00e0*/ 	.word	0x00007bb0


	//   ....[11]....
        /*00e4*/ 	.word	0x00007c90


	//   ....[12]....
        /*00e8*/ 	.word	0x00007e00


	//   ....[13]....
        /*00ec*/ 	.word	0x00007f70


	//   ....[14]....
        /*00f0*/ 	.word	0x000080d0


	//   ....[15]....
        /*00f4*/ 	.word	0x00008110


	//   ....[16]....
        /*00f8*/ 	.word	0x00008150


	//   ....[17]....
        /*00fc*/ 	.word	0x00008200


	//   ....[18]....
        /*0100*/ 	.word	0x00008260


	//   ....[19]....
        /*0104*/ 	.word	0x000083d0


	//   ....[20]....
        /*0108*/ 	.word	0x000084e0


	//   ....[21]....
        /*010c*/ 	.word	0x00008620


	//   ....[22]....
        /*0110*/ 	.word	0x00008660


	//----- nvinfo : EIATTR_MAX_THREADS
	.align		4
.L_3023:
        /*0114*/ 	.byte	0x04, 0x05
        /*0116*/ 	.short	(.L_3025 - .L_3024)
.L_3024:
        /*0118*/ 	.word	0x00000080
        /*011c*/ 	.word	0x00000001
        /*0120*/ 	.word	0x00000001


	//----- nvinfo : EIATTR_CRS_STACK_SIZE
	.align		4
.L_3025:
        /*0124*/ 	.byte	0x04, 0x1e
        /*0126*/ 	.short	(.L_3027 - .L_3026)
.L_3026:
        /*0128*/ 	.word	0x00000000


	//----- nvinfo : EIATTR_CBANK_PARAM_SIZE
	.align		4
.L_3027:
        /*012c*/ 	.byte	0x03, 0x19
        /*012e*/ 	.short	0x002c


	//----- nvinfo : EIATTR_PARAM_CBANK
	.align		4
        /*0130*/ 	.byte	0x04, 0x0a
        /*0132*/ 	.short	(.L_3029 - .L_3028)
	.align		4
.L_3028:
        /*0134*/ 	.word	index@(.nv.constant0._ZN2at6native27unrolled_elementwise_kernelINS0_13AUnaryFunctorIN3c104HalfES4_S4_ZZZNS0_21heaviside_kernel_cudaERNS_18TensorIteratorBaseEENKUlvE_clEvENKUlvE6_clEvEUlS4_S4_E_EESt5arrayIPcLm2EELi4E23TrivialOffsetCalculatorILi1EjESF_NS0_6memory12LoadWithCastILi1EEENSG_13StoreWithCastILi1EEEEEviT_T0_T2_T3_T4_T5_)
        /*0138*/ 	.short	0x0380
        /*013a*/ 	.short	0x002c


	//----- nvinfo : EIATTR_SW_WAR
	.align		4
.L_3029:
        /*013c*/ 	.byte	0x04, 0x36
        /*013e*/ 	.short	(.L_3031 - .L_3030)
.L_3030:
        /*0140*/ 	.word	0x00000008
.L_3031:


//--------------------- .nv.info._ZN2at6native18elementwise_kernelILi128ELi4EZNS0_22gpu_kernel_impl_nocastINS0_13AUnaryFunctorIN3c104HalfES5_S5_ZZZNS0_21heaviside_kernel_cudaERNS_18TensorIteratorBaseEENKUlvE_clEvENKUlvE6_clEvEUlS5_S5_E_EEEEvS7_RKT_EUliE_EEviT1_ --------------------------
	.section	.nv.info._ZN2at6native18elementwise_kernelILi128ELi4EZNS0_22gpu_kernel_impl_nocastINS0_13AUnaryFunctorIN3c104HalfES5_S5_ZZZNS0_21heaviside_kernel_cudaERNS_18TensorIteratorBaseEENKUlvE_clEvENKUlvE6_clEvEUlS5_S5_E_EEEEvS7_RKT_EUliE_EEviT1_,"",@"SHT_CUDA_INFO"
	.sectionflags	@""
	.align	4


	//----- nvinfo : EIATTR_CUDA_API_VERSION
	.align		4
        /*0000*/ 	.byte	0x04, 0x37
        /*0002*/ 	.short	(.L_3033 - .L_3032)
.L_3032:
        /*0004*/ 	.word	0x00000082


	//----- nvinfo : EIATTR_KPARAM_INFO
	.align		4
.L_3033:
        /*0008*/ 	.byte	0x04, 0x17
        /*000a*/ 	.short	(.L_3035 - .L_3034)
.L_3034:
        /*000c*/ 	.word	0x00000000
        /*0010*/ 	.short	0x0001
        /*0012*/ 	.short	0x0008
        /*0014*/ 	.byte	0x00, 0xf0, 0x61, 0x08


	//----- nvinfo : EIATTR_KPARAM_INFO
	.align		4
.L_3035:
        /*0018*/ 	.byte	0x04, 0x17
        /*001a*/ 	.short	(.L_3037 - .L_3036)
.L_3036:
        /*001c*/ 	.word	0x00000000
        /*0020*/ 	.short	0x0000
        /*0022*/ 	.short	0x0000
        /*0024*/ 	.byte	0x00, 0xf0, 0x11, 0x00


	//----- nvinfo : EIATTR_SPARSE_MMA_MASK
	.align		4
.L_3037:
        /*0028*/ 	.byte	0x03, 0x50
        /*002a*/ 	.short	0x0000


	//----- nvinfo : EIATTR_MAXREG_COUNT
	.align		4
        /*002c*/ 	.byte	0x03, 0x1b
        /*002e*/ 	.short	0x0080


	//----- nvinfo : EIATTR_MERCURY_ISA_VERSION
	.align		4
        /*0030*/ 	.byte	0x03, 0x5f
        /*0032*/ 	.short	0x0101


	//----- nvinfo : EIATTR_VRC_CTA_INIT_COUNT
	.align		4
        /*0034*/ 	.byte	0x02, 0x4a
	.zero		1
	.zero		1


	//----- nvinfo : EIATTR_EXIT_INSTR_OFFSETS
	.align		4
        /*0038*/ 	.byte	0x04, 0x1c
        /*003a*/ 	.short	(.L_3039 - .L_3038)


	//   ....[0]....
.L_3038:
        /*003c*/ 	.word	0x00000390


	//   ....[1]....
        /*0040*/ 	.word	0x00000440


	//   ....[2]....
        /*0044*/ 	.word	0x00004020


	//   ....[3]....
        /*0048*/ 	.word	0x000053a0


	//----- nvinfo : EIATTR_MAX_THREADS
	.align		4
.L_3039:
        /*004c*/ 	.byte	0x04, 0x05
        /*004e*/ 	.short	(.L_3041 - .L_3040)
.L_3040:
        /*0050*/ 	.word	0x00000080
        /*0054*/ 	.word	0x00000001
        /*0058*/ 	.word	0x00000001


	//----- nvinfo : EIATTR_CRS_STACK_SIZE
	.align		4
.L_3041:
        /*005c*/ 	.byte	0x04, 0x1e
        /*005e*/ 	.short	(.L_3043 - .L_3042)
.L_3042:
        /*0060*/ 	.word	0x00000000


	//----- nvinfo : EIATTR_CBANK_PARAM_SIZE
	.align		4
.L_3043:
        /*0064*/ 	.byte	0x03, 0x19
        /*0066*/ 	.short	0x0220


	//----- nvinfo : EIATTR_PARAM_CBANK
	.align		4
        /*0068*/ 	.byte	0x04, 0x0a
        /*006a*/ 	.short	(.L_3045 - .L_3044)
	.align		4
.L_3044:
        /*006c*/ 	.word	index@(.nv.constant0._ZN2at6native18elementwise_kernelILi128ELi4EZNS0_22gpu_kernel_impl_nocastINS0_13AUnaryFunctorIN3c104HalfES5_S5_ZZZNS0_21heaviside_kernel_cudaERNS_18TensorIteratorBaseEENKUlvE_clEvENKUlvE6_clEvEUlS5_S5_E_EEEEvS7_RKT_EUliE_EEviT1_)
        /*0070*/ 	.short	0x0380
        /*0072*/ 	.short	0x0220


	//----- nvinfo : EIATTR_SW_WAR
	.align		4
.L_3045:
        /*0074*/ 	.byte	0x04, 0x36
        /*0076*/ 	.short	(.L_3047 - .L_3046)
.L_3046:
        /*0078*/ 	.word	0x00000008
.L_3047:


//--------------------- .nv.info._ZN2at6native27unrolled_elementwise_kernelINS0_13AUnaryFunctorIN3c104HalfES4_S4_ZZZNS0_21heaviside_kernel_cudaERNS_18TensorIteratorBaseEENKUlvE_clEvENKUlvE6_clEvEUlS4_S4_E_EESt5arrayIPcLm2EELi4E23TrivialOffsetCalculatorILi1EjESF_NS0_6memory15LoadWithoutCastENSG_16StoreWithoutCastEEEviT_T0_T2_T3_T4_T5_ --------------------------
	.section	.nv.info._ZN2at6native27unrolled_elementwise_kernelINS0_13AUnaryFunctorIN3c104HalfES4_S4_ZZZNS0_21heaviside_kernel_cudaERNS_18TensorIteratorBaseEENKUlvE_clEvENKUlvE6_clEvEUlS4_S4_E_EESt5arrayIPcLm2EELi4E23TrivialOffsetCalculatorILi1EjESF_NS0_6memory15LoadWithoutCastENSG_16StoreWithoutCastEEEviT_T0_T2_T3_T4_T5_,"",@"SHT_CUDA_INFO"
	.sectionflags	@""
	.align	4


	//----- nvinfo : EIATTR_CUDA_API_VERSION
	.align		4
        /*0000*/ 	.byte	0x04, 0x37
        /*0002*/ 	.short	(.L_3049 - .L_3048)
.L_3048:
        /*0004*/ 	.word	0x00000082


	//----- nvinfo : EIATTR_KPARAM_INFO
	.align		4
.L_3049:
        /*0008*/ 	.byte	0x04, 0x17
        /*000a*/ 	.short	(.L_3051 - .L_3050)
.L_3050:
        /*000c*/ 	.word	0x00000000
        /*0010*/ 	.short	0x0006
        /*0012*/ 	.short	0x001b
        /*0014*/ 	.byte	0x00, 0xf0, 0x05, 0x00


	//----- nvinfo : EIATTR_KPARAM_INFO
	.align		4
.L_3051:
        /*0018*/ 	.byte	0x04, 0x17
        /*001a*/ 	.short	(.L_3053 - .L_3052)
.L_3052:
        /*001c*/ 	.word	0x00000000
        /*0020*/ 	.short	0x0005
        /*0022*/ 	.short	0x001a
        /*0024*/ 	.byte	0x00, 0xf0, 0x05, 0x00


	//----- nvinfo : EIATTR_KPARAM_INFO
	.align		4
.L_3053:
        /*0028*/ 	.byte	0x04, 0x17
        /*002a*/ 	.short	(.L_3055 - .L_3054)
.L_3054:
        /*002c*/ 	.word	0x00000000
        /*0030*/ 	.short	0x0004
        /*0032*/ 	.short	0x0019
        /*0034*/ 	.byte	0x00, 0xf0, 0x05, 0x00


	//----- nvinfo : EIATTR_KPARAM_INFO
	.align		4
.L_3055:
        /*0038*/ 	.byte	0x04, 0x17
        /*003a*/ 	.short	(.L_3057 - .L_3056)
.L_3056:
        /*003c*/ 	.word	0x00000000
        /*0040*/ 	.short	0x0003
        /*0042*/ 	.short	0x0018
        /*0044*/ 	.byte	0x00, 0xf0, 0x05, 0x00


	//----- nvinfo : EIATTR_KPARAM_INFO
	.align		4
.L_3057:
        /*0048*/ 	.byte	0x04, 0x17
        /*004a*/ 	.short	(.L_3059 - .L_3058)
.L_3058:
        /*004c*/ 	.word	0x00000000
        /*0050*/ 	.short	0x0002
        /*0052*/ 	.short	0x0008
        /*0054*/ 	.byte	0x00, 0xf0, 0x41, 0x00


	//----- nvinfo : EIATTR_KPARAM_INFO
	.align		4
.L_3059:
        /*0058*/ 	.byte	0x04, 0x17
        /*005a*/ 	.short	(.L_3061 - .L_3060)
.L_3060:
        /*005c*/ 	.word	0x00000000
        /*0060*/ 	.short	0x0001
        /*0062*/ 	.short	0x0004
        /*0064*/ 	.byte	0x00, 0xf0, 0x11, 0x00


	//----- nvinfo : EIATTR_KPARAM_INFO
	.align		4
.L_3061:
        /*0068*/ 	.byte	0x04, 0x17
        /*006a*/ 	.short	(.L_3063 - .L_3062)
.L_3062:
        /*006c*/ 	.word	0x00000000
        /*0070*/ 	.short	0x0000
        /*0072*/ 	.short	0x0000
        /*0074*/ 	.byte	0x00, 0xf0, 0x11, 0x00


	//----- nvinfo : EIATTR_SPARSE_MMA_MASK
	.align		4
.L_3063:
        /*0078*/ 	.byte	0x03, 0x50
        /*007a*/ 	.short	0x0000


	//----- nvinfo : EIATTR_MAXREG_COUNT
	.align		4
        /*007c*/ 	.byte	0x03, 0x1b
        /*007e*/ 	.short	0x00ff


	//----- nvinfo : EIATTR_MERCURY_ISA_VERSION
	.align		4
        /*0080*/ 	.byte	0x03, 0x5f
        /*0082*/ 	.short	0x0101


	//----- nvinfo : EIATTR_VRC_CTA_INIT_COUNT
	.align		4
        /*0084*/ 	.byte	0x02, 0x4a
	.zero		1
	.zero		1


	//----- nvinfo : EIATTR_EXIT_INSTR_OFFSETS
	.align		4
        /*0088*/ 	.byte	0x04, 0x1c
        /*008a*/ 	.short	(.L_3065 - .L_3064)


	//   ....[0]....
.L_3064:
        /*008c*/ 	.word	0x00000610


	//   ....[1]....
        /*0090*/ 	.word	0x00000660


	//----- nvinfo : EIATTR_MAX_THREADS
	.align		4
.L_3065:
        /*0094*/ 	.byte	0x04, 0x05
        /*0096*/ 	.short	(.L_3067 - .L_3066)
.L_3066:
        /*0098*/ 	.word	0x00000080
        /*009c*/ 	.word	0x00000001
        /*00a0*/ 	.word	0x00000001


	//----- nvinfo : EIATTR_CRS_STACK_SIZE
	.align		4
.L_3067:
        /*00a4*/ 	.byte	0x04, 0x1e
        /*00a6*/ 	.short	(.L_3069 - .L_3068)
.L_3068:
        /*00a8*/ 	.word	0x00000000


	//----- nvinfo : EIATTR_CBANK_PARAM_SIZE
	.align		4
.L_3069:
        /*00ac*/ 	.byte	0x03, 0x19
        /*00ae*/ 	.short	0x001c


	//----- nvinfo : EIATTR_PARAM_CBANK
	.align		4
        /*00b0*/ 	.byte	0x04, 0x0a
        /*00b2*/ 	.short	(.L_3071 - .L_3070)
	.align		4
.L_3070:
        /*00b4*/ 	.word	index@(.nv.constant0._ZN2at6native27unrolled_elementwise_kernelINS0_13AUnaryFunctorIN3c104HalfES4_S4_ZZZNS0_21heaviside_kernel_cudaERNS_18TensorIteratorBaseEENKUlvE_clEvENKUlvE6_clEvEUlS4_S4_E_EESt5arrayIPcLm2EELi4E23TrivialOffsetCalculatorILi1EjESF_NS0_6memory15LoadWithoutCastENSG_16StoreWithoutCastEEEviT_T0_T2_T3_T4_T5_)
        /*00b8*/ 	.short	0x0380
        /*00ba*/ 	.short	0x001c


	//----- nvinfo : EIATTR_SW_WAR
	.align		4
.L_3071:
        /*00bc*/ 	.byte	0x04, 0x36
        /*00be*/ 	.short	(.L_3073 - .L_3072)
.L_3072:
        /*00c0*/ 	.word	0x00000008
.L_3073:


//--------------------- .nv.info._ZN2at6native29vectorized_elementwise_kernelILi2ENS0_13AUnaryFunctorIN3c104HalfES4_S4_ZZZNS0_21heaviside_kernel_cudaERNS_18TensorIteratorBaseEENKUlvE_clEvENKUlvE6_clEvEUlS4_S4_E_EESt5arrayIPcLm2EEEEviT0_T1_ --------------------------
	.section	.nv.info._ZN2at6native29vectorized_elementwise_kernelILi2ENS0_13AUnaryFunctorIN3c104HalfES4_S4_ZZZNS0_21heaviside_kernel_cudaERNS_18TensorIteratorBaseEENKUlvE_clEvENKUlvE6_clEvEUlS4_S4_E_EESt5arrayIPcLm2EEEEviT0_T1_,"",@"SHT_CUDA_INFO"
	.sectionflags	@""
	.align	4


	//----- nvinfo : EIATTR_CUDA_API_VERSION
	.align		4
        /*0000*/ 	.byte	0x04, 0x37
        /*0002*/ 	.short	(.L_3075 - .L_3074)
.L_3074:
        /*0004*/ 	.word	0x00000082


	//----- nvinfo : EIATTR_KPARAM_INFO
	.align		4
.L_3075:
        /*0008*/ 	.byte	0x04, 0x17
        /*000a*/ 	.short	(.L_3077 - .L_3076)
.L_3076:
        /*000c*/ 	.word	0x00000000
        /*0010*/ 	.short	0x0002
        /*0012*/ 	.short	0x0008
        /*0014*/ 	.byte	0x00, 0xf0, 0x41, 0x00


	//----- nvinfo : EIATTR_KPARAM_INFO
	.align		4
.L_3077:
        /*0018*/ 	.byte	0x04, 0x17
        /*001a*/ 	.short	(.L_3079 - .L_3078)
.L_3078:
        /*001c*/ 	.word	0x00000000
        /*0020*/ 	.short	0x0001
        /*0022*/ 	.short	0x0004
        /*0024*/ 	.byte	0x00, 0xf0, 0x11, 0x00


	//----- nvinfo : EIATTR_KPARAM_INFO
	.align		4
.L_3079:
        /*0028*/ 	.byte	0x04, 0x17
        /*002a*/ 	.short	(.L_3081 - .L_3080)
.L_3080:
        /*002c*/ 	.word	0x00000000
        /*0030*/ 	.short	0x0000
        /*0032*/ 	.short	0x0000
        /*0034*/ 	.byte	0x00, 0xf0, 0x11, 0x00


	//----- nvinfo : EIATTR_SPARSE_MMA_MASK
	.align		4
.L_3081:
        /*0038*/ 	.byte	0x03, 0x50
        /*003a*/ 	.short	0x0000


	//----- nvinfo : EIATTR_MAXREG_COUNT
	.align		4
        /*003c*/ 	.byte	0x03, 0x1b
        /*003e*/ 	.short	0x00ff


	//----- nvinfo : EIATTR_MERCURY_ISA_VERSION
	.align		4
        /*0040*/ 	.byte	0x03, 0x5f
        /*0042*/ 	.short	0x0101


	//----- nvinfo : EIATTR_VRC_CTA_INIT_COUNT
	.align		4
        /*0044*/ 	.byte	0x02, 0x4a
	.zero		1
	.zero		1


	//----- nvinfo : EIATTR_EXIT_INSTR_OFFSETS
	.align		4
        /*0048*/ 	.byte	0x04, 0x1c
        /*004a*/ 	.short	(.L_3083 - .L_3082)


	//   ....[0]....
.L_3082:
        /*004c*/ 	.word	0x00000cd0


	//   ....[1]....
        /*0050*/ 	.word	0x00000d20


	//   ....[2]....
        /*0054*/ 	.word	0x00000f40


	//----- nvinfo : EIATTR_MAX_THREADS
	.align		4
.L_3083:
        /*0058*/ 	.byte	0x04, 0x05
        /*005a*/ 	.short	(.L_3085 - .L_3084)
.L_3084:
        /*005c*/ 	.word	0x00000080
        /*0060*/ 	.word	0x00000001
        /*0064*/ 	.word	0x00000001


	//----- nvinfo : EIATTR_CRS_STACK_SIZE
	.align		4
.L_3085:
        /*0068*/ 	.byte	0x04, 0x1e
        /*006a*/ 	.short	(.L_3087 - .L_3086)
.L_3086:
        /*006c*/ 	.word	0x00000000


	//----- nvinfo : EIATTR_CBANK_PARAM_SIZE
	.align		4
.L_3087:
        /*0070*/ 	.byte	0x03, 0x19
        /*0072*/ 	.short	0x0018


	//----- nvinfo : EIATTR_PARAM_CBANK
	.align		4
        /*0074*/ 	.byte	0x04, 0x0a
        /*0076*/ 	.short	(.L_3089 - .L_3088)
	.align		4
.L_3088:
        /*0078*/ 	.word	index@(.nv.constant0._ZN2at6native29vectorized_elementwise_kernelILi2ENS0_13AUnaryFunctorIN3c104HalfES4_S4_ZZZNS0_21heaviside_kernel_cudaERNS_18TensorIteratorBaseEENKUlvE_clEvENKUlvE6_clEvEUlS4_S4_E_EESt5arrayIPcLm2EEEEviT0_T1_)
        /*007c*/ 	.short	0x0380
        /*007e*/ 	.short	0x0018


	//----- nvinfo : EIATTR_SW_WAR
	.align		4
.L_3089:
        /*0080*/ 	.byte	0x04, 0x36
        /*0082*/ 	.short	(.L_3091 - .L_3090)
.L_3090:
        /*0084*/ 	.word	0x00000008
.L_3091:


//--------------------- .nv.info._ZN2at6native29vectorized_elementwise_kernelILi4ENS0_13AUnaryFunctorIN3c104HalfES4_S4_ZZZNS0_21heaviside_kernel_cudaERNS_18TensorIteratorBaseEENKUlvE_clEvENKUlvE6_clEvEUlS4_S4_E_EESt5arrayIPcLm2EEEEviT0_T1_ --------------------------
	.section	.nv.info._ZN2at6native29vectorized_elementwise_kernelILi4ENS0_13AUnaryFunctorIN3c104HalfES4_S4_ZZZNS0_21heaviside_kernel_cudaERNS_18TensorIteratorBaseEENKUlvE_clEvENKUlvE6_clEvEUlS4_S4_E_EESt5arrayIPcLm2EEEEviT0_T1_,"",@"SHT_CUDA_INFO"
	.sectionflags	@""
	.align	4


	//----- nvinfo : EIATTR_CUDA_API_VERSION
	.align		4
        /*0000*/ 	.byte	0x04, 0x37
        /*0002*/ 	.short	(.L_3093 - .L_3092)
.L_3092:
        /*0004*/ 	.word	0x00000082


	//----- nvinfo : EIATTR_KPARAM_INFO
	.align		4
.L_3093:
        /*0008*/ 	.byte	0x04, 0x17
        /*000a*/ 	.short	(.L_3095 - .L_3094)
.L_3094:
        /*000c*/ 	.word	0x00000000
        /*0010*/ 	.short	0x0002
        /*0012*/ 	.short	0x0008
        /*0014*/ 	.byte	0x00, 0xf0, 0x41, 0x00


	//----- nvinfo : EIATTR_KPARAM_INFO
	.align		4
.L_3095:
        /*0018*/ 	.byte	0x04, 0x17
        /*001a*/ 	.short	(.L_3097 - .L_3096)
.L_3096:
        /*001c*/ 	.word	0x00000000
        /*0020*/ 	.short	0x0001
        /*0022*/ 	.short	0x0004
        /*0024*/ 	.byte	0x00, 0xf0, 0x11, 0x00


	//----- nvinfo : EIATTR_KPARAM_INFO
	.align		4
.L_3097:
        /*0028*/ 	.byte	0x04, 0x17
        /*002a*/ 	.short	(.L_3099 - .L_3098)
.L_3098:
        /*002c*/ 	.word	0x00000000
        /*0030*/ 	.short	0x0000
        /*0032*/ 	.short	0x0000
        /*0034*/ 	.byte	0x00, 0xf0, 0x11, 0x00


	//----- nvinfo : EIATTR_SPARSE_MMA_MASK
	.align		4
.L_3099:
        /*0038*/ 	.byte	0x03, 0x50
        /*003a*/ 	.short	0x0000


	//----- nvinfo : EIATTR_MAXREG_COUNT
	.align		4
        /*003c*/ 	.byte	0x03, 0x1b
        /*003e*/ 	.short	0x00ff


	//----- nvinfo : EIATTR_MERCURY_ISA_VERSION
	.align		4
        /*0040*/ 	.byte	0x03, 0x5f
        /*0042*/ 	.short	0x0101


	//----- nvinfo : EIATTR_VRC_CTA_INIT_COUNT
	.align		4
        /*0044*/ 	.byte	0x02, 0x4a
	.zero		1
	.zero		1


	//----- nvinfo : EIATTR_EXIT_INSTR_OFFSETS
	.align		4
        /*0048*/ 	.byte	0x04, 0x1c
        /*004a*/ 	.short	(.L_3101 - .L_3100)


	//   ....[0]....
.L_3100:
        /*004c*/ 	.word	0x00000cd0


	//   ....[1]....
        /*0050*/ 	.word	0x00000d20


	//   ....[2]....
        /*0054*/ 	.word	0x00000f00


	//----- nvinfo : EIATTR_MAX_THREADS
	.align		4
.L_3101:
        /*0058*/ 	.byte	0x04, 0x05
        /*005a*/ 	.short	(.L_3103 - .L_3102)
.L_3102:
        /*005c*/ 	.word	0x00000080
        /*0060*/ 	.word	0x00000001
        /*0064*/ 	.word	0x00000001


	//----- nvinfo : EIATTR_CRS_STACK_SIZE
	.align		4
.L_3103:
        /*0068*/ 	.byte	0x04, 0x1e
        /*006a*/ 	.short	(.L_3105 - .L_3104)
.L_3104:
        /*006c*/ 	.word	0x00000000


	//----- nvinfo : EIATTR_CBANK_PARAM_SIZE
	.align		4
.L_3105:
        /*0070*/ 	.byte	0x03, 0x19
        /*0072*/ 	.short	0x0018


	//----- nvinfo : EIATTR_PARAM_CBANK
	.align		4
        /*0074*/ 	.byte	0x04, 0x0a
        /*0076*/ 	.short	(.L_3107 - .L_3106)
	.align		4
.L_3106:
        /*0078*/ 	.word	index@(.nv.constant0._ZN2at6native29vectorized_elementwise_kernelILi4ENS0_13AUnaryFunctorIN3c104HalfES4_S4_ZZZNS0_21heaviside_kernel_cudaERNS_18TensorIteratorBaseEENKUlvE_clEvENKUlvE6_clEvEUlS4_S4_E_EESt5arrayIPcLm2EEEEviT0_T1_)
        /*007c*/ 	.short	0x0380
        /*007e*/ 	.short	0x0018


	//----- nvinfo : EIATTR_SW_WAR
	.align		4
.L_3107:
        /*0080*/ 	.byte	0x04, 0x36
        /*0082*/ 	.short	(.L_3109 - .L_3108)
.L_3108:
        /*0084*/ 	.word	0x00000008
.L_3109:


//--------------------- .nv.info._ZN2at6native29vectorized_elementwise_kernelILi8ENS0_13AUnaryFunctorIN3c104HalfES4_S4_ZZZNS0_21heaviside_kernel_cudaERNS_18TensorIteratorBaseEENKUlvE_clEvENKUlvE6_clEvEUlS4_S4_E_EESt5arrayIPcLm2EEEEviT0_T1_ --------------------------
	.section	.nv.info._ZN2at6native29vectorized_elementwise_kernelILi8ENS0_13AUnaryFunctorIN3c104HalfES4_S4_ZZZNS0_21heaviside_kernel_cudaERNS_18TensorIteratorBaseEENKUlvE_clEvENKUlvE6_clEvEUlS4_S4_E_EESt5arrayIPcLm2EEEEviT0_T1_,"",@"SHT_CUDA_INFO"
	.sectionflags	@""
	.align	4


	//----- nvinfo : EIATTR_CUDA_API_VERSION
	.align		4
        /*0000*/ 	.byte	0x04, 0x37
        /*0002*/ 	.short	(.L_3111 - .L_3110)
.L_3110:
        /*0004*/ 	.word	0x00000082


	//----- nvinfo : EIATTR_KPARAM_INFO
	.align		4
.L_3111:
        /*0008*/ 	.byte	0x04, 0x17
        /*000a*/ 	.short	(.L_3113 - .L_3112)
.L_3112:
        /*000c*/ 	.word	0x00000000
        /*0010*/ 	.short	0x0002
        /*0012*/ 	.short	0x0008
        /*0014*/ 	.byte	0x00, 0xf0, 0x41, 0x00


	//----- nvinfo : EIATTR_KPARAM_INFO
	.align		4
.L_3113:
        /*0018*/ 	.byte	0x04, 0x17
        /*001a*/ 	.short	(.L_3115 - .L_3114)
.L_3114:
        /*001c*/ 	.word	0x00000000
        /*0020*/ 	.short	0x0001
        /*0022*/ 	.short	0x0004
        /*0024*/ 	.byte	0x00, 0xf0, 0x11, 0x00


	//----- nvinfo : EIATTR_KPARAM_INFO
	.align		4
.L_3115:
        /*0028*/ 	.byte	0x04, 0x17
        /*002a*/ 	.short	(.L_3117 - .L_3116)
.L_3116:
        /*002c*/ 	.word	0x00000000
        /*0030*/ 	.short	0x0000
        /*0032*/ 	.short	0x0000
        /*0034*/ 	.byte	0x00, 0xf0, 0x11, 0x00


	//----- nvinfo : EIATTR_SPARSE_MMA_MASK
	.align		4
.L_3117:
        /*0038*/ 	.byte	0x03, 0x50
        /*003a*/ 	.short	0x0000


	//----- nvinfo : EIATTR_MAXREG_COUNT
	.align		4
        /*003c*/ 	.byte	0x03, 0x1b
        /*003e*/ 	.short	0x00ff


	//----- nvinfo : EIATTR_MERCURY_ISA_VERSION
	.align		4
        /*0040*/ 	.byte	0x03, 0x5f
        /*0042*/ 	.short	0x0101


	//----- nvinfo : EIATTR_VRC_CTA_INIT_COUNT
	.align		4
        /*0044*/ 	.byte	0x02, 0x4a
	.zero		1
	.zero		1


	//----- nvinfo : EIATTR_EXIT_INSTR_OFFSETS
	.align		4
        /*0048*/ 	.byte	0x04, 0x1c
        /*004a*/ 	.short	(.L_3119 - .L_3118)


	//   ....[0]....
.L_3118:
        /*004c*/ 	.word	0x00000cd0


	//   ....[1]....
        /*0050*/ 	.word	0x00000d20


	//   ....[2]....
        /*0054*/ 	.word	0x00000ea0


	//----- nvinfo : EIATTR_MAX_THREADS
	.align		4
.L_3119:
        /*0058*/ 	.byte	0x04, 0x05
        /*005a*/ 	.short	(.L_3121 - .L_3120)
.L_3120:
        /*005c*/ 	.word	0x00000080
        /*0060*/ 	.word	0x00000001
        /*0064*/ 	.word	0x00000001


	//----- nvinfo : EIATTR_CRS_STACK_SIZE
	.align		4
.L_3121:
        /*0068*/ 	.byte	0x04, 0x1e
        /*006a*/ 	.short	(.L_3123 - .L_3122)
.L_3122:
        /*006c*/ 	.word	0x00000000


	//----- nvinfo : EIATTR_CBANK_PARAM_SIZE
	.align		4
.L_3123:
        /*0070*/ 	.byte	0x03, 0x19
        /*0072*/ 	.short	0x0018


	//----- nvinfo : EIATTR_PARAM_CBANK
	.align		4
        /*0074*/ 	.byte	0x04, 0x0a
        /*0076*/ 	.short	(.L_3125 - .L_3124)
	.align		4
.L_3124:
        /*0078*/ 	.word	index@(.nv.constant0._ZN2at6native29vectorized_elementwise_kernelILi8ENS0_13AUnaryFunctorIN3c104HalfES4_S4_ZZZNS0_21heaviside_kernel_cudaERNS_18TensorIteratorBaseEENKUlvE_clEvENKUlvE6_clEvEUlS4_S4_E_EESt5arrayIPcLm2EEEEviT0_T1_)
        /*007c*/ 	.short	0x0380
        /*007e*/ 	.short	0x0018


	//----- nvinfo : EIATTR_SW_WAR
	.align		4
.L_3125:
        /*0080*/ 	.byte	0x04, 0x36
        /*0082*/ 	.short	(.L_3127 - .L_3126)
.L_3126:
        /*0084*/ 	.word	0x00000008
.L_3127:


//--------------------- .nv.info._ZN2at6native18elementwise_kernelILi128ELi4EZNS0_15gpu_kernel_implINS0_13BinaryFunctorIfffZZZNS0_21heaviside_kernel_cudaERNS_18TensorIteratorBaseEENKUlvE_clEvENKUlvE5_clEvEUlffE_EEEEvS5_RKT_EUliE_EEviT1_ --------------------------
	.section	.nv.info._ZN2at6native18elementwise_kernelILi128ELi4EZNS0_15gpu_kernel_implINS0_13BinaryFunctorIfffZZZNS0_21heaviside_kernel_cudaERNS_18TensorIteratorBaseEENKUlvE_clEvENKUlvE5_clEvEUlffE_EEEEvS5_RKT_EUliE_EEviT1_,"",@"SHT_CUDA_INFO"
	.sectionflags	@""
	.align	4


	//----- nvinfo : EIATTR_CUDA_API_VERSION
	.align		4
        /*0000*/ 	.byte	0x04, 0x37
        /*0002*/ 	.short	(.L_3129 - .L_3128)
.L_3128:
        /*0004*/ 	.word	0x00000082


	//----- nvinfo : EIATTR_KPARAM_INFO
	.align		4
.L_3129:
        /*0008*/ 	.byte	0x04, 0x17
        /*000a*/ 	.short	(.L_3131 - .L_3130)
.L_3130:
        /*000c*/ 	.word	0x00000000
        /*0010*/ 	.short	0x0001
        /*0012*/ 	.short	0x0008
        /*0014*/ 	.byte	0x00, 0xf0, 0x21, 0x0a


	//----- nvinfo : EIATTR_KPARAM_INFO
	.align		4
.L_3131:
        /*0018*/ 	.byte	0x04, 0x17
        /*001a*/ 	.short	(.L_3133 - .L_3132)
.L_3132:
        /*001c*/ 	.word	0x00000000
        /*0020*/ 	.short	0x0000
        /*0022*/ 	.short	0x0000
        /*0024*/ 	.byte	0x00, 0xf0, 0x11, 0x00


	//----- nvinfo : EIATTR_SPARSE_MMA_MASK
	.align		4
.L_3133:
        /*0028*/ 	.byte	0x03, 0x50
        /*002a*/ 	.short	0x0000


	//----- nvinfo : EIATTR_MAXREG_COUNT
	.align		4
        /*002c*/ 	.byte	0x03, 0x1b
        /*002e*/ 	.short	0x0080


	//----- nvinfo : EIATTR_EXTERNS
	.align		4
        /*0030*/ 	.byte	0x04, 0x0f
        /*0032*/ 	.short	(.L_3135 - .L_3134)


	//   ....[0]....
	.align		4
.L_3134:
        /*0034*/ 	.word	index@(__assertfail)


	//----- nvinfo : EIATTR_MERCURY_ISA_VERSION
	.align		4
.L_3135:
        /*0038*/ 	.byte	0x03, 0x5f
        /*003a*/ 	.short	0x0101


	//----- nvinfo : EIATTR_VRC_CTA_INIT_COUNT
	.align		4
        /*003c*/ 	.byte	0x02, 0x4a
	.zero		1
	.zero		1


	//----- nvinfo : EIATTR_SYSCALL_OFFSETS
	.align		4
        /*0040*/ 	.byte	0x04, 0x46
        /*0042*/ 	.short	(.L_3137 - .L_3136)


	//   ....[0]....
.L_3136:
        /*0044*/ 	.word	0x00002410


	//   ....[1]....
        /*0048*/ 	.word	0x00003200


	//   ....[2]....
        /*004c*/ 	.word	0x00003fd0


	//   ....[3]....
        /*0050*/ 	.word	0x00006510


	//   ....[4]....
        /*0054*/ 	.word	0x00007300


	//   ....[5]....
        /*0058*/ 	.word	0x00007f30


	//   ....[6]....
        /*005c*/ 	.word	0x0000a580


	//   ....[7]....
        /*0060*/ 	.word	0x0000b370


	//   ....[8]....
        /*0064*/ 	.word	0x0000bfa0


	//   ....[9]....
        /*0068*/ 	.word	0x0000e610


	//   ....[10]....
        /*006c*/ 	.word	0x0000f400


	//   ....[11]....
        /*0070*/ 	.word	0x00010010


	//----- nvinfo : EIATTR_EXIT_INSTR_OFFSETS
	.align		4
.L_3137:
        /*0074*/ 	.byte	0x04, 0x1c
        /*0076*/ 	.short	(.L_3139 - .L_3138)


	//   ....[0]....
.L_3138:
        /*0078*/ 	.word	0x0000c250


	//   ....[1]....
        /*007c*/ 	.word	0x0000f590


	//   ....[2]....
        /*0080*/ 	.word	0x0000f5d0


	//   ....[3]....
        /*0084*/ 	.word	0x0000f660


	//   ....[4]....
        /*0088*/ 	.word	0x0000f690


	//   ....[5]....
        /*008c*/ 	.word	0x0000f6c0


	//   ....[6]....
        /*0090*/ 	.word	0x0000f740


	//   ....[7]....
        /*0094*/ 	.word	0x0000f770


	//   ....[8]....
        /*0098*/ 	.word	0x0000f800


	//   ....[9]....
        /*009c*/ 	.word	0x0000f840


	//   ....[10]....
        /*00a0*/ 	.word	0x0000f880


	//   ....[11]....
        /*00a4*/ 	.word	0x0000f950


	//   ....[12]....
        /*00a8*/ 	.word	0x0000fab0


	//   ....[13]....
        /*00ac*/ 	.word	0x0000fc10


	//   ....[14]....
        /*00b0*/ 	.word	0x0000fd60


	//   ....[15]....
        /*00b4*/ 	.word	0x0000fd90


	//   ....[16]....
        /*00b8*/ 	.word	0x0000fdc0


	//   ....[17]....
        /*00bc*/ 	.word	0x0000fe60


	//   ....[18]....
        /*00c0*/ 	.word	0x0000feb0


	//   ....[19]....
        /*00c4*/ 	.word	0x00010020


	//   ....[20]....
        /*00c8*/ 	.word	0x00010120


	//   ....[21]....
        /*00cc*/ 	.word	0x00010250


	//   ....[22]....
        /*00d0*/ 	.word	0x00010280


	//----- nvinfo : EIATTR_MAX_THREADS
	.align		4
.L_3139:
        /*00d4*/ 	.byte	0x04, 0x05
        /*00d6*/ 	.short	(.L_3141 - .L_3140)
.L_3140:
        /*00d8*/ 	.word	0x00000080
        /*00dc*/ 	.word	0x00000001
        /*00e0*/ 	.word	0x00000001


	//----- nvinfo : EIATTR_CRS_STACK_SIZE
	.align		4
.L_3141:
        /*00e4*/ 	.byte	0x04, 0x1e
        /*00e6*/ 	.short	(.L_3143 - .L_3142)
.L_3142:
        /*00e8*/ 	.word	0x00000000


	//----- nvinfo : EIATTR_CBANK_PARAM_SIZE
	.align		4
.L_3143:
        /*00ec*/ 	.byte	0x03, 0x19
        /*00ee*/ 	.short	0x0290


	//----- nvinfo : EIATTR_PARAM_CBANK
	.align		4
        /*00f0*/ 	.byte	0x04, 0x0a
        /*00f2*/ 	.short	(.L_3145 - .L_3144)
	.align		4
.L_3144:
        /*00f4*/ 	.word	index@(.nv.constant0._ZN2at6native18elementwise_kernelILi128ELi4EZNS0_15gpu_kernel_implINS0_13BinaryFunctorIfffZZZNS0_21heaviside_kernel_cudaERNS_18TensorIteratorBaseEENKUlvE_clEvENKUlvE5_clEvEUlffE_EEEEvS5_RKT_EUliE_EEviT1_)
        /*00f8*/ 	.short	0x0380
        /*00fa*/ 	.short	0x0290


	//----- nvinfo : EIATTR_SW_WAR
	.align		4
.L_3145:
        /*00fc*/ 	.byte	0x04, 0x36
        /*00fe*/ 	.short	(.L_3147 - .L_3146)
.L_3146:
        /*0100*/ 	.word	0x00000008
.L_3147:


//--------------------- .nv.info._ZN2at6native27unrolled_elementwise_kernelINS0_13BinaryFunctorIfffZZZNS0_21heaviside_kernel_cudaERNS_18TensorIteratorBaseEENKUlvE_clEvENKUlvE5_clEvEUlffE_EESt5arrayIPcLm3EELi4E23TrivialOffsetCalculatorILi2EjESC_ILi1EjENS0_6memory12LoadWithCastILi2EEENSF_13StoreWithCastILi1EEEEEviT_T0_T2_T3_T4_T5_ --------------------------
	.section	.nv.info._ZN2at6native27unrolled_elementwise_kernelINS0_13BinaryFunctorIfffZZZNS0_21heaviside_kernel_cudaERNS_18TensorIteratorBaseEENKUlvE_clEvENKUlvE5_clEvEUlffE_EESt5arrayIPcLm3EELi4E23TrivialOffsetCalculatorILi2EjESC_ILi1EjENS0_6memory12LoadWithCastILi2EEENSF_13StoreWithCastILi1EEEEEviT_T0_T2_T3_T4_T5_,"",@"SHT_CUDA_INFO"
	.sectionflags	@""
	.align	4


	//----- nvinfo : EIATTR_CUDA_API_VERSION
	.align		4
        /*0000*/ 	.byte	0x04, 0x37
        /*0002*/ 	.short	(.L_3149 - .L_3148)
.L_3148:
        /*0004*/ 	.word	0x00000082


	//----- nvinfo : EIATTR_KPARAM_INFO
	.align		4
.L_3149:
        /*0008*/ 	.byte	0x04, 0x17
        /*000a*/ 	.short	(.L_3151 - .L_3150)
.L_3150:
        /*000c*/ 	.word	0x00000000
        /*0010*/ 	.short	0x0006
        /*0012*/ 	.short	0x0030
        /*0014*/ 	.byte	0x00, 0xf0, 0x21, 0x00


	//----- nvinfo : EIATTR_KPARAM_INFO
	.align		4
.L_3151:
        /*0018*/ 	.byte	0x04, 0x17
        /*001a*/ 	.short	(.L_3153 - .L_3152)
.L_3152:
        /*001c*/ 	.word	0x00000000
        /*0020*/ 	.short	0x0005
        /*0022*/ 	.short	0x0024
        /*0024*/ 	.byte	0x00, 0xf0, 0x31, 0x00


	//----- nvinfo : EIATTR_KPARAM_INFO
	.align		4
.L_3153:
        /*0028*/ 	.byte	0x04, 0x17
        /*002a*/ 	.short	(.L_3155 - .L_3154)
.L_3154:
        /*002c*/ 	.word	0x00000000
        /*0030*/ 	.short	0x0004
        /*0032*/ 	.short	0x0021
        /*0034*/ 	.byte	0x00, 0xf0, 0x05, 0x00


	//----- nvinfo : EIATTR_KPARAM_INFO
	.align		4
.L_3155:
        /*0038*/ 	.byte	0x04, 0x17
        /*003a*/ 	.short	(.L_3157 - .L_3156)
.L_3156:
        /*003c*/ 	.word	0x00000000
        /*0040*/ 	.short	0x0003
        /*0042*/ 	.short	0x0020
        /*0044*/ 	.byte	0x00, 0xf0, 0x05, 0x00


	//----- nvinfo : EIATTR_KPARAM_INFO
	.align		4
.L_3157:
        /*0048*/ 	.byte	0x04, 0x17
        /*004a*/ 	.short	(.L_3159 - .L_3158)
.L_3158:
        /*004c*/ 	.word	0x00000000
        /*0050*/ 	.short	0x0002
        /*0052*/ 	.short	0x0008
        /*0054*/ 	.byte	0x00, 0xf0, 0x61, 0x00


	//----- nvinfo : EIATTR_KPARAM_INFO
	.align		4
.L_3159:
        /*0058*/ 	.byte	0x04, 0x17
        /*005a*/ 	.short	(.L_3161 - .L_3160)
.L_3160:
        /*005c*/ 	.word	0x00000000
        /*0060*/ 	.short	0x0001
        /*0062*/ 	.short	0x0004
        /*0064*/ 	.byte	0x00, 0xf0, 0x05, 0x00


	//----- nvinfo : EIATTR_KPARAM_INFO
	.align		4
.L_3161:
        /*0068*/ 	.byte	0x04, 0x17
        /*006a*/ 	.short	(.L_3163 - .L_3162)
.L_3162:
        /*006c*/ 	.word	0x00000000
        /*0070*/ 	.short	0x0000
        /*0072*/ 	.short	0x0000
        /*0074*/ 	.byte	0x00, 0xf0, 0x11, 0x00


	//----- nvinfo : EIATTR_SPARSE_MMA_MASK
	.align		4
.L_3163:
        /*0078*/ 	.byte	0x03, 0x50
        /*007a*/ 	.short	0x0000


	//----- nvinfo : EIATTR_MAXREG_COUNT
	.align		4
        /*007c*/ 	.byte	0x03, 0x1b
        /*007e*/ 	.short	0x00ff


	//----- nvinfo : EIATTR_EXTERNS
	.align		4
        /*0080*/ 	.byte	0x04, 0x0f
        /*0082*/ 	.short	(.L_3165 - .L_3164)


	//   ....[0]....
	.align		4
.L_3164:
        /*0084*/ 	.word	index@(__assertfail)


	//----- nvinfo : EIATTR_MERCURY_ISA_VERSION
	.align		4
.L_3165:
        /*0088*/ 	.byte	0x03, 0x5f
        /*008a*/ 	.short	0x0101


	//----- nvinfo : EIATTR_VRC_CTA_INIT_COUNT
	.align		4
        /*008c*/ 	.byte	0x02, 0x4a
	.zero		1
	.zero		1


	//----- nvinfo : EIATTR_SYSCALL_OFFSETS
	.align		4
        /*0090*/ 	.byte	0x04, 0x46
        /*0092*/ 	.short	(.L_3167 - .L_3166)


	//   ....[0]....
.L_3166:
        /*0094*/ 	.word	0x00000e00


	//   ....[1]....
        /*0098*/ 	.word	0x00001c20


	//   ....[2]....
        /*009c*/ 	.word	0x00002b30


	//   ....[3]....
        /*00a0*/ 	.word	0x00003950


	//   ....[4]....
        /*00a4*/ 	.word	0x000047e0


	//   ....[5]....
        /*00a8*/ 	.word	0x00005600


	//   ....[6]....
        /*00ac*/ 	.word	0x00006490


	//   ....[7]....
        /*00b0*/ 	.word	0x00007290


	//   ....[8]....
        /*00b4*/ 	.word	0x000080d0


	//   ....[9]....
        /*00b8*/ 	.word	0x00008e20


	//   ....[10]....
        /*00bc*/ 	.word	0x00009ca0


	//   ....[11]....
        /*00c0*/ 	.word	0x0000ab00


	//----- nvinfo : EIATTR_EXIT_INSTR_OFFSETS
	.align		4
.L_3167:
        /*00c4*/ 	.byte	0x04, 0x1c
        /*00c6*/ 	.short	(.L_3169 - .L_3168)


	//   ....[0]....
.L_3168:
        /*00c8*/ 	.word	0x00009f40


	//   ....[1]....
        /*00cc*/ 	.word	0x0000a080


	//   ....[2]....
        /*00d0*/ 	.word	0x0000a0c0


	//   ....[3]....
        /*00d4*/ 	.word	0x0000a150


	//   ....[4]....
        /*00d8*/ 	.word	0x0000a180


	//   ....[5]....
        /*00dc*/ 	.word	0x0000a1b0


	//   ....[6]....
        /*00e0*/ 	.word	0x0000a230


	//   ....[7]....
        /*00e4*/ 	.word	0x0000a260


	//   ....[8]....
        /*00e8*/ 	.word	0x0000a2f0


	//   ....[9]....
        /*00ec*/ 	.word	0x0000a330


	//   ....[10]....
        /*00f0*/ 	.word	0x0000a370


	//   ....[11]....
        /*00f4*/ 	.word	0x0000a440


	//   ....[12]....
        /*00f8*/ 	.word	0x0000a5a0


	//   ....[13]....
        /*00fc*/ 	.word	0x0000a700


	//   ....[14]....
        /*0100*/ 	.word	0x0000a850


	//   ....[15]....
        /*0104*/ 	.word	0x0000a880


	//   ....[16]....
        /*0108*/ 	.word	0x0000a8b0


	//   ....[17]....
        /*010c*/ 	.word	0x0000a950


	//   ....[18]....
        /*0110*/ 	.word	0x0000a9a0


	//   ....[19]....
        /*0114*/ 	.word	0x0000ab10


	//   ....[20]....
        /*0118*/ 	.word	0x0000ac10


	//   ....[21]....
        /*011c*/ 	.word	0x0000ad40


	//   ....[22]....
        /*0120*/ 	.word	0x0000ad70


	//----- nvinfo : EIATTR_MAX_THREADS
	.align		4
.L_3169:
        /*0124*/ 	.byte	0x04, 0x05
        /*0126*/ 	.short	(.L_3171 - .L_3170)
.L_3170:
        /*0128*/ 	.word	0x00000080
        /*012c*/ 	.word	0x00000001
        /*0130*/ 	.word	0x00000001


	//----- nvinfo : EIATTR_CRS_STACK_SIZE
	.align		4
.L_3171:
        /*0134*/ 	.byte	0x04, 0x1e
        /*0136*/ 	.short	(.L_3173 - .L_3172)
.L_3172:
        /*0138*/ 	.word	0x00000000


	//----- nvinfo : EIATTR_CBANK_PARAM_SIZE
	.align		4
.L_3173:
        /*013c*/ 	.byte	0x03, 0x19
        /*013e*/ 	.short	0x0038


	//----- nvinfo : EIATTR_PARAM_CBANK
	.align		4
        /*0140*/ 	.byte	0x04, 0x0a
        /*0142*/ 	.short	(.L_3175 - .L_3174)
	.align		4
.L_3174:
        /*0144*/ 	.word	index@(.nv.constant0._ZN2at6native27unrolled_elementwise_kernelINS0_13BinaryFunctorIfffZZZNS0_21heaviside_kernel_cudaERNS_18TensorIteratorBaseEENKUlvE_clEvENKUlvE5_clEvEUlffE_EESt5arrayIPcLm3EELi4E23TrivialOffsetCalculatorILi2EjESC_ILi1EjENS0_6memory12LoadWithCastILi2EEENSF_13StoreWithCastILi1EEEEEviT_T0_T2_T3_T4_T5_)
        /*0148*/ 	.short	0x0380
        /*014a*/ 	.short	0x0038


	//----- nvinfo : EIATTR_SW_WAR
	.align		4
.L_3175:
        /*014c*/ 	.byte	0x04, 0x36
        /*014e*/ 	.short	(.L_3177 - .L_3176)
.L_3176:
        /*0150*/ 	.word	0x00000008
.L_3177:


//--------------------- .nv.info._ZN2at6native18elementwise_kernelILi128ELi2EZNS0_22gpu_kernel_impl_nocastINS0_13BinaryFunctorIfffZZZNS0_21heaviside_kernel_cudaERNS_18TensorIteratorBaseEENKUlvE_clEvENKUlvE5_clEvEUlffE_EEEEvS5_RKT_EUliE_EEviT1_ --------------------------
	.section	.nv.info._ZN2at6native18elementwise_kernelILi128ELi2EZNS0_22gpu_kernel_impl_nocastINS0_13BinaryFunctorIfffZZZNS0_21heaviside_kernel_cudaERNS_18TensorIteratorBaseEENKUlvE_clEvENKUlvE5_clEvEUlffE_EEEEvS5_RKT_EUliE_EEviT1_,"",@"SHT_CUDA_INFO"
	.sectionflags	@""
	.align	4


	//----- nvinfo : EIATTR_CUDA_API_VERSION
	.align		4
        /*0000*/ 	.byte	0x04, 0x37
        /*0002*/ 	.short	(.L_3179 - .L_3178)
.L_3178:
        /*0004*/ 	.word	0x00000082


	//----- nvinfo : EIATTR_KPARAM_INFO
	.align		4
.L_3179:
        /*0008*/ 	.byte	0x04, 0x17
        /*000a*/ 	.short	(.L_3181 - .L_3180)
.L_3180:
        /*000c*/ 	.word	0x00000000
        /*0010*/ 	.short	0x0001
        /*0012*/ 	.short	0x0008
        /*0014*/ 	.byte	0x00, 0xf0, 0x21, 0x0a


	//----- nvinfo : EIATTR_KPARAM_INFO
	.align		4
.L_3181:
        /*0018*/ 	.byte	0x04, 0x17
        /*001a*/ 	.short	(.L_3183 - .L_3182)
.L_3182:
        /*001c*/ 	.word	0x00000000
        /*0020*/ 	.short	0x0000
        /*0022*/ 	.short	0x0000
        /*0024*/ 	.byte	0x00, 0xf0, 0x11, 0x00


	//----- nvinfo : EIATTR_SPARSE_MMA_MASK
	.align		4
.L_3183:
        /*0028*/ 	.byte	0x03, 0x50
        /*002a*/ 	.short	0x0000


	//----- nvinfo : EIATTR_MAXREG_COUNT
	.align		4
        /*002c*/ 	.byte	0x03, 0x1b
        /*002e*/ 	.short	0x0080


	//----- nvinfo : EIATTR_MERCURY_ISA_VERSION
	.align		4
        /*0030*/ 	.byte	0x03, 0x5f
        /*0032*/ 	.short	0x0101


	//----- nvinfo : EIATTR_VRC_CTA_INIT_COUNT
	.align		4
        /*0034*/ 	.byte	0x02, 0x4a
	.zero		1
	.zero		1


	//----- nvinfo : EIATTR_EXIT_INSTR_OFFSETS
	.align		4
        /*0038*/ 	.byte	0x04, 0x1c
        /*003a*/ 	.short	(.L_3185 - .L_3184)


	//   ....[0]....
.L_3184:
        /*003c*/ 	.word	0x00000180


	//   ....[1]....
        /*0040*/ 	.word	0x00000210


	//   ....[2]....
        /*0044*/ 	.word	0x00001950


	//   ....[3]....
        /*0048*/ 	.word	0x00002ff0


	//----- nvinfo : EIATTR_MAX_THREADS
	.align		4
.L_3185:
        /*004c*/ 	.byte	0x04, 0x05
        /*004e*/ 	.short	(.L_3187 - .L_3186)
.L_3186:
        /*0050*/ 	.word	0x00000080
        /*0054*/ 	.word	0x00000001
        /*0058*/ 	.word	0x00000001


	//----- nvinfo : EIATTR_CRS_STACK_SIZE
	.align		4
.L_3187:
        /*005c*/ 	.byte	0x04, 0x1e
        /*005e*/ 	.short	(.L_3189 - .L_3188)
.L_3188:
        /*0060*/ 	.word	0x00000000


	//----- nvinfo : EIATTR_CBANK_PARAM_SIZE
	.align		4
.L_3189:
        /*0064*/ 	.byte	0x03, 0x19
        /*0066*/ 	.short	0x0290


	//----- nvinfo : EIATTR_PARAM_CBANK
	.align		4
        /*0068*/ 	.byte	0x04, 0x0a
        /*006a*/ 	.short	(.L_3191 - .L_3190)
	.align		4
.L_3190:
        /*006c*/ 	.word	index@(.nv.constant0._ZN2at6native18elementwise_kernelILi128ELi2EZNS0_22gpu_kernel_impl_nocastINS0_13BinaryFunctorIfffZZZNS0_21heaviside_kernel_cudaERNS_18TensorIteratorBaseEENKUlvE_clEvENKUlvE5_clEvEUlffE_EEEEvS5_RKT_EUliE_EEviT1_)
        /*0070*/ 	.short	0x0380
        /*0072*/ 	.short	0x0290


	//----- nvinfo : EIATTR_SW_WAR
	.align		4
.L_3191:
        /*0074*/ 	.byte	0x04, 0x36
        /*0076*/ 	.short	(.L_3193 - .L_3192)
.L_3192:
        /*0078*/ 	.word	0x00000008
.L_3193:


//--------------------- .nv.info._ZN2at6native27unrolled_elementwise_kernelINS0_13BinaryFunctorIfffZZZNS0_21heaviside_kernel_cudaERNS_18TensorIteratorBaseEENKUlvE_clEvENKUlvE5_clEvEUlffE_EESt5arrayIPcLm3EELi4E23TrivialOffsetCalculatorILi2EjESC_ILi1EjENS0_6memory15LoadWithoutCastENSF_16StoreWithoutCastEEEviT_T0_T2_T3_T4_T5_ --------------------------
	.section	.nv.info._ZN2at6native27unrolled_elementwise_kernelINS0_13BinaryFunctorIfffZZZNS0_21heaviside_kernel_cudaERNS_18TensorIteratorBaseEENKUlvE_clEvENKUlvE5_clEvEUlffE_EESt5arrayIPcLm3EELi4E23TrivialOffsetCalculatorILi2EjESC_ILi1EjENS0_6memory15LoadWithoutCastENSF_16StoreWithoutCastEEEviT_T0_T2_T3_T4_T5_,"",@"SHT_CUDA_INFO"
	.sectionflags	@""
	.align	4


	//----- nvinfo : EIATTR_CUDA_API_VERSION
	.align		4
        /*0000*/ 	.byte	0x04, 0x37
        /*0002*/ 	.short	(.L_3195 - .L_3194)
.L_3194:
        /*0004*/ 	.word	0x00000082


	//----- nvinfo : EIATTR_KPARAM_INFO
	.align		4
.L_3195:
        /*0008*/ 	.byte	0x04, 0x17
        /*000a*/ 	.short	(.L_3197 - .L_3196)
.L_3196:
        /*000c*/ 	.word	0x00000000
        /*0010*/ 	.short	0x0006
        /*0012*/ 	.short	0x0023
        /*0014*/ 	.byte	0x00, 0xf0, 0x05, 0x00


	//----- nvinfo : EIATTR_KPARAM_INFO
	.align		4
.L_3197:
        /*0018*/ 	.byte	0x04, 0x17
        /*001a*/ 	.short	(.L_3199 - .L_3198)
.L_3198:
        /*001c*/ 	.word	0x00000000
        /*0020*/ 	.short	0x0005
        /*0022*/ 	.short	0x0022
        /*0024*/ 	.byte	0x00, 0xf0, 0x05, 0x00


	//----- nvinfo : EIATTR_KPARAM_INFO
	.align		4
.L_3199:
        /*0028*/ 	.byte	0x04, 0x17
        /*002a*/ 	.short	(.L_3201 - .L_3200)
.L_3200:
        /*002c*/ 	.word	0x00000000
        /*0030*/ 	.short	0x0004
        /*0032*/ 	.short	0x0021
        /*0034*/ 	.byte	0x00, 0xf0, 0x05, 0x00


	//----- nvinfo : EIATTR_KPARAM_INFO
	.align		4
.L_3201:
        /*0038*/ 	.byte	0x04, 0x17
        /*003a*/ 	.short	(.L_3203 - .L_3202)
.L_3202:
        /*003c*/ 	.word	0x00000000
        /*0040*/ 	.short	0x0003
        /*0042*/ 	.short	0x0020
        /*0044*/ 	.byte	0x00, 0xf0, 0x05, 0x00


	//----- nvinfo : EIATTR_KPARAM_INFO
	.align		4
.L_3203:
        /*0048*/ 	.byte	0x04, 0x17
        /*004a*/ 	.short	(.L_3205 - .L_3204)
.L_3204:
        /*004c*/ 	.word	0x00000000
        /*0050*/ 	.short	0x0002
        /*0052*/ 	.short	0x0008
        /*0054*/ 	.byte	0x00, 0xf0, 0x61, 0x00


	//----- nvinfo : EIATTR_KPARAM_INFO
	.align		4
.L_3205:
        /*0058*/ 	.byte	0x04, 0x17
        /*005a*/ 	.short	(.L_3207 - .L_3206)
.L_3206:
        /*005c*/ 	.word	0x00000000
        /*0060*/ 	.short	0x0001
        /*0062*/ 	.short	0x0004
        /*0064*/ 	.byte	0x00, 0xf0, 0x05, 0x00


	//----- nvinfo : EIATTR_KPARAM_INFO
	.align		4
.L_3207:
        /*0068*/ 	.byte	0x04, 0x17
        /*006a*/ 	.short	(.L_3209 - .L_3208)
.L_3208:
        /*006c*/ 	.word	0x00000000
        /*0070*/ 	.short	0x0000
        /*0072*/ 	.short	0x0000
        /*0074*/ 	.byte	0x00, 0xf0, 0x11, 0x00


	//----- nvinfo : EIATTR_SPARSE_MMA_MASK
	.align		4
.L_3209:
        /*0078*/ 	.byte	0x03, 0x50
        /*007a*/ 	.short	0x0000


	//----- nvinfo : EIATTR_MAXREG_COUNT
	.align		4
        /*007c*/ 	.byte	0x03, 0x1b
        /*007e*/ 	.short	0x00ff


	//----- nvinfo : EIATTR_MERCURY_ISA_VERSION
	.align		4
        /*0080*/ 	.byte	0x03, 0x5f
        /*0082*/ 	.short	0x0101


	//----- nvinfo : EIATTR_VRC_CTA_INIT_COUNT
	.align		4
        /*0084*/ 	.byte	0x02, 0x4a
	.zero		1
	.zero		1


	//----- nvinfo : EIATTR_EXIT_INSTR_OFFSETS
	.align		4
        /*0088*/ 	.byte	0x04, 0x1c
        /*008a*/ 	.short	(.L_3211 - .L_3210)


	//   ....[0]....
.L_3210:
        /*008c*/ 	.word	0x00000540


	//   ....[1]....
        /*0090*/ 	.word	0x00000590


	//----- nvinfo : EIATTR_MAX_THREADS
	.align		4
.L_3211:
        /*0094*/ 	.byte	0x04, 0x05
        /*0096*/ 	.short	(.L_3213 - .L_3212)
.L_3212:
        /*0098*/ 	.word	0x00000080
        /*009c*/ 	.word	0x00000001
        /*00a0*/ 	.word	0x00000001


	//----- nvinfo : EIATTR_CRS_STACK_SIZE
	.align		4
.L_3213:
        /*00a4*/ 	.byte	0x04, 0x1e
        /*00a6*/ 	.short	(.L_3215 - .L_3214)
.L_3214:
        /*00a8*/ 	.word	0x00000000


	//----- nvinfo : EIATTR_CBANK_PARAM_SIZE
	.align		4
.L_3215:
        /*00ac*/ 	.byte	0x03, 0x19
        /*00ae*/ 	.short	0x0024


	//----- nvinfo : EIATTR_PARAM_CBANK
	.align		4
        /*00b0*/ 	.byte	0x04, 0x0a
        /*00b2*/ 	.short	(.L_3217 - .L_3216)
	.align		4
.L_3216:
        /*00b4*/ 	.word	index@(.nv.constant0._ZN2at6native27unrolled_elementwise_kernelINS0_13BinaryFunctorIfffZZZNS0_21heaviside_kernel_cudaERNS_18TensorIteratorBaseEENKUlvE_clEvENKUlvE5_clEvEUlffE_EESt5arrayIPcLm3EELi4E23TrivialOffsetCalculatorILi2EjESC_ILi1EjENS0_6memory15LoadWithoutCastENSF_16StoreWithoutCastEEEviT_T0_T2_T3_T4_T5_)
        /*00b8*/ 	.short	0x0380
        /*00ba*/ 	.short	0x0024


	//----- nvinfo : EIATTR_SW_WAR
	.align		4
.L_3217:
        /*00bc*/ 	.byte	0x04, 0x36
        /*00be*/ 	.short	(.L_3219 - .L_3218)
.L_3218:
        /*00c0*/ 	.word	0x00000008
.L_3219:


//--------------------- .nv.info._ZN2at6native29vectorized_elementwise_kernelILi2ENS0_13BinaryFunctorIfffZZZNS0_21heaviside_kernel_cudaERNS_18TensorIteratorBaseEENKUlvE_clEvENKUlvE5_clEvEUlffE_EESt5arrayIPcLm3EEEEviT0_T1_ --------------------------
	.section	.nv.info._ZN2at6native29vectorized_elementwise_kernelILi2ENS0_13BinaryFunctorIfffZZZNS0_21heaviside_kernel_cudaERNS_18TensorIteratorBaseEENKUlvE_clEvENKUlvE5_clEvEUlffE_EESt5arrayIPcLm3EEEEviT0_T1_,"",@"SHT_CUDA_INFO"
	.sectionflags	@""
	.align	4


	//----- nvinfo : EIATTR_CUDA_API_VERSION
	.align		4
        /*0000*/ 	.byte	0x04, 0x37
        /*0002*/ 	.short	(.L_3221 - .L_3220)
.L_3220:
        /*0004*/ 	.word	0x00000082


	//----- nvinfo : EIATTR_KPARAM_INFO
	.align		4
.L_3221:
        /*0008*/ 	.byte	0x04, 0x17
        /*000a*/ 	.short	(.L_3223 - .L_3222)
.L_3222:
        /*000c*/ 	.word	0x00000000
        /*0010*/ 	.short	0x0002
        /*0012*/ 	.short	0x0008
        /*0014*/ 	.byte	0x00, 0xf0, 0x61, 0x00


	//----- nvinfo : EIATTR_KPARAM_INFO
	.align		4
.L_3223:
        /*0018*/ 	.byte	0x04, 0x17
        /*001a*/ 	.short	(.L_3225 - .L_3224)
.L_3224:
        /*001c*/ 	.word	0x00000000
        /*0020*/ 	.short	0x0001
        /*0022*/ 	.short	0x0004
        /*0024*/ 	.byte	0x00, 0xf0, 0x05, 0x00


	//----- nvinfo : EIATTR_KPARAM_INFO
	.align		4
.L_3225:
        /*0028*/ 	.byte	0x04, 0x17
        /*002a*/ 	.short	(.L_3227 - .L_3226)
.L_3226:
        /*002c*/ 	.word	0x00000000
        /*0030*/ 	.short	0x0000
        /*0032*/ 	.short	0x0000
        /*0034*/ 	.byte	0x00, 0xf0, 0x11, 0x00


	//----- nvinfo : EIATTR_SPARSE_MMA_MASK
	.align		4
.L_3227:
        /*0038*/ 	.byte	0x03, 0x50
        /*003a*/ 	.short	0x0000


	//----- nvinfo : EIATTR_MAXREG_COUNT
	.align		4
        /*003c*/ 	.byte	0x03, 0x1b
        /*003e*/ 	.short	0x00ff


	//----- nvinfo : EIATTR_MERCURY_ISA_VERSION
	.align		4
        /*0040*/ 	.byte	0x03, 0x5f
        /*0042*/ 	.short	0x0101


	//----- nvinfo : EIATTR_VRC_CTA_INIT_COUNT
	.align		4
        /*0044*/ 	.byte	0x02, 0x4a
	.zero		1
	.zero		1


	//----- nvinfo : EIATTR_EXIT_INSTR_OFFSETS
	.align		4
        /*0048*/ 	.byte	0x04, 0x1c
        /*004a*/ 	.short	(.L_3229 - .L_3228)


	//   ....[0]....
.L_3228:
        /*004c*/ 	.word	0x00000a50


	//   ....[1]....
        /*0050*/ 	.word	0x00000aa0


	//   ....[2]....
        /*0054*/ 	.word	0x00000d10


	//----- nvinfo : EIATTR_MAX_THREADS
	.align		4
.L_3229:
        /*0058*/ 	.byte	0x04, 0x05
        /*005a*/ 	.short	(.L_3231 - .L_3230)
.L_3230:
        /*005c*/ 	.word	0x00000080
        /*0060*/ 	.word	0x00000001
        /*0064*/ 	.word	0x00000001


	//----- nvinfo : EIATTR_CRS_STACK_SIZE
	.align		4
.L_3231:
        /*0068*/ 	.byte	0x04, 0x1e
        /*006a*/ 	.short	(.L_3233 - .L_3232)
.L_3232:
        /*006c*/ 	.word	0x00000000


	//----- nvinfo : EIATTR_CBANK_PARAM_SIZE
	.align		4
.L_3233:
        /*0070*/ 	.byte	0x03, 0x19
        /*0072*/ 	.short	0x0020


	//----- nvinfo : EIATTR_PARAM_CBANK
	.align		4
        /*0074*/ 	.byte	0x04, 0x0a
        /*0076*/ 	.short	(.L_3235 - .L_3234)
	.align		4
.L_3234:
        /*0078*/ 	.word	index@(.nv.constant0._ZN2at6native29vectorized_elementwise_kernelILi2ENS0_13BinaryFunctorIfffZZZNS0_21heaviside_kernel_cudaERNS_18TensorIteratorBaseEENKUlvE_clEvENKUlvE5_clEvEUlffE_EESt5arrayIPcLm3EEEEviT0_T1_)
        /*007c*/ 	.short	0x0380
        /*007e*/ 	.short	0x0020


	//----- nvinfo : EIATTR_SW_WAR
	.align		4
.L_3235:
        /*0080*/ 	.byte	0x04, 0x36
        /*0082*/ 	.short	(.L_3237 - .L_3236)
.L_3236:
        /*0084*/ 	.word	0x00000008
.L_3237:


//--------------------- .nv.info._ZN2at6native29vectorized_elementwise_kernelILi4ENS0_13BinaryFunctorIfffZZZNS0_21heaviside_kernel_cudaERNS_18TensorIteratorBaseEENKUlvE_clEvENKUlvE5_clEvEUlffE_EESt5arrayIPcLm3EEEEviT0_T1_ --------------------------
	.section	.nv.info._ZN2at6native29vectorized_elementwise_kernelILi4ENS0_13BinaryFunctorIfffZZZNS0_21heaviside_kernel_cudaERNS_18TensorIteratorBaseEENKUlvE_clEvENKUlvE5_clEvEUlffE_EESt5arrayIPcLm3EEEEviT0_T1_,"",@"SHT_CUDA_INFO"
	.sectionflags	@""
	.align	4


	//----- nvinfo : EIATTR_CUDA_API_VERSION
	.align		4
        /*0000*/ 	.byte	0x04, 0x37
        /*0002*/ 	.short	(.L_3239 - .L_3238)
.L_3238:
        /*0004*/ 	.word	0x00000082


	//----- nvinfo : EIATTR_KPARAM_INFO
	.align		4
.L_3239:
        /*0008*/ 	.byte	0x04, 0x17
        /*000a*/ 	.short	(.L_3241 - .L_3240)
.L_3240:
        /*000c*/ 	.word	0x00000000
        /*0010*/ 	.short	0x0002
        /*0012*/ 	.short	0x0008
        /*0014*/ 	.byte	0x00, 0xf0, 0x61, 0x00


	//----- nvinfo : EIATTR_KPARAM_INFO
	.align		4
.L_3241:
        /*0018*/ 	.byte	0x04, 0x17
        /*001a*/ 	.short	(.L_3243 - .L_3242)
.L_3242:
        /*001c*/ 	.word	0x00000000
        /*0020*/ 	.short	0x0001
        /*0022*/ 	.short	0x0004
        /*0024*/ 	.byte	0x00, 0xf0, 0x05, 0x00


	//----- nvinfo : EIATTR_KPARAM_INFO
	.align		4
.L_3243:
        /*0028*/ 	.byte	0x04, 0x17
        /*002a*/ 	.short	(.L_3245 - .L_3244)
.L_3244:
        /*002c*/ 	.word	0x00000000
        /*0030*/ 	.short	0x0000
        /*0032*/ 	.short	0x0000
        /*0034*/ 	.byte	0x00, 0xf0, 0x11, 0x00


	//----- nvinfo : EIATTR_SPARSE_MMA_MASK
	.align		4
.L_3245:
        /*0038*/ 	.byte	0x03, 0x50
        /*003a*/ 	.short	0x0000


	//----- nvinfo : EIATTR_MAXREG_COUNT
	.align		4
        /*003c*/ 	.byte	0x03, 0x1b
        /*003e*/ 	.short	0x00ff


	//----- nvinfo : EIATTR_MERCURY_ISA_VERSION
	.align		4
        /*0040*/ 	.byte	0x03, 0x5f
        /*0042*/ 	.short	0x0101


	//----- nvinfo : EIATTR_VRC_CTA_INIT_COUNT
	.align		4
        /*0044*/ 	.byte	0x02, 0x4a
	.zero		1
	.zero		1


	//----- nvinfo : EIATTR_EXIT_INSTR_OFFSETS
	.align		4
        /*0048*/ 	.byte	0x04, 0x1c
        /*004a*/ 	.short	(.L_3247 - .L_3246)


	//   ....[0]....
.L_3246:
        /*004c*/ 	.word	0x00000a50


	//   ....[1]....
        /*0050*/ 	.word	0x00000aa0


	//   ....[2]....
        /*0054*/ 	.word	0x00000cb0


	//----- nvinfo : EIATTR_MAX_THREADS
	.align		4
.L_3247:
        /*0058*/ 	.byte	0x04, 0x05
        /*005a*/ 	.short	(.L_3249 - .L_3248)
.L_3248:
        /*005c*/ 	.word	0x00000080
        /*0060*/ 	.word	0x00000001
        /*0064*/ 	.word	0x00000001


	//----- nvinfo : EIATTR_CRS_STACK_SIZE
	.align		4
.L_3249:
        /*0068*/ 	.byte	0x04, 0x1e
        /*006a*/ 	.short	(.L_3251 - .L_3250)
.L_3250:
        /*006c*/ 	.word	0x00000000


	//----- nvinfo : EIATTR_CBANK_PARAM_SIZE
	.align		4
.L_3251:
        /*0070*/ 	.byte	0x03, 0x19
        /*0072*/ 	.short	0x0020


	//----- nvinfo : EIATTR_PARAM_CBANK
	.align		4
        /*0074*/ 	.byte	0x04, 0x0a
        /*0076*/ 	.short	(.L_3253 - .L_3252)
	.align		4
.L_3252:
        /*0078*/ 	.word	index@(.nv.constant0._ZN2at6native29vectorized_elementwise_kernelILi4ENS0_13BinaryFunctorIfffZZZNS0_21heaviside_kernel_cudaERNS_18TensorIteratorBaseEENKUlvE_clEvENKUlvE5_clEvEUlffE_EESt5arrayIPcLm3EEEEviT0_T1_)
        /*007c*/ 	.short	0x0380
        /*007e*/ 	.short	0x0020


	//----- nvinfo : EIATTR_SW_WAR
	.align		4
.L_3253:
        /*0080*/ 	.byte	0x04, 0x36
        /*0082*/ 	.short	(.L_3255 - .L_3254)
.L_3254:
        /*0084*/ 	.word	0x00000008
.L_3255:


//--------------------- .nv.info._ZN2at6native29vectorized_elementwise_kernelILi8ENS0_13BinaryFunctorIfffZZZNS0_21heaviside_kernel_cudaERNS_18TensorIteratorBaseEENKUlvE_clEvENKUlvE5_clEvEUlffE_EESt5arrayIPcLm3EEEEviT0_T1_ --------------------------
	.section	.nv.info._ZN2at6native29vectorized_elementwise_kernelILi8ENS0_13BinaryFunctorIfffZZZNS0_21heaviside_kernel_cudaERNS_18TensorIteratorBaseEENKUlvE_clEvENKUlvE5_clEvEUlffE_EESt5arrayIPcLm3EEEEviT0_T1_,"",@"SHT_CUDA_INFO"
	.sectionflags	@""
	.align	4


	//----- nvinfo : EIATTR_CUDA_API_VERSION
	.align		4
        /*0000*/ 	.byte	0x04, 0x37
        /*0002*/ 	.short	(.L_3257 - .L_3256)
.L_3256:
        /*0004*/ 	.word	0x00000082


	//----- nvinfo : EIATTR_KPARAM_INFO
	.align		4
.L_3257:
        /*0008*/ 	.byte	0x04, 0x17
        /*000a*/ 	.short	(.L_3259 - .L_3258)
.L_3258:
        /*000c*/ 	.word	0x00000000
        /*0010*/ 	.short	0x0002
        /*0012*/ 	.short	0x0008
        /*0014*/ 	.byte	0x00, 0xf0, 0x61, 0x00


	//----- nvinfo : EIATTR_KPARAM_INFO
	.align		4
.L_3259:
        /*0018*/ 	.byte	0x04, 0x17
        /*001a*/ 	.short	(.L_3261 - .L_3260)
.L_3260:
        /*001c*/ 	.word	0x00000000
        /*0020*/ 	.short	0x0001
        /*0022*/ 	.short	0x0004
        /*0024*/ 	.byte	0x00, 0xf0, 0x05, 0x00


	//----- nvinfo : EIATTR_KPARAM_INFO
	.align		4
.L_3261:
        /*0028*/ 	.byte	0x04, 0x17
        /*002a*/ 	.short	(.L_3263 - .L_3262)
.L_3262:
        /*002c*/ 	.word	0x00000000
        /*0030*/ 	.short	0x0000
        /*0032*/ 	.short	0x0000
        /*0034*/ 	.byte	0x00, 0xf0, 0x11, 0x00


	//----- nvinfo : EIATTR_SPARSE_MMA_MASK
	.align		4
.L_3263:
        /*0038*/ 	.byte	0x03, 0x50
        /*003a*/ 	.short	0x0000


	//----- nvinfo : EIATTR_MAXREG_COUNT
	.align		4
        /*003c*/ 	.byte	0x03, 0x1b
        /*003e*/ 	.short	0x00ff


	//----- nvinfo : EIATTR_MERCURY_ISA_VERSION
	.align		4
        /*0040*/ 	.byte	0x03, 0x5f
        /*0042*/ 	.short	0x0101


	//----- nvinfo : EIATTR_VRC_CTA_INIT_COUNT
	.align		4
        /*0044*/ 	.byte	0x02, 0x4a
	.zero		1
	.zero		1


	//----- nvinfo : EIATTR_EXIT_INSTR_OFFSETS
	.align		4
        /*0048*/ 	.byte	0x04, 0x1c
        /*004a*/ 	.short	(.L_3265 - .L_3264)


	//   ....[0]....
.L_3264:
        /*004c*/ 	.word	0x00000a50


	//   ....[1]....
        /*0050*/ 	.word	0x00000aa0


	//   ....[2]....
        /*0054*/ 	.word	0x00000c80


	//----- nvinfo : EIATTR_MAX_THREADS
	.align		4
.L_3265:
        /*0058*/ 	.byte	0x04, 0x05
        /*005a*/ 	.short	(.L_3267 - .L_3266)
.L_3266:
        /*005c*/ 	.word	0x00000080
        /*0060*/ 	.word	0x00000001
        /*0064*/ 	.word	0x00000001


	//----- nvinfo : EIATTR_CRS_STACK_SIZE
	.align		4
.L_3267:
        /*0068*/ 	.byte	0x04, 0x1e
        /*006a*/ 	.short	(.L_3269 - .L_3268)
.L_3268:
        /*006c*/ 	.word	0x00000000


	//----- nvinfo : EIATTR_CBANK_PARAM_SIZE
	.align		4
.L_3269:
        /*0070*/ 	.byte	0x03, 0x19
        /*0072*/ 	.short	0x0020


	//----- nvinfo : EIATTR_PARAM_CBANK
	.align		4
        /*0074*/ 	.byte	0x04, 0x0a
        /*0076*/ 	.short	(.L_3271 - .L_3270)
	.align		4
.L_3270:
        /*0078*/ 	.word	index@(.nv.constant0._ZN2at6native29vectorized_elementwise_kernelILi8ENS0_13BinaryFunctorIfffZZZNS0_21heaviside_kernel_cudaERNS_18TensorIteratorBaseEENKUlvE_clEvENKUlvE5_clEvEUlffE_EESt5arrayIPcLm3EEEEviT0_T1_)
        /*007c*/ 	.short	0x0380
        /*007e*/ 	.short	0x0020


	//----- nvinfo : EIATTR_SW_WAR
	.align		4
.L_3271:
        /*0080*/ 	.byte	0x04, 0x36
        /*0082*/ 	.short	(.L_3273 - .L_3272)
.L_3272:
        /*0084*/ 	.word	0x00000008
.L_3273:


//--------------------- .nv.info._ZN2at6native18elementwise_kernelILi128ELi4EZNS0_15gpu_kernel_implINS0_13BUnaryFunctorIfffZZZNS0_21heaviside_kernel_cudaERNS_18TensorIteratorBaseEENKUlvE_clEvENKUlvE5_clEvEUlffE_EEEEvS5_RKT_EUliE_EEviT1_ --------------------------
	.section	.nv.info._ZN2at6native18elementwise_kernelILi128ELi4EZNS0_15gpu_kernel_implINS0_13BUnaryFunctorIfffZZZNS0_21heaviside_kernel_cudaERNS_18TensorIteratorBaseEENKUlvE_clEvENKUlvE5_clEvEUlffE_EEEEvS5_RKT_EUliE_EEviT1_,"",@"SHT_CUDA_INFO"
	.sectionflags	@""
	.align	4


	//----- nvinfo : EIATTR_CUDA_API_VERSION
	.align		4
        /*0000*/ 	.byte	0x04, 0x37
        /*0002*/ 	.short	(.L_3275 - .L_3274)
.L_3274:
        /*0004*/ 	.word	0x00000082


	//----- nvinfo : EIATTR_KPARAM_INFO
	.align		4
.L_3275:
        /*0008*/ 	.byte	0x04, 0x17
        /*000a*/ 	.short	(.L_3277 - .L_3276)
.L_3276:
        /*000c*/ 	.word	0x00000000
        /*0010*/ 	.short	0x0001
        /*0012*/ 	.short	0x0008
        /*0014*/ 	.byte	0x00, 0xf0, 0x81, 0x08


	//----- nvinfo : EIATTR_KPARAM_INFO
	.align		4
.L_3277:
        /*0018*/ 	.byte	0x04, 0x17
        /*001a*/ 	.short	(.L_3279 - .L_3278)
.L_3278:
        /*001c*/ 	.word	0x00000000
        /*0020*/ 	.short	0x0000
        /*0022*/ 	.short	0x0000
        /*0024*/ 	.byte	0x00, 0xf0, 0x11, 0x00


	//----- nvinfo : EIATTR_SPARSE_MMA_MASK
	.align		4
.L_3279:
        /*0028*/ 	.byte	0x03, 0x50
        /*002a*/ 	.short	0x0000


	//----- nvinfo : EIATTR_MAXREG_COUNT
	.align		4
        /*002c*/ 	.byte	0x03, 0x1b
        /*002e*/ 	.short	0x0080


	//----- nvinfo : EIATTR_EXTERNS
	.align		4
        /*0030*/ 	.byte	0x04, 0x0f
        /*0032*/ 	.short	(.L_3281 - .L_3280)


	//   ....[0]....
	.align		4
.L_3280:
        /*0034*/ 	.word	index@(__assertfail)


	//----- nvinfo : EIATTR_MERCURY_ISA_VERSION
	.align		4
.L_3281:
        /*0038*/ 	.byte	0x03, 0x5f
        /*003a*/ 	.short	0x0101


	//----- nvinfo : EIATTR_VRC_CTA_INIT_COUNT
	.align		4
        /*003c*/ 	.byte	0x02, 0x4a
	.zero		1
	.zero		1


	//----- nvinfo : EIATTR_SYSCALL_OFFSETS
	.align		4
        /*0040*/ 	.byte	0x04, 0x46
        /*0042*/ 	.short	(.L_3283 - .L_3282)


	//   ....[0]....
.L_3282:
        /*0044*/ 	.word	0x000020d0


	//   ....[1]....
        /*0048*/ 	.word	0x00002eb0


	//   ....[2]....
        /*004c*/ 	.word	0x000050c0


	//   ....[3]....
        /*0050*/ 	.word	0x00005d00


	//   ....[4]....
        /*0054*/ 	.word	0x00008020


	//   ....[5]....
        /*0058*/ 	.word	0x00008c60


	//   ....[6]....
        /*005c*/ 	.word	0x0000af90


	//   ....[7]....
        /*0060*/ 	.word	0x0000bba0


	//----- nvinfo : EIATTR_EXIT_INSTR_OFFSETS
	.align		4
.L_3283:
        /*0064*/ 	.byte	0x04, 0x1c
        /*0066*/ 	.short	(.L_3285 - .L_3284)


	//   ....[0]....
.L_3284:
        /*0068*/ 	.word	0x00008f10


	//   ....[1]....
        /*006c*/ 	.word	0x0000b120


	//   ....[2]....
        /*0070*/ 	.word	0x0000b160


	//   ....[3]....
        /*0074*/ 	.word	0x0000b1f0


	//   ....[4]....
        /*0078*/ 	.word	0x0000b220


	//   ....[5]....
        /*007c*/ 	.word	0x0000b250


	//   ....[6]....
        /*0080*/ 	.word	0x0000b2d0


	//   ....[7]....
        /*0084*/ 	.word	0x0000b300


	//   ....[8]....
        /*0088*/ 	.word	0x0000b390


	//   ....[9]....
        /*008c*/ 	.word	0x0000b3d0


	//   ....[10]....
        /*0090*/ 	.word	0x0000b410


	//   ....[11]....
        /*0094*/ 	.word	0x0000b4e0


	//   ....[12]....
        /*0098*/ 	.word	0x0000b640


	//   ....[13]....
        /*009c*/ 	.word	0x0000b7a0


	//   ....[14]....
        /*00a0*/ 	.word	0x0000b8f0


	//   ....[15]....
        /*00a4*/ 	.word	0x0000b920


	//   ....[16]....
        /*00a8*/ 	.word	0x0000b950


	//   ....[17]....
        /*00ac*/ 	.word	0x0000b9f0


	//   ....[18]....
        /*00b0*/ 	.word	0x0000ba40


	//   ....[19]....
        /*00b4*/ 	.word	0x0000bbb0


	//   ....[20]....
        /*00b8*/ 	.word	0x0000bcb0


	//   ....[21]....
        /*00bc*/ 	.word	0x0000bde0


	//   ....[22]....
        /*00c0*/ 	.word	0x0000be10


	//----- nvinfo : EIATTR_MAX_THREADS
	.align		4
.L_3285:
        /*00c4*/ 	.byte	0x04, 0x05
        /*00c6*/ 	.short	(.L_3287 - .L_3286)
.L_3286:
        /*00c8*/ 	.word	0x00000080
        /*00cc*/ 	.word	0x00000001
        /*00d0*/ 	.word	0x00000001


	//----- nvinfo : EIATTR_CRS_STACK_SIZE
	.align		4
.L_3287:
        /*00d4*/ 	.byte	0x04, 0x1e
        /*00d6*/ 	.short	(.L_3289 - .L_3288)
.L_3288:
        /*00d8*/ 	.word	0x00000000


	//----- nvinfo : EIATTR_CBANK_PARAM_SIZE
	.align		4
.L_3289:
        /*00dc*/ 	.byte	0x03, 0x19
        /*00de*/ 	.short	0x0228


	//----- nvinfo : EIATTR_PARAM_CBANK
	.align		4
        /*00e0*/ 	.byte	0x04, 0x0a
        /*00e2*/ 	.short	(.L_3291 - .L_3290)
	.align		4
.L_3290:
        /*00e4*/ 	.word	index@(.nv.constant0._ZN2at6native18elementwise_kernelILi128ELi4EZNS0_15gpu_kernel_implINS0_13BUnaryFunctorIfffZZZNS0_21heaviside_kernel_cudaERNS_18TensorIteratorBaseEENKUlvE_clEvENKUlvE5_clEvEUlffE_EEEEvS5_RKT_EUliE_EEviT1_)
        /*00e8*/ 	.short	0x0380
        /*00ea*/ 	.short	0x0228


	//----- nvinfo : EIATTR_SW_WAR
	.align		4
.L_3291:
        /*00ec*/ 	.byte	0x04, 0x36
        /*00ee*/ 	.short	(.L_3293 - .L_3292)
.L_3292:
        /*00f0*/ 	.word	0x00000008
.L_3293:


//--------------------- .nv.info._ZN2at6native27unrolled_elementwise_kernelINS0_13BUnaryFunctorIfffZZZNS0_21heaviside_kernel_cudaERNS_18TensorIteratorBaseEENKUlvE_clEvENKUlvE5_clEvEUlffE_EESt5arrayIPcLm2EELi4E23TrivialOffsetCalculatorILi1EjESD_NS0_6memory12LoadWithCastILi1EEENSE_13StoreWithCastILi1EEEEEviT_T0_T2_T3_T4_T5_ --------------------------
	.section	.nv.info._ZN2at6native27unrolled_elementwise_kernelINS0_13BUnaryFunctorIfffZZZNS0_21heaviside_kernel_cudaERNS_18TensorIteratorBaseEENKUlvE_clEvENKUlvE5_clEvEUlffE_EESt5arrayIPcLm2EELi4E23TrivialOffsetCalculatorILi1EjESD_NS0_6memory12LoadWithCastILi1EEENSE_13StoreWithCastILi1EEEEEviT_T0_T2_T3_T4_T5_,"",@"SHT_CUDA_INFO"
	.sectionflags	@""
	.align	4


	//----- nvinfo : EIATTR_CUDA_API_VERSION
	.align		4
        /*0000*/ 	.byte	0x04, 0x37
        /*0002*/ 	.short	(.L_3295 - .L_3294)
.L_3294:
        /*0004*/ 	.word	0x00000082


	//----- nvinfo : EIATTR_KPARAM_INFO
	.align		4
.L_3295:
        /*0008*/ 	.byte	0x04, 0x17
        /*000a*/ 	.short	(.L_3297 - .L_3296)
.L_3296:
        /*000c*/ 	.word	0x00000000
        /*0010*/ 	.short	0x0006
        /*0012*/ 	.short	0x002c
        /*0014*/ 	.byte	0x00, 0xf0, 0x21, 0x00


	//----- nvinfo : EIATTR_KPARAM_INFO
	.align		4
.L_3297:
        /*0018*/ 	.byte	0x04, 0x17
        /*001a*/ 	.short	(.L_3299 - .L_3298)
.L_3298:
        /*001c*/ 	.word	0x00000000
        /*0020*/ 	.short	0x0005
        /*0022*/ 	.short	0x0024
        /*0024*/ 	.byte	0x00, 0xf0, 0x21, 0x00


	//----- nvinfo : EIATTR_KPARAM_INFO
	.align		4
.L_3299:
        /*0028*/ 	.byte	0x04, 0x17
        /*002a*/ 	.short	(.L_3301 - .L_3300)
.L_3300:
        /*002c*/ 	.word	0x00000000
        /*0030*/ 	.short	0x0004
        /*0032*/ 	.short	0x0021
        /*0034*/ 	.byte	0x00, 0xf0, 0x05, 0x00


	//----- nvinfo : EIATTR_KPARAM_INFO
	.align		4
.L_3301:
        /*0038*/ 	.byte	0x04, 0x17
        /*003a*/ 	.short	(.L_3303 - .L_3302)
.L_3302:
        /*003c*/ 	.word	0x00000000
        /*0040*/ 	.short	0x0003
        /*0042*/ 	.short	0x0020
        /*0044*/ 	.byte	0x00, 0xf0, 0x05, 0x00


	//----- nvinfo : EIATTR_KPARAM_INFO
	.align		4
.L_3303:
        /*0048*/ 	.byte	0x04, 0x17
        /*004a*/ 	.short	(.L_3305 - .L_3304)
.L_3304:
        /*004c*/ 	.word	0x00000000
        /*0050*/ 	.short	0x0002
        /*0052*/ 	.short	0x0010
        /*0054*/ 	.byte	0x00, 0xf0, 0x41, 0x00


	//----- nvinfo : EIATTR_KPARAM_INFO
	.align		4
.L_3305:
        /*0058*/ 	.byte	0x04, 0x17
        /*005a*/ 	.short	(.L_3307 - .L_3306)
.L_3306:
        /*005c*/ 	.word	0x00000000
        /*0060*/ 	.short	0x0001
        /*0062*/ 	.short	0x0004
        /*0064*/ 	.byte	0x00, 0xf0, 0x21, 0x00


	//----- nvinfo : EIATTR_KPARAM_INFO
	.align		4
.L_3307:
        /*0068*/ 	.byte	0x04, 0x17
        /*006a*/ 	.short	(.L_3309 - .L_3308)
.L_3308:
        /*006c*/ 	.word	0x00000000
        /*0070*/ 	.short	0x0000
        /*0072*/ 	.short	0x0000
        /*0074*/ 	.byte	0x00, 0xf0, 0x11, 0x00


	//----- nvinfo : EIATTR_SPARSE_MMA_MASK
	.align		4
.L_3309:
        /*0078*/ 	.byte	0x03, 0x50
        /*007a*/ 	.short	0x0000


	//----- nvinfo : EIATTR_MAXREG_COUNT
	.align		4
        /*007c*/ 	.byte	0x03, 0x1b
        /*007e*/ 	.short	0x00ff


	//----- nvinfo : EIATTR_EXTERNS
	.align		4
        /*0080*/ 	.byte	0x04, 0x0f
        /*0082*/ 	.short	(.L_3311 - .L_3310)


	//   ....[0]....
	.align		4
.L_3310:
        /*0084*/ 	.word	index@(__assertfail)


	//----- nvinfo : EIATTR_MERCURY_ISA_VERSION
	.align		4
.L_3311:
        /*0088*/ 	.byte	0x03, 0x5f
        /*008a*/ 	.short	0x0101


	//----- nvinfo : EIATTR_VRC_CTA_INIT_COUNT
	.align		4
        /*008c*/ 	.byte	0x02, 0x4a
	.zero		1
	.zero		1


	//----- nvinfo : EIATTR_SYSCALL_OFFSETS
	.align		4
        /*0090*/ 	.byte	0x04, 0x46
        /*0092*/ 	.short	(.L_3313 - .L_3312)


	//   ....[0]....
.L_3312:
        /*0094*/ 	.word	0x00000de0


	//   ....[1]....
        /*0098*/ 	.word	0x00001cf0


	//   ....[2]....
        /*009c*/ 	.word	0x00002b70


	//   ....[3]....
        /*00a0*/ 	.word	0x000039c0


	//   ....[4]....
        /*00a4*/ 	.word	0x00004840


	//   ....[5]....
        /*00a8*/ 	.word	0x00005590


	//   ....[6]....
        /*00ac*/ 	.word	0x00006410


	//   ....[7]....
        /*00b0*/ 	.word	0x00007270


	//----- nvinfo : EIATTR_EXIT_INSTR_OFFSETS
	.align		4
.L_3313:
        /*00b4*/ 	.byte	0x04, 0x1c
        /*00b6*/ 	.short	(.L_3315 - .L_3314)


	//   ....[0]....
.L_3314:
        /*00b8*/ 	.word	0x000066b0


	//   ....[1]....
        /*00bc*/ 	.word	0x000067f0


	//   ....[2]....
        /*00c0*/ 	.word	0x00006830


	//   ....[3]....
        /*00c4*/ 	.word	0x000068c0


	//   ....[4]....
        /*00c8*/ 	.word	0x000068f0


	//   ....[5]....
        /*00cc*/ 	.word	0x00006920


	//   ....[6]....
        /*00d0*/ 	.word	0x000069a0


	//   ....[7]....
        /*00d4*/ 	.word	0x000069d0


	//   ....[8]....
        /*00d8*/ 	.word	0x00006a60


	//   ....[9]....
        /*00dc*/ 	.word	0x00006aa0


	//   ....[10]....
        /*00e0*/ 	.word	0x00006ae0


	//   ....[11]....
        /*00e4*/ 	.word	0x00006bb0


	//   ....[12]....
        /*00e8*/ 	.word	0x00006d10


	//   ....[13]....
        /*00ec*/ 	.word	0x00006e70


	//   ....[14]....
        /*00f0*/ 	.word	0x00006fc0


	//   ....[15]....
        /*00f4*/ 	.word	0x00006ff0


	//   ....[16]....
        /*00f8*/ 	.word	0x00007020


	//   ....[17]....
        /*00fc*/ 	.word	0x000070c0


	//   ....[18]....
        /*0100*/ 	.word	0x00007110


	//   ....[19]....
        /*0104*/ 	.word	0x00007280


	//   ....[20]....
        /*0108*/ 	.word	0x00007380


	//   ....[21]....
        /*010c*/ 	.word	0x000074b0


	//   ....[22]....
        /*0110*/ 	.word	0x000074e0


	//----- nvinfo : EIATTR_MAX_THREADS
	.align		4
.L_3315:
        /*0114*/ 	.byte	0x04, 0x05
        /*0116*/ 	.short	(.L_3317 - .L_3316)
.L_3316:
        /*0118*/ 	.word	0x00000080
        /*011c*/ 	.word	0x00000001
        /*0120*/ 	.word	0x00000001


	//----- nvinfo : EIATTR_CRS_STACK_SIZE
	.align		4
.L_3317:
        /*0124*/ 	.byte	0x04, 0x1e
        /*0126*/ 	.short	(.L_3319 - .L_3318)
.L_3318:
        /*0128*/ 	.word	0x00000000


	//----- nvinfo : EIATTR_CBANK_PARAM_SIZE
	.align		4
.L_3319:
        /*012c*/ 	.byte	0x03, 0x19
        /*012e*/ 	.short	0x0034


	//----- nvinfo : EIATTR_PARAM_CBANK
	.align		4
        /*0130*/ 	.byte	0x04, 0x0a
        /*0132*/ 	.short	(.L_3321 - .L_3320)
	.align		4
.L_3320:
        /*0134*/ 	.word	index@(.nv.constant0._ZN2at6native27unrolled_elementwise_kernelINS0_13BUnaryFunctorIfffZZZNS0_21heaviside_kernel_cudaERNS_18TensorIteratorBaseEENKUlvE_clEvENKUlvE5_clEvEUlffE_EESt5arrayIPcLm2EELi4E23TrivialOffsetCalculatorILi1EjESD_NS0_6memory12LoadWithCastILi1EEENSE_13StoreWithCastILi1EEEEEviT_T0_T2_T3_T4_T5_)
        /*0138*/ 	.short	0x0380
        /*013a*/ 	.short	0x0034


	//----- nvinfo : EIATTR_SW_WAR
	.align		4
.L_3321:
        /*013c*/ 	.byte	0x04, 0x36
        /*013e*/ 	.short	(.L_3323 - .L_3322)
.L_3322:
        /*0140*/ 	.word	0x00000008
.L_3323:


//--------------------- .nv.info._ZN2at6native18elementwise_kernelILi128ELi2EZNS0_22gpu_kernel_impl_nocastINS0_13BUnaryFunctorIfffZZZNS0_21heaviside_kernel_cudaERNS_18TensorIteratorBaseEENKUlvE_clEvENKUlvE5_clEvEUlffE_EEEEvS5_RKT_EUliE_EEviT1_ --------------------------
	.section	.nv.info._ZN2at6native18elementwise_kernelILi128ELi2EZNS0_22gpu_kernel_impl_nocastINS0_13BUnaryFunctorIfffZZZNS0_21heaviside_kernel_cudaERNS_18TensorIteratorBaseEENKUlvE_clEvENKUlvE5_clEvEUlffE_EEEEvS5_RKT_EUliE_EEviT1_,"",@"SHT_CUDA_INFO"
	.sectionflags	@""
	.align	4


	//----- nvinfo : EIATTR_CUDA_API_VERSION
	.align		4
        /*0000*/ 	.byte	0x04, 0x37
        /*0002*/ 	.short	(.L_3325 - .L_3324)
.L_3324:
        /*0004*/ 	.word	0x00000082


	//----- nvinfo : EIATTR_KPARAM_INFO
	.align		4
.L_3325:
        /*0008*/ 	.byte	0x04, 0x17
        /*000a*/ 	.short	(.L_3327 - .L_3326)
.L_3326:
        /*000c*/ 	.word	0x00000000
        /*0010*/ 	.short	0x0001
        /*0012*/ 	.short	0x0008
        /*0014*/ 	.byte	0x00, 0xf0, 0x61, 0x08


	//----- nvinfo : EIATTR_KPARAM_INFO
	.align		4
.L_3327:
        /*0018*/ 	.byte	0x04, 0x17
        /*001a*/ 	.short	(.L_3329 - .L_3328)
.L_3328:
        /*001c*/ 	.word	0x00000000
        /*0020*/ 	.short	0x0000
        /*0022*/ 	.short	0x0000
        /*0024*/ 	.byte	0x00, 0xf0, 0x11, 0x00


	//----- nvinfo : EIATTR_SPARSE_MMA_MASK
	.align		4
.L_3329:
        /*0028*/ 	.byte	0x03, 0x50
        /*002a*/ 	.short	0x0000


	//----- nvinfo : EIATTR_MAXREG_COUNT
	.align		4
        /*002c*/ 	.byte	0x03, 0x1b
        /*002e*/ 	.short	0x0080


	//----- nvinfo : EIATTR_MERCURY_ISA_VERSION
	.align		4
        /*0030*/ 	.byte	0x03, 0x5f
        /*0032*/ 	.short	0x0101


	//----- nvinfo : EIATTR_VRC_CTA_INIT_COUNT
	.align		4
        /*0034*/ 	.byte	0x02, 0x4a
	.zero		1
	.zero		1


	//----- nvinfo : EIATTR_EXIT_INSTR_OFFSETS
	.align		4
        /*0038*/ 	.byte	0x04, 0x1c
        /*003a*/ 	.short	(.L_3331 - .L_3330)


	//   ....[0]....
.L_3330:
        /*003c*/ 	.word	0x00000170


	//   ....[1]....
        /*0040*/ 	.word	0x000001f0


	//   ....[2]....
        /*0044*/ 	.word	0x000015e0


	//   ....[3]....
        /*0048*/ 	.word	0x00002930


	//----- nvinfo : EIATTR_MAX_THREADS
	.align		4
.L_3331:
        /*004c*/ 	.byte	0x04, 0x05
        /*004e*/ 	.short	(.L_3333 - .L_3332)
.L_3332:
        /*0050*/ 	.word	0x00000080
        /*0054*/ 	.word	0x00000001
        /*0058*/ 	.word	0x00000001


	//----- nvinfo : EIATTR_CRS_STACK_SIZE
	.align		4
.L_3333:
        /*005c*/ 	.byte	0x04, 0x1e
        /*005e*/ 	.short	(.L_3335 - .L_3334)
.L_3334:
        /*0060*/ 	.word	0x00000000


	//----- nvinfo : EIATTR_CBANK_PARAM_SIZE
	.align		4
.L_3335:
        /*0064*/ 	.byte	0x03, 0x19
        /*0066*/ 	.short	0x0220


	//----- nvinfo : EIATTR_PARAM_CBANK
	.align		4
        /*0068*/ 	.byte	0x04, 0x0a
        /*006a*/ 	.short	(.L_3337 - .L_3336)
	.align		4
.L_3336:
        /*006c*/ 	.word	index@(.nv.constant0._ZN2at6native18elementwise_kernelILi128ELi2EZNS0_22gpu_kernel_impl_nocastINS0_13BUnaryFunctorIfffZZZNS0_21heaviside_kernel_cudaERNS_18TensorIteratorBaseEENKUlvE_clEvENKUlvE5_clEvEUlffE_EEEEvS5_RKT_EUliE_EEviT1_)
        /*0070*/ 	.short	0x0380
        /*0072*/ 	.short	0x0220


	//----- nvinfo : EIATTR_SW_WAR
	.align		4
.L_3337:
        /*0074*/ 	.byte	0x04, 0x36
        /*0076*/ 	.short	(.L_3339 - .L_3338)
.L_3338:
        /*0078*/ 	.word	0x00000008
.L_3339:


//--------------------- .nv.info._ZN2at6native27unrolled_elementwise_kernelINS0_13BUnaryFunctorIfffZZZNS0_21heaviside_kernel_cudaERNS_18TensorIteratorBaseEENKUlvE_clEvENKUlvE5_clEvEUlffE_EESt5arrayIPcLm2EELi4E23TrivialOffsetCalculatorILi1EjESD_NS0_6memory15LoadWithoutCastENSE_16StoreWithoutCastEEEviT_T0_T2_T3_T4_T5_ --------------------------
	.section	.nv.info._ZN2at6native27unrolled_elementwise_kernelINS0_13BUnaryFunctorIfffZZZNS0_21heaviside_kernel_cudaERNS_18TensorIteratorBaseEENKUlvE_clEvENKUlvE5_clEvEUlffE_EESt5arrayIPcLm2EELi4E23TrivialOffsetCalculatorILi1EjESD_NS0_6memory15LoadWithoutCastENSE_16StoreWithoutCastEEEviT_T0_T2_T3_T4_T5_,"",@"SHT_CUDA_INFO"
	.sectionflags	@""
	.align	4


	//----- nvinfo : EIATTR_CUDA_API_VERSION
	.align		4
        /*0000*/ 	.byte	0x04, 0x37
        /*0002*/ 	.short	(.L_3341 - .L_3340)
.L_3340:
        /*0004*/ 	.word	0x00000082


	//----- nvinfo : EIATTR_KPARAM_INFO
	.align		4
.L_3341:
        /*0008*/ 	.byte	0x04, 0x17
        /*000a*/ 	.short	(.L_3343 - .L_3342)
.L_3342:
        /*000c*/ 	.word	0x00000000
        /*0010*/ 	.short	0x0006
        /*0012*/ 	.short	0x0023
        /*0014*/ 	.byte	0x00, 0xf0, 0x05, 0x00


	//----- nvinfo : EIATTR_KPARAM_INFO
	.align		4
.L_3343:
        /*0018*/ 	.byte	0x04, 0x17
        /*001a*/ 	.short	(.L_3345 - .L_3344)
.L_3344:
        /*001c*/ 	.word	0x00000000
        /*0020*/ 	.short	0x0005
        /*0022*/ 	.short	0x0022
        /*0024*/ 	.byte	0x00, 0xf0, 0x05, 0x00


	//----- nvinfo : EIATTR_KPARAM_INFO
	.align		4
.L_3345:
        /*0028*/ 	.byte	0x04, 0x17
        /*002a*/ 	.short	(.L_3347 - .L_3346)
.L_3346:
        /*002c*/ 	.word	0x00000000
        /*0030*/ 	.short	0x0004
        /*0032*/ 	.short	0x0021
        /*0034*/ 	.byte	0x00, 0xf0, 0x05, 0x00


	//----- nvinfo : EIATTR_KPARAM_INFO
	.align		4
.L_3347:
        /*0038*/ 	.byte	0x04, 0x17
        /*003a*/ 	.short	(.L_3349 - .L_3348)
.L_3348:
        /*003c*/ 	.word	0x00000000
        /*0040*/ 	.short	0x0003
        /*0042*/ 	.short	0x0020
        /*0044*/ 	.byte	0x00, 0xf0, 0x05, 0x00


	//----- nvinfo : EIATTR_KPARAM_INFO
	.align		4
.L_3349:
        /*0048*/ 	.byte	0x04, 0x17
        /*004a*/ 	.short	(.L_3351 - .L_3350)
.L_3350:
        /*004c*/ 	.word	0x00000000
        /*0050*/ 	.short	0x0002
        /*0052*/ 	.short	0x0010
        /*0054*/ 	.byte	0x00, 0xf0, 0x41, 0x00


	//----- nvinfo : EIATTR_KPARAM_INFO
	.align		4
.L_3351:
        /*0058*/ 	.byte	0x04, 0x17
        /*005a*/ 	.short	(.L_3353 - .L_3352)
.L_3352:
        /*005c*/ 	.word	0x00000000
        /*0060*/ 	.short	0x0001
        /*0062*/ 	.short	0x0004
        /*0064*/ 	.byte	0x00, 0xf0, 0x21, 0x00


	//----- nvinfo : EIATTR_KPARAM_INFO
	.align		4
.L_3353:
        /*0068*/ 	.byte	0x04, 0x17
        /*006a*/ 	.short	(.L_3355 - .L_3354)
.L_3354:
        /*006c*/ 	.word	0x00000000
        /*0070*/ 	.short	0x0000
        /*0072*/ 	.short	0x0000
        /*0074*/ 	.byte	0x00, 0xf0, 0x11, 0x00


	//----- nvinfo : EIATTR_SPARSE_MMA_MASK
	.align		4
.L_3355:
        /*0078*/ 	.byte	0x03, 0x50
        /*007a*/ 	.short	0x0000


	//----- nvinfo : EIATTR_MAXREG_COUNT
	.align		4
        /*007c*/ 	.byte	0x03, 0x1b
        /*007e*/ 	.short	0x00ff


	//----- nvinfo : EIATTR_MERCURY_ISA_VERSION
	.align		4
        /*0080*/ 	.byte	0x03, 0x5f
        /*0082*/ 	.short	0x0101


	//----- nvinfo : EIATTR_VRC_CTA_INIT_COUNT
	.align		4
        /*0084*/ 	.byte	0x02, 0x4a
	.zero		1
	.zero		1


	//----- nvinfo : EIATTR_EXIT_INSTR_OFFSETS
	.align		4
        /*0088*/ 	.byte	0x04, 0x1c
        /*008a*/ 	.short	(.L_3357 - .L_3356)


	//   ....[0]....
.L_3356:
        /*008c*/ 	.word	0x00000480


	//   ....[1]....
        /*0090*/ 	.word	0x000004d0


	//----- nvinfo : EIATTR_MAX_THREADS
	.align		4
.L_3357:
        /*0094*/ 	.byte	0x04, 0x05
        /*0096*/ 	.short	(.L_3359 - .L_3358)
.L_3358:
        /*0098*/ 	.word	0x00000080
        /*009c*/ 	.word	0x00000001
        /*00a0*/ 	.word	0x00000001


	//----- nvinfo : EIATTR_CRS_STACK_SIZE
	.align		4
.L_3359:
        /*00a4*/ 	.byte	0x04, 0x1e
        /*00a6*/ 	.short	(.L_3361 - .L_3360)
.L_3360:
        /*00a8*/ 	.word	0x00000000


	//----- nvinfo : EIATTR_CBANK_PARAM_SIZE
	.align		4
.L_3361:
        /*00ac*/ 	.byte	0x03, 0x19
        /*00ae*/ 	.short	0x0024


	//----- nvinfo : EIATTR_PARAM_CBANK
	.align		4
        /*00b0*/ 	.byte	0x04, 0x0a
        /*00b2*/ 	.short	(.L_3363 - .L_3362)
	.align		4
.L_3362:
        /*00b4*/ 	.word	index@(.nv.constant0._ZN2at6native27unrolled_elementwise_kernelINS0_13BUnaryFunctorIfffZZZNS0_21heaviside_kernel_cudaERNS_18TensorIteratorBaseEENKUlvE_clEvENKUlvE5_clEvEUlffE_EESt5arrayIPcLm2EELi4E23TrivialOffsetCalculatorILi1EjESD_NS0_6memory15LoadWithoutCastENSE_16StoreWithoutCastEEEviT_T0_T2_T3_T4_T5_)
        /*00b8*/ 	.short	0x0380
        /*00ba*/ 	.short	0x0024


	//----- nvinfo : EIATTR_SW_WAR
	.align		4
.L_3363:
        /*00bc*/ 	.byte	0x04, 0x36
        /*00be*/ 	.short	(.L_3365 - .L_3364)
.L_3364:
        /*00c0*/ 	.word	0x00000008
.L_3365:


//--------------------- .nv.info._ZN2at6native29vectorized_elementwise_kernelILi2ENS0_13BUnaryFunctorIfffZZZNS0_21heaviside_kernel_cudaERNS_18TensorIteratorBaseEENKUlvE_clEvENKUlvE5_clEvEUlffE_EESt5arrayIPcLm2EEEEviT0_T1_ --------------------------
	.section	.nv.info._ZN2at6native29vectorized_elementwise_kernelILi2ENS0_13BUnaryFunctorIfffZZZNS0_21heaviside_kernel_cudaERNS_18TensorIteratorBaseEENKUlvE_clEvENKUlvE5_clEvEUlffE_EESt5arrayIPcLm2EEEEviT0_T1_,"",@"SHT_CUDA_INFO"
	.sectionflags	@""
	.align	4


	//----- nvinfo : EIATTR_CUDA_API_VERSION
	.align		4
        /*0000*/ 	.byte	0x04, 0x37
        /*0002*/ 	.short	(.L_3367 - .L_3366)
.L_3366:
        /*0004*/ 	.word	0x00000082


	//----- nvinfo : EIATTR_KPARAM_INFO
	.align		4
.L_3367:
        /*0008*/ 	.byte	0x04, 0x17
        /*000a*/ 	.short	(.L_3369 - .L_3368)
.L_3368:
        /*000c*/ 	.word	0x00000000
        /*0010*/ 	.short	0x0002
        /*0012*/ 	.short	0x0010
        /*0014*/ 	.byte	0x00, 0xf0, 0x41, 0x00


	//----- nvinfo : EIATTR_KPARAM_INFO
	.align		4
.L_3369:
        /*0018*/ 	.byte	0x04, 0x17
        /*001a*/ 	.short	(.L_3371 - .L_3370)
.L_3370:
        /*001c*/ 	.word	0x00000000
        /*0020*/ 	.short	0x0001
        /*0022*/ 	.short	0x0004
        /*0024*/ 	.byte	0x00, 0xf0, 0x21, 0x00


	//----- nvinfo : EIATTR_KPARAM_INFO
	.align		4
.L_3371:
        /*0028*/ 	.byte	0x04, 0x17
        /*002a*/ 	.short	(.L_3373 - .L_3372)
.L_3372:
        /*002c*/ 	.word	0x00000000
        /*0030*/ 	.short	0x0000
        /*0032*/ 	.short	0x0000
        /*0034*/ 	.byte	0x00, 0xf0, 0x11, 0x00


	//----- nvinfo : EIATTR_SPARSE_MMA_MASK
	.align		4
.L_3373:
        /*0038*/ 	.byte	0x03, 0x50
        /*003a*/ 	.short	0x0000


	//----- nvinfo : EIATTR_MAXREG_COUNT
	.align		4
        /*003c*/ 	.byte	0x03, 0x1b
        /*003e*/ 	.short	0x00ff


	//----- nvinfo : EIATTR_MERCURY_ISA_VERSION
	.align		4
        /*0040*/ 	.byte	0x03, 0x5f
        /*0042*/ 	.short	0x0101


	//----- nvinfo : EIATTR_VRC_CTA_INIT_COUNT
	.align		4
        /*0044*/ 	.byte	0x02, 0x4a
	.zero		1
	.zero		1


	//----- nvinfo : EIATTR_EXIT_INSTR_OFFSETS
	.align		4
        /*0048*/ 	.byte	0x04, 0x1c
        /*004a*/ 	.short	(.L_3375 - .L_3374)


	//   ....[0]....
.L_3374:
        /*004c*/ 	.word	0x000008e0


	//   ....[1]....
        /*0050*/ 	.word	0x00000930


	//   ....[2]....
        /*0054*/ 	.word	0x00000bb0


	//----- nvinfo : EIATTR_MAX_THREADS
	.align		4
.L_3375:
        /*0058*/ 	.byte	0x04, 0x05
        /*005a*/ 	.short	(.L_3377 - .L_3376)
.L_3376:
        /*005c*/ 	.word	0x00000080
        /*0060*/ 	.word	0x00000001
        /*0064*/ 	.word	0x00000001


	//----- nvinfo : EIATTR_CRS_STACK_SIZE
	.align		4
.L_3377:
        /*0068*/ 	.byte	0x04, 0x1e
        /*006a*/ 	.short	(.L_3379 - .L_3378)
.L_3378:
        /*006c*/ 	.word	0x00000000


	//----- nvinfo : EIATTR_CBANK_PARAM_SIZE
	.align		4
.L_3379:
        /*0070*/ 	.byte	0x03, 0x19
        /*0072*/ 	.short	0x0020


	//----- nvinfo : EIATTR_PARAM_CBANK
	.align		4
        /*0074*/ 	.byte	0x04, 0x0a
        /*0076*/ 	.short	(.L_3381 - .L_3380)
	.align		4
.L_3380:
        /*0078*/ 	.word	index@(.nv.constant0._ZN2at6native29vectorized_elementwise_kernelILi2ENS0_13BUnaryFunctorIfffZZZNS0_21heaviside_kernel_cudaERNS_18TensorIteratorBaseEENKUlvE_clEvENKUlvE5_clEvEUlffE_EESt5arrayIPcLm2EEEEviT0_T1_)
        /*007c*/ 	.short	0x0380
        /*007e*/ 	.short	0x0020


	//----- nvinfo : EIATTR_SW_WAR
	.align		4
.L_3381:
        /*0080*/ 	.byte	0x04, 0x36
        /*0082*/ 	.short	(.L_3383 - .L_3382)
.L_3382:
        /*0084*/ 	.word	0x00000008
.L_3383:


//--------------------- .nv.info._ZN2at6native29vectorized_elementwise_kernelILi4ENS0_13BUnaryFunctorIfffZZZNS0_21heaviside_kernel_cudaERNS_18TensorIteratorBaseEENKUlvE_clEvENKUlvE5_clEvEUlffE_EESt5arrayIPcLm2EEEEviT0_T1_ --------------------------
	.section	.nv.info._ZN2at6native29vectorized_elementwise_kernelILi4ENS0_13BUnaryFunctorIfffZZZNS0_21heaviside_kernel_cudaERNS_18TensorIteratorBaseEENKUlvE_clEvENKUlvE5_clEvEUlffE_EESt5arrayIPcLm2EEEEviT0_T1_,"",@"SHT_CUDA_INFO"
	.sectionflags	@""
	.align	4


	//----- nvinfo : EIATTR_CUDA_API_VERSION
	.align		4
        /*0000*/ 	.byte	0x04, 0x37
        /*0002*/ 	.short	(.L_3385 - .L_3384)
.L_3384:
        /*0004*/ 	.word	0x00000082


	//----- nvinfo : EIATTR_KPARAM_INFO
	.align		4
.L_3385:
        /*0008*/ 	.byte	0x04, 0x17
        /*000a*/ 	.short	(.L_3387 - .L_3386)
.L_3386:
        /*000c*/ 	.word	0x00000000
        /*0010*/ 	.short	0x0002
        /*0012*/ 	.short	0x0010
        /*0014*/ 	.byte	0x00, 0xf0, 0x41, 0x00


	//----- nvinfo : EIATTR_KPARAM_INFO
	.align		4
.L_3387:
        /*0018*/ 	.byte	0x04, 0x17
        /*001a*/ 	.short	(.L_3389 - .L_3388)
.L_3388:
        /*001c*/ 	.word	0x00000000
        /*0020*/ 	.short	0x0001
        /*0022*/ 	.short	0x0004
        /*0024*/ 	.byte	0x00, 0xf0, 0x21, 0x00


	//----- nvinfo : EIATTR_KPARAM_INFO
	.align		4
.L_3389:
        /*0028*/ 	.byte	0x04, 0x17
        /*002a*/ 	.short	(.L_3391 - .L_3390)
.L_3390:
        /*002c*/ 	.word	0x00000000
        /*0030*/ 	.short	0x0000
        /*0032*/ 	.short	0x0000
        /*0034*/ 	.byte	0x00, 0xf0, 0x11, 0x00


	//----- nvinfo : EIATTR_SPARSE_MMA_MASK
	.align		4
.L_3391:
        /*0038*/ 	.byte	0x03, 0x50
        /*003a*/ 	.short	0x0000


	//----- nvinfo : EIATTR_MAXREG_COUNT
	.align		4
        /*003c*/ 	.byte	0x03, 0x1b
        /*003e*/ 	.short	0x00ff


	//----- nvinfo : EIATTR_MERCURY_ISA_VERSION
	.align		4
        /*0040*/ 	.byte	0x03, 0x5f
        /*0042*/ 	.short	0x0101


	//----- nvinfo : EIATTR_VRC_CTA_INIT_COUNT
	.align		4
        /*0044*/ 	.byte	0x02, 0x4a
	.zero		1
	.zero		1


	//----- nvinfo : EIATTR_EXIT_INSTR_OFFSETS
	.align		4
        /*0048*/ 	.byte	0x04, 0x1c
        /*004a*/ 	.short	(.L_3393 - .L_3392)


	//   ....[0]....
.L_3392:
        /*004c*/ 	.word	0x000008e0


	//   ....[1]....
        /*0050*/ 	.word	0x00000930


	//   ....[2]....
        /*0054*/ 	.word	0x00000b70


	//----- nvinfo : EIATTR_MAX_THREADS
	.align		4
.L_3393:
        /*0058*/ 	.byte	0x04, 0x05
        /*005a*/ 	.short	(.L_3395 - .L_3394)
.L_3394:
        /*005c*/ 	.word	0x00000080
        /*0060*/ 	.word	0x00000001
        /*0064*/ 	.word	0x00000001


	//----- nvinfo : EIATTR_CRS_STACK_SIZE
	.align		4
.L_3395:
        /*0068*/ 	.byte	0x04, 0x1e
        /*006a*/ 	.short	(.L_3397 - .L_3396)
.L_3396:
        /*006c*/ 	.word	0x00000000


	//----- nvinfo : EIATTR_CBANK_PARAM_SIZE
	.align		4
.L_3397:
        /*0070*/ 	.byte	0x03, 0x19
        /*0072*/ 	.short	0x0020


	//----- nvinfo : EIATTR_PARAM_CBANK
	.align		4
        /*0074*/ 	.byte	0x04, 0x0a
        /*0076*/ 	.short	(.L_3399 - .L_3398)
	.align		4
.L_3398:
        /*0078*/ 	.word	index@(.nv.constant0._ZN2at6native29vectorized_elementwise_kernelILi4ENS0_13BUnaryFunctorIfffZZZNS0_21heaviside_kernel_cudaERNS_18TensorIteratorBaseEENKUlvE_clEvENKUlvE5_clEvEUlffE_EESt5arrayIPcLm2EEEEviT0_T1_)
        /*007c*/ 	.short	0x0380
        /*007e*/ 	.short	0x0020


	//----- nvinfo : EIATTR_SW_WAR
	.align		4
.L_3399:
        /*0080*/ 	.byte	0x04, 0x36
        /*0082*/ 	.short	(.L_3401 - .L_3400)
.L_3400:
        /*0084*/ 	.word	0x00000008
.L_3401:


//--------------------- .nv.info._ZN2at6native29vectorized_elementwise_kernelILi8ENS0_13BUnaryFunctorIfffZZZNS0_21heaviside_kernel_cudaERNS_18TensorIteratorBaseEENKUlvE_clEvENKUlvE5_clEvEUlffE_EESt5arrayIPcLm2EEEEviT0_T1_ --------------------------
	.section	.nv.info._ZN2at6native29vectorized_elementwise_kernelILi8ENS0_13BUnaryFunctorIfffZZZNS0_21heaviside_kernel_cudaERNS_18TensorIteratorBaseEENKUlvE_clEvENKUlvE5_clEvEUlffE_EESt5arrayIPcLm2EEEEviT0_T1_,"",@"SHT_CUDA_INFO"
	.sectionflags	@""
	.align	4


	//----- nvinfo : EIATTR_CUDA_API_VERSION
	.align		4
        /*0000*/ 	.byte	0x04, 0x37
        /*0002*/ 	.short	(.L_3403 - .L_3402)
.L_3402:
        /*0004*/ 	.word	0x00000082


	//----- nvinfo : EIATTR_KPARAM_INFO
	.align		4
.L_3403:
        /*0008*/ 	.byte	0x04, 0x17
        /*000a*/ 	.short	(.L_3405 - .L_3404)
.L_3404:
        /*000c*/ 	.word	0x00000000
        /*0010*/ 	.short	0x0002
        /*0012*/ 	.short	0x0010
        /*0014*/ 	.byte	0x00, 0xf0, 0x41, 0x00


	//----- nvinfo : EIATTR_KPARAM_INFO
	.align		4
.L_3405:
        /*0018*/ 	.byte	0x04, 0x17
        /*001a*/ 	.short	(.L_3407 - .L_3406)
.L_3406:
        /*001c*/ 	.word	0x00000000
        /*0020*/ 	.short	0x0001
        /*0022*/ 	.short	0x0004
        /*0024*/ 	.byte	0x00, 0xf0, 0x21, 0x00


	//----- nvinfo : EIATTR_KPARAM_INFO
	.align		4
.L_3407:
        /*0028*/ 	.byte	0x04, 0x17
        /*002a*/ 	.short	(.L_3409 - .L_3408)
.L_3408:
        /*002c*/ 	.word	0x00000000
        /*0030*/ 	.short	0x0000
        /*0032*/ 	.short	0x0000
        /*0034*/ 	.byte	0x00, 0xf0, 0x11, 0x00


	//----- nvinfo : EIATTR_SPARSE_MMA_MASK
	.align		4
.L_3409:
        /*0038*/ 	.byte	0x03, 0x50
        /*003a*/ 	.short	0x0000


	//----- nvinfo : EIATTR_MAXREG_COUNT
	.align		4
        /*003c*/ 	.byte	0x03, 0x1b
        /*003e*/ 	.short	0x00ff


	//----- nvinfo : EIATTR_MERCURY_ISA_VERSION
	.align		4
        /*0040*/ 	.byte	0x03, 0x5f
        /*0042*/ 	.short	0x0101


	//----- nvinfo : EIATTR_VRC_CTA_INIT_COUNT
	.align		4
        /*0044*/ 	.byte	0x02, 0x4a
	.zero		1
	.zero		1


	//----- nvinfo : EIATTR_EXIT_INSTR_OFFSETS
	.align		4
        /*0048*/ 	.byte	0x04, 0x1c
        /*004a*/ 	.short	(.L_3411 - .L_3410)


	//   ....[0]....
.L_3410:
        /*004c*/ 	.word	0x000008e0


	//   ....[1]....
        /*0050*/ 	.word	0x00000930


	//   ....[2]....
        /*0054*/ 	.word	0x00000b50


	//----- nvinfo : EIATTR_MAX_THREADS
	.align		4
.L_3411:
        /*0058*/ 	.byte	0x04, 0x05
        /*005a*/ 	.short	(.L_3413 - .L_3412)
.L_3412:
        /*005c*/ 	.word	0x00000080
        /*0060*/ 	.word	0x00000001
        /*0064*/ 	.word	0x00000001


	//----- nvinfo : EIATTR_CRS_STACK_SIZE
	.align		4
.L_3413:
        /*0068*/ 	.byte	0x04, 0x1e
        /*006a*/ 	.short	(.L_3415 - .L_3414)
.L_3414:
        /*006c*/ 	.word	0x00000000


	//----- nvinfo : EIATTR_CBANK_PARAM_SIZE
	.align		4
.L_3415:
        /*0070*/ 	.byte	0x03, 0x19
        /*0072*/ 	.short	0x0020


	//----- nvinfo : EIATTR_PARAM_CBANK
	.align		4
        /*0074*/ 	.byte	0x04, 0x0a
        /*0076*/ 	.short	(.L_3417 - .L_3416)
	.align		4
.L_3416:
        /*0078*/ 	.word	index@(.nv.constant0._ZN2at6native29vectorized_elementwise_kernelILi8ENS0_13BUnaryFunctorIfffZZZNS0_21heaviside_kernel_cudaERNS_18TensorIteratorBaseEENKUlvE_clEvENKUlvE5_clEvEUlffE_EESt5arrayIPcLm2EEEEviT0_T1_)
        /*007c*/ 	.short	0x0380
        /*007e*/ 	.short	0x0020


	//----- nvinfo : EIATTR_SW_WAR
	.align		4
.L_3417:
        /*0080*/ 	.byte	0x04, 0x36
        /*0082*/ 	.short	(.L_3419 - .L_3418)
.L_3418:
        /*0084*/ 	.word	0x00000008
.L_3419:


//--------------------- .nv.info._ZN2at6native18elementwise_kernelILi128ELi4EZNS0_15gpu_kernel_implINS0_13AUnaryFunctorIfffZZZNS0_21heaviside_kernel_cudaERNS_18TensorIteratorBaseEENKUlvE_clEvENKUlvE5_clEvEUlffE_EEEEvS5_RKT_EUliE_EEviT1_ --------------------------
	.section	.nv.info._ZN2at6native18elementwise_kernelILi128ELi4EZNS0_15gpu_kernel_implINS0_13AUnaryFunctorIfffZZZNS0_21heaviside_kernel_cudaERNS_18TensorIteratorBaseEENKUlvE_clEvENKUlvE5_clEvEUlffE_EEEEvS5_RKT_EUliE_EEviT1_,"",@"SHT_CUDA_INFO"
	.sectionflags	@""
	.align	4


	//----- nvinfo : EIATTR_CUDA_API_VERSION
	.align		4
        /*0000*/ 	.byte	0x04, 0x37
        /*0002*/ 	.short	(.L_3421 - .L_3420)
.L_3420:
        /*0004*/ 	.word	0x00000082


	//----- nvinfo : EIATTR_KPARAM_INFO
	.align		4
.L_3421:
        /*0008*/ 	.byte	0x04, 0x17
        /*000a*/ 	.short	(.L_3423 - .L_3422)
.L_3422:
        /*000c*/ 	.word	0x00000000
        /*0010*/ 	.short	0x0001
        /*0012*/ 	.short	0x0008
        /*0014*/ 	.byte	0x00, 0xf0, 0x81, 0x08


	//----- nvinfo : EIATTR_KPARAM_INFO
	.align		4
.L_3423:
        /*0018*/ 	.byte	0x04, 0x17
        /*001a*/ 	.short	(.L_3425 - .L_3424)
.L_3424:
        /*001c*/ 	.word	0x00000000
        /*0020*/ 	.short	0x0000
        /*0022*/ 	.short	0x0000
        /*0024*/ 	.byte	0x00, 0xf0, 0x11, 0x00


	//----- nvinfo : EIATTR_SPARSE_MMA_MASK
	.align		4
.L_3425:
        /*0028*/ 	.byte	0x03, 0x50
        /*002a*/ 	.short	0x0000


	//----- nvinfo : EIATTR_MAXREG_COUNT
	.align		4
        /*002c*/ 	.byte	0x03, 0x1b
        /*002e*/ 	.short	0x0080


	//----- nvinfo : EIATTR_EXTERNS
	.align		4
        /*0030*/ 	.byte	0x04, 0x0f
        /*0032*/ 	.short	(.L_3427 - .L_3426)


	//   ....[0]....
	.align		4
.L_3426:
        /*0034*/ 	.word	index@(__assertfail)


	//----- nvinfo : EIATTR_MERCURY_ISA_VERSION
	.align		4
.L_3427:
        /*0038*/ 	.byte	0x03, 0x5f
        /*003a*/ 	.short	0x0101


	//----- nvinfo : EIATTR_VRC_CTA_INIT_COUNT
	.align		4
        /*003c*/ 	.byte	0x02, 0x4a
	.zero		1
	.zero		1


	//----- nvinfo : EIATTR_SYSCALL_OFFSETS
	.align		4
        /*0040*/ 	.byte	0x04, 0x46
        /*0042*/ 	.short	(.L_3429 - .L_3428)


	//   ....[0]....
.L_3428:
        /*0044*/ 	.word	0x000020f0


	//   ....[1]....
        /*0048*/ 	.word	0x00002ed0


	//   ....[2]....
        /*004c*/ 	.word	0x000050e0


	//   ....[3]....
        /*0050*/ 	.word	0x00005d20


	//   ....[4]....
        /*0054*/ 	.word	0x00008040


	//   ....[5]....
        /*0058*/ 	.word	0x00008c80


	//   ....[6]....
        /*005c*/ 	.word	0x0000afb0


	//   ....[7]....
        /*0060*/ 	.word	0x0000bbc0


	//----- nvinfo : EIATTR_EXIT_INSTR_OFFSETS
	.align		4
.L_3429:
        /*0064*/ 	.byte	0x04, 0x1c
        /*0066*/ 	.short	(.L_3431 - .L_3430)


	//   ....[0]....
.L_3430:
        /*0068*/ 	.word	0x00008f30


	//   ....[1]....
        /*006c*/ 	.word	0x0000b140


	//   ....[2]....
        /*0070*/ 	.word	0x0000b180


	//   ....[3]....
        /*0074*/ 	.word	0x0000b210


	//   ....[4]....
        /*0078*/ 	.word	0x0000b240


	//   ....[5]....
        /*007c*/ 	.word	0x0000b270


	//   ....[6]....
        /*0080*/ 	.word	0x0000b2f0


	//   ....[7]....
        /*0084*/ 	.word	0x0000b320


	//   ....[8]....
        /*0088*/ 	.word	0x0000b3b0


	//   ....[9]....
        /*008c*/ 	.word	0x0000b3f0


	//   ....[10]....
        /*0090*/ 	.word	0x0000b430


	//   ....[11]....
        /*0094*/ 	.word	0x0000b500


	//   ....[12]....
        /*0098*/ 	.word	0x0000b660


	//   ....[13]....
        /*009c*/ 	.word	0x0000b7c0


	//   ....[14]....
        /*00a0*/ 	.word	0x0000b910


	//   ....[15]....
        /*00a4*/ 	.word	0x0000b940


	//   ....[16]....
        /*00a8*/ 	.word	0x0000b970


	//   ....[17]....
        /*00ac*/ 	.word	0x0000ba10


	//   ....[18]....
        /*00b0*/ 	.word	0x0000ba60


	//   ....[19]....
        /*00b4*/ 	.word	0x0000bbd0


	//   ....[20]....
        /*00b8*/ 	.word	0x0000bcd0


	//   ....[21]....
        /*00bc*/ 	.word	0x0000be00


	//   ....[22]....
        /*00c0*/ 	.word	0x0000be30


	//----- nvinfo : EIATTR_MAX_THREADS
	.align		4
.L_3431:
        /*00c4*/ 	.byte	0x04, 0x05
        /*00c6*/ 	.short	(.L_3433 - .L_3432)
.L_3432:
        /*00c8*/ 	.word	0x00000080
        /*00cc*/ 	.word	0x00000001
        /*00d0*/ 	.word	0x00000001


	//----- nvinfo : EIATTR_CRS_STACK_SIZE
	.align		4
.L_3433:
        /*00d4*/ 	.byte	0x04, 0x1e
        /*00d6*/ 	.short	(.L_3435 - .L_3434)
.L_3434:
        /*00d8*/ 	.word	0x00000000


	//----- nvinfo : EIATTR_CBANK_PARAM_SIZE
	.align		4
.L_3435:
        /*00dc*/ 	.byte	0x03, 0x19
        /*00de*/ 	.short	0x0228


	//----- nvinfo : EIATTR_PARAM_CBANK
	.align		4
        /*00e0*/ 	.byte	0x04, 0x0a
        /*00e2*/ 	.short	(.L_3437 - .L_3436)
	.align		4
.L_3436:
        /*00e4*/ 	.word	index@(.nv.constant0._ZN2at6native18elementwise_kernelILi128ELi4EZNS0_15gpu_kernel_implINS0_13AUnaryFunctorIfffZZZNS0_21heaviside_kernel_cudaERNS_18TensorIteratorBaseEENKUlvE_clEvENKUlvE5_clEvEUlffE_EEEEvS5_RKT_EUliE_EEviT1_)
        /*00e8*/ 	.short	0x0380
        /*00ea*/ 	.short	0x0228


	//----- nvinfo : EIATTR_SW_WAR
	.align		4
.L_3437:
        /*00ec*/ 	.byte	0x04, 0x36
        /*00ee*/ 	.short	(.L_3439 - .L_3438)
.L_3438:
        /*00f0*/ 	.word	0x00000008
.L_3439:


//--------------------- .nv.info._ZN2at6native27unrolled_elementwise_kernelINS0_13AUnaryFunctorIfffZZZNS0_21heaviside_kernel_cudaERNS_18TensorIteratorBaseEENKUlvE_clEvENKUlvE5_clEvEUlffE_EESt5arrayIPcLm2EELi4E23TrivialOffsetCalculatorILi1EjESD_NS0_6memory12LoadWithCastILi1EEENSE_13StoreWithCastILi1EEEEEviT_T0_T2_T3_T4_T5_ --------------------------
	.section	.nv.info._ZN2at6native27unrolled_elementwise_kernelINS0_13AUnaryFunctorIfffZZZNS0_21heaviside_kernel_cudaERNS_18TensorIteratorBaseEENKUlvE_clEvENKUlvE5_clEvEUlffE_EESt5arrayIPcLm2EELi4E23TrivialOffsetCalculatorILi1EjESD_NS0_6memory12LoadWithCastILi1EEENSE_13StoreWithCastILi1EEEEEviT_T0_T2_T3_T4_T5_,"",@"SHT_CUDA_INFO"
	.sectionflags	@""
	.align	4


	//----- nvinfo : EIATTR_CUDA_API_VERSION
	.align		4
        /*0000*/ 	.byte	0x04, 0x37
        /*0002*/ 	.short	(.L_3441 - .L_3440)
.L_3440:
        /*0004*/ 	.word	0x00000082


	//----- nvinfo : EIATTR_KPARAM_INFO
	.align		4
.L_3441:
        /*0008*/ 	.byte	0x04, 0x17
        /*000a*/ 	.short	(.L_3443 - .L_3442)
.L_3442:
        /*000c*/ 	.word	0x00000000
        /*0010*/ 	.short	0x0006
        /*0012*/ 	.short	0x002c
        /*0014*/ 	.byte	0x00, 0xf0, 0x21, 0x00


	//----- nvinfo : EIATTR_KPARAM_INFO
	.align		4
.L_3443:
        /*0018*/ 	.byte	0x04, 0x17
        /*001a*/ 	.short	(.L_3445 - .L_3444)
.L_3444:
        /*001c*/ 	.word	0x00000000
        /*0020*/ 	.short	0x0005
        /*0022*/ 	.short	0x0024
        /*0024*/ 	.byte	0x00, 0xf0, 0x21, 0x00


	//----- nvinfo : EIATTR_KPARAM_INFO
	.align		4
.L_3445:
        /*0028*/ 	.byte	0x04, 0x17
        /*002a*/ 	.short	(.L_3447 - .L_3446)
.L_3446:
        /*002c*/ 	.word	0x00000000
        /*0030*/ 	.short	0x0004
        /*0032*/ 	.short	0x0021
        /*0034*/ 	.byte	0x00, 0xf0, 0x05, 0x00


	//----- nvinfo : EIATTR_KPARAM_INFO
	.align		4
.L_3447:
        /*0038*/ 	.byte	0x04, 0x17
        /*003a*/ 	.short	(.L_3449 - .L_3448)
.L_3448:
        /*003c*/ 	.word	0x00000000
        /*0040*/ 	.short	0x0003
        /*0042*/ 	.short	0x0020
        /*0044*/ 	.byte	0x00, 0xf0, 0x05, 0x00


	//----- nvinfo : EIATTR_KPARAM_INFO
	.align		4
.L_3449:
        /*0048*/ 	.byte	0x04, 0x17
        /*004a*/ 	.short	(.L_3451 - .L_3450)
.L_3450:
        /*004c*/ 	.word	0x00000000
        /*0050*/ 	.short	0x0002
        /*0052*/ 	.short	0x0010
        /*0054*/ 	.byte	0x00, 0xf0, 0x41, 0x00


	//----- nvinfo : EIATTR_KPARAM_INFO
	.align		4
.L_3451:
        /*0058*/ 	.byte	0x04, 0x17
        /*005a*/ 	.short	(.L_3453 - .L_3452)
.L_3452:
        /*005c*/ 	.word	0x00000000
        /*0060*/ 	.short	0x0001
        /*0062*/ 	.short	0x0004
        /*0064*/ 	.byte	0x00, 0xf0, 0x21, 0x00


	//----- nvinfo : EIATTR_KPARAM_INFO
	.align		4
.L_3453:
        /*0068*/ 	.byte	0x04, 0x17
        /*006a*/ 	.short	(.L_3455 - .L_3454)
.L_3454:
        /*006c*/ 	.word	0x00000000
        /*0070*/ 	.short	0x0000
        /*0072*/ 	.short	0x0000
        /*0074*/ 	.byte	0x00, 0xf0, 0x11, 0x00


	//----- nvinfo : EIATTR_SPARSE_MMA_MASK
	.align		4
.L_3455:
        /*0078*/ 	.byte	0x03, 0x50
        /*007a*/ 	.short	0x0000


	//----- nvinfo : EIATTR_MAXREG_COUNT
	.align		4
        /*007c*/ 	.byte	0x03, 0x1b
        /*007e*/ 	.short	0x00ff


	//----- nvinfo : EIATTR_EXTERNS
	.align		4
        /*0080*/ 	.byte	0x04, 0x0f
        /*0082*/ 	.short	(.L_3457 - .L_3456)


	//   ....[0]....
	.align		4
.L_3456:
        /*0084*/ 	.word	index@(__assertfail)


	//----- nvinfo : EIATTR_MERCURY_ISA_VERSION
	.align		4
.L_3457:
        /*0088*/ 	.byte	0x03, 0x5f
        /*008a*/ 	.short	0x0101


	//----- nvinfo : EIATTR_VRC_CTA_INIT_COUNT
	.align		4
        /*008c*/ 	.byte	0x02, 0x4a
	.zero		1
	.zero		1


	//----- nvinfo : EIATTR_SYSCALL_OFFSETS
	.align		4
        /*0090*/ 	.byte	0x04, 0x46
        /*0092*/ 	.short	(.L_3459 - .L_3458)


	//   ....[0]....
.L_3458:
        /*0094*/ 	.word	0x00000de0


	//   ....[1]....
        /*0098*/ 	.word	0x00001ce0


	//   ....[2]....
        /*009c*/ 	.word	0x00002b70


	//   ....[3]....
        /*00a0*/ 	.word	0x000039d0


	//   ....[4]....
        /*00a4*/ 	.word	0x00004800


	//   ....[5]....
        /*00a8*/ 	.word	0x00005550


	//   ....[6]....
        /*00ac*/ 	.word	0x000063d0


	//   ....[7]....
        /*00b0*/ 	.word	0x00007230


	//----- nvinfo : EIATTR_EXIT_INSTR_OFFSETS
	.align		4
.L_3459:
        /*00b4*/ 	.byte	0x04, 0x1c
        /*00b6*/ 	.short	(.L_3461 - .L_3460)


	//   ....[0]....
.L_3460:
        /*00b8*/ 	.word	0x00006670


	//   ....[1]....
        /*00bc*/ 	.word	0x000067b0


	//   ....[2]....
        /*00c0*/ 	.word	0x000067f0


	//   ....[3]....
        /*00c4*/ 	.word	0x00006880


	//   ....[4]....
        /*00c8*/ 	.word	0x000068b0


	//   ....[5]....
        /*00cc*/ 	.word	0x000068e0


	//   ....[6]....
        /*00d0*/ 	.word	0x00006960


	//   ....[7]....
        /*00d4*/ 	.word	0x00006990


	//   ....[8]....
        /*00d8*/ 	.word	0x00006a20


	//   ....[9]....
        /*00dc*/ 	.word	0x00006a60


	//   ....[10]....
        /*00e0*/ 	.word	0x00006aa0


	//   ....[11]....
        /*00e4*/ 	.word	0x00006b70


	//   ....[12]....
        /*00e8*/ 	.word	0x00006cd0


	//   ....[13]....
        /*00ec*/ 	.word	0x00006e30


	//   ....[14]....
        /*00f0*/ 	.word	0x00006f80


	//   ....[15]....
        /*00f4*/ 	.word	0x00006fb0


	//   ....[16]....
        /*00f8*/ 	.word	0x00006fe0


	//   ....[17]....
        /*00fc*/ 	.word	0x00007080


	//   ....[18]....
        /*0100*/ 	.word	0x000070d0


	//   ....[19]....
        /*0104*/ 	.word	0x00007240


	//   ....[20]....
        /*0108*/ 	.word	0x00007340


	//   ....[21]....
        /*010c*/ 	.word	0x00007470


	//   ....[22]....
        /*0110*/ 	.word	0x000074a0


	//----- nvinfo : EIATTR_MAX_THREADS
	.align		4
.L_3461:
        /*0114*/ 	.byte	0x04, 0x05
        /*0116*/ 	.short	(.L_3463 - .L_3462)
.L_3462:
        /*0118*/ 	.word	0x00000080
        /*011c*/ 	.word	0x00000001
        /*0120*/ 	.word	0x00000001


	//----- nvinfo : EIATTR_CRS_STACK_SIZE
	.align		4
.L_3463:
        /*0124*/ 	.byte	0x04, 0x1e
        /*0126*/ 	.short	(.L_3465 - .L_3464)
.L_3464:
        /*0128*/ 	.word	0x00000000


	//----- nvinfo : EIATTR_CBANK_PARAM_SIZE
	.align		4
.L_3465:
        /*012c*/ 	.byte	0x03, 0x19
        /*012e*/ 	.short	0x0034


	//----- nvinfo : EIATTR_PARAM_CBANK
	.align		4
        /*0130*/ 	.byte	0x04, 0x0a
        /*0132*/ 	.short	(.L_3467 - .L_3466)
	.align		4
.L_3466:
        /*0134*/ 	.word	index@(.nv.constant0._ZN2at6native27unrolled_elementwise_kernelINS0_13AUnaryFunctorIfffZZZNS0_21heaviside_kernel_cudaERNS_18TensorIteratorBaseEENKUlvE_clEvENKUlvE5_clEvEUlffE_EESt5arrayIPcLm2EELi4E23TrivialOffsetCalculatorILi1EjESD_NS0_6memory12LoadWithCastILi1EEENSE_13StoreWithCastILi1EEEEEviT_T0_T2_T3_T4_T5_)
        /*0138*/ 	.short	0x0380
        /*013a*/ 	.short	0x0034


	//----- nvinfo : EIATTR_SW_WAR
	.align		4
.L_3467:
        /*013c*/ 	.byte	0x04, 0x36
        /*013e*/ 	.short	(.L_3469 - .L_3468)
.L_3468:
        /*0140*/ 	.word	0x00000008
.L_3469:


//--------------------- .nv.info._ZN2at6native18elementwise_kernelILi128ELi2EZNS0_22gpu_kernel_impl_nocastINS0_13AUnaryFunctorIfffZZZNS0_21heaviside_kernel_cudaERNS_18TensorIteratorBaseEENKUlvE_clEvENKUlvE5_clEvEUlffE_EEEEvS5_RKT_EUliE_EEviT1_ --------------------------
	.section	.nv.info._ZN2at6native18elementwise_kernelILi128ELi2EZNS0_22gpu_kernel_impl_nocastINS0_13AUnaryFunctorIfffZZZNS0_21heaviside_kernel_cudaERNS_18TensorIteratorBaseEENKUlvE_clEvENKUlvE5_clEvEUlffE_EEEEvS5_RKT_EUliE_EEviT1_,"",@"SHT_CUDA_INFO"
	.sectionflags	@""
	.align	4


	//----- nvinfo : EIATTR_CUDA_API_VERSION
	.align		4
        /*0000*/ 	.byte	0x04, 0x37
        /*0002*/ 	.short	(.L_3471 - .L_3470)
.L_3470:
        /*0004*/ 	.word	0x00000082


	//----- nvinfo : EIATTR_KPARAM_INFO
	.align		4
.L_3471:
        /*0008*/ 	.byte	0x04, 0x17
        /*000a*/ 	.short	(.L_3473 - .L_3472)
.L_3472:
        /*000c*/ 	.word	0x00000000
        /*0010*/ 	.short	0x0001
        /*0012*/ 	.short	0x0008
        /*0014*/ 	.byte	0x00, 0xf0, 0x61, 0x08


	//----- nvinfo : EIATTR_KPARAM_INFO
	.align		4
.L_3473:
        /*0018*/ 	.byte	0x04, 0x17
        /*001a*/ 	.short	(.L_3475 - .L_3474)
.L_3474:
        /*001c*/ 	.word	0x00000000
        /*0020*/ 	.short	0x0000
        /*0022*/ 	.short	0x0000
        /*0024*/ 	.byte	0x00, 0xf0, 0x11, 0x00


	//----- nvinfo : EIATTR_SPARSE_MMA_MASK
	.align		4
.L_3475:
        /*0028*/ 	.byte	0x03, 0x50
        /*002a*/ 	.short	0x0000


	//----- nvinfo : EIATTR_MAXREG_COUNT
	.align		4
        /*002c*/ 	.byte	0x03, 0x1b
        /*002e*/ 	.short	0x0080


	//----- nvinfo : EIATTR_MERCURY_ISA_VERSION
	.align		4
        /*0030*/ 	.byte	0x03, 0x5f
        /*0032*/ 	.short	0x0101


	//----- nvinfo : EIATTR_VRC_CTA_INIT_COUNT
	.align		4
        /*0034*/ 	.byte	0x02, 0x4a
	.zero		1
	.zero		1


	//----- nvinfo : EIATTR_EXIT_INSTR_OFFSETS
	.align		4
        /*0038*/ 	.byte	0x04, 0x1c
        /*003a*/ 	.short	(.L_3477 - .L_3476)


	//   ....[0]....
.L_3476:
        /*003c*/ 	.word	0x00000180


	//   ....[1]....
        /*0040*/ 	.word	0x000001f0


	//   ....[2]....
        /*0044*/ 	.word	0x000015d0


	//   ....[3]....
        /*0048*/ 	.word	0x00002900


	//----- nvinfo : EIATTR_MAX_THREADS
	.align		4
.L_3477:
        /*004c*/ 	.byte	0x04, 0x05
        /*004e*/ 	.short	(.L_3479 - .L_3478)
.L_3478:
        /*0050*/ 	.word	0x00000080
        /*0054*/ 	.word	0x00000001
        /*0058*/ 	.word	0x00000001


	//----- nvinfo : EIATTR_CRS_STACK_SIZE
	.align		4
.L_3479:
        /*005c*/ 	.byte	0x04, 0x1e
        /*005e*/ 	.short	(.L_3481 - .L_3480)
.L_3480:
        /*0060*/ 	.word	0x00000000


	//----- nvinfo : EIATTR_CBANK_PARAM_SIZE
	.align		4
.L_3481:
        /*0064*/ 	.byte	0x03, 0x19
        /*0066*/ 	.short	0x0220


	//----- nvinfo : EIATTR_PARAM_CBANK
	.align		4
        /*0068*/ 	.byte	0x04, 0x0a
        /*006a*/ 	.short	(.L_3483 - .L_3482)
	.align		4
.L_3482:
        /*006c*/ 	.word	index@(.nv.constant0._ZN2at6native18elementwise_kernelILi128ELi2EZNS0_22gpu_kernel_impl_nocastINS0_13AUnaryFunctorIfffZZZNS0_21heaviside_kernel_cudaERNS_18TensorIteratorBaseEENKUlvE_clEvENKUlvE5_clEvEUlffE_EEEEvS5_RKT_EUliE_EEviT1_)
        /*0070*/ 	.short	0x0380
        /*0072*/ 	.short	0x0220


	//----- nvinfo : EIATTR_SW_WAR
	.align		4
.L_3483:
        /*0074*/ 	.byte	0x04, 0x36
        /*0076*/ 	.short	(.L_3485 - .L_3484)
.L_3484:
        /*0078*/ 	.word	0x00000008
.L_3485:


//--------------------- .nv.info._ZN2at6native27unrolled_elementwise_kernelINS0_13AUnaryFunctorIfffZZZNS0_21heaviside_kernel_cudaERNS_18TensorIteratorBaseEENKUlvE_clEvENKUlvE5_clEvEUlffE_EESt5arrayIPcLm2EELi4E23TrivialOffsetCalculatorILi1EjESD_NS0_6memory15LoadWithoutCastENSE_16StoreWithoutCastEEEviT_T0_T2_T3_T4_T5_ --------------------------
	.section	.nv.info._ZN2at6native27unrolled_elementwise_kernelINS0_13AUnaryFunctorIfffZZZNS0_21heaviside_kernel_cudaERNS_18TensorIteratorBaseEENKUlvE_clEvENKUlvE5_clEvEUlffE_EESt5arrayIPcLm2EELi4E23TrivialOffsetCalculatorILi1EjESD_NS0_6memory15LoadWithoutCastENSE_16StoreWithoutCastEEEviT_T0_T2_T3_T4_T5_,"",@"SHT_CUDA_INFO"
	.sectionflags	@""
	.align	4


	//----- nvinfo : EIATTR_CUDA_API_VERSION
	.align		4
        /*0000*/ 	.byte	0x04, 0x37
        /*0002*/ 	.short	(.L_3487 - .L_3486)
.L_3486:
        /*0004*/ 	.word	0x00000082


	//----- nvinfo : EIATTR_KPARAM_INFO
	.align		4
.L_3487:
        /*0008*/ 	.byte	0x04, 0x17
        /*000a*/ 	.short	(.L_3489 - .L_3488)
.L_3488:
        /*000c*/ 	.word	0x00000000
        /*0010*/ 	.short	0x0006
        /*0012*/ 	.short	0x0023
        /*0014*/ 	.byte	0x00, 0xf0, 0x05, 0x00


	//----- nvinfo : EIATTR_KPARAM_INFO
	.align		4
.L_3489:
        /*0018*/ 	.byte	0x04, 0x17
        /*001a*/ 	.short	(.L_3491 - .L_3490)
.L_3490:
        /*001c*/ 	.word	0x00000000
        /*0020*/ 	.short	0x0005
        /*0022*/ 	.short	0x0022
        /*0024*/ 	.byte	0x00, 0xf0, 0x05, 0x00


	//----- nvinfo : EIATTR_KPARAM_INFO
	.align		4
.L_3491:
        /*0028*/ 	.byte	0x04, 0x17
        /*002a*/ 	.short	(.L_3493 - .L_3492)
.L_3492:
        /*002c*/ 	.word	0x00000000
        /*0030*/ 	.short	0x0004
        /*0032*/ 	.short	0x0021
        /*0034*/ 	.byte	0x00, 0xf0, 0x05, 0x00


	//----- nvinfo : EIATTR_KPARAM_INFO
	.align		4
.L_3493:
        /*0038*/ 	.byte	0x04, 0x17
        /*003a*/ 	.short	(.L_3495 - .L_3494)
.L_3494:
        /*003c*/ 	.word	0x00000000
        /*0040*/ 	.short	0x0003
        /*0042*/ 	.short	0x0020
        /*0044*/ 	.byte	0x00, 0xf0, 0x05, 0x00


	//----- nvinfo : EIATTR_KPARAM_INFO
	.align		4
.L_3495:
        /*0048*/ 	.byte	0x04, 0x17
        /*004a*/ 	.short	(.L_3497 - .L_3496)
.L_3496:
        /*004c*/ 	.word	0x00000000
        /*0050*/ 	.short	0x0002
        /*0052*/ 	.short	0x0010
        /*0054*/ 	.byte	0x00, 0xf0, 0x41, 0x00


	//----- nvinfo : EIATTR_KPARAM_INFO
	.align		4
.L_3497:
        /*0058*/ 	.byte	0x04, 0x17
        /*005a*/ 	.short	(.L_3499 - .L_3498)
.L_3498:
        /*005c*/ 	.word	0x00000000
        /*0060*/ 	.short	0x0001
        /*0062*/ 	.short	0x0004
        /*0064*/ 	.byte	0x00, 0xf0, 0x21, 0x00


	//----- nvinfo : EIATTR_KPARAM_INFO
	.align		4
.L_3499:
        /*0068*/ 	.byte	0x04, 0x17
        /*006a*/ 	.short	(.L_3501 - .L_3500)
.L_3500:
        /*006c*/ 	.word	0x00000000
        /*0070*/ 	.short	0x0000
        /*0072*/ 	.short	0x0000
        /*0074*/ 	.byte	0x00, 0xf0, 0x11, 0x00


	//----- nvinfo : EIATTR_SPARSE_MMA_MASK
	.align		4
.L_3501:
        /*0078*/ 	.byte	0x03, 0x50
        /*007a*/ 	.short	0x0000


	//----- nvinfo : EIATTR_MAXREG_COUNT
	.align		4
        /*007c*/ 	.byte	0x03, 0x1b
        /*007e*/ 	.short	0x00ff


	//----- nvinfo : EIATTR_MERCURY_ISA_VERSION
	.align		4
        /*0080*/ 	.byte	0x03, 0x5f
        /*0082*/ 	.short	0x0101


	//----- nvinfo : EIATTR_VRC_CTA_INIT_COUNT
	.align		4
        /*0084*/ 	.byte	0x02, 0x4a
	.zero		1
	.zero		1


	//----- nvinfo : EIATTR_EXIT_INSTR_OFFSETS
	.align		4
        /*0088*/ 	.byte	0x04, 0x1c
        /*008a*/ 	.short	(.L_3503 - .L_3502)


	//   ....[0]....
.L_3502:
        /*008c*/ 	.word	0x00000420


	//   ....[1]....
        /*0090*/ 	.word	0x00000470


	//----- nvinfo : EIATTR_MAX_THREADS
	.align		4
.L_3503:
        /*0094*/ 	.byte	0x04, 0x05
        /*0096*/ 	.short	(.L_3505 - .L_3504)
.L_3504:
        /*0098*/ 	.word	0x00000080
        /*009c*/ 	.word	0x00000001
        /*00a0*/ 	.word	0x00000001


	//----- nvinfo : EIATTR_CRS_STACK_SIZE
	.align		4
.L_3505:
        /*00a4*/ 	.byte	0x04, 0x1e
        /*00a6*/ 	.short	(.L_3507 - .L_3506)
.L_3506:
        /*00a8*/ 	.word	0x00000000


	//----- nvinfo : EIATTR_CBANK_PARAM_SIZE
	.align		4
.L_3507:
        /*00ac*/ 	.byte	0x03, 0x19
        /*00ae*/ 	.short	0x0024


	//----- nvinfo : EIATTR_PARAM_CBANK
	.align		4
        /*00b0*/ 	.byte	0x04, 0x0a
        /*00b2*/ 	.short	(.L_3509 - .L_3508)
	.align		4
.L_3508:
        /*00b4*/ 	.word	index@(.nv.constant0._ZN2at6native27unrolled_elementwise_kernelINS0_13AUnaryFunctorIfffZZZNS0_21heaviside_kernel_cudaERNS_18TensorIteratorBaseEENKUlvE_clEvENKUlvE5_clEvEUlffE_EESt5arrayIPcLm2EELi4E23TrivialOffsetCalculatorILi1EjESD_NS0_6memory15LoadWithoutCastENSE_16StoreWithoutCastEEEviT_T0_T2_T3_T4_T5_)
        /*00b8*/ 	.short	0x0380
        /*00ba*/ 	.short	0x0024


	//----- nvinfo : EIATTR_SW_WAR
	.align		4
.L_3509:
        /*00bc*/ 	.byte	0x04, 0x36
        /*00be*/ 	.short	(.L_3511 - .L_3510)
.L_3510:
        /*00c0*/ 	.word	0x00000008
.L_3511:


//--------------------- .nv.info._ZN2at6native29vectorized_elementwise_kernelILi2ENS0_13AUnaryFunctorIfffZZZNS0_21heaviside_kernel_cudaERNS_18TensorIteratorBaseEENKUlvE_clEvENKUlvE5_clEvEUlffE_EESt5arrayIPcLm2EEEEviT0_T1_ --------------------------
	.section	.nv.info._ZN2at6native29vectorized_elementwise_kernelILi2ENS0_13AUnaryFunctorIfffZZZNS0_21heaviside_kernel_cudaERNS_18TensorIteratorBaseEENKUlvE_clEvENKUlvE5_clEvEUlffE_EESt5arrayIPcLm2EEEEviT0_T1_,"",@"SHT_CUDA_INFO"
	.sectionflags	@""
	.align	4


	//----- nvinfo : EIATTR_CUDA_API_VERSION
	.align		4
        /*0000*/ 	.byte	0x04, 0x37
        /*0002*/ 	.short	(.L_3513 - .L_3512)
.L_3512:
        /*0004*/ 	.word	0x00000082


	//----- nvinfo : EIATTR_KPARAM_INFO
	.align		4
.L_3513:
        /*0008*/ 	.byte	0x04, 0x17
        /*000a*/ 	.short	(.L_3515 - .L_3514)
.L_3514:
        /*000c*/ 	.word	0x00000000
        /*0010*/ 	.short	0x0002
        /*0012*/ 	.short	0x0010
        /*0014*/ 	.byte	0x00, 0xf0, 0x41, 0x00


	//----- nvinfo : EIATTR_KPARAM_INFO
	.align		4
.L_3515:
        /*0018*/ 	.byte	0x04, 0x17
        /*001a*/ 	.short	(.L_3517 - .L_3516)
.L_3516:
        /*001c*/ 	.word	0x00000000
        /*0020*/ 	.short	0x0001
        /*0022*/ 	.short	0x0004
        /*0024*/ 	.byte	0x00, 0xf0, 0x21, 0x00


	//----- nvinfo : EIATTR_KPARAM_INFO
	.align		4
.L_3517:
        /*0028*/ 	.byte	0x04, 0x17
        /*002a*/ 	.short	(.L_3519 - .L_3518)
.L_3518:
        /*002c*/ 	.word	0x00000000
        /*0030*/ 	.short	0x0000
        /*0032*/ 	.short	0x0000
        /*0034*/ 	.byte	0x00, 0xf0, 0x11, 0x00


	//----- nvinfo : EIATTR_SPARSE_MMA_MASK
	.align		4
.L_3519:
        /*0038*/ 	.byte	0x03, 0x50
        /*003a*/ 	.short	0x0000


	//----- nvinfo : EIATTR_MAXREG_COUNT
	.align		4
        /*003c*/ 	.byte	0x03, 0x1b
        /*003e*/ 	.short	0x00ff


	//----- nvinfo : EIATTR_MERCURY_ISA_VERSION
	.align		4
        /*0040*/ 	.byte	0x03, 0x5f
        /*0042*/ 	.short	0x0101


	//----- nvinfo : EIATTR_VRC_CTA_INIT_COUNT
	.align		4
        /*0044*/ 	.byte	0x02, 0x4a
	.zero		1
	.zero		1


	//----- nvinfo : EIATTR_EXIT_INSTR_OFFSETS
	.align		4
        /*0048*/ 	.byte	0x04, 0x1c
        /*004a*/ 	.short	(.L_3521 - .L_3520)


	//   ....[0]....
.L_3520:
        /*004c*/ 	.word	0x00000830


	//   ....[1]....
        /*0050*/ 	.word	0x00000880


	//   ....[2]....
        /*0054*/ 	.word	0x00000a30


	//----- nvinfo : EIATTR_MAX_THREADS
	.align		4
.L_3521:
        /*0058*/ 	.byte	0x04, 0x05
        /*005a*/ 	.short	(.L_3523 - .L_3522)
.L_3522:
        /*005c*/ 	.word	0x00000080
        /*0060*/ 	.word	0x00000001
        /*0064*/ 	.word	0x00000001


	//----- nvinfo : EIATTR_CRS_STACK_SIZE
	.align		4
.L_3523:
        /*0068*/ 	.byte	0x04, 0x1e
        /*006a*/ 	.short	(.L_3525 - .L_3524)
.L_3524:
        /*006c*/ 	.word	0x00000000


	//----- nvinfo : EIATTR_CBANK_PARAM_SIZE
	.align		4
.L_3525:
        /*0070*/ 	.byte	0x03, 0x19
        /*0072*/ 	.short	0x0020


	//----- nvinfo : EIATTR_PARAM_CBANK
	.align		4
        /*0074*/ 	.byte	0x04, 0x0a
        /*0076*/ 	.short	(.L_3527 - .L_3526)
	.align		4
.L_3526:
        /*0078*/ 	.word	index@(.nv.constant0._ZN2at6native29vectorized_elementwise_kernelILi2ENS0_13AUnaryFunctorIfffZZZNS0_21heaviside_kernel_cudaERNS_18TensorIteratorBaseEENKUlvE_clEvENKUlvE5_clEvEUlffE_EESt5arrayIPcLm2EEEEviT0_T1_)
        /*007c*/ 	.short	0x0380
        /*007e*/ 	.short	0x0020


	//----- nvinfo : EIATTR_SW_WAR
	.align		4
.L_3527:
        /*0080*/ 	.byte	0x04, 0x36
        /*0082*/ 	.short	(.L_3529 - .L_3528)
.L_3528:
        /*0084*/ 	.word	0x00000008
.L_3529:


//--------------------- .nv.info._ZN2at6native29vectorized_elementwise_kernelILi4ENS0_13AUnaryFunctorIfffZZZNS0_21heaviside_kernel_cudaERNS_18TensorIteratorBaseEENKUlvE_clEvENKUlvE5_clEvEUlffE_EESt5arrayIPcLm2EEEEviT0_T1_ --------------------------
	.section	.nv.info._ZN2at6native29vectorized_elementwise_kernelILi4ENS0_13AUnaryFunctorIfffZZZNS0_21heaviside_kernel_cudaERNS_18TensorIteratorBaseEENKUlvE_clEvENKUlvE5_clEvEUlffE_EESt5arrayIPcLm2EEEEviT0_T1_,"",@"SHT_CUDA_INFO"
	.sectionflags	@""
	.align	4


	//----- nvinfo : EIATTR_CUDA_API_VERSION
	.align		4
        /*0000*/ 	.byte	0x04, 0x37
        /*0002*/ 	.short	(.L_3531 - .L_3530)
.L_3530:
        /*0004*/ 	.word	0x00000082


	//----- nvinfo : EIATTR_KPARAM_INFO
	.align		4
.L_3531:
        /*0008*/ 	.byte	0x04, 0x17
        /*000a*/ 	.short	(.L_3533 - .L_3532)
.L_3532:
        /*000c*/ 	.word	0x00000000
        /*0010*/ 	.short	0x0002
        /*0012*/ 	.short	0x0010
        /*0014*/ 	.byte	0x00, 0xf0, 0x41, 0x00


	//----- nvinfo : EIATTR_KPARAM_INFO
	.align		4
.L_3533:
        /*0018*/ 	.byte	0x04, 0x17
        /*001a*/ 	.short	(.L_3535 - .L_3534)
.L_3534:
        /*001c*/ 	.word	0x00000000
        /*0020*/ 	.short	0x0001
        /*0022*/ 	.short	0x0004
        /*0024*/ 	.byte	0x00, 0xf0, 0x21, 0x00


	//----- nvinfo : EIATTR_KPARAM_INFO
	.align		4
.L_3535:
        /*0028*/ 	.byte	0x04, 0x17
        /*002a*/ 	.short	(.L_3537 - .L_3536)
.L_3536:
        /*002c*/ 	.word	0x00000000
        /*0030*/ 	.short	0x0000
        /*0032*/ 	.short	0x0000
        /*0034*/ 	.byte	0x00, 0xf0, 0x11, 0x00


	//----- nvinfo : EIATTR_SPARSE_MMA_MASK
	.align		4
.L_3537:
        /*0038*/ 	.byte	0x03, 0x50
        /*003a*/ 	.short	0x0000


	//----- nvinfo : EIATTR_MAXREG_COUNT
	.align		4
        /*003c*/ 	.byte	0x03, 0x1b
        /*003e*/ 	.short	0x00ff


	//----- nvinfo : EIATTR_MERCURY_ISA_VERSION
	.align		4
        /*0040*/ 	.byte	0x03, 0x5f
        /*0042*/ 	.short	0x0101


	//----- nvinfo : EIATTR_VRC_CTA_INIT_COUNT
	.align		4
        /*0044*/ 	.byte	0x02, 0x4a
	.zero		1
	.zero		1


	//----- nvinfo : EIATTR_EXIT_INSTR_OFFSETS
	.align		4
        /*0048*/ 	.byte	0x04, 0x1c
        /*004a*/ 	.short	(.L_3539 - .L_3538)


	//   ....[0]....
.L_3538:
        /*004c*/ 	.word	0x00000830


	//   ....[1]....
        /*0050*/ 	.word	0x00000880


	//   ....[2]....
        /*0054*/ 	.word	0x000009f0


	//----- nvinfo : EIATTR_MAX_THREADS
	.align		4
.L_3539:
        /*0058*/ 	.byte	0x04, 0x05
        /*005a*/ 	.short	(.L_3541 - .L_3540)
.L_3540:
        /*005c*/ 	.word	0x00000080
        /*0060*/ 	.word	0x00000001
        /*0064*/ 	.word	0x00000001


	//----- nvinfo : EIATTR_CRS_STACK_SIZE
	.align		4
.L_3541:
        /*0068*/ 	.byte	0x04, 0x1e
        /*006a*/ 	.short	(.L_3543 - .L_3542)
.L_3542:
        /*006c*/ 	.word	0x00000000


	//----- nvinfo : EIATTR_CBANK_PARAM_SIZE
	.align		4
.L_3543:
        /*0070*/ 	.byte	0x03, 0x19
        /*0072*/ 	.short	0x0020


	//----- nvinfo : EIATTR_PARAM_CBANK
	.align		4
        /*0074*/ 	.byte	0x04, 0x0a
        /*0076*/ 	.short	(.L_3545 - .L_3544)
	.align		4
.L_3544:
        /*0078*/ 	.word	index@(.nv.constant0._ZN2at6native29vectorized_elementwise_kernelILi4ENS0_13AUnaryFunctorIfffZZZNS0_21heaviside_kernel_cudaERNS_18TensorIteratorBaseEENKUlvE_clEvENKUlvE5_clEvEUlffE_EESt5arrayIPcLm2EEEEviT0_T1_)
        /*007c*/ 	.short	0x0380
        /*007e*/ 	.short	0x0020


	//----- nvinfo : EIATTR_SW_WAR
	.align		4
.L_3545:
        /*0080*/ 	.byte	0x04, 0x36
        /*0082*/ 	.short	(.L_3547 - .L_3546)
.L_3546:
        /*0084*/ 	.word	0x00000008
.L_3547:


//--------------------- .nv.info._ZN2at6native29vectorized_elementwise_kernelILi8ENS0_13AUnaryFunctorIfffZZZNS0_21heaviside_kernel_cudaERNS_18TensorIteratorBaseEENKUlvE_clEvENKUlvE5_clEvEUlffE_EESt5arrayIPcLm2EEEEviT0_T1_ --------------------------
	.section	.nv.info._ZN2at6native29vectorized_elementwise_kernelILi8ENS0_13AUnaryFunctorIfffZZZNS0_21heaviside_kernel_cudaERNS_18TensorIteratorBaseEENKUlvE_clEvENKUlvE5_clEvEUlffE_EESt5arrayIPcLm2EEEEviT0_T1_,"",@"SHT_CUDA_INFO"
	.sectionflags	@""
	.align	4


	//----- nvinfo : EIATTR_CUDA_API_VERSION
	.align		4
        /*0000*/ 	.byte	0x04, 0x37
        /*0002*/ 	.short	(.L_3549 - .L_3548)
.L_3548:
        /*0004*/ 	.word	0x00000082


	//----- nvinfo : EIATTR_KPARAM_INFO
	.align		4
.L_3549:
        /*0008*/ 	.byte	0x04, 0x17
        /*000a*/ 	.short	(.L_3551 - .L_3550)
.L_3550:
        /*000c*/ 	.word	0x00000000
        /*0010*/ 	.short	0x0002
        /*0012*/ 	.short	0x0010
        /*0014*/ 	.byte	0x00, 0xf0, 0x41, 0x00


	//----- nvinfo : EIATTR_KPARAM_INFO
	.align		4
.L_3551:
        /*0018*/ 	.byte	0x04, 0x17
        /*001a*/ 	.short	(.L_3553 - .L_3552)
.L_3552:
        /*001c*/ 	.word	0x00000000
        /*0020*/ 	.short	0x0001
        /*0022*/ 	.short	0x0004
        /*0024*/ 	.byte	0x00, 0xf0, 0x21, 0x00


	//----- nvinfo : EIATTR_KPARAM_INFO
	.align		4
.L_3553:
        /*0028*/ 	.byte	0x04, 0x17
        /*002a*/ 	.short	(.L_3555 - .L_3554)
.L_3554:
        /*002c*/ 	.word	0x00000000
        /*0030*/ 	.short	0x0000
        /*0032*/ 	.short	0x0000
        /*0034*/ 	.byte	0x00, 0xf0, 0x11, 0x00


	//----- nvinfo : EIATTR_SPARSE_MMA_MASK
	.align		4
.L_3555:
        /*0038*/ 	.byte	0x03, 0x50
        /*003a*/ 	.short	0x0000


	//----- nvinfo : EIATTR_MAXREG_COUNT
	.align		4
        /*003c*/ 	.byte	0x03, 0x1b
        /*003e*/ 	.short	0x00ff


	//----- nvinfo : EIATTR_MERCURY_ISA_VERSION
	.align		4
        /*0040*/ 	.byte	0x03, 0x5f
        /*0042*/ 	.short	0x0101


	//----- nvinfo : EIATTR_VRC_CTA_INIT_COUNT
	.align		4
        /*0044*/ 	.byte	0x02, 0x4a
	.zero		1
	.zero		1


	//----- nvinfo : EIATTR_EXIT_INSTR_OFFSETS
	.align		4
        /*0048*/ 	.byte	0x04, 0x1c
        /*004a*/ 	.short	(.L_3557 - .L_3556)


	//   ....[0]....
.L_3556:
        /*004c*/ 	.word	0x00000830


	//   ....[1]....
        /*0050*/ 	.word	0x00000880


	//   ....[2]....
        /*0054*/ 	.word	0x000009d0


	//----- nvinfo : EIATTR_MAX_THREADS
	.align		4
.L_3557:
        /*0058*/ 	.byte	0x04, 0x05
        /*005a*/ 	.short	(.L_3559 - .L_3558)
.L_3558:
        /*005c*/ 	.word	0x00000080
        /*0060*/ 	.word	0x00000001
        /*0064*/ 	.word	0x00000001


	//----- nvinfo : EIATTR_CRS_STACK_SIZE
	.align		4
.L_3559:
        /*0068*/ 	.byte	0x04, 0x1e
        /*006a*/ 	.short	(.L_3561 - .L_3560)
.L_3560:
        /*006c*/ 	.word	0x00000000


	//----- nvinfo : EIATTR_CBANK_PARAM_SIZE
	.align		4
.L_3561:
        /*0070*/ 	.byte	0x03, 0x19
        /*0072*/ 	.short	0x0020


	//----- nvinfo : EIATTR_PARAM_CBANK
	.align		4
        /*0074*/ 	.byte	0x04, 0x0a
        /*0076*/ 	.short	(.L_3563 - .L_3562)
	.align		4
.L_3562:
        /*0078*/ 	.word	index@(.nv.constant0._ZN2at6native29vectorized_elementwise_kernelILi8ENS0_13AUnaryFunctorIfffZZZNS0_21heaviside_kernel_cudaERNS_18TensorIteratorBaseEENKUlvE_clEvENKUlvE5_clEvEUlffE_EESt5arrayIPcLm2EEEEviT0_T1_)
        /*007c*/ 	.short	0x0380
        /*007e*/ 	.short	0x0020


	//----- nvinfo : EIATTR_SW_WAR
	.align		4
.L_3563:
        /*0080*/ 	.byte	0x04, 0x36
        /*0082*/ 	.short	(.L_3565 - .L_3564)
.L_3564:
        /*0084*/ 	.word	0x00000008
.L_3565:


//--------------------- .nv.info._ZN2at6native18elementwise_kernelILi128ELi4EZNS0_15gpu_kernel_implINS0_13BinaryFunctorIdddZZZNS0_21heaviside_kernel_cudaERNS_18TensorIteratorBaseEENKUlvE_clEvENKUlvE4_clEvEUlddE_EEEEvS5_RKT_EUliE_EEviT1_ --------------------------
	.section	.nv.info._ZN2at6native18elementwise_kernelILi128ELi4EZNS0_15gpu_kernel_implINS0_13BinaryFunctorIdddZZZNS0_21heaviside_kernel_cudaERNS_18TensorIteratorBaseEENKUlvE_clEvENKUlvE4_clEvEUlddE_EEEEvS5_RKT_EUliE_EEviT1_,"",@"SHT_CUDA_INFO"
	.sectionflags	@""
	.align	4


	//----- nvinfo : EIATTR_CUDA_API_VERSION
	.align		4
        /*0000*/ 	.byte	0x04, 0x37
        /*0002*/ 	.short	(.L_3567 - .L_3566)
.L_3566:
        /*0004*/ 	.word	0x00000082


	//----- nvinfo : EIATTR_KPARAM_INFO
	.align		4
.L_3567:
        /*0008*/ 	.byte	0x04, 0x17
        /*000a*/ 	.short	(.L_3569 - .L_3568)
.L_3568:
        /*000c*/ 	.word	0x00000000
        /*0010*/ 	.short	0x0001
        /*0012*/ 	.short	0x0008
        /*0014*/ 	.byte	0x00, 0xf0, 0x21, 0x0a


	//----- nvinfo : EIATTR_KPARAM_INFO
	.align		4
.L_3569:
        /*0018*/ 	.byte	0x04, 0x17
        /*001a*/ 	.short	(.L_3571 - .L_3570)
.L_3570:
        /*001c*/ 	.word	0x00000000
        /*0020*/ 	.short	0x0000
        /*0022*/ 	.short	0x0000
        /*0024*/ 	.byte	0x00, 0xf0, 0x11, 0x00


	//----- nvinfo : EIATTR_SPARSE_MMA_MASK
	.align		4
.L_3571:
        /*0028*/ 	.byte	0x03, 0x50
        /*002a*/ 	.short	0x0000


	//----- nvinfo : EIATTR_MAXREG_COUNT
	.align		4
        /*002c*/ 	.byte	0x03, 0x1b
        /*002e*/ 	.short	0x0080


	//----- nvinfo : EIATTR_EXTERNS
	.align		4
        /*0030*/ 	.byte	0x04, 0x0f
        /*0032*/ 	.short	(.L_3573 - .L_3572)


	//   ....[0]....
	.align		4
.L_3572:
        /*0034*/ 	.word	index@(__assertfail)


	//----- nvinfo : EIATTR_MERCURY_ISA_VERSION
	.align		4
.L_3573:
        /*0038*/ 	.byte	0x03, 0x5f
        /*003a*/ 	.short	0x0101


	//----- nvinfo : EIATTR_VRC_CTA_INIT_COUNT
	.align		4
        /*003c*/ 	.byte	0x02, 0x4a
	.zero		1
	.zero		1


	//----- nvinfo : EIATTR_SYSCALL_OFFSETS
	.align		4
        /*0040*/ 	.byte	0x04, 0x46
        /*0042*/ 	.short	(.L_3575 - .L_3574)


	//   ....[0]....
.L_3574:
        /*0044*/ 	.word	0x000024c0


	//   ....[1]....
        /*0048*/ 	.word	0x000033a0


	//   ....[2]....
        /*004c*/ 	.word	0x00004470


	//   ....[3]....
        /*0050*/ 	.word	0x00006af0


	//   ....[4]....
        /*0054*/ 	.word	0x000079d0


	//   ....[5]....
        /*0058*/ 	.word	0x00008820


	//   ....[6]....
        /*005c*/ 	.word	0x0000b050


	//   ....[7]....
        /*0060*/ 	.word	0x0000bf30


	//   ....[8]....
        /*0064*/ 	.word	0x0000cd80


	//   ....[9]....
        /*0068*/ 	.word	0x0000f5d0


	//   ....[10]....
        /*006c*/ 	.word	0x000104b0


	//   ....[11]....
        /*0070*/ 	.word	0x000112d0


	//----- nvinfo : EIATTR_EXIT_INSTR_OFFSETS
	.align		4
.L_3575:
        /*0074*/ 	.byte	0x04, 0x1c
        /*0076*/ 	.short	(.L_3577 - .L_3576)


	//   ....[0]....
.L_3576:
        /*0078*/ 	.word	0x0000d120


	//   ....[1]....
        /*007c*/ 	.word	0x00010660


	//   ....[2]....
        /*0080*/ 	.word	0x000106a0


	//   ....[3]....
        /*0084*/ 	.word	0x00010730


	//   ....[4]....
        /*0088*/ 	.word	0x00010760


	//   ....[5]....
        /*008c*/ 	.word	0x00010790


	//   ....[6]....
        /*0090*/ 	.word	0x00010860


	//   ....[7]....
        /*0094*/ 	.word	0x000108e0


	//   ....[8]....
        /*0098*/ 	.word	0x000109c0


	//   ....[9]....
        /*009c*/ 	.word	0x00010a50


	//   ....[10]....
        /*00a0*/ 	.word	0x00010a70


	//   ....[11]....
        /*00a4*/ 	.word	0x00010b40


	//   ....[12]....
        /*00a8*/ 	.word	0x00010cf0


	//   ....[13]....
        /*00ac*/ 	.word	0x00010ea0


	//   ....[14]....
        /*00b0*/ 	.word	0x00011040


	//   ....[15]....
        /*00b4*/ 	.word	0x00011070


	//   ....[16]....
        /*00b8*/ 	.word	0x000110a0


	//   ....[17]....
        /*00bc*/ 	.word	0x00011140


	//   ....[18]....
        /*00c0*/ 	.word	0x00011170


	//   ....[19]....
        /*00c4*/ 	.word	0x000112e0


	//   ....[20]....
        /*00c8*/ 	.word	0x00011430


	//   ....[21]....
        /*00cc*/ 	.word	0x000115b0


	//   ....[22]....
        /*00d0*/ 	.word	0x00011630


	//----- nvinfo : EIATTR_MAX_THREADS
	.align		4
.L_3577:
        /*00d4*/ 	.byte	0x04, 0x05
        /*00d6*/ 	.short	(.L_3579 - .L_3578)
.L_3578:
        /*00d8*/ 	.word	0x00000080
        /*00dc*/ 	.word	0x00000001
        /*00e0*/ 	.word	0x00000001


	//----- nvinfo : EIATTR_CRS_STACK_SIZE
	.align		4
.L_3579:
        /*00e4*/ 	.byte	0x04, 0x1e
        /*00e6*/ 	.short	(.L_3581 - .L_3580)
.L_3580:
        /*00e8*/ 	.word	0x00000000


	//----- nvinfo : EIATTR_CBANK_PARAM_SIZE
	.align		4
.L_3581:
        /*00ec*/ 	.byte	0x03, 0x19
        /*00ee*/ 	.short	0x0290


	//----- nvinfo : EIATTR_PARAM_CBANK
	.align		4
        /*00f0*/ 	.byte	0x04, 0x0a
        /*00f2*/ 	.short	(.L_3583 - .L_3582)
	.align		4
.L_3582:
        /*00f4*/ 	.word	index@(.nv.constant0._ZN2at6native18elementwise_kernelILi128ELi4EZNS0_15gpu_kernel_implINS0_13BinaryFunctorIdddZZZNS0_21heaviside_kernel_cudaERNS_18TensorIteratorBaseEENKUlvE_clEvENKUlvE4_clEvEUlddE_EEEEvS5_RKT_EUliE_EEviT1_)
        /*00f8*/ 	.short	0x0380
        /*00fa*/ 	.short	0x0290


	//----- nvinfo : EIATTR_SW_WAR
	.align		4
.L_3583:
        /*00fc*/ 	.byte	0x04, 0x36
        /*00fe*/ 	.short	(.L_3585 - .L_3584)
.L_3584:
        /*0100*/ 	.word	0x00000008
.L_3585:


//--------------------- .nv.info._ZN2at6native27unrolled_elementwise_kernelINS0_13BinaryFunctorIdddZZZNS0_21heaviside_kernel_cudaERNS_18TensorIteratorBaseEENKUlvE_clEvENKUlvE4_clEvEUlddE_EESt5arrayIPcLm3EELi4E23TrivialOffsetCalculatorILi2EjESC_ILi1EjENS0_6memory12LoadWithCastILi2EEENSF_13StoreWithCastILi1EEEEEviT_T0_T2_T3_T4_T5_ --------------------------
	.section	.nv.info._ZN2at6native27unrolled_elementwise_kernelINS0_13BinaryFunctorIdddZZZNS0_21heaviside_kernel_cudaERNS_18TensorIteratorBaseEENKUlvE_clEvENKUlvE4_clEvEUlddE_EESt5arrayIPcLm3EELi4E23TrivialOffsetCalculatorILi2EjESC_ILi1EjENS0_6memory12LoadWithCastILi2EEENSF_13StoreWithCastILi1EEEEEviT_T0_T2_T3_T4_T5_,"",@"SHT_CUDA_INFO"
	.sectionflags	@""
	.align	4


	//----- nvinfo : EIATTR_CUDA_API_VERSION
	.align		4
        /*0000*/ 	.byte	0x04, 0x37
        /*0002*/ 	.short	(.L_3587 - .L_3586)
.L_3586:
        /*0004*/ 	.word	0x00000082


	//----- nvinfo : EIATTR_KPARAM_INFO
	.align		4
.L_3587:
        /*0008*/ 	.byte	0x04, 0x17
        /*000a*/ 	.short	(.L_3589 - .L_3588)
.L_3588:
        /*000c*/ 	.word	0x00000000
        /*0010*/ 	.short	0x0006
        /*0012*/ 	.short	0x0030
        /*0014*/ 	.byte	0x00, 0xf0, 0x21, 0x00


	//----- nvinfo : EIATTR_KPARAM_INFO
	.align		4
.L_3589:
        /*0018*/ 	.byte	0x04, 0x17
        /*001a*/ 	.short	(.L_3591 - .L_3590)
.L_3590:
        /*001c*/ 	.word	0x00000000
        /*0020*/ 	.short	0x0005
        /*0022*/ 	.short	0x0024
        /*0024*/ 	.byte	0x00, 0xf0, 0x31, 0x00


	//----- nvinfo : EIATTR_KPARAM_INFO
	.align		4
.L_3591:
        /*0028*/ 	.byte	0x04, 0x17
        /*002a*/ 	.short	(.L_3593 - .L_3592)
.L_3592:
        /*002c*/ 	.word	0x00000000
        /*0030*/ 	.short	0x0004
        /*0032*/ 	.short	0x0021
        /*0034*/ 	.byte	0x00, 0xf0, 0x05, 0x00


	//----- nvinfo : EIATTR_KPARAM_INFO
	.align		4
.L_3593:
        /*0038*/ 	.byte	0x04, 0x17
        /*003a*/ 	.short	(.L_3595 - .L_3594)
.L_3594:
        /*003c*/ 	.word	0x00000000
        /*0040*/ 	.short	0x0003
        /*0042*/ 	.short	0x0020
        /*0044*/ 	.byte	0x00, 0xf0, 0x05, 0x00


	//----- nvinfo : EIATTR_KPARAM_INFO
	.align		4
.L_3595:
        /*0048*/ 	.byte	0x04, 0x17
        /*004a*/ 	.short	(.L_3597 - .L_3596)
.L_3596:
        /*004c*/ 	.word	0x00000000
        /*0050*/ 	.short	0x0002
        /*0052*/ 	.short	0x0008
        /*0054*/ 	.byte	0x00, 0xf0, 0x61, 0x00


	//----- nvinfo : EIATTR_KPARAM_INFO
	.align		4
.L_3597:
        /*0058*/ 	.byte	0x04, 0x17
        /*005a*/ 	.short	(.L_3599 - .L_3598)
.L_3598:
        /*005c*/ 	.word	0x00000000
        /*0060*/ 	.short	0x0001
        /*0062*/ 	.short	0x0004
        /*0064*/ 	.byte	0x00, 0xf0, 0x05, 0x00


	//----- nvinfo : EIATTR_KPARAM_INFO
	.align		4
.L_3599:
        /*0068*/ 	.byte	0x04, 0x17
        /*006a*/ 	.short	(.L_3601 - .L_3600)
.L_3600:
        /*006c*/ 	.word	0x00000000
        /*0070*/ 	.short	0x0000
        /*0072*/ 	.short	0x0000
        /*0074*/ 	.byte	0x00, 0xf0, 0x11, 0x00


	//----- nvinfo : EIATTR_SPARSE_MMA_MASK
	.align		4
.L_3601:
        /*0078*/ 	.byte	0x03, 0x50
        /*007a*/ 	.short	0x0000


	//----- nvinfo : EIATTR_MAXREG_COUNT
	.align		4
        /*007c*/ 	.byte	0x03, 0x1b
        /*007e*/ 	.short	0x00ff


	//----- nvinfo : EIATTR_EXTERNS
	.align		4
        /*0080*/ 	.byte	0x04, 0x0f
        /*0082*/ 	.short	(.L_3603 - .L_3602)


	//   ....[0]....
	.align		4
.L_3602:
        /*0084*/ 	.word	index@(__assertfail)


	//----- nvinfo : EIATTR_MERCURY_ISA_VERSION
	.align		4
.L_3603:
        /*0088*/ 	.byte	0x03, 0x5f
        /*008a*/ 	.short	0x0101


	//----- nvinfo : EIATTR_VRC_CTA_INIT_COUNT
	.align		4
        /*008c*/ 	.byte	0x02, 0x4a
	.zero		1
	.zero		1


	//----- nvinfo : EIATTR_SYSCALL_OFFSETS
	.align		4
        /*0090*/ 	.byte	0x04, 0x46
        /*0092*/ 	.short	(.L_3605 - .L_3604)


	//   ....[0]....
.L_3604:
        /*0094*/ 	.word	0x00000eb0


	//   ....[1]....
        /*0098*/ 	.word	0x00001dc0


	//   ....[2]....
        /*009c*/ 	.word	0x00002e10


	//   ....[3]....
        /*00a0*/ 	.word	0x00003d20


	//   ....[4]....
        /*00a4*/ 	.word	0x00004cb0


	//   ....[5]....
        /*00a8*/ 	.word	0x00005bc0


	//   ....[6]....
        /*00ac*/ 	.word	0x00006b50


	//   ....[7]....
        /*00b0*/ 	.word	0x00007a30


	//   ....[8]....
        /*00b4*/ 	.word	0x00008d00


	//   ....[9]....
        /*00b8*/ 	.word	0x00009cd0


	//   ....[10]....
        /*00bc*/ 	.word	0x0000ae30


	//   ....[11]....
        /*00c0*/ 	.word	0x0000bf70


	//----- nvinfo : EIATTR_EXIT_INSTR_OFFSETS
	.align		4
.L_3605:
        /*00c4*/ 	.byte	0x04, 0x1c
        /*00c6*/ 	.short	(.L_3607 - .L_3606)


	//   ....[0]....
.L_3606:
        /*00c8*/ 	.word	0x0000b1c0


	//   ....[1]....
        /*00cc*/ 	.word	0x0000b300


	//   ....[2]....
        /*00d0*/ 	.word	0x0000b340


	//   ....[3]....
        /*00d4*/ 	.word	0x0000b3d0


	//   ....[4]....
        /*00d8*/ 	.word	0x0000b400


	//   ....[5]....
        /*00dc*/ 	.word	0x0000b430


	//   ....[6]....
        /*00e0*/ 	.word	0x0000b500


	//   ....[7]....
        /*00e4*/ 	.word	0x0000b580


	//   ....[8]....
        /*00e8*/ 	.word	0x0000b660


	//   ....[9]....
        /*00ec*/ 	.word	0x0000b6f0


	//   ....[10]....
        /*00f0*/ 	.word	0x0000b710


	//   ....[11]....
        /*00f4*/ 	.word	0x0000b7e0


	//   ....[12]....
        /*00f8*/ 	.word	0x0000b990


	//   ....[13]....
        /*00fc*/ 	.word	0x0000bb40


	//   ....[14]....
        /*0100*/ 	.word	0x0000bce0


	//   ....[15]....
        /*0104*/ 	.word	0x0000bd10


	//   ....[16]....
        /*0108*/ 	.word	0x0000bd40


	//   ....[17]....
        /*010c*/ 	.word	0x0000bde0


	//   ....[18]....
        /*0110*/ 	.word	0x0000be10


	//   ....[19]....
        /*0114*/ 	.word	0x0000bf80


	//   ....[20]....
        /*0118*/ 	.word	0x0000c0d0


	//   ....[21]....
        /*011c*/ 	.word	0x0000c250


	//   ....[22]....
        /*0120*/ 	.word	0x0000c2d0


	//----- nvinfo : EIATTR_MAX_THREADS
	.align		4
.L_3607:
        /*0124*/ 	.byte	0x04, 0x05
        /*0126*/ 	.short	(.L_3609 - .L_3608)
.L_3608:
        /*0128*/ 	.word	0x00000080
        /*012c*/ 	.word	0x00000001
        /*0130*/ 	.word	0x00000001


	//----- nvinfo : EIATTR_CRS_STACK_SIZE
	.align		4
.L_3609:
        /*0134*/ 	.byte	0x04, 0x1e
        /*0136*/ 	.short	(.L_3611 - .L_3610)
.L_3610:
        /*0138*/ 	.word	0x00000000


	//----- nvinfo : EIATTR_CBANK_PARAM_SIZE
	.align		4
.L_3611:
        /*013c*/ 	.byte	0x03, 0x19
        /*013e*/ 	.short	0x0038


	//----- nvinfo : EIATTR_PARAM_CBANK
	.align		4
        /*0140*/ 	.byte	0x04, 0x0a
        /*0142*/ 	.short	(.L_3613 - .L_3612)
	.align		4
.L_3612:
        /*0144*/ 	.word	index@(.nv.constant0._ZN2at6native27unrolled_elementwise_kernelINS0_13BinaryFunctorIdddZZZNS0_21heaviside_kernel_cudaERNS_18TensorIteratorBaseEENKUlvE_clEvENKUlvE4_clEvEUlddE_EESt5arrayIPcLm3EELi4E23TrivialOffsetCalculatorILi2EjESC_ILi1EjENS0_6memory12LoadWithCastILi2EEENSF_13StoreWithCastILi1EEEEEviT_T0_T2_T3_T4_T5_)
        /*0148*/ 	.short	0x0380
        /*014a*/ 	.short	0x0038


	//----- nvinfo : EIATTR_SW_WAR
	.align		4
.L_3613:
        /*014c*/ 	.byte	0x04, 0x36
        /*014e*/ 	.short	(.L_3615 - .L_3614)
.L_3614:
        /*0150*/ 	.word	0x00000008
.L_3615:


//--------------------- .nv.info._ZN2at6native18elementwise_kernelILi128ELi2EZNS0_22gpu_kernel_impl_nocastINS0_13BinaryFunctorIdddZZZNS0_21heaviside_kernel_cudaERNS_18TensorIteratorBaseEENKUlvE_clEvENKUlvE4_clEvEUlddE_EEEEvS5_RKT_EUliE_EEviT1_ --------------------------
	.section	.nv.info._ZN2at6native18elementwise_kernelILi128ELi2EZNS0_22gpu_kernel_impl_nocastINS0_13BinaryFunctorIdddZZZNS0_21heaviside_kernel_cudaERNS_18TensorIteratorBaseEENKUlvE_clEvENKUlvE4_clEvEUlddE_EEEEvS5_RKT_EUliE_EEviT1_,"",@"SHT_CUDA_INFO"
	.sectionflags	@""
	.align	4


	//----- nvinfo : EIATTR_CUDA_API_VERSION
	.align		4
        /*0000*/ 	.byte	0x04, 0x37
        /*0002*/ 	.short	(.L_3617 - .L_3616)
.L_3616:
        /*0004*/ 	.word	0x00000082


	//----- nvinfo : EIATTR_KPARAM_INFO
	.align		4
.L_3617:
        /*0008*/ 	.byte	0x04, 0x17
        /*000a*/ 	.short	(.L_3619 - .L_3618)
.L_3618:
        /*000c*/ 	.word	0x00000000
        /*0010*/ 	.short	0x0001
        /*0012*/ 	.short	0x0008
        /*0014*/ 	.byte	0x00, 0xf0, 0x21, 0x0a


	//----- nvinfo : EIATTR_KPARAM_INFO
	.align		4
.L_3619:
        /*0018*/ 	.byte	0x04, 0x17
        /*001a*/ 	.short	(.L_3621 - .L_3620)
.L_3620:
        /*001c*/ 	.word	0x00000000
        /*0020*/ 	.short	0x0000
        /*0022*/ 	.short	0x0000
        /*0024*/ 	.byte	0x00, 0xf0, 0x11, 0x00


	//----- nvinfo : EIATTR_SPARSE_MMA_MASK
	.align		4
.L_3621:
        /*0028*/ 	.byte	0x03, 0x50
        /*002a*/ 	.short	0x0000


	//----- nvinfo : EIATTR_MAXREG_COUNT
	.align		4
        /*002c*/ 	.byte	0x03, 0x1b
        /*002e*/ 	.short	0x0080


	//----- nvinfo : EIATTR_MERCURY_ISA_VERSION
	.align		4
        /*0030*/ 	.byte	0x03, 0x5f
        /*0032*/ 	.short	0x0101


	//----- nvinfo : EIATTR_VRC_CTA_INIT_COUNT
	.align		4
        /*0034*/ 	.byte	0x02, 0x4a
	.zero		1
	.zero		1


	//----- nvinfo : EIATTR_EXIT_INSTR_OFFSETS
	.align		4
        /*0038*/ 	.byte	0x04, 0x1c
        /*003a*/ 	.short	(.L_3623 - .L_3622)


	//   ....[0]....
.L_3622:
        /*003c*/ 	.word	0x000001b0


	//   ....[1]....
        /*0040*/ 	.word	0x00000270


	//   ....[2]....
        /*0044*/ 	.word	0x000019e0


	//   ....[3]....
        /*0048*/ 	.word	0x000030b0


	//----- nvinfo : EIATTR_MAX_THREADS
	.align		4
.L_3623:
        /*004c*/ 	.byte	0x04, 0x05
        /*004e*/ 	.short	(.L_3625 - .L_3624)
.L_3624:
        /*0050*/ 	.word	0x00000080
        /*0054*/ 	.word	0x00000001
        /*0058*/ 	.word	0x00000001


	//----- nvinfo : EIATTR_CRS_STACK_SIZE
	.align		4
.L_3625:
        /*005c*/ 	.byte	0x04, 0x1e
        /*005e*/ 	.short	(.L_3627 - .L_3626)
.L_3626:
        /*0060*/ 	.word	0x00000000


	//----- nvinfo : EIATTR_CBANK_PARAM_SIZE
	.align		4
.L_3627:
        /*0064*/ 	.byte	0x03, 0x19
        /*0066*/ 	.short	0x0290


	//----- nvinfo : EIATTR_PARAM_CBANK
	.align		4
        /*0068*/ 	.byte	0x04, 0x0a
        /*006a*/ 	.short	(.L_3629 - .L_3628)
	.align		4
.L_3628:
        /*006c*/ 	.word	index@(.nv.constant0._ZN2at6native18elementwise_kernelILi128ELi2EZNS0_22gpu_kernel_impl_nocastINS0_13BinaryFunctorIdddZZZNS0_21heaviside_kernel_cudaERNS_18TensorIteratorBaseEENKUlvE_clEvENKUlvE4_clEvEUlddE_EEEEvS5_RKT_EUliE_EEviT1_)
        /*0070*/ 	.short	0x0380
        /*0072*/ 	.short	0x0290


	//----- nvinfo : EIATTR_SW_WAR
	.align		4
.L_3629:
        /*0074*/ 	.byte	0x04, 0x36
        /*0076*/ 	.short	(.L_3631 - .L_3630)
.L_3630:
        /*0078*/ 	.word	0x00000008
.L_3631:


//--------------------- .nv.info._ZN2at6native27unrolled_elementwise_kernelINS0_13BinaryFunctorIdddZZZNS0_21heaviside_kernel_cudaERNS_18TensorIteratorBaseEENKUlvE_clEvENKUlvE4_clEvEUlddE_EESt5arrayIPcLm3EELi4E23TrivialOffsetCalculatorILi2EjESC_ILi1EjENS0_6memory15LoadWithoutCastENSF_16StoreWithoutCastEEEviT_T0_T2_T3_T4_T5_ --------------------------
	.section	.nv.info._ZN2at6native27unrolled_elementwise_kernelINS0_13BinaryFunctorIdddZZZNS0_21heaviside_kernel_cudaERNS_18TensorIteratorBaseEENKUlvE_clEvENKUlvE4_clEvEUlddE_EESt5arrayIPcLm3EELi4E23TrivialOffsetCalculatorILi2EjESC_ILi1EjENS0_6memory15LoadWithoutCastENSF_16StoreWithoutCastEEEviT_T0_T2_T3_T4_T5_,"",@"SHT_CUDA_INFO"
	.sectionflags	@""
	.align	4


	//----- nvinfo : EIATTR_CUDA_API_VERSION
	.align		4
        /*0000*/ 	.byte	0x04, 0x37
        /*0002*/ 	.short	(.L_3633 - .L_3632)
.L_3632:
        /*0004*/ 	.word	0x00000082


	//----- nvinfo : EIATTR_KPARAM_INFO
	.align		4
.L_3633:
        /*0008*/ 	.byte	0x04, 0x17
        /*000a*/ 	.short	(.L_3635 - .L_3634)
.L_3634:
        /*000c*/ 	.word	0x00000000
        /*0010*/ 	.short	0x0006
        /*0012*/ 	.short	0x0023
        /*0014*/ 	.byte	0x00, 0xf0, 0x05, 0x00


	//----- nvinfo : EIATTR_KPARAM_INFO
	.align		4
.L_3635:
        /*0018*/ 	.byte	0x04, 0x17
        /*001a*/ 	.short	(.L_3637 - .L_3636)
.L_3636:
        /*001c*/ 	.word	0x00000000
        /*0020*/ 	.short	0x0005
        /*0022*/ 	.short	0x0022
        /*0024*/ 	.byte	0x00, 0xf0, 0x05, 0x00


	//----- nvinfo : EIATTR_KPARAM_INFO
	.align		4
.L_3637:
        /*0028*/ 	.byte	0x04, 0x17
        /*002a*/ 	.short	(.L_3639 - .L_3638)
.L_3638:
        /*002c*/ 	.word	0x00000000
        /*0030*/ 	.short	0x0004
        /*0032*/ 	.short	0x0021
        /*0034*/ 	.byte	0x00, 0xf0, 0x05, 0x00


	//----- nvinfo : EIATTR_KPARAM_INFO
	.align		4
.L_3639:
        /*0038*/ 	.byte	0x04, 0x17
        /*003a*/ 	.short	(.L_3641 - .L_3640)
.L_3640:
        /*003c*/ 	.word	0x00000000
        /*0040*/ 	.short	0x0003
        /*0042*/ 	.short	0x0020
        /*0044*/ 	.byte	0x00, 0xf0, 0x05, 0x00


	//----- nvinfo : EIATTR_KPARAM_INFO
	.align		4
.L_3641:
        /*0048*/ 	.byte	0x04, 0x17
        /*004a*/ 	.short	(.L_3643 - .L_3642)
.L_3642:
        /*004c*/ 	.word	0x00000000
        /*0050*/ 	.short	0x0002
        /*0052*/ 	.short	0x0008
        /*0054*/ 	.byte	0x00, 0xf0, 0x61, 0x00


	//----- nvinfo : EIATTR_KPARAM_INFO
	.align		4
.L_3643:
        /*0058*/ 	.byte	0x04, 0x17
        /*005a*/ 	.short	(.L_3645 - .L_3644)
.L_3644:
        /*005c*/ 	.word	0x00000000
        /*0060*/ 	.short	0x0001
        /*0062*/ 	.short	0x0004
        /*0064*/ 	.byte	0x00, 0xf0, 0x05, 0x00


	//----- nvinfo : EIATTR_KPARAM_INFO
	.align		4
.L_3645:
        /*0068*/ 	.byte	0x04, 0x17
        /*006a*/ 	.short	(.L_3647 - .L_3646)
.L_3646:
        /*006c*/ 	.word	0x00000000
        /*0070*/ 	.short	0x0000
        /*0072*/ 	.short	0x0000
        /*0074*/ 	.byte	0x00, 0xf0, 0x11, 0x00


	//----- nvinfo : EIATTR_SPARSE_MMA_MASK
	.align		4
.L_3647:
        /*0078*/ 	.byte	0x03, 0x50
        /*007a*/ 	.short	0x0000


	//----- nvinfo : EIATTR_MAXREG_COUNT
	.align		4
        /*007c*/ 	.byte	0x03, 0x1b
        /*007e*/ 	.short	0x00ff


	//----- nvinfo : EIATTR_MERCURY_ISA_VERSION
	.align		4
        /*0080*/ 	.byte	0x03, 0x5f
        /*0082*/ 	.short	0x0101


	//----- nvinfo : EIATTR_VRC_CTA_INIT_COUNT
	.align		4
        /*0084*/ 	.byte	0x02, 0x4a
	.zero		1
	.zero		1


	//----- nvinfo : EIATTR_EXIT_INSTR_OFFSETS
	.align		4
        /*0088*/ 	.byte	0x04, 0x1c
        /*008a*/ 	.short	(.L_3649 - .L_3648)


	//   ....[0]....
.L_3648:
        /*008c*/ 	.word	0x00000610


	//   ....[1]....
        /*0090*/ 	.word	0x00000660


	//----- nvinfo : EIATTR_MAX_THREADS
	.align		4
.L_3649:
        /*0094*/ 	.byte	0x04, 0x05
        /*0096*/ 	.short	(.L_3651 - .L_3650)
.L_3650:
        /*0098*/ 	.word	0x00000080
        /*009c*/ 	.word	0x00000001
        /*00a0*/ 	.word	0x00000001


	//----- nvinfo : EIATTR_CRS_STACK_SIZE
	.align		4
.L_3651:
        /*00a4*/ 	.byte	0x04, 0x1e
        /*00a6*/ 	.short	(.L_3653 - .L_3652)
.L_3652:
        /*00a8*/ 	.word	0x00000000


	//----- nvinfo : EIATTR_CBANK_PARAM_SIZE
	.align		4
.L_3653:
        /*00ac*/ 	.byte	0x03, 0x19
        /*00ae*/ 	.short	0x0024


	//----- nvinfo : EIATTR_PARAM_CBANK
	.align		4
        /*00b0*/ 	.byte	0x04, 0x0a
        /*00b2*/ 	.short	(.L_3655 - .L_3654)
	.align		4
.L_3654:
        /*00b4*/ 	.word	index@(.nv.constant0._ZN2at6native27unrolled_elementwise_kernelINS0_13BinaryFunctorIdddZZZNS0_21heaviside_kernel_cudaERNS_18TensorIteratorBaseEENKUlvE_clEvENKUlvE4_clEvEUlddE_EESt5arrayIPcLm3EELi4E23TrivialOffsetCalculatorILi2EjESC_ILi1EjENS0_6memory15LoadWithoutCastENSF_16StoreWithoutCastEEEviT_T0_T2_T3_T4_T5_)
        /*00b8*/ 	.short	0x0380
        /*00ba*/ 	.short	0x0024


	//----- nvinfo : EIATTR_SW_WAR
	.align		4
.L_3655:
        /*00bc*/ 	.byte	0x04, 0x36
        /*00be*/ 	.short	(.L_3657 - .L_3656)
.L_3656:
        /*00c0*/ 	.word	0x00000008
.L_3657:


//--------------------- .nv.info._ZN2at6native29vectorized_elementwise_kernelILi2ENS0_13BinaryFunctorIdddZZZNS0_21heaviside_kernel_cudaERNS_18TensorIteratorBaseEENKUlvE_clEvENKUlvE4_clEvEUlddE_EESt5arrayIPcLm3EEEEviT0_T1_ --------------------------
	.section	.nv.info._ZN2at6native29vectorized_elementwise_kernelILi2ENS0_13BinaryFunctorIdddZZZNS0_21heaviside_kernel_cudaERNS_18TensorIteratorBaseEENKUlvE_clEvENKUlvE4_clEvEUlddE_EESt5arrayIPcLm3EEEEviT0_T1_,"",@"SHT_CUDA_INFO"
	.sectionflags	@""
	.align	4


	//----- nvinfo : EIATTR_CUDA_API_VERSION
	.align		4
        /*0000*/ 	.byte	0x04, 0x37
        /*0002*/ 	.short	(.L_3659 - .L_3658)
.L_3658:
        /*0004*/ 	.word	0x00000082


	//----- nvinfo : EIATTR_KPARAM_INFO
	.align		4
.L_3659:
        /*0008*/ 	.byte	0x04, 0x17
        /*000a*/ 	.short	(.L_3661 - .L_3660)
.L_3660:
        /*000c*/ 	.word	0x00000000
        /*0010*/ 	.short	0x0002
        /*0012*/ 	.short	0x0008
        /*0014*/ 	.byte	0x00, 0xf0, 0x61, 0x00


	//----- nvinfo : EIATTR_KPARAM_INFO
	.align		4
.L_3661:
        /*0018*/ 	.byte	0x04, 0x17
        /*001a*/ 	.short	(.L_3663 - .L_3662)
.L_3662:
        /*001c*/ 	.word	0x00000000
        /*0020*/ 	.short	0x0001
        /*0022*/ 	.short	0x0004
        /*0024*/ 	.byte	0x00, 0xf0, 0x05, 0x00


	//----- nvinfo : EIATTR_KPARAM_INFO
	.align		4
.L_3663:
        /*0028*/ 	.byte	0x04, 0x17
        /*002a*/ 	.short	(.L_3665 - .L_3664)
.L_3664:
        /*002c*/ 	.word	0x00000000
        /*0030*/ 	.short	0x0000
        /*0032*/ 	.short	0x0000
        /*0034*/ 	.byte	0x00, 0xf0, 0x11, 0x00


	//----- nvinfo : EIATTR_SPARSE_MMA_MASK
	.align		4
.L_3665:
        /*0038*/ 	.byte	0x03, 0x50
        /*003a*/ 	.short	0x0000


	//----- nvinfo : EIATTR_MAXREG_COUNT
	.align		4
        /*003c*/ 	.byte	0x03, 0x1b
        /*003e*/ 	.short	0x00ff


	//----- nvinfo : EIATTR_MERCURY_ISA_VERSION
	.align		4
        /*0040*/ 	.byte	0x03, 0x5f
        /*0042*/ 	.short	0x0101


	//----- nvinfo : EIATTR_VRC_CTA_INIT_COUNT
	.align		4
        /*0044*/ 	.byte	0x02, 0x4a
	.zero		1
	.zero		1


	//----- nvinfo : EIATTR_EXIT_INSTR_OFFSETS
	.align		4
        /*0048*/ 	.byte	0x04, 0x1c
        /*004a*/ 	.short	(.L_3667 - .L_3666)


	//   ....[0]....
.L_3666:
        /*004c*/ 	.word	0x00000be0


	//   ....[1]....
        /*0050*/ 	.word	0x00000c30


	//   ....[2]....
        /*0054*/ 	.word	0x00001100


	//----- nvinfo : EIATTR_MAX_THREADS
	.align		4
.L_3667:
        /*0058*/ 	.byte	0x04, 0x05
        /*005a*/ 	.short	(.L_3669 - .L_3668)
.L_3668:
        /*005c*/ 	.word	0x00000080
        /*0060*/ 	.word	0x00000001
        /*0064*/ 	.word	0x00000001


	//----- nvinfo : EIATTR_CRS_STACK_SIZE
	.align		4
.L_3669:
        /*0068*/ 	.byte	0x04, 0x1e
        /*006a*/ 	.short	(.L_3671 - .L_3670)
.L_3670:
        /*006c*/ 	.word	0x00000000


	//----- nvinfo : EIATTR_CBANK_PARAM_SIZE
	.align		4
.L_3671:
        /*0070*/ 	.byte	0x03, 0x19
        /*0072*/ 	.short	0x0020


	//----- nvinfo : EIATTR_PARAM_CBANK
	.align		4
        /*0074*/ 	.byte	0x04, 0x0a
        /*0076*/ 	.short	(.L_3673 - .L_3672)
	.align		4
.L_3672:
        /*0078*/ 	.word	index@(.nv.constant0._ZN2at6native29vectorized_elementwise_kernelILi2ENS0_13BinaryFunctorIdddZZZNS0_21heaviside_kernel_cudaERNS_18TensorIteratorBaseEENKUlvE_clEvENKUlvE4_clEvEUlddE_EESt5arrayIPcLm3EEEEviT0_T1_)
        /*007c*/ 	.short	0x0380
        /*007e*/ 	.short	0x0020


	//----- nvinfo : EIATTR_SW_WAR
	.align		4
.L_3673:
        /*0080*/ 	.byte	0x04, 0x36
        /*0082*/ 	.short	(.L_3675 - .L_3674)
.L_3674:
        /*0084*/ 	.word	0x00000008
.L_3675:


//--------------------- .nv.info._ZN2at6native29vectorized_elementwise_kernelILi4ENS0_13BinaryFunctorIdddZZZNS0_21heaviside_kernel_cudaERNS_18TensorIteratorBaseEENKUlvE_clEvENKUlvE4_clEvEUlddE_EESt5arrayIPcLm3EEEEviT0_T1_ --------------------------
	.section	.nv.info._ZN2at6native29vectorized_elementwise_kernelILi4ENS0_13BinaryFunctorIdddZZZNS0_21heaviside_kernel_cudaERNS_18TensorIteratorBaseEENKUlvE_clEvENKUlvE4_clEvEUlddE_EESt5arrayIPcLm3EEEEviT0_T1_,"",@"SHT_CUDA_INFO"
	.sectionflags	@""
	.align	4


	//----- nvinfo : EIATTR_CUDA_API_VERSION
	.align		4
        /*0000*/ 	.byte	0x04, 0x37
        /*0002*/ 	.short	(.L_3677 - .L_3676)
.L_3676:
        /*0004*/ 	.word	0x00000082


	//----- nvinfo : EIATTR_KPARAM_INFO
	.align		4
.L_3677:
        /*0008*/ 	.byte	0x04, 0x17
        /*000a*/ 	.short	(.L_3679 - .L_3678)
.L_3678:
        /*000c*/ 	.word	0x00000000
        /*0010*/ 	.short	0x0002
        /*0012*/ 	.short	0x0008
        /*0014*/ 	.byte	0x00, 0xf0, 0x61, 0x00


	//----- nvinfo : EIATTR_KPARAM_INFO
	.align		4
.L_3679:
        /*0018*/ 	.byte	0x04, 0x17
        /*001a*/ 	.short	(.L_3681 - .L_3680)
.L_3680:
        /*001c*/ 	.word	0x00000000
        /*0020*/ 	.short	0x0001
        /*0022*/ 	.short	0x0004
        /*0024*/ 	.byte	0x00, 0xf0, 0x05, 0x00


	//----- nvinfo : EIATTR_KPARAM_INFO
	.align		4
.L_3681:
        /*0028*/ 	.byte	0x04, 0x17
        /*002a*/ 	.short	(.L_3683 - .L_3682)
.L_3682:
        /*002c*/ 	.word	0x00000000
        /*0030*/ 	.short	0x0000
        /*0032*/ 	.short	0x0000
        /*0034*/ 	.byte	0x00, 0xf0, 0x11, 0x00


	//----- nvinfo : EIATTR_SPARSE_MMA_MASK
	.align		4
.L_3683:
        /*0038*/ 	.byte	0x03, 0x50
        /*003a*/ 	.short	0x0000


	//----- nvinfo : EIATTR_MAXREG_COUNT
	.align		4
        /*003c*/ 	.byte	0x03, 0x1b
        /*003e*/ 	.short	0x00ff


	//----- nvinfo : EIATTR_MERCURY_ISA_VERSION
	.align		4
        /*0040*/ 	.byte	0x03, 0x5f
        /*0042*/ 	.short	0x0101


	//----- nvinfo : EIATTR_VRC_CTA_INIT_COUNT
	.align		4
        /*0044*/ 	.byte	0x02, 0x4a
	.zero		1
	.zero		1


	//----- nvinfo : EIATTR_EXIT_INSTR_OFFSETS
	.align		4
        /*0048*/ 	.byte	0x04, 0x1c
        /*004a*/ 	.short	(.L_3685 - .L_3684)


	//   ....[0]....
.L_3684:
        /*004c*/ 	.word	0x00000be0


	//   ....[1]....
        /*0050*/ 	.word	0x00000c30


	//   ....[2]....
        /*0054*/ 	.word	0x00001060


	//----- nvinfo : EIATTR_MAX_THREADS
	.align		4
.L_3685:
        /*0058*/ 	.byte	0x04, 0x05
        /*005a*/ 	.short	(.L_3687 - .L_3686)
.L_3686:
        /*005c*/ 	.word	0x00000080
        /*0060*/ 	.word	0x00000001
        /*0064*/ 	.word	0x00000001


	//----- nvinfo : EIATTR_CRS_STACK_SIZE
	.align		4
.L_3687:
        /*0068*/ 	.byte	0x04, 0x1e
        /*006a*/ 	.short	(.L_3689 - .L_3688)
.L_3688:
        /*006c*/ 	.word	0x00000000


	//----- nvinfo : EIATTR_CBANK_PARAM_SIZE
	.align		4
.L_3689:
        /*0070*/ 	.byte	0x03, 0x19
        /*0072*/ 	.short	0x0020


	//----- nvinfo : EIATTR_PARAM_CBANK
	.align		4
        /*0074*/ 	.byte	0x04, 0x0a
        /*0076*/ 	.short	(.L_3691 - .L_3690)
	.align		4
.L_3690:
        /*0078*/ 	.word	index@(.nv.constant0._ZN2at6native29vectorized_elementwise_kernelILi4ENS0_13BinaryFunctorIdddZZZNS0_21heaviside_kernel_cudaERNS_18TensorIteratorBaseEENKUlvE_clEvENKUlvE4_clEvEUlddE_EESt5arrayIPcLm3EEEEviT0_T1_)
        /*007c*/ 	.short	0x0380
        /*007e*/ 	.short	0x0020


	//----- nvinfo : EIATTR_SW_WAR
	.align		4
.L_3691:
        /*0080*/ 	.byte	0x04, 0x36
        /*0082*/ 	.short	(.L_3693 - .L_3692)
.L_3692:
        /*0084*/ 	.word	0x00000008
.L_3693:


//--------------------- .nv.info._ZN2at6native29vectorized_elementwise_kernelILi8ENS0_13BinaryFunctorIdddZZZNS0_21heaviside_kernel_cudaERNS_18TensorIteratorBaseEENKUlvE_clEvENKUlvE4_clEvEUlddE_EESt5arrayIPcLm3EEEEviT0_T1_ --------------------------
	.section	.nv.info._ZN2at6native29vectorized_elementwise_kernelILi8ENS0_13BinaryFunctorIdddZZZNS0_21heaviside_kernel_cudaERNS_18TensorIteratorBaseEENKUlvE_clEvENKUlvE4_clEvEUlddE_EESt5arrayIPcLm3EEEEviT0_T1_,"",@"SHT_CUDA_INFO"
	.sectionflags	@""
	.align	4


	//----- nvinfo : EIATTR_CUDA_API_VERSION
	.align		4
        /*0000*/ 	.byte	0x04, 0x37
        /*0002*/ 	.short	(.L_3695 - .L_3694)
.L_3694:
        /*0004*/ 	.word	0x00000082


	//----- nvinfo : EIATTR_KPARAM_INFO
	.align		4
.L_3695:
        /*0008*/ 	.byte	0x04, 0x17
        /*000a*/ 	.short	(.L_3697 - .L_3696)
.L_3696:
        /*000c*/ 	.word	0x00000000
        /*0010*/ 	.short	0x0002
        /*0012*/ 	.short	0x0008
        /*0014*/ 	.byte	0x00, 0xf0, 0x61, 0x00


	//----- nvinfo : EIATTR_KPARAM_INFO
	.align		4
.L_3697:
        /*0018*/ 	.byte	0x04, 0x17
        /*001a*/ 	.short	(.L_3699 - .L_3698)
.L_3698:
        /*001c*/ 	.word	0x00000000
        /*0020*/ 	.short	0x0001
        /*0022*/ 	.short	0x0004
        /*0024*/ 	.byte	0x00, 0xf0, 0x05, 0x00


	//----- nvinfo : EIATTR_KPARAM_INFO
	.align		4
.L_3699:
        /*0028*/ 	.byte	0x04, 0x17
        /*002a*/ 	.short	(.L_3701 - .L_3700)
.L_3700:
        /*002c*/ 	.word	0x00000000
        /*0030*/ 	.short	0x0000
        /*0032*/ 	.short	0x0000
        /*0034*/ 	.byte	0x00, 0xf0, 0x11, 0x00


	//----- nvinfo : EIATTR_SPARSE_MMA_MASK
	.align		4
.L_3701:
        /*0038*/ 	.byte	0x03, 0x50
        /*003a*/ 	.short	0x0000


	//----- nvinfo : EIATTR_MAXREG_COUNT
	.align		4
        /*003c*/ 	.byte	0x03, 0x1b
        /*003e*/ 	.short	0x00ff


	//----- nvinfo : EIATTR_MERCURY_ISA_VERSION
	.align		4
        /*0040*/ 	.byte	0x03, 0x5f
        /*0042*/ 	.short	0x0101


	//----- nvinfo : EIATTR_VRC_CTA_INIT_COUNT
	.align		4
        /*0044*/ 	.byte	0x02, 0x4a
	.zero		1
	.zero		1


	//----- nvinfo : EIATTR_EXIT_INSTR_OFFSETS
	.align		4
        /*0048*/ 	.byte	0x04, 0x1c
        /*004a*/ 	.short	(.L_3703 - .L_3702)


	//   ....[0]....
.L_3702:
        /*004c*/ 	.word	0x00000be0


	//   ....[1]....
        /*0050*/ 	.word	0x00000c30


	//   ....[2]....
        /*0054*/ 	.word	0x00001060


	//----- nvinfo : EIATTR_MAX_THREADS
	.align		4
.L_3703:
        /*0058*/ 	.byte	0x04, 0x05
        /*005a*/ 	.short	(.L_3705 - .L_3704)
.L_3704:
        /*005c*/ 	.word	0x00000080
        /*0060*/ 	.word	0x00000001
        /*0064*/ 	.word	0x00000001


	//----- nvinfo : EIATTR_CRS_STACK_SIZE
	.align		4
.L_3705:
        /*0068*/ 	.byte	0x04, 0x1e
        /*006a*/ 	.short	(.L_3707 - .L_3706)
.L_3706:
        /*006c*/ 	.word	0x00000000


	//----- nvinfo : EIATTR_CBANK_PARAM_SIZE
	.align		4
.L_3707:
        /*0070*/ 	.byte	0x03, 0x19
        /*0072*/ 	.short	0x0020


	//----- nvinfo : EIATTR_PARAM_CBANK
	.align		4
        /*0074*/ 	.byte	0x04, 0x0a
        /*0076*/ 	.short	(.L_3709 - .L_3708)
	.align		4
.L_3708:
        /*0078*/ 	.word	index@(.nv.constant0._ZN2at6native29vectorized_elementwise_kernelILi8ENS0_13BinaryFunctorIdddZZZNS0_21heaviside_kernel_cudaERNS_18TensorIteratorBaseEENKUlvE_clEvENKUlvE4_clEvEUlddE_EESt5arrayIPcLm3EEEEviT0_T1_)
        /*007c*/ 	.short	0x0380
        /*007e*/ 	.short	0x0020


	//----- nvinfo : EIATTR_SW_WAR
	.align		4
.L_3709:
        /*0080*/ 	.byte	0x04, 0x36
        /*0082*/ 	.short	(.L_3711 - .L_3710)
.L_3710:
        /*0084*/ 	.word	0x00000008
.L_3711:


//--------------------- .nv.info._ZN2at6native18elementwise_kernelILi128ELi4EZNS0_15gpu_kernel_implINS0_13BUnaryFunctorIdddZZZNS0_21heaviside_kernel_cudaERNS_18TensorIteratorBaseEENKUlvE_clEvENKUlvE4_clEvEUlddE_EEEEvS5_RKT_EUliE_EEviT1_ --------------------------
	.section	.nv.info._ZN2at6native18elementwise_kernelILi128ELi4EZNS0_15gpu_kernel_implINS0_13BUnaryFunctorIdddZZZNS0_21heaviside_kernel_cudaERNS_18TensorIteratorBaseEENKUlvE_clEvENKUlvE4_clEvEUlddE_EEEEvS5_RKT_EUliE_EEviT1_,"",@"SHT_CUDA_INFO"
	.sectionflags	@""
	.align	4


	//----- nvinfo : EIATTR_CUDA_API_VERSION
	.align		4
        /*0000*/ 	.byte	0x04, 0x37
        /*0002*/ 	.short	(.L_3713 - .L_3712)
.L_3712:
        /*0004*/ 	.word	0x00000082


	//----- nvinfo : EIATTR_KPARAM_INFO
	.align		4
.L_3713:
        /*0008*/ 	.byte	0x04, 0x17
        /*000a*/ 	.short	(.L_3715 - .L_3714)
.L_3714:
        /*000c*/ 	.word	0x00000000
        /*0010*/ 	.short	0x0001
        /*0012*/ 	.short	0x0008
        /*0014*/ 	.byte	0x00, 0xf0, 0xa1, 0x08


	//----- nvinfo : EIATTR_KPARAM_INFO
	.align		4
.L_3715:
        /*0018*/ 	.byte	0x04, 0x17
        /*001a*/ 	.short	(.L_3717 - .L_3716)
.L_3716:
        /*001c*/ 	.word	0x00000000
        /*0020*/ 	.short	0x0000
        /*0022*/ 	.short	0x0000
        /*0024*/ 	.byte	0x00, 0xf0, 0x11, 0x00


	//----- nvinfo : EIATTR_SPARSE_MMA_MASK
	.align		4
.L_3717:
        /*0028*/ 	.byte	0x03, 0x50
        /*002a*/ 	.short	0x0000


	//----- nvinfo : EIATTR_MAXREG_COUNT
	.align		4
        /*002c*/ 	.byte	0x03, 0x1b
        /*002e*/ 	.short	0x0080


	//----- nvinfo : EIATTR_EXTERNS
	.align		4
        /*0030*/ 	.byte	0x04, 0x0f
        /*0032*/ 	.short	(.L_3719 - .L_3718)


	//   ....[0]....
	.align		4
.L_3718:
        /*0034*/ 	.word	index@(__assertfail)


	//----- nvinfo : EIATTR_MERCURY_ISA_VERSION
	.align		4
.L_3719:
        /*0038*/ 	.byte	0x03, 0x5f
        /*003a*/ 	.short	0x0101


	//----- nvinfo : EIATTR_VRC_CTA_INIT_COUNT
	.align		4
        /*003c*/ 	.byte	0x02, 0x4a
	.zero		1
	.zero		1


	//----- nvinfo : EIATTR_SYSCALL_OFFSETS
	.align		4
        /*0040*/ 	.byte	0x04, 0x46
        /*0042*/ 	.short	(.L_3721 - .L_3720)


	//   ....[0]....
.L_3720:
        /*0044*/ 	.word	0x00002180


	//   ....[1]....
        /*0048*/ 	.word	0x00003260


	//   ....[2]....
        /*004c*/ 	.word	0x000055b0


	//   ....[3]....
        /*0050*/ 	.word	0x00006410


	//   ....[4]....
        /*0054*/ 	.word	0x00008910


	//   ....[5]....
        /*0058*/ 	.word	0x00009770


	//   ....[6]....
        /*005c*/ 	.word	0x0000bc80


	//   ....[7]....
        /*0060*/ 	.word	0x0000cab0


	//----- nvinfo : EIATTR_EXIT_INSTR_OFFSETS
	.align		4
.L_3721:
        /*0064*/ 	.byte	0x04, 0x1c
        /*0066*/ 	.short	(.L_3723 - .L_3722)


	//   ....[0]....
.L_3722:
        /*0068*/ 	.word	0x00009b10


	//   ....[1]....
        /*006c*/ 	.word	0x0000be40


	//   ....[2]....
        /*0070*/ 	.word	0x0000be80


	//   ....[3]....
        /*0074*/ 	.word	0x0000bf10


	//   ....[4]....
        /*0078*/ 	.word	0x0000bf40


	//   ....[5]....
        /*007c*/ 	.word	0x0000bf70


	//   ....[6]....
        /*0080*/ 	.word	0x0000c040


	//   ....[7]....
        /*0084*/ 	.word	0x0000c0c0


	//   ....[8]....
        /*0088*/ 	.word	0x0000c1a0


	//   ....[9]....
        /*008c*/ 	.word	0x0000c230


	//   ....[10]....
        /*0090*/ 	.word	0x0000c250


	//   ....[11]....
        /*0094*/ 	.word	0x0000c320


	//   ....[12]....
        /*0098*/ 	.word	0x0000c4d0


	//   ....[13]....
        /*009c*/ 	.word	0x0000c680


	//   ....[14]....
        /*00a0*/ 	.word	0x0000c820


	//   ....[15]....
        /*00a4*/ 	.word	0x0000c850


	//   ....[16]....
        /*00a8*/ 	.word	0x0000c880


	//   ....[17]....
        /*00ac*/ 	.word	0x0000c920


	//   ....[18]....
        /*00b0*/ 	.word	0x0000c950


	//   ....[19]....
        /*00b4*/ 	.word	0x0000cac0


	//   ....[20]....
        /*00b8*/ 	.word	0x0000cc10


	//   ....[21]....
        /*00bc*/ 	.word	0x0000cd90


	//   ....[22]....
        /*00c0*/ 	.word	0x0000ce10


	//----- nvinfo : EIATTR_MAX_THREADS
	.align		4
.L_3723:
        /*00c4*/ 	.byte	0x04, 0x05
        /*00c6*/ 	.short	(.L_3725 - .L_3724)
.L_3724:
        /*00c8*/ 	.word	0x00000080
        /*00cc*/ 	.word	0x00000001
        /*00d0*/ 	.word	0x00000001


	//----- nvinfo : EIATTR_CRS_STACK_SIZE
	.align		4
.L_3725:
        /*00d4*/ 	.byte	0x04, 0x1e
        /*00d6*/ 	.short	(.L_3727 - .L_3726)
.L_3726:
        /*00d8*/ 	.word	0x00000000


	//----- nvinfo : EIATTR_CBANK_PARAM_SIZE
	.align		4
.L_3727:
        /*00dc*/ 	.byte	0x03, 0x19
        /*00de*/ 	.short	0x0230


	//----- nvinfo : EIATTR_PARAM_CBANK
	.align		4
        /*00e0*/ 	.byte	0x04, 0x0a
        /*00e2*/ 	.short	(.L_3729 - .L_3728)
	.align		4
.L_3728:
        /*00e4*/ 	.word	index@(.nv.constant0._ZN2at6native18elementwise_kernelILi128ELi4EZNS0_15gpu_kernel_implINS0_13BUnaryFunctorIdddZZZNS0_21heaviside_kernel_cudaERNS_18TensorIteratorBaseEENKUlvE_clEvENKUlvE4_clEvEUlddE_EEEEvS5_RKT_EUliE_EEviT1_)
        /*00e8*/ 	.short	0x0380
        /*00ea*/ 	.short	0x0230


	//----- nvinfo : EIATTR_SW_WAR
	.align		4
.L_3729:
        /*00ec*/ 	.byte	0x04, 0x36
        /*00ee*/ 	.short	(.L_3731 - .L_3730)
.L_3730:
        /*00f0*/ 	.word	0x00000008
.L_3731:


//--------------------- .nv.info._ZN2at6native27unrolled_elementwise_kernelINS0_13BUnaryFunctorIdddZZZNS0_21heaviside_kernel_cudaERNS_18TensorIteratorBaseEENKUlvE_clEvENKUlvE4_clEvEUlddE_EESt5arrayIPcLm2EELi4E23TrivialOffsetCalculatorILi1EjESD_NS0_6memory12LoadWithCastILi1EEENSE_13StoreWithCastILi1EEEEEviT_T0_T2_T3_T4_T5_ --------------------------
	.section	.nv.info._ZN2at6native27unrolled_elementwise_kernelINS0_13BUnaryFunctorIdddZZZNS0_21heaviside_kernel_cudaERNS_18TensorIteratorBaseEENKUlvE_clEvENKUlvE4_clEvEUlddE_EESt5arrayIPcLm2EELi4E23TrivialOffsetCalculatorILi1EjESD_NS0_6memory12LoadWithCastILi1EEENSE_13StoreWithCastILi1EEEEEviT_T0_T2_T3_T4_T5_,"",@"SHT_CUDA_INFO"
	.sectionflags	@""
	.align	4


	//----- nvinfo : EIATTR_CUDA_API_VERSION
	.align		4
        /*0000*/ 	.byte	0x04, 0x37
        /*0002*/ 	.short	(.L_3733 - .L_3732)
.L_3732:
        /*0004*/ 	.word	0x00000082


	//----- nvinfo : EIATTR_KPARAM_INFO
	.align		4
.L_3733:
        /*0008*/ 	.byte	0x04, 0x17
        /*000a*/ 	.short	(.L_3735 - .L_3734)
.L_3734:
        /*000c*/ 	.word	0x00000000
        /*0010*/ 	.short	0x0006
        /*0012*/ 	.short	0x0034
        /*0014*/ 	.byte	0x00, 0xf0, 0x21, 0x00


	//----- nvinfo : EIATTR_KPARAM_INFO
	.align		4
.L_3735:
        /*0018*/ 	.byte	0x04, 0x17
        /*001a*/ 	.short	(.L_3737 - .L_3736)
.L_3736:
        /*001c*/ 	.word	0x00000000
        /*0020*/ 	.short	0x0005
        /*0022*/ 	.short	0x002c
        /*0024*/ 	.byte	0x00, 0xf0, 0x21, 0x00


	//----- nvinfo : EIATTR_KPARAM_INFO
	.align		4
.L_3737:
        /*0028*/ 	.byte	0x04, 0x17
        /*002a*/ 	.short	(.L_3739 - .L_3738)
.L_3738:
        /*002c*/ 	.word	0x00000000
        /*0030*/ 	.short	0x0004
        /*0032*/ 	.short	0x0029
        /*0034*/ 	.byte	0x00, 0xf0, 0x05, 0x00


	//----- nvinfo : EIATTR_KPARAM_INFO
	.align		4
.L_3739:
        /*0038*/ 	.byte	0x04, 0x17
        /*003a*/ 	.short	(.L_3741 - .L_3740)
.L_3740:
        /*003c*/ 	.word	0x00000000
        /*0040*/ 	.short	0x0003
        /*0042*/ 	.short	0x0028
        /*0044*/ 	.byte	0x00, 0xf0, 0x05, 0x00


	//----- nvinfo : EIATTR_KPARAM_INFO
	.align		4
.L_3741:
        /*0048*/ 	.byte	0x04, 0x17
        /*004a*/ 	.short	(.L_3743 - .L_3742)
.L_3742:
        /*004c*/ 	.word	0x00000000
        /*0050*/ 	.short	0x0002
        /*0052*/ 	.short	0x0018
        /*0054*/ 	.byte	0x00, 0xf0, 0x41, 0x00


	//----- nvinfo : EIATTR_KPARAM_INFO
	.align		4
.L_3743:
        /*0058*/ 	.byte	0x04, 0x17
        /*005a*/ 	.short	(.L_3745 - .L_3744)
.L_3744:
        /*005c*/ 	.word	0x00000000
        /*0060*/ 	.short	0x0001
        /*0062*/ 	.short	0x0008
        /*0064*/ 	.byte	0x00, 0xf0, 0x41, 0x00


	//----- nvinfo : EIATTR_KPARAM_INFO
	.align		4
.L_3745:
        /*0068*/ 	.byte	0x04, 0x17
        /*006a*/ 	.short	(.L_3747 - .L_3746)
.L_3746:
        /*006c*/ 	.word	0x00000000
        /*0070*/ 	.short	0x0000
        /*0072*/ 	.short	0x0000
        /*0074*/ 	.byte	0x00, 0xf0, 0x11, 0x00


	//----- nvinfo : EIATTR_SPARSE_MMA_MASK
	.align		4
.L_3747:
        /*0078*/ 	.byte	0x03, 0x50
        /*007a*/ 	.short	0x0000


	//----- nvinfo : EIATTR_MAXREG_COUNT
	.align		4
        /*007c*/ 	.byte	0x03, 0x1b
        /*007e*/ 	.short	0x00ff


	//----- nvinfo : EIATTR_EXTERNS
	.align		4
        /*0080*/ 	.byte	0x04, 0x0f
        /*0082*/ 	.short	(.L_3749 - .L_3748)


	//   ....[0]....
	.align		4
.L_3748:
        /*0084*/ 	.word	index@(__assertfail)


	//----- nvinfo : EIATTR_MERCURY_ISA_VERSION
	.align		4
.L_3749:
        /*0088*/ 	.byte	0x03, 0x5f
        /*008a*/ 	.short	0x0101


	//----- nvinfo : EIATTR_VRC_CTA_INIT_COUNT
	.align		4
        /*008c*/ 	.byte	0x02, 0x4a
	.zero		1
	.zero		1


	//----- nvinfo : EIATTR_SYSCALL_OFFSETS
	.align		4
        /*0090*/ 	.byte	0x04, 0x46
        /*0092*/ 	.short	(.L_3751 - .L_3750)


	//   ....[0]....
.L_3750:
        /*0094*/ 	.word	0x00000e80


	//   ....[1]....
        /*0098*/ 	.word	0x00001ec0


	//   ....[2]....
        /*009c*/ 	.word	0x00002e40


	//   ....[3]....
        /*00a0*/ 	.word	0x00003d80


	//   ....[4]....
        /*00a4*/ 	.word	0x00004f10


	//   ....[5]....
        /*00a8*/ 	.word	0x00005ea0


	//   ....[6]....
        /*00ac*/ 	.word	0x00007000


	//   ....[7]....
        /*00b0*/ 	.word	0x00008140


	//----- nvinfo : EIATTR_EXIT_INSTR_OFFSETS
	.align		4
.L_3751:
        /*00b4*/ 	.byte	0x04, 0x1c
        /*00b6*/ 	.short	(.L_3753 - .L_3752)


	//   ....[0]....
.L_3752:
        /*00b8*/ 	.word	0x00007390


	//   ....[1]....
        /*00bc*/ 	.word	0x000074d0


	//   ....[2]....
        /*00c0*/ 	.word	0x00007510


	//   ....[3]....
        /*00c4*/ 	.word	0x000075a0


	//   ....[4]....
        /*00c8*/ 	.word	0x000075d0


	//   ....[5]....
        /*00cc*/ 	.word	0x00007600


	//   ....[6]....
        /*00d0*/ 	.word	0x000076d0


	//   ....[7]....
        /*00d4*/ 	.word	0x00007750


	//   ....[8]....
        /*00d8*/ 	.word	0x00007830


	//   ....[9]....
        /*00dc*/ 	.word	0x000078c0


	//   ....[10]....
        /*00e0*/ 	.word	0x000078e0


	//   ....[11]....
        /*00e4*/ 	.word	0x000079b0


	//   ....[12]....
        /*00e8*/ 	.word	0x00007b60


	//   ....[13]....
        /*00ec*/ 	.word	0x00007d10


	//   ....[14]....
        /*00f0*/ 	.word	0x00007eb0


	//   ....[15]....
        /*00f4*/ 	.word	0x00007ee0


	//   ....[16]....
        /*00f8*/ 	.word	0x00007f10


	//   ....[17]....
        /*00fc*/ 	.word	0x00007fb0


	//   ....[18]....
        /*0100*/ 	.word	0x00007fe0


	//   ....[19]....
        /*0104*/ 	.word	0x00008150


	//   ....[20]....
        /*0108*/ 	.word	0x000082a0


	//   ....[21]....
        /*010c*/ 	.word	0x00008420


	//   ....[22]....
        /*0110*/ 	.word	0x000084a0


	//----- nvinfo : EIATTR_MAX_THREADS
	.align		4
.L_3753:
        /*0114*/ 	.byte	0x04, 0x05
        /*0116*/ 	.short	(.L_3755 - .L_3754)
.L_3754:
        /*0118*/ 	.word	0x00000080
        /*011c*/ 	.word	0x00000001
        /*0120*/ 	.word	0x00000001


	//----- nvinfo : EIATTR_CRS_STACK_SIZE
	.align		4
.L_3755:
        /*0124*/ 	.byte	0x04, 0x1e
        /*0126*/ 	.short	(.L_3757 - .L_3756)
.L_3756:
        /*0128*/ 	.word	0x00000000


	//----- nvinfo : EIATTR_CBANK_PARAM_SIZE
	.align		4
.L_3757:
        /*012c*/ 	.byte	0x03, 0x19
        /*012e*/ 	.short	0x003c


	//----- nvinfo : EIATTR_PARAM_CBANK
	.align		4
        /*0130*/ 	.byte	0x04, 0x0a
        /*0132*/ 	.short	(.L_3759 - .L_3758)
	.align		4
.L_3758:
        /*0134*/ 	.word	index@(.nv.constant0._ZN2at6native27unrolled_elementwise_kernelINS0_13BUnaryFunctorIdddZZZNS0_21heaviside_kernel_cudaERNS_18TensorIteratorBaseEENKUlvE_clEvENKUlvE4_clEvEUlddE_EESt5arrayIPcLm2EELi4E23TrivialOffsetCalculatorILi1EjESD_NS0_6memory12LoadWithCastILi1EEENSE_13StoreWithCastILi1EEEEEviT_T0_T2_T3_T4_T5_)
        /*0138*/ 	.short	0x0380
        /*013a*/ 	.short	0x003c


	//----- nvinfo : EIATTR_SW_WAR
	.align		4
.L_3759:
        /*013c*/ 	.byte	0x04, 0x36
        /*013e*/ 	.short	(.L_3761 - .L_3760)
.L_3760:
        /*0140*/ 	.word	0x00000008
.L_3761:


//--------------------- .nv.info._ZN2at6native18elementwise_kernelILi128ELi2EZNS0_22gpu_kernel_impl_nocastINS0_13BUnaryFunctorIdddZZZNS0_21heaviside_kernel_cudaERNS_18TensorIteratorBaseEENKUlvE_clEvENKUlvE4_clEvEUlddE_EEEEvS5_RKT_EUliE_EEviT1_ --------------------------
	.section	.nv.info._ZN2at6native18elementwise_kernelILi128ELi2EZNS0_22gpu_kernel_impl_nocastINS0_13BUnaryFunctorIdddZZZNS0_21heaviside_kernel_cudaERNS_18TensorIteratorBaseEENKUlvE_clEvENKUlvE4_clEvEUlddE_EEEEvS5_RKT_EUliE_EEviT1_,"",@"SHT_CUDA_INFO"
	.sectionflags	@""
	.align	4


	//----- nvinfo : EIATTR_CUDA_API_VERSION
	.align		4
        /*0000*/ 	.byte	0x04, 0x37
        /*0002*/ 	.short	(.L_3763 - .L_3762)
.L_3762:
        /*0004*/ 	.word	0x00000082


	//----- nvinfo : EIATTR_KPARAM_INFO
	.align		4
.L_3763:
        /*0008*/ 	.byte	0x04, 0x17
        /*000a*/ 	.short	(.L_3765 - .L_3764)
.L_3764:
        /*000c*/ 	.word	0x00000000
        /*0010*/ 	.short	0x0001
        /*0012*/ 	.short	0x0008
        /*0014*/ 	.byte	0x00, 0xf0, 0x81, 0x08


	//----- nvinfo : EIATTR_KPARAM_INFO
	.align		4
.L_3765:
        /*0018*/ 	.byte	0x04, 0x17
        /*001a*/ 	.short	(.L_3767 - .L_3766)
.L_3766:
        /*001c*/ 	.word	0x00000000
        /*0020*/ 	.short	0x0000
        /*0022*/ 	.short	0x0000
        /*0024*/ 	.byte	0x00, 0xf0, 0x11, 0x00


	//----- nvinfo : EIATTR_SPARSE_MMA_MASK
	.align		4
.L_3767:
        /*0028*/ 	.byte	0x03, 0x50
        /*002a*/ 	.short	0x0000


	//----- nvinfo : EIATTR_MAXREG_COUNT
	.align		4
        /*002c*/ 	.byte	0x03, 0x1b
        /*002e*/ 	.short	0x0080


	//----- nvinfo : EIATTR_MERCURY_ISA_VERSION
	.align		4
        /*0030*/ 	.byte	0x03, 0x5f
        /*0032*/ 	.short	0x0101


	//----- nvinfo : EIATTR_VRC_CTA_INIT_COUNT
	.align		4
        /*0034*/ 	.byte	0x02, 0x4a
	.zero		1
	.zero		1


	//----- nvinfo : EIATTR_EXIT_INSTR_OFFSETS
	.align		4
        /*0038*/ 	.byte	0x04, 0x1c
        /*003a*/ 	.short	(.L_3769 - .L_3768)


	//   ....[0]....
.L_3768:
        /*003c*/ 	.word	0x000001a0


	//   ....[1]....
        /*0040*/ 	.word	0x00000250


	//   ....[2]....
        /*0044*/ 	.word	0x00001680


	//   ....[3]....
        /*0048*/ 	.word	0x00002a10


	//----- nvinfo : EIATTR_MAX_THREADS
	.align		4
.L_3769:
        /*004c*/ 	.byte	0x04, 0x05
        /*004e*/ 	.short	(.L_3771 - .L_3770)
.L_3770:
        /*0050*/ 	.word	0x00000080
        /*0054*/ 	.word	0x00000001
        /*0058*/ 	.word	0x00000001


	//----- nvinfo : EIATTR_CRS_STACK_SIZE
	.align		4
.L_3771:
        /*005c*/ 	.byte	0x04, 0x1e
        /*005e*/ 	.short	(.L_3773 - .L_3772)
.L_3772:
        /*0060*/ 	.word	0x00000000


	//----- nvinfo : EIATTR_CBANK_PARAM_SIZE
	.align		4
.L_3773:
        /*0064*/ 	.byte	0x03, 0x19
        /*0066*/ 	.short	0x0228


	//----- nvinfo : EIATTR_PARAM_CBANK
	.align		4
        /*0068*/ 	.byte	0x04, 0x0a
        /*006a*/ 	.short	(.L_3775 - .L_3774)
	.align		4
.L_3774:
        /*006c*/ 	.word	index@(.nv.constant0._ZN2at6native18elementwise_kernelILi128ELi2EZNS0_22gpu_kernel_impl_nocastINS0_13BUnaryFunctorIdddZZZNS0_21heaviside_kernel_cudaERNS_18TensorIteratorBaseEENKUlvE_clEvENKUlvE4_clEvEUlddE_EEEEvS5_RKT_EUliE_EEviT1_)
        /*0070*/ 	.short	0x0380
        /*0072*/ 	.short	0x0228


	//----- nvinfo : EIATTR_SW_WAR
	.align		4
.L_3775:
        /*0074*/ 	.byte	0x04, 0x36
        /*0076*/ 	.short	(.L_3777 - .L_3776)
.L_3776:
        /*0078*/ 	.word	0x00000008
.L_3777:


//--------------------- .nv.info._ZN2at6native27unrolled_elementwise_kernelINS0_13BUnaryFunctorIdddZZZNS0_21heaviside_kernel_cudaERNS_18TensorIteratorBaseEENKUlvE_clEvENKUlvE4_clEvEUlddE_EESt5arrayIPcLm2EELi4E23TrivialOffsetCalculatorILi1EjESD_NS0_6memory15LoadWithoutCastENSE_16StoreWithoutCastEEEviT_T0_T2_T3_T4_T5_ --------------------------
	.section	.nv.info._ZN2at6native27unrolled_elementwise_kernelINS0_13BUnaryFunctorIdddZZZNS0_21heaviside_kernel_cudaERNS_18TensorIteratorBaseEENKUlvE_clEvENKUlvE4_clEvEUlddE_EESt5arrayIPcLm2EELi4E23TrivialOffsetCalculatorILi1EjESD_NS0_6memory15LoadWithoutCastENSE_16StoreWithoutCastEEEviT_T0_T2_T3_T4_T5_,"",@"SHT_CUDA_INFO"
	.sectionflags	@""
	.align	4


	//----- nvinfo : EIATTR_CUDA_API_VERSION
	.align		4
        /*0000*/ 	.byte	0x04, 0x37
        /*0002*/ 	.short	(.L_3779 - .L_3778)
.L_3778:
        /*0004*/ 	.word	0x00000082


	//----- nvinfo : EIATTR_KPARAM_INFO
	.align		4
.L_3779:
        /*0008*/ 	.byte	0x04, 0x17
        /*000a*/ 	.short	(.L_3781 - .L_3780)
.L_3780:
        /*000c*/ 	.word	0x00000000
        /*0010*/ 	.short	0x0006
        /*0012*/ 	.short	0x002b
        /*0014*/ 	.byte	0x00, 0xf0, 0x05, 0x00


	//----- nvinfo : EIATTR_KPARAM_INFO
	.align		4
.L_3781:
        /*0018*/ 	.byte	0x04, 0x17
        /*001a*/ 	.short	(.L_3783 - .L_3782)
.L_3782:
        /*001c*/ 	.word	0x00000000
        /*0020*/ 	.short	0x0005
        /*0022*/ 	.short	0x002a
        /*0024*/ 	.byte	0x00, 0xf0, 0x05, 0x00


	//----- nvinfo : EIATTR_KPARAM_INFO
	.align		4
.L_3783:
        /*0028*/ 	.byte	0x04, 0x17
        /*002a*/ 	.short	(.L_3785 - .L_3784)
.L_3784:
        /*002c*/ 	.word	0x00000000
        /*0030*/ 	.short	0x0004
        /*0032*/ 	.short	0x0029
        /*0034*/ 	.byte	0x00, 0xf0, 0x05, 0x00


	//----- nvinfo : EIATTR_KPARAM_INFO
	.align		4
.L_3785:
        /*0038*/ 	.byte	0x04, 0x17
        /*003a*/ 	.short	(.L_3787 - .L_3786)
.L_3786:
        /*003c*/ 	.word	0x00000000
        /*0040*/ 	.short	0x0003
        /*0042*/ 	.short	0x0028
        /*0044*/ 	.byte	0x00, 0xf0, 0x05, 0x00


	//----- nvinfo : EIATTR_KPARAM_INFO
	.align		4
.L_3787:
        /*0048*/ 	.byte	0x04, 0x17
        /*004a*/ 	.short	(.L_3789 - .L_3788)
.L_3788:
        /*004c*/ 	.word	0x00000000
        /*0050*/ 	.short	0x0002
        /*0052*/ 	.short	0x0018
        /*0054*/ 	.byte	0x00, 0xf0, 0x41, 0x00


	//----- nvinfo : EIATTR_KPARAM_INFO
	.align		4
.L_3789:
        /*0058*/ 	.byte	0x04, 0x17
        /*005a*/ 	.short	(.L_3791 - .L_3790)
.L_3790:
        /*005c*/ 	.word	0x00000000
        /*0060*/ 	.short	0x0001
        /*0062*/ 	.short	0x0008
        /*0064*/ 	.byte	0x00, 0xf0, 0x41, 0x00


	//----- nvinfo : EIATTR_KPARAM_INFO
	.align		4
.L_3791:
        /*0068*/ 	.byte	0x04, 0x17
        /*006a*/ 	.short	(.L_3793 - .L_3792)
.L_3792:
        /*006c*/ 	.word	0x00000000
        /*0070*/ 	.short	0x0000
        /*0072*/ 	.short	0x0000
        /*0074*/ 	.byte	0x00, 0xf0, 0x11, 0x00


	//----- nvinfo : EIATTR_SPARSE_MMA_MASK
	.align		4
.L_3793:
        /*0078*/ 	.byte	0x03, 0x50
        /*007a*/ 	.short	0x0000


	//----- nvinfo : EIATTR_MAXREG_COUNT
	.align		4
        /*007c*/ 	.byte	0x03, 0x1b
        /*007e*/ 	.short	0x00ff


	//----- nvinfo : EIATTR_MERCURY_ISA_VERSION
	.align		4
        /*0080*/ 	.byte	0x03, 0x5f
        /*0082*/ 	.short	0x0101


	//----- nvinfo : EIATTR_VRC_CTA_INIT_COUNT
	.align		4
        /*0084*/ 	.byte	0x02, 0x4a
	.zero		1
	.zero		1


	//----- nvinfo : EIATTR_EXIT_INSTR_OFFSETS
	.align		4
        /*0088*/ 	.byte	0x04, 0x1c
        /*008a*/ 	.short	(.L_3795 - .L_3794)


	//   ....[0]....
.L_3794:
        /*008c*/ 	.word	0x00000510


	//   ....[1]....
        /*0090*/ 	.word	0x00000570


	//----- nvinfo : EIATTR_MAX_THREADS
	.align		4
.L_3795:
        /*0094*/ 	.byte	0x04, 0x05
        /*0096*/ 	.short	(.L_3797 - .L_3796)
.L_3796:
        /*0098*/ 	.word	0x00000080
        /*009c*/ 	.word	0x00000001
        /*00a0*/ 	.word	0x00000001


	//----- nvinfo : EIATTR_CRS_STACK_SIZE
	.align		4
.L_3797:
        /*00a4*/ 	.byte	0x04, 0x1e
        /*00a6*/ 	.short	(.L_3799 - .L_3798)
.L_3798:
        /*00a8*/ 	.word	0x00000000


	//----- nvinfo : EIATTR_CBANK_PARAM_SIZE
	.align		4
.L_3799:
        /*00ac*/ 	.byte	0x03, 0x19
        /*00ae*/ 	.short	0x002c


	//----- nvinfo : EIATTR_PARAM_CBANK
	.align		4
        /*00b0*/ 	.byte	0x04, 0x0a
        /*00b2*/ 	.short	(.L_3801 - .L_3800)
	.align		4
.L_3800:
        /*00b4*/ 	.word	index@(.nv.constant0._ZN2at6native27unrolled_elementwise_kernelINS0_13BUnaryFunctorIdddZZZNS0_21heaviside_kernel_cudaERNS_18TensorIteratorBaseEENKUlvE_clEvENKUlvE4_clEvEUlddE_EESt5arrayIPcLm2EELi4E23TrivialOffsetCalculatorILi1EjESD_NS0_6memory15LoadWithoutCastENSE_16StoreWithoutCastEEEviT_T0_T2_T3_T4_T5_)
        /*00b8*/ 	.short	0x0380
        /*00ba*/ 	.short	0x002c


	//----- nvinfo : EIATTR_SW_WAR
	.align		4
.L_3801:
        /*00bc*/ 	.byte	0x04, 0x36
        /*00be*/ 	.short	(.L_3803 - .L_3802)
.L_3802:
        /*00c0*/ 	.word	0x00000008
.L_3803:


//--------------------- .nv.info._ZN2at6native29vectorized_elementwise_kernelILi2ENS0_13BUnaryFunctorIdddZZZNS0_21heaviside_kernel_cudaERNS_18TensorIteratorBaseEENKUlvE_clEvENKUlvE4_clEvEUlddE_EESt5arrayIPcLm2EEEEviT0_T1_ --------------------------
	.section	.nv.info._ZN2at6native29vectorized_elementwise_kernelILi2ENS0_13BUnaryFunctorIdddZZZNS0_21heaviside_kernel_cudaERNS_18TensorIteratorBaseEENKUlvE_clEvENKUlvE4_clEvEUlddE_EESt5arrayIPcLm2EEEEviT0_T1_,"",@"SHT_CUDA_INFO"
	.sectionflags	@""
	.align	4


	//----- nvinfo : EIATTR_CUDA_API_VERSION
	.align		4
        /*0000*/ 	.byte	0x04, 0x37
        /*0002*/ 	.short	(.L_3805 - .L_3804)
.L_3804:
        /*0004*/ 	.word	0x00000082


	//----- nvinfo : EIATTR_KPARAM_INFO
	.align		4
.L_3805:
        /*0008*/ 	.byte	0x04, 0x17
        /*000a*/ 	.short	(.L_3807 - .L_3806)
.L_3806:
        /*000c*/ 	.word	0x00000000
        /*0010*/ 	.short	0x0002
        /*0012*/ 	.short	0x0018
        /*0014*/ 	.byte	0x00, 0xf0, 0x41, 0x00


	//----- nvinfo : EIATTR_KPARAM_INFO
	.align		4
.L_3807:
        /*0018*/ 	.byte	0x04, 0x17
        /*001a*/ 	.short	(.L_3809 - .L_3808)
.L_3808:
        /*001c*/ 	.word	0x00000000
        /*0020*/ 	.short	0x0001
        /*0022*/ 	.short	0x0008
        /*0024*/ 	.byte	0x00, 0xf0, 0x41, 0x00


	//----- nvinfo : EIATTR_KPARAM_INFO
	.align		4
.L_3809:
        /*0028*/ 	.byte	0x04, 0x17
        /*002a*/ 	.short	(.L_3811 - .L_3810)
.L_3810:
        /*002c*/ 	.word	0x00000000
        /*0030*/ 	.short	0x0000
        /*0032*/ 	.short	0x0000
        /*0034*/ 	.byte	0x00, 0xf0, 0x11, 0x00


	//----- nvinfo : EIATTR_SPARSE_MMA_MASK
	.align		4
.L_3811:
        /*0038*/ 	.byte	0x03, 0x50
        /*003a*/ 	.short	0x0000


	//----- nvinfo : EIATTR_MAXREG_COUNT
	.align		4
        /*003c*/ 	.byte	0x03, 0x1b
        /*003e*/ 	.short	0x00ff


	//----- nvinfo : EIATTR_MERCURY_ISA_VERSION
	.align		4
        /*0040*/ 	.byte	0x03, 0x5f
        /*0042*/ 	.short	0x0101


	//----- nvinfo : EIATTR_VRC_CTA_INIT_COUNT
	.align		4
        /*0044*/ 	.byte	0x02, 0x4a
	.zero		1
	.zero		1


	//----- nvinfo : EIATTR_EXIT_INSTR_OFFSETS
	.align		4
        /*0048*/ 	.byte	0x04, 0x1c
        /*004a*/ 	.short	(.L_3813 - .L_3812)


	//   ....[0]....
.L_3812:
        /*004c*/ 	.word	0x00000a00


	//   ....[1]....
        /*0050*/ 	.word	0x00000a60


	//   ....[2]....
        /*0054*/ 	.word	0x00000ee0


	//----- nvinfo : EIATTR_MAX_THREADS
	.align		4
.L_3813:
        /*0058*/ 	.byte	0x04, 0x05
        /*005a*/ 	.short	(.L_3815 - .L_3814)
.L_3814:
        /*005c*/ 	.word	0x00000080
        /*0060*/ 	.word	0x00000001
        /*0064*/ 	.word	0x00000001


	//----- nvinfo : EIATTR_CRS_STACK_SIZE
	.align		4
.L_3815:
        /*0068*/ 	.byte	0x04, 0x1e
        /*006a*/ 	.short	(.L_3817 - .L_3816)
.L_3816:
        /*006c*/ 	.word	0x00000000


	//----- nvinfo : EIATTR_CBANK_PARAM_SIZE
	.align		4
.L_3817:
        /*0070*/ 	.byte	0x03, 0x19
        /*0072*/ 	.short	0x0028


	//----- nvinfo : EIATTR_PARAM_CBANK
	.align		4
        /*0074*/ 	.byte	0x04, 0x0a
        /*0076*/ 	.short	(.L_3819 - .L_3818)
	.align		4
.L_3818:
        /*0078*/ 	.word	index@(.nv.constant0._ZN2at6native29vectorized_elementwise_kernelILi2ENS0_13BUnaryFunctorIdddZZZNS0_21heaviside_kernel_cudaERNS_18TensorIteratorBaseEENKUlvE_clEvENKUlvE4_clEvEUlddE_EESt5arrayIPcLm2EEEEviT0_T1_)
        /*007c*/ 	.short	0x0380
        /*007e*/ 	.short	0x0028


	//----- nvinfo : EIATTR_SW_WAR
	.align		4
.L_3819:
        /*0080*/ 	.byte	0x04, 0x36
        /*0082*/ 	.short	(.L_3821 - .L_3820)
.L_3820:
        /*0084*/ 	.word	0x00000008
.L_3821:


//--------------------- .nv.info._ZN2at6native29vectorized_elementwise_kernelILi4ENS0_13BUnaryFunctorIdddZZZNS0_21heaviside_kernel_cudaERNS_18TensorIteratorBaseEENKUlvE_clEvENKUlvE4_clEvEUlddE_EESt5arrayIPcLm2EEEEviT0_T1_ --------------------------
	.section	.nv.info._ZN2at6native29vectorized_elementwise_kernelILi4ENS0_13BUnaryFunctorIdddZZZNS0_21heaviside_kernel_cudaERNS_18TensorIteratorBaseEENKUlvE_clEvENKUlvE4_clEvEUlddE_EESt5arrayIPcLm2EEEEviT0_T1_,"",@"SHT_CUDA_INFO"
	.sectionflags	@""
	.align	4


	//----- nvinfo : EIATTR_CUDA_API_VERSION
	.align		4
        /*0000*/ 	.byte	0x04, 0x37
        /*0002*/ 	.short	(.L_3823 - .L_3822)
.L_3822:
        /*0004*/ 	.word	0x00000082


	//----- nvinfo : EIATTR_KPARAM_INFO
	.align		4
.L_3823:
        /*0008*/ 	.byte	0x04, 0x17
        /*000a*/ 	.short	(.L_3825 - .L_3824)
.L_3824:
        /*000c*/ 	.word	0x00000000
        /*0010*/ 	.short	0x0002
        /*0012*/ 	.short	0x0018
        /*0014*/ 	.byte	0x00, 0xf0, 0x41, 0x00


	//----- nvinfo : EIATTR_KPARAM_INFO
	.align		4
.L_3825:
        /*0018*/ 	.byte	0x04, 0x17
        /*001a*/ 	.short	(.L_3827 - .L_3826)
.L_3826:
        /*001c*/ 	.word	0x00000000
        /*0020*/ 	.short	0x0001
        /*0022*/ 	.short	0x0008
        /*0024*/ 	.byte	0x00, 0xf0, 0x41, 0x00


	//----- nvinfo : EIATTR_KPARAM_INFO
	.align		4
.L_3827:
        /*0028*/ 	.byte	0x04, 0x17
        /*002a*/ 	.short	(.L_3829 - .L_3828)
.L_3828:
        /*002c*/ 	.word	0x00000000
        /*0030*/ 	.short	0x0000
        /*0032*/ 	.short	0x0000
        /*0034*/ 	.byte	0x00, 0xf0, 0x11, 0x00


	//----- nvinfo : EIATTR_SPARSE_MMA_MASK
	.align		4
.L_3829:
        /*0038*/ 	.byte	0x03, 0x50
        /*003a*/ 	.short	0x0000


	//----- nvinfo : EIATTR_MAXREG_COUNT
	.align		4
        /*003c*/ 	.byte	0x03, 0x1b
        /*003e*/ 	.short	0x00ff


	//----- nvinfo : EIATTR_MERCURY_ISA_VERSION
	.align		4
        /*0040*/ 	.byte	0x03, 0x5f
        /*0042*/ 	.short	0x0101


	//----- nvinfo : EIATTR_VRC_CTA_INIT_COUNT
	.align		4
        /*0044*/ 	.byte	0x02, 0x4a
	.zero		1
	.zero		1


	//----- nvinfo : EIATTR_EXIT_INSTR_OFFSETS
	.align		4
        /*0048*/ 	.byte	0x04, 0x1c
        /*004a*/ 	.short	(.L_3831 - .L_3830)


	//   ....[0]....
.L_3830:
        /*004c*/ 	.word	0x00000a00


	//   ....[1]....
        /*0050*/ 	.word	0x00000a60


	//   ....[2]....
        /*0054*/ 	.word	0x00000ea0


	//----- nvinfo : EIATTR_MAX_THREADS
	.align		4
.L_3831:
        /*0058*/ 	.byte	0x04, 0x05
        /*005a*/ 	.short	(.L_3833 - .L_3832)
.L_3832:
        /*005c*/ 	.word	0x00000080
        /*0060*/ 	.word	0x00000001
        /*0064*/ 	.word	0x00000001


	//----- nvinfo : EIATTR_CRS_STACK_SIZE
	.align		4
.L_3833:
        /*0068*/ 	.byte	0x04, 0x1e
        /*006a*/ 	.short	(.L_3835 - .L_3834)
.L_3834:
        /*006c*/ 	.word	0x00000000


	//----- nvinfo : EIATTR_CBANK_PARAM_SIZE
	.align		4
.L_3835:
        /*0070*/ 	.byte	0x03, 0x19
        /*0072*/ 	.short	0x0028


	//----- nvinfo : EIATTR_PARAM_CBANK
	.align		4
        /*0074*/ 	.byte	0x04, 0x0a
        /*0076*/ 	.short	(.L_3837 - .L_3836)
	.align		4
.L_3836:
        /*0078*/ 	.word	index@(.nv.constant0._ZN2at6native29vectorized_elementwise_kernelILi4ENS0_13BUnaryFunctorIdddZZZNS0_21heaviside_kernel_cudaERNS_18TensorIteratorBaseEENKUlvE_clEvENKUlvE4_clEvEUlddE_EESt5arrayIPcLm2EEEEviT0_T1_)
        /*007c*/ 	.short	0x0380
        /*007e*/ 	.short	0x0028


	//----- nvinfo : EIATTR_SW_WAR
	.align		4
.L_3837:
        /*0080*/ 	.byte	0x04, 0x36
        /*0082*/ 	.short	(.L_3839 - .L_3838)
.L_3838:
        /*0084*/ 	.word	0x00000008
.L_3839:


//--------------------- .nv.info._ZN2at6native29vectorized_elementwise_kernelILi8ENS0_13BUnaryFunctorIdddZZZNS0_21heaviside_kernel_cudaERNS_18TensorIteratorBaseEENKUlvE_clEvENKUlvE4_clEvEUlddE_EESt5arrayIPcLm2EEEEviT0_T1_ --------------------------
	.section	.nv.info._ZN2at6native29vectorized_elementwise_kernelILi8ENS0_13BUnaryFunctorIdddZZZNS0_21heaviside_kernel_cudaERNS_18TensorIteratorBaseEENKUlvE_clEvENKUlvE4_clEvEUlddE_EESt5arrayIPcLm2EEEEviT0_T1_,"",@"SHT_CUDA_INFO"
	.sectionflags	@""
	.align	4


	//----- nvinfo : EIATTR_CUDA_API_VERSION
	.align		4
        /*0000*/ 	.byte	0x04, 0x37
        /*0002*/ 	.short	(.L_3841 - .L_3840)
.L_3840:
        /*0004*/ 	.word	0x00000082


	//----- nvinfo : EIATTR_KPARAM_INFO
	.align		4
.L_3841:
        /*0008*/ 	.byte	0x04, 0x17
        /*000a*/ 	.short	(.L_3843 - .L_3842)
.L_3842:
        /*000c*/ 	.word	0x00000000
        /*0010*/ 	.short	0x0002
        /*0012*/ 	.short	0x0018
        /*0014*/ 	.byte	0x00, 0xf0, 0x41, 0x00


	//----- nvinfo : EIATTR_KPARAM_INFO
	.align		4
.L_3843:
        /*0018*/ 	.byte	0x04, 0x17
        /*001a*/ 	.short	(.L_3845 - .L_3844)
.L_3844:
        /*001c*/ 	.word	0x00000000
        /*0020*/ 	.short	0x0001
        /*0022*/ 	.short	0x0008
        /*0024*/ 	.byte	0x00, 0xf0, 0x41, 0x00


	//----- nvinfo : EIATTR_KPARAM_INFO
	.align		4
.L_3845:
        /*0028*/ 	.byte	0x04, 0x17
        /*002a*/ 	.short	(.L_3847 - .L_3846)
.L_3846:
        /*002c*/ 	.word	0x00000000
        /*0030*/ 	.short	0x0000
        /*0032*/ 	.short	0x0000
        /*0034*/ 	.byte	0x00, 0xf0, 0x11, 0x00


	//----- nvinfo : EIATTR_SPARSE_MMA_MASK
	.align		4
.L_3847:
        /*0038*/ 	.byte	0x03, 0x50
        /*003a*/ 	.short	0x0000


	//----- nvinfo : EIATTR_MAXREG_COUNT
	.align		4
        /*003c*/ 	.byte	0x03, 0x1b
        /*003e*/ 	.short	0x00ff


	//----- nvinfo : EIATTR_MERCURY_ISA_VERSION
	.align		4
        /*0040*/ 	.byte	0x03, 0x5f
        /*0042*/ 	.short	0x0101


	//----- nvinfo : EIATTR_VRC_CTA_INIT_COUNT
	.align		4
        /*0044*/ 	.byte	0x02, 0x4a
	.zero		1
	.zero		1


	//----- nvinfo : EIATTR_EXIT_INSTR_OFFSETS
	.align		4
        /*0048*/ 	.byte	0x04, 0x1c
        /*004a*/ 	.short	(.L_3849 - .L_3848)


	//   ....[0]....
.L_3848:
        /*004c*/ 	.word	0x00000a00


	//   ....[1]....
        /*0050*/ 	.word	0x00000a60


	//   ....[2]....
        /*0054*/ 	.word	0x00000ea0


	//----- nvinfo : EIATTR_MAX_THREADS
	.align		4
.L_3849:
        /*0058*/ 	.byte	0x04, 0x05
        /*005a*/ 	.short	(.L_3851 - .L_3850)
.L_3850:
        /*005c*/ 	.word	0x00000080
        /*0060*/ 	.word	0x00000001
        /*0064*/ 	.word	0x00000001


	//----- nvinfo : EIATTR_CRS_STACK_SIZE
	.align		4
.L_3851:
        /*0068*/ 	.byte	0x04, 0x1e
        /*006a*/ 	.short	(.L_3853 - .L_3852)
.L_3852:
        /*006c*/ 	.word	0x00000000


	//----- nvinfo : EIATTR_CBANK_PARAM_SIZE
	.align		4
.L_3853:
        /*0070*/ 	.byte	0x03, 0x19
        /*0072*/ 	.short	0x0028


	//----- nvinfo : EIATTR_PARAM_CBANK
	.align		4
        /*0074*/ 	.byte	0x04, 0x0a
        /*0076*/ 	.short	(.L_3855 - .L_3854)
	.align		4
.L_3854:
        /*0078*/ 	.word	index@(.nv.constant0._ZN2at6native29vectorized_elementwise_kernelILi8ENS0_13BUnaryFunctorIdddZZZNS0_21heaviside_kernel_cudaERNS_18TensorIteratorBaseEENKUlvE_clEvENKUlvE4_clEvEUlddE_EESt5arrayIPcLm2EEEEviT0_T1_)
        /*007c*/ 	.short	0x0380
        /*007e*/ 	.short	0x0028


	//----- nvinfo : EIATTR_SW_WAR
	.align		4
.L_3855:
        /*0080*/ 	.byte	0x04, 0x36
        /*0082*/ 	.short	(.L_3857 - .L_3856)
.L_3856:
        /*0084*/ 	.word	0x00000008
.L_3857:


//--------------------- .nv.info._ZN2at6native18elementwise_kernelILi128ELi4EZNS0_15gpu_kernel_implINS0_13AUnaryFunctorIdddZZZNS0_21heaviside_kernel_cudaERNS_18TensorIteratorBaseEENKUlvE_clEvENKUlvE4_clEvEUlddE_EEEEvS5_RKT_EUliE_EEviT1_ --------------------------
	.section	.nv.info._ZN2at6native18elementwise_kernelILi128ELi4EZNS0_15gpu_kernel_implINS0_13AUnaryFunctorIdddZZZNS0_21heaviside_kernel_cudaERNS_18TensorIteratorBaseEENKUlvE_clEvENKUlvE4_clEvEUlddE_EEEEvS5_RKT_EUliE_EEviT1_,"",@"SHT_CUDA_INFO"
	.sectionflags	@""
	.align	4


	//----- nvinfo : EIATTR_CUDA_API_VERSION
	.align		4
        /*0000*/ 	.byte	0x04, 0x37
        /*0002*/ 	.short	(.L_3859 - .L_3858)
.L_3858:
        /*0004*/ 	.word	0x00000082


	//----- nvinfo : EIATTR_KPARAM_INFO
	.align		4
.L_3859:
        /*0008*/ 	.byte	0x04, 0x17
        /*000a*/ 	.short	(.L_3861 - .L_3860)
.L_3860:
        /*000c*/ 	.word	0x00000000
        /*0010*/ 	.short	0x0001
        /*0012*/ 	.short	0x0008
        /*0014*/ 	.byte	0x00, 0xf0, 0xa1, 0x08


	//----- nvinfo : EIATTR_KPARAM_INFO
	.align		4
.L_3861:
        /*0018*/ 	.byte	0x04, 0x17
        /*001a*/ 	.short	(.L_3863 - .L_3862)
.L_3862:
        /*001c*/ 	.word	0x00000000
        /*0020*/ 	.short	0x0000
        /*0022*/ 	.short	0x0000
        /*0024*/ 	.byte	0x00, 0xf0, 0x11, 0x00


	//----- nvinfo : EIATTR_SPARSE_MMA_MASK
	.align		4
.L_3863:
        /*0028*/ 	.byte	0x03, 0x50
        /*002a*/ 	.short	0x0000


	//----- nvinfo : EIATTR_MAXREG_COUNT
	.align		4
        /*002c*/ 	.byte	0x03, 0x1b
        /*002e*/ 	.short	0x0080


	//----- nvinfo : EIATTR_EXTERNS
	.align		4
        /*0030*/ 	.byte	0x04, 0x0f
        /*0032*/ 	.short	(.L_3865 - .L_3864)


	//   ....[0]....
	.align		4
.L_3864:
        /*0034*/ 	.word	index@(__assertfail)


	//----- nvinfo : EIATTR_MERCURY_ISA_VERSION
	.align		4
.L_3865:
        /*0038*/ 	.byte	0x03, 0x5f
        /*003a*/ 	.short	0x0101


	//----- nvinfo : EIATTR_VRC_CTA_INIT_COUNT
	.align		4
        /*003c*/ 	.byte	0x02, 0x4a
	.zero		1
	.zero		1


	//----- nvinfo : EIATTR_SYSCALL_OFFSETS
	.align		4
        /*0040*/ 	.byte	0x04, 0x46
        /*0042*/ 	.short	(.L_3867 - .L_3866)


	//   ....[0]....
.L_3866:
        /*0044*/ 	.word	0x000021b0


	//   ....[1]....
        /*0048*/ 	.word	0x00003270


	//   ....[2]....
        /*004c*/ 	.word	0x000055c0


	//   ....[3]....
        /*0050*/ 	.word	0x00006400


	//   ....[4]....
        /*0054*/ 	.word	0x00008900


	//   ....[5]....
        /*0058*/ 	.word	0x00009740


	//   ....[6]....
        /*005c*/ 	.word	0x0000bc50


	//   ....[7]....
        /*0060*/ 	.word	0x0000ca60


	//----- nvinfo : EIATTR_EXIT_INSTR_OFFSETS
	.align		4
.L_3867:
        /*0064*/ 	.byte	0x04, 0x1c
        /*0066*/ 	.short	(.L_3869 - .L_3868)


	//   ....[0]....
.L_3868:
        /*0068*/ 	.word	0x00009ae0


	//   ....[1]....
        /*006c*/ 	.word	0x0000bdf0


	//   ....[2]....
        /*0070*/ 	.word	0x0000be30


	//   ....[3]....
        /*0074*/ 	.word	0x0000bec0


	//   ....[4]....
        /*0078*/ 	.word	0x0000bef0


	//   ....[5]....
        /*007c*/ 	.word	0x0000bf20


	//   ....[6]....
        /*0080*/ 	.word	0x0000bff0


	//   ....[7]....
        /*0084*/ 	.word	0x0000c070


	//   ....[8]....
        /*0088*/ 	.word	0x0000c150


	//   ....[9]....
        /*008c*/ 	.word	0x0000c1e0


	//   ....[10]....
        /*0090*/ 	.word	0x0000c200


	//   ....[11]....
        /*0094*/ 	.word	0x0000c2d0


	//   ....[12]....
        /*0098*/ 	.word	0x0000c480


	//   ....[13]....
        /*009c*/ 	.word	0x0000c630


	//   ....[14]....
        /*00a0*/ 	.word	0x0000c7d0


	//   ....[15]....
        /*00a4*/ 	.word	0x0000c800


	//   ....[16]....
        /*00a8*/ 	.word	0x0000c830


	//   ....[17]....
        /*00ac*/ 	.word	0x0000c8d0


	//   ....[18]....
        /*00b0*/ 	.word	0x0000c900


	//   ....[19]....
        /*00b4*/ 	.word	0x0000ca70


	//   ....[20]....
        /*00b8*/ 	.word	0x0000cbc0


	//   ....[21]....
        /*00bc*/ 	.word	0x0000cd40


	//   ....[22]....
        /*00c0*/ 	.word	0x0000cdc0


	//----- nvinfo : EIATTR_MAX_THREADS
	.align		4
.L_3869:
        /*00c4*/ 	.byte	0x04, 0x05
        /*00c6*/ 	.short	(.L_3871 - .L_3870)
.L_3870:
        /*00c8*/ 	.word	0x00000080
        /*00cc*/ 	.word	0x00000001
        /*00d0*/ 	.word	0x00000001


	//----- nvinfo : EIATTR_CRS_STACK_SIZE
	.align		4
.L_3871:
        /*00d4*/ 	.byte	0x04, 0x1e
        /*00d6*/ 	.short	(.L_3873 - .L_3872)
.L_3872:
        /*00d8*/ 	.word	0x00000000


	//----- nvinfo : EIATTR_CBANK_PARAM_SIZE
	.align		4
.L_3873:
        /*00dc*/ 	.byte	0x03, 0x19
        /*00de*/ 	.short	0x0230


	//----- nvinfo : EIATTR_PARAM_CBANK
	.align		4
        /*00e0*/ 	.byte	0x04, 0x0a
        /*00e2*/ 	.short	(.L_3875 - .L_3874)
	.align		4
.L_3874:
        /*00e4*/ 	.word	index@(.nv.constant0._ZN2at6native18elementwise_kernelILi128ELi4EZNS0_15gpu_kernel_implINS0_13AUnaryFunctorIdddZZZNS0_21heaviside_kernel_cudaERNS_18TensorIteratorBaseEENKUlvE_clEvENKUlvE4_clEvEUlddE_EEEEvS5_RKT_EUliE_EEviT1_)
        /*00e8*/ 	.short	0x0380
        /*00ea*/ 	.short	0x0230


	//----- nvinfo : EIATTR_SW_WAR
	.align		4
.L_3875:
        /*00ec*/ 	.byte	0x04, 0x36
        /*00ee*/ 	.short	(.L_3877 - .L_3876)
.L_3876:
        /*00f0*/ 	.word	0x00000008
.L_3877:


//--------------------- .nv.info._ZN2at6native27unrolled_elementwise_kernelINS0_13AUnaryFunctorIdddZZZNS0_21heaviside_kernel_cudaERNS_18TensorIteratorBaseEENKUlvE_clEvENKUlvE4_clEvEUlddE_EESt5arrayIPcLm2EELi4E23TrivialOffsetCalculatorILi1EjESD_NS0_6memory12LoadWithCastILi1EEENSE_13StoreWithCastILi1EEEEEviT_T0_T2_T3_T4_T5_ --------------------------
	.section	.nv.info._ZN2at6native27unrolled_elementwise_kernelINS0_13AUnaryFunctorIdddZZZNS0_21heaviside_kernel_cudaERNS_18TensorIteratorBaseEENKUlvE_clEvENKUlvE4_clEvEUlddE_EESt5arrayIPcLm2EELi4E23TrivialOffsetCalculatorILi1EjESD_NS0_6memory12LoadWithCastILi1EEENSE_13StoreWithCastILi1EEEEEviT_T0_T2_T3_T4_T5_,"",@"SHT_CUDA_INFO"
	.sectionflags	@""
	.align	4


	//----- nvinfo : EIATTR_CUDA_API_VERSION
	.align		4
        /*0000*/ 	.byte	0x04, 0x37
        /*0002*/ 	.short	(.L_3879 - .L_3878)
.L_3878:
        /*0004*/ 	.word	0x00000082


	//----- nvinfo : EIATTR_KPARAM_INFO
	.align		4
.L_3879:
        /*0008*/ 	.byte	0x04, 0x17
        /*000a*/ 	.short	(.L_3881 - .L_3880)
.L_3880:
        /*000c*/ 	.word	0x00000000
        /*0010*/ 	.short	0x0006
        /*0012*/ 	.short	0x0034
        /*0014*/ 	.byte	0x00, 0xf0, 0x21, 0x00


	//----- nvinfo : EIATTR_KPARAM_INFO
	.align		4
.L_3881:
        /*0018*/ 	.byte	0x04, 0x17
        /*001a*/ 	.short	(.L_3883 - .L_3882)
.L_3882:
        /*001c*/ 	.word	0x00000000
        /*0020*/ 	.short	0x0005
        /*0022*/ 	.short	0x002c
        /*0024*/ 	.byte	0x00, 0xf0, 0x21, 0x00


	//----- nvinfo : EIATTR_KPARAM_INFO
	.align		4
.L_3883:
        /*0028*/ 	.byte	0x04, 0x17
        /*002a*/ 	.short	(.L_3885 - .L_3884)
.L_3884:
        /*002c*/ 	.word	0x00000000
        /*0030*/ 	.short	0x0004
        /*0032*/ 	.short	0x0029
        /*0034*/ 	.byte	0x00, 0xf0, 0x05, 0x00


	//----- nvinfo : EIATTR_KPARAM_INFO
	.align		4
.L_3885:
        /*0038*/ 	.byte	0x04, 0x17
        /*003a*/ 	.short	(.L_3887 - .L_3886)
.L_3886:
        /*003c*/ 	.word	0x00000000
        /*0040*/ 	.short	0x0003
        /*0042*/ 	.short	0x0028
        /*0044*/ 	.byte	0x00, 0xf0, 0x05, 0x00


	//----- nvinfo : EIATTR_KPARAM_INFO
	.align		4
.L_3887:
        /*0048*/ 	.byte	0x04, 0x17
        /*004a*/ 	.short	(.L_3889 - .L_3888)
.L_3888:
        /*004c*/ 	.word	0x00000000
        /*0050*/ 	.short	0x0002
        /*0052*/ 	.short	0x0018
        /*0054*/ 	.byte	0x00, 0xf0, 0x41, 0x00


	//----- nvinfo : EIATTR_KPARAM_INFO
	.align		4
.L_3889:
        /*0058*/ 	.byte	0x04, 0x17
        /*005a*/ 	.short	(.L_3891 - .L_3890)
.L_3890:
        /*005c*/ 	.word	0x00000000
        /*0060*/ 	.short	0x0001
        /*0062*/ 	.short	0x0008
        /*0064*/ 	.byte	0x00, 0xf0, 0x41, 0x00


	//----- nvinfo : EIATTR_KPARAM_INFO
	.align		4
.L_3891:
        /*0068*/ 	.byte	0x04, 0x17
        /*006a*/ 	.short	(.L_3893 - .L_3892)
.L_3892:
        /*006c*/ 	.word	0x00000000
        /*0070*/ 	.short	0x0000
        /*0072*/ 	.short	0x0000
        /*0074*/ 	.byte	0x00, 0xf0, 0x11, 0x00


	//----- nvinfo : EIATTR_SPARSE_MMA_MASK
	.align		4
.L_3893:
        /*0078*/ 	.byte	0x03, 0x50
        /*007a*/ 	.short	0x0000


	//----- nvinfo : EIATTR_MAXREG_COUNT
	.align		4
        /*007c*/ 	.byte	0x03, 0x1b
        /*007e*/ 	.short	0x00ff


	//----- nvinfo : EIATTR_EXTERNS
	.align		4
        /*0080*/ 	.byte	0x04, 0x0f
        /*0082*/ 	.short	(.L_3895 - .L_3894)


	//   ....[0]....
	.align		4
.L_3894:
        /*0084*/ 	.word	index@(__assertfail)


	//----- nvinfo : EIATTR_MERCURY_ISA_VERSION
	.align		4
.L_3895:
        /*0088*/ 	.byte	0x03, 0x5f
        /*008a*/ 	.short	0x0101


	//----- nvinfo : EIATTR_VRC_CTA_INIT_COUNT
	.align		4
        /*008c*/ 	.byte	0x02, 0x4a
	.zero		1
	.zero		1


	//----- nvinfo : EIATTR_SYSCALL_OFFSETS
	.align		4
        /*0090*/ 	.byte	0x04, 0x46
        /*0092*/ 	.short	(.L_3897 - .L_3896)


	//   ....[0]....
.L_3896:
        /*0094*/ 	.word	0x00000e80


	//   ....[1]....
        /*0098*/ 	.word	0x00001ec0


	//   ....[2]....
        /*009c*/ 	.word	0x00002e40


	//   ....[3]....
        /*00a0*/ 	.word	0x00003d80


	//   ....[4]....
        /*00a4*/ 	.word	0x00004e70


	//   ....[5]....
        /*00a8*/ 	.word	0x00005e00


	//   ....[6]....
        /*00ac*/ 	.word	0x00006f60


	//   ....[7]....
        /*00b0*/ 	.word	0x000080a0


	//----- nvinfo : EIATTR_EXIT_INSTR_OFFSETS
	.align		4
.L_3897:
        /*00b4*/ 	.byte	0x04, 0x1c
        /*00b6*/ 	.short	(.L_3899 - .L_3898)


	//   ....[0]....
.L_3898:
        /*00b8*/ 	.word	0x000072f0


	//   ....[1]....
        /*00bc*/ 	.word	0x00007430


	//   ....[2]....
        /*00c0*/ 	.word	0x00007470


	//   ....[3]....
        /*00c4*/ 	.word	0x00007500


	//   ....[4]....
        /*00c8*/ 	.word	0x00007530


	//   ....[5]....
        /*00cc*/ 	.word	0x00007560


	//   ....[6]....
        /*00d0*/ 	.word	0x00007630


	//   ....[7]....
        /*00d4*/ 	.word	0x000076b0


	//   ....[8]....
        /*00d8*/ 	.word	0x00007790


	//   ....[9]....
        /*00dc*/ 	.word	0x00007820


	//   ....[10]....
        /*00e0*/ 	.word	0x00007840


	//   ....[11]....
        /*00e4*/ 	.word	0x00007910


	//   ....[12]....
        /*00e8*/ 	.word	0x00007ac0


	//   ....[13]....
        /*00ec*/ 	.word	0x00007c70


	//   ....[14]....
        /*00f0*/ 	.word	0x00007e10


	//   ....[15]....
        /*00f4*/ 	.word	0x00007e40


	//   ....[16]....
        /*00f8*/ 	.word	0x00007e70


	//   ....[17]....
        /*00fc*/ 	.word	0x00007f10


	//   ....[18]....
        /*0100*/ 	.word	0x00007f40


	//   ....[19]....
        /*0104*/ 	.word	0x000080b0


	//   ....[20]....
        /*0108*/ 	.word	0x00008200


	//   ....[21]....
        /*010c*/ 	.word	0x00008380


	//   ....[22]....
        /*0110*/ 	.word	0x00008400


	//----- nvinfo : EIATTR_MAX_THREADS
	.align		4
.L_3899:
        /*0114*/ 	.byte	0x04, 0x05
        /*0116*/ 	.short	(.L_3901 - .L_3900)
.L_3900:
        /*0118*/ 	.word	0x00000080
        /*011c*/ 	.word	0x00000001
        /*0120*/ 	.word	0x00000001


	//----- nvinfo : EIATTR_CRS_STACK_SIZE
	.align		4
.L_3901:
        /*0124*/ 	.byte	0x04, 0x1e
        /*0126*/ 	.short	(.L_3903 - .L_3902)
.L_3902:
        /*0128*/ 	.word	0x00000000


	//----- nvinfo : EIATTR_CBANK_PARAM_SIZE
	.align		4
.L_3903:
        /*012c*/ 	.byte	0x03, 0x19
        /*012e*/ 	.short	0x003c


	//----- nvinfo : EIATTR_PARAM_CBANK
	.align		4
        /*0130*/ 	.byte	0x04, 0x0a
        /*0132*/ 	.short	(.L_3905 - .L_3904)
	.align		4
.L_3904:
        /*0134*/ 	.word	index@(.nv.constant0._ZN2at6native27unrolled_elementwise_kernelINS0_13AUnaryFunctorIdddZZZNS0_21heaviside_kernel_cudaERNS_18TensorIteratorBaseEENKUlvE_clEvENKUlvE4_clEvEUlddE_EESt5arrayIPcLm2EELi4E23TrivialOffsetCalculatorILi1EjESD_NS0_6memory12LoadWithCastILi1EEENSE_13StoreWithCastILi1EEEEEviT_T0_T2_T3_T4_T5_)
        /*0138*/ 	.short	0x0380
        /*013a*/ 	.short	0x003c


	//----- nvinfo : EIATTR_SW_WAR
	.align		4
.L_3905:
        /*013c*/ 	.byte	0x04, 0x36
        /*013e*/ 	.short	(.L_3907 - .L_3906)
.L_3906:
        /*0140*/ 	.word	0x00000008
.L_3907:


//--------------------- .nv.info._ZN2at6native18elementwise_kernelILi128ELi2EZNS0_22gpu_kernel_impl_nocastINS0_13AUnaryFunctorIdddZZZNS0_21heaviside_kernel_cudaERNS_18TensorIteratorBaseEENKUlvE_clEvENKUlvE4_clEvEUlddE_EEEEvS5_RKT_EUliE_EEviT1_ --------------------------
	.section	.nv.info._ZN2at6native18elementwise_kernelILi128ELi2EZNS0_22gpu_kernel_impl_nocastINS0_13AUnaryFunctorIdddZZZNS0_21heaviside_kernel_cudaERNS_18TensorIteratorBaseEENKUlvE_clEvENKUlvE4_clEvEUlddE_EEEEvS5_RKT_EUliE_EEviT1_,"",@"SHT_CUDA_INFO"
	.sectionflags	@""
	.align	4


	//----- nvinfo : EIATTR_CUDA_API_VERSION
	.align		4
        /*0000*/ 	.byte	0x04, 0x37
        /*0002*/ 	.short	(.L_3909 - .L_3908)
.L_3908:
        /*0004*/ 	.word	0x00000082


	//----- nvinfo : EIATTR_KPARAM_INFO
	.align		4
.L_3909:
        /*0008*/ 	.byte	0x04, 0x17
        /*000a*/ 	.short	(.L_3911 - .L_3910)
.L_3910:
        /*000c*/ 	.word	0x00000000
        /*0010*/ 	.short	0x0001
        /*0012*/ 	.short	0x0008
        /*0014*/ 	.byte	0x00, 0xf0, 0x81, 0x08


	//----- nvinfo : EIATTR_KPARAM_INFO
	.align		4
.L_3911:
        /*0018*/ 	.byte	0x04, 0x17
        /*001a*/ 	.short	(.L_3913 - .L_3912)
.L_3912:
        /*001c*/ 	.word	0x00000000
        /*0020*/ 	.short	0x0000
        /*0022*/ 	.short	0x0000
        /*0024*/ 	.byte	0x00, 0xf0, 0x11, 0x00


	//----- nvinfo : EIATTR_SPARSE_MMA_MASK
	.align		4
.L_3913:
        /*0028*/ 	.byte	0x03, 0x50
        /*002a*/ 	.short	0x0000


	//----- nvinfo : EIATTR_MAXREG_COUNT
	.align		4
        /*002c*/ 	.byte	0x03, 0x1b
        /*002e*/ 	.short	0x0080


	//----- nvinfo : EIATTR_MERCURY_ISA_VERSION
	.align		4
        /*0030*/ 	.byte	0x03, 0x5f
        /*0032*/ 	.short	0x0101


	//----- nvinfo : EIATTR_VRC_CTA_INIT_COUNT
	.align		4
        /*0034*/ 	.byte	0x02, 0x4a
	.zero		1
	.zero		1


	//----- nvinfo : EIATTR_EXIT_INSTR_OFFSETS
	.align		4
        /*0038*/ 	.byte	0x04, 0x1c
        /*003a*/ 	.short	(.L_3915 - .L_3914)


	//   ....[0]....
.L_3914:
        /*003c*/ 	.word	0x000001a0


	//   ....[1]....
        /*0040*/ 	.word	0x00000220


	//   ....[2]....
        /*0044*/ 	.word	0x00001610


	//   ....[3]....
        /*0048*/ 	.word	0x00002960


	//----- nvinfo : EIATTR_MAX_THREADS
	.align		4
.L_3915:
        /*004c*/ 	.byte	0x04, 0x05
        /*004e*/ 	.short	(.L_3917 - .L_3916)
.L_3916:
        /*0050*/ 	.word	0x00000080
        /*0054*/ 	.word	0x00000001
        /*0058*/ 	.word	0x00000001


	//----- nvinfo : EIATTR_CRS_STACK_SIZE
	.align		4
.L_3917:
        /*005c*/ 	.byte	0x04, 0x1e
        /*005e*/ 	.short	(.L_3919 - .L_3918)
.L_3918:
        /*0060*/ 	.word	0x00000000


	//----- nvinfo : EIATTR_CBANK_PARAM_SIZE
	.align		4
.L_3919:
        /*0064*/ 	.byte	0x03, 0x19
        /*0066*/ 	.short	0x0228


	//----- nvinfo : EIATTR_PARAM_CBANK
	.align		4
        /*0068*/ 	.byte	0x04, 0x0a
        /*006a*/ 	.short	(.L_3921 - .L_3920)
	.align		4
.L_3920:
        /*006c*/ 	.word	index@(.nv.constant0._ZN2at6native18elementwise_kernelILi128ELi2EZNS0_22gpu_kernel_impl_nocastINS0_13AUnaryFunctorIdddZZZNS0_21heaviside_kernel_cudaERNS_18TensorIteratorBaseEENKUlvE_clEvENKUlvE4_clEvEUlddE_EEEEvS5_RKT_EUliE_EEviT1_)
        /*0070*/ 	.short	0x0380
        /*0072*/ 	.short	0x0228


	//----- nvinfo : EIATTR_SW_WAR
	.align		4
.L_3921:
        /*0074*/ 	.byte	0x04, 0x36
        /*0076*/ 	.short	(.L_3923 - .L_3922)
.L_3922:
        /*0078*/ 	.word	0x00000008
.L_3923:


//--------------------- .nv.info._ZN2at6native27unrolled_elementwise_kernelINS0_13AUnaryFunctorIdddZZZNS0_21heaviside_kernel_cudaERNS_18TensorIteratorBaseEENKUlvE_clEvENKUlvE4_clEvEUlddE_EESt5arrayIPcLm2EELi4E23TrivialOffsetCalculatorILi1EjESD_NS0_6memory15LoadWithoutCastENSE_16StoreWithoutCastEEEviT_T0_T2_T3_T4_T5_ --------------------------
	.section	.nv.info._ZN2at6native27unrolled_elementwise_kernelINS0_13AUnaryFunctorIdddZZZNS0_21heaviside_kernel_cudaERNS_18TensorIteratorBaseEENKUlvE_clEvENKUlvE4_clEvEUlddE_EESt5arrayIPcLm2EELi4E23TrivialOffsetCalculatorILi1EjESD_NS0_6memory15LoadWithoutCastENSE_16StoreWithoutCastEEEviT_T0_T2_T3_T4_T5_,"",@"SHT_CUDA_INFO"
	.sectionflags	@""
	.align	4


	//----- nvinfo : EIATTR_CUDA_API_VERSION
	.align		4
        /*0000*/ 	.byte	0x04, 0x37
        /*0002*/ 	.short	(.L_3925 - .L_3924)
.L_3924:
        /*0004*/ 	.word	0x00000082


	//----- nvinfo : EIATTR_KPARAM_INFO
	.align		4
.L_3925:
        /*0008*/ 	.byte	0x04, 0x17
        /*000a*/ 	.short	(.L_3927 - .L_3926)
.L_3926:
        /*000c*/ 	.word	0x00000000
        /*0010*/ 	.short	0x0006
        /*0012*/ 	.short	0x002b
        /*0014*/ 	.byte	0x00, 0xf0, 0x05, 0x00


	//----- nvinfo : EIATTR_KPARAM_INFO
	.align		4
.L_3927:
        /*0018*/ 	.byte	0x04, 0x17
        /*001a*/ 	.short	(.L_3929 - .L_3928)
.L_3928:
        /*001c*/ 	.word	0x00000000
        /*0020*/ 	.short	0x0005
        /*0022*/ 	.short	0x002a
        /*0024*/ 	.byte	0x00, 0xf0, 0x05, 0x00


	//----- nvinfo : EIATTR_KPARAM_INFO
	.align		4
.L_3929:
        /*0028*/ 	.byte	0x04, 0x17
        /*002a*/ 	.short	(.L_3931 - .L_3930)
.L_3930:
        /*002c*/ 	.word	0x00000000
        /*0030*/ 	.short	0x0004
        /*0032*/ 	.short	0x0029
        /*0034*/ 	.byte	0x00, 0xf0, 0x05, 0x00


	//----- nvinfo : EIATTR_KPARAM_INFO
	.align		4
.L_3931:
        /*0038*/ 	.byte	0x04, 0x17
        /*003a*/ 	.short	(.L_3933 - .L_3932)
.L_3932:
        /*003c*/ 	.word	0x00000000
        /*0040*/ 	.short	0x0003
        /*0042*/ 	.short	0x0028
        /*0044*/ 	.byte	0x00, 0xf0, 0x05, 0x00


	//----- nvinfo : EIATTR_KPARAM_INFO
	.align		4
.L_3933:
        /*0048*/ 	.byte	0x04, 0x17
        /*004a*/ 	.short	(.L_3935 - .L_3934)
.L_3934:
        /*004c*/ 	.word	0x00000000
        /*0050*/ 	.short	0x0002
        /*0052*/ 	.short	0x0018
        /*0054*/ 	.byte	0x00, 0xf0, 0x41, 0x00


	//----- nvinfo : EIATTR_KPARAM_INFO
	.align		4
.L_3935:
        /*0058*/ 	.byte	0x04, 0x17
        /*005a*/ 	.short	(.L_3937 - .L_3936)
.L_3936:
        /*005c*/ 	.word	0x00000000
        /*0060*/ 	.short	0x0001
        /*0062*/ 	.short	0x0008
        /*0064*/ 	.byte	0x00, 0xf0, 0x41, 0x00


	//----- nvinfo : EIATTR_KPARAM_INFO
	.align		4
.L_3937:
        /*0068*/ 	.byte	0x04, 0x17
        /*006a*/ 	.short	(.L_3939 - .L_3938)
.L_3938:
        /*006c*/ 	.word	0x00000000
        /*0070*/ 	.short	0x0000
        /*0072*/ 	.short	0x0000
        /*0074*/ 	.byte	0x00, 0xf0, 0x11, 0x00


	//----- nvinfo : EIATTR_SPARSE_MMA_MASK
	.align		4
.L_3939:
        /*0078*/ 	.byte	0x03, 0x50
        /*007a*/ 	.short	0x0000


	//----- nvinfo : EIATTR_MAXREG_COUNT
	.align		4
        /*007c*/ 	.byte	0x03, 0x1b
        /*007e*/ 	.short	0x00ff


	//----- nvinfo : EIATTR_MERCURY_ISA_VERSION
	.align		4
        /*0080*/ 	.byte	0x03, 0x5f
        /*0082*/ 	.short	0x0101


	//----- nvinfo : EIATTR_VRC_CTA_INIT_COUNT
	.align		4
        /*0084*/ 	.byte	0x02, 0x4a
	.zero		1
	.zero		1


	//----- nvinfo : EIATTR_EXIT_INSTR_OFFSETS
	.align		4
        /*0088*/ 	.byte	0x04, 0x1c
        /*008a*/ 	.short	(.L_3941 - .L_3940)


	//   ....[0]....
.L_3940:
        /*008c*/ 	.word	0x00000490


	//   ....[1]....
        /*0090*/ 	.word	0x000004e0


	//----- nvinfo : EIATTR_MAX_THREADS
	.align		4
.L_3941:
        /*0094*/ 	.byte	0x04, 0x05
        /*0096*/ 	.short	(.L_3943 - .L_3942)
.L_3942:
        /*0098*/ 	.word	0x00000080
        /*009c*/ 	.word	0x00000001
        /*00a0*/ 	.word	0x00000001


	//----- nvinfo : EIATTR_CRS_STACK_SIZE
	.align		4
.L_3943:
        /*00a4*/ 	.byte	0x04, 0x1e
        /*00a6*/ 	.short	(.L_3945 - .L_3944)
.L_3944:
        /*00a8*/ 	.word	0x00000000


	//----- nvinfo : EIATTR_CBANK_PARAM_SIZE
	.align		4
.L_3945:
        /*00ac*/ 	.byte	0x03, 0x19
        /*00ae*/ 	.short	0x002c


	//----- nvinfo : EIATTR_PARAM_CBANK
	.align		4
        /*00b0*/ 	.byte	0x04, 0x0a
        /*00b2*/ 	.short	(.L_3947 - .L_3946)
	.align		4
.L_3946:
        /*00b4*/ 	.word	index@(.nv.constant0._ZN2at6native27unrolled_elementwise_kernelINS0_13AUnaryFunctorIdddZZZNS0_21heaviside_kernel_cudaERNS_18TensorIteratorBaseEENKUlvE_clEvENKUlvE4_clEvEUlddE_EESt5arrayIPcLm2EELi4E23TrivialOffsetCalculatorILi1EjESD_NS0_6memory15LoadWithoutCastENSE_16StoreWithoutCastEEEviT_T0_T2_T3_T4_T5_)
        /*00b8*/ 	.short	0x0380
        /*00ba*/ 	.short	0x002c


	//----- nvinfo : EIATTR_SW_WAR
	.align		4
.L_3947:
        /*00bc*/ 	.byte	0x04, 0x36
        /*00be*/ 	.short	(.L_3949 - .L_3948)
.L_3948:
        /*00c0*/ 	.word	0x00000008
.L_3949:


//--------------------- .nv.info._ZN2at6native29vectorized_elementwise_kernelILi2ENS0_13AUnaryFunctorIdddZZZNS0_21heaviside_kernel_cudaERNS_18TensorIteratorBaseEENKUlvE_clEvENKUlvE4_clEvEUlddE_EESt5arrayIPcLm2EEEEviT0_T1_ --------------------------
	.section	.nv.info._ZN2at6native29vectorized_elementwise_kernelILi2ENS0_13AUnaryFunctorIdddZZZNS0_21heaviside_kernel_cudaERNS_18TensorIteratorBaseEENKUlvE_clEvENKUlvE4_clEvEUlddE_EESt5arrayIPcLm2EEEEviT0_T1_,"",@"SHT_CUDA_INFO"
	.sectionflags	@""
	.align	4


	//----- nvinfo : EIATTR_CUDA_API_VERSION
	.align		4
        /*0000*/ 	.byte	0x04, 0x37
        /*0002*/ 	.short	(.L_3951 - .L_3950)
.L_3950:
        /*0004*/ 	.word	0x00000082


	//----- nvinfo : EIATTR_KPARAM_INFO
	.align		4
.L_3951:
        /*0008*/ 	.byte	0x04, 0x17
        /*000a*/ 	.short	(.L_3953 - .L_3952)
.L_3952:
        /*000c*/ 	.word	0x00000000
        /*0010*/ 	.short	0x0002
        /*0012*/ 	.short	0x0018
        /*0014*/ 	.byte	0x00, 0xf0, 0x41, 0x00


	//----- nvinfo : EIATTR_KPARAM_INFO
	.align		4
.L_3953:
        /*0018*/ 	.byte	0x04, 0x17
        /*001a*/ 	.short	(.L_3955 - .L_3954)
.L_3954:
        /*001c*/ 	.word	0x00000000
        /*0020*/ 	.short	0x0001
        /*0022*/ 	.short	0x0008
        /*0024*/ 	.byte	0x00, 0xf0, 0x41, 0x00


	//----- nvinfo : EIATTR_KPARAM_INFO
	.align		4
.L_3955:
        /*0028*/ 	.byte	0x04, 0x17
        /*002a*/ 	.short	(.L_3957 - .L_3956)
.L_3956:
        /*002c*/ 	.word	0x00000000
        /*0030*/ 	.short	0x0000
        /*0032*/ 	.short	0x0000
        /*0034*/ 	.byte	0x00, 0xf0, 0x11, 0x00


	//----- nvinfo : EIATTR_SPARSE_MMA_MASK
	.align		4
.L_3957:
        /*0038*/ 	.byte	0x03, 0x50
        /*003a*/ 	.short	0x0000


	//----- nvinfo : EIATTR_MAXREG_COUNT
	.align		4
        /*003c*/ 	.byte	0x03, 0x1b
        /*003e*/ 	.short	0x00ff


	//----- nvinfo : EIATTR_MERCURY_ISA_VERSION
	.align		4
        /*0040*/ 	.byte	0x03, 0x5f
        /*0042*/ 	.short	0x0101


	//----- nvinfo : EIATTR_VRC_CTA_INIT_COUNT
	.align		4
        /*0044*/ 	.byte	0x02, 0x4a
	.zero		1
	.zero		1


	//----- nvinfo : EIATTR_EXIT_INSTR_OFFSETS
	.align		4
        /*0048*/ 	.byte	0x04, 0x1c
        /*004a*/ 	.short	(.L_3959 - .L_3958)


	//   ....[0]....
.L_3958:
        /*004c*/ 	.word	0x000008c0


	//   ....[1]....
        /*0050*/ 	.word	0x00000910


	//   ....[2]....
        /*0054*/ 	.word	0x00000bd0


	//----- nvinfo : EIATTR_MAX_THREADS
	.align		4
.L_3959:
        /*0058*/ 	.byte	0x04, 0x05
        /*005a*/ 	.short	(.L_3961 - .L_3960)
.L_3960:
        /*005c*/ 	.word	0x00000080
        /*0060*/ 	.word	0x00000001
        /*0064*/ 	.word	0x00000001


	//----- nvinfo : EIATTR_CRS_STACK_SIZE
	.align		4
.L_3961:
        /*0068*/ 	.byte	0x04, 0x1e
        /*006a*/ 	.short	(.L_3963 - .L_3962)
.L_3962:
        /*006c*/ 	.word	0x00000000


	//----- nvinfo : EIATTR_CBANK_PARAM_SIZE
	.align		4
.L_3963:
        /*0070*/ 	.byte	0x03, 0x19
        /*0072*/ 	.short	0x0028


	//----- nvinfo : EIATTR_PARAM_CBANK
	.align		4
        /*0074*/ 	.byte	0x04, 0x0a
        /*0076*/ 	.short	(.L_3965 - .L_3964)
	.align		4
.L_3964:
        /*0078*/ 	.word	index@(.nv.constant0._ZN2at6native29vectorized_elementwise_kernelILi2ENS0_13AUnaryFunctorIdddZZZNS0_21heaviside_kernel_cudaERNS_18TensorIteratorBaseEENKUlvE_clEvENKUlvE4_clEvEUlddE_EESt5arrayIPcLm2EEEEviT0_T1_)
        /*007c*/ 	.short	0x0380
        /*007e*/ 	.short	0x0028


	//----- nvinfo : EIATTR_SW_WAR
	.align		4
.L_3965:
        /*0080*/ 	.byte	0x04, 0x36
        /*0082*/ 	.short	(.L_3967 - .L_3966)
.L_3966:
        /*0084*/ 	.word	0x00000008
.L_3967:


//--------------------- .nv.info._ZN2at6native29vectorized_elementwise_kernelILi4ENS0_13AUnaryFunctorIdddZZZNS0_21heaviside_kernel_cudaERNS_18TensorIteratorBaseEENKUlvE_clEvENKUlvE4_clEvEUlddE_EESt5arrayIPcLm2EEEEviT0_T1_ --------------------------
	.section	.nv.info._ZN2at6native29vectorized_elementwise_kernelILi4ENS0_13AUnaryFunctorIdddZZZNS0_21heaviside_kernel_cudaERNS_18TensorIteratorBaseEENKUlvE_clEvENKUlvE4_clEvEUlddE_EESt5arrayIPcLm2EEEEviT0_T1_,"",@"SHT_CUDA_INFO"
	.sectionflags	@""
	.align	4


	//----- nvinfo : EIATTR_CUDA_API_VERSION
	.align		4
        /*0000*/ 	.byte	0x04, 0x37
        /*0002*/ 	.short	(.L_3969 - .L_3968)
.L_3968:
        /*0004*/ 	.word	0x00000082


	//----- nvinfo : EIATTR_KPARAM_INFO
	.align		4
.L_3969:
        /*0008*/ 	.byte	0x04, 0x17
        /*000a*/ 	.short	(.L_3971 - .L_3970)
.L_3970:
        /*000c*/ 	.word	0x00000000
        /*0010*/ 	.short	0x0002
        /*0012*/ 	.short	0x0018
        /*0014*/ 	.byte	0x00, 0xf0, 0x41, 0x00


	//----- nvinfo : EIATTR_KPARAM_INFO
	.align		4
.L_3971:
        /*0018*/ 	.byte	0x04, 0x17
        /*001a*/ 	.short	(.L_3973 - .L_3972)
.L_3972:
        /*001c*/ 	.word	0x00000000
        /*0020*/ 	.short	0x0001
        /*0022*/ 	.short	0x0008
        /*0024*/ 	.byte	0x00, 0xf0, 0x41, 0x00


	//----- nvinfo : EIATTR_KPARAM_INFO
	.align		4
.L_3973:
        /*0028*/ 	.byte	0x04, 0x17
        /*002a*/ 	.short	(.L_3975 - .L_3974)
.L_3974:
        /*002c*/ 	.word	0x00000000
        /*0030*/ 	.short	0x0000
        /*0032*/ 	.short	0x0000
        /*0034*/ 	.byte	0x00, 0xf0, 0x11, 0x00


	//----- nvinfo : EIATTR_SPARSE_MMA_MASK
	.align		4
.L_3975:
        /*0038*/ 	.byte	0x03, 0x50
        /*003a*/ 	.short	0x0000


	//----- nvinfo : EIATTR_MAXREG_COUNT
	.align		4
        /*003c*/ 	.byte	0x03, 0x1b
        /*003e*/ 	.short	0x00ff


	//----- nvinfo : EIATTR_MERCURY_ISA_VERSION
	.align		4
        /*0040*/ 	.byte	0x03, 0x5f
        /*0042*/ 	.short	0x0101


	//----- nvinfo : EIATTR_VRC_CTA_INIT_COUNT
	.align		4
        /*0044*/ 	.byte	0x02, 0x4a
	.zero		1
	.zero		1


	//----- nvinfo : EIATTR_EXIT_INSTR_OFFSETS
	.align		4
        /*0048*/ 	.byte	0x04, 0x1c
        /*004a*/ 	.short	(.L_3977 - .L_3976)


	//   ....[0]....
.L_3976:
        /*004c*/ 	.word	0x000008c0


	//   ....[1]....
        /*0050*/ 	.word	0x00000910


	//   ....[2]....
        /*0054*/ 	.word	0x00000b90


	//----- nvinfo : EIATTR_MAX_THREADS
	.align		4
.L_3977:
        /*0058*/ 	.byte	0x04, 0x05
        /*005a*/ 	.short	(.L_3979 - .L_3978)
.L_3978:
        /*005c*/ 	.word	0x00000080
        /*0060*/ 	.word	0x00000001
        /*0064*/ 	.word	0x00000001


	//----- nvinfo : EIATTR_CRS_STACK_SIZE
	.align		4
.L_3979:
        /*0068*/ 	.byte	0x04, 0x1e
        /*006a*/ 	.short	(.L_3981 - .L_3980)
.L_3980:
        /*006c*/ 	.word	0x00000000


	//----- nvinfo : EIATTR_CBANK_PARAM_SIZE
	.align		4
.L_3981:
        /*0070*/ 	.byte	0x03, 0x19
        /*0072*/ 	.short	0x0028


	//----- nvinfo : EIATTR_PARAM_CBANK
	.align		4
        /*0074*/ 	.byte	0x04, 0x0a
        /*0076*/ 	.short	(.L_3983 - .L_3982)
	.align		4
.L_3982:
        /*0078*/ 	.word	index@(.nv.constant0._ZN2at6native29vectorized_elementwise_kernelILi4ENS0_13AUnaryFunctorIdddZZZNS0_21heaviside_kernel_cudaERNS_18TensorIteratorBaseEENKUlvE_clEvENKUlvE4_clEvEUlddE_EESt5arrayIPcLm2EEEEviT0_T1_)
        /*007c*/ 	.short	0x0380
        /*007e*/ 	.short	0x0028


	//----- nvinfo : EIATTR_SW_WAR
	.align		4
.L_3983:
        /*0080*/ 	.byte	0x04, 0x36
        /*0082*/ 	.short	(.L_3985 - .L_3984)
.L_3984:
        /*0084*/ 	.word	0x00000008
.L_3985:


//--------------------- .nv.info._ZN2at6native29vectorized_elementwise_kernelILi8ENS0_13AUnaryFunctorIdddZZZNS0_21heaviside_kernel_cudaERNS_18TensorIteratorBaseEENKUlvE_clEvENKUlvE4_clEvEUlddE_EESt5arrayIPcLm2EEEEviT0_T1_ --------------------------
	.section	.nv.info._ZN2at6native29vectorized_elementwise_kernelILi8ENS0_13AUnaryFunctorIdddZZZNS0_21heaviside_kernel_cudaERNS_18TensorIteratorBaseEENKUlvE_clEvENKUlvE4_clEvEUlddE_EESt5arrayIPcLm2EEEEviT0_T1_,"",@"SHT_CUDA_INFO"
	.sectionflags	@""
	.align	4


	//----- nvinfo : EIATTR_CUDA_API_VERSION
	.align		4
        /*0000*/ 	.byte	0x04, 0x37
        /*0002*/ 	.short	(.L_3987 - .L_3986)
.L_3986:
        /*0004*/ 	.word	0x00000082


	//----- nvinfo : EIATTR_KPARAM_INFO
	.align		4
.L_3987:
        /*0008*/ 	.byte	0x04, 0x17
        /*000a*/ 	.short	(.L_3989 - .L_3988)
.L_3988:
        /*000c*/ 	.word	0x00000000
        /*0010*/ 	.short	0x0002
        /*0012*/ 	.short	0x0018
        /*0014*/ 	.byte	0x00, 0xf0, 0x41, 0x00


	//----- nvinfo : EIATTR_KPARAM_INFO
	.align		4
.L_3989:
        /*0018*/ 	.byte	0x04, 0x17
        /*001a*/ 	.short	(.L_3991 - .L_3990)
.L_3990:
        /*001c*/ 	.word	0x00000000
        /*0020*/ 	.short	0x0001
        /*0022*/ 	.short	0x0008
        /*0024*/ 	.byte	0x00, 0xf0, 0x41, 0x00


	//----- nvinfo : EIATTR_KPARAM_INFO
	.align		4
.L_3991:
        /*0028*/ 	.byte	0x04, 0x17
        /*002a*/ 	.short	(.L_3993 - .L_3992)
.L_3992:
        /*002c*/ 	.word	0x00000000
        /*0030*/ 	.short	0x0000
        /*0032*/ 	.short	0x0000
        /*0034*/ 	.byte	0x00, 0xf0, 0x11, 0x00


	//----- nvinfo : EIATTR_SPARSE_MMA_MASK
	.align		4
.L_3993:
        /*0038*/ 	.byte	0x03, 0x50
        /*003a*/ 	.short	0x0000


	//----- nvinfo : EIATTR_MAXREG_COUNT
	.align		4
        /*003c*/ 	.byte	0x03, 0x1b
        /*003e*/ 	.short	0x00ff


	//----- nvinfo : EIATTR_MERCURY_ISA_VERSION
	.align		4
        /*0040*/ 	.byte	0x03, 0x5f
        /*0042*/ 	.short	0x0101


	//----- nvinfo : EIATTR_VRC_CTA_INIT_COUNT
	.align		4
        /*0044*/ 	.byte	0x02, 0x4a
	.zero		1
	.zero		1


	//----- nvinfo : EIATTR_EXIT_INSTR_OFFSETS
	.align		4
        /*0048*/ 	.byte	0x04, 0x1c
        /*004a*/ 	.short	(.L_3995 - .L_3994)


	//   ....[0]....
.L_3994:
        /*004c*/ 	.word	0x000008c0


	//   ....[1]....
        /*0050*/ 	.word	0x00000910


	//   ....[2]....
        /*0054*/ 	.word	0x00000b90


	//----- nvinfo : EIATTR_MAX_THREADS
	.align		4
.L_3995:
        /*0058*/ 	.byte	0x04, 0x05
        /*005a*/ 	.short	(.L_3997 - .L_3996)
.L_3996:
        /*005c*/ 	.word	0x00000080
        /*0060*/ 	.word	0x00000001
        /*0064*/ 	.word	0x00000001


	//----- nvinfo : EIATTR_CRS_STACK_SIZE
	.align		4
.L_3997:
        /*0068*/ 	.byte	0x04, 0x1e
        /*006a*/ 	.short	(.L_3999 - .L_3998)
.L_3998:
        /*006c*/ 	.word	0x00000000


	//----- nvinfo : EIATTR_CBANK_PARAM_SIZE
	.align		4
.L_3999:
        /*0070*/ 	.byte	0x03, 0x19
        /*0072*/ 	.short	0x0028


	//----- nvinfo : EIATTR_PARAM_CBANK
	.align		4
        /*0074*/ 	.byte	0x04, 0x0a
        /*0076*/ 	.short	(.L_4001 - .L_4000)
	.align		4
.L_4000:
        /*0078*/ 	.word	index@(.nv.constant0._ZN2at6native29vectorized_elementwise_kernelILi8ENS0_13AUnaryFunctorIdddZZZNS0_21heaviside_kernel_cudaERNS_18TensorIteratorBaseEENKUlvE_clEvENKUlvE4_clEvEUlddE_EESt5arrayIPcLm2EEEEviT0_T1_)
        /*007c*/ 	.short	0x0380
        /*007e*/ 	.short	0x0028


	//----- nvinfo : EIATTR_SW_WAR
	.align		4
.L_4001:
        /*0080*/ 	.byte	0x04, 0x36
        /*0082*/ 	.short	(.L_4003 - .L_4002)
.L_4002:
        /*0084*/ 	.word	0x00000008
.L_4003:


//--------------------- .nv.info._ZN2at6native18elementwise_kernelILi128ELi4EZNS0_15gpu_kernel_implINS0_13BinaryFunctorIsssZZZNS0_21heaviside_kernel_cudaERNS_18TensorIteratorBaseEENKUlvE_clEvENKUlvE3_clEvEUlssE_EEEEvS5_RKT_EUliE_EEviT1_ --------------------------
	.section	.nv.info._ZN2at6native18elementwise_kernelILi128ELi4EZNS0_15gpu_kernel_implINS0_13BinaryFunctorIsssZZZNS0_21heaviside_kernel_cudaERNS_18TensorIteratorBaseEENKUlvE_clEvENKUlvE3_clEvEUlssE_EEEEvS5_RKT_EUliE_EEviT1_,"",@"SHT_CUDA_INFO"
	.sectionflags	@""
	.align	4


	//----- nvinfo : EIATTR_CUDA_API_VERSION
	.align		4
        /*0000*/ 	.byte	0x04, 0x37
        /*0002*/ 	.short	(.L_4005 - .L_4004)
.L_4004:
        /*0004*/ 	.word	0x00000082


	//----- nvinfo : EIATTR_KPARAM_INFO
	.align		4
.L_4005:
        /*0008*/ 	.byte	0x04, 0x17
        /*000a*/ 	.short	(.L_4007 - .L_4006)
.L_4006:
        /*000c*/ 	.word	0x00000000
        /*0010*/ 	.short	0x0001
        /*0012*/ 	.short	0x0008
        /*0014*/ 	.byte	0x00, 0xf0, 0x21, 0x0a


	//----- nvinfo : EIATTR_KPARAM_INFO
	.align		4
.L_4007:
        /*0018*/ 	.byte	0x04, 0x17
        /*001a*/ 	.short	(.L_4009 - .L_4008)
.L_4008:
        /*001c*/ 	.word	0x00000000
        /*0020*/ 	.short	0x0000
        /*0022*/ 	.short	0x0000
        /*0024*/ 	.byte	0x00, 0xf0, 0x11, 0x00


	//----- nvinfo : EIATTR_SPARSE_MMA_MASK
	.align		4
.L_4009:
        /*0028*/ 	.byte	0x03, 0x50
        /*002a*/ 	.short	0x0000


	//----- nvinfo : EIATTR_MAXREG_COUNT
	.align		4
        /*002c*/ 	.byte	0x03, 0x1b
        /*002e*/ 	.short	0x0080


	//----- nvinfo : EIATTR_EXTERNS
	.align		4
        /*0030*/ 	.byte	0x04, 0x0f
        /*0032*/ 	.short	(.L_4011 - .L_4010)


	//   ....[0]....
	.align		4
.L_4010:
        /*0034*/ 	.word	index@(__assertfail)


	//----- nvinfo : EIATTR_MERCURY_ISA_VERSION
	.align		4
.L_4011:
        /*0038*/ 	.byte	0x03, 0x5f
        /*003a*/ 	.short	0x0101


	//----- nvinfo : EIATTR_VRC_CTA_INIT_COUNT
	.align		4
        /*003c*/ 	.byte	0x02, 0x4a
	.zero		1
	.zero		1


	//----- nvinfo : EIATTR_SYSCALL_OFFSETS
	.align		4
        /*0040*/ 	.byte	0x04, 0x46
        /*0042*/ 	.short	(.L_4013 - .L_4012)


	//   ....[0]....
.L_4012:
        /*0044*/ 	.word	0x00002460


	//   ....[1]....
        /*0048*/ 	.word	0x000032b0


	//   ....[2]....
        /*004c*/ 	.word	0x00004100


	//   ....[3]....
        /*0050*/ 	.word	0x000066f0


	//   ....[4]....
        /*0054*/ 	.word	0x00007540


	//   ....[5]....
        /*0058*/ 	.word	0x000081a0


	//   ....[6]....
        /*005c*/ 	.word	0x0000a8b0


	//   ....[7]....
        /*0060*/ 	.word	0x0000b700


	//   ....[8]....
        /*0064*/ 	.word	0x0000c360


	//   ....[9]....
        /*0068*/ 	.word	0x0000ea90


	//   ....[10]....
        /*006c*/ 	.word	0x0000f8e0


	//   ....[11]....
        /*0070*/ 	.word	0x00010510


	//----- nvinfo : EIATTR_EXIT_INSTR_OFFSETS
	.align		4
.L_4013:
        /*0074*/ 	.byte	0x04, 0x1c
        /*0076*/ 	.short	(.L_4015 - .L_4014)


	//   ....[0]....
.L_4014:
        /*0078*/ 	.word	0x0000c640


	//   ....[1]....
        /*007c*/ 	.word	0x0000fa50


	//   ....[2]....
        /*0080*/ 	.word	0x0000fa70


	//   ....[3]....
        /*0084*/ 	.word	0x0000fb10


	//   ....[4]....
        /*0088*/ 	.word	0x0000fb40


	//   ....[5]....
        /*008c*/ 	.word	0x0000fb60


	//   ....[6]....
        /*0090*/ 	.word	0x0000fbf0


	//   ....[7]....
        /*0094*/ 	.word	0x0000fc30


	//   ....[8]....
        /*0098*/ 	.word	0x0000fcd0


	//   ....[9]....
        /*009c*/ 	.word	0x0000fd20


	//   ....[10]....
        /*00a0*/ 	.word	0x0000fd50


	//   ....[11]....
        /*00a4*/ 	.word	0x0000fe10


	//   ....[12]....
        /*00a8*/ 	.word	0x0000ff80


	//   ....[13]....
        /*00ac*/ 	.word	0x000100f0


	//   ....[14]....
        /*00b0*/ 	.word	0x00010250


	//   ....[15]....
        /*00b4*/ 	.word	0x00010290


	//   ....[16]....
        /*00b8*/ 	.word	0x000102c0


	//   ....[17]....
        /*00bc*/ 	.word	0x00010370


	//   ....[18]....
        /*00c0*/ 	.word	0x000103b0


	//   ....[19]....
        /*00c4*/ 	.word	0x00010520


	//   ....[20]....
        /*00c8*/ 	.word	0x00010630


	//   ....[21]....
        /*00cc*/ 	.word	0x00010770


	//   ....[22]....
        /*00d0*/ 	.word	0x000107b0


	//----- nvinfo : EIATTR_MAX_THREADS
	.align		4
.L_4015:
        /*00d4*/ 	.byte	0x04, 0x05
        /*00d6*/ 	.short	(.L_4017 - .L_4016)
.L_4016:
        /*00d8*/ 	.word	0x00000080
        /*00dc*/ 	.word	0x00000001
        /*00e0*/ 	.word	0x00000001


	//----- nvinfo : EIATTR_CRS_STACK_SIZE
	.align		4
.L_4017:
        /*00e4*/ 	.byte	0x04, 0x1e
        /*00e6*/ 	.short	(.L_4019 - .L_4018)
.L_4018:
        /*00e8*/ 	.word	0x00000000


	//----- nvinfo : EIATTR_CBANK_PARAM_SIZE
	.align		4
.L_4019:
        /*00ec*/ 	.byte	0x03, 0x19
        /*00ee*/ 	.short	0x0290


	//----- nvinfo : EIATTR_PARAM_CBANK
	.align		4
        /*00f0*/ 	.byte	0x04, 0x0a
        /*00f2*/ 	.short	(.L_4021 - .L_4020)
	.align		4
.L_4020:
        /*00f4*/ 	.word	index@(.nv.constant0._ZN2at6native18elementwise_kernelILi128ELi4EZNS0_15gpu_kernel_implINS0_13BinaryFunctorIsssZZZNS0_21heaviside_kernel_cudaERNS_18TensorIteratorBaseEENKUlvE_clEvENKUlvE3_clEvEUlssE_EEEEvS5_RKT_EUliE_EEviT1_)
        /*00f8*/ 	.short	0x0380
        /*00fa*/ 	.short	0x0290


	//----- nvinfo : EIATTR_SW_WAR
	.align		4
.L_4021:
        /*00fc*/ 	.byte	0x04, 0x36
        /*00fe*/ 	.short	(.L_4023 - .L_4022)
.L_4022:
        /*0100*/ 	.word	0x00000008
.L_4023:


//--------------------- .nv.info._ZN2at6native27unrolled_elementwise_kernelINS0_13BinaryFunctorIsssZZZNS0_21heaviside_kernel_cudaERNS_18TensorIteratorBaseEENKUlvE_clEvENKUlvE3_clEvEUlssE_EESt5arrayIPcLm3EELi4E23TrivialOffsetCalculatorILi2EjESC_ILi1EjENS0_6memory12LoadWithCastILi2EEENSF_13StoreWithCastILi1EEEEEviT_T0_T2_T3_T4_T5_ --------------------------
	.section	.nv.info._ZN2at6native27unrolled_elementwise_kernelINS0_13BinaryFunctorIsssZZZNS0_21heaviside_kernel_cudaERNS_18TensorIteratorBaseEENKUlvE_clEvENKUlvE3_clEvEUlssE_EESt5arrayIPcLm3EELi4E23TrivialOffsetCalculatorILi2EjESC_ILi1EjENS0_6memory12LoadWithCastILi2EEENSF_13StoreWithCastILi1EEEEEviT_T0_T2_T3_T4_T5_,"",@"SHT_CUDA_INFO"
	.sectionflags	@""
	.align	4


	//----- nvinfo : EIATTR_CUDA_API_VERSION
	.align		4
        /*0000*/ 	.byte	0x04, 0x37
        /*0002*/ 	.short	(.L_4025 - .L_4024)
.L_4024:
        /*0004*/ 	.word	0x00000082


	//----- nvinfo : EIATTR_KPARAM_INFO
	.align		4
.L_4025:
        /*0008*/ 	.byte	0x04, 0x17
        /*000a*/ 	.short	(.L_4027 - .L_4026)
.L_4026:
        /*000c*/ 	.word	0x00000000
        /*0010*/ 	.short	0x0006
        /*0012*/ 	.short	0x0030
        /*0014*/ 	.byte	0x00, 0xf0, 0x21, 0x00


	//----- nvinfo : EIATTR_KPARAM_INFO
	.align		4
.L_4027:
        /*0018*/ 	.byte	0x04, 0x17
        /*001a*/ 	.short	(.L_4029 - .L_4028)
.L_4028:
        /*001c*/ 	.word	0x00000000
        /*0020*/ 	.short	0x0005
        /*0022*/ 	.short	0x0024
        /*0024*/ 	.byte	0x00, 0xf0, 0x31, 0x00


	//----- nvinfo : EIATTR_KPARAM_INFO
	.align		4
.L_4029:
        /*0028*/ 	.byte	0x04, 0x17
        /*002a*/ 	.short	(.L_4031 - .L_4030)
.L_4030:
        /*002c*/ 	.word	0x00000000
        /*0030*/ 	.short	0x0004
        /*0032*/ 	.short	0x0021
        /*0034*/ 	.byte	0x00, 0xf0, 0x05, 0x00


	//----- nvinfo : EIATTR_KPARAM_INFO
	.align		4
.L_4031:
        /*0038*/ 	.byte	0x04, 0x17
        /*003a*/ 	.short	(.L_4033 - .L_4032)
.L_4032:
        /*003c*/ 	.word	0x00000000
        /*0040*/ 	.short	0x0003
        /*0042*/ 	.short	0x0020
        /*0044*/ 	.byte	0x00, 0xf0, 0x05, 0x00


	//----- nvinfo : EIATTR_KPARAM_INFO
	.align		4
.L_4033:
        /*0048*/ 	.byte	0x04, 0x17
        /*004a*/ 	.short	(.L_4035 - .L_4034)
.L_4034:
        /*004c*/ 	.word	0x00000000
        /*0050*/ 	.short	0x0002
        /*0052*/ 	.short	0x0008
        /*0054*/ 	.byte	0x00, 0xf0, 0x61, 0x00


	//----- nvinfo : EIATTR_KPARAM_INFO
	.align		4
.L_4035:
        /*0058*/ 	.byte	0x04, 0x17
        /*005a*/ 	.short	(.L_4037 - .L_4036)
.L_4036:
        /*005c*/ 	.word	0x00000000
        /*0060*/ 	.short	0x0001
        /*0062*/ 	.short	0x0004
        /*0064*/ 	.byte	0x00, 0xf0, 0x05, 0x00


	//----- nvinfo : EIATTR_KPARAM_INFO
	.align		4
.L_4037:
        /*0068*/ 	.byte	0x04, 0x17
        /*006a*/ 	.short	(.L_4039 - .L_4038)
.L_4038:
        /*006c*/ 	.word	0x00000000
        /*0070*/ 	.short	0x0000
        /*0072*/ 	.short	0x0000
        /*0074*/ 	.byte	0x00, 0xf0, 0x11, 0x00


	//----- nvinfo : EIATTR_SPARSE_MMA_MASK
	.align		4
.L_4039:
        /*0078*/ 	.byte	0x03, 0x50
        /*007a*/ 	.short	0x0000


	//----- nvinfo : EIATTR_MAXREG_COUNT
	.align		4
        /*007c*/ 	.byte	0x03, 0x1b
        /*007e*/ 	.short	0x00ff


	//----- nvinfo : EIATTR_EXTERNS
	.align		4
        /*0080*/ 	.byte	0x04, 0x0f
        /*0082*/ 	.short	(.L_4041 - .L_4040)


	//   ....[0]....
	.align		4
.L_4040:
        /*0084*/ 	.word	index@(__assertfail)


	//----- nvinfo : EIATTR_MERCURY_ISA_VERSION
	.align		4
.L_4041:
        /*0088*/ 	.byte	0x03, 0x5f
        /*008a*/ 	.short	0x0101


	//----- nvinfo : EIATTR_VRC_CTA_INIT_COUNT
	.align		4
        /*008c*/ 	.byte	0x02, 0x4a
	.zero		1
	.zero		1


	//----- nvinfo : EIATTR_SYSCALL_OFFSETS
	.align		4
        /*0090*/ 	.byte	0x04, 0x46
        /*0092*/ 	.short	(.L_4043 - .L_4042)


	//   ....[0]....
.L_4042:
        /*0094*/ 	.word	0x00000e50


	//   ....[1]....
        /*0098*/ 	.word	0x00001cd0


	//   ....[2]....
        /*009c*/ 	.word	0x00002c90


	//   ....[3]....
        /*00a0*/ 	.word	0x00003b10


	//   ....[4]....
        /*00a4*/ 	.word	0x00004a10


	//   ....[5]....
        /*00a8*/ 	.word	0x00005890


	//   ....[6]....
        /*00ac*/ 	.word	0x00006790


	//   ....[7]....
        /*00b0*/ 	.word	0x00007620


	//   ....[8]....
        /*00b4*/ 	.word	0x00008500


	//   ....[9]....
        /*00b8*/ 	.word	0x000092a0


	//   ....[10]....
        /*00bc*/ 	.word	0x0000a180


	//   ....[11]....
        /*00c0*/ 	.word	0x0000b040


	//----- nvinfo : EIATTR_EXIT_INSTR_OFFSETS
	.align		4
.L_4043:
        /*00c4*/ 	.byte	0x04, 0x1c
        /*00c6*/ 	.short	(.L_4045 - .L_4044)


	//   ....[0]....
.L_4044:
        /*00c8*/ 	.word	0x0000a450


	//   ....[1]....
        /*00cc*/ 	.word	0x0000a580


	//   ....[2]....
        /*00d0*/ 	.word	0x0000a5a0


	//   ....[3]....
        /*00d4*/ 	.word	0x0000a640


	//   ....[4]....
        /*00d8*/ 	.word	0x0000a670


	//   ....[5]....
        /*00dc*/ 	.word	0x0000a690


	//   ....[6]....
        /*00e0*/ 	.word	0x0000a720


	//   ....[7]....
        /*00e4*/ 	.word	0x0000a760


	//   ....[8]....
        /*00e8*/ 	.word	0x0000a800


	//   ....[9]....
        /*00ec*/ 	.word	0x0000a850


	//   ....[10]....
        /*00f0*/ 	.word	0x0000a880


	//   ....[11]....
        /*00f4*/ 	.word	0x0000a940


	//   ....[12]....
        /*00f8*/ 	.word	0x0000aab0


	//   ....[13]....
        /*00fc*/ 	.word	0x0000ac20


	//   ....[14]....
        /*0100*/ 	.word	0x0000ad80


	//   ....[15]....
        /*0104*/ 	.word	0x0000adc0


	//   ....[16]....
        /*0108*/ 	.word	0x0000adf0


	//   ....[17]....
        /*010c*/ 	.word	0x0000aea0


	//   ....[18]....
        /*0110*/ 	.word	0x0000aee0


	//   ....[19]....
        /*0114*/ 	.word	0x0000b050


	//   ....[20]....
        /*0118*/ 	.word	0x0000b160


	//   ....[21]....
        /*011c*/ 	.word	0x0000b2a0


	//   ....[22]....
        /*0120*/ 	.word	0x0000b2e0


	//----- nvinfo : EIATTR_MAX_THREADS
	.align		4
.L_4045:
        /*0124*/ 	.byte	0x04, 0x05
        /*0126*/ 	.short	(.L_4047 - .L_4046)
.L_4046:
        /*0128*/ 	.word	0x00000080
        /*012c*/ 	.word	0x00000001
        /*0130*/ 	.word	0x00000001


	//----- nvinfo : EIATTR_CRS_STACK_SIZE
	.align		4
.L_4047:
        /*0134*/ 	.byte	0x04, 0x1e
        /*0136*/ 	.short	(.L_4049 - .L_4048)
.L_4048:
        /*0138*/ 	.word	0x00000000


	//----- nvinfo : EIATTR_CBANK_PARAM_SIZE
	.align		4
.L_4049:
        /*013c*/ 	.byte	0x03, 0x19
        /*013e*/ 	.short	0x0038


	//----- nvinfo : EIATTR_PARAM_CBANK
	.align		4
        /*0140*/ 	.byte	0x04, 0x0a
        /*0142*/ 	.short	(.L_4051 - .L_4050)
	.align		4
.L_4050:
        /*0144*/ 	.word	index@(.nv.constant0._ZN2at6native27unrolled_elementwise_kernelINS0_13BinaryFunctorIsssZZZNS0_21heaviside_kernel_cudaERNS_18TensorIteratorBaseEENKUlvE_clEvENKUlvE3_clEvEUlssE_EESt5arrayIPcLm3EELi4E23TrivialOffsetCalculatorILi2EjESC_ILi1EjENS0_6memory12LoadWithCastILi2EEENSF_13StoreWithCastILi1EEEEEviT_T0_T2_T3_T4_T5_)
        /*0148*/ 	.short	0x0380
        /*014a*/ 	.short	0x0038


	//----- nvinfo : EIATTR_SW_WAR
	.align		4
.L_4051:
        /*014c*/ 	.byte	0x04, 0x36
        /*014e*/ 	.short	(.L_4053 - .L_4052)
.L_4052:
        /*0150*/ 	.word	0x00000008
.L_4053:


//--------------------- .nv.info._ZN2at6native18elementwise_kernelILi128ELi4EZNS0_22gpu_kernel_impl_nocastINS0_13BinaryFunctorIsssZZZNS0_21heaviside_kernel_cudaERNS_18TensorIteratorBaseEENKUlvE_clEvENKUlvE3_clEvEUlssE_EEEEvS5_RKT_EUliE_EEviT1_ --------------------------
	.section	.nv.info._ZN2at6native18elementwise_kernelILi128ELi4EZNS0_22gpu_kernel_impl_nocastINS0_13BinaryFunctorIsssZZZNS0_21heaviside_kernel_cudaERNS_18TensorIteratorBaseEENKUlvE_clEvENKUlvE3_clEvEUlssE_EEEEvS5_RKT_EUliE_EEviT1_,"",@"SHT_CUDA_INFO"
	.sectionflags	@""
	.align	4


	//----- nvinfo : EIATTR_CUDA_API_VERSION
	.align		4
        /*0000*/ 	.byte	0x04, 0x37
        /*0002*/ 	.short	(.L_4055 - .L_4054)
.L_4054:
        /*0004*/ 	.word	0x00000082


	//----- nvinfo : EIATTR_KPARAM_INFO
	.align		4
.L_4055:
        /*0008*/ 	.byte	0x04, 0x17
        /*000a*/ 	.short	(.L_4057 - .L_4056)
.L_4056:
        /*000c*/ 	.word	0x00000000
        /*0010*/ 	.short	0x0001
        /*0012*/ 	.short	0x0008
        /*0014*/ 	.byte	0x00, 0xf0, 0x21, 0x0a


	//----- nvinfo : EIATTR_KPARAM_INFO
	.align		4
.L_4057:
        /*0018*/ 	.byte	0x04, 0x17
        /*001a*/ 	.short	(.L_4059 - .L_4058)
.L_4058:
        /*001c*/ 	.word	0x00000000
        /*0020*/ 	.short	0x0000
        /*0022*/ 	.short	0x0000
        /*0024*/ 	.byte	0x00, 0xf0, 0x11, 0x00


	//----- nvinfo : EIATTR_SPARSE_MMA_MASK
	.align		4
.L_4059:
        /*0028*/ 	.byte	0x03, 0x50
        /*002a*/ 	.short	0x0000


	//----- nvinfo : EIATTR_MAXREG_COUNT
	.align		4
        /*002c*/ 	.byte	0x03, 0x1b
        /*002e*/ 	.short	0x0080


	//----- nvinfo : EIATTR_MERCURY_ISA_VERSION
	.align		4
        /*0030*/ 	.byte	0x03, 0x5f
        /*0032*/ 	.short	0x0101


	//----- nvinfo : EIATTR_VRC_CTA_INIT_COUNT
	.align		4
        /*0034*/ 	.byte	0x02, 0x4a
	.zero		1
	.zero		1


	//----- nvinfo : EIATTR_EXIT_INSTR_OFFSETS
	.align		4
        /*0038*/ 	.byte	0x04, 0x1c
        /*003a*/ 	.short	(.L_4061 - .L_4060)


	//   ....[0]....
.L_4060:
        /*003c*/ 	.word	0x00000390


	//   ....[1]....
        /*0040*/ 	.word	0x00000440


	//   ....[2]....
        /*0044*/ 	.word	0x000049b0


	//   ....[3]....
        /*0048*/ 	.word	0x00006070


	//----- nvinfo : EIATTR_MAX_THREADS
	.align		4
.L_4061:
        /*004c*/ 	.byte	0x04, 0x05
        /*004e*/ 	.short	(.L_4063 - .L_4062)
.L_4062:
        /*0050*/ 	.word	0x00000080
        /*0054*/ 	.word	0x00000001
        /*0058*/ 	.word	0x00000001


	//----- nvinfo : EIATTR_CRS_STACK_SIZE
	.align		4
.L_4063:
        /*005c*/ 	.byte	0x04, 0x1e
        /*005e*/ 	.short	(.L_4065 - .L_4064)
.L_4064:
        /*0060*/ 	.word	0x00000000


	//----- nvinfo : EIATTR_CBANK_PARAM_SIZE
	.align		4
.L_4065:
        /*0064*/ 	.byte	0x03, 0x19
        /*0066*/ 	.short	0x0290


	//----- nvinfo : EIATTR_PARAM_CBANK
	.align		4
        /*0068*/ 	.byte	0x04, 0x0a
        /*006a*/ 	.short	(.L_4067 - .L_4066)
	.align		4
.L_4066:
        /*006c*/ 	.word	index@(.nv.constant0._ZN2at6native18elementwise_kernelILi128ELi4EZNS0_22gpu_kernel_impl_nocastINS0_13BinaryFunctorIsssZZZNS0_21heaviside_kernel_cudaERNS_18TensorIteratorBaseEENKUlvE_clEvENKUlvE3_clEvEUlssE_EEEEvS5_RKT_EUliE_EEviT1_)
        /*0070*/ 	.short	0x0380
        /*0072*/ 	.short	0x0290


	//----- nvinfo : EIATTR_SW_WAR
	.align		4
.L_4067:
        /*0074*/ 	.byte	0x04, 0x36
        /*0076*/ 	.short	(.L_4069 - .L_4068)
.L_4068:
        /*0078*/ 	.word	0x00000008
.L_4069:


//--------------------- .nv.info._ZN2at6native27unrolled_elementwise_kernelINS0_13BinaryFunctorIsssZZZNS0_21heaviside_kernel_cudaERNS_18TensorIteratorBaseEENKUlvE_clEvENKUlvE3_clEvEUlssE_EESt5arrayIPcLm3EELi4E23TrivialOffsetCalculatorILi2EjESC_ILi1EjENS0_6memory15LoadWithoutCastENSF_16StoreWithoutCastEEEviT_T0_T2_T3_T4_T5_ --------------------------
	.section	.nv.info._ZN2at6native27unrolled_elementwise_kernelINS0_13BinaryFunctorIsssZZZNS0_21heaviside_kernel_cudaERNS_18TensorIteratorBaseEENKUlvE_clEvENKUlvE3_clEvEUlssE_EESt5arrayIPcLm3EELi4E23TrivialOffsetCalculatorILi2EjESC_ILi1EjENS0_6memory15LoadWithoutCastENSF_16StoreWithoutCastEEEviT_T0_T2_T3_T4_T5_,"",@"SHT_CUDA_INFO"
	.sectionflags	@""
	.align	4


	//----- nvinfo : EIATTR_CUDA_API_VERSION
	.align		4
        /*0000*/ 	.byte	0x04, 0x37
        /*0002*/ 	.short	(.L_4071 - .L_4070)
.L_4070:
        /*0004*/ 	.word	0x00000082


	//----- nvinfo : EIATTR_KPARAM_INFO
	.align		4
.L_4071:
        /*0008*/ 	.byte	0x04, 0x17
        /*000a*/ 	.short	(.L_4073 - .L_4072)
.L_4072:
        /*000c*/ 	.word	0x00000000
        /*0010*/ 	.short	0x0006
        /*0012*/ 	.short	0x0023
        /*0014*/ 	.byte	0x00, 0xf0, 0x05, 0x00


	//----- nvinfo : EIATTR_KPARAM_INFO
	.align		4
.L_4073:
        /*0018*/ 	.byte	0x04, 0x17
        /*001a*/ 	.short	(.L_4075 - .L_4074)
.L_4074:
        /*001c*/ 	.word	0x00000000
        /*0020*/ 	.short	0x0005
        /*0022*/ 	.short	0x0022
        /*0024*/ 	.byte	0x00, 0xf0, 0x05, 0x00


	//----- nvinfo : EIATTR_KPARAM_INFO
	.align		4
.L_4075:
        /*0028*/ 	.byte	0x04, 0x17
        /*002a*/ 	.short	(.L_4077 - .L_4076)
.L_4076:
        /*002c*/ 	.word	0x00000000
        /*0030*/ 	.short	0x0004
        /*0032*/ 	.short	0x0021
        /*0034*/ 	.byte	0x00, 0xf0, 0x05, 0x00


	//----- nvinfo : EIATTR_KPARAM_INFO
	.align		4
.L_4077:
        /*0038*/ 	.byte	0x04, 0x17
        /*003a*/ 	.short	(.L_4079 - .L_4078)
.L_4078:
        /*003c*/ 	.word	0x00000000
        /*0040*/ 	.short	0x0003
        /*0042*/ 	.short	0x0020
        /*0044*/ 	.byte	0x00, 0xf0, 0x05, 0x00


	//----- nvinfo : EIATTR_KPARAM_INFO
	.align		4
.L_4079:
        /*0048*/ 	.byte	0x04, 0x17
        /*004a*/ 	.short	(.L_4081 - .L_4080)
.L_4080:
        /*004c*/ 	.word	0x00000000
        /*0050*/ 	.short	0x0002
        /*0052*/ 	.short	0x0008
        /*0054*/ 	.byte	0x00, 0xf0, 0x61, 0x00


	//----- nvinfo : EIATTR_KPARAM_INFO
	.align		4
.L_4081:
        /*0058*/ 	.byte	0x04, 0x17
        /*005a*/ 	.short	(.L_4083 - .L_4082)
.L_4082:
        /*005c*/ 	.word	0x00000000
        /*0060*/ 	.short	0x0001
        /*0062*/ 	.short	0x0004
        /*0064*/ 	.byte	0x00, 0xf0, 0x05, 0x00


	//----- nvinfo : EIATTR_KPARAM_INFO
	.align		4
.L_4083:
        /*0068*/ 	.byte	0x04, 0x17
        /*006a*/ 	.short	(.L_4085 - .L_4084)
.L_4084:
        /*006c*/ 	.word	0x00000000
        /*0070*/ 	.short	0x0000
        /*0072*/ 	.short	0x0000
        /*0074*/ 	.byte	0x00, 0xf0, 0x11, 0x00


	//----- nvinfo : EIATTR_SPARSE_MMA_MASK
	.align		4
.L_4085:
        /*0078*/ 	.byte	0x03, 0x50
        /*007a*/ 	.short	0x0000


	//----- nvinfo : EIATTR_MAXREG_COUNT
	.align		4
        /*007c*/ 	.byte	0x03, 0x1b
        /*007e*/ 	.short	0x00ff


	//----- nvinfo : EIATTR_MERCURY_ISA_VERSION
	.align		4
        /*0080*/ 	.byte	0x03, 0x5f
        /*0082*/ 	.short	0x0101


	//----- nvinfo : EIATTR_VRC_CTA_INIT_COUNT
	.align		4
        /*0084*/ 	.byte	0x02, 0x4a
	.zero		1
	.zero		1


	//----- nvinfo : EIATTR_EXIT_INSTR_OFFSETS
	.align		4
        /*0088*/ 	.byte	0x04, 0x1c
        /*008a*/ 	.short	(.L_4087 - .L_4086)


	//   ....[0]....
.L_4086:
        /*008c*/ 	.word	0x00000600


	//   ....[1]....
        /*0090*/ 	.word	0x00000650


	//----- nvinfo : EIATTR_MAX_THREADS
	.align		4
.L_4087:
        /*0094*/ 	.byte	0x04, 0x05
        /*0096*/ 	.short	(.L_4089 - .L_4088)
.L_4088:
        /*0098*/ 	.word	0x00000080
        /*009c*/ 	.word	0x00000001
        /*00a0*/ 	.word	0x00000001


	//----- nvinfo : EIATTR_CRS_STACK_SIZE
	.align		4
.L_4089:
        /*00a4*/ 	.byte	0x04, 0x1e
        /*00a6*/ 	.short	(.L_4091 - .L_4090)
.L_4090:
        /*00a8*/ 	.word	0x00000000


	//----- nvinfo : EIATTR_CBANK_PARAM_SIZE
	.align		4
.L_4091:
        /*00ac*/ 	.byte	0x03, 0x19
        /*00ae*/ 	.short	0x0024


	//----- nvinfo : EIATTR_PARAM_CBANK
	.align		4
        /*00b0*/ 	.byte	0x04, 0x0a
        /*00b2*/ 	.short	(.L_4093 - .L_4092)
	.align		4
.L_4092:
        /*00b4*/ 	.word	index@(.nv.constant0._ZN2at6native27unrolled_elementwise_kernelINS0_13BinaryFunctorIsssZZZNS0_21heaviside_kernel_cudaERNS_18TensorIteratorBaseEENKUlvE_clEvENKUlvE3_clEvEUlssE_EESt5arrayIPcLm3EELi4E23TrivialOffsetCalculatorILi2EjESC_ILi1EjENS0_6memory15LoadWithoutCastENSF_16StoreWithoutCastEEEviT_T0_T2_T3_T4_T5_)
        /*00b8*/ 	.short	0x0380
        /*00ba*/ 	.short	0x0024


	//----- nvinfo : EIATTR_SW_WAR
	.align		4
.L_4093:
        /*00bc*/ 	.byte	0x04, 0x36
        /*00be*/ 	.short	(.L_4095 - .L_4094)
.L_4094:
        /*00c0*/ 	.word	0x00000008
.L_4095:


//--------------------- .nv.info._ZN2at6native29vectorized_elementwise_kernelILi2ENS0_13BinaryFunctorIsssZZZNS0_21heaviside_kernel_cudaERNS_18TensorIteratorBaseEENKUlvE_clEvENKUlvE3_clEvEUlssE_EESt5arrayIPcLm3EEEEviT0_T1_ --------------------------
	.section	.nv.info._ZN2at6native29vectorized_elementwise_kernelILi2ENS0_13BinaryFunctorIsssZZZNS0_21heaviside_kernel_cudaERNS_18TensorIteratorBaseEENKUlvE_clEvENKUlvE3_clEvEUlssE_EESt5arrayIPcLm3EEEEviT0_T1_,"",@"SHT_CUDA_INFO"
	.sectionflags	@""
	.align	4


	//----- nvinfo : EIATTR_CUDA_API_VERSION
	.align		4
        /*0000*/ 	.byte	0x04, 0x37
        /*0002*/ 	.short	(.L_4097 - .L_4096)
.L_4096:
        /*0004*/ 	.word	0x00000082


	//----- nvinfo : EIATTR_KPARAM_INFO
	.align		4
.L_4097:
        /*0008*/ 	.byte	0x04, 0x17
        /*000a*/ 	.short	(.L_4099 - .L_4098)
.L_4098:
        /*000c*/ 	.word	0x00000000
        /*0010*/ 	.short	0x0002
        /*0012*/ 	.short	0x0008
        /*0014*/ 	.byte	0x00, 0xf0, 0x61, 0x00


	//----- nvinfo : EIATTR_KPARAM_INFO
	.align		4
.L_4099:
        /*0018*/ 	.byte	0x04, 0x17
        /*001a*/ 	.short	(.L_4101 - .L_4100)
.L_4100:
        /*001c*/ 	.word	0x00000000
        /*0020*/ 	.short	0x0001
        /*0022*/ 	.short	0x0004
        /*0024*/ 	.byte	0x00, 0xf0, 0x05, 0x00


	//----- nvinfo : EIATTR_KPARAM_INFO
	.align		4
.L_4101:
        /*0028*/ 	.byte	0x04, 0x17
        /*002a*/ 	.short	(.L_4103 - .L_4102)
.L_4102:
        /*002c*/ 	.word	0x00000000
        /*0030*/ 	.short	0x0000
        /*0032*/ 	.short	0x0000
        /*0034*/ 	.byte	0x00, 0xf0, 0x11, 0x00


	//----- nvinfo : EIATTR_SPARSE_MMA_MASK
	.align		4
.L_4103:
        /*0038*/ 	.byte	0x03, 0x50
        /*003a*/ 	.short	0x0000


	//----- nvinfo : EIATTR_MAXREG_COUNT
	.align		4
        /*003c*/ 	.byte	0x03, 0x1b
        /*003e*/ 	.short	0x00ff


	//----- nvinfo : EIATTR_MERCURY_ISA_VERSION
	.align		4
        /*0040*/ 	.byte	0x03, 0x5f
        /*0042*/ 	.short	0x0101


	//----- nvinfo : EIATTR_VRC_CTA_INIT_COUNT
	.align		4
        /*0044*/ 	.byte	0x02, 0x4a
	.zero		1
	.zero		1


	//----- nvinfo : EIATTR_EXIT_INSTR_OFFSETS
	.align		4
        /*0048*/ 	.byte	0x04, 0x1c
        /*004a*/ 	.short	(.L_4105 - .L_4104)


	//   ....[0]....
.L_4104:
        /*004c*/ 	.word	0x00000bd0


	//   ....[1]....
        /*0050*/ 	.word	0x00000c20


	//   ....[2]....
        /*0054*/ 	.word	0x000010a0


	//----- nvinfo : EIATTR_MAX_THREADS
	.align		4
.L_4105:
        /*0058*/ 	.byte	0x04, 0x05
        /*005a*/ 	.short	(.L_4107 - .L_4106)
.L_4106:
        /*005c*/ 	.word	0x00000080
        /*0060*/ 	.word	0x00000001
        /*0064*/ 	.word	0x00000001


	//----- nvinfo : EIATTR_CRS_STACK_SIZE
	.align		4
.L_4107:
        /*0068*/ 	.byte	0x04, 0x1e
        /*006a*/ 	.short	(.L_4109 - .L_4108)
.L_4108:
        /*006c*/ 	.word	0x00000000


	//----- nvinfo : EIATTR_CBANK_PARAM_SIZE
	.align		4
.L_4109:
        /*0070*/ 	.byte	0x03, 0x19
        /*0072*/ 	.short	0x0020


	//----- nvinfo : EIATTR_PARAM_CBANK
	.align		4
        /*0074*/ 	.byte	0x04, 0x0a
        /*0076*/ 	.short	(.L_4111 - .L_4110)
	.align		4
.L_4110:
        /*0078*/ 	.word	index@(.nv.constant0._ZN2at6native29vectorized_elementwise_kernelILi2ENS0_13BinaryFunctorIsssZZZNS0_21heaviside_kernel_cudaERNS_18TensorIteratorBaseEENKUlvE_clEvENKUlvE3_clEvEUlssE_EESt5arrayIPcLm3EEEEviT0_T1_)
        /*007c*/ 	.short	0x0380
        /*007e*/ 	.short	0x0020


	//----- nvinfo : EIATTR_SW_WAR
	.align		4
.L_4111:
        /*0080*/ 	.byte	0x04, 0x36
        /*0082*/ 	.short	(.L_4113 - .L_4112)
.L_4112:
        /*0084*/ 	.word	0x00000008
.L_4113:


//--------------------- .nv.info._ZN2at6native29vectorized_elementwise_kernelILi4ENS0_13BinaryFunctorIsssZZZNS0_21heaviside_kernel_cudaERNS_18TensorIteratorBaseEENKUlvE_clEvENKUlvE3_clEvEUlssE_EESt5arrayIPcLm3EEEEviT0_T1_ --------------------------
	.section	.nv.info._ZN2at6native29vectorized_elementwise_kernelILi4ENS0_13BinaryFunctorIsssZZZNS0_21heaviside_kernel_cudaERNS_18TensorIteratorBaseEENKUlvE_clEvENKUlvE3_clEvEUlssE_EESt5arrayIPcLm3EEEEviT0_T1_,"",@"SHT_CUDA_INFO"
	.sectionflags	@""
	.align	4


	//----- nvinfo : EIATTR_CUDA_API_VERSION
	.align		4
        /*0000*/ 	.byte	0x04, 0x37
        /*0002*/ 	.short	(.L_4115 - .L_4114)
.L_4114:
        /*0004*/ 	.word	0x00000082


	//----- nvinfo : EIATTR_KPARAM_INFO
	.align		4
.L_4115:
        /*0008*/ 	.byte	0x04, 0x17
        /*000a*/ 	.short	(.L_4117 - .L_4116)
.L_4116:
        /*000c*/ 	.word	0x00000000
        /*0010*/ 	.short	0x0002
        /*0012*/ 	.short	0x0008
        /*0014*/ 	.byte	0x00, 0xf0, 0x61, 0x00


	//----- nvinfo : EIATTR_KPARAM_INFO
	.align		4
.L_4117:
        /*0018*/ 	.byte	0x04, 0x17
        /*001a*/ 	.short	(.L_4119 - .L_4118)
.L_4118:
        /*001c*/ 	.word	0x00000000
        /*0020*/ 	.short	0x0001
        /*0022*/ 	.short	0x0004
        /*0024*/ 	.byte	0x00, 0xf0, 0x05, 0x00


	//----- nvinfo : EIATTR_KPARAM_INFO
	.align		4
.L_4119:
        /*0028*/ 	.byte	0x04, 0x17
        /*002a*/ 	.short	(.L_4121 - .L_4120)
.L_4120:
        /*002c*/ 	.word	0x00000000
        /*0030*/ 	.short	0x0000
        /*0032*/ 	.short	0x0000
        /*0034*/ 	.byte	0x00, 0xf0, 0x11, 0x00


	//----- nvinfo : EIATTR_SPARSE_MMA_MASK
	.align		4
.L_4121:
        /*0038*/ 	.byte	0x03, 0x50
        /*003a*/ 	.short	0x0000


	//----- nvinfo : EIATTR_MAXREG_COUNT
	.align		4
        /*003c*/ 	.byte	0x03, 0x1b
        /*003e*/ 	.short	0x00ff


	//----- nvinfo : EIATTR_MERCURY_ISA_VERSION
	.align		4
        /*0040*/ 	.byte	0x03, 0x5f
        /*0042*/ 	.short	0x0101


	//----- nvinfo : EIATTR_VRC_CTA_INIT_COUNT
	.align		4
        /*0044*/ 	.byte	0x02, 0x4a
	.zero		1
	.zero		1


	//----- nvinfo : EIATTR_EXIT_INSTR_OFFSETS
	.align		4
        /*0048*/ 	.byte	0x04, 0x1c
        /*004a*/ 	.short	(.L_4123 - .L_4122)


	//   ....[0]....
.L_4122:
        /*004c*/ 	.word	0x00000bd0


	//   ....[1]....
        /*0050*/ 	.word	0x00000c20


	//   ....[2]....
        /*0054*/ 	.word	0x00001030


	//----- nvinfo : EIATTR_MAX_THREADS
	.align		4
.L_4123:
        /*0058*/ 	.byte	0x04, 0x05
        /*005a*/ 	.short	(.L_4125 - .L_4124)
.L_4124:
        /*005c*/ 	.word	0x00000080
        /*0060*/ 	.word	0x00000001
        /*0064*/ 	.word	0x00000001


	//----- nvinfo : EIATTR_CRS_STACK_SIZE
	.align		4
.L_4125:
        /*0068*/ 	.byte	0x04, 0x1e
        /*006a*/ 	.short	(.L_4127 - .L_4126)
.L_4126:
        /*006c*/ 	.word	0x00000000


	//----- nvinfo : EIATTR_CBANK_PARAM_SIZE
	.align		4
.L_4127:
        /*0070*/ 	.byte	0x03, 0x19
        /*0072*/ 	.short	0x0020


	//----- nvinfo : EIATTR_PARAM_CBANK
	.align		4
        /*0074*/ 	.byte	0x04, 0x0a
        /*0076*/ 	.short	(.L_4129 - .L_4128)
	.align		4
.L_4128:
        /*0078*/ 	.word	index@(.nv.constant0._ZN2at6native29vectorized_elementwise_kernelILi4ENS0_13BinaryFunctorIsssZZZNS0_21heaviside_kernel_cudaERNS_18TensorIteratorBaseEENKUlvE_clEvENKUlvE3_clEvEUlssE_EESt5arrayIPcLm3EEEEviT0_T1_)
        /*007c*/ 	.short	0x0380
        /*007e*/ 	.short	0x0020


	//----- nvinfo : EIATTR_SW_WAR
	.align		4
.L_4129:
        /*0080*/ 	.byte	0x04, 0x36
        /*0082*/ 	.short	(.L_4131 - .L_4130)
.L_4130:
        /*0084*/ 	.word	0x00000008
.L_4131:


//--------------------- .nv.info._ZN2at6native29vectorized_elementwise_kernelILi8ENS0_13BinaryFunctorIsssZZZNS0_21heaviside_kernel_cudaERNS_18TensorIteratorBaseEENKUlvE_clEvENKUlvE3_clEvEUlssE_EESt5arrayIPcLm3EEEEviT0_T1_ --------------------------
	.section	.nv.info._ZN2at6native29vectorized_elementwise_kernelILi8ENS0_13BinaryFunctorIsssZZZNS0_21heaviside_kernel_cudaERNS_18TensorIteratorBaseEENKUlvE_clEvENKUlvE3_clEvEUlssE_EESt5arrayIPcLm3EEEEviT0_T1_,"",@"SHT_CUDA_INFO"
	.sectionflags	@""
	.align	4


	//----- nvinfo : EIATTR_CUDA_API_VERSION
	.align		4
        /*0000*/ 	.byte	0x04, 0x37
        /*0002*/ 	.short	(.L_4133 - .L_4132)
.L_4132:
        /*0004*/ 	.word	0x00000082


	//----- nvinfo : EIATTR_KPARAM_INFO
	.align		4
.L_4133:
        /*0008*/ 	.byte	0x04, 0x17
        /*000a*/ 	.short	(.L_4135 - .L_4134)
.L_4134:
        /*000c*/ 	.word	0x00000000
        /*0010*/ 	.short	0x0002
        /*0012*/ 	.short	0x0008
        /*0014*/ 	.byte	0x00, 0xf0, 0x61, 0x00


	//----- nvinfo : EIATTR_KPARAM_INFO
	.align		4
.L_4135:
        /*0018*/ 	.byte	0x04, 0x17
        /*001a*/ 	.short	(.L_4137 - .L_4136)
.L_4136:
        /*001c*/ 	.word	0x00000000
        /*0020*/ 	.short	0x0001
        /*0022*/ 	.short	0x0004
        /*0024*/ 	.byte	0x00, 0xf0, 0x05, 0x00


	//----- nvinfo : EIATTR_KPARAM_INFO
	.align		4
.L_4137:
        /*0028*/ 	.byte	0x04, 0x17
        /*002a*/ 	.short	(.L_4139 - .L_4138)
.L_4138:
        /*002c*/ 	.word	0x00000000
        /*0030*/ 	.short	0x0000
        /*0032*/ 	.short	0x0000
        /*0034*/ 	.byte	0x00, 0xf0, 0x11, 0x00


	//----- nvinfo : EIATTR_SPARSE_MMA_MASK
	.align		4
.L_4139:
        /*0038*/ 	.byte	0x03, 0x50
        /*003a*/ 	.short	0x0000


	//----- nvinfo : EIATTR_MAXREG_COUNT
	.align		4
        /*003c*/ 	.byte	0x03, 0x1b
        /*003e*/ 	.short	0x00ff


	//----- nvinfo : EIATTR_MERCURY_ISA_VERSION
	.align		4
        /*0040*/ 	.byte	0x03, 0x5f
        /*0042*/ 	.short	0x0101


	//----- nvinfo : EIATTR_VRC_CTA_INIT_COUNT
	.align		4
        /*0044*/ 	.byte	0x02, 0x4a
	.zero		1
	.zero		1


	//----- nvinfo : EIATTR_EXIT_INSTR_OFFSETS
	.align		4
        /*0048*/ 	.byte	0x04, 0x1c
        /*004a*/ 	.short	(.L_4141 - .L_4140)


	//   ....[0]....
.L_4140:
        /*004c*/ 	.word	0x00000bd0


	//   ....[1]....
        /*0050*/ 	.word	0x00000c20


	//   ....[2]....
        /*0054*/ 	.word	0x00001020


	//----- nvinfo : EIATTR_MAX_THREADS
	.align		4
.L_4141:
        /*0058*/ 	.byte	0x04, 0x05
        /*005a*/ 	.short	(.L_4143 - .L_4142)
.L_4142:
        /*005c*/ 	.word	0x00000080
        /*0060*/ 	.word	0x00000001
        /*0064*/ 	.word	0x00000001


	//----- nvinfo : EIATTR_CRS_STACK_SIZE
	.align		4
.L_4143:
        /*0068*/ 	.byte	0x04, 0x1e
        /*006a*/ 	.short	(.L_4145 - .L_4144)
.L_4144:
        /*006c*/ 	.word	0x00000000


	//----- nvinfo : EIATTR_CBANK_PARAM_SIZE
	.align		4
.L_4145:
        /*0070*/ 	.byte	0x03, 0x19
        /*0072*/ 	.short	0x0020


	//----- nvinfo : EIATTR_PARAM_CBANK
	.align		4
        /*0074*/ 	.byte	0x04, 0x0a
        /*0076*/ 	.short	(.L_4147 - .L_4146)
	.align		4
.L_4146:
        /*0078*/ 	.word	index@(.nv.constant0._ZN2at6native29vectorized_elementwise_kernelILi8ENS0_13BinaryFunctorIsssZZZNS0_21heaviside_kernel_cudaERNS_18TensorIteratorBaseEENKUlvE_clEvENKUlvE3_clEvEUlssE_EESt5arrayIPcLm3EEEEviT0_T1_)
        /*007c*/ 	.short	0x0380
        /*007e*/ 	.short	0x0020


	//----- nvinfo : EIATTR_SW_WAR
	.align		4
.L_4147:
        /*0080*/ 	.byte	0x04, 0x36
        /*0082*/ 	.short	(.L_4149 - .L_4148)
.L_4148:
        /*0084*/ 	.word	0x00000008
.L_4149:


//--------------------- .nv.info._ZN2at6native18elementwise_kernelILi128ELi4EZNS0_15gpu_kernel_implINS0_13BUnaryFunctorIsssZZZNS0_21heaviside_kernel_cudaERNS_18TensorIteratorBaseEENKUlvE_clEvENKUlvE3_clEvEUlssE_EEEEvS5_RKT_EUliE_EEviT1_ --------------------------
	.section	.nv.info._ZN2at6native18elementwise_kernelILi128ELi4EZNS0_15gpu_kernel_implINS0_13BUnaryFunctorIsssZZZNS0_21heaviside_kernel_cudaERNS_18TensorIteratorBaseEENKUlvE_clEvENKUlvE3_clEvEUlssE_EEEEvS5_RKT_EUliE_EEviT1_,"",@"SHT_CUDA_INFO"
	.sectionflags	@""
	.align	4


	//----- nvinfo : EIATTR_CUDA_API_VERSION
	.align		4
        /*0000*/ 	.byte	0x04, 0x37
        /*0002*/ 	.short	(.L_4151 - .L_4150)
.L_4150:
        /*0004*/ 	.word	0x00000082


	//----- nvinfo : EIATTR_KPARAM_INFO
	.align		4
.L_4151:
        /*0008*/ 	.byte	0x04, 0x17
        /*000a*/ 	.short	(.L_4153 - .L_4152)
.L_4152:
        /*000c*/ 	.word	0x00000000
        /*0010*/ 	.short	0x0001
        /*0012*/ 	.short	0x0008
        /*0014*/ 	.byte	0x00, 0xf0, 0x61, 0x08


	//----- nvinfo : EIATTR_KPARAM_INFO
	.align		4
.L_4153:
        /*0018*/ 	.byte	0x04, 0x17
        /*001a*/ 	.short	(.L_4155 - .L_4154)
.L_4154:
        /*001c*/ 	.word	0x00000000
        /*0020*/ 	.short	0x0000
        /*0022*/ 	.short	0x0000
        /*0024*/ 	.byte	0x00, 0xf0, 0x11, 0x00


	//----- nvinfo : EIATTR_SPARSE_MMA_MASK
	.align		4
.L_4155:
        /*0028*/ 	.byte	0x03, 0x50
        /*002a*/ 	.short	0x0000


	//----- nvinfo : EIATTR_MAXREG_COUNT
	.align		4
        /*002c*/ 	.byte	0x03, 0x1b
        /*002e*/ 	.short	0x0080


	//----- nvinfo : EIATTR_EXTERNS
	.align		4
        /*0030*/ 	.byte	0x04, 0x0f
        /*0032*/ 	.short	(.L_4157 - .L_4156)


	//   ....[0]....
	.align		4
.L_4156:
        /*0034*/ 	.word	index@(__assertfail)


	//----- nvinfo : EIATTR_MERCURY_ISA_VERSION
	.align		4
.L_4157:
        /*0038*/ 	.byte	0x03, 0x5f
        /*003a*/ 	.short	0x0101


	//----- nvinfo : EIATTR_VRC_CTA_INIT_COUNT
	.align		4
        /*003c*/ 	.byte	0x02, 0x4a
	.zero		1
	.zero		1


	//----- nvinfo : EIATTR_SYSCALL_OFFSETS
	.align		4
        /*0040*/ 	.byte	0x04, 0x46
        /*0042*/ 	.short	(.L_4159 - .L_4158)


	//   ....[0]....
.L_4158:
        /*0044*/ 	.word	0x00002130


	//   ....[1]....
        /*0048*/ 	.word	0x00002f80


	//   ....[2]....
        /*004c*/ 	.word	0x00005240


	//   ....[3]....
        /*0050*/ 	.word	0x00005ea0


	//   ....[4]....
        /*0054*/ 	.word	0x00008280


	//   ....[5]....
        /*0058*/ 	.word	0x00008ee0


	//   ....[6]....
        /*005c*/ 	.word	0x0000b2d0


	//   ....[7]....
        /*0060*/ 	.word	0x0000bef0


	//----- nvinfo : EIATTR_EXIT_INSTR_OFFSETS
	.align		4
.L_4159:
        /*0064*/ 	.byte	0x04, 0x1c
        /*0066*/ 	.short	(.L_4161 - .L_4160)


	//   ....[0]....
.L_4160:
        /*0068*/ 	.word	0x000091c0


	//   ....[1]....
        /*006c*/ 	.word	0x0000b430


	//   ....[2]....
        /*0070*/ 	.word	0x0000b450


	//   ....[3]....
        /*0074*/ 	.word	0x0000b4f0


	//   ....[4]....
        /*0078*/ 	.word	0x0000b520


	//   ....[5]....
        /*007c*/ 	.word	0x0000b540


	//   ....[6]....
        /*0080*/ 	.word	0x0000b5d0


	//   ....[7]....
        /*0084*/ 	.word	0x0000b610


	//   ....[8]....
        /*0088*/ 	.word	0x0000b6b0


	//   ....[9]....
        /*008c*/ 	.word	0x0000b700


	//   ....[10]....
        /*0090*/ 	.word	0x0000b730


	//   ....[11]....
        /*0094*/ 	.word	0x0000b7f0


	//   ....[12]....
        /*0098*/ 	.word	0x0000b960


	//   ....[13]....
        /*009c*/ 	.word	0x0000bad0


	//   ....[14]....
        /*00a0*/ 	.word	0x0000bc30


	//   ....[15]....
        /*00a4*/ 	.word	0x0000bc70


	//   ....[16]....
        /*00a8*/ 	.word	0x0000bca0


	//   ....[17]....
        /*00ac*/ 	.word	0x0000bd50


	//   ....[18]....
        /*00b0*/ 	.word	0x0000bd90


	//   ....[19]....
        /*00b4*/ 	.word	0x0000bf00


	//   ....[20]....
        /*00b8*/ 	.word	0x0000c010


	//   ....[21]....
        /*00bc*/ 	.word	0x0000c150


	//   ....[22]....
        /*00c0*/ 	.word	0x0000c190


	//----- nvinfo : EIATTR_MAX_THREADS
	.align		4
.L_4161:
        /*00c4*/ 	.byte	0x04, 0x05
        /*00c6*/ 	.short	(.L_4163 - .L_4162)
.L_4162:
        /*00c8*/ 	.word	0x00000080
        /*00cc*/ 	.word	0x00000001
        /*00d0*/ 	.word	0x00000001


	//----- nvinfo : EIATTR_CRS_STACK_SIZE
	.align		4
.L_4163:
        /*00d4*/ 	.byte	0x04, 0x1e
        /*00d6*/ 	.short	(.L_4165 - .L_4164)
.L_4164:
        /*00d8*/ 	.word	0x00000000


	//----- nvinfo : EIATTR_CBANK_PARAM_SIZE
	.align		4
.L_4165:
        /*00dc*/ 	.byte	0x03, 0x19
        /*00de*/ 	.short	0x0220


	//----- nvinfo : EIATTR_PARAM_CBANK
	.align		4
        /*00e0*/ 	.byte	0x04, 0x0a
        /*00e2*/ 	.short	(.L_4167 - .L_4166)
	.align		4
.L_4166:
        /*00e4*/ 	.word	index@(.nv.constant0._ZN2at6native18elementwise_kernelILi128ELi4EZNS0_15gpu_kernel_implINS0_13BUnaryFunctorIsssZZZNS0_21heaviside_kernel_cudaERNS_18TensorIteratorBaseEENKUlvE_clEvENKUlvE3_clEvEUlssE_EEEEvS5_RKT_EUliE_EEviT1_)
        /*00e8*/ 	.short	0x0380
        /*00ea*/ 	.short	0x0220


	//----- nvinfo : EIATTR_SW_WAR
	.align		4
.L_4167:
        /*00ec*/ 	.byte	0x04, 0x36
        /*00ee*/ 	.short	(.L_4169 - .L_4168)
.L_4168:
        /*00f0*/ 	.word	0x00000008
.L_4169:


//--------------------- .nv.info._ZN2at6native27unrolled_elementwise_kernelINS0_13BUnaryFunctorIsssZZZNS0_21heaviside_kernel_cudaERNS_18TensorIteratorBaseEENKUlvE_clEvENKUlvE3_clEvEUlssE_EESt5arrayIPcLm2EELi4E23TrivialOffsetCalculatorILi1EjESD_NS0_6memory12LoadWithCastILi1EEENSE_13StoreWithCastILi1EEEEEviT_T0_T2_T3_T4_T5_ --------------------------
	.section	.nv.info._ZN2at6native27unrolled_elementwise_kernelINS0_13BUnaryFunctorIsssZZZNS0_21heaviside_kernel_cudaERNS_18TensorIteratorBaseEENKUlvE_clEvENKUlvE3_clEvEUlssE_EESt5arrayIPcLm2EELi4E23TrivialOffsetCalculatorILi1EjESD_NS0_6memory12LoadWithCastILi1EEENSE_13StoreWithCastILi1EEEEEviT_T0_T2_T3_T4_T5_,"",@"SHT_CUDA_INFO"
	.sectionflags	@""
	.align	4


	//----- nvinfo : EIATTR_CUDA_API_VERSION
	.align		4
        /*0000*/ 	.byte	0x04, 0x37
        /*0002*/ 	.short	(.L_4171 - .L_4170)
.L_4170:
        /*0004*/ 	.word	0x00000082


	//----- nvinfo : EIATTR_KPARAM_INFO
	.align		4
.L_4171:
        /*0008*/ 	.byte	0x04, 0x17
        /*000a*/ 	.short	(.L_4173 - .L_4172)
.L_4172:
        /*000c*/ 	.word	0x00000000
        /*0010*/ 	.short	0x0006
        /*0012*/ 	.short	0x0024
        /*0014*/ 	.byte	0x00, 0xf0, 0x21, 0x00


	//----- nvinfo : EIATTR_KPARAM_INFO
	.align		4
.L_4173:
        /*0018*/ 	.byte	0x04, 0x17
        /*001a*/ 	.short	(.L_4175 - .L_4174)
.L_4174:
        /*001c*/ 	.word	0x00000000
        /*0020*/ 	.short	0x0005
        /*0022*/ 	.short	0x001c
        /*0024*/ 	.byte	0x00, 0xf0, 0x21, 0x00


	//----- nvinfo : EIATTR_KPARAM_INFO
	.align		4
.L_4175:
        /*0028*/ 	.byte	0x04, 0x17
        /*002a*/ 	.short	(.L_4177 - .L_4176)
.L_4176:
        /*002c*/ 	.word	0x00000000
        /*0030*/ 	.short	0x0004
        /*0032*/ 	.short	0x0019
        /*0034*/ 	.byte	0x00, 0xf0, 0x05, 0x00


	//----- nvinfo : EIATTR_KPARAM_INFO
	.align		4
.L_4177:
        /*0038*/ 	.byte	0x04, 0x17
        /*003a*/ 	.short	(.L_4179 - .L_4178)
.L_4178:
        /*003c*/ 	.word	0x00000000
        /*0040*/ 	.short	0x0003
        /*0042*/ 	.short	0x0018
        /*0044*/ 	.byte	0x00, 0xf0, 0x05, 0x00


	//----- nvinfo : EIATTR_KPARAM_INFO
	.align		4
.L_4179:
        /*0048*/ 	.byte	0x04, 0x17
        /*004a*/ 	.short	(.L_4181 - .L_4180)
.L_4180:
        /*004c*/ 	.word	0x00000000
        /*0050*/ 	.short	0x0002
        /*0052*/ 	.short	0x0008
        /*0054*/ 	.byte	0x00, 0xf0, 0x41, 0x00


	//----- nvinfo : EIATTR_KPARAM_INFO
	.align		4
.L_4181:
        /*0058*/ 	.byte	0x04, 0x17
        /*005a*/ 	.short	(.L_4183 - .L_4182)
.L_4182:
        /*005c*/ 	.word	0x00000000
        /*0060*/ 	.short	0x0001
        /*0062*/ 	.short	0x0004
        /*0064*/ 	.byte	0x00, 0xf0, 0x11, 0x00


	//----- nvinfo : EIATTR_KPARAM_INFO
	.align		4
.L_4183:
        /*0068*/ 	.byte	0x04, 0x17
        /*006a*/ 	.short	(.L_4185 - .L_4184)
.L_4184:
        /*006c*/ 	.word	0x00000000
        /*0070*/ 	.short	0x0000
        /*0072*/ 	.short	0x0000
        /*0074*/ 	.byte	0x00, 0xf0, 0x11, 0x00


	//----- nvinfo : EIATTR_SPARSE_MMA_MASK
	.align		4
.L_4185:
        /*0078*/ 	.byte	0x03, 0x50
        /*007a*/ 	.short	0x0000


	//----- nvinfo : EIATTR_MAXREG_COUNT
	.align		4
        /*007c*/ 	.byte	0x03, 0x1b
        /*007e*/ 	.short	0x00ff


	//----- nvinfo : EIATTR_EXTERNS
	.align		4
        /*0080*/ 	.byte	0x04, 0x0f
        /*0082*/ 	.short	(.L_4187 - .L_4186)


	//   ....[0]....
	.align		4
.L_4186:
        /*0084*/ 	.word	index@(__assertfail)


	//----- nvinfo : EIATTR_MERCURY_ISA_VERSION
	.align		4
.L_4187:
        /*0088*/ 	.byte	0x03, 0x5f
        /*008a*/ 	.short	0x0101


	//----- nvinfo : EIATTR_VRC_CTA_INIT_COUNT
	.align		4
        /*008c*/ 	.byte	0x02, 0x4a
	.zero		1
	.zero		1


	//----- nvinfo : EIATTR_SYSCALL_OFFSETS
	.align		4
        /*0090*/ 	.byte	0x04, 0x46
        /*0092*/ 	.short	(.L_4189 - .L_4188)


	//   ....[0]....
.L_4188:
        /*0094*/ 	.word	0x00000e30


	//   ....[1]....
        /*0098*/ 	.word	0x00001de0


	//   ....[2]....
        /*009c*/ 	.word	0x00002cd0


	//   ....[3]....
        /*00a0*/ 	.word	0x00003bd0


	//   ....[4]....
        /*00a4*/ 	.word	0x00004b00


	//   ....[5]....
        /*00a8*/ 	.word	0x000058c0


	//   ....[6]....
        /*00ac*/ 	.word	0x000067a0


	//   ....[7]....
        /*00b0*/ 	.word	0x00007660


	//----- nvinfo : EIATTR_EXIT_INSTR_OFFSETS
	.align		4
.L_4189:
        /*00b4*/ 	.byte	0x04, 0x1c
        /*00b6*/ 	.short	(.L_4191 - .L_4190)


	//   ....[0]....
.L_4190:
        /*00b8*/ 	.word	0x00006a70


	//   ....[1]....
        /*00bc*/ 	.word	0x00006ba0


	//   ....[2]....
        /*00c0*/ 	.word	0x00006bc0


	//   ....[3]....
        /*00c4*/ 	.word	0x00006c60


	//   ....[4]....
        /*00c8*/ 	.word	0x00006c90


	//   ....[5]....
        /*00cc*/ 	.word	0x00006cb0


	//   ....[6]....
        /*00d0*/ 	.word	0x00006d40


	//   ....[7]....
        /*00d4*/ 	.word	0x00006d80


	//   ....[8]....
        /*00d8*/ 	.word	0x00006e20


	//   ....[9]....
        /*00dc*/ 	.word	0x00006e70


	//   ....[10]....
        /*00e0*/ 	.word	0x00006ea0


	//   ....[11]....
        /*00e4*/ 	.word	0x00006f60


	//   ....[12]....
        /*00e8*/ 	.word	0x000070d0


	//   ....[13]....
        /*00ec*/ 	.word	0x00007240


	//   ....[14]....
        /*00f0*/ 	.word	0x000073a0


	//   ....[15]....
        /*00f4*/ 	.word	0x000073e0


	//   ....[16]....
        /*00f8*/ 	.word	0x00007410


	//   ....[17]....
        /*00fc*/ 	.word	0x000074c0


	//   ....[18]....
        /*0100*/ 	.word	0x00007500


	//   ....[19]....
        /*0104*/ 	.word	0x00007670


	//   ....[20]....
        /*0108*/ 	.word	0x00007780


	//   ....[21]....
        /*010c*/ 	.word	0x000078c0


	//   ....[22]....
        /*0110*/ 	.word	0x00007900


	//----- nvinfo : EIATTR_MAX_THREADS
	.align		4
.L_4191:
        /*0114*/ 	.byte	0x04, 0x05
        /*0116*/ 	.short	(.L_4193 - .L_4192)
.L_4192:
        /*0118*/ 	.word	0x00000080
        /*011c*/ 	.word	0x00000001
        /*0120*/ 	.word	0x00000001


	//----- nvinfo : EIATTR_CRS_STACK_SIZE
	.align		4
.L_4193:
        /*0124*/ 	.byte	0x04, 0x1e
        /*0126*/ 	.short	(.L_4195 - .L_4194)
.L_4194:
        /*0128*/ 	.word	0x00000000


	//----- nvinfo : EIATTR_CBANK_PARAM_SIZE
	.align		4
.L_4195:
        /*012c*/ 	.byte	0x03, 0x19
        /*012e*/ 	.short	0x002c


	//----- nvinfo : EIATTR_PARAM_CBANK
	.align		4
        /*0130*/ 	.byte	0x04, 0x0a
        /*0132*/ 	.short	(.L_4197 - .L_4196)
	.align		4
.L_4196:
        /*0134*/ 	.word	index@(.nv.constant0._ZN2at6native27unrolled_elementwise_kernelINS0_13BUnaryFunctorIsssZZZNS0_21heaviside_kernel_cudaERNS_18TensorIteratorBaseEENKUlvE_clEvENKUlvE3_clEvEUlssE_EESt5arrayIPcLm2EELi4E23TrivialOffsetCalculatorILi1EjESD_NS0_6memory12LoadWithCastILi1EEENSE_13StoreWithCastILi1EEEEEviT_T0_T2_T3_T4_T5_)
        /*0138*/ 	.short	0x0380
        /*013a*/ 	.short	0x002c


	//----- nvinfo : EIATTR_SW_WAR
	.align		4
.L_4197:
        /*013c*/ 	.byte	0x04, 0x36
        /*013e*/ 	.short	(.L_4199 - .L_4198)
.L_4198:
        /*0140*/ 	.word	0x00000008
.L_4199:


//--------------------- .nv.info._ZN2at6native18elementwise_kernelILi128ELi4EZNS0_22gpu_kernel_impl_nocastINS0_13BUnaryFunctorIsssZZZNS0_21heaviside_kernel_cudaERNS_18TensorIteratorBaseEENKUlvE_clEvENKUlvE3_clEvEUlssE_EEEEvS5_RKT_EUliE_EEviT1_ --------------------------
	.section	.nv.info._ZN2at6native18elementwise_kernelILi128ELi4EZNS0_22gpu_kernel_impl_nocastINS0_13BUnaryFunctorIsssZZZNS0_21heaviside_kernel_cudaERNS_18TensorIteratorBaseEENKUlvE_clEvENKUlvE3_clEvEUlssE_EEEEvS5_RKT_EUliE_EEviT1_,"",@"SHT_CUDA_INFO"
	.sectionflags	@""
	.align	4


	//----- nvinfo : EIATTR_CUDA_API_VERSION
	.align		4
        /*0000*/ 	.byte	0x04, 0x37
        /*0002*/ 	.short	(.L_4201 - .L_4200)
.L_4200:
        /*0004*/ 	.word	0x00000082


	//----- nvinfo : EIATTR_KPARAM_INFO
	.align		4
.L_4201:
        /*0008*/ 	.byte	0x04, 0x17
        /*000a*/ 	.short	(.L_4203 - .L_4202)
.L_4202:
        /*000c*/ 	.word	0x00000000
        /*0010*/ 	.short	0x0001
        /*0012*/ 	.short	0x0008
        /*0014*/ 	.byte	0x00, 0xf0, 0x61, 0x08


	//----- nvinfo : EIATTR_KPARAM_INFO
	.align		4
.L_4203:
        /*0018*/ 	.byte	0x04, 0x17
        /*001a*/ 	.short	(.L_4205 - .L_4204)
.L_4204:
        /*001c*/ 	.word	0x00000000
        /*0020*/ 	.short	0x0000
        /*0022*/ 	.short	0x0000
        /*0024*/ 	.byte	0x00, 0xf0, 0x11, 0x00


	//----- nvinfo : EIATTR_SPARSE_MMA_MASK
	.align		4
.L_4205:
        /*0028*/ 	.byte	0x03, 0x50
        /*002a*/ 	.short	0x0000


	//----- nvinfo : EIATTR_MAXREG_COUNT
	.align		4
        /*002c*/ 	.byte	0x03, 0x1b
        /*002e*/ 	.short	0x0080


	//----- nvinfo : EIATTR_MERCURY_ISA_VERSION
	.align		4
        /*0030*/ 	.byte	0x03, 0x5f
        /*0032*/ 	.short	0x0101


	//----- nvinfo : EIATTR_VRC_CTA_INIT_COUNT
	.align		4
        /*0034*/ 	.byte	0x02, 0x4a
	.zero		1
	.zero		1


	//----- nvinfo : EIATTR_EXIT_INSTR_OFFSETS
	.align		4
        /*0038*/ 	.byte	0x04, 0x1c
        /*003a*/ 	.short	(.L_4207 - .L_4206)


	//   ....[0]....
.L_4206:
        /*003c*/ 	.word	0x00000370


	//   ....[1]....
        /*0040*/ 	.word	0x00000410


	//   ....[2]....
        /*0044*/ 	.word	0x00003f90


	//   ....[3]....
        /*0048*/ 	.word	0x000052f0


	//----- nvinfo : EIATTR_MAX_THREADS
	.align		4
.L_4207:
        /*004c*/ 	.byte	0x04, 0x05
        /*004e*/ 	.short	(.L_4209 - .L_4208)
.L_4208:
        /*0050*/ 	.word	0x00000080
        /*0054*/ 	.word	0x00000001
        /*0058*/ 	.word	0x00000001


	//----- nvinfo : EIATTR_CRS_STACK_SIZE
	.align		4
.L_4209:
        /*005c*/ 	.byte	0x04, 0x1e
        /*005e*/ 	.short	(.L_4211 - .L_4210)
.L_4210:
        /*0060*/ 	.word	0x00000000


	//----- nvinfo : EIATTR_CBANK_PARAM_SIZE
	.align		4
.L_4211:
        /*0064*/ 	.byte	0x03, 0x19
        /*0066*/ 	.short	0x0220


	//----- nvinfo : EIATTR_PARAM_CBANK
	.align		4
        /*0068*/ 	.byte	0x04, 0x0a
        /*006a*/ 	.short	(.L_4213 - .L_4212)
	.align		4
.L_4212:
        /*006c*/ 	.word	index@(.nv.constant0._ZN2at6native18elementwise_kernelILi128ELi4EZNS0_22gpu_kernel_impl_nocastINS0_13BUnaryFunctorIsssZZZNS0_21heaviside_kernel_cudaERNS_18TensorIteratorBaseEENKUlvE_clEvENKUlvE3_clEvEUlssE_EEEEvS5_RKT_EUliE_EEviT1_)
        /*0070*/ 	.short	0x0380
        /*0072*/ 	.short	0x0220


	//----- nvinfo : EIATTR_SW_WAR
	.align		4
.L_4213:
        /*0074*/ 	.byte	0x04, 0x36
        /*0076*/ 	.short	(.L_4215 - .L_4214)
.L_4214:
        /*0078*/ 	.word	0x00000008
.L_4215:


//--------------------- .nv.info._ZN2at6native27unrolled_elementwise_kernelINS0_13BUnaryFunctorIsssZZZNS0_21heaviside_kernel_cudaERNS_18TensorIteratorBaseEENKUlvE_clEvENKUlvE3_clEvEUlssE_EESt5arrayIPcLm2EELi4E23TrivialOffsetCalculatorILi1EjESD_NS0_6memory15LoadWithoutCastENSE_16StoreWithoutCastEEEviT_T0_T2_T3_T4_T5_ --------------------------
	.section	.nv.info._ZN2at6native27unrolled_elementwise_kernelINS0_13BUnaryFunctorIsssZZZNS0_21heaviside_kernel_cudaERNS_18TensorIteratorBaseEENKUlvE_clEvENKUlvE3_clEvEUlssE_EESt5arrayIPcLm2EELi4E23TrivialOffsetCalculatorILi1EjESD_NS0_6memory15LoadWithoutCastENSE_16StoreWithoutCastEEEviT_T0_T2_T3_T4_T5_,"",@"SHT_CUDA_INFO"
	.sectionflags	@""
	.align	4


	//----- nvinfo : EIATTR_CUDA_API_VERSION
	.align		4
        /*0000*/ 	.byte	0x04, 0x37
        /*0002*/ 	.short	(.L_4217 - .L_4216)
.L_4216:
        /*0004*/ 	.word	0x00000082


	//----- nvinfo : EIATTR_KPARAM_INFO
	.align		4
.L_4217:
        /*0008*/ 	.byte	0x04, 0x17
        /*000a*/ 	.short	(.L_4219 - .L_4218)
.L_4218:
        /*000c*/ 	.word	0x00000000
        /*0010*/ 	.short	0x0006
        /*0012*/ 	.short	0x001b
        /*0014*/ 	.byte	0x00, 0xf0, 0x05, 0x00


	//----- nvinfo : EIATTR_KPARAM_INFO
	.align		4
.L_4219:
        /*0018*/ 	.byte	0x04, 0x17
        /*001a*/ 	.short	(.L_4221 - .L_4220)
.L_4220:
        /*001c*/ 	.word	0x00000000
        /*0020*/ 	.short	0x0005
        /*0022*/ 	.short	0x001a
        /*0024*/ 	.byte	0x00, 0xf0, 0x05, 0x00


	//----- nvinfo : EIATTR_KPARAM_INFO
	.align		4
.L_4221:
        /*0028*/ 	.byte	0x04, 0x17
        /*002a*/ 	.short	(.L_4223 - .L_4222)
.L_4222:
        /*002c*/ 	.word	0x00000000
        /*0030*/ 	.short	0x0004
        /*0032*/ 	.short	0x0019
        /*0034*/ 	.byte	0x00, 0xf0, 0x05, 0x00


	//----- nvinfo : EIATTR_KPARAM_INFO
	.align		4
.L_4223:
        /*0038*/ 	.byte	0x04, 0x17
        /*003a*/ 	.short	(.L_4225 - .L_4224)
.L_4224:
        /*003c*/ 	.word	0x00000000
        /*0040*/ 	.short	0x0003
        /*0042*/ 	.short	0x0018
        /*0044*/ 	.byte	0x00, 0xf0, 0x05, 0x00


	//----- nvinfo : EIATTR_KPARAM_INFO
	.align		4
.L_4225:
        /*0048*/ 	.byte	0x04, 0x17
        /*004a*/ 	.short	(.L_4227 - .L_4226)
.L_4226:
        /*004c*/ 	.word	0x00000000
        /*0050*/ 	.short	0x0002
        /*0052*/ 	.short	0x0008
        /*0054*/ 	.byte	0x00, 0xf0, 0x41, 0x00


	//----- nvinfo : EIATTR_KPARAM_INFO
	.align		4
.L_4227:
        /*0058*/ 	.byte	0x04, 0x17
        /*005a*/ 	.short	(.L_4229 - .L_4228)
.L_4228:
        /*005c*/ 	.word	0x00000000
        /*0060*/ 	.short	0x0001
        /*0062*/ 	.short	0x0004
        /*0064*/ 	.byte	0x00, 0xf0, 0x11, 0x00


	//----- nvinfo : EIATTR_KPARAM_INFO
	.align		4
.L_4229:
        /*0068*/ 	.byte	0x04, 0x17
        /*006a*/ 	.short	(.L_4231 - .L_4230)
.L_4230:
        /*006c*/ 	.word	0x00000000
        /*0070*/ 	.short	0x0000
        /*0072*/ 	.short	0x0000
        /*0074*/ 	.byte	0x00, 0xf0, 0x11, 0x00


	//----- nvinfo : EIATTR_SPARSE_MMA_MASK
	.align		4
.L_4231:
        /*0078*/ 	.byte	0x03, 0x50
        /*007a*/ 	.short	0x0000


	//----- nvinfo : EIATTR_MAXREG_COUNT
	.align		4
        /*007c*/ 	.byte	0x03, 0x1b
        /*007e*/ 	.short	0x00ff


	//----- nvinfo : EIATTR_MERCURY_ISA_VERSION
	.align		4
        /*0080*/ 	.byte	0x03, 0x5f
        /*0082*/ 	.short	0x0101


	//----- nvinfo : EIATTR_VRC_CTA_INIT_COUNT
	.align		4
        /*0084*/ 	.byte	0x02, 0x4a
	.zero		1
	.zero		1


	//----- nvinfo : EIATTR_EXIT_INSTR_OFFSETS
	.align		4
        /*0088*/ 	.byte	0x04, 0x1c
        /*008a*/ 	.short	(.L_4233 - .L_4232)


	//   ....[0]....
.L_4232:
        /*008c*/ 	.word	0x00000520


	//   ....[1]....
        /*0090*/ 	.word	0x00000570


	//----- nvinfo : EIATTR_MAX_THREADS
	.align		4
.L_4233:
        /*0094*/ 	.byte	0x04, 0x05
        /*0096*/ 	.short	(.L_4235 - .L_4234)
.L_4234:
        /*0098*/ 	.word	0x00000080
        /*009c*/ 	.word	0x00000001
        /*00a0*/ 	.word	0x00000001


	//----- nvinfo : EIATTR_CRS_STACK_SIZE
	.align		4
.L_4235:
        /*00a4*/ 	.byte	0x04, 0x1e
        /*00a6*/ 	.short	(.L_4237 - .L_4236)
.L_4236:
        /*00a8*/ 	.word	0x00000000


	//----- nvinfo : EIATTR_CBANK_PARAM_SIZE
	.align		4
.L_4237:
        /*00ac*/ 	.byte	0x03, 0x19
        /*00ae*/ 	.short	0x001c


	//----- nvinfo : EIATTR_PARAM_CBANK
	.align		4
        /*00b0*/ 	.byte	0x04, 0x0a
        /*00b2*/ 	.short	(.L_4239 - .L_4238)
	.align		4
.L_4238:
        /*00b4*/ 	.word	index@(.nv.constant0._ZN2at6native27unrolled_elementwise_kernelINS0_13BUnaryFunctorIsssZZZNS0_21heaviside_kernel_cudaERNS_18TensorIteratorBaseEENKUlvE_clEvENKUlvE3_clEvEUlssE_EESt5arrayIPcLm2EELi4E23TrivialOffsetCalculatorILi1EjESD_NS0_6memory15LoadWithoutCastENSE_16StoreWithoutCastEEEviT_T0_T2_T3_T4_T5_)
        /*00b8*/ 	.short	0x0380
        /*00ba*/ 	.short	0x001c


	//----- nvinfo : EIATTR_SW_WAR
	.align		4
.L_4239:
        /*00bc*/ 	.byte	0x04, 0x36
        /*00be*/ 	.short	(.L_4241 - .L_4240)
.L_4240:
        /*00c0*/ 	.word	0x00000008
.L_4241:


//--------------------- .nv.info._ZN2at6native29vectorized_elementwise_kernelILi2ENS0_13BUnaryFunctorIsssZZZNS0_21heaviside_kernel_cudaERNS_18TensorIteratorBaseEENKUlvE_clEvENKUlvE3_clEvEUlssE_EESt5arrayIPcLm2EEEEviT0_T1_ --------------------------
	.section	.nv.info._ZN2at6native29vectorized_elementwise_kernelILi2ENS0_13BUnaryFunctorIsssZZZNS0_21heaviside_kernel_cudaERNS_18TensorIteratorBaseEENKUlvE_clEvENKUlvE3_clEvEUlssE_EESt5arrayIPcLm2EEEEviT0_T1_,"",@"SHT_CUDA_INFO"
	.sectionflags	@""
	.align	4


	//----- nvinfo : EIATTR_CUDA_API_VERSION
	.align		4
        /*0000*/ 	.byte	0x04, 0x37
        /*0002*/ 	.short	(.L_4243 - .L_4242)
.L_4242:
        /*0004*/ 	.word	0x00000082


	//----- nvinfo : EIATTR_KPARAM_INFO
	.align		4
.L_4243:
        /*0008*/ 	.byte	0x04, 0x17
        /*000a*/ 	.short	(.L_4245 - .L_4244)
.L_4244:
        /*000c*/ 	.word	0x00000000
        /*0010*/ 	.short	0x0002
        /*0012*/ 	.short	0x0008
        /*0014*/ 	.byte	0x00, 0xf0, 0x41, 0x00


	//----- nvinfo : EIATTR_KPARAM_INFO
	.align		4
.L_4245:
        /*0018*/ 	.byte	0x04, 0x17
        /*001a*/ 	.short	(.L_4247 - .L_4246)
.L_4246:
        /*001c*/ 	.word	0x00000000
        /*0020*/ 	.short	0x0001
        /*0022*/ 	.short	0x0004
        /*0024*/ 	.byte	0x00, 0xf0, 0x11, 0x00


	//----- nvinfo : EIATTR_KPARAM_INFO
	.align		4
.L_4247:
        /*0028*/ 	.byte	0x04, 0x17
        /*002a*/ 	.short	(.L_4249 - .L_4248)
.L_4248:
        /*002c*/ 	.word	0x00000000
        /*0030*/ 	.short	0x0000
        /*0032*/ 	.short	0x0000
        /*0034*/ 	.byte	0x00, 0xf0, 0x11, 0x00


	//----- nvinfo : EIATTR_SPARSE_MMA_MASK
	.align		4
.L_4249:
        /*0038*/ 	.byte	0x03, 0x50
        /*003a*/ 	.short	0x0000


	//----- nvinfo : EIATTR_MAXREG_COUNT
	.align		4
        /*003c*/ 	.byte	0x03, 0x1b
        /*003e*/ 	.short	0x00ff


	//----- nvinfo : EIATTR_MERCURY_ISA_VERSION
	.align		4
        /*0040*/ 	.byte	0x03, 0x5f
        /*0042*/ 	.short	0x0101


	//----- nvinfo : EIATTR_VRC_CTA_INIT_COUNT
	.align		4
        /*0044*/ 	.byte	0x02, 0x4a
	.zero		1
	.zero		1


	//----- nvinfo : EIATTR_EXIT_INSTR_OFFSETS
	.align		4
        /*0048*/ 	.byte	0x04, 0x1c
        /*004a*/ 	.short	(.L_4251 - .L_4250)


	//   ....[0]....
.L_4250:
        /*004c*/ 	.word	0x00000a50


	//   ....[1]....
        /*0050*/ 	.word	0x00000aa0


	//   ....[2]....
        /*0054*/ 	.word	0x00000eb0


	//----- nvinfo : EIATTR_MAX_THREADS
	.align		4
.L_4251:
        /*0058*/ 	.byte	0x04, 0x05
        /*005a*/ 	.short	(.L_4253 - .L_4252)
.L_4252:
        /*005c*/ 	.word	0x00000080
        /*0060*/ 	.word	0x00000001
        /*0064*/ 	.word	0x00000001


	//----- nvinfo : EIATTR_CRS_STACK_SIZE
	.align		4
.L_4253:
        /*0068*/ 	.byte	0x04, 0x1e
        /*006a*/ 	.short	(.L_4255 - .L_4254)
.L_4254:
        /*006c*/ 	.word	0x00000000


	//----- nvinfo : EIATTR_CBANK_PARAM_SIZE
	.align		4
.L_4255:
        /*0070*/ 	.byte	0x03, 0x19
        /*0072*/ 	.short	0x0018


	//----- nvinfo : EIATTR_PARAM_CBANK
	.align		4
        /*0074*/ 	.byte	0x04, 0x0a
        /*0076*/ 	.short	(.L_4257 - .L_4256)
	.align		4
.L_4256:
        /*0078*/ 	.word	index@(.nv.constant0._ZN2at6native29vectorized_elementwise_kernelILi2ENS0_13BUnaryFunctorIsssZZZNS0_21heaviside_kernel_cudaERNS_18TensorIteratorBaseEENKUlvE_clEvENKUlvE3_clEvEUlssE_EESt5arrayIPcLm2EEEEviT0_T1_)
        /*007c*/ 	.short	0x0380
        /*007e*/ 	.short	0x0018


	//----- nvinfo : EIATTR_SW_WAR
	.align		4
.L_4257:
        /*0080*/ 	.byte	0x04, 0x36
        /*0082*/ 	.short	(.L_4259 - .L_4258)
.L_4258:
        /*0084*/ 	.word	0x00000008
.L_4259:


//--------------------- .nv.info._ZN2at6native29vectorized_elementwise_kernelILi4ENS0_13BUnaryFunctorIsssZZZNS0_21heaviside_kernel_cudaERNS_18TensorIteratorBaseEENKUlvE_clEvENKUlvE3_clEvEUlssE_EESt5arrayIPcLm2EEEEviT0_T1_ --------------------------
	.section	.nv.info._ZN2at6native29vectorized_elementwise_kernelILi4ENS0_13BUnaryFunctorIsssZZZNS0_21heaviside_kernel_cudaERNS_18TensorIteratorBaseEENKUlvE_clEvENKUlvE3_clEvEUlssE_EESt5arrayIPcLm2EEEEviT0_T1_,"",@"SHT_CUDA_INFO"
	.sectionflags	@""
	.align	4


	//----- nvinfo : EIATTR_CUDA_API_VERSION
	.align		4
        /*0000*/ 	.byte	0x04, 0x37
        /*0002*/ 	.short	(.L_4261 - .L_4260)
.L_4260:
        /*0004*/ 	.word	0x00000082


	//----- nvinfo : EIATTR_KPARAM_INFO
	.align		4
.L_4261:
        /*0008*/ 	.byte	0x04, 0x17
        /*000a*/ 	.short	(.L_4263 - .L_4262)
.L_4262:
        /*000c*/ 	.word	0x00000000
        /*0010*/ 	.short	0x0002
        /*0012*/ 	.short	0x0008
        /*0014*/ 	.byte	0x00, 0xf0, 0x41, 0x00


	//----- nvinfo : EIATTR_KPARAM_INFO
	.align		4
.L_4263:
        /*0018*/ 	.byte	0x04, 0x17
        /*001a*/ 	.short	(.L_4265 - .L_4264)
.L_4264:
        /*001c*/ 	.word	0x00000000
        /*0020*/ 	.short	0x0001
        /*0022*/ 	.short	0x0004
        /*0024*/ 	.byte	0x00, 0xf0, 0x11, 0x00


	//----- nvinfo : EIATTR_KPARAM_INFO
	.align		4
.L_4265:
        /*0028*/ 	.byte	0x04, 0x17
        /*002a*/ 	.short	(.L_4267 - .L_4266)
.L_4266:
        /*002c*/ 	.word	0x00000000
        /*0030*/ 	.short	0x0000
        /*0032*/ 	.short	0x0000
        /*0034*/ 	.byte	0x00, 0xf0, 0x11, 0x00


	//----- nvinfo : EIATTR_SPARSE_MMA_MASK
	.align		4
.L_4267:
        /*0038*/ 	.byte	0x03, 0x50
        /*003a*/ 	.short	0x0000


	//----- nvinfo : EIATTR_MAXREG_COUNT
	.align		4
        /*003c*/ 	.byte	0x03, 0x1b
        /*003e*/ 	.short	0x00ff


	//----- nvinfo : EIATTR_MERCURY_ISA_VERSION
	.align		4
        /*0040*/ 	.byte	0x03, 0x5f
        /*0042*/ 	.short	0x0101


	//----- nvinfo : EIATTR_VRC_CTA_INIT_COUNT
	.align		4
        /*0044*/ 	.byte	0x02, 0x4a
	.zero		1
	.zero		1


	//----- nvinfo : EIATTR_EXIT_INSTR_OFFSETS
	.align		4
        /*0048*/ 	.byte	0x04, 0x1c
        /*004a*/ 	.short	(.L_4269 - .L_4268)


	//   ....[0]....
.L_4268:
        /*004c*/ 	.word	0x00000a50


	//   ....[1]....
        /*0050*/ 	.word	0x00000aa0


	//   ....[2]....
        /*0054*/ 	.word	0x00000e40


	//----- nvinfo : EIATTR_MAX_THREADS
	.align		4
.L_4269:
        /*0058*/ 	.byte	0x04, 0x05
        /*005a*/ 	.short	(.L_4271 - .L_4270)
.L_4270:
        /*005c*/ 	.word	0x00000080
        /*0060*/ 	.word	0x00000001
        /*0064*/ 	.word	0x00000001


	//----- nvinfo : EIATTR_CRS_STACK_SIZE
	.align		4
.L_4271:
        /*0068*/ 	.byte	0x04, 0x1e
        /*006a*/ 	.short	(.L_4273 - .L_4272)
.L_4272:
        /*006c*/ 	.word	0x00000000


	//----- nvinfo : EIATTR_CBANK_PARAM_SIZE
	.align		4
.L_4273:
        /*0070*/ 	.byte	0x03, 0x19
        /*0072*/ 	.short	0x0018


	//----- nvinfo : EIATTR_PARAM_CBANK
	.align		4
        /*0074*/ 	.byte	0x04, 0x0a
        /*0076*/ 	.short	(.L_4275 - .L_4274)
	.align		4
.L_4274:
        /*0078*/ 	.word	index@(.nv.constant0._ZN2at6native29vectorized_elementwise_kernelILi4ENS0_13BUnaryFunctorIsssZZZNS0_21heaviside_kernel_cudaERNS_18TensorIteratorBaseEENKUlvE_clEvENKUlvE3_clEvEUlssE_EESt5arrayIPcLm2EEEEviT0_T1_)
        /*007c*/ 	.short	0x0380
        /*007e*/ 	.short	0x0018


	//----- nvinfo : EIATTR_SW_WAR
	.align		4
.L_4275:
        /*0080*/ 	.byte	0x04, 0x36
        /*0082*/ 	.short	(.L_4277 - .L_4276)
.L_4276:
        /*0084*/ 	.word	0x00000008
.L_4277:


//--------------------- .nv.info._ZN2at6native29vectorized_elementwise_kernelILi8ENS0_13BUnaryFunctorIsssZZZNS0_21heaviside_kernel_cudaERNS_18TensorIteratorBaseEENKUlvE_clEvENKUlvE3_clEvEUlssE_EESt5arrayIPcLm2EEEEviT0_T1_ --------------------------
	.section	.nv.info._ZN2at6native29vectorized_elementwise_kernelILi8ENS0_13BUnaryFunctorIsssZZZNS0_21heaviside_kernel_cudaERNS_18TensorIteratorBaseEENKUlvE_clEvENKUlvE3_clEvEUlssE_EESt5arrayIPcLm2EEEEviT0_T1_,"",@"SHT_CUDA_INFO"
	.sectionflags	@""
	.align	4


	//----- nvinfo : EIATTR_CUDA_API_VERSION
	.align		4
        /*0000*/ 	.byte	0x04, 0x37
        /*0002*/ 	.short	(.L_4279 - .L_4278)
.L_4278:
        /*0004*/ 	.word	0x00000082


	//----- nvinfo : EIATTR_KPARAM_INFO
	.align		4
.L_4279:
        /*0008*/ 	.byte	0x04, 0x17
        /*000a*/ 	.short	(.L_4281 - .L_4280)
.L_4280:
        /*000c*/ 	.word	0x00000000
        /*0010*/ 	.short	0x0002
        /*0012*/ 	.short	0x0008
        /*0014*/ 	.byte	0x00, 0xf0, 0x41, 0x00


	//----- nvinfo : EIATTR_KPARAM_INFO
	.align		4
.L_4281:
        /*0018*/ 	.byte	0x04, 0x17
        /*001a*/ 	.short	(.L_4283 - .L_4282)
.L_4282:
        /*001c*/ 	.word	0x00000000
        /*0020*/ 	.short	0x0001
        /*0022*/ 	.short	0x0004
        /*0024*/ 	.byte	0x00, 0xf0, 0x11, 0x00


	//----- nvinfo : EIATTR_KPARAM_INFO
	.align		4
.L_4283:
        /*0028*/ 	.byte	0x04, 0x17
        /*002a*/ 	.short	(.L_4285 - .L_4284)
.L_4284:
        /*002c*/ 	.word	0x00000000
        /*0030*/ 	.short	0x0000
        /*0032*/ 	.short	0x0000
        /*0034*/ 	.byte	0x00, 0xf0, 0x11, 0x00


	//----- nvinfo : EIATTR_SPARSE_MMA_MASK
	.align		4
.L_4285:
        /*0038*/ 	.byte	0x03, 0x50
        /*003a*/ 	.short	0x0000


	//----- nvinfo : EIATTR_MAXREG_COUNT
	.align		4
        /*003c*/ 	.byte	0x03, 0x1b
        /*003e*/ 	.short	0x00ff


	//----- nvinfo : EIATTR_MERCURY_ISA_VERSION
	.align		4
        /*0040*/ 	.byte	0x03, 0x5f
        /*0042*/ 	.short	0x0101


	//----- nvinfo : EIATTR_VRC_CTA_INIT_COUNT
	.align		4
        /*0044*/ 	.byte	0x02, 0x4a
	.zero		1
	.zero		1


	//----- nvinfo : EIATTR_EXIT_INSTR_OFFSETS
	.align		4
        /*0048*/ 	.byte	0x04, 0x1c
        /*004a*/ 	.short	(.L_4287 - .L_4286)


	//   ....[0]....
.L_4286:
        /*004c*/ 	.word	0x00000a50


	//   ....[1]....
        /*0050*/ 	.word	0x00000aa0


	//   ....[2]....
        /*0054*/ 	.word	0x00000e50


	//----- nvinfo : EIATTR_MAX_THREADS
	.align		4
.L_4287:
        /*0058*/ 	.byte	0x04, 0x05
        /*005a*/ 	.short	(.L_4289 - .L_4288)
.L_4288:
        /*005c*/ 	.word	0x00000080
        /*0060*/ 	.word	0x00000001
        /*0064*/ 	.word	0x00000001


	//----- nvinfo : EIATTR_CRS_STACK_SIZE
	.align		4
.L_4289:
        /*0068*/ 	.byte	0x04, 0x1e
        /*006a*/ 	.short	(.L_4291 - .L_4290)
.L_4290:
        /*006c*/ 	.word	0x00000000


	//----- nvinfo : EIATTR_CBANK_PARAM_SIZE
	.align		4
.L_4291:
        /*0070*/ 	.byte	0x03, 0x19
        /*0072*/ 	.short	0x0018


	//----- nvinfo : EIATTR_PARAM_CBANK
	.align		4
        /*0074*/ 	.byte	0x04, 0x0a
        /*0076*/ 	.short	(.L_4293 - .L_4292)
	.align		4
.L_4292:
        /*0078*/ 	.word	index@(.nv.constant0._ZN2at6native29vectorized_elementwise_kernelILi8ENS0_13BUnaryFunctorIsssZZZNS0_21heaviside_kernel_cudaERNS_18TensorIteratorBaseEENKUlvE_clEvENKUlvE3_clEvEUlssE_EESt5arrayIPcLm2EEEEviT0_T1_)
        /*007c*/ 	.short	0x0380
        /*007e*/ 	.short	0x0018


	//----- nvinfo : EIATTR_SW_WAR
	.align		4
.L_4293:
        /*0080*/ 	.byte	0x04, 0x36
        /*0082*/ 	.short	(.L_4295 - .L_4294)
.L_4294:
        /*0084*/ 	.word	0x00000008
.L_4295:


//--------------------- .nv.info._ZN2at6native18elementwise_kernelILi128ELi4EZNS0_15gpu_kernel_implINS0_13AUnaryFunctorIsssZZZNS0_21heaviside_kernel_cudaERNS_18TensorIteratorBaseEENKUlvE_clEvENKUlvE3_clEvEUlssE_EEEEvS5_RKT_EUliE_EEviT1_ --------------------------
	.section	.nv.info._ZN2at6native18elementwise_kernelILi128ELi4EZNS0_15gpu_kernel_implINS0_13AUnaryFunctorIsssZZZNS0_21heaviside_kernel_cudaERNS_18TensorIteratorBaseEENKUlvE_clEvENKUlvE3_clEvEUlssE_EEEEvS5_RKT_EUliE_EEviT1_,"",@"SHT_CUDA_INFO"
	.sectionflags	@""
	.align	4


	//----- nvinfo : EIATTR_CUDA_API_VERSION
	.align		4
        /*0000*/ 	.byte	0x04, 0x37
        /*0002*/ 	.short	(.L_4297 - .L_4296)
.L_4296:
        /*0004*/ 	.word	0x00000082


	//----- nvinfo : EIATTR_KPARAM_INFO
	.align		4
.L_4297:
        /*0008*/ 	.byte	0x04, 0x17
        /*000a*/ 	.short	(.L_4299 - .L_4298)
.L_4298:
        /*000c*/ 	.word	0x00000000
        /*0010*/ 	.short	0x0001
        /*0012*/ 	.short	0x0008
        /*0014*/ 	.byte	0x00, 0xf0, 0x61, 0x08


	//----- nvinfo : EIATTR_KPARAM_INFO
	.align		4
.L_4299:
        /*0018*/ 	.byte	0x04, 0x17
        /*001a*/ 	.short	(.L_4301 - .L_4300)
.L_4300:
        /*001c*/ 	.word	0x00000000
        /*0020*/ 	.short	0x0000
        /*0022*/ 	.short	0x0000
        /*0024*/ 	.byte	0x00, 0xf0, 0x11, 0x00


	//----- nvinfo : EIATTR_SPARSE_MMA_MASK
	.align		4
.L_4301:
        /*0028*/ 	.byte	0x03, 0x50
        /*002a*/ 	.short	0x0000


	//----- nvinfo : EIATTR_MAXREG_COUNT
	.align		4
        /*002c*/ 	.byte	0x03, 0x1b
        /*002e*/ 	.short	0x0080


	//----- nvinfo : EIATTR_EXTERNS
	.align		4
        /*0030*/ 	.byte	0x04, 0x0f
        /*0032*/ 	.short	(.L_4303 - .L_4302)


	//   ....[0]....
	.align		4
.L_4302:
        /*0034*/ 	.word	index@(__assertfail)


	//----- nvinfo : EIATTR_MERCURY_ISA_VERSION
	.align		4
.L_4303:
        /*0038*/ 	.byte	0x03, 0x5f
        /*003a*/ 	.short	0x0101


	//----- nvinfo : EIATTR_VRC_CTA_INIT_COUNT
	.align		4
        /*003c*/ 	.byte	0x02, 0x4a
	.zero		1
	.zero		1


	//----- nvinfo : EIATTR_SYSCALL_OFFSETS
	.align		4
        /*0040*/ 	.byte	0x04, 0x46
        /*0042*/ 	.short	(.L_4305 - .L_4304)


	//   ....[0]....
.L_4304:
        /*0044*/ 	.word	0x00002160


	//   ....[1]....
        /*0048*/ 	.word	0x00002fa0


	//   ....[2]....
        /*004c*/ 	.word	0x00005260


	//   ....[3]....
        /*0050*/ 	.word	0x00005eb0


	//   ....[4]....
        /*0054*/ 	.word	0x00008290


	//   ....[5]....
        /*0058*/ 	.word	0x00008ee0


	//   ....[6]....
        /*005c*/ 	.word	0x0000b2d0


	//   ....[7]....
        /*0060*/ 	.word	0x0000bef0


	//----- nvinfo : EIATTR_EXIT_INSTR_OFFSETS
	.align		4
.L_4305:
        /*0064*/ 	.byte	0x04, 0x1c
        /*0066*/ 	.short	(.L_4307 - .L_4306)


	//   ....[0]....
.L_4306:
        /*0068*/ 	.word	0x000091c0


	//   ....[1]....
        /*006c*/ 	.word	0x0000b430


	//   ....[2]....
        /*0070*/ 	.word	0x0000b450


	//   ....[3]....
        /*0074*/ 	.word	0x0000b4f0


	//   ....[4]....
        /*0078*/ 	.word	0x0000b520


	//   ....[5]....
        /*007c*/ 	.word	0x0000b540


	//   ....[6]....
        /*0080*/ 	.word	0x0000b5d0


	//   ....[7]....
        /*0084*/ 	.word	0x0000b610


	//   ....[8]....
        /*0088*/ 	.word	0x0000b6b0


	//   ....[9]....
        /*008c*/ 	.word	0x0000b700


	//   ....[10]....
        /*0090*/ 	.word	0x0000b730


	//   ....[11]....
        /*0094*/ 	.word	0x0000b7f0


	//   ....[12]....
        /*0098*/ 	.word	0x0000b960


	//   ....[13]....
        /*009c*/ 	.word	0x0000bad0


	//   ....[14]....
        /*00a0*/ 	.word	0x0000bc30


	//   ....[15]....
        /*00a4*/ 	.word	0x0000bc70


	//   ....[16]....
        /*00a8*/ 	.word	0x0000bca0


	//   ....[17]....
        /*00ac*/ 	.word	0x0000bd50


	//   ....[18]....
        /*00b0*/ 	.word	0x0000bd90


	//   ....[19]....
        /*00b4*/ 	.word	0x0000bf00


	//   ....[20]....
        /*00b8*/ 	.word	0x0000c010


	//   ....[21]....
        /*00bc*/ 	.word	0x0000c150


	//   ....[22]....
        /*00c0*/ 	.word	0x0000c190


	//----- nvinfo : EIATTR_MAX_THREADS
	.align		4
.L_4307:
        /*00c4*/ 	.byte	0x04, 0x05
        /*00c6*/ 	.short	(.L_4309 - .L_4308)
.L_4308:
        /*00c8*/ 	.word	0x00000080
        /*00cc*/ 	.word	0x00000001
        /*00d0*/ 	.word	0x00000001


	//----- nvinfo : EIATTR_CRS_STACK_SIZE
	.align		4
.L_4309:
        /*00d4*/ 	.byte	0x04, 0x1e
        /*00d6*/ 	.short	(.L_4311 - .L_4310)
.L_4310:
        /*00d8*/ 	.word	0x00000000


	//----- nvinfo : EIATTR_CBANK_PARAM_SIZE
	.align		4
.L_4311:
        /*00dc*/ 	.byte	0x03, 0x19
        /*00de*/ 	.short	0x0220


	//----- nvinfo : EIATTR_PARAM_CBANK
	.align		4
        /*00e0*/ 	.byte	0x04, 0x0a
        /*00e2*/ 	.short	(.L_4313 - .L_4312)
	.align		4
.L_4312:
        /*00e4*/ 	.word	index@(.nv.constant0._ZN2at6native18elementwise_kernelILi128ELi4EZNS0_15gpu_kernel_implINS0_13AUnaryFunctorIsssZZZNS0_21heaviside_kernel_cudaERNS_18TensorIteratorBaseEENKUlvE_clEvENKUlvE3_clEvEUlssE_EEEEvS5_RKT_EUliE_EEviT1_)
        /*00e8*/ 	.short	0x0380
        /*00ea*/ 	.short	0x0220


	//----- nvinfo : EIATTR_SW_WAR
	.align		4
.L_4313:
        /*00ec*/ 	.byte	0x04, 0x36
        /*00ee*/ 	.short	(.L_4315 - .L_4314)
.L_4314:
        /*00f0*/ 	.word	0x00000008
.L_4315:


//--------------------- .nv.info._ZN2at6native27unrolled_elementwise_kernelINS0_13AUnaryFunctorIsssZZZNS0_21heaviside_kernel_cudaERNS_18TensorIteratorBaseEENKUlvE_clEvENKUlvE3_clEvEUlssE_EESt5arrayIPcLm2EELi4E23TrivialOffsetCalculatorILi1EjESD_NS0_6memory12LoadWithCastILi1EEENSE_13StoreWithCastILi1EEEEEviT_T0_T2_T3_T4_T5_ --------------------------
	.section	.nv.info._ZN2at6native27unrolled_elementwise_kernelINS0_13AUnaryFunctorIsssZZZNS0_21heaviside_kernel_cudaERNS_18TensorIteratorBaseEENKUlvE_clEvENKUlvE3_clEvEUlssE_EESt5arrayIPcLm2EELi4E23TrivialOffsetCalculatorILi1EjESD_NS0_6memory12LoadWithCastILi1EEENSE_13StoreWithCastILi1EEEEEviT_T0_T2_T3_T4_T5_,"",@"SHT_CUDA_INFO"
	.sectionflags	@""
	.align	4


	//----- nvinfo : EIATTR_CUDA_API_VERSION
	.align		4
        /*0000*/ 	.byte	0x04, 0x37
        /*0002*/ 	.short	(.L_4317 - .L_4316)
.L_4316:
        /*0004*/ 	.word	0x00000082


	//----- nvinfo : EIATTR_KPARAM_INFO
	.align		4
.L_4317:
        /*0008*/ 	.byte	0x04, 0x17
        /*000a*/ 	.short	(.L_4319 - .L_4318)
.L_4318:
        /*000c*/ 	.word	0x00000000
        /*0010*/ 	.short	0x0006
        /*0012*/ 	.short	0x0024
        /*0014*/ 	.byte	0x00, 0xf0, 0x21, 0x00


	//----- nvinfo : EIATTR_KPARAM_INFO
	.align		4
.L_4319:
        /*0018*/ 	.byte	0x04, 0x17
        /*001a*/ 	.short	(.L_4321 - .L_4320)
.L_4320:
        /*001c*/ 	.word	0x00000000
        /*0020*/ 	.short	0x0005
        /*0022*/ 	.short	0x001c
        /*0024*/ 	.byte	0x00, 0xf0, 0x21, 0x00


	//----- nvinfo : EIATTR_KPARAM_INFO
	.align		4
.L_4321:
        /*0028*/ 	.byte	0x04, 0x17
        /*002a*/ 	.short	(.L_4323 - .L_4322)
.L_4322:
        /*002c*/ 	.word	0x00000000
        /*0030*/ 	.short	0x0004
        /*0032*/ 	.short	0x0019
        /*0034*/ 	.byte	0x00, 0xf0, 0x05, 0x00


	//----- nvinfo : EIATTR_KPARAM_INFO
	.align		4
.L_4323:
        /*0038*/ 	.byte	0x04, 0x17
        /*003a*/ 	.short	(.L_4325 - .L_4324)
.L_4324:
        /*003c*/ 	.word	0x00000000
        /*0040*/ 	.short	0x0003
        /*0042*/ 	.short	0x0018
        /*0044*/ 	.byte	0x00, 0xf0, 0x05, 0x00


	//----- nvinfo : EIATTR_KPARAM_INFO
	.align		4
.L_4325:
        /*0048*/ 	.byte	0x04, 0x17
        /*004a*/ 	.short	(.L_4327 - .L_4326)
.L_4326:
        /*004c*/ 	.word	0x00000000
        /*0050*/ 	.short	0x0002
        /*0052*/ 	.short	0x0008
        /*0054*/ 	.byte	0x00, 0xf0, 0x41, 0x00


	//----- nvinfo : EIATTR_KPARAM_INFO
	.align		4
.L_4327:
        /*0058*/ 	.byte	0x04, 0x17
        /*005a*/ 	.short	(.L_4329 - .L_4328)
.L_4328:
        /*005c*/ 	.word	0x00000000
        /*0060*/ 	.short	0x0001
        /*0062*/ 	.short	0x0004
        /*0064*/ 	.byte	0x00, 0xf0, 0x11, 0x00


	//----- nvinfo : EIATTR_KPARAM_INFO
	.align		4
.L_4329:
        /*0068*/ 	.byte	0x04, 0x17
        /*006a*/ 	.short	(.L_4331 - .L_4330)
.L_4330:
        /*006c*/ 	.word	0x00000000
        /*0070*/ 	.short	0x0000
        /*0072*/ 	.short	0x0000
        /*0074*/ 	.byte	0x00, 0xf0, 0x11, 0x00


	//----- nvinfo : EIATTR_SPARSE_MMA_MASK
	.align		4
.L_4331:
        /*0078*/ 	.byte	0x03, 0x50
        /*007a*/ 	.short	0x0000


	//----- nvinfo : EIATTR_MAXREG_COUNT
	.align		4
        /*007c*/ 	.byte	0x03, 0x1b
        /*007e*/ 	.short	0x00ff


	//----- nvinfo : EIATTR_EXTERNS
	.align		4
        /*0080*/ 	.byte	0x04, 0x0f
        /*0082*/ 	.short	(.L_4333 - .L_4332)


	//   ....[0]....
	.align		4
.L_4332:
        /*0084*/ 	.word	index@(__assertfail)


	//----- nvinfo : EIATTR_MERCURY_ISA_VERSION
	.align		4
.L_4333:
        /*0088*/ 	.byte	0x03, 0x5f
        /*008a*/ 	.short	0x0101


	//----- nvinfo : EIATTR_VRC_CTA_INIT_COUNT
	.align		4
        /*008c*/ 	.byte	0x02, 0x4a
	.zero		1
	.zero		1


	//----- nvinfo : EIATTR_SYSCALL_OFFSETS
	.align		4
        /*0090*/ 	.byte	0x04, 0x46
        /*0092*/ 	.short	(.L_4335 - .L_4334)


	//   ....[0]....
.L_4334:
        /*0094*/ 	.word	0x00000e30


	//   ....[1]....
        /*0098*/ 	.word	0x00001de0


	//   ....[2]....
        /*009c*/ 	.word	0x00002cd0


	//   ....[3]....
        /*00a0*/ 	.word	0x00003bc0


	//   ....[4]....
        /*00a4*/ 	.word	0x00004a40


	//   ....[5]....
        /*00a8*/ 	.word	0x00005800


	//   ....[6]....
        /*00ac*/ 	.word	0x000066e0


	//   ....[7]....
        /*00b0*/ 	.word	0x000075a0


	//----- nvinfo : EIATTR_EXIT_INSTR_OFFSETS
	.align		4
.L_4335:
        /*00b4*/ 	.byte	0x04, 0x1c
        /*00b6*/ 	.short	(.L_4337 - .L_4336)


	//   ....[0]....
.L_4336:
        /*00b8*/ 	.word	0x000069b0


	//   ....[1]....
        /*00bc*/ 	.word	0x00006ae0


	//   ....[2]....
        /*00c0*/ 	.word	0x00006b00


	//   ....[3]....
        /*00c4*/ 	.word	0x00006ba0


	//   ....[4]....
        /*00c8*/ 	.word	0x00006bd0


	//   ....[5]....
        /*00cc*/ 	.word	0x00006bf0


	//   ....[6]....
        /*00d0*/ 	.word	0x00006c80


	//   ....[7]....
        /*00d4*/ 	.word	0x00006cc0


	//   ....[8]....
        /*00d8*/ 	.word	0x00006d60


	//   ....[9]....
        /*00dc*/ 	.word	0x00006db0


	//   ....[10]....
        /*00e0*/ 	.word	0x00006de0


	//   ....[11]....
        /*00e4*/ 	.word	0x00006ea0


	//   ....[12]....
        /*00e8*/ 	.word	0x00007010


	//   ....[13]....
        /*00ec*/ 	.word	0x00007180


	//   ....[14]....
        /*00f0*/ 	.word	0x000072e0


	//   ....[15]....
        /*00f4*/ 	.word	0x00007320


	//   ....[16]....
        /*00f8*/ 	.word	0x00007350


	//   ....[17]....
        /*00fc*/ 	.word	0x00007400


	//   ....[18]....
        /*0100*/ 	.word	0x00007440


	//   ....[19]....
        /*0104*/ 	.word	0x000075b0


	//   ....[20]....
        /*0108*/ 	.word	0x000076c0


	//   ....[21]....
        /*010c*/ 	.word	0x00007800


	//   ....[22]....
        /*0110*/ 	.word	0x00007840


	//----- nvinfo : EIATTR_MAX_THREADS
	.align		4
.L_4337:
        /*0114*/ 	.byte	0x04, 0x05
        /*0116*/ 	.short	(.L_4339 - .L_4338)
.L_4338:
        /*0118*/ 	.word	0x00000080
        /*011c*/ 	.word	0x00000001
        /*0120*/ 	.word	0x00000001


	//----- nvinfo : EIATTR_CRS_STACK_SIZE
	.align		4
.L_4339:
        /*0124*/ 	.byte	0x04, 0x1e
        /*0126*/ 	.short	(.L_4341 - .L_4340)
.L_4340:
        /*0128*/ 	.word	0x00000000


	//----- nvinfo : EIATTR_CBANK_PARAM_SIZE
	.align		4
.L_4341:
        /*012c*/ 	.byte	0x03, 0x19
        /*012e*/ 	.short	0x002c


	//----- nvinfo : EIATTR_PARAM_CBANK
	.align		4
        /*0130*/ 	.byte	0x04, 0x0a
        /*0132*/ 	.short	(.L_4343 - .L_4342)
	.align		4
.L_4342:
        /*0134*/ 	.word	index@(.nv.constant0._ZN2at6native27unrolled_elementwise_kernelINS0_13AUnaryFunctorIsssZZZNS0_21heaviside_kernel_cudaERNS_18TensorIteratorBaseEENKUlvE_clEvENKUlvE3_clEvEUlssE_EESt5arrayIPcLm2EELi4E23TrivialOffsetCalculatorILi1EjESD_NS0_6memory12LoadWithCastILi1EEENSE_13StoreWithCastILi1EEEEEviT_T0_T2_T3_T4_T5_)
        /*0138*/ 	.short	0x0380
        /*013a*/ 	.short	0x002c


	//----- nvinfo : EIATTR_SW_WAR
	.align		4
.L_4343:
        /*013c*/ 	.byte	0x04, 0x36
        /*013e*/ 	.short	(.L_4345 - .L_4344)
.L_4344:
        /*0140*/ 	.word	0x00000008
.L_4345:


//--------------------- .nv.info._ZN2at6native18elementwise_kernelILi128ELi4EZNS0_22gpu_kernel_impl_nocastINS0_13AUnaryFunctorIsssZZZNS0_21heaviside_kernel_cudaERNS_18TensorIteratorBaseEENKUlvE_clEvENKUlvE3_clEvEUlssE_EEEEvS5_RKT_EUliE_EEviT1_ --------------------------
	.section	.nv.info._ZN2at6native18elementwise_kernelILi128ELi4EZNS0_22gpu_kernel_impl_nocastINS0_13AUnaryFunctorIsssZZZNS0_21heaviside_kernel_cudaERNS_18TensorIteratorBaseEENKUlvE_clEvENKUlvE3_clEvEUlssE_EEEEvS5_RKT_EUliE_EEviT1_,"",@"SHT_CUDA_INFO"
	.sectionflags	@""
	.align	4


	//----- nvinfo : EIATTR_CUDA_API_VERSION
	.align		4
        /*0000*/ 	.byte	0x04, 0x37
        /*0002*/ 	.short	(.L_4347 - .L_4346)
.L_4346:
        /*0004*/ 	.word	0x00000082


	//----- nvinfo : EIATTR_KPARAM_INFO
	.align		4
.L_4347:
        /*0008*/ 	.byte	0x04, 0x17
        /*000a*/ 	.short	(.L_4349 - .L_4348)
.L_4348:
        /*000c*/ 	.word	0x00000000
        /*0010*/ 	.short	0x0001
        /*0012*/ 	.short	0x0008
        /*0014*/ 	.byte	0x00, 0xf0, 0x61, 0x08


	//----- nvinfo : EIATTR_KPARAM_INFO
	.align		4
.L_4349:
        /*0018*/ 	.byte	0x04, 0x17
        /*001a*/ 	.short	(.L_4351 - .L_4350)
.L_4350:
        /*001c*/ 	.word	0x00000000
        /*0020*/ 	.short	0x0000
        /*0022*/ 	.short	0x0000
        /*0024*/ 	.byte	0x00, 0xf0, 0x11, 0x00


	//----- nvinfo : EIATTR_SPARSE_MMA_MASK
	.align		4
.L_4351:
        /*0028*/ 	.byte	0x03, 0x50
        /*002a*/ 	.short	0x0000


	//----- nvinfo : EIATTR_MAXREG_COUNT
	.align		4
        /*002c*/ 	.byte	0x03, 0x1b
        /*002e*/ 	.short	0x0080


	//----- nvinfo : EIATTR_MERCURY_ISA_VERSION
	.align		4
        /*0030*/ 	.byte	0x03, 0x5f
        /*0032*/ 	.short	0x0101


	//----- nvinfo : EIATTR_VRC_CTA_INIT_COUNT
	.align		4
        /*0034*/ 	.byte	0x02, 0x4a
	.zero		1
	.zero		1


	//----- nvinfo : EIATTR_EXIT_INSTR_OFFSETS
	.align		4
        /*0038*/ 	.byte	0x04, 0x1c
        /*003a*/ 	.short	(.L_4353 - .L_4352)


	//   ....[0]....
.L_4352:
        /*003c*/ 	.word	0x00000310


	//   ....[1]....
        /*0040*/ 	.word	0x00000380


	//   ....[2]....
        /*0044*/ 	.word	0x00003e70


	//   ....[3]....
        /*0048*/ 	.word	0x000051a0


	//----- nvinfo : EIATTR_MAX_THREADS
	.align		4
.L_4353:
        /*004c*/ 	.byte	0x04, 0x05
        /*004e*/ 	.short	(.L_4355 - .L_4354)
.L_4354:
        /*0050*/ 	.word	0x00000080
        /*0054*/ 	.word	0x00000001
        /*0058*/ 	.word	0x00000001


	//----- nvinfo : EIATTR_CRS_STACK_SIZE
	.align		4
.L_4355:
        /*005c*/ 	.byte	0x04, 0x1e
        /*005e*/ 	.short	(.L_4357 - .L_4356)
.L_4356:
        /*0060*/ 	.word	0x00000000


	//----- nvinfo : EIATTR_CBANK_PARAM_SIZE
	.align		4
.L_4357:
        /*0064*/ 	.byte	0x03, 0x19
        /*0066*/ 	.short	0x0220


	//----- nvinfo : EIATTR_PARAM_CBANK
	.align		4
        /*0068*/ 	.byte	0x04, 0x0a
        /*006a*/ 	.short	(.L_4359 - .L_4358)
	.align		4
.L_4358:
        /*006c*/ 	.word	index@(.nv.constant0._ZN2at6native18elementwise_kernelILi128ELi4EZNS0_22gpu_kernel_impl_nocastINS0_13AUnaryFunctorIsssZZZNS0_21heaviside_kernel_cudaERNS_18TensorIteratorBaseEENKUlvE_clEvENKUlvE3_clEvEUlssE_EEEEvS5_RKT_EUliE_EEviT1_)
        /*0070*/ 	.short	0x0380
        /*0072*/ 	.short	0x0220


	//----- nvinfo : EIATTR_SW_WAR
	.align		4
.L_4359:
        /*0074*/ 	.byte	0x04, 0x36
        /*0076*/ 	.short	(.L_4361 - .L_4360)
.L_4360:
        /*0078*/ 	.word	0x00000008
.L_4361:


//--------------------- .nv.info._ZN2at6native27unrolled_elementwise_kernelINS0_13AUnaryFunctorIsssZZZNS0_21heaviside_kernel_cudaERNS_18TensorIteratorBaseEENKUlvE_clEvENKUlvE3_clEvEUlssE_EESt5arrayIPcLm2EELi4E23TrivialOffsetCalculatorILi1EjESD_NS0_6memory15LoadWithoutCastENSE_16StoreWithoutCastEEEviT_T0_T2_T3_T4_T5_ --------------------------
	.section	.nv.info._ZN2at6native27unrolled_elementwise_kernelINS0_13AUnaryFunctorIsssZZZNS0_21heaviside_kernel_cudaERNS_18TensorIteratorBaseEENKUlvE_clEvENKUlvE3_clEvEUlssE_EESt5arrayIPcLm2EELi4E23TrivialOffsetCalculatorILi1EjESD_NS0_6memory15LoadWithoutCastENSE_16StoreWithoutCastEEEviT_T0_T2_T3_T4_T5_,"",@"SHT_CUDA_INFO"
	.sectionflags	@""
	.align	4


	//----- nvinfo : EIATTR_CUDA_API_VERSION
	.align		4
        /*0000*/ 	.byte	0x04, 0x37
        /*0002*/ 	.short	(.L_4363 - .L_4362)
.L_4362:
        /*0004*/ 	.word	0x00000082


	//----- nvinfo : EIATTR_KPARAM_INFO
	.align		4
.L_4363:
        /*0008*/ 	.byte	0x04, 0x17
        /*000a*/ 	.short	(.L_4365 - .L_4364)
.L_4364:
        /*000c*/ 	.word	0x00000000
        /*0010*/ 	.short	0x0006
        /*0012*/ 	.short	0x001b
        /*0014*/ 	.byte	0x00, 0xf0, 0x05, 0x00


	//----- nvinfo : EIATTR_KPARAM_INFO
	.align		4
.L_4365:
        /*0018*/ 	.byte	0x04, 0x17
        /*001a*/ 	.short	(.L_4367 - .L_4366)
.L_4366:
        /*001c*/ 	.word	0x00000000
        /*0020*/ 	.short	0x0005
        /*0022*/ 	.short	0x001a
        /*0024*/ 	.byte	0x00, 0xf0, 0x05, 0x00


	//----- nvinfo : EIATTR_KPARAM_INFO
	.align		4
.L_4367:
        /*0028*/ 	.byte	0x04, 0x17
        /*002a*/ 	.short	(.L_4369 - .L_4368)
.L_4368:
        /*002c*/ 	.word	0x00000000
        /*0030*/ 	.short	0x0004
        /*0032*/ 	.short	0x0019
        /*0034*/ 	.byte	0x00, 0xf0, 0x05, 0x00


	//----- nvinfo : EIATTR_KPARAM_INFO
	.align		4
.L_4369:
        /*0038*/ 	.byte	0x04, 0x17
        /*003a*/ 	.short	(.L_4371 - .L_4370)
.L_4370:
        /*003c*/ 	.word	0x00000000
        /*0040*/ 	.short	0x0003
        /*0042*/ 	.short	0x0018
        /*0044*/ 	.byte	0x00, 0xf0, 0x05, 0x00


	//----- nvinfo : EIATTR_KPARAM_INFO
	.align		4
.L_4371:
        /*0048*/ 	.byte	0x04, 0x17
        /*004a*/ 	.short	(.L_4373 - .L_4372)
.L_4372:
        /*004c*/ 	.word	0x00000000
        /*0050*/ 	.short	0x0002
        /*0052*/ 	.short	0x0008
        /*0054*/ 	.byte	0x00, 0xf0, 0x41, 0x00


	//----- nvinfo : EIATTR_KPARAM_INFO
	.align		4
.L_4373:
        /*0058*/ 	.byte	0x04, 0x17
        /*005a*/ 	.short	(.L_4375 - .L_4374)
.L_4374:
        /*005c*/ 	.word	0x00000000
        /*0060*/ 	.short	0x0001
        /*0062*/ 	.short	0x0004
        /*0064*/ 	.byte	0x00, 0xf0, 0x11, 0x00


	//----- nvinfo : EIATTR_KPARAM_INFO
	.align		4
.L_4375:
        /*0068*/ 	.byte	0x04, 0x17
        /*006a*/ 	.short	(.L_4377 - .L_4376)
.L_4376:
        /*006c*/ 	.word	0x00000000
        /*0070*/ 	.short	0x0000
        /*0072*/ 	.short	0x0000
        /*0074*/ 	.byte	0x00, 0xf0, 0x11, 0x00


	//----- nvinfo : EIATTR_SPARSE_MMA_MASK
	.align		4
.L_4377:
        /*0078*/ 	.byte	0x03, 0x50
        /*007a*/ 	.short	0x0000


	//----- nvinfo : EIATTR_MAXREG_COUNT
	.align		4
        /*007c*/ 	.byte	0x03, 0x1b
        /*007e*/ 	.short	0x00ff


	//----- nvinfo : EIATTR_MERCURY_ISA_VERSION
	.align		4
        /*0080*/ 	.byte	0x03, 0x5f
        /*0082*/ 	.short	0x0101


	//----- nvinfo : EIATTR_VRC_CTA_INIT_COUNT
	.align		4
        /*0084*/ 	.byte	0x02, 0x4a
	.zero		1
	.zero		1


	//----- nvinfo : EIATTR_EXIT_INSTR_OFFSETS
	.align		4
        /*0088*/ 	.byte	0x04, 0x1c
        /*008a*/ 	.short	(.L_4379 - .L_4378)


	//   ....[0]....
.L_4378:
        /*008c*/ 	.word	0x00000460


	//   ....[1]....
        /*0090*/ 	.word	0x000004b0


	//----- nvinfo : EIATTR_MAX_THREADS
	.align		4
.L_4379:
        /*0094*/ 	.byte	0x04, 0x05
        /*0096*/ 	.short	(.L_4381 - .L_4380)
.L_4380:
        /*0098*/ 	.word	0x00000080
        /*009c*/ 	.word	0x00000001
        /*00a0*/ 	.word	0x00000001


	//----- nvinfo : EIATTR_CRS_STACK_SIZE
	.align		4
.L_4381:
        /*00a4*/ 	.byte	0x04, 0x1e
        /*00a6*/ 	.short	(.L_4383 - .L_4382)
.L_4382:
        /*00a8*/ 	.word	0x00000000


	//----- nvinfo : EIATTR_CBANK_PARAM_SIZE
	.align		4
.L_4383:
        /*00ac*/ 	.byte	0x03, 0x19
        /*00ae*/ 	.short	0x001c


	//----- nvinfo : EIATTR_PARAM_CBANK
	.align		4
        /*00b0*/ 	.byte	0x04, 0x0a
        /*00b2*/ 	.short	(.L_4385 - .L_4384)
	.align		4
.L_4384:
        /*00b4*/ 	.word	index@(.nv.constant0._ZN2at6native27unrolled_elementwise_kernelINS0_13AUnaryFunctorIsssZZZNS0_21heaviside_kernel_cudaERNS_18TensorIteratorBaseEENKUlvE_clEvENKUlvE3_clEvEUlssE_EESt5arrayIPcLm2EELi4E23TrivialOffsetCalculatorILi1EjESD_NS0_6memory15LoadWithoutCastENSE_16StoreWithoutCastEEEviT_T0_T2_T3_T4_T5_)
        /*00b8*/ 	.short	0x0380
        /*00ba*/ 	.short	0x001c


	//----- nvinfo : EIATTR_SW_WAR
	.align		4
.L_4385:
        /*00bc*/ 	.byte	0x04, 0x36
        /*00be*/ 	.short	(.L_4387 - .L_4386)
.L_4386:
        /*00c0*/ 	.word	0x00000008
.L_4387:


//--------------------- .nv.info._ZN2at6native29vectorized_elementwise_kernelILi2ENS0_13AUnaryFunctorIsssZZZNS0_21heaviside_kernel_cudaERNS_18TensorIteratorBaseEENKUlvE_clEvENKUlvE3_clEvEUlssE_EESt5arrayIPcLm2EEEEviT0_T1_ --------------------------
	.section	.nv.info._ZN2at6native29vectorized_elementwise_kernelILi2ENS0_13AUnaryFunctorIsssZZZNS0_21heaviside_kernel_cudaERNS_18TensorIteratorBaseEENKUlvE_clEvENKUlvE3_clEvEUlssE_EESt5arrayIPcLm2EEEEviT0_T1_,"",@"SHT_CUDA_INFO"
	.sectionflags	@""
	.align	4


	//----- nvinfo : EIATTR_CUDA_API_VERSION
	.align		4
        /*0000*/ 	.byte	0x04, 0x37
        /*0002*/ 	.short	(.L_4389 - .L_4388)
.L_4388:
        /*0004*/ 	.word	0x00000082


	//----- nvinfo : EIATTR_KPARAM_INFO
	.align		4
.L_4389:
        /*0008*/ 	.byte	0x04, 0x17
        /*000a*/ 	.short	(.L_4391 - .L_4390)
.L_4390:
        /*000c*/ 	.word	0x00000000
        /*0010*/ 	.short	0x0002
        /*0012*/ 	.short	0x0008
        /*0014*/ 	.byte	0x00, 0xf0, 0x41, 0x00


	//----- nvinfo : EIATTR_KPARAM_INFO
	.align		4
.L_4391:
        /*0018*/ 	.byte	0x04, 0x17
        /*001a*/ 	.short	(.L_4393 - .L_4392)
.L_4392:
        /*001c*/ 	.word	0x00000000
        /*0020*/ 	.short	0x0001
        /*0022*/ 	.short	0x0004
        /*0024*/ 	.byte	0x00, 0xf0, 0x11, 0x00


	//----- nvinfo : EIATTR_KPARAM_INFO
	.align		4
.L_4393:
        /*0028*/ 	.byte	0x04, 0x17
        /*002a*/ 	.short	(.L_4395 - .L_4394)
.L_4394:
        /*002c*/ 	.word	0x00000000
        /*0030*/ 	.short	0x0000
        /*0032*/ 	.short	0x0000
        /*0034*/ 	.byte	0x00, 0xf0, 0x11, 0x00


	//----- nvinfo : EIATTR_SPARSE_MMA_MASK
	.align		4
.L_4395:
        /*0038*/ 	.byte	0x03, 0x50
        /*003a*/ 	.short	0x0000


	//----- nvinfo : EIATTR_MAXREG_COUNT
	.align		4
        /*003c*/ 	.byte	0x03, 0x1b
        /*003e*/ 	.short	0x00ff


	//----- nvinfo : EIATTR_MERCURY_ISA_VERSION
	.align		4
        /*0040*/ 	.byte	0x03, 0x5f
        /*0042*/ 	.short	0x0101


	//----- nvinfo : EIATTR_VRC_CTA_INIT_COUNT
	.align		4
        /*0044*/ 	.byte	0x02, 0x4a
	.zero		1
	.zero		1


	//----- nvinfo : EIATTR_EXIT_INSTR_OFFSETS
	.align		4
        /*0048*/ 	.byte	0x04, 0x1c
        /*004a*/ 	.short	(.L_4397 - .L_4396)


	//   ....[0]....
.L_4396:
        /*004c*/ 	.word	0x00000850


	//   ....[1]....
        /*0050*/ 	.word	0x000008a0


	//   ....[2]....
        /*0054*/ 	.word	0x00000ae0


	//----- nvinfo : EIATTR_MAX_THREADS
	.align		4
.L_4397:
        /*0058*/ 	.byte	0x04, 0x05
        /*005a*/ 	.short	(.L_4399 - .L_4398)
.L_4398:
        /*005c*/ 	.word	0x00000080
        /*0060*/ 	.word	0x00000001
        /*0064*/ 	.word	0x00000001


	//----- nvinfo : EIATTR_CRS_STACK_SIZE
	.align		4
.L_4399:
        /*0068*/ 	.byte	0x04, 0x1e
        /*006a*/ 	.short	(.L_4401 - .L_4400)
.L_4400:
        /*006c*/ 	.word	0x00000000


	//----- nvinfo : EIATTR_CBANK_PARAM_SIZE
	.align		4
.L_4401:
        /*0070*/ 	.byte	0x03, 0x19
        /*0072*/ 	.short	0x0018


	//----- nvinfo : EIATTR_PARAM_CBANK
	.align		4
        /*0074*/ 	.byte	0x04, 0x0a
        /*0076*/ 	.short	(.L_4403 - .L_4402)
	.align		4
.L_4402:
        /*0078*/ 	.word	index@(.nv.constant0._ZN2at6native29vectorized_elementwise_kernelILi2ENS0_13AUnaryFunctorIsssZZZNS0_21heaviside_kernel_cudaERNS_18TensorIteratorBaseEENKUlvE_clEvENKUlvE3_clEvEUlssE_EESt5arrayIPcLm2EEEEviT0_T1_)
        /*007c*/ 	.short	0x0380
        /*007e*/ 	.short	0x0018


	//----- nvinfo : EIATTR_SW_WAR
	.align		4
.L_4403:
        /*0080*/ 	.byte	0x04, 0x36
        /*0082*/ 	.short	(.L_4405 - .L_4404)
.L_4404:
        /*0084*/ 	.word	0x00000008
.L_4405:


//--------------------- .nv.info._ZN2at6native29vectorized_elementwise_kernelILi4ENS0_13AUnaryFunctorIsssZZZNS0_21heaviside_kernel_cudaERNS_18TensorIteratorBaseEENKUlvE_clEvENKUlvE3_clEvEUlssE_EESt5arrayIPcLm2EEEEviT0_T1_ --------------------------
	.section	.nv.info._ZN2at6native29vectorized_elementwise_kernelILi4ENS0_13AUnaryFunctorIsssZZZNS0_21heaviside_kernel_cudaERNS_18TensorIteratorBaseEENKUlvE_clEvENKUlvE3_clEvEUlssE_EESt5arrayIPcLm2EEEEviT0_T1_,"",@"SHT_CUDA_INFO"
	.sectionflags	@""
	.align	4


	//----- nvinfo : EIATTR_CUDA_API_VERSION
	.align		4
        /*0000*/ 	.byte	0x04, 0x37
        /*0002*/ 	.short	(.L_4407 - .L_4406)
.L_4406:
        /*0004*/ 	.word	0x00000082


	//----- nvinfo : EIATTR_KPARAM_INFO
	.align		4
.L_4407:
        /*0008*/ 	.byte	0x04, 0x17
        /*000a*/ 	.short	(.L_4409 - .L_4408)
.L_4408:
        /*000c*/ 	.word	0x00000000
        /*0010*/ 	.short	0x0002
        /*0012*/ 	.short	0x0008
        /*0014*/ 	.byte	0x00, 0xf0, 0x41, 0x00


	//----- nvinfo : EIATTR_KPARAM_INFO
	.align		4
.L_4409:
        /*0018*/ 	.byte	0x04, 0x17
        /*001a*/ 	.short	(.L_4411 - .L_4410)
.L_4410:
        /*001c*/ 	.word	0x00000000
        /*0020*/ 	.short	0x0001
        /*0022*/ 	.short	0x0004
        /*0024*/ 	.byte	0x00, 0xf0, 0x11, 0x00


	//----- nvinfo : EIATTR_KPARAM_INFO
	.align		4
.L_4411:
        /*0028*/ 	.byte	0x04, 0x17
        /*002a*/ 	.short	(.L_4413 - .L_4412)
.L_4412:
        /*002c*/ 	.word	0x00000000
        /*0030*/ 	.short	0x0000
        /*0032*/ 	.short	0x0000
        /*0034*/ 	.byte	0x00, 0xf0, 0x11, 0x00


	//----- nvinfo : EIATTR_SPARSE_MMA_MASK
	.align		4
.L_4413:
        /*0038*/ 	.byte	0x03, 0x50
        /*003a*/ 	.short	0x0000


	//----- nvinfo : EIATTR_MAXREG_COUNT
	.align		4
        /*003c*/ 	.byte	0x03, 0x1b
        /*003e*/ 	.short	0x00ff


	//----- nvinfo : EIATTR_MERCURY_ISA_VERSION
	.align		4
        /*0040*/ 	.byte	0x03, 0x5f
        /*0042*/ 	.short	0x0101


	//----- nvinfo : EIATTR_VRC_CTA_INIT_COUNT
	.align		4
        /*0044*/ 	.byte	0x02, 0x4a
	.zero		1
	.zero		1


	//----- nvinfo : EIATTR_EXIT_INSTR_OFFSETS
	.align		4
        /*0048*/ 	.byte	0x04, 0x1c
        /*004a*/ 	.short	(.L_4415 - .L_4414)


	//   ....[0]....
.L_4414:
        /*004c*/ 	.word	0x00000850


	//   ....[1]....
        /*0050*/ 	.word	0x000008a0


	//   ....[2]....
        /*0054*/ 	.word	0x00000aa0


	//----- nvinfo : EIATTR_MAX_THREADS
	.align		4
.L_4415:
        /*0058*/ 	.byte	0x04, 0x05
        /*005a*/ 	.short	(.L_4417 - .L_4416)
.L_4416:
        /*005c*/ 	.word	0x00000080
        /*0060*/ 	.word	0x00000001
        /*0064*/ 	.word	0x00000001


	//----- nvinfo : EIATTR_CRS_STACK_SIZE
	.align		4
.L_4417:
        /*0068*/ 	.byte	0x04, 0x1e
        /*006a*/ 	.short	(.L_4419 - .L_4418)
.L_4418:
        /*006c*/ 	.word	0x00000000


	//----- nvinfo : EIATTR_CBANK_PARAM_SIZE
	.align		4
.L_4419:
        /*0070*/ 	.byte	0x03, 0x19
        /*0072*/ 	.short	0x0018


	//----- nvinfo : EIATTR_PARAM_CBANK
	.align		4
        /*0074*/ 	.byte	0x04, 0x0a
        /*0076*/ 	.short	(.L_4421 - .L_4420)
	.align		4
.L_4420:
        /*0078*/ 	.word	index@(.nv.constant0._ZN2at6native29vectorized_elementwise_kernelILi4ENS0_13AUnaryFunctorIsssZZZNS0_21heaviside_kernel_cudaERNS_18TensorIteratorBaseEENKUlvE_clEvENKUlvE3_clEvEUlssE_EESt5arrayIPcLm2EEEEviT0_T1_)
        /*007c*/ 	.short	0x0380
        /*007e*/ 	.short	0x0018


	//----- nvinfo : EIATTR_SW_WAR
	.align		4
.L_4421:
        /*0080*/ 	.byte	0x04, 0x36
        /*0082*/ 	.short	(.L_4423 - .L_4422)
.L_4422:
        /*0084*/ 	.word	0x00000008
.L_4423:


//--------------------- .nv.info._ZN2at6native29vectorized_elementwise_kernelILi8ENS0_13AUnaryFunctorIsssZZZNS0_21heaviside_kernel_cudaERNS_18TensorIteratorBaseEENKUlvE_clEvENKUlvE3_clEvEUlssE_EESt5arrayIPcLm2EEEEviT0_T1_ --------------------------
	.section	.nv.info._ZN2at6native29vectorized_elementwise_kernelILi8ENS0_13AUnaryFunctorIsssZZZNS0_21heaviside_kernel_cudaERNS_18TensorIteratorBaseEENKUlvE_clEvENKUlvE3_clEvEUlssE_EESt5arrayIPcLm2EEEEviT0_T1_,"",@"SHT_CUDA_INFO"
	.sectionflags	@""
	.align	4


	//----- nvinfo : EIATTR_CUDA_API_VERSION
	.align		4
        /*0000*/ 	.byte	0x04, 0x37
        /*0002*/ 	.short	(.L_4425 - .L_4424)
.L_4424:
        /*0004*/ 	.word	0x00000082


	//----- nvinfo : EIATTR_KPARAM_INFO
	.align		4
.L_4425:
        /*0008*/ 	.byte	0x04, 0x17
        /*000a*/ 	.short	(.L_4427 - .L_4426)
.L_4426:
        /*000c*/ 	.word	0x00000000
        /*0010*/ 	.short	0x0002
        /*0012*/ 	.short	0x0008
        /*0014*/ 	.byte	0x00, 0xf0, 0x41, 0x00


	//----- nvinfo : EIATTR_KPARAM_INFO
	.align		4
.L_4427:
        /*0018*/ 	.byte	0x04, 0x17
        /*001a*/ 	.short	(.L_4429 - .L_4428)
.L_4428:
        /*001c*/ 	.word	0x00000000
        /*0020*/ 	.short	0x0001
        /*0022*/ 	.short	0x0004
        /*0024*/ 	.byte	0x00, 0xf0, 0x11, 0x00


	//----- nvinfo : EIATTR_KPARAM_INFO
	.align		4
.L_4429:
        /*0028*/ 	.byte	0x04, 0x17
        /*002a*/ 	.short	(.L_4431 - .L_4430)
.L_4430:
        /*002c*/ 	.word	0x00000000
        /*0030*/ 	.short	0x0000
        /*0032*/ 	.short	0x0000
        /*0034*/ 	.byte	0x00, 0xf0, 0x11, 0x00


	//----- nvinfo : EIATTR_SPARSE_MMA_MASK
	.align		4
.L_4431:
        /*0038*/ 	.byte	0x03, 0x50
        /*003a*/ 	.short	0x0000


	//----- nvinfo : EIATTR_MAXREG_COUNT
	.align		4
        /*003c*/ 	.byte	0x03, 0x1b
        /*003e*/ 	.short	0x00ff


	//----- nvinfo : EIATTR_MERCURY_ISA_VERSION
	.align		4
        /*0040*/ 	.byte	0x03, 0x5f
        /*0042*/ 	.short	0x0101


	//----- nvinfo : EIATTR_VRC_CTA_INIT_COUNT
	.align		4
        /*0044*/ 	.byte	0x02, 0x4a
	.zero		1
	.zero		1


	//----- nvinfo : EIATTR_EXIT_INSTR_OFFSETS
	.align		4
        /*0048*/ 	.byte	0x04, 0x1c
        /*004a*/ 	.short	(.L_4433 - .L_4432)


	//   ....[0]....
.L_4432:
        /*004c*/ 	.word	0x00000850


	//   ....[1]....
        /*0050*/ 	.word	0x000008a0


	//   ....[2]....
        /*0054*/ 	.word	0x00000a80


	//----- nvinfo : EIATTR_MAX_THREADS
	.align		4
.L_4433:
        /*0058*/ 	.byte	0x04, 0x05
        /*005a*/ 	.short	(.L_4435 - .L_4434)
.L_4434:
        /*005c*/ 	.word	0x00000080
        /*0060*/ 	.word	0x00000001
        /*0064*/ 	.word	0x00000001


	//----- nvinfo : EIATTR_CRS_STACK_SIZE
	.align		4
.L_4435:
        /*0068*/ 	.byte	0x04, 0x1e
        /*006a*/ 	.short	(.L_4437 - .L_4436)
.L_4436:
        /*006c*/ 	.word	0x00000000


	//----- nvinfo : EIATTR_CBANK_PARAM_SIZE
	.align		4
.L_4437:
        /*0070*/ 	.byte	0x03, 0x19
        /*0072*/ 	.short	0x0018


	//----- nvinfo : EIATTR_PARAM_CBANK
	.align		4
        /*0074*/ 	.byte	0x04, 0x0a
        /*0076*/ 	.short	(.L_4439 - .L_4438)
	.align		4
.L_4438:
        /*0078*/ 	.word	index@(.nv.constant0._ZN2at6native29vectorized_elementwise_kernelILi8ENS0_13AUnaryFunctorIsssZZZNS0_21heaviside_kernel_cudaERNS_18TensorIteratorBaseEENKUlvE_clEvENKUlvE3_clEvEUlssE_EESt5arrayIPcLm2EEEEviT0_T1_)
        /*007c*/ 	.short	0x0380
        /*007e*/ 	.short	0x0018


	//----- nvinfo : EIATTR_SW_WAR
	.align		4
.L_4439:
        /*0080*/ 	.byte	0x04, 0x36
        /*0082*/ 	.short	(.L_4441 - .L_4440)
.L_4440:
        /*0084*/ 	.word	0x00000008
.L_4441:


//--------------------- .nv.info._ZN2at6native18elementwise_kernelILi128ELi4EZNS0_15gpu_kernel_implINS0_13BinaryFunctorIlllZZZNS0_21heaviside_kernel_cudaERNS_18TensorIteratorBaseEENKUlvE_clEvENKUlvE2_clEvEUlllE_EEEEvS5_RKT_EUliE_EEviT1_ --------------------------
	.section	.nv.info._ZN2at6native18elementwise_kernelILi128ELi4EZNS0_15gpu_kernel_implINS0_13BinaryFunctorIlllZZZNS0_21heaviside_kernel_cudaERNS_18TensorIteratorBaseEENKUlvE_clEvENKUlvE2_clEvEUlllE_EEEEvS5_RKT_EUliE_EEviT1_,"",@"SHT_CUDA_INFO"
	.sectionflags	@""
	.align	4


	//----- nvinfo : EIATTR_CUDA_API_VERSION
	.align		4
        /*0000*/ 	.byte	0x04, 0x37
        /*0002*/ 	.short	(.L_4443 - .L_4442)
.L_4442:
        /*0004*/ 	.word	0x00000082


	//----- nvinfo : EIATTR_KPARAM_INFO
	.align		4
.L_4443:
        /*0008*/ 	.byte	0x04, 0x17
        /*000a*/ 	.short	(.L_4445 - .L_4444)
.L_4444:
        /*000c*/ 	.word	0x00000000
        /*0010*/ 	.short	0x0001
        /*0012*/ 	.short	0x0008
        /*0014*/ 	.byte	0x00, 0xf0, 0x21, 0x0a


	//----- nvinfo : EIATTR_KPARAM_INFO
	.align		4
.L_4445:
        /*0018*/ 	.byte	0x04, 0x17
        /*001a*/ 	.short	(.L_4447 - .L_4446)
.L_4446:
        /*001c*/ 	.word	0x00000000
        /*0020*/ 	.short	0x0000
        /*0022*/ 	.short	0x0000
        /*0024*/ 	.byte	0x00, 0xf0, 0x11, 0x00


	//----- nvinfo : EIATTR_SPARSE_MMA_MASK
	.align		4
.L_4447:
        /*0028*/ 	.byte	0x03, 0x50
        /*002a*/ 	.short	0x0000


	//----- nvinfo : EIATTR_MAXREG_COUNT
	.align		4
        /*002c*/ 	.byte	0x03, 0x1b
        /*002e*/ 	.short	0x0080


	//----- nvinfo : EIATTR_EXTERNS
	.align		4
        /*0030*/ 	.byte	0x04, 0x0f
        /*0032*/ 	.short	(.L_4449 - .L_4448)


	//   ....[0]....
	.align		4
.L_4448:
        /*0034*/ 	.word	index@(__assertfail)


	//----- nvinfo : EIATTR_MERCURY_ISA_VERSION
	.align		4
.L_4449:
        /*0038*/ 	.byte	0x03, 0x5f
        /*003a*/ 	.short	0x0101


	//----- nvinfo : EIATTR_VRC_CTA_INIT_COUNT
	.align		4
        /*003c*/ 	.byte	0x02, 0x4a
	.zero		1
	.zero		1


	//----- nvinfo : EIATTR_SYSCALL_OFFSETS
	.align		4
        /*0040*/ 	.byte	0x04, 0x46
        /*0042*/ 	.short	(.L_4451 - .L_4450)


	//   ....[0]....
.L_4450:
        /*0044*/ 	.word	0x00002450


	//   ....[1]....
        /*0048*/ 	.word	0x00003290


	//   ....[2]....
        /*004c*/ 	.word	0x000040c0


	//   ....[3]....
        /*0050*/ 	.word	0x00006670


	//   ....[4]....
        /*0054*/ 	.word	0x000074b0


	//   ....[5]....
        /*0058*/ 	.word	0x000080e0


	//   ....[6]....
        /*005c*/ 	.word	0x0000a7d0


	//   ....[7]....
        /*0060*/ 	.word	0x0000b610


	//   ....[8]....
        /*0064*/ 	.word	0x0000c240


	//   ....[9]....
        /*0068*/ 	.word	0x0000e950


	//   ....[10]....
        /*006c*/ 	.word	0x0000f790


	//   ....[11]....
        /*0070*/ 	.word	0x00010390


	//----- nvinfo : EIATTR_EXIT_INSTR_OFFSETS
	.align		4
.L_4451:
        /*0074*/ 	.byte	0x04, 0x1c
        /*0076*/ 	.short	(.L_4453 - .L_4452)


	//   ....[0]....
.L_4452:
        /*0078*/ 	.word	0x0000c520


	//   ....[1]....
        /*007c*/ 	.word	0x0000f920


	//   ....[2]....
        /*0080*/ 	.word	0x0000f940


	//   ....[3]....
        /*0084*/ 	.word	0x0000f9c0


	//   ....[4]....
        /*0088*/ 	.word	0x0000f9e0


	//   ....[5]....
        /*008c*/ 	.word	0x0000fa00


	//   ....[6]....
        /*0090*/ 	.word	0x0000fa90


	//   ....[7]....
        /*0094*/ 	.word	0x0000fad0


	//   ....[8]....
        /*0098*/ 	.word	0x0000fb70


	//   ....[9]....
        /*009c*/ 	.word	0x0000fbc0


	//   ....[10]....
        /*00a0*/ 	.word	0x0000fbf0


	//   ....[11]....
        /*00a4*/ 	.word	0x0000fcb0


	//   ....[12]....
        /*00a8*/ 	.word	0x0000fe20


	//   ....[13]....
        /*00ac*/ 	.word	0x0000ff90


	//   ....[14]....
        /*00b0*/ 	.word	0x00010100


	//   ....[15]....
        /*00b4*/ 	.word	0x00010120


	//   ....[16]....
        /*00b8*/ 	.word	0x00010140


	//   ....[17]....
        /*00bc*/ 	.word	0x000101f0


	//   ....[18]....
        /*00c0*/ 	.word	0x00010230


	//   ....[19]....
        /*00c4*/ 	.word	0x000103a0


	//   ....[20]....
        /*00c8*/ 	.word	0x000104b0


	//   ....[21]....
        /*00cc*/ 	.word	0x000105f0


	//   ....[22]....
        /*00d0*/ 	.word	0x00010630


	//----- nvinfo : EIATTR_MAX_THREADS
	.align		4
.L_4453:
        /*00d4*/ 	.byte	0x04, 0x05
        /*00d6*/ 	.short	(.L_4455 - .L_4454)
.L_4454:
        /*00d8*/ 	.word	0x00000080
        /*00dc*/ 	.word	0x00000001
        /*00e0*/ 	.word	0x00000001


	//----- nvinfo : EIATTR_CRS_STACK_SIZE
	.align		4
.L_4455:
        /*00e4*/ 	.byte	0x04, 0x1e
        /*00e6*/ 	.short	(.L_4457 - .L_4456)
.L_4456:
        /*00e8*/ 	.word	0x00000000


	//----- nvinfo : EIATTR_CBANK_PARAM_SIZE
	.align		4
.L_4457:
        /*00ec*/ 	.byte	0x03, 0x19
        /*00ee*/ 	.short	0x0290


	//----- nvinfo : EIATTR_PARAM_CBANK
	.align		4
        /*00f0*/ 	.byte	0x04, 0x0a
        /*00f2*/ 	.short	(.L_4459 - .L_4458)
	.align		4
.L_4458:
        /*00f4*/ 	.word	index@(.nv.constant0._ZN2at6native18elementwise_kernelILi128ELi4EZNS0_15gpu_kernel_implINS0_13BinaryFunctorIlllZZZNS0_21heaviside_kernel_cudaERNS_18TensorIteratorBaseEENKUlvE_clEvENKUlvE2_clEvEUlllE_EEEEvS5_RKT_EUliE_EEviT1_)
        /*00f8*/ 	.short	0x0380
        /*00fa*/ 	.short	0x0290


	//----- nvinfo : EIATTR_SW_WAR
	.align		4
.L_4459:
        /*00fc*/ 	.byte	0x04, 0x36
        /*00fe*/ 	.short	(.L_4461 - .L_4460)
.L_4460:
        /*0100*/ 	.word	0x00000008
.L_4461:


//--------------------- .nv.info._ZN2at6native27unrolled_elementwise_kernelINS0_13BinaryFunctorIlllZZZNS0_21heaviside_kernel_cudaERNS_18TensorIteratorBaseEENKUlvE_clEvENKUlvE2_clEvEUlllE_EESt5arrayIPcLm3EELi4E23TrivialOffsetCalculatorILi2EjESC_ILi1EjENS0_6memory12LoadWithCastILi2EEENSF_13StoreWithCastILi1EEEEEviT_T0_T2_T3_T4_T5_ --------------------------
	.section	.nv.info._ZN2at6native27unrolled_elementwise_kernelINS0_13BinaryFunctorIlllZZZNS0_21heaviside_kernel_cudaERNS_18TensorIteratorBaseEENKUlvE_clEvENKUlvE2_clEvEUlllE_EESt5arrayIPcLm3EELi4E23TrivialOffsetCalculatorILi2EjESC_ILi1EjENS0_6memory12LoadWithCastILi2EEENSF_13StoreWithCastILi1EEEEEviT_T0_T2_T3_T4_T5_,"",@"SHT_CUDA_INFO"
	.sectionflags	@""
	.align	4


	//----- nvinfo : EIATTR_CUDA_API_VERSION
	.align		4
        /*0000*/ 	.byte	0x04, 0x37
        /*0002*/ 	.short	(.L_4463 - .L_4462)
.L_4462:
        /*0004*/ 	.word	0x00000082


	//----- nvinfo : EIATTR_KPARAM_INFO
	.align		4
.L_4463:
        /*0008*/ 	.byte	0x04, 0x17
        /*000a*/ 	.short	(.L_4465 - .L_4464)
.L_4464:
        /*000c*/ 	.word	0x00000000
        /*0010*/ 	.short	0x0006
        /*0012*/ 	.short	0x0030
        /*0014*/ 	.byte	0x00, 0xf0, 0x21, 0x00


	//----- nvinfo : EIATTR_KPARAM_INFO
	.align		4
.L_4465:
        /*0018*/ 	.byte	0x04, 0x17
        /*001a*/ 	.short	(.L_4467 - .L_4466)
.L_4466:
        /*001c*/ 	.word	0x00000000
        /*0020*/ 	.short	0x0005
        /*0022*/ 	.short	0x0024
        /*0024*/ 	.byte	0x00, 0xf0, 0x31, 0x00


	//----- nvinfo : EIATTR_KPARAM_INFO
	.align		4
.L_4467:
        /*0028*/ 	.byte	0x04, 0x17
        /*002a*/ 	.short	(.L_4469 - .L_4468)
.L_4468:
        /*002c*/ 	.word	0x00000000
        /*0030*/ 	.short	0x0004
        /*0032*/ 	.short	0x0021
        /*0034*/ 	.byte	0x00, 0xf0, 0x05, 0x00


	//----- nvinfo : EIATTR_KPARAM_INFO
	.align		4
.L_4469:
        /*0038*/ 	.byte	0x04, 0x17
        /*003a*/ 	.short	(.L_4471 - .L_4470)
.L_4470:
        /*003c*/ 	.word	0x00000000
        /*0040*/ 	.short	0x0003
        /*0042*/ 	.short	0x0020
        /*0044*/ 	.byte	0x00, 0xf0, 0x05, 0x00


	//----- nvinfo : EIATTR_KPARAM_INFO
	.align		4
.L_4471:
        /*0048*/ 	.byte	0x04, 0x17
        /*004a*/ 	.short	(.L_4473 - .L_4472)
.L_4472:
        /*004c*/ 	.word	0x00000000
        /*0050*/ 	.short	0x0002
        /*0052*/ 	.short	0x0008
        /*0054*/ 	.byte	0x00, 0xf0, 0x61, 0x00


	//----- nvinfo : EIATTR_KPARAM_INFO
	.align		4
.L_4473:
        /*0058*/ 	.byte	0x04, 0x17
        /*005a*/ 	.short	(.L_4475 - .L_4474)
.L_4474:
        /*005c*/ 	.word	0x00000000
        /*0060*/ 	.short	0x0001
        /*0062*/ 	.short	0x0004
        /*0064*/ 	.byte	0x00, 0xf0, 0x05, 0x00


	//----- nvinfo : EIATTR_KPARAM_INFO
	.align		4
.L_4475:
        /*0068*/ 	.byte	0x04, 0x17
        /*006a*/ 	.short	(.L_4477 - .L_4476)
.L_4476:
        /*006c*/ 	.word	0x00000000
        /*0070*/ 	.short	0x0000
        /*0072*/ 	.short	0x0000
        /*0074*/ 	.byte	0x00, 0xf0, 0x11, 0x00


	//----- nvinfo : EIATTR_SPARSE_MMA_MASK
	.align		4
.L_4477:
        /*0078*/ 	.byte	0x03, 0x50
        /*007a*/ 	.short	0x0000


	//----- nvinfo : EIATTR_MAXREG_COUNT
	.align		4
        /*007c*/ 	.byte	0x03, 0x1b
        /*007e*/ 	.short	0x00ff


	//----- nvinfo : EIATTR_EXTERNS
	.align		4
        /*0080*/ 	.byte	0x04, 0x0f
        /*0082*/ 	.short	(.L_4479 - .L_4478)


	//   ....[0]....
	.align		4
.L_4478:
        /*0084*/ 	.word	index@(__assertfail)


	//----- nvinfo : EIATTR_MERCURY_ISA_VERSION
	.align		4
.L_4479:
        /*0088*/ 	.byte	0x03, 0x5f
        /*008a*/ 	.short	0x0101


	//----- nvinfo : EIATTR_VRC_CTA_INIT_COUNT
	.align		4
        /*008c*/ 	.byte	0x02, 0x4a
	.zero		1
	.zero		1


	//----- nvinfo : EIATTR_SYSCALL_OFFSETS
	.align		4
        /*0090*/ 	.byte	0x04, 0x46
        /*0092*/ 	.short	(.L_4481 - .L_4480)


	//   ....[0]....
.L_4480:
        /*0094*/ 	.word	0x00000e30


	//   ....[1]....
        /*0098*/ 	.word	0x00001c90


	//   ....[2]....
        /*009c*/ 	.word	0x00002c30


	//   ....[3]....
        /*00a0*/ 	.word	0x00003a90


	//   ....[4]....
        /*00a4*/ 	.word	0x00004980


	//   ....[5]....
        /*00a8*/ 	.word	0x000057e0


	//   ....[6]....
        /*00ac*/ 	.word	0x000066e0


	//   ....[7]....
        /*00b0*/ 	.word	0x00007550


	//   ....[8]....
        /*00b4*/ 	.word	0x000084a0


	//   ....[9]....
        /*00b8*/ 	.word	0x000091b0


	//   ....[10]....
        /*00bc*/ 	.word	0x0000a030


	//   ....[11]....
        /*00c0*/ 	.word	0x0000ae90


	//----- nvinfo : EIATTR_EXIT_INSTR_OFFSETS
	.align		4
.L_4481:
        /*00c4*/ 	.byte	0x04, 0x1c
        /*00c6*/ 	.short	(.L_4483 - .L_4482)


	//   ....[0]....
.L_4482:
        /*00c8*/ 	.word	0x0000a300


	//   ....[1]....
        /*00cc*/ 	.word	0x0000a430


	//   ....[2]....
        /*00d0*/ 	.word	0x0000a450


	//   ....[3]....
        /*00d4*/ 	.word	0x0000a4d0


	//   ....[4]....
        /*00d8*/ 	.word	0x0000a4f0


	//   ....[5]....
        /*00dc*/ 	.word	0x0000a510


	//   ....[6]....
        /*00e0*/ 	.word	0x0000a5a0


	//   ....[7]....
        /*00e4*/ 	.word	0x0000a5e0


	//   ....[8]....
        /*00e8*/ 	.word	0x0000a680


	//   ....[9]....
        /*00ec*/ 	.word	0x0000a6d0


	//   ....[10]....
        /*00f0*/ 	.word	0x0000a700


	//   ....[11]....
        /*00f4*/ 	.word	0x0000a7c0


	//   ....[12]....
        /*00f8*/ 	.word	0x0000a930


	//   ....[13]....
        /*00fc*/ 	.word	0x0000aaa0


	//   ....[14]....
        /*0100*/ 	.word	0x0000ac00


	//   ....[15]....
        /*0104*/ 	.word	0x0000ac20


	//   ....[16]....
        /*0108*/ 	.word	0x0000ac40


	//   ....[17]....
        /*010c*/ 	.word	0x0000acf0


	//   ....[18]....
        /*0110*/ 	.word	0x0000ad30


	//   ....[19]....
        /*0114*/ 	.word	0x0000aea0


	//   ....[20]....
        /*0118*/ 	.word	0x0000afb0


	//   ....[21]....
        /*011c*/ 	.word	0x0000b0f0


	//   ....[22]....
        /*0120*/ 	.word	0x0000b130


	//----- nvinfo : EIATTR_MAX_THREADS
	.align		4
.L_4483:
        /*0124*/ 	.byte	0x04, 0x05
        /*0126*/ 	.short	(.L_4485 - .L_4484)
.L_4484:
        /*0128*/ 	.word	0x00000080
        /*012c*/ 	.word	0x00000001
        /*0130*/ 	.word	0x00000001


	//----- nvinfo : EIATTR_CRS_STACK_SIZE
	.align		4
.L_4485:
        /*0134*/ 	.byte	0x04, 0x1e
        /*0136*/ 	.short	(.L_4487 - .L_4486)
.L_4486:
        /*0138*/ 	.word	0x00000000


	//----- nvinfo : EIATTR_CBANK_PARAM_SIZE
	.align		4
.L_4487:
        /*013c*/ 	.byte	0x03, 0x19
        /*013e*/ 	.short	0x0038


	//----- nvinfo : EIATTR_PARAM_CBANK
	.align		4
        /*0140*/ 	.byte	0x04, 0x0a
        /*0142*/ 	.short	(.L_4489 - .L_4488)
	.align		4
.L_4488:
        /*0144*/ 	.word	index@(.nv.constant0._ZN2at6native27unrolled_elementwise_kernelINS0_13BinaryFunctorIlllZZZNS0_21heaviside_kernel_cudaERNS_18TensorIteratorBaseEENKUlvE_clEvENKUlvE2_clEvEUlllE_EESt5arrayIPcLm3EELi4E23TrivialOffsetCalculatorILi2EjESC_ILi1EjENS0_6memory12LoadWithCastILi2EEENSF_13StoreWithCastILi1EEEEEviT_T0_T2_T3_T4_T5_)
        /*0148*/ 	.short	0x0380
        /*014a*/ 	.short	0x0038


	//----- nvinfo : EIATTR_SW_WAR
	.align		4
.L_4489:
        /*014c*/ 	.byte	0x04, 0x36
        /*014e*/ 	.short	(.L_4491 - .L_4490)
.L_4490:
        /*0150*/ 	.word	0x00000008
.L_4491:


//--------------------- .nv.info._ZN2at6native18elementwise_kernelILi128ELi2EZNS0_22gpu_kernel_impl_nocastINS0_13BinaryFunctorIlllZZZNS0_21heaviside_kernel_cudaERNS_18TensorIteratorBaseEENKUlvE_clEvENKUlvE2_clEvEUlllE_EEEEvS5_RKT_EUliE_EEviT1_ --------------------------
	.section	.nv.info._ZN2at6native18elementwise_kernelILi128ELi2EZNS0_22gpu_kernel_impl_nocastINS0_13BinaryFunctorIlllZZZNS0_21heaviside_kernel_cudaERNS_18TensorIteratorBaseEENKUlvE_clEvENKUlvE2_clEvEUlllE_EEEEvS5_RKT_EUliE_EEviT1_,"",@"SHT_CUDA_INFO"
	.sectionflags	@""
	.align	4


	//----- nvinfo : EIATTR_CUDA_API_VERSION
	.align		4
        /*0000*/ 	.byte	0x04, 0x37
        /*0002*/ 	.short	(.L_4493 - .L_4492)
.L_4492:
        /*0004*/ 	.word	0x00000082


	//----- nvinfo : EIATTR_KPARAM_INFO
	.align		4
.L_4493:
        /*0008*/ 	.byte	0x04, 0x17
        /*000a*/ 	.short	(.L_4495 - .L_4494)
.L_4494:
        /*000c*/ 	.word	0x00000000
        /*0010*/ 	.short	0x0001
        /*0012*/ 	.short	0x0008
        /*0014*/ 	.byte	0x00, 0xf0, 0x21, 0x0a


	//----- nvinfo : EIATTR_KPARAM_INFO
	.align		4
.L_4495:
        /*0018*/ 	.byte	0x04, 0x17
        /*001a*/ 	.short	(.L_4497 - .L_4496)
.L_4496:
        /*001c*/ 	.word	0x00000000
        /*0020*/ 	.short	0x0000
        /*0022*/ 	.short	0x0000
        /*0024*/ 	.byte	0x00, 0xf0, 0x11, 0x00


	//----- nvinfo : EIATTR_SPARSE_MMA_MASK
	.align		4
.L_4497:
        /*0028*/ 	.byte	0x03, 0x50
        /*002a*/ 	.short	0x0000


	//----- nvinfo : EIATTR_MAXREG_COUNT
	.align		4
        /*002c*/ 	.byte	0x03, 0x1b
        /*002e*/ 	.short	0x0080


	//----- nvinfo : EIATTR_MERCURY_ISA_VERSION
	.align		4
        /*0030*/ 	.byte	0x03, 0x5f
        /*0032*/ 	.short	0x0101


	//----- nvinfo : EIATTR_VRC_CTA_INIT_COUNT
	.align		4
        /*0034*/ 	.byte	0x02, 0x4a
	.zero		1
	.zero		1


	//----- nvinfo : EIATTR_EXIT_INSTR_OFFSETS
	.align		4
        /*0038*/ 	.byte	0x04, 0x1c
        /*003a*/ 	.short	(.L_4499 - .L_4498)


	//   ....[0]....
.L_4498:
        /*003c*/ 	.word	0x000001d0


	//   ....[1]....
        /*0040*/ 	.word	0x000002b0


	//   ....[2]....
        /*0044*/ 	.word	0x00001a40


	//   ....[3]....
        /*0048*/ 	.word	0x00003130


	//----- nvinfo : EIATTR_MAX_THREADS
	.align		4
.L_4499:
        /*004c*/ 	.byte	0x04, 0x05
        /*004e*/ 	.short	(.L_4501 - .L_4500)
.L_4500:
        /*0050*/ 	.word	0x00000080
        /*0054*/ 	.word	0x00000001
        /*0058*/ 	.word	0x00000001


	//----- nvinfo : EIATTR_CRS_STACK_SIZE
	.align		4
.L_4501:
        /*005c*/ 	.byte	0x04, 0x1e
        /*005e*/ 	.short	(.L_4503 - .L_4502)
.L_4502:
        /*0060*/ 	.word	0x00000000


	//----- nvinfo : EIATTR_CBANK_PARAM_SIZE
	.align		4
.L_4503:
        /*0064*/ 	.byte	0x03, 0x19
        /*0066*/ 	.short	0x0290


	//----- nvinfo : EIATTR_PARAM_CBANK
	.align		4
        /*0068*/ 	.byte	0x04, 0x0a
        /*006a*/ 	.short	(.L_4505 - .L_4504)
	.align		4
.L_4504:
        /*006c*/ 	.word	index@(.nv.constant0._ZN2at6native18elementwise_kernelILi128ELi2EZNS0_22gpu_kernel_impl_nocastINS0_13BinaryFunctorIlllZZZNS0_21heaviside_kernel_cudaERNS_18TensorIteratorBaseEENKUlvE_clEvENKUlvE2_clEvEUlllE_EEEEvS5_RKT_EUliE_EEviT1_)
        /*0070*/ 	.short	0x0380
        /*0072*/ 	.short	0x0290


	//----- nvinfo : EIATTR_SW_WAR
	.align		4
.L_4505:
        /*0074*/ 	.byte	0x04, 0x36
        /*0076*/ 	.short	(.L_4507 - .L_4506)
.L_4506:
        /*0078*/ 	.word	0x00000008
.L_4507:


//--------------------- .nv.info._ZN2at6native27unrolled_elementwise_kernelINS0_13BinaryFunctorIlllZZZNS0_21heaviside_kernel_cudaERNS_18TensorIteratorBaseEENKUlvE_clEvENKUlvE2_clEvEUlllE_EESt5arrayIPcLm3EELi4E23TrivialOffsetCalculatorILi2EjESC_ILi1EjENS0_6memory15LoadWithoutCastENSF_16StoreWithoutCastEEEviT_T0_T2_T3_T4_T5_ --------------------------
	.section	.nv.info._ZN2at6native27unrolled_elementwise_kernelINS0_13BinaryFunctorIlllZZZNS0_21heaviside_kernel_cudaERNS_18TensorIteratorBaseEENKUlvE_clEvENKUlvE2_clEvEUlllE_EESt5arrayIPcLm3EELi4E23TrivialOffsetCalculatorILi2EjESC_ILi1EjENS0_6memory15LoadWithoutCastENSF_16StoreWithoutCastEEEviT_T0_T2_T3_T4_T5_,"",@"SHT_CUDA_INFO"
	.sectionflags	@""
	.align	4


	//----- nvinfo : EIATTR_CUDA_API_VERSION
	.align		4
        /*0000*/ 	.byte	0x04, 0x37
        /*0002*/ 	.short	(.L_4509 - .L_4508)
.L_4508:
        /*0004*/ 	.word	0x00000082


	//----- nvinfo : EIATTR_KPARAM_INFO
	.align		4
.L_4509:
        /*0008*/ 	.byte	0x04, 0x17
        /*000a*/ 	.short	(.L_4511 - .L_4510)
.L_4510:
        /*000c*/ 	.word	0x00000000
        /*0010*/ 	.short	0x0006
        /*0012*/ 	.short	0x0023
        /*0014*/ 	.byte	0x00, 0xf0, 0x05, 0x00


	//----- nvinfo : EIATTR_KPARAM_INFO
	.align		4
.L_4511:
        /*0018*/ 	.byte	0x04, 0x17
        /*001a*/ 	.short	(.L_4513 - .L_4512)
.L_4512:
        /*001c*/ 	.word	0x00000000
        /*0020*/ 	.short	0x0005
        /*0022*/ 	.short	0x0022
        /*0024*/ 	.byte	0x00, 0xf0, 0x05, 0x00


	//----- nvinfo : EIATTR_KPARAM_INFO
	.align		4
.L_4513:
        /*0028*/ 	.byte	0x04, 0x17
        /*002a*/ 	.short	(.L_4515 - .L_4514)
.L_4514:
        /*002c*/ 	.word	0x00000000
        /*0030*/ 	.short	0x0004
        /*0032*/ 	.short	0x0021
        /*0034*/ 	.byte	0x00, 0xf0, 0x05, 0x00


	//----- nvinfo : EIATTR_KPARAM_INFO
	.align		4
.L_4515:
        /*0038*/ 	.byte	0x04, 0x17
        /*003a*/ 	.short	(.L_4517 - .L_4516)
.L_4516:
        /*003c*/ 	.word	0x00000000
        /*0040*/ 	.short	0x0003
        /*0042*/ 	.short	0x0020
        /*0044*/ 	.byte	0x00, 0xf0, 0x05, 0x00


	//----- nvinfo : EIATTR_KPARAM_INFO
	.align		4
.L_4517:
        /*0048*/ 	.byte	0x04, 0x17
        /*004a*/ 	.short	(.L_4519 - .L_4518)
.L_4518:
        /*004c*/ 	.word	0x00000000
        /*0050*/ 	.short	0x0002
        /*0052*/ 	.short	0x0008
        /*0054*/ 	.byte	0x00, 0xf0, 0x61, 0x00


	//----- nvinfo : EIATTR_KPARAM_INFO
	.align		4
.L_4519:
        /*0058*/ 	.byte	0x04, 0x17
        /*005a*/ 	.short	(.L_4521 - .L_4520)
.L_4520:
        /*005c*/ 	.word	0x00000000
        /*0060*/ 	.short	0x0001
        /*0062*/ 	.short	0x0004
        /*0064*/ 	.byte	0x00, 0xf0, 0x05, 0x00


	//----- nvinfo : EIATTR_KPARAM_INFO
	.align		4
.L_4521:
        /*0068*/ 	.byte	0x04, 0x17
        /*006a*/ 	.short	(.L_4523 - .L_4522)
.L_4522:
        /*006c*/ 	.word	0x00000000
        /*0070*/ 	.short	0x0000
        /*0072*/ 	.short	0x0000
        /*0074*/ 	.byte	0x00, 0xf0, 0x11, 0x00


	//----- nvinfo : EIATTR_SPARSE_MMA_MASK
	.align		4
.L_4523:
        /*0078*/ 	.byte	0x03, 0x50
        /*007a*/ 	.short	0x0000


	//----- nvinfo : EIATTR_MAXREG_COUNT
	.align		4
        /*007c*/ 	.byte	0x03, 0x1b
        /*007e*/ 	.short	0x00ff


	//----- nvinfo : EIATTR_MERCURY_ISA_VERSION
	.align		4
        /*0080*/ 	.byte	0x03, 0x5f
        /*0082*/ 	.short	0x0101


	//----- nvinfo : EIATTR_VRC_CTA_INIT_COUNT
	.align		4
        /*0084*/ 	.byte	0x02, 0x4a
	.zero		1
	.zero		1


	//----- nvinfo : EIATTR_EXIT_INSTR_OFFSETS
	.align		4
        /*0088*/ 	.byte	0x04, 0x1c
        /*008a*/ 	.short	(.L_4525 - .L_4524)


	//   ....[0]....
.L_4524:
        /*008c*/ 	.word	0x000006a0


	//   ....[1]....
        /*0090*/ 	.word	0x00000700


	//----- nvinfo : EIATTR_MAX_THREADS
	.align		4
.L_4525:
        /*0094*/ 	.byte	0x04, 0x05
        /*0096*/ 	.short	(.L_4527 - .L_4526)
.L_4526:
        /*0098*/ 	.word	0x00000080
        /*009c*/ 	.word	0x00000001
        /*00a0*/ 	.word	0x00000001


	//----- nvinfo : EIATTR_CRS_STACK_SIZE
	.align		4
.L_4527:
        /*00a4*/ 	.byte	0x04, 0x1e
        /*00a6*/ 	.short	(.L_4529 - .L_4528)
.L_4528:
        /*00a8*/ 	.word	0x00000000


	//----- nvinfo : EIATTR_CBANK_PARAM_SIZE
	.align		4
.L_4529:
        /*00ac*/ 	.byte	0x03, 0x19
        /*00ae*/ 	.short	0x0024


	//----- nvinfo : EIATTR_PARAM_CBANK
	.align		4
        /*00b0*/ 	.byte	0x04, 0x0a
        /*00b2*/ 	.short	(.L_4531 - .L_4530)
	.align		4
.L_4530:
        /*00b4*/ 	.word	index@(.nv.constant0._ZN2at6native27unrolled_elementwise_kernelINS0_13BinaryFunctorIlllZZZNS0_21heaviside_kernel_cudaERNS_18TensorIteratorBaseEENKUlvE_clEvENKUlvE2_clEvEUlllE_EESt5arrayIPcLm3EELi4E23TrivialOffsetCalculatorILi2EjESC_ILi1EjENS0_6memory15LoadWithoutCastENSF_16StoreWithoutCastEEEviT_T0_T2_T3_T4_T5_)
        /*00b8*/ 	.short	0x0380
        /*00ba*/ 	.short	0x0024


	//----- nvinfo : EIATTR_SW_WAR
	.align		4
.L_4531:
        /*00bc*/ 	.byte	0x04, 0x36
        /*00be*/ 	.short	(.L_4533 - .L_4532)
.L_4532:
        /*00c0*/ 	.word	0x00000008
.L_4533:


//--------------------- .nv.info._ZN2at6native29vectorized_elementwise_kernelILi2ENS0_13BinaryFunctorIlllZZZNS0_21heaviside_kernel_cudaERNS_18TensorIteratorBaseEENKUlvE_clEvENKUlvE2_clEvEUlllE_EESt5arrayIPcLm3EEEEviT0_T1_ --------------------------
	.section	.nv.info._ZN2at6native29vectorized_elementwise_kernelILi2ENS0_13BinaryFunctorIlllZZZNS0_21heaviside_kernel_cudaERNS_18TensorIteratorBaseEENKUlvE_clEvENKUlvE2_clEvEUlllE_EESt5arrayIPcLm3EEEEviT0_T1_,"",@"SHT_CUDA_INFO"
	.sectionflags	@""
	.align	4


	//----- nvinfo : EIATTR_CUDA_API_VERSION
	.align		4
        /*0000*/ 	.byte	0x04, 0x37
        /*0002*/ 	.short	(.L_4535 - .L_4534)
.L_4534:
        /*0004*/ 	.word	0x00000082


	//----- nvinfo : EIATTR_KPARAM_INFO
	.align		4
.L_4535:
        /*0008*/ 	.byte	0x04, 0x17
        /*000a*/ 	.short	(.L_4537 - .L_4536)
.L_4536:
        /*000c*/ 	.word	0x00000000
        /*0010*/ 	.short	0x0002
        /*0012*/ 	.short	0x0008
        /*0014*/ 	.byte	0x00, 0xf0, 0x61, 0x00


	//----- nvinfo : EIATTR_KPARAM_INFO
	.align		4
.L_4537:
        /*0018*/ 	.byte	0x04, 0x17
        /*001a*/ 	.short	(.L_4539 - .L_4538)
.L_4538:
        /*001c*/ 	.word	0x00000000
        /*0020*/ 	.short	0x0001
        /*0022*/ 	.short	0x0004
        /*0024*/ 	.byte	0x00, 0xf0, 0x05, 0x00


	//----- nvinfo : EIATTR_KPARAM_INFO
	.align		4
.L_4539:
        /*0028*/ 	.byte	0x04, 0x17
        /*002a*/ 	.short	(.L_4541 - .L_4540)
.L_4540:
        /*002c*/ 	.word	0x00000000
        /*0030*/ 	.short	0x0000
        /*0032*/ 	.short	0x0000
        /*0034*/ 	.byte	0x00, 0xf0, 0x11, 0x00


	//----- nvinfo : EIATTR_SPARSE_MMA_MASK
	.align		4
.L_4541:
        /*0038*/ 	.byte	0x03, 0x50
        /*003a*/ 	.short	0x0000


	//----- nvinfo : EIATTR_MAXREG_COUNT
	.align		4
        /*003c*/ 	.byte	0x03, 0x1b
        /*003e*/ 	.short	0x00ff


	//----- nvinfo : EIATTR_MERCURY_ISA_VERSION
	.align		4
        /*0040*/ 	.byte	0x03, 0x5f
        /*0042*/ 	.short	0x0101


	//----- nvinfo : EIATTR_VRC_CTA_INIT_COUNT
	.align		4
        /*0044*/ 	.byte	0x02, 0x4a
	.zero		1
	.zero		1


	//----- nvinfo : EIATTR_EXIT_INSTR_OFFSETS
	.align		4
        /*0048*/ 	.byte	0x04, 0x1c
        /*004a*/ 	.short	(.L_4543 - .L_4542)


	//   ....[0]....
.L_4542:
        /*004c*/ 	.word	0x00000cd0


	//   ....[1]....
        /*0050*/ 	.word	0x00000d30


	//   ....[2]....
        /*0054*/ 	.word	0x000012a0


	//----- nvinfo : EIATTR_MAX_THREADS
	.align		4
.L_4543:
        /*0058*/ 	.byte	0x04, 0x05
        /*005a*/ 	.short	(.L_4545 - .L_4544)
.L_4544:
        /*005c*/ 	.word	0x00000080
        /*0060*/ 	.word	0x00000001
        /*0064*/ 	.word	0x00000001


	//----- nvinfo : EIATTR_CRS_STACK_SIZE
	.align		4
.L_4545:
        /*0068*/ 	.byte	0x04, 0x1e
        /*006a*/ 	.short	(.L_4547 - .L_4546)
.L_4546:
        /*006c*/ 	.word	0x00000000


	//----- nvinfo : EIATTR_CBANK_PARAM_SIZE
	.align		4
.L_4547:
        /*0070*/ 	.byte	0x03, 0x19
        /*0072*/ 	.short	0x0020


	//----- nvinfo : EIATTR_PARAM_CBANK
	.align		4
        /*0074*/ 	.byte	0x04, 0x0a
        /*0076*/ 	.short	(.L_4549 - .L_4548)
	.align		4
.L_4548:
        /*0078*/ 	.word	index@(.nv.constant0._ZN2at6native29vectorized_elementwise_kernelILi2ENS0_13BinaryFunctorIlllZZZNS0_21heaviside_kernel_cudaERNS_18TensorIteratorBaseEENKUlvE_clEvENKUlvE2_clEvEUlllE_EESt5arrayIPcLm3EEEEviT0_T1_)
        /*007c*/ 	.short	0x0380
        /*007e*/ 	.short	0x0020


	//----- nvinfo : EIATTR_SW_WAR
	.align		4
.L_4549:
        /*0080*/ 	.byte	0x04, 0x36
        /*0082*/ 	.short	(.L_4551 - .L_4550)
.L_4550:
        /*0084*/ 	.word	0x00000008
.L_4551:


//--------------------- .nv.info._ZN2at6native29vectorized_elementwise_kernelILi4ENS0_13BinaryFunctorIlllZZZNS0_21heaviside_kernel_cudaERNS_18TensorIteratorBaseEENKUlvE_clEvENKUlvE2_clEvEUlllE_EESt5arrayIPcLm3EEEEviT0_T1_ --------------------------
	.section	.nv.info._ZN2at6native29vectorized_elementwise_kernelILi4ENS0_13BinaryFunctorIlllZZZNS0_21heaviside_kernel_cudaERNS_18TensorIteratorBaseEENKUlvE_clEvENKUlvE2_clEvEUlllE_EESt5arrayIPcLm3EEEEviT0_T1_,"",@"SHT_CUDA_INFO"
	.sectionflags	@""
	.align	4


	//----- nvinfo : EIATTR_CUDA_API_VERSION
	.align		4
        /*0000*/ 	.byte	0x04, 0x37
        /*0002*/ 	.short	(.L_4553 - .L_4552)
.L_4552:
        /*0004*/ 	.word	0x00000082


	//----- nvinfo : EIATTR_KPARAM_INFO
	.align		4
.L_4553:
        /*0008*/ 	.byte	0x04, 0x17
        /*000a*/ 	.short	(.L_4555 - .L_4554)
.L_4554:
        /*000c*/ 	.word	0x00000000
        /*0010*/ 	.short	0x0002
        /*0012*/ 	.short	0x0008
        /*0014*/ 	.byte	0x00, 0xf0, 0x61, 0x00


	//----- nvinfo : EIATTR_KPARAM_INFO
	.align		4
.L_4555:
        /*0018*/ 	.byte	0x04, 0x17
        /*001a*/ 	.short	(.L_4557 - .L_4556)
.L_4556:
        /*001c*/ 	.word	0x00000000
        /*0020*/ 	.short	0x0001
        /*0022*/ 	.short	0x0004
        /*0024*/ 	.byte	0x00, 0xf0, 0x05, 0x00


	//----- nvinfo : EIATTR_KPARAM_INFO
	.align		4
.L_4557:
        /*0028*/ 	.byte	0x04, 0x17
        /*002a*/ 	.short	(.L_4559 - .L_4558)
.L_4558:
        /*002c*/ 	.word	0x00000000
        /*0030*/ 	.short	0x0000
        /*0032*/ 	.short	0x0000
        /*0034*/ 	.byte	0x00, 0xf0, 0x11, 0x00


	//----- nvinfo : EIATTR_SPARSE_MMA_MASK
	.align		4
.L_4559:
        /*0038*/ 	.byte	0x03, 0x50
        /*003a*/ 	.short	0x0000


	//----- nvinfo : EIATTR_MAXREG_COUNT
	.align		4
        /*003c*/ 	.byte	0x03, 0x1b
        /*003e*/ 	.short	0x00ff


	//----- nvinfo : EIATTR_MERCURY_ISA_VERSION
	.align		4
        /*0040*/ 	.byte	0x03, 0x5f
        /*0042*/ 	.short	0x0101


	//----- nvinfo : EIATTR_VRC_CTA_INIT_COUNT
	.align		4
        /*0044*/ 	.byte	0x02, 0x4a
	.zero		1
	.zero		1


	//----- nvinfo : EIATTR_EXIT_INSTR_OFFSETS
	.align		4
        /*0048*/ 	.byte	0x04, 0x1c
        /*004a*/ 	.short	(.L_4561 - .L_4560)


	//   ....[0]....
.L_4560:
        /*004c*/ 	.word	0x00000cd0


	//   ....[1]....
        /*0050*/ 	.word	0x00000d30


	//   ....[2]....
        /*0054*/ 	.word	0x00001270


	//----- nvinfo : EIATTR_MAX_THREADS
	.align		4
.L_4561:
        /*0058*/ 	.byte	0x04, 0x05
        /*005a*/ 	.short	(.L_4563 - .L_4562)
.L_4562:
        /*005c*/ 	.word	0x00000080
        /*0060*/ 	.word	0x00000001
        /*0064*/ 	.word	0x00000001


	//----- nvinfo : EIATTR_CRS_STACK_SIZE
	.align		4
.L_4563:
        /*0068*/ 	.byte	0x04, 0x1e
        /*006a*/ 	.short	(.L_4565 - .L_4564)
.L_4564:
        /*006c*/ 	.word	0x00000000


	//----- nvinfo : EIATTR_CBANK_PARAM_SIZE
	.align		4
.L_4565:
        /*0070*/ 	.byte	0x03, 0x19
        /*0072*/ 	.short	0x0020


	//----- nvinfo : EIATTR_PARAM_CBANK
	.align		4
        /*0074*/ 	.byte	0x04, 0x0a
        /*0076*/ 	.short	(.L_4567 - .L_4566)
	.align		4
.L_4566:
        /*0078*/ 	.word	index@(.nv.constant0._ZN2at6native29vectorized_elementwise_kernelILi4ENS0_13BinaryFunctorIlllZZZNS0_21heaviside_kernel_cudaERNS_18TensorIteratorBaseEENKUlvE_clEvENKUlvE2_clEvEUlllE_EESt5arrayIPcLm3EEEEviT0_T1_)
        /*007c*/ 	.short	0x0380
        /*007e*/ 	.short	0x0020


	//----- nvinfo : EIATTR_SW_WAR
	.align		4
.L_4567:
        /*0080*/ 	.byte	0x04, 0x36
        /*0082*/ 	.short	(.L_4569 - .L_4568)
.L_4568:
        /*0084*/ 	.word	0x00000008
.L_4569:


//--------------------- .nv.info._ZN2at6native29vectorized_elementwise_kernelILi8ENS0_13BinaryFunctorIlllZZZNS0_21heaviside_kernel_cudaERNS_18TensorIteratorBaseEENKUlvE_clEvENKUlvE2_clEvEUlllE_EESt5arrayIPcLm3EEEEviT0_T1_ --------------------------
	.section	.nv.info._ZN2at6native29vectorized_elementwise_kernelILi8ENS0_13BinaryFunctorIlllZZZNS0_21heaviside_kernel_cudaERNS_18TensorIteratorBaseEENKUlvE_clEvENKUlvE2_clEvEUlllE_EESt5arrayIPcLm3EEEEviT0_T1_,"",@"SHT_CUDA_INFO"
	.sectionflags	@""
	.align	4


	//----- nvinfo : EIATTR_CUDA_API_VERSION
	.align		4
        /*0000*/ 	.byte	0x04, 0x37
        /*0002*/ 	.short	(.L_4571 - .L_4570)
.L_4570:
        /*0004*/ 	.word	0x00000082


	//----- nvinfo : EIATTR_KPARAM_INFO
	.align		4
.L_4571:
        /*0008*/ 	.byte	0x04, 0x17
        /*000a*/ 	.short	(.L_4573 - .L_4572)
.L_4572:
        /*000c*/ 	.word	0x00000000
        /*0010*/ 	.short	0x0002
        /*0012*/ 	.short	0x0008
        /*0014*/ 	.byte	0x00, 0xf0, 0x61, 0x00


	//----- nvinfo : EIATTR_KPARAM_INFO
	.align		4
.L_4573:
        /*0018*/ 	.byte	0x04, 0x17
        /*001a*/ 	.short	(.L_4575 - .L_4574)
.L_4574:
        /*001c*/ 	.word	0x00000000
        /*0020*/ 	.short	0x0001
        /*0022*/ 	.short	0x0004
        /*0024*/ 	.byte	0x00, 0xf0, 0x05, 0x00


	//----- nvinfo : EIATTR_KPARAM_INFO
	.align		4
.L_4575:
        /*0028*/ 	.byte	0x04, 0x17
        /*002a*/ 	.short	(.L_4577 - .L_4576)
.L_4576:
        /*002c*/ 	.word	0x00000000
        /*0030*/ 	.short	0x0000
        /*0032*/ 	.short	0x0000
        /*0034*/ 	.byte	0x00, 0xf0, 0x11, 0x00


	//----- nvinfo : EIATTR_SPARSE_MMA_MASK
	.align		4
.L_4577:
        /*0038*/ 	.byte	0x03, 0x50
        /*003a*/ 	.short	0x0000


	//----- nvinfo : EIATTR_MAXREG_COUNT
	.align		4
        /*003c*/ 	.byte	0x03, 0x1b
        /*003e*/ 	.short	0x00ff


	//----- nvinfo : EIATTR_MERCURY_ISA_VERSION
	.align		4
        /*0040*/ 	.byte	0x03, 0x5f
        /*0042*/ 	.short	0x0101


	//----- nvinfo : EIATTR_VRC_CTA_INIT_COUNT
	.align		4
        /*0044*/ 	.byte	0x02, 0x4a
	.zero		1
	.zero		1


	//----- nvinfo : EIATTR_EXIT_INSTR_OFFSETS
	.align		4
        /*0048*/ 	.byte	0x04, 0x1c
        /*004a*/ 	.short	(.L_4579 - .L_4578)


	//   ....[0]....
.L_4578:
        /*004c*/ 	.word	0x00000cd0


	//   ....[1]....
        /*0050*/ 	.word	0x00000d30


	//   ....[2]....
        /*0054*/ 	.word	0x00001270


	//----- nvinfo : EIATTR_MAX_THREADS
	.align		4
.L_4579:
        /*0058*/ 	.byte	0x04, 0x05
        /*005a*/ 	.short	(.L_4581 - .L_4580)
.L_4580:
        /*005c*/ 	.word	0x00000080
        /*0060*/ 	.word	0x00000001
        /*0064*/ 	.word	0x00000001


	//----- nvinfo : EIATTR_CRS_STACK_SIZE
	.align		4
.L_4581:
        /*0068*/ 	.byte	0x04, 0x1e
        /*006a*/ 	.short	(.L_4583 - .L_4582)
.L_4582:
        /*006c*/ 	.word	0x00000000


	//----- nvinfo : EIATTR_CBANK_PARAM_SIZE
	.align		4
.L_4583:
        /*0070*/ 	.byte	0x03, 0x19
        /*0072*/ 	.short	0x0020


	//----- nvinfo : EIATTR_PARAM_CBANK
	.align		4
        /*0074*/ 	.byte	0x04, 0x0a
        /*0076*/ 	.short	(.L_4585 - .L_4584)
	.align		4
.L_4584:
        /*0078*/ 	.word	index@(.nv.constant0._ZN2at6native29vectorized_elementwise_kernelILi8ENS0_13BinaryFunctorIlllZZZNS0_21heaviside_kernel_cudaERNS_18TensorIteratorBaseEENKUlvE_clEvENKUlvE2_clEvEUlllE_EESt5arrayIPcLm3EEEEviT0_T1_)
        /*007c*/ 	.short	0x0380
        /*007e*/ 	.short	0x0020


	//----- nvinfo : EIATTR_SW_WAR
	.align		4
.L_4585:
        /*0080*/ 	.byte	0x04, 0x36
        /*0082*/ 	.short	(.L_4587 - .L_4586)
.L_4586:
        /*0084*/ 	.word	0x00000008
.L_4587:


//--------------------- .nv.info._ZN2at6native18elementwise_kernelILi128ELi4EZNS0_15gpu_kernel_implINS0_13BUnaryFunctorIlllZZZNS0_21heaviside_kernel_cudaERNS_18TensorIteratorBaseEENKUlvE_clEvENKUlvE2_clEvEUlllE_EEEEvS5_RKT_EUliE_EEviT1_ --------------------------
	.section	.nv.info._ZN2at6native18elementwise_kernelILi128ELi4EZNS0_15gpu_kernel_implINS0_13BUnaryFunctorIlllZZZNS0_21heaviside_kernel_cudaERNS_18TensorIteratorBaseEENKUlvE_clEvENKUlvE2_clEvEUlllE_EEEEvS5_RKT_EUliE_EEviT1_,"",@"SHT_CUDA_INFO"
	.sectionflags	@""
	.align	4


	//----- nvinfo : EIATTR_CUDA_API_VERSION
	.align		4
        /*0000*/ 	.byte	0x04, 0x37
        /*0002*/ 	.short	(.L_4589 - .L_4588)
.L_4588:
        /*0004*/ 	.word	0x00000082


	//----- nvinfo : EIATTR_KPARAM_INFO
	.align		4
.L_4589:
        /*0008*/ 	.byte	0x04, 0x17
        /*000a*/ 	.short	(.L_4591 - .L_4590)
.L_4590:
        /*000c*/ 	.word	0x00000000
        /*0010*/ 	.short	0x0001
        /*0012*/ 	.short	0x0008
        /*0014*/ 	.byte	0x00, 0xf0, 0xa1, 0x08


	//----- nvinfo : EIATTR_KPARAM_INFO
	.align		4
.L_4591:
        /*0018*/ 	.byte	0x04, 0x17
        /*001a*/ 	.short	(.L_4593 - .L_4592)
.L_4592:
        /*001c*/ 	.word	0x00000000
        /*0020*/ 	.short	0x0000
        /*0022*/ 	.short	0x0000
        /*0024*/ 	.byte	0x00, 0xf0, 0x11, 0x00


	//----- nvinfo : EIATTR_SPARSE_MMA_MASK
	.align		4
.L_4593:
        /*0028*/ 	.byte	0x03, 0x50
        /*002a*/ 	.short	0x0000


	//----- nvinfo : EIATTR_MAXREG_COUNT
	.align		4
        /*002c*/ 	.byte	0x03, 0x1b
        /*002e*/ 	.short	0x0080


	//----- nvinfo : EIATTR_EXTERNS
	.align		4
        /*0030*/ 	.byte	0x04, 0x0f
        /*0032*/ 	.short	(.L_4595 - .L_4594)


	//   ....[0]....
	.align		4
.L_4594:
        /*0034*/ 	.word	index@(__assertfail)


	//----- nvinfo : EIATTR_MERCURY_ISA_VERSION
	.align		4
.L_4595:
        /*0038*/ 	.byte	0x03, 0x5f
        /*003a*/ 	.short	0x0101


	//----- nvinfo : EIATTR_VRC_CTA_INIT_COUNT
	.align		4
        /*003c*/ 	.byte	0x02, 0x4a
	.zero		1
	.zero		1


	//----- nvinfo : EIATTR_SYSCALL_OFFSETS
	.align		4
        /*0040*/ 	.byte	0x04, 0x46
        /*0042*/ 	.short	(.L_4597 - .L_4596)


	//   ....[0]....
.L_4596:
        /*0044*/ 	.word	0x00002110


	//   ....[1]....
        /*0048*/ 	.word	0x00002f70


	//   ....[2]....
        /*004c*/ 	.word	0x000051f0


	//   ....[3]....
        /*0050*/ 	.word	0x00005e50


	//   ....[4]....
        /*0054*/ 	.word	0x00008210


	//   ....[5]....
        /*0058*/ 	.word	0x00008e70


	//   ....[6]....
        /*005c*/ 	.word	0x0000b240


	//   ....[7]....
        /*0060*/ 	.word	0x0000be70


	//----- nvinfo : EIATTR_EXIT_INSTR_OFFSETS
	.align		4
.L_4597:
        /*0064*/ 	.byte	0x04, 0x1c
        /*0066*/ 	.short	(.L_4599 - .L_4598)


	//   ....[0]....
.L_4598:
        /*0068*/ 	.word	0x00009150


	//   ....[1]....
        /*006c*/ 	.word	0x0000b400


	//   ....[2]....
        /*0070*/ 	.word	0x0000b420


	//   ....[3]....
        /*0074*/ 	.word	0x0000b4a0


	//   ....[4]....
        /*0078*/ 	.word	0x0000b4c0


	//   ....[5]....
        /*007c*/ 	.word	0x0000b4e0


	//   ....[6]....
        /*0080*/ 	.word	0x0000b570


	//   ....[7]....
        /*0084*/ 	.word	0x0000b5b0


	//   ....[8]....
        /*0088*/ 	.word	0x0000b650


	//   ....[9]....
        /*008c*/ 	.word	0x0000b6a0


	//   ....[10]....
        /*0090*/ 	.word	0x0000b6d0


	//   ....[11]....
        /*0094*/ 	.word	0x0000b790


	//   ....[12]....
        /*0098*/ 	.word	0x0000b900


	//   ....[13]....
        /*009c*/ 	.word	0x0000ba70


	//   ....[14]....
        /*00a0*/ 	.word	0x0000bbe0


	//   ....[15]....
        /*00a4*/ 	.word	0x0000bc00


	//   ....[16]....
        /*00a8*/ 	.word	0x0000bc20


	//   ....[17]....
        /*00ac*/ 	.word	0x0000bcd0


	//   ....[18]....
        /*00b0*/ 	.word	0x0000bd10


	//   ....[19]....
        /*00b4*/ 	.word	0x0000be80


	//   ....[20]....
        /*00b8*/ 	.word	0x0000bf90


	//   ....[21]....
        /*00bc*/ 	.word	0x0000c0d0


	//   ....[22]....
        /*00c0*/ 	.word	0x0000c110


	//----- nvinfo : EIATTR_MAX_THREADS
	.align		4
.L_4599:
        /*00c4*/ 	.byte	0x04, 0x05
        /*00c6*/ 	.short	(.L_4601 - .L_4600)
.L_4600:
        /*00c8*/ 	.word	0x00000080
        /*00cc*/ 	.word	0x00000001
        /*00d0*/ 	.word	0x00000001


	//----- nvinfo : EIATTR_CRS_STACK_SIZE
	.align		4
.L_4601:
        /*00d4*/ 	.byte	0x04, 0x1e
        /*00d6*/ 	.short	(.L_4603 - .L_4602)
.L_4602:
        /*00d8*/ 	.word	0x00000000


	//----- nvinfo : EIATTR_CBANK_PARAM_SIZE
	.align		4
.L_4603:
        /*00dc*/ 	.byte	0x03, 0x19
        /*00de*/ 	.short	0x0230


	//----- nvinfo : EIATTR_PARAM_CBANK
	.align		4
        /*00e0*/ 	.byte	0x04, 0x0a
        /*00e2*/ 	.short	(.L_4605 - .L_4604)
	.align		4
.L_4604:
        /*00e4*/ 	.word	index@(.nv.constant0._ZN2at6native18elementwise_kernelILi128ELi4EZNS0_15gpu_kernel_implINS0_13BUnaryFunctorIlllZZZNS0_21heaviside_kernel_cudaERNS_18TensorIteratorBaseEENKUlvE_clEvENKUlvE2_clEvEUlllE_EEEEvS5_RKT_EUliE_EEviT1_)
        /*00e8*/ 	.short	0x0380
        /*00ea*/ 	.short	0x0230


	//----- nvinfo : EIATTR_SW_WAR
	.align		4
.L_4605:
        /*00ec*/ 	.byte	0x04, 0x36
        /*00ee*/ 	.short	(.L_4607 - .L_4606)
.L_4606:
        /*00f0*/ 	.word	0x00000008
.L_4607:


//--------------------- .nv.info._ZN2at6native27unrolled_elementwise_kernelINS0_13BUnaryFunctorIlllZZZNS0_21heaviside_kernel_cudaERNS_18TensorIteratorBaseEENKUlvE_clEvENKUlvE2_clEvEUlllE_EESt5arrayIPcLm2EELi4E23TrivialOffsetCalculatorILi1EjESD_NS0_6memory12LoadWithCastILi1EEENSE_13StoreWithCastILi1EEEEEviT_T0_T2_T3_T4_T5_ --------------------------
	.section	.nv.info._ZN2at6native27unrolled_elementwise_kernelINS0_13BUnaryFunctorIlllZZZNS0_21heaviside_kernel_cudaERNS_18TensorIteratorBaseEENKUlvE_clEvENKUlvE2_clEvEUlllE_EESt5arrayIPcLm2EELi4E23TrivialOffsetCalculatorILi1EjESD_NS0_6memory12LoadWithCastILi1EEENSE_13StoreWithCastILi1EEEEEviT_T0_T2_T3_T4_T5_,"",@"SHT_CUDA_INFO"
	.sectionflags	@""
	.align	4


	//----- nvinfo : EIATTR_CUDA_API_VERSION
	.align		4
        /*0000*/ 	.byte	0x04, 0x37
        /*0002*/ 	.short	(.L_4609 - .L_4608)
.L_4608:
        /*0004*/ 	.word	0x00000082


	//----- nvinfo : EIATTR_KPARAM_INFO
	.align		4
.L_4609:
        /*0008*/ 	.byte	0x04, 0x17
        /*000a*/ 	.short	(.L_4611 - .L_4610)
.L_4610:
        /*000c*/ 	.word	0x00000000
        /*0010*/ 	.short	0x0006
        /*0012*/ 	.short	0x0034
        /*0014*/ 	.byte	0x00, 0xf0, 0x21, 0x00


	//----- nvinfo : EIATTR_KPARAM_INFO
	.align		4
.L_4611:
        /*0018*/ 	.byte	0x04, 0x17
        /*001a*/ 	.short	(.L_4613 - .L_4612)
.L_4612:
        /*001c*/ 	.word	0x00000000
        /*0020*/ 	.short	0x0005
        /*0022*/ 	.short	0x002c
        /*0024*/ 	.byte	0x00, 0xf0, 0x21, 0x00


	//----- nvinfo : EIATTR_KPARAM_INFO
	.align		4
.L_4613:
        /*0028*/ 	.byte	0x04, 0x17
        /*002a*/ 	.short	(.L_4615 - .L_4614)
.L_4614:
        /*002c*/ 	.word	0x00000000
        /*0030*/ 	.short	0x0004
        /*0032*/ 	.short	0x0029
        /*0034*/ 	.byte	0x00, 0xf0, 0x05, 0x00


	//----- nvinfo : EIATTR_KPARAM_INFO
	.align		4
.L_4615:
        /*0038*/ 	.byte	0x04, 0x17
        /*003a*/ 	.short	(.L_4617 - .L_4616)
.L_4616:
        /*003c*/ 	.word	0x00000000
        /*0040*/ 	.short	0x0003
        /*0042*/ 	.short	0x0028
        /*0044*/ 	.byte	0x00, 0xf0, 0x05, 0x00


	//----- nvinfo : EIATTR_KPARAM_INFO
	.align		4
.L_4617:
        /*0048*/ 	.byte	0x04, 0x17
        /*004a*/ 	.short	(.L_4619 - .L_4618)
.L_4618:
        /*004c*/ 	.word	0x00000000
        /*0050*/ 	.short	0x0002
        /*0052*/ 	.short	0x0018
        /*0054*/ 	.byte	0x00, 0xf0, 0x41, 0x00


	//----- nvinfo : EIATTR_KPARAM_INFO
	.align		4
.L_4619:
        /*0058*/ 	.byte	0x04, 0x17
        /*005a*/ 	.short	(.L_4621 - .L_4620)
.L_4620:
        /*005c*/ 	.word	0x00000000
        /*0060*/ 	.short	0x0001
        /*0062*/ 	.short	0x0008
        /*0064*/ 	.byte	0x00, 0xf0, 0x41, 0x00


	//----- nvinfo : EIATTR_KPARAM_INFO
	.align		4
.L_4621:
        /*0068*/ 	.byte	0x04, 0x17
        /*006a*/ 	.short	(.L_4623 - .L_4622)
.L_4622:
        /*006c*/ 	.word	0x00000000
        /*0070*/ 	.short	0x0000
        /*0072*/ 	.short	0x0000
        /*0074*/ 	.byte	0x00, 0xf0, 0x11, 0x00


	//----- nvinfo : EIATTR_SPARSE_MMA_MASK
	.align		4
.L_4623:
        /*0078*/ 	.byte	0x03, 0x50
        /*007a*/ 	.short	0x0000


	//----- nvinfo : EIATTR_MAXREG_COUNT
	.align		4
        /*007c*/ 	.byte	0x03, 0x1b
        /*007e*/ 	.short	0x00ff


	//----- nvinfo : EIATTR_EXTERNS
	.align		4
        /*0080*/ 	.byte	0x04, 0x0f
        /*0082*/ 	.short	(.L_4625 - .L_4624)


	//   ....[0]....
	.align		4
.L_4624:
        /*0084*/ 	.word	index@(__assertfail)


	//----- nvinfo : EIATTR_MERCURY_ISA_VERSION
	.align		4
.L_4625:
        /*0088*/ 	.byte	0x03, 0x5f
        /*008a*/ 	.short	0x0101


	//----- nvinfo : EIATTR_VRC_CTA_INIT_COUNT
	.align		4
        /*008c*/ 	.byte	0x02, 0x4a
	.zero		1
	.zero		1


	//----- nvinfo : EIATTR_SYSCALL_OFFSETS
	.align		4
        /*0090*/ 	.byte	0x04, 0x46
        /*0092*/ 	.short	(.L_4627 - .L_4626)


	//   ....[0]....
.L_4626:
        /*0094*/ 	.word	0x00000e10


	//   ....[1]....
        /*0098*/ 	.word	0x00001d90


	//   ....[2]....
        /*009c*/ 	.word	0x00002c60


	//   ....[3]....
        /*00a0*/ 	.word	0x00003b30


	//   ....[4]....
        /*00a4*/ 	.word	0x00004b20


	//   ....[5]....
        /*00a8*/ 	.word	0x00005840


	//   ....[6]....
        /*00ac*/ 	.word	0x000066d0


	//   ....[7]....
        /*00b0*/ 	.word	0x00007540


	//----- nvinfo : EIATTR_EXIT_INSTR_OFFSETS
	.align		4
.L_4627:
        /*00b4*/ 	.byte	0x04, 0x1c
        /*00b6*/ 	.short	(.L_4629 - .L_4628)


	//   ....[0]....
.L_4628:
        /*00b8*/ 	.word	0x000069a0


	//   ....[1]....
        /*00bc*/ 	.word	0x00006ae0


	//   ....[2]....
        /*00c0*/ 	.word	0x00006b00


	//   ....[3]....
        /*00c4*/ 	.word	0x00006b80


	//   ....[4]....
        /*00c8*/ 	.word	0x00006ba0


	//   ....[5]....
        /*00cc*/ 	.word	0x00006bc0


	//   ....[6]....
        /*00d0*/ 	.word	0x00006c50


	//   ....[7]....
        /*00d4*/ 	.word	0x00006c90


	//   ....[8]....
        /*00d8*/ 	.word	0x00006d30


	//   ....[9]....
        /*00dc*/ 	.word	0x00006d80


	//   ....[10]....
        /*00e0*/ 	.word	0x00006db0


	//   ....[11]....
        /*00e4*/ 	.word	0x00006e70


	//   ....[12]....
        /*00e8*/ 	.word	0x00006fe0


	//   ....[13]....
        /*00ec*/ 	.word	0x00007150


	//   ....[14]....
        /*00f0*/ 	.word	0x000072b0


	//   ....[15]....
        /*00f4*/ 	.word	0x000072d0


	//   ....[16]....
        /*00f8*/ 	.word	0x000072f0


	//   ....[17]....
        /*00fc*/ 	.word	0x000073a0


	//   ....[18]....
        /*0100*/ 	.word	0x000073e0


	//   ....[19]....
        /*0104*/ 	.word	0x00007550


	//   ....[20]....
        /*0108*/ 	.word	0x00007660


	//   ....[21]....
        /*010c*/ 	.word	0x000077a0


	//   ....[22]....
        /*0110*/ 	.word	0x000077e0


	//----- nvinfo : EIATTR_MAX_THREADS
	.align		4
.L_4629:
        /*0114*/ 	.byte	0x04, 0x05
        /*0116*/ 	.short	(.L_4631 - .L_4630)
.L_4630:
        /*0118*/ 	.word	0x00000080
        /*011c*/ 	.word	0x00000001
        /*0120*/ 	.word	0x00000001


	//----- nvinfo : EIATTR_CRS_STACK_SIZE
	.align		4
.L_4631:
        /*0124*/ 	.byte	0x04, 0x1e
        /*0126*/ 	.short	(.L_4633 - .L_4632)
.L_4632:
        /*0128*/ 	.word	0x00000000


	//----- nvinfo : EIATTR_CBANK_PARAM_SIZE
	.align		4
.L_4633:
        /*012c*/ 	.byte	0x03, 0x19
        /*012e*/ 	.short	0x003c


	//----- nvinfo : EIATTR_PARAM_CBANK
	.align		4
        /*0130*/ 	.byte	0x04, 0x0a
        /*0132*/ 	.short	(.L_4635 - .L_4634)
	.align		4
.L_4634:
        /*0134*/ 	.word	index@(.nv.constant0._ZN2at6native27unrolled_elementwise_kernelINS0_13BUnaryFunctorIlllZZZNS0_21heaviside_kernel_cudaERNS_18TensorIteratorBaseEENKUlvE_clEvENKUlvE2_clEvEUlllE_EESt5arrayIPcLm2EELi4E23TrivialOffsetCalculatorILi1EjESD_NS0_6memory12LoadWithCastILi1EEENSE_13StoreWithCastILi1EEEEEviT_T0_T2_T3_T4_T5_)
        /*0138*/ 	.short	0x0380
        /*013a*/ 	.short	0x003c


	//----- nvinfo : EIATTR_SW_WAR
	.align		4
.L_4635:
        /*013c*/ 	.byte	0x04, 0x36
        /*013e*/ 	.short	(.L_4637 - .L_4636)
.L_4636:
        /*0140*/ 	.word	0x00000008
.L_4637:


//--------------------- .nv.info._ZN2at6native18elementwise_kernelILi128ELi2EZNS0_22gpu_kernel_impl_nocastINS0_13BUnaryFunctorIlllZZZNS0_21heaviside_kernel_cudaERNS_18TensorIteratorBaseEENKUlvE_clEvENKUlvE2_clEvEUlllE_EEEEvS5_RKT_EUliE_EEviT1_ --------------------------
	.section	.nv.info._ZN2at6native18elementwise_kernelILi128ELi2EZNS0_22gpu_kernel_impl_nocastINS0_13BUnaryFunctorIlllZZZNS0_21heaviside_kernel_cudaERNS_18TensorIteratorBaseEENKUlvE_clEvENKUlvE2_clEvEUlllE_EEEEvS5_RKT_EUliE_EEviT1_,"",@"SHT_CUDA_INFO"
	.sectionflags	@""
	.align	4


	//----- nvinfo : EIATTR_CUDA_API_VERSION
	.align		4
        /*0000*/ 	.byte	0x04, 0x37
        /*0002*/ 	.short	(.L_4639 - .L_4638)
.L_4638:
        /*0004*/ 	.word	0x00000082


	//----- nvinfo : EIATTR_KPARAM_INFO
	.align		4
.L_4639:
        /*0008*/ 	.byte	0x04, 0x17
        /*000a*/ 	.short	(.L_4641 - .L_4640)
.L_4640:
        /*000c*/ 	.word	0x00000000
        /*0010*/ 	.short	0x0001
        /*0012*/ 	.short	0x0008
        /*0014*/ 	.byte	0x00, 0xf0, 0x81, 0x08


	//----- nvinfo : EIATTR_KPARAM_INFO
	.align		4
.L_4641:
        /*0018*/ 	.byte	0x04, 0x17
        /*001a*/ 	.short	(.L_4643 - .L_4642)
.L_4642:
        /*001c*/ 	.word	0x00000000
        /*0020*/ 	.short	0x0000
        /*0022*/ 	.short	0x0000
        /*0024*/ 	.byte	0x00, 0xf0, 0x11, 0x00


	//----- nvinfo : EIATTR_SPARSE_MMA_MASK
	.align		4
.L_4643:
        /*0028*/ 	.byte	0x03, 0x50
        /*002a*/ 	.short	0x0000


	//----- nvinfo : EIATTR_MAXREG_COUNT
	.align		4
        /*002c*/ 	.byte	0x03, 0x1b
        /*002e*/ 	.short	0x0080


	//----- nvinfo : EIATTR_MERCURY_ISA_VERSION
	.align		4
        /*0030*/ 	.byte	0x03, 0x5f
        /*0032*/ 	.short	0x0101


	//----- nvinfo : EIATTR_VRC_CTA_INIT_COUNT
	.align		4
        /*0034*/ 	.byte	0x02, 0x4a
	.zero		1
	.zero		1


	//----- nvinfo : EIATTR_EXIT_INSTR_OFFSETS
	.align		4
        /*0038*/ 	.byte	0x04, 0x1c
        /*003a*/ 	.short	(.L_4645 - .L_4644)


	//   ....[0]....
.L_4644:
        /*003c*/ 	.word	0x000001c0


	//   ....[1]....
        /*0040*/ 	.word	0x00000290


	//   ....[2]....
        /*0044*/ 	.word	0x000016d0


	//   ....[3]....
        /*0048*/ 	.word	0x00002a70


	//----- nvinfo : EIATTR_MAX_THREADS
	.align		4
.L_4645:
        /*004c*/ 	.byte	0x04, 0x05
        /*004e*/ 	.short	(.L_4647 - .L_4646)
.L_4646:
        /*0050*/ 	.word	0x00000080
        /*0054*/ 	.word	0x00000001
        /*0058*/ 	.word	0x00000001


	//----- nvinfo : EIATTR_CRS_STACK_SIZE
	.align		4
.L_4647:
        /*005c*/ 	.byte	0x04, 0x1e
        /*005e*/ 	.short	(.L_4649 - .L_4648)
.L_4648:
        /*0060*/ 	.word	0x00000000


	//----- nvinfo : EIATTR_CBANK_PARAM_SIZE
	.align		4
.L_4649:
        /*0064*/ 	.byte	0x03, 0x19
        /*0066*/ 	.short	0x0228


	//----- nvinfo : EIATTR_PARAM_CBANK
	.align		4
        /*0068*/ 	.byte	0x04, 0x0a
        /*006a*/ 	.short	(.L_4651 - .L_4650)
	.align		4
.L_4650:
        /*006c*/ 	.word	index@(.nv.constant0._ZN2at6native18elementwise_kernelILi128ELi2EZNS0_22gpu_kernel_impl_nocastINS0_13BUnaryFunctorIlllZZZNS0_21heaviside_kernel_cudaERNS_18TensorIteratorBaseEENKUlvE_clEvENKUlvE2_clEvEUlllE_EEEEvS5_RKT_EUliE_EEviT1_)
        /*0070*/ 	.short	0x0380
        /*0072*/ 	.short	0x0228


	//----- nvinfo : EIATTR_SW_WAR
	.align		4
.L_4651:
        /*0074*/ 	.byte	0x04, 0x36
        /*0076*/ 	.short	(.L_4653 - .L_4652)
.L_4652:
        /*0078*/ 	.word	0x00000008
.L_4653:


//--------------------- .nv.info._ZN2at6native27unrolled_elementwise_kernelINS0_13BUnaryFunctorIlllZZZNS0_21heaviside_kernel_cudaERNS_18TensorIteratorBaseEENKUlvE_clEvENKUlvE2_clEvEUlllE_EESt5arrayIPcLm2EELi4E23TrivialOffsetCalculatorILi1EjESD_NS0_6memory15LoadWithoutCastENSE_16StoreWithoutCastEEEviT_T0_T2_T3_T4_T5_ --------------------------
	.section	.nv.info._ZN2at6native27unrolled_elementwise_kernelINS0_13BUnaryFunctorIlllZZZNS0_21heaviside_kernel_cudaERNS_18TensorIteratorBaseEENKUlvE_clEvENKUlvE2_clEvEUlllE_EESt5arrayIPcLm2EELi4E23TrivialOffsetCalculatorILi1EjESD_NS0_6memory15LoadWithoutCastENSE_16StoreWithoutCastEEEviT_T0_T2_T3_T4_T5_,"",@"SHT_CUDA_INFO"
	.sectionflags	@""
	.align	4


	//----- nvinfo : EIATTR_CUDA_API_VERSION
	.align		4
        /*0000*/ 	.byte	0x04, 0x37
        /*0002*/ 	.short	(.L_4655 - .L_4654)
.L_4654:
        /*0004*/ 	.word	0x00000082


	//----- nvinfo : EIATTR_KPARAM_INFO
	.align		4
.L_4655:
        /*0008*/ 	.byte	0x04, 0x17
        /*000a*/ 	.short	(.L_4657 - .L_4656)
.L_4656:
        /*000c*/ 	.word	0x00000000
        /*0010*/ 	.short	0x0006
        /*0012*/ 	.short	0x002b
        /*0014*/ 	.byte	0x00, 0xf0, 0x05, 0x00


	//----- nvinfo : EIATTR_KPARAM_INFO
	.align		4
.L_4657:
        /*0018*/ 	.byte	0x04, 0x17
        /*001a*/ 	.short	(.L_4659 - .L_4658)
.L_4658:
        /*001c*/ 	.word	0x00000000
        /*0020*/ 	.short	0x0005
        /*0022*/ 	.short	0x002a
        /*0024*/ 	.byte	0x00, 0xf0, 0x05, 0x00


	//----- nvinfo : EIATTR_KPARAM_INFO
	.align		4
.L_4659:
        /*0028*/ 	.byte	0x04, 0x17
        /*002a*/ 	.short	(.L_4661 - .L_4660)
.L_4660:
        /*002c*/ 	.word	0x00000000
        /*0030*/ 	.short	0x0004
        /*0032*/ 	.short	0x0029
        /*0034*/ 	.byte	0x00, 0xf0, 0x05, 0x00


	//----- nvinfo : EIATTR_KPARAM_INFO
	.align		4
.L_4661:
        /*0038*/ 	.byte	0x04, 0x17
        /*003a*/ 	.short	(.L_4663 - .L_4662)
.L_4662:
        /*003c*/ 	.word	0x00000000
        /*0040*/ 	.short	0x0003
        /*0042*/ 	.short	0x0028
        /*0044*/ 	.byte	0x00, 0xf0, 0x05, 0x00


	//----- nvinfo : EIATTR_KPARAM_INFO
	.align		4
.L_4663:
        /*0048*/ 	.byte	0x04, 0x17
        /*004a*/ 	.short	(.L_4665 - .L_4664)
.L_4664:
        /*004c*/ 	.word	0x00000000
        /*0050*/ 	.short	0x0002
        /*0052*/ 	.short	0x0018
        /*0054*/ 	.byte	0x00, 0xf0, 0x41, 0x00


	//----- nvinfo : EIATTR_KPARAM_INFO
	.align		4
.L_4665:
        /*0058*/ 	.byte	0x04, 0x17
        /*005a*/ 	.short	(.L_4667 - .L_4666)
.L_4666:
        /*005c*/ 	.word	0x00000000
        /*0060*/ 	.short	0x0001
        /*0062*/ 	.short	0x0008
        /*0064*/ 	.byte	0x00, 0xf0, 0x41, 0x00


	//----- nvinfo : EIATTR_KPARAM_INFO
	.align		4
.L_4667:
        /*0068*/ 	.byte	0x04, 0x17
        /*006a*/ 	.short	(.L_4669 - .L_4668)
.L_4668:
        /*006c*/ 	.word	0x00000000
        /*0070*/ 	.short	0x0000
        /*0072*/ 	.short	0x0000
        /*0074*/ 	.byte	0x00, 0xf0, 0x11, 0x00


	//----- nvinfo : EIATTR_SPARSE_MMA_MASK
	.align		4
.L_4669:
        /*0078*/ 	.byte	0x03, 0x50
        /*007a*/ 	.short	0x0000


	//----- nvinfo : EIATTR_MAXREG_COUNT
	.align		4
        /*007c*/ 	.byte	0x03, 0x1b
        /*007e*/ 	.short	0x00ff


	//----- nvinfo : EIATTR_MERCURY_ISA_VERSION
	.align		4
        /*0080*/ 	.byte	0x03, 0x5f
        /*0082*/ 	.short	0x0101


	//----- nvinfo : EIATTR_VRC_CTA_INIT_COUNT
	.align		4
        /*0084*/ 	.byte	0x02, 0x4a
	.zero		1
	.zero		1


	//----- nvinfo : EIATTR_EXIT_INSTR_OFFSETS
	.align		4
        /*0088*/ 	.byte	0x04, 0x1c
        /*008a*/ 	.short	(.L_4671 - .L_4670)


	//   ....[0]....
.L_4670:
        /*008c*/ 	.word	0x00000590


	//   ....[1]....
        /*0090*/ 	.word	0x000005f0


	//----- nvinfo : EIATTR_MAX_THREADS
	.align		4
.L_4671:
        /*0094*/ 	.byte	0x04, 0x05
        /*0096*/ 	.short	(.L_4673 - .L_4672)
.L_4672:
        /*0098*/ 	.word	0x00000080
        /*009c*/ 	.word	0x00000001
        /*00a0*/ 	.word	0x00000001


	//----- nvinfo : EIATTR_CRS_STACK_SIZE
	.align		4
.L_4673:
        /*00a4*/ 	.byte	0x04, 0x1e
        /*00a6*/ 	.short	(.L_4675 - .L_4674)
.L_4674:
        /*00a8*/ 	.word	0x00000000


	//----- nvinfo : EIATTR_CBANK_PARAM_SIZE
	.align		4
.L_4675:
        /*00ac*/ 	.byte	0x03, 0x19
        /*00ae*/ 	.short	0x002c


	//----- nvinfo : EIATTR_PARAM_CBANK
	.align		4
        /*00b0*/ 	.byte	0x04, 0x0a
        /*00b2*/ 	.short	(.L_4677 - .L_4676)
	.align		4
.L_4676:
        /*00b4*/ 	.word	index@(.nv.constant0._ZN2at6native27unrolled_elementwise_kernelINS0_13BUnaryFunctorIlllZZZNS0_21heaviside_kernel_cudaERNS_18TensorIteratorBaseEENKUlvE_clEvENKUlvE2_clEvEUlllE_EESt5arrayIPcLm2EELi4E23TrivialOffsetCalculatorILi1EjESD_NS0_6memory15LoadWithoutCastENSE_16StoreWithoutCastEEEviT_T0_T2_T3_T4_T5_)
        /*00b8*/ 	.short	0x0380
        /*00ba*/ 	.short	0x002c


	//----- nvinfo : EIATTR_SW_WAR
	.align		4
.L_4677:
        /*00bc*/ 	.byte	0x04, 0x36
        /*00be*/ 	.short	(.L_4679 - .L_4678)
.L_4678:
        /*00c0*/ 	.word	0x00000008
.L_4679:


//--------------------- .nv.info._ZN2at6native29vectorized_elementwise_kernelILi2ENS0_13BUnaryFunctorIlllZZZNS0_21heaviside_kernel_cudaERNS_18TensorIteratorBaseEENKUlvE_clEvENKUlvE2_clEvEUlllE_EESt5arrayIPcLm2EEEEviT0_T1_ --------------------------
	.section	.nv.info._ZN2at6native29vectorized_elementwise_kernelILi2ENS0_13BUnaryFunctorIlllZZZNS0_21heaviside_kernel_cudaERNS_18TensorIteratorBaseEENKUlvE_clEvENKUlvE2_clEvEUlllE_EESt5arrayIPcLm2EEEEviT0_T1_,"",@"SHT_CUDA_INFO"
	.sectionflags	@""
	.align	4


	//----- nvinfo : EIATTR_CUDA_API_VERSION
	.align		4
        /*0000*/ 	.byte	0x04, 0x37
        /*0002*/ 	.short	(.L_4681 - .L_4680)
.L_4680:
        /*0004*/ 	.word	0x00000082


	//----- nvinfo : EIATTR_KPARAM_INFO
	.align		4
.L_4681:
        /*0008*/ 	.byte	0x04, 0x17
        /*000a*/ 	.short	(.L_4683 - .L_4682)
.L_4682:
        /*000c*/ 	.word	0x00000000
        /*0010*/ 	.short	0x0002
        /*0012*/ 	.short	0x0018
        /*0014*/ 	.byte	0x00, 0xf0, 0x41, 0x00


	//----- nvinfo : EIATTR_KPARAM_INFO
	.align		4
.L_4683:
        /*0018*/ 	.byte	0x04, 0x17
        /*001a*/ 	.short	(.L_4685 - .L_4684)
.L_4684:
        /*001c*/ 	.word	0x00000000
        /*0020*/ 	.short	0x0001
        /*0022*/ 	.short	0x0008
        /*0024*/ 	.byte	0x00, 0xf0, 0x41, 0x00


	//----- nvinfo : EIATTR_KPARAM_INFO
	.align		4
.L_4685:
        /*0028*/ 	.byte	0x04, 0x17
        /*002a*/ 	.short	(.L_4687 - .L_4686)
.L_4686:
        /*002c*/ 	.word	0x00000000
        /*0030*/ 	.short	0x0000
        /*0032*/ 	.short	0x0000
        /*0034*/ 	.byte	0x00, 0xf0, 0x11, 0x00


	//----- nvinfo : EIATTR_SPARSE_MMA_MASK
	.align		4
.L_4687:
        /*0038*/ 	.byte	0x03, 0x50
        /*003a*/ 	.short	0x0000


	//----- nvinfo : EIATTR_MAXREG_COUNT
	.align		4
        /*003c*/ 	.byte	0x03, 0x1b
        /*003e*/ 	.short	0x00ff


	//----- nvinfo : EIATTR_MERCURY_ISA_VERSION
	.align		4
        /*0040*/ 	.byte	0x03, 0x5f
        /*0042*/ 	.short	0x0101


	//----- nvinfo : EIATTR_VRC_CTA_INIT_COUNT
	.align		4
        /*0044*/ 	.byte	0x02, 0x4a
	.zero		1
	.zero		1


	//----- nvinfo : EIATTR_EXIT_INSTR_OFFSETS
	.align		4
        /*0048*/ 	.byte	0x04, 0x1c
        /*004a*/ 	.short	(.L_4689 - .L_4688)


	//   ....[0]....
.L_4688:
        /*004c*/ 	.word	0x00000b00


	//   ....[1]....
        /*0050*/ 	.word	0x00000b60


	//   ....[2]....
        /*0054*/ 	.word	0x000010b0


	//----- nvinfo : EIATTR_MAX_THREADS
	.align		4
.L_4689:
        /*0058*/ 	.byte	0x04, 0x05
        /*005a*/ 	.short	(.L_4691 - .L_4690)
.L_4690:
        /*005c*/ 	.word	0x00000080
        /*0060*/ 	.word	0x00000001
        /*0064*/ 	.word	0x00000001


	//----- nvinfo : EIATTR_CRS_STACK_SIZE
	.align		4
.L_4691:
        /*0068*/ 	.byte	0x04, 0x1e
        /*006a*/ 	.short	(.L_4693 - .L_4692)
.L_4692:
        /*006c*/ 	.word	0x00000000


	//----- nvinfo : EIATTR_CBANK_PARAM_SIZE
	.align		4
.L_4693:
        /*0070*/ 	.byte	0x03, 0x19
        /*0072*/ 	.short	0x0028


	//----- nvinfo : EIATTR_PARAM_CBANK
	.align		4
        /*0074*/ 	.byte	0x04, 0x0a
        /*0076*/ 	.short	(.L_4695 - .L_4694)
	.align		4
.L_4694:
        /*0078*/ 	.word	index@(.nv.constant0._ZN2at6native29vectorized_elementwise_kernelILi2ENS0_13BUnaryFunctorIlllZZZNS0_21heaviside_kernel_cudaERNS_18TensorIteratorBaseEENKUlvE_clEvENKUlvE2_clEvEUlllE_EESt5arrayIPcLm2EEEEviT0_T1_)
        /*007c*/ 	.short	0x0380
        /*007e*/ 	.short	0x0028


	//----- nvinfo : EIATTR_SW_WAR
	.align		4
.L_4695:
        /*0080*/ 	.byte	0x04, 0x36
        /*0082*/ 	.short	(.L_4697 - .L_4696)
.L_4696:
        /*0084*/ 	.word	0x00000008
.L_4697:


//--------------------- .nv.info._ZN2at6native29vectorized_elementwise_kernelILi4ENS0_13BUnaryFunctorIlllZZZNS0_21heaviside_kernel_cudaERNS_18TensorIteratorBaseEENKUlvE_clEvENKUlvE2_clEvEUlllE_EESt5arrayIPcLm2EEEEviT0_T1_ --------------------------
	.section	.nv.info._ZN2at6native29vectorized_elementwise_kernelILi4ENS0_13BUnaryFunctorIlllZZZNS0_21heaviside_kernel_cudaERNS_18TensorIteratorBaseEENKUlvE_clEvENKUlvE2_clEvEUlllE_EESt5arrayIPcLm2EEEEviT0_T1_,"",@"SHT_CUDA_INFO"
	.sectionflags	@""
	.align	4


	//----- nvinfo : EIATTR_CUDA_API_VERSION
	.align		4
        /*0000*/ 	.byte	0x04, 0x37
        /*0002*/ 	.short	(.L_4699 - .L_4698)
.L_4698:
        /*0004*/ 	.word	0x00000082


	//----- nvinfo : EIATTR_KPARAM_INFO
	.align		4
.L_4699:
        /*0008*/ 	.byte	0x04, 0x17
        /*000a*/ 	.short	(.L_4701 - .L_4700)
.L_4700:
        /*000c*/ 	.word	0x00000000
        /*0010*/ 	.short	0x0002
        /*0012*/ 	.short	0x0018
        /*0014*/ 	.byte	0x00, 0xf0, 0x41, 0x00


	//----- nvinfo : EIATTR_KPARAM_INFO
	.align		4
.L_4701:
        /*0018*/ 	.byte	0x04, 0x17
        /*001a*/ 	.short	(.L_4703 - .L_4702)
.L_4702:
        /*001c*/ 	.word	0x00000000
        /*0020*/ 	.short	0x0001
        /*0022*/ 	.short	0x0008
        /*0024*/ 	.byte	0x00, 0xf0, 0x41, 0x00


	//----- nvinfo : EIATTR_KPARAM_INFO
	.align		4
.L_4703:
        /*0028*/ 	.byte	0x04, 0x17
        /*002a*/ 	.short	(.L_4705 - .L_4704)
.L_4704:
        /*002c*/ 	.word	0x00000000
        /*0030*/ 	.short	0x0000
        /*0032*/ 	.short	0x0000
        /*0034*/ 	.byte	0x00, 0xf0, 0x11, 0x00


	//----- nvinfo : EIATTR_SPARSE_MMA_MASK
	.align		4
.L_4705:
        /*0038*/ 	.byte	0x03, 0x50
        /*003a*/ 	.short	0x0000


	//----- nvinfo : EIATTR_MAXREG_COUNT
	.align		4
        /*003c*/ 	.byte	0x03, 0x1b
        /*003e*/ 	.short	0x00ff


	//----- nvinfo : EIATTR_MERCURY_ISA_VERSION
	.align		4
        /*0040*/ 	.byte	0x03, 0x5f
        /*0042*/ 	.short	0x0101


	//----- nvinfo : EIATTR_VRC_CTA_INIT_COUNT
	.align		4
        /*0044*/ 	.byte	0x02, 0x4a
	.zero		1
	.zero		1


	//----- nvinfo : EIATTR_EXIT_INSTR_OFFSETS
	.align		4
        /*0048*/ 	.byte	0x04, 0x1c
        /*004a*/ 	.short	(.L_4707 - .L_4706)


	//   ....[0]....
.L_4706:
        /*004c*/ 	.word	0x00000b00


	//   ....[1]....
        /*0050*/ 	.word	0x00000b60


	//   ....[2]....
        /*0054*/ 	.word	0x00001040


	//----- nvinfo : EIATTR_MAX_THREADS
	.align		4
.L_4707:
        /*0058*/ 	.byte	0x04, 0x05
        /*005a*/ 	.short	(.L_4709 - .L_4708)
.L_4708:
        /*005c*/ 	.word	0x00000080
        /*0060*/ 	.word	0x00000001
        /*0064*/ 	.word	0x00000001


	//----- nvinfo : EIATTR_CRS_STACK_SIZE
	.align		4
.L_4709:
        /*0068*/ 	.byte	0x04, 0x1e
        /*006a*/ 	.short	(.L_4711 - .L_4710)
.L_4710:
        /*006c*/ 	.word	0x00000000


	//----- nvinfo : EIATTR_CBANK_PARAM_SIZE
	.align		4
.L_4711:
        /*0070*/ 	.byte	0x03, 0x19
        /*0072*/ 	.short	0x0028


	//----- nvinfo : EIATTR_PARAM_CBANK
	.align		4
        /*0074*/ 	.byte	0x04, 0x0a
        /*0076*/ 	.short	(.L_4713 - .L_4712)
	.align		4
.L_4712:
        /*0078*/ 	.word	index@(.nv.constant0._ZN2at6native29vectorized_elementwise_kernelILi4ENS0_13BUnaryFunctorIlllZZZNS0_21heaviside_kernel_cudaERNS_18TensorIteratorBaseEENKUlvE_clEvENKUlvE2_clEvEUlllE_EESt5arrayIPcLm2EEEEviT0_T1_)
        /*007c*/ 	.short	0x0380
        /*007e*/ 	.short	0x0028


	//----- nvinfo : EIATTR_SW_WAR
	.align		4
.L_4713:
        /*0080*/ 	.byte	0x04, 0x36
        /*0082*/ 	.short	(.L_4715 - .L_4714)
.L_4714:
        /*0084*/ 	.word	0x00000008
.L_4715:


//--------------------- .nv.info._ZN2at6native29vectorized_elementwise_kernelILi8ENS0_13BUnaryFunctorIlllZZZNS0_21heaviside_kernel_cudaERNS_18TensorIteratorBaseEENKUlvE_clEvENKUlvE2_clEvEUlllE_EESt5arrayIPcLm2EEEEviT0_T1_ --------------------------
	.section	.nv.info._ZN2at6native29vectorized_elementwise_kernelILi8ENS0_13BUnaryFunctorIlllZZZNS0_21heaviside_kernel_cudaERNS_18TensorIteratorBaseEENKUlvE_clEvENKUlvE2_clEvEUlllE_EESt5arrayIPcLm2EEEEviT0_T1_,"",@"SHT_CUDA_INFO"
	.sectionflags	@""
	.align	4


	//----- nvinfo : EIATTR_CUDA_API_VERSION
	.align		4
        /*0000*/ 	.byte	0x04, 0x37
        /*0002*/ 	.short	(.L_4717 - .L_4716)
.L_4716:
        /*0004*/ 	.word	0x00000082


	//----- nvinfo : EIATTR_KPARAM_INFO
	.align		4
.L_4717:
        /*0008*/ 	.byte	0x04, 0x17
        /*000a*/ 	.short	(.L_4719 - .L_4718)
.L_4718:
        /*000c*/ 	.word	0x00000000
        /*0010*/ 	.short	0x0002
        /*0012*/ 	.short	0x0018
        /*0014*/ 	.byte	0x00, 0xf0, 0x41, 0x00


	//----- nvinfo : EIATTR_KPARAM_INFO
	.align		4
.L_4719:
        /*0018*/ 	.byte	0x04, 0x17
        /*001a*/ 	.short	(.L_4721 - .L_4720)
.L_4720:
        /*001c*/ 	.word	0x00000000
        /*0020*/ 	.short	0x0001
        /*0022*/ 	.short	0x0008
        /*0024*/ 	.byte	0x00, 0xf0, 0x41, 0x00


	//----- nvinfo : EIATTR_KPARAM_INFO
	.align		4
.L_4721:
        /*0028*/ 	.byte	0x04, 0x17
        /*002a*/ 	.short	(.L_4723 - .L_4722)
.L_4722:
        /*002c*/ 	.word	0x00000000
        /*0030*/ 	.short	0x0000
        /*0032*/ 	.short	0x0000
        /*0034*/ 	.byte	0x00, 0xf0, 0x11, 0x00


	//----- nvinfo : EIATTR_SPARSE_MMA_MASK
	.align		4
.L_4723:
        /*0038*/ 	.byte	0x03, 0x50
        /*003a*/ 	.short	0x0000


	//----- nvinfo : EIATTR_MAXREG_COUNT
	.align		4
        /*003c*/ 	.byte	0x03, 0x1b
        /*003e*/ 	.short	0x00ff


	//----- nvinfo : EIATTR_MERCURY_ISA_VERSION
	.align		4
        /*0040*/ 	.byte	0x03, 0x5f
        /*0042*/ 	.short	0x0101


	//----- nvinfo : EIATTR_VRC_CTA_INIT_COUNT
	.align		4
        /*0044*/ 	.byte	0x02, 0x4a
	.zero		1
	.zero		1


	//----- nvinfo : EIATTR_EXIT_INSTR_OFFSETS
	.align		4
        /*0048*/ 	.byte	0x04, 0x1c
        /*004a*/ 	.short	(.L_4725 - .L_4724)


	//   ....[0]....
.L_4724:
        /*004c*/ 	.word	0x00000b00


	//   ....[1]....
        /*0050*/ 	.word	0x00000b60


	//   ....[2]....
        /*0054*/ 	.word	0x00001040


	//----- nvinfo : EIATTR_MAX_THREADS
	.align		4
.L_4725:
        /*0058*/ 	.byte	0x04, 0x05
        /*005a*/ 	.short	(.L_4727 - .L_4726)
.L_4726:
        /*005c*/ 	.word	0x00000080
        /*0060*/ 	.word	0x00000001
        /*0064*/ 	.word	0x00000001


	//----- nvinfo : EIATTR_CRS_STACK_SIZE
	.align		4
.L_4727:
        /*0068*/ 	.byte	0x04, 0x1e
        /*006a*/ 	.short	(.L_4729 - .L_4728)
.L_4728:
        /*006c*/ 	.word	0x00000000


	//----- nvinfo : EIATTR_CBANK_PARAM_SIZE
	.align		4
.L_4729:
        /*0070*/ 	.byte	0x03, 0x19
        /*0072*/ 	.short	0x0028


	//----- nvinfo : EIATTR_PARAM_CBANK
	.align		4
        /*0074*/ 	.byte	0x04, 0x0a
        /*0076*/ 	.short	(.L_4731 - .L_4730)
	.align		4
.L_4730:
        /*0078*/ 	.word	index@(.nv.constant0._ZN2at6native29vectorized_elementwise_kernelILi8ENS0_13BUnaryFunctorIlllZZZNS0_21heaviside_kernel_cudaERNS_18TensorIteratorBaseEENKUlvE_clEvENKUlvE2_clEvEUlllE_EESt5arrayIPcLm2EEEEviT0_T1_)
        /*007c*/ 	.short	0x0380
        /*007e*/ 	.short	0x0028


	//----- nvinfo : EIATTR_SW_WAR
	.align		4
.L_4731:
        /*0080*/ 	.byte	0x04, 0x36
        /*0082*/ 	.short	(.L_4733 - .L_4732)
.L_4732:
        /*0084*/ 	.word	0x00000008
.L_4733:


//--------------------- .nv.info._ZN2at6native18elementwise_kernelILi128ELi4EZNS0_15gpu_kernel_implINS0_13AUnaryFunctorIlllZZZNS0_21heaviside_kernel_cudaERNS_18TensorIteratorBaseEENKUlvE_clEvENKUlvE2_clEvEUlllE_EEEEvS5_RKT_EUliE_EEviT1_ --------------------------
	.section	.nv.info._ZN2at6native18elementwise_kernelILi128ELi4EZNS0_15gpu_kernel_implINS0_13AUnaryFunctorIlllZZZNS0_21heaviside_kernel_cudaERNS_18TensorIteratorBaseEENKUlvE_clEvENKUlvE2_clEvEUlllE_EEEEvS5_RKT_EUliE_EEviT1_,"",@"SHT_CUDA_INFO"
	.sectionflags	@""
	.align	4


	//----- nvinfo : EIATTR_CUDA_API_VERSION
	.align		4
        /*0000*/ 	.byte	0x04, 0x37
        /*0002*/ 	.short	(.L_4735 - .L_4734)
.L_4734:
        /*0004*/ 	.word	0x00000082


	//----- nvinfo : EIATTR_KPARAM_INFO
	.align		4
.L_4735:
        /*0008*/ 	.byte	0x04, 0x17
        /*000a*/ 	.short	(.L_4737 - .L_4736)
.L_4736:
        /*000c*/ 	.word	0x00000000
        /*0010*/ 	.short	0x0001
        /*0012*/ 	.short	0x0008
        /*0014*/ 	.byte	0x00, 0xf0, 0xa1, 0x08


	//----- nvinfo : EIATTR_KPARAM_INFO
	.align		4
.L_4737:
        /*0018*/ 	.byte	0x04, 0x17
        /*001a*/ 	.short	(.L_4739 - .L_4738)
.L_4738:
        /*001c*/ 	.word	0x00000000
        /*0020*/ 	.short	0x0000
        /*0022*/ 	.short	0x0000
        /*0024*/ 	.byte	0x00, 0xf0, 0x11, 0x00


	//----- nvinfo : EIATTR_SPARSE_MMA_MASK
	.align		4
.L_4739:
        /*0028*/ 	.byte	0x03, 0x50
        /*002a*/ 	.short	0x0000


	//----- nvinfo : EIATTR_MAXREG_COUNT
	.align		4
        /*002c*/ 	.byte	0x03, 0x1b
        /*002e*/ 	.short	0x0080


	//----- nvinfo : EIATTR_EXTERNS
	.align		4
        /*0030*/ 	.byte	0x04, 0x0f
        /*0032*/ 	.short	(.L_4741 - .L_4740)


	//   ....[0]....
	.align		4
.L_4740:
        /*0034*/ 	.word	index@(__assertfail)


	//----- nvinfo : EIATTR_MERCURY_ISA_VERSION
	.align		4
.L_4741:
        /*0038*/ 	.byte	0x03, 0x5f
        /*003a*/ 	.short	0x0101


	//----- nvinfo : EIATTR_VRC_CTA_INIT_COUNT
	.align		4
        /*003c*/ 	.byte	0x02, 0x4a
	.zero		1
	.zero		1


	//----- nvinfo : EIATTR_SYSCALL_OFFSETS
	.align		4
        /*0040*/ 	.byte	0x04, 0x46
        /*0042*/ 	.short	(.L_4743 - .L_4742)


	//   ....[0]....
.L_4742:
        /*0044*/ 	.word	0x00002150


	//   ....[1]....
        /*0048*/ 	.word	0x00002f80


	//   ....[2]....
        /*004c*/ 	.word	0x00005200


	//   ....[3]....
        /*0050*/ 	.word	0x00005e30


	//   ....[4]....
        /*0054*/ 	.word	0x000081f0


	//   ....[5]....
        /*0058*/ 	.word	0x00008e20


	//   ....[6]....
        /*005c*/ 	.word	0x0000b1f0


	//   ....[7]....
        /*0060*/ 	.word	0x0000bdf0


	//----- nvinfo : EIATTR_EXIT_INSTR_OFFSETS
	.align		4
.L_4743:
        /*0064*/ 	.byte	0x04, 0x1c
        /*0066*/ 	.short	(.L_4745 - .L_4744)


	//   ....[0]....
.L_4744:
        /*0068*/ 	.word	0x00009100


	//   ....[1]....
        /*006c*/ 	.word	0x0000b380


	//   ....[2]....
        /*0070*/ 	.word	0x0000b3a0


	//   ....[3]....
        /*0074*/ 	.word	0x0000b420


	//   ....[4]....
        /*0078*/ 	.word	0x0000b440


	//   ....[5]....
        /*007c*/ 	.word	0x0000b460


	//   ....[6]....
        /*0080*/ 	.word	0x0000b4f0


	//   ....[7]....
        /*0084*/ 	.word	0x0000b530


	//   ....[8]....
        /*0088*/ 	.word	0x0000b5d0


	//   ....[9]....
        /*008c*/ 	.word	0x0000b620


	//   ....[10]....
        /*0090*/ 	.word	0x0000b650


	//   ....[11]....
        /*0094*/ 	.word	0x0000b710


	//   ....[12]....
        /*0098*/ 	.word	0x0000b880


	//   ....[13]....
        /*009c*/ 	.word	0x0000b9f0


	//   ....[14]....
        /*00a0*/ 	.word	0x0000bb60


	//   ....[15]....
        /*00a4*/ 	.word	0x0000bb80


	//   ....[16]....
        /*00a8*/ 	.word	0x0000bba0


	//   ....[17]....
        /*00ac*/ 	.word	0x0000bc50


	//   ....[18]....
        /*00b0*/ 	.word	0x0000bc90


	//   ....[19]....
        /*00b4*/ 	.word	0x0000be00


	//   ....[20]....
        /*00b8*/ 	.word	0x0000bf10


	//   ....[21]....
        /*00bc*/ 	.word	0x0000c050


	//   ....[22]....
        /*00c0*/ 	.word	0x0000c090


	//----- nvinfo : EIATTR_MAX_THREADS
	.align		4
.L_4745:
        /*00c4*/ 	.byte	0x04, 0x05
        /*00c6*/ 	.short	(.L_4747 - .L_4746)
.L_4746:
        /*00c8*/ 	.word	0x00000080
        /*00cc*/ 	.word	0x00000001
        /*00d0*/ 	.word	0x00000001


	//----- nvinfo : EIATTR_CRS_STACK_SIZE
	.align		4
.L_4747:
        /*00d4*/ 	.byte	0x04, 0x1e
        /*00d6*/ 	.short	(.L_4749 - .L_4748)
.L_4748:
        /*00d8*/ 	.word	0x00000000


	//----- nvinfo : EIATTR_CBANK_PARAM_SIZE
	.align		4
.L_4749:
        /*00dc*/ 	.byte	0x03, 0x19
        /*00de*/ 	.short	0x0230


	//----- nvinfo : EIATTR_PARAM_CBANK
	.align		4
        /*00e0*/ 	.byte	0x04, 0x0a
        /*00e2*/ 	.short	(.L_4751 - .L_4750)
	.align		4
.L_4750:
        /*00e4*/ 	.word	index@(.nv.constant0._ZN2at6native18elementwise_kernelILi128ELi4EZNS0_15gpu_kernel_implINS0_13AUnaryFunctorIlllZZZNS0_21heaviside_kernel_cudaERNS_18TensorIteratorBaseEENKUlvE_clEvENKUlvE2_clEvEUlllE_EEEEvS5_RKT_EUliE_EEviT1_)
        /*00e8*/ 	.short	0x0380
        /*00ea*/ 	.short	0x0230


	//----- nvinfo : EIATTR_SW_WAR
	.align		4
.L_4751:
        /*00ec*/ 	.byte	0x04, 0x36
        /*00ee*/ 	.short	(.L_4753 - .L_4752)
.L_4752:
        /*00f0*/ 	.word	0x00000008
.L_4753:


//--------------------- .nv.info._ZN2at6native27unrolled_elementwise_kernelINS0_13AUnaryFunctorIlllZZZNS0_21heaviside_kernel_cudaERNS_18TensorIteratorBaseEENKUlvE_clEvENKUlvE2_clEvEUlllE_EESt5arrayIPcLm2EELi4E23TrivialOffsetCalculatorILi1EjESD_NS0_6memory12LoadWithCastILi1EEENSE_13StoreWithCastILi1EEEEEviT_T0_T2_T3_T4_T5_ --------------------------
	.section	.nv.info._ZN2at6native27unrolled_elementwise_kernelINS0_13AUnaryFunctorIlllZZZNS0_21heaviside_kernel_cudaERNS_18TensorIteratorBaseEENKUlvE_clEvENKUlvE2_clEvEUlllE_EESt5arrayIPcLm2EELi4E23TrivialOffsetCalculatorILi1EjESD_NS0_6memory12LoadWithCastILi1EEENSE_13StoreWithCastILi1EEEEEviT_T0_T2_T3_T4_T5_,"",@"SHT_CUDA_INFO"
	.sectionflags	@""
	.align	4


	//----- nvinfo : EIATTR_CUDA_API_VERSION
	.align		4
        /*0000*/ 	.byte	0x04, 0x37
        /*0002*/ 	.short	(.L_4755 - .L_4754)
.L_4754:
        /*0004*/ 	.word	0x00000082


	//----- nvinfo : EIATTR_KPARAM_INFO
	.align		4
.L_4755:
        /*0008*/ 	.byte	0x04, 0x17
        /*000a*/ 	.short	(.L_4757 - .L_4756)
.L_4756:
        /*000c*/ 	.word	0x00000000
        /*0010*/ 	.short	0x0006
        /*0012*/ 	.short	0x0034
        /*0014*/ 	.byte	0x00, 0xf0, 0x21, 0x00


	//----- nvinfo : EIATTR_KPARAM_INFO
	.align		4
.L_4757:
        /*0018*/ 	.byte	0x04, 0x17
        /*001a*/ 	.short	(.L_4759 - .L_4758)
.L_4758:
        /*001c*/ 	.word	0x00000000
        /*0020*/ 	.short	0x0005
        /*0022*/ 	.short	0x002c
        /*0024*/ 	.byte	0x00, 0xf0, 0x21, 0x00


	//----- nvinfo : EIATTR_KPARAM_INFO
	.align		4
.L_4759:
        /*0028*/ 	.byte	0x04, 0x17
        /*002a*/ 	.short	(.L_4761 - .L_4760)
.L_4760:
        /*002c*/ 	.word	0x00000000
        /*0030*/ 	.short	0x0004
        /*0032*/ 	.short	0x0029
        /*0034*/ 	.byte	0x00, 0xf0, 0x05, 0x00


	//----- nvinfo : EIATTR_KPARAM_INFO
	.align		4
.L_4761:
        /*0038*/ 	.byte	0x04, 0x17
        /*003a*/ 	.short	(.L_4763 - .L_4762)
.L_4762:
        /*003c*/ 	.word	0x00000000
        /*0040*/ 	.short	0x0003
        /*0042*/ 	.short	0x0028
        /*0044*/ 	.byte	0x00, 0xf0, 0x05, 0x00


	//----- nvinfo : EIATTR_KPARAM_INFO
	.align		4
.L_4763:
        /*0048*/ 	.byte	0x04, 0x17
        /*004a*/ 	.short	(.L_4765 - .L_4764)
.L_4764:
        /*004c*/ 	.word	0x00000000
        /*0050*/ 	.short	0x0002
        /*0052*/ 	.short	0x0018
        /*0054*/ 	.byte	0x00, 0xf0, 0x41, 0x00


	//----- nvinfo : EIATTR_KPARAM_INFO
	.align		4
.L_4765:
        /*0058*/ 	.byte	0x04, 0x17
        /*005a*/ 	.short	(.L_4767 - .L_4766)
.L_4766:
        /*005c*/ 	.word	0x00000000
        /*0060*/ 	.short	0x0001
        /*0062*/ 	.short	0x0008
        /*0064*/ 	.byte	0x00, 0xf0, 0x41, 0x00


	//----- nvinfo : EIATTR_KPARAM_INFO
	.align		4
.L_4767:
        /*0068*/ 	.byte	0x04, 0x17
        /*006a*/ 	.short	(.L_4769 - .L_4768)
.L_4768:
        /*006c*/ 	.word	0x00000000
        /*0070*/ 	.short	0x0000
        /*0072*/ 	.short	0x0000
        /*0074*/ 	.byte	0x00, 0xf0, 0x11, 0x00


	//----- nvinfo : EIATTR_SPARSE_MMA_MASK
	.align		4
.L_4769:
        /*0078*/ 	.byte	0x03, 0x50
        /*007a*/ 	.short	0x0000


	//----- nvinfo : EIATTR_MAXREG_COUNT
	.align		4
        /*007c*/ 	.byte	0x03, 0x1b
        /*007e*/ 	.short	0x00ff


	//----- nvinfo : EIATTR_EXTERNS
	.align		4
        /*0080*/ 	.byte	0x04, 0x0f
        /*0082*/ 	.short	(.L_4771 - .L_4770)


	//   ....[0]....
	.align		4
.L_4770:
        /*0084*/ 	.word	index@(__assertfail)


	//----- nvinfo : EIATTR_MERCURY_ISA_VERSION
	.align		4
.L_4771:
        /*0088*/ 	.byte	0x03, 0x5f
        /*008a*/ 	.short	0x0101


	//----- nvinfo : EIATTR_VRC_CTA_INIT_COUNT
	.align		4
        /*008c*/ 	.byte	0x02, 0x4a
	.zero		1
	.zero		1


	//----- nvinfo : EIATTR_SYSCALL_OFFSETS
	.align		4
        /*0090*/ 	.byte	0x04, 0x46
        /*0092*/ 	.short	(.L_4773 - .L_4772)


	//   ....[0]....
.L_4772:
        /*0094*/ 	.word	0x00000e20


	//   ....[1]....
        /*0098*/ 	.word	0x00001db0


	//   ....[2]....
        /*009c*/ 	.word	0x00002c90


	//   ....[3]....
        /*00a0*/ 	.word	0x00003b70


	//   ....[4]....
        /*00a4*/ 	.word	0x00004a20


	//   ....[5]....
        /*00a8*/ 	.word	0x00005730


	//   ....[6]....
        /*00ac*/ 	.word	0x000065b0


	//   ....[7]....
        /*00b0*/ 	.word	0x00007410


	//----- nvinfo : EIATTR_EXIT_INSTR_OFFSETS
	.align		4
.L_4773:
        /*00b4*/ 	.byte	0x04, 0x1c
        /*00b6*/ 	.short	(.L_4775 - .L_4774)


	//   ....[0]....
.L_4774:
        /*00b8*/ 	.word	0x00006880


	//   ....[1]....
        /*00bc*/ 	.word	0x000069b0


	//   ....[2]....
        /*00c0*/ 	.word	0x000069d0


	//   ....[3]....
        /*00c4*/ 	.word	0x00006a50


	//   ....[4]....
        /*00c8*/ 	.word	0x00006a70


	//   ....[5]....
        /*00cc*/ 	.word	0x00006a90


	//   ....[6]....
        /*00d0*/ 	.word	0x00006b20


	//   ....[7]....
        /*00d4*/ 	.word	0x00006b60


	//   ....[8]....
        /*00d8*/ 	.word	0x00006c00


	//   ....[9]....
        /*00dc*/ 	.word	0x00006c50


	//   ....[10]....
        /*00e0*/ 	.word	0x00006c80


	//   ....[11]....
        /*00e4*/ 	.word	0x00006d40


	//   ....[12]....
        /*00e8*/ 	.word	0x00006eb0


	//   ....[13]....
        /*00ec*/ 	.word	0x00007020


	//   ....[14]....
        /*00f0*/ 	.word	0x00007180


	//   ....[15]....
        /*00f4*/ 	.word	0x000071a0


	//   ....[16]....
        /*00f8*/ 	.word	0x000071c0


	//   ....[17]....
        /*00fc*/ 	.word	0x00007270


	//   ....[18]....
        /*0100*/ 	.word	0x000072b0


	//   ....[19]....
        /*0104*/ 	.word	0x00007420


	//   ....[20]....
        /*0108*/ 	.word	0x00007530


	//   ....[21]....
        /*010c*/ 	.word	0x00007670


	//   ....[22]....
        /*0110*/ 	.word	0x000076b0


	//----- nvinfo : EIATTR_MAX_THREADS
	.align		4
.L_4775:
        /*0114*/ 	.byte	0x04, 0x05
        /*0116*/ 	.short	(.L_4777 - .L_4776)
.L_4776:
        /*0118*/ 	.word	0x00000080
        /*011c*/ 	.word	0x00000001
        /*0120*/ 	.word	0x00000001


	//----- nvinfo : EIATTR_CRS_STACK_SIZE
	.align		4
.L_4777:
        /*0124*/ 	.byte	0x04, 0x1e
        /*0126*/ 	.short	(.L_4779 - .L_4778)
.L_4778:
        /*0128*/ 	.word	0x00000000


	//----- nvinfo : EIATTR_CBANK_PARAM_SIZE
	.align		4
.L_4779:
        /*012c*/ 	.byte	0x03, 0x19
        /*012e*/ 	.short	0x003c


	//----- nvinfo : EIATTR_PARAM_CBANK
	.align		4
        /*0130*/ 	.byte	0x04, 0x0a
        /*0132*/ 	.short	(.L_4781 - .L_4780)
	.align		4
.L_4780:
        /*0134*/ 	.word	index@(.nv.constant0._ZN2at6native27unrolled_elementwise_kernelINS0_13AUnaryFunctorIlllZZZNS0_21heaviside_kernel_cudaERNS_18TensorIteratorBaseEENKUlvE_clEvENKUlvE2_clEvEUlllE_EESt5arrayIPcLm2EELi4E23TrivialOffsetCalculatorILi1EjESD_NS0_6memory12LoadWithCastILi1EEENSE_13StoreWithCastILi1EEEEEviT_T0_T2_T3_T4_T5_)
        /*0138*/ 	.short	0x0380
        /*013a*/ 	.short	0x003c


	//----- nvinfo : EIATTR_SW_WAR
	.align		4
.L_4781:
        /*013c*/ 	.byte	0x04, 0x36
        /*013e*/ 	.short	(.L_4783 - .L_4782)
.L_4782:
        /*0140*/ 	.word	0x00000008
.L_4783:


//--------------------- .nv.info._ZN2at6native18elementwise_kernelILi128ELi2EZNS0_22gpu_kernel_impl_nocastINS0_13AUnaryFunctorIlllZZZNS0_21heaviside_kernel_cudaERNS_18TensorIteratorBaseEENKUlvE_clEvENKUlvE2_clEvEUlllE_EEEEvS5_RKT_EUliE_EEviT1_ --------------------------
	.section	.nv.info._ZN2at6native18elementwise_kernelILi128ELi2EZNS0_22gpu_kernel_impl_nocastINS0_13AUnaryFunctorIlllZZZNS0_21heaviside_kernel_cudaERNS_18TensorIteratorBaseEENKUlvE_clEvENKUlvE2_clEvEUlllE_EEEEvS5_RKT_EUliE_EEviT1_,"",@"SHT_CUDA_INFO"
	.sectionflags	@""
	.align	4


	//----- nvinfo : EIATTR_CUDA_API_VERSION
	.align		4
        /*0000*/ 	.byte	0x04, 0x37
        /*0002*/ 	.short	(.L_4785 - .L_4784)
.L_4784:
        /*0004*/ 	.word	0x00000082


	//----- nvinfo : EIATTR_KPARAM_INFO
	.align		4
.L_4785:
        /*0008*/ 	.byte	0x04, 0x17
        /*000a*/ 	.short	(.L_4787 - .L_4786)
.L_4786:
        /*000c*/ 	.word	0x00000000
        /*0010*/ 	.short	0x0001
        /*0012*/ 	.short	0x0008
        /*0014*/ 	.byte	0x00, 0xf0, 0x81, 0x08


	//----- nvinfo : EIATTR_KPARAM_INFO
	.align		4
.L_4787:
        /*0018*/ 	.byte	0x04, 0x17
        /*001a*/ 	.short	(.L_4789 - .L_4788)
.L_4788:
        /*001c*/ 	.word	0x00000000
        /*0020*/ 	.short	0x0000
        /*0022*/ 	.short	0x0000
        /*0024*/ 	.byte	0x00, 0xf0, 0x11, 0x00


	//----- nvinfo : EIATTR_SPARSE_MMA_MASK
	.align		4
.L_4789:
        /*0028*/ 	.byte	0x03, 0x50
        /*002a*/ 	.short	0x0000


	//----- nvinfo : EIATTR_MAXREG_COUNT
	.align		4
        /*002c*/ 	.byte	0x03, 0x1b
        /*002e*/ 	.short	0x0080


	//----- nvinfo : EIATTR_MERCURY_ISA_VERSION
	.align		4
        /*0030*/ 	.byte	0x03, 0x5f
        /*0032*/ 	.short	0x0101


	//----- nvinfo : EIATTR_VRC_CTA_INIT_COUNT
	.align		4
        /*0034*/ 	.byte	0x02, 0x4a
	.zero		1
	.zero		1


	//----- nvinfo : EIATTR_EXIT_INSTR_OFFSETS
	.align		4
        /*0038*/ 	.byte	0x04, 0x1c
        /*003a*/ 	.short	(.L_4791 - .L_4790)


	//   ....[0]....
.L_4790:
        /*003c*/ 	.word	0x000001c0


	//   ....[1]....
        /*0040*/ 	.word	0x00000250


	//   ....[2]....
        /*0044*/ 	.word	0x00001650


	//   ....[3]....
        /*0048*/ 	.word	0x000029b0


	//----- nvinfo : EIATTR_MAX_THREADS
	.align		4
.L_4791:
        /*004c*/ 	.byte	0x04, 0x05
        /*004e*/ 	.short	(.L_4793 - .L_4792)
.L_4792:
        /*0050*/ 	.word	0x00000080
        /*0054*/ 	.word	0x00000001
        /*0058*/ 	.word	0x00000001


	//----- nvinfo : EIATTR_CRS_STACK_SIZE
	.align		4
.L_4793:
        /*005c*/ 	.byte	0x04, 0x1e
        /*005e*/ 	.short	(.L_4795 - .L_4794)
.L_4794:
        /*0060*/ 	.word	0x00000000


	//----- nvinfo : EIATTR_CBANK_PARAM_SIZE
	.align		4
.L_4795:
        /*0064*/ 	.byte	0x03, 0x19
        /*0066*/ 	.short	0x0228


	//----- nvinfo : EIATTR_PARAM_CBANK
	.align		4
        /*0068*/ 	.byte	0x04, 0x0a
        /*006a*/ 	.short	(.L_4797 - .L_4796)
	.align		4
.L_4796:
        /*006c*/ 	.word	index@(.nv.constant0._ZN2at6native18elementwise_kernelILi128ELi2EZNS0_22gpu_kernel_impl_nocastINS0_13AUnaryFunctorIlllZZZNS0_21heaviside_kernel_cudaERNS_18TensorIteratorBaseEENKUlvE_clEvENKUlvE2_clEvEUlllE_EEEEvS5_RKT_EUliE_EEviT1_)
        /*0070*/ 	.short	0x0380
        /*0072*/ 	.short	0x0228


	//----- nvinfo : EIATTR_SW_WAR
	.align		4
.L_4797:
        /*0074*/ 	.byte	0x04, 0x36
        /*0076*/ 	.short	(.L_4799 - .L_4798)
.L_4798:
        /*0078*/ 	.word	0x00000008
.L_4799:


//--------------------- .nv.info._ZN2at6native27unrolled_elementwise_kernelINS0_13AUnaryFunctorIlllZZZNS0_21heaviside_kernel_cudaERNS_18TensorIteratorBaseEENKUlvE_clEvENKUlvE2_clEvEUlllE_EESt5arrayIPcLm2EELi4E23TrivialOffsetCalculatorILi1EjESD_NS0_6memory15LoadWithoutCastENSE_16StoreWithoutCastEEEviT_T0_T2_T3_T4_T5_ --------------------------
	.section	.nv.info._ZN2at6native27unrolled_elementwise_kernelINS0_13AUnaryFunctorIlllZZZNS0_21heaviside_kernel_cudaERNS_18TensorIteratorBaseEENKUlvE_clEvENKUlvE2_clEvEUlllE_EESt5arrayIPcLm2EELi4E23TrivialOffsetCalculatorILi1EjESD_NS0_6memory15LoadWithoutCastENSE_16StoreWithoutCastEEEviT_T0_T2_T3_T4_T5_,"",@"SHT_CUDA_INFO"
	.sectionflags	@""
	.align	4


	//----- nvinfo : EIATTR_CUDA_API_VERSION
	.align		4
        /*0000*/ 	.byte	0x04, 0x37
        /*0002*/ 	.short	(.L_4801 - .L_4800)
.L_4800:
        /*0004*/ 	.word	0x00000082


	//----- nvinfo : EIATTR_KPARAM_INFO
	.align		4
.L_4801:
        /*0008*/ 	.byte	0x04, 0x17
        /*000a*/ 	.short	(.L_4803 - .L_4802)
.L_4802:
        /*000c*/ 	.word	0x00000000
        /*0010*/ 	.short	0x0006
        /*0012*/ 	.short	0x002b
        /*0014*/ 	.byte	0x00, 0xf0, 0x05, 0x00


	//----- nvinfo : EIATTR_KPARAM_INFO
	.align		4
.L_4803:
        /*0018*/ 	.byte	0x04, 0x17
        /*001a*/ 	.short	(.L_4805 - .L_4804)
.L_4804:
        /*001c*/ 	.word	0x00000000
        /*0020*/ 	.short	0x0005
        /*0022*/ 	.short	0x002a
        /*0024*/ 	.byte	0x00, 0xf0, 0x05, 0x00


	//----- nvinfo : EIATTR_KPARAM_INFO
	.align		4
.L_4805:
        /*0028*/ 	.byte	0x04, 0x17
        /*002a*/ 	.short	(.L_4807 - .L_4806)
.L_4806:
        /*002c*/ 	.word	0x00000000
        /*0030*/ 	.short	0x0004
        /*0032*/ 	.short	0x0029
        /*0034*/ 	.byte	0x00, 0xf0, 0x05, 0x00


	//----- nvinfo : EIATTR_KPARAM_INFO
	.align		4
.L_4807:
        /*0038*/ 	.byte	0x04, 0x17
        /*003a*/ 	.short	(.L_4809 - .L_4808)
.L_4808:
        /*003c*/ 	.word	0x00000000
        /*0040*/ 	.short	0x0003
        /*0042*/ 	.short	0x0028
        /*0044*/ 	.byte	0x00, 0xf0, 0x05, 0x00


	//----- nvinfo : EIATTR_KPARAM_INFO
	.align		4
.L_4809:
        /*0048*/ 	.byte	0x04, 0x17
        /*004a*/ 	.short	(.L_4811 - .L_4810)
.L_4810:
        /*004c*/ 	.word	0x00000000
        /*0050*/ 	.short	0x0002
        /*0052*/ 	.short	0x0018
        /*0054*/ 	.byte	0x00, 0xf0, 0x41, 0x00


	//----- nvinfo : EIATTR_KPARAM_INFO
	.align		4
.L_4811:
        /*0058*/ 	.byte	0x04, 0x17
        /*005a*/ 	.short	(.L_4813 - .L_4812)
.L_4812:
        /*005c*/ 	.word	0x00000000
        /*0060*/ 	.short	0x0001
        /*0062*/ 	.short	0x0008
        /*0064*/ 	.byte	0x00, 0xf0, 0x41, 0x00


	//----- nvinfo : EIATTR_KPARAM_INFO
	.align		4
.L_4813:
        /*0068*/ 	.byte	0x04, 0x17
        /*006a*/ 	.short	(.L_4815 - .L_4814)
.L_4814:
        /*006c*/ 	.word	0x00000000
        /*0070*/ 	.short	0x0000
        /*0072*/ 	.short	0x0000
        /*0074*/ 	.byte	0x00, 0xf0, 0x11, 0x00


	//----- nvinfo : EIATTR_SPARSE_MMA_MASK
	.align		4
.L_4815:
        /*0078*/ 	.byte	0x03, 0x50
        /*007a*/ 	.short	0x0000


	//----- nvinfo : EIATTR_MAXREG_COUNT
	.align		4
        /*007c*/ 	.byte	0x03, 0x1b
        /*007e*/ 	.short	0x00ff


	//----- nvinfo : EIATTR_MERCURY_ISA_VERSION
	.align		4
        /*0080*/ 	.byte	0x03, 0x5f
        /*0082*/ 	.short	0x0101


	//----- nvinfo : EIATTR_VRC_CTA_INIT_COUNT
	.align		4
        /*0084*/ 	.byte	0x02, 0x4a
	.zero		1
	.zero		1


	//----- nvinfo : EIATTR_EXIT_INSTR_OFFSETS
	.align		4
        /*0088*/ 	.byte	0x04, 0x1c
        /*008a*/ 	.short	(.L_4817 - .L_4816)


	//   ....[0]....
.L_4816:
        /*008c*/ 	.word	0x000004b0


	//   ....[1]....
        /*0090*/ 	.word	0x00000500


	//----- nvinfo : EIATTR_MAX_THREADS
	.align		4
.L_4817:
        /*0094*/ 	.byte	0x04, 0x05
        /*0096*/ 	.short	(.L_4819 - .L_4818)
.L_4818:
        /*0098*/ 	.word	0x00000080
        /*009c*/ 	.word	0x00000001
        /*00a0*/ 	.word	0x00000001


	//----- nvinfo : EIATTR_CRS_STACK_SIZE
	.align		4
.L_4819:
        /*00a4*/ 	.byte	0x04, 0x1e
        /*00a6*/ 	.short	(.L_4821 - .L_4820)
.L_4820:
        /*00a8*/ 	.word	0x00000000


	//----- nvinfo : EIATTR_CBANK_PARAM_SIZE
	.align		4
.L_4821:
        /*00ac*/ 	.byte	0x03, 0x19
        /*00ae*/ 	.short	0x002c


	//----- nvinfo : EIATTR_PARAM_CBANK
	.align		4
        /*00b0*/ 	.byte	0x04, 0x0a
        /*00b2*/ 	.short	(.L_4823 - .L_4822)
	.align		4
.L_4822:
        /*00b4*/ 	.word	index@(.nv.constant0._ZN2at6native27unrolled_elementwise_kernelINS0_13AUnaryFunctorIlllZZZNS0_21heaviside_kernel_cudaERNS_18TensorIteratorBaseEENKUlvE_clEvENKUlvE2_clEvEUlllE_EESt5arrayIPcLm2EELi4E23TrivialOffsetCalculatorILi1EjESD_NS0_6memory15LoadWithoutCastENSE_16StoreWithoutCastEEEviT_T0_T2_T3_T4_T5_)
        /*00b8*/ 	.short	0x0380
        /*00ba*/ 	.short	0x002c


	//----- nvinfo : EIATTR_SW_WAR
	.align		4
.L_4823:
        /*00bc*/ 	.byte	0x04, 0x36
        /*00be*/ 	.short	(.L_4825 - .L_4824)
.L_4824:
        /*00c0*/ 	.word	0x00000008
.L_4825:


//--------------------- .nv.info._ZN2at6native29vectorized_elementwise_kernelILi2ENS0_13AUnaryFunctorIlllZZZNS0_21heaviside_kernel_cudaERNS_18TensorIteratorBaseEENKUlvE_clEvENKUlvE2_clEvEUlllE_EESt5arrayIPcLm2EEEEviT0_T1_ --------------------------
	.section	.nv.info._ZN2at6native29vectorized_elementwise_kernelILi2ENS0_13AUnaryFunctorIlllZZZNS0_21heaviside_kernel_cudaERNS_18TensorIteratorBaseEENKUlvE_clEvENKUlvE2_clEvEUlllE_EESt5arrayIPcLm2EEEEviT0_T1_,"",@"SHT_CUDA_INFO"
	.sectionflags	@""
	.align	4


	//----- nvinfo : EIATTR_CUDA_API_VERSION
	.align		4
        /*0000*/ 	.byte	0x04, 0x37
        /*0002*/ 	.short	(.L_4827 - .L_4826)
.L_4826:
        /*0004*/ 	.word	0x00000082


	//----- nvinfo : EIATTR_KPARAM_INFO
	.align		4
.L_4827:
        /*0008*/ 	.byte	0x04, 0x17
        /*000a*/ 	.short	(.L_4829 - .L_4828)
.L_4828:
        /*000c*/ 	.word	0x00000000
        /*0010*/ 	.short	0x0002
        /*0012*/ 	.short	0x0018
        /*0014*/ 	.byte	0x00, 0xf0, 0x41, 0x00


	//----- nvinfo : EIATTR_KPARAM_INFO
	.align		4
.L_4829:
        /*0018*/ 	.byte	0x04, 0x17
        /*001a*/ 	.short	(.L_4831 - .L_4830)
.L_4830:
        /*001c*/ 	.word	0x00000000
        /*0020*/ 	.short	0x0001
        /*0022*/ 	.short	0x0008
        /*0024*/ 	.byte	0x00, 0xf0, 0x41, 0x00


	//----- nvinfo : EIATTR_KPARAM_INFO
	.align		4
.L_4831:
        /*0028*/ 	.byte	0x04, 0x17
        /*002a*/ 	.short	(.L_4833 - .L_4832)
.L_4832:
        /*002c*/ 	.word	0x00000000
        /*0030*/ 	.short	0x0000
        /*0032*/ 	.short	0x0000
        /*0034*/ 	.byte	0x00, 0xf0, 0x11, 0x00


	//----- nvinfo : EIATTR_SPARSE_MMA_MASK
	.align		4
.L_4833:
        /*0038*/ 	.byte	0x03, 0x50
        /*003a*/ 	.short	0x0000


	//----- nvinfo : EIATTR_MAXREG_COUNT
	.align		4
        /*003c*/ 	.byte	0x03, 0x1b
        /*003e*/ 	.short	0x00ff


	//----- nvinfo : EIATTR_MERCURY_ISA_VERSION
	.align		4
        /*0040*/ 	.byte	0x03, 0x5f
        /*0042*/ 	.short	0x0101


	//----- nvinfo : EIATTR_VRC_CTA_INIT_COUNT
	.align		4
        /*0044*/ 	.byte	0x02, 0x4a
	.zero		1
	.zero		1


	//----- nvinfo : EIATTR_EXIT_INSTR_OFFSETS
	.align		4
        /*0048*/ 	.byte	0x04, 0x1c
        /*004a*/ 	.short	(.L_4835 - .L_4834)


	//   ....[0]....
.L_4834:
        /*004c*/ 	.word	0x000008e0


	//   ....[1]....
        /*0050*/ 	.word	0x00000930


	//   ....[2]....
        /*0054*/ 	.word	0x00000bf0


	//----- nvinfo : EIATTR_MAX_THREADS
	.align		4
.L_4835:
        /*0058*/ 	.byte	0x04, 0x05
        /*005a*/ 	.short	(.L_4837 - .L_4836)
.L_4836:
        /*005c*/ 	.word	0x00000080
        /*0060*/ 	.word	0x00000001
        /*0064*/ 	.word	0x00000001


	//----- nvinfo : EIATTR_CRS_STACK_SIZE
	.align		4
.L_4837:
        /*0068*/ 	.byte	0x04, 0x1e
        /*006a*/ 	.short	(.L_4839 - .L_4838)
.L_4838:
        /*006c*/ 	.word	0x00000000


	//----- nvinfo : EIATTR_CBANK_PARAM_SIZE
	.align		4
.L_4839:
        /*0070*/ 	.byte	0x03, 0x19
        /*0072*/ 	.short	0x0028


	//----- nvinfo : EIATTR_PARAM_CBANK
	.align		4
        /*0074*/ 	.byte	0x04, 0x0a
        /*0076*/ 	.short	(.L_4841 - .L_4840)
	.align		4
.L_4840:
        /*0078*/ 	.word	index@(.nv.constant0._ZN2at6native29vectorized_elementwise_kernelILi2ENS0_13AUnaryFunctorIlllZZZNS0_21heaviside_kernel_cudaERNS_18TensorIteratorBaseEENKUlvE_clEvENKUlvE2_clEvEUlllE_EESt5arrayIPcLm2EEEEviT0_T1_)
        /*007c*/ 	.short	0x0380
        /*007e*/ 	.short	0x0028


	//----- nvinfo : EIATTR_SW_WAR
	.align		4
.L_4841:
        /*0080*/ 	.byte	0x04, 0x36
        /*0082*/ 	.short	(.L_4843 - .L_4842)
.L_4842:
        /*0084*/ 	.word	0x00000008
.L_4843:


//--------------------- .nv.info._ZN2at6native29vectorized_elementwise_kernelILi4ENS0_13AUnaryFunctorIlllZZZNS0_21heaviside_kernel_cudaERNS_18TensorIteratorBaseEENKUlvE_clEvENKUlvE2_clEvEUlllE_EESt5arrayIPcLm2EEEEviT0_T1_ --------------------------
	.section	.nv.info._ZN2at6native29vectorized_elementwise_kernelILi4ENS0_13AUnaryFunctorIlllZZZNS0_21heaviside_kernel_cudaERNS_18TensorIteratorBaseEENKUlvE_clEvENKUlvE2_clEvEUlllE_EESt5arrayIPcLm2EEEEviT0_T1_,"",@"SHT_CUDA_INFO"
	.sectionflags	@""
	.align	4


	//----- nvinfo : EIATTR_CUDA_API_VERSION
	.align		4
        /*0000*/ 	.byte	0x04, 0x37
        /*0002*/ 	.short	(.L_4845 - .L_4844)
.L_4844:
        /*0004*/ 	.word	0x00000082


	//----- nvinfo : EIATTR_KPARAM_INFO
	.align		4
.L_4845:
        /*0008*/ 	.byte	0x04, 0x17
        /*000a*/ 	.short	(.L_4847 - .L_4846)
.L_4846:
        /*000c*/ 	.word	0x00000000
        /*0010*/ 	.short	0x0002
        /*0012*/ 	.short	0x0018
        /*0014*/ 	.byte	0x00, 0xf0, 0x41, 0x00


	//----- nvinfo : EIATTR_KPARAM_INFO
	.align		4
.L_4847:
        /*0018*/ 	.byte	0x04, 0x17
        /*001a*/ 	.short	(.L_4849 - .L_4848)
.L_4848:
        /*001c*/ 	.word	0x00000000
        /*0020*/ 	.short	0x0001
        /*0022*/ 	.short	0x0008
        /*0024*/ 	.byte	0x00, 0xf0, 0x41, 0x00


	//----- nvinfo : EIATTR_KPARAM_INFO
	.align		4
.L_4849:
        /*0028*/ 	.byte	0x04, 0x17
        /*002a*/ 	.short	(.L_4851 - .L_4850)
.L_4850:
        /*002c*/ 	.word	0x00000000
        /*0030*/ 	.short	0x0000
        /*0032*/ 	.short	0x0000
        /*0034*/ 	.byte	0x00, 0xf0, 0x11, 0x00


	//----- nvinfo : EIATTR_SPARSE_MMA_MASK
	.align		4
.L_4851:
        /*0038*/ 	.byte	0x03, 0x50
        /*003a*/ 	.short	0x0000


	//----- nvinfo : EIATTR_MAXREG_COUNT
	.align		4
        /*003c*/ 	.byte	0x03, 0x1b
        /*003e*/ 	.short	0x00ff


	//----- nvinfo : EIATTR_MERCURY_ISA_VERSION
	.align		4
        /*0040*/ 	.byte	0x03, 0x5f
        /*0042*/ 	.short	0x0101


	//----- nvinfo : EIATTR_VRC_CTA_INIT_COUNT
	.align		4
        /*0044*/ 	.byte	0x02, 0x4a
	.zero		1
	.zero		1


	//----- nvinfo : EIATTR_EXIT_INSTR_OFFSETS
	.align		4
        /*0048*/ 	.byte	0x04, 0x1c
        /*004a*/ 	.short	(.L_4853 - .L_4852)


	//   ....[0]....
.L_4852:
        /*004c*/ 	.word	0x000008e0


	//   ....[1]....
        /*0050*/ 	.word	0x00000930


	//   ....[2]....
        /*0054*/ 	.word	0x00000bb0


	//----- nvinfo : EIATTR_MAX_THREADS
	.align		4
.L_4853:
        /*0058*/ 	.byte	0x04, 0x05
        /*005a*/ 	.short	(.L_4855 - .L_4854)
.L_4854:
        /*005c*/ 	.word	0x00000080
        /*0060*/ 	.word	0x00000001
        /*0064*/ 	.word	0x00000001


	//----- nvinfo : EIATTR_CRS_STACK_SIZE
	.align		4
.L_4855:
        /*0068*/ 	.byte	0x04, 0x1e
        /*006a*/ 	.short	(.L_4857 - .L_4856)
.L_4856:
        /*006c*/ 	.word	0x00000000


	//----- nvinfo : EIATTR_CBANK_PARAM_SIZE
	.align		4
.L_4857:
        /*0070*/ 	.byte	0x03, 0x19
        /*0072*/ 	.short	0x0028


	//----- nvinfo : EIATTR_PARAM_CBANK
	.align		4
        /*0074*/ 	.byte	0x04, 0x0a
        /*0076*/ 	.short	(.L_4859 - .L_4858)
	.align		4
.L_4858:
        /*0078*/ 	.word	index@(.nv.constant0._ZN2at6native29vectorized_elementwise_kernelILi4ENS0_13AUnaryFunctorIlllZZZNS0_21heaviside_kernel_cudaERNS_18TensorIteratorBaseEENKUlvE_clEvENKUlvE2_clEvEUlllE_EESt5arrayIPcLm2EEEEviT0_T1_)
        /*007c*/ 	.short	0x0380
        /*007e*/ 	.short	0x0028


	//----- nvinfo : EIATTR_SW_WAR
	.align		4
.L_4859:
        /*0080*/ 	.byte	0x04, 0x36
        /*0082*/ 	.short	(.L_4861 - .L_4860)
.L_4860:
        /*0084*/ 	.word	0x00000008
.L_4861:


//--------------------- .nv.info._ZN2at6native29vectorized_elementwise_kernelILi8ENS0_13AUnaryFunctorIlllZZZNS0_21heaviside_kernel_cudaERNS_18TensorIteratorBaseEENKUlvE_clEvENKUlvE2_clEvEUlllE_EESt5arrayIPcLm2EEEEviT0_T1_ --------------------------
	.section	.nv.info._ZN2at6native29vectorized_elementwise_kernelILi8ENS0_13AUnaryFunctorIlllZZZNS0_21heaviside_kernel_cudaERNS_18TensorIteratorBaseEENKUlvE_clEvENKUlvE2_clEvEUlllE_EESt5arrayIPcLm2EEEEviT0_T1_,"",@"SHT_CUDA_INFO"
	.sectionflags	@""
	.align	4


	//----- nvinfo : EIATTR_CUDA_API_VERSION
	.align		4
        /*0000*/ 	.byte	0x04, 0x37
        /*0002*/ 	.short	(.L_4863 - .L_4862)
.L_4862:
        /*0004*/ 	.word	0x00000082


	//----- nvinfo : EIATTR_KPARAM_INFO
	.align		4
.L_4863:
        /*0008*/ 	.byte	0x04, 0x17
        /*000a*/ 	.short	(.L_4865 - .L_4864)
.L_4864:
        /*000c*/ 	.word	0x00000000
        /*0010*/ 	.short	0x0002
        /*0012*/ 	.short	0x0018
        /*0014*/ 	.byte	0x00, 0xf0, 0x41, 0x00


	//----- nvinfo : EIATTR_KPARAM_INFO
	.align		4
.L_4865:
        /*0018*/ 	.byte	0x04, 0x17
        /*001a*/ 	.short	(.L_4867 - .L_4866)
.L_4866:
        /*001c*/ 	.word	0x00000000
        /*0020*/ 	.short	0x0001
        /*0022*/ 	.short	0x0008
        /*0024*/ 	.byte	0x00, 0xf0, 0x41, 0x00


	//----- nvinfo : EIATTR_KPARAM_INFO
	.align		4
.L_4867:
        /*0028*/ 	.byte	0x04, 0x17
        /*002a*/ 	.short	(.L_4869 - .L_4868)
.L_4868:
        /*002c*/ 	.word	0x00000000
        /*0030*/ 	.short	0x0000
        /*0032*/ 	.short	0x0000
        /*0034*/ 	.byte	0x00, 0xf0, 0x11, 0x00


	//----- nvinfo : EIATTR_SPARSE_MMA_MASK
	.align		4
.L_4869:
        /*0038*/ 	.byte	0x03, 0x50
        /*003a*/ 	.short	0x0000


	//----- nvinfo : EIATTR_MAXREG_COUNT
	.align		4
        /*003c*/ 	.byte	0x03, 0x1b
        /*003e*/ 	.short	0x00ff


	//----- nvinfo : EIATTR_MERCURY_ISA_VERSION
	.align		4
        /*0040*/ 	.byte	0x03, 0x5f
        /*0042*/ 	.short	0x0101


	//----- nvinfo : EIATTR_VRC_CTA_INIT_COUNT
	.align		4
        /*0044*/ 	.byte	0x02, 0x4a
	.zero		1
	.zero		1


	//----- nvinfo : EIATTR_EXIT_INSTR_OFFSETS
	.align		4
        /*0048*/ 	.byte	0x04, 0x1c
        /*004a*/ 	.short	(.L_4871 - .L_4870)


	//   ....[0]....
.L_4870:
        /*004c*/ 	.word	0x000008e0


	//   ....[1]....
        /*0050*/ 	.word	0x00000930


	//   ....[2]....
        /*0054*/ 	.word	0x00000bb0


	//----- nvinfo : EIATTR_MAX_THREADS
	.align		4
.L_4871:
        /*0058*/ 	.byte	0x04, 0x05
        /*005a*/ 	.short	(.L_4873 - .L_4872)
.L_4872:
        /*005c*/ 	.word	0x00000080
        /*0060*/ 	.word	0x00000001
        /*0064*/ 	.word	0x00000001


	//----- nvinfo : EIATTR_CRS_STACK_SIZE
	.align		4
.L_4873:
        /*0068*/ 	.byte	0x04, 0x1e
        /*006a*/ 	.short	(.L_4875 - .L_4874)
.L_4874:
        /*006c*/ 	.word	0x00000000


	//----- nvinfo : EIATTR_CBANK_PARAM_SIZE
	.align		4
.L_4875:
        /*0070*/ 	.byte	0x03, 0x19
        /*0072*/ 	.short	0x0028


	//----- nvinfo : EIATTR_PARAM_CBANK
	.align		4
        /*0074*/ 	.byte	0x04, 0x0a
        /*0076*/ 	.short	(.L_4877 - .L_4876)
	.align		4
.L_4876:
        /*0078*/ 	.word	index@(.nv.constant0._ZN2at6native29vectorized_elementwise_kernelILi8ENS0_13AUnaryFunctorIlllZZZNS0_21heaviside_kernel_cudaERNS_18TensorIteratorBaseEENKUlvE_clEvENKUlvE2_clEvEUlllE_EESt5arrayIPcLm2EEEEviT0_T1_)
        /*007c*/ 	.short	0x0380
        /*007e*/ 	.short	0x0028


	//----- nvinfo : EIATTR_SW_WAR
	.align		4
.L_4877:
        /*0080*/ 	.byte	0x04, 0x36
        /*0082*/ 	.short	(.L_4879 - .L_4878)
.L_4878:
        /*0084*/ 	.word	0x00000008
.L_4879:


//--------------------- .nv.info._ZN2at6native18elementwise_kernelILi128ELi4EZNS0_15gpu_kernel_implINS0_13BinaryFunctorIiiiZZZNS0_21heaviside_kernel_cudaERNS_18TensorIteratorBaseEENKUlvE_clEvENKUlvE1_clEvEUliiE_EEEEvS5_RKT_EUliE_EEviT1_ --------------------------
	.section	.nv.info._ZN2at6native18elementwise_kernelILi128ELi4EZNS0_15gpu_kernel_implINS0_13BinaryFunctorIiiiZZZNS0_21heaviside_kernel_cudaERNS_18TensorIteratorBaseEENKUlvE_clEvENKUlvE1_clEvEUliiE_EEEEvS5_RKT_EUliE_EEviT1_,"",@"SHT_CUDA_INFO"
	.sectionflags	@""
	.align	4


	//----- nvinfo : EIATTR_CUDA_API_VERSION
	.align		4
        /*0000*/ 	.byte	0x04, 0x37
        /*0002*/ 	.short	(.L_4881 - .L_4880)
.L_4880:
        /*0004*/ 	.word	0x00000082


	//----- nvinfo : EIATTR_KPARAM_INFO
	.align		4
.L_4881:
        /*0008*/ 	.byte	0x04, 0x17
        /*000a*/ 	.short	(.L_4883 - .L_4882)
.L_4882:
        /*000c*/ 	.word	0x00000000
        /*0010*/ 	.short	0x0001
        /*0012*/ 	.short	0x0008
        /*0014*/ 	.byte	0x00, 0xf0, 0x21, 0x0a


	//----- nvinfo : EIATTR_KPARAM_INFO
	.align		4
.L_4883:
        /*0018*/ 	.byte	0x04, 0x17
        /*001a*/ 	.short	(.L_4885 - .L_4884)
.L_4884:
        /*001c*/ 	.word	0x00000000
        /*0020*/ 	.short	0x0000
        /*0022*/ 	.short	0x0000
        /*0024*/ 	.byte	0x00, 0xf0, 0x11, 0x00


	//----- nvinfo : EIATTR_SPARSE_MMA_MASK
	.align		4
.L_4885:
        /*0028*/ 	.byte	0x03, 0x50
        /*002a*/ 	.short	0x0000


	//----- nvinfo : EIATTR_MAXREG_COUNT
	.align		4
        /*002c*/ 	.byte	0x03, 0x1b
        /*002e*/ 	.short	0x0080


	//----- nvinfo : EIATTR_EXTERNS
	.align		4
        /*0030*/ 	.byte	0x04, 0x0f
        /*0032*/ 	.short	(.L_4887 - .L_4886)


	//   ....[0]....
	.align		4
.L_4886:
        /*0034*/ 	.word	index@(__assertfail)


	//----- nvinfo : EIATTR_MERCURY_ISA_VERSION
	.align		4
.L_4887:
        /*0038*/ 	.byte	0x03, 0x5f
        /*003a*/ 	.short	0x0101


	//----- nvinfo : EIATTR_VRC_CTA_INIT_COUNT
	.align		4
        /*003c*/ 	.byte	0x02, 0x4a
	.zero		1
	.zero		1


	//----- nvinfo : EIATTR_SYSCALL_OFFSETS
	.align		4
        /*0040*/ 	.byte	0x04, 0x46
        /*0042*/ 	.short	(.L_4889 - .L_4888)


	//   ....[0]....
.L_4888:
        /*0044*/ 	.word	0x000023f0


	//   ....[1]....
        /*0048*/ 	.word	0x000031c0


	//   ....[2]....
        /*004c*/ 	.word	0x00003fc0


	//   ....[3]....
        /*0050*/ 	.word	0x00006510


	//   ....[4]....
        /*0054*/ 	.word	0x000072e0


	//   ....[5]....
        /*0058*/ 	.word	0x00007ee0


	//   ....[6]....
        /*005c*/ 	.word	0x0000a570


	//   ....[7]....
        /*0060*/ 	.word	0x0000b340


	//   ....[8]....
        /*0064*/ 	.word	0x0000bf40


	//   ....[9]....
        /*0068*/ 	.word	0x0000e5f0


	//   ....[10]....
        /*006c*/ 	.word	0x0000f3c0


	//   ....[11]....
        /*0070*/ 	.word	0x0000ff90


	//----- nvinfo : EIATTR_EXIT_INSTR_OFFSETS
	.align		4
.L_4889:
        /*0074*/ 	.byte	0x04, 0x1c
        /*0076*/ 	.short	(.L_4891 - .L_4890)


	//   ....[0]....
.L_4890:
        /*0078*/ 	.word	0x0000c220


	//   ....[1]....
        /*007c*/ 	.word	0x0000f520


	//   ....[2]....
        /*0080*/ 	.word	0x0000f540


	//   ....[3]....
        /*0084*/ 	.word	0x0000f5d0


	//   ....[4]....
        /*0088*/ 	.word	0x0000f5f0


	//   ....[5]....
        /*008c*/ 	.word	0x0000f610


	//   ....[6]....
        /*0090*/ 	.word	0x0000f6a0


	//   ....[7]....
        /*0094*/ 	.word	0x0000f6e0


	//   ....[8]....
        /*0098*/ 	.word	0x0000f780


	//   ....[9]....
        /*009c*/ 	.word	0x0000f7d0


	//   ....[10]....
        /*00a0*/ 	.word	0x0000f800


	//   ....[11]....
        /*00a4*/ 	.word	0x0000f8c0


	//   ....[12]....
        /*00a8*/ 	.word	0x0000fa30


	//   ....[13]....
        /*00ac*/ 	.word	0x0000fba0


	//   ....[14]....
        /*00b0*/ 	.word	0x0000fd00


	//   ....[15]....
        /*00b4*/ 	.word	0x0000fd30


	//   ....[16]....
        /*00b8*/ 	.word	0x0000fd50


	//   ....[17]....
        /*00bc*/ 	.word	0x0000fdf0


	//   ....[18]....
        /*00c0*/ 	.word	0x0000fe30


	//   ....[19]....
        /*00c4*/ 	.word	0x0000ffa0


	//   ....[20]....
        /*00c8*/ 	.word	0x000100b0


	//   ....[21]....
        /*00cc*/ 	.word	0x000101f0


	//   ....[22]....
        /*00d0*/ 	.word	0x00010230


	//----- nvinfo : EIATTR_MAX_THREADS
	.align		4
.L_4891:
        /*00d4*/ 	.byte	0x04, 0x05
        /*00d6*/ 	.short	(.L_4893 - .L_4892)
.L_4892:
        /*00d8*/ 	.word	0x00000080
        /*00dc*/ 	.word	0x00000001
        /*00e0*/ 	.word	0x00000001


	//----- nvinfo : EIATTR_CRS_STACK_SIZE
	.align		4
.L_4893:
        /*00e4*/ 	.byte	0x04, 0x1e
        /*00e6*/ 	.short	(.L_4895 - .L_4894)
.L_4894:
        /*00e8*/ 	.word	0x00000000


	//----- nvinfo : EIATTR_CBANK_PARAM_SIZE
	.align		4
.L_4895:
        /*00ec*/ 	.byte	0x03, 0x19
        /*00ee*/ 	.short	0x0290


	//----- nvinfo : EIATTR_PARAM_CBANK
	.align		4
        /*00f0*/ 	.byte	0x04, 0x0a
        /*00f2*/ 	.short	(.L_4897 - .L_4896)
	.align		4
.L_4896:
        /*00f4*/ 	.word	index@(.nv.constant0._ZN2at6native18elementwise_kernelILi128ELi4EZNS0_15gpu_kernel_implINS0_13BinaryFunctorIiiiZZZNS0_21heaviside_kernel_cudaERNS_18TensorIteratorBaseEENKUlvE_clEvENKUlvE1_clEvEUliiE_EEEEvS5_RKT_EUliE_EEviT1_)
        /*00f8*/ 	.short	0x0380
        /*00fa*/ 	.short	0x0290


	//----- nvinfo : EIATTR_SW_WAR
	.align		4
.L_4897:
        /*00fc*/ 	.byte	0x04, 0x36
        /*00fe*/ 	.short	(.L_4899 - .L_4898)
.L_4898:
        /*0100*/ 	.word	0x00000008
.L_4899:


//--------------------- .nv.info._ZN2at6native27unrolled_elementwise_kernelINS0_13BinaryFunctorIiiiZZZNS0_21heaviside_kernel_cudaERNS_18TensorIteratorBaseEENKUlvE_clEvENKUlvE1_clEvEUliiE_EESt5arrayIPcLm3EELi4E23TrivialOffsetCalculatorILi2EjESC_ILi1EjENS0_6memory12LoadWithCastILi2EEENSF_13StoreWithCastILi1EEEEEviT_T0_T2_T3_T4_T5_ --------------------------
	.section	.nv.info._ZN2at6native27unrolled_elementwise_kernelINS0_13BinaryFunctorIiiiZZZNS0_21heaviside_kernel_cudaERNS_18TensorIteratorBaseEENKUlvE_clEvENKUlvE1_clEvEUliiE_EESt5arrayIPcLm3EELi4E23TrivialOffsetCalculatorILi2EjESC_ILi1EjENS0_6memory12LoadWithCastILi2EEENSF_13StoreWithCastILi1EEEEEviT_T0_T2_T3_T4_T5_,"",@"SHT_CUDA_INFO"
	.sectionflags	@""
	.align	4


	//----- nvinfo : EIATTR_CUDA_API_VERSION
	.align		4
        /*0000*/ 	.byte	0x04, 0x37
        /*0002*/ 	.short	(.L_4901 - .L_4900)
.L_4900:
        /*0004*/ 	.word	0x00000082


	//----- nvinfo : EIATTR_KPARAM_INFO
	.align		4
.L_4901:
        /*0008*/ 	.byte	0x04, 0x17
        /*000a*/ 	.short	(.L_4903 - .L_4902)
.L_4902:
        /*000c*/ 	.word	0x00000000
        /*0010*/ 	.short	0x0006
        /*0012*/ 	.short	0x0030
        /*0014*/ 	.byte	0x00, 0xf0, 0x21, 0x00


	//----- nvinfo : EIATTR_KPARAM_INFO
	.align		4
.L_4903:
        /*0018*/ 	.byte	0x04, 0x17
        /*001a*/ 	.short	(.L_4905 - .L_4904)
.L_4904:
        /*001c*/ 	.word	0x00000000
        /*0020*/ 	.short	0x0005
        /*0022*/ 	.short	0x0024
        /*0024*/ 	.byte	0x00, 0xf0, 0x31, 0x00


	//----- nvinfo : EIATTR_KPARAM_INFO
	.align		4
.L_4905:
        /*0028*/ 	.byte	0x04, 0x17
        /*002a*/ 	.short	(.L_4907 - .L_4906)
.L_4906:
        /*002c*/ 	.word	0x00000000
        /*0030*/ 	.short	0x0004
        /*0032*/ 	.short	0x0021
        /*0034*/ 	.byte	0x00, 0xf0, 0x05, 0x00


	//----- nvinfo : EIATTR_KPARAM_INFO
	.align		4
.L_4907:
        /*0038*/ 	.byte	0x04, 0x17
        /*003a*/ 	.short	(.L_4909 - .L_4908)
.L_4908:
        /*003c*/ 	.word	0x00000000
        /*0040*/ 	.short	0x0003
        /*0042*/ 	.short	0x0020
        /*0044*/ 	.byte	0x00, 0xf0, 0x05, 0x00


	//----- nvinfo : EIATTR_KPARAM_INFO
	.align		4
.L_4909:
        /*0048*/ 	.byte	0x04, 0x17
        /*004a*/ 	.short	(.L_4911 - .L_4910)
.L_4910:
        /*004c*/ 	.word	0x00000000
        /*0050*/ 	.short	0x0002
        /*0052*/ 	.short	0x0008
        /*0054*/ 	.byte	0x00, 0xf0, 0x61, 0x00


	//----- nvinfo : EIATTR_KPARAM_INFO
	.align		4
.L_4911:
        /*0058*/ 	.byte	0x04, 0x17
        /*005a*/ 	.short	(.L_4913 - .L_4912)
.L_4912:
        /*005c*/ 	.word	0x00000000
        /*0060*/ 	.short	0x0001
        /*0062*/ 	.short	0x0004
        /*0064*/ 	.byte	0x00, 0xf0, 0x05, 0x00


	//----- nvinfo : EIATTR_KPARAM_INFO
	.align		4
.L_4913:
        /*0068*/ 	.byte	0x04, 0x17
        /*006a*/ 	.short	(.L_4915 - .L_4914)
.L_4914:
        /*006c*/ 	.word	0x00000000
        /*0070*/ 	.short	0x0000
        /*0072*/ 	.short	0x0000
        /*0074*/ 	.byte	0x00, 0xf0, 0x11, 0x00


	//----- nvinfo : EIATTR_SPARSE_MMA_MASK
	.align		4
.L_4915:
        /*0078*/ 	.byte	0x03, 0x50
        /*007a*/ 	.short	0x0000


	//----- nvinfo : EIATTR_MAXREG_COUNT
	.align		4
        /*007c*/ 	.byte	0x03, 0x1b
        /*007e*/ 	.short	0x00ff


	//----- nvinfo : EIATTR_EXTERNS
	.align		4
        /*0080*/ 	.byte	0x04, 0x0f
        /*0082*/ 	.short	(.L_4917 - .L_4916)


	//   ....[0]....
	.align		4
.L_4916:
        /*0084*/ 	.word	index@(__assertfail)


	//----- nvinfo : EIATTR_MERCURY_ISA_VERSION
	.align		4
.L_4917:
        /*0088*/ 	.byte	0x03, 0x5f
        /*008a*/ 	.short	0x0101


	//----- nvinfo : EIATTR_VRC_CTA_INIT_COUNT
	.align		4
        /*008c*/ 	.byte	0x02, 0x4a
	.zero		1
	.zero		1


	//----- nvinfo : EIATTR_SYSCALL_OFFSETS
	.align		4
        /*0090*/ 	.byte	0x04, 0x46
        /*0092*/ 	.short	(.L_4919 - .L_4918)


	//   ....[0]....
.L_4918:
        /*0094*/ 	.word	0x00000de0


	//   ....[1]....
        /*0098*/ 	.word	0x00001be0


	//   ....[2]....
        /*009c*/ 	.word	0x00002b10


	//   ....[3]....
        /*00a0*/ 	.word	0x00003910


	//   ....[4]....
        /*00a4*/ 	.word	0x00004790


	//   ....[5]....
        /*00a8*/ 	.word	0x00005590


	//   ....[6]....
        /*00ac*/ 	.word	0x00006410


	//   ....[7]....
        /*00b0*/ 	.word	0x00007220


	//   ....[8]....
        /*00b4*/ 	.word	0x000080a0


	//   ....[9]....
        /*00b8*/ 	.word	0x00008dd0


	//   ....[10]....
        /*00bc*/ 	.word	0x00009c80


	//   ....[11]....
        /*00c0*/ 	.word	0x0000aaf0


	//----- nvinfo : EIATTR_EXIT_INSTR_OFFSETS
	.align		4
.L_4919:
        /*00c4*/ 	.byte	0x04, 0x1c
        /*00c6*/ 	.short	(.L_4921 - .L_4920)


	//   ....[0]....
.L_4920:
        /*00c8*/ 	.word	0x00009f50


	//   ....[1]....
        /*00cc*/ 	.word	0x0000a080


	//   ....[2]....
        /*00d0*/ 	.word	0x0000a0a0


	//   ....[3]....
        /*00d4*/ 	.word	0x0000a130


	//   ....[4]....
        /*00d8*/ 	.word	0x0000a150


	//   ....[5]....
        /*00dc*/ 	.word	0x0000a170


	//   ....[6]....
        /*00e0*/ 	.word	0x0000a200


	//   ....[7]....
        /*00e4*/ 	.word	0x0000a240


	//   ....[8]....
        /*00e8*/ 	.word	0x0000a2e0


	//   ....[9]....
        /*00ec*/ 	.word	0x0000a330


	//   ....[10]....
        /*00f0*/ 	.word	0x0000a360


	//   ....[11]....
        /*00f4*/ 	.word	0x0000a420


	//   ....[12]....
        /*00f8*/ 	.word	0x0000a590


	//   ....[13]....
        /*00fc*/ 	.word	0x0000a700


	//   ....[14]....
        /*0100*/ 	.word	0x0000a860


	//   ....[15]....
        /*0104*/ 	.word	0x0000a890


	//   ....[16]....
        /*0108*/ 	.word	0x0000a8b0


	//   ....[17]....
        /*010c*/ 	.word	0x0000a950


	//   ....[18]....
        /*0110*/ 	.word	0x0000a990


	//   ....[19]....
        /*0114*/ 	.word	0x0000ab00


	//   ....[20]....
        /*0118*/ 	.word	0x0000ac10


	//   ....[21]....
        /*011c*/ 	.word	0x0000ad50


	//   ....[22]....
        /*0120*/ 	.word	0x0000ad90


	//----- nvinfo : EIATTR_MAX_THREADS
	.align		4
.L_4921:
        /*0124*/ 	.byte	0x04, 0x05
        /*0126*/ 	.short	(.L_4923 - .L_4922)
.L_4922:
        /*0128*/ 	.word	0x00000080
        /*012c*/ 	.word	0x00000001
        /*0130*/ 	.word	0x00000001


	//----- nvinfo : EIATTR_CRS_STACK_SIZE
	.align		4
.L_4923:
        /*0134*/ 	.byte	0x04, 0x1e
        /*0136*/ 	.short	(.L_4925 - .L_4924)
.L_4924:
        /*0138*/ 	.word	0x00000000


	//----- nvinfo : EIATTR_CBANK_PARAM_SIZE
	.align		4
.L_4925:
        /*013c*/ 	.byte	0x03, 0x19
        /*013e*/ 	.short	0x0038


	//----- nvinfo : EIATTR_PARAM_CBANK
	.align		4
        /*0140*/ 	.byte	0x04, 0x0a
        /*0142*/ 	.short	(.L_4927 - .L_4926)
	.align		4
.L_4926:
        /*0144*/ 	.word	index@(.nv.constant0._ZN2at6native27unrolled_elementwise_kernelINS0_13BinaryFunctorIiiiZZZNS0_21heaviside_kernel_cudaERNS_18TensorIteratorBaseEENKUlvE_clEvENKUlvE1_clEvEUliiE_EESt5arrayIPcLm3EELi4E23TrivialOffsetCalculatorILi2EjESC_ILi1EjENS0_6memory12LoadWithCastILi2EEENSF_13StoreWithCastILi1EEEEEviT_T0_T2_T3_T4_T5_)
        /*0148*/ 	.short	0x0380
        /*014a*/ 	.short	0x0038


	//----- nvinfo : EIATTR_SW_WAR
	.align		4
.L_4927:
        /*014c*/ 	.byte	0x04, 0x36
        /*014e*/ 	.short	(.L_4929 - .L_4928)
.L_4928:
        /*0150*/ 	.word	0x00000008
.L_4929:


//--------------------- .nv.info._ZN2at6native18elementwise_kernelILi128ELi2EZNS0_22gpu_kernel_impl_nocastINS0_13BinaryFunctorIiiiZZZNS0_21heaviside_kernel_cudaERNS_18TensorIteratorBaseEENKUlvE_clEvENKUlvE1_clEvEUliiE_EEEEvS5_RKT_EUliE_EEviT1_ --------------------------
	.section	.nv.info._ZN2at6native18elementwise_kernelILi128ELi2EZNS0_22gpu_kernel_impl_nocastINS0_13BinaryFunctorIiiiZZZNS0_21heaviside_kernel_cudaERNS_18TensorIteratorBaseEENKUlvE_clEvENKUlvE1_clEvEUliiE_EEEEvS5_RKT_EUliE_EEviT1_,"",@"SHT_CUDA_INFO"
	.sectionflags	@""
	.align	4


	//----- nvinfo : EIATTR_CUDA_API_VERSION
	.align		4
        /*0000*/ 	.byte	0x04, 0x37
        /*0002*/ 	.short	(.L_4931 - .L_4930)
.L_4930:
        /*0004*/ 	.word	0x00000082


	//----- nvinfo : EIATTR_KPARAM_INFO
	.align		4
.L_4931:
        /*0008*/ 	.byte	0x04, 0x17
        /*000a*/ 	.short	(.L_4933 - .L_4932)
.L_4932:
        /*000c*/ 	.word	0x00000000
        /*0010*/ 	.short	0x0001
        /*0012*/ 	.short	0x0008
        /*0014*/ 	.byte	0x00, 0xf0, 0x21, 0x0a


	//----- nvinfo : EIATTR_KPARAM_INFO
	.align		4
.L_4933:
        /*0018*/ 	.byte	0x04, 0x17
        /*001a*/ 	.short	(.L_4935 - .L_4934)
.L_4934:
        /*001c*/ 	.word	0x00000000
        /*0020*/ 	.short	0x0000
        /*0022*/ 	.short	0x0000
        /*0024*/ 	.byte	0x00, 0xf0, 0x11, 0x00


	//----- nvinfo : EIATTR_SPARSE_MMA_MASK
	.align		4
.L_4935:
        /*0028*/ 	.byte	0x03, 0x50
        /*002a*/ 	.short	0x0000


	//----- nvinfo : EIATTR_MAXREG_COUNT
	.align		4
        /*002c*/ 	.byte	0x03, 0x1b
        /*002e*/ 	.short	0x0080


	//----- nvinfo : EIATTR_MERCURY_ISA_VERSION
	.align		4
        /*0030*/ 	.byte	0x03, 0x5f
        /*0032*/ 	.short	0x0101


	//----- nvinfo : EIATTR_VRC_CTA_INIT_COUNT
	.align		4
        /*0034*/ 	.byte	0x02, 0x4a
	.zero		1
	.zero		1


	//----- nvinfo : EIATTR_EXIT_INSTR_OFFSETS
	.align		4
        /*0038*/ 	.byte	0x04, 0x1c
        /*003a*/ 	.short	(.L_4937 - .L_4936)


	//   ....[0]....
.L_4936:
        /*003c*/ 	.word	0x00000190


	//   ....[1]....
        /*0040*/ 	.word	0x00000230


	//   ....[2]....
        /*0044*/ 	.word	0x00001980


	//   ....[3]....
        /*0048*/ 	.word	0x00003030


	//----- nvinfo : EIATTR_MAX_THREADS
	.align		4
.L_4937:
        /*004c*/ 	.byte	0x04, 0x05
        /*004e*/ 	.short	(.L_4939 - .L_4938)
.L_4938:
        /*0050*/ 	.word	0x00000080
        /*0054*/ 	.word	0x00000001
        /*0058*/ 	.word	0x00000001


	//----- nvinfo : EIATTR_CRS_STACK_SIZE
	.align		4
.L_4939:
        /*005c*/ 	.byte	0x04, 0x1e
        /*005e*/ 	.short	(.L_4941 - .L_4940)
.L_4940:
        /*0060*/ 	.word	0x00000000


	//----- nvinfo : EIATTR_CBANK_PARAM_SIZE
	.align		4
.L_4941:
        /*0064*/ 	.byte	0x03, 0x19
        /*0066*/ 	.short	0x0290


	//----- nvinfo : EIATTR_PARAM_CBANK
	.align		4
        /*0068*/ 	.byte	0x04, 0x0a
        /*006a*/ 	.short	(.L_4943 - .L_4942)
	.align		4
.L_4942:
        /*006c*/ 	.word	index@(.nv.constant0._ZN2at6native18elementwise_kernelILi128ELi2EZNS0_22gpu_kernel_impl_nocastINS0_13BinaryFunctorIiiiZZZNS0_21heaviside_kernel_cudaERNS_18TensorIteratorBaseEENKUlvE_clEvENKUlvE1_clEvEUliiE_EEEEvS5_RKT_EUliE_EEviT1_)
        /*0070*/ 	.short	0x0380
        /*0072*/ 	.short	0x0290


	//----- nvinfo : EIATTR_SW_WAR
	.align		4
.L_4943:
        /*0074*/ 	.byte	0x04, 0x36
        /*0076*/ 	.short	(.L_4945 - .L_4944)
.L_4944:
        /*0078*/ 	.word	0x00000008
.L_4945:


//--------------------- .nv.info._ZN2at6native27unrolled_elementwise_kernelINS0_13BinaryFunctorIiiiZZZNS0_21heaviside_kernel_cudaERNS_18TensorIteratorBaseEENKUlvE_clEvENKUlvE1_clEvEUliiE_EESt5arrayIPcLm3EELi4E23TrivialOffsetCalculatorILi2EjESC_ILi1EjENS0_6memory15LoadWithoutCastENSF_16StoreWithoutCastEEEviT_T0_T2_T3_T4_T5_ --------------------------
	.section	.nv.info._ZN2at6native27unrolled_elementwise_kernelINS0_13BinaryFunctorIiiiZZZNS0_21heaviside_kernel_cudaERNS_18TensorIteratorBaseEENKUlvE_clEvENKUlvE1_clEvEUliiE_EESt5arrayIPcLm3EELi4E23TrivialOffsetCalculatorILi2EjESC_ILi1EjENS0_6memory15LoadWithoutCastENSF_16StoreWithoutCastEEEviT_T0_T2_T3_T4_T5_,"",@"SHT_CUDA_INFO"
	.sectionflags	@""
	.align	4


	//----- nvinfo : EIATTR_CUDA_API_VERSION
	.align		4
        /*0000*/ 	.byte	0x04, 0x37
        /*0002*/ 	.short	(.L_4947 - .L_4946)
.L_4946:
        /*0004*/ 	.word	0x00000082


	//----- nvinfo : EIATTR_KPARAM_INFO
	.align		4
.L_4947:
        /*0008*/ 	.byte	0x04, 0x17
        /*000a*/ 	.short	(.L_4949 - .L_4948)
.L_4948:
        /*000c*/ 	.word	0x00000000
        /*0010*/ 	.short	0x0006
        /*0012*/ 	.short	0x0023
        /*0014*/ 	.byte	0x00, 0xf0, 0x05, 0x00


	//----- nvinfo : EIATTR_KPARAM_INFO
	.align		4
.L_4949:
        /*0018*/ 	.byte	0x04, 0x17
        /*001a*/ 	.short	(.L_4951 - .L_4950)
.L_4950:
        /*001c*/ 	.word	0x00000000
        /*0020*/ 	.short	0x0005
        /*0022*/ 	.short	0x0022
        /*0024*/ 	.byte	0x00, 0xf0, 0x05, 0x00


	//----- nvinfo : EIATTR_KPARAM_INFO
	.align		4
.L_4951:
        /*0028*/ 	.byte	0x04, 0x17
        /*002a*/ 	.short	(.L_4953 - .L_4952)
.L_4952:
        /*002c*/ 	.word	0x00000000
        /*0030*/ 	.short	0x0004
        /*0032*/ 	.short	0x0021
        /*0034*/ 	.byte	0x00, 0xf0, 0x05, 0x00


	//----- nvinfo : EIATTR_KPARAM_INFO
	.align		4
.L_4953:
        /*0038*/ 	.byte	0x04, 0x17
        /*003a*/ 	.short	(.L_4955 - .L_4954)
.L_4954:
        /*003c*/ 	.word	0x00000000
        /*0040*/ 	.short	0x0003
        /*0042*/ 	.short	0x0020
        /*0044*/ 	.byte	0x00, 0xf0, 0x05, 0x00


	//----- nvinfo : EIATTR_KPARAM_INFO
	.align		4
.L_4955:
        /*0048*/ 	.byte	0x04, 0x17
        /*004a*/ 	.short	(.L_4957 - .L_4956)
.L_4956:
        /*004c*/ 	.word	0x00000000
        /*0050*/ 	.short	0x0002
        /*0052*/ 	.short	0x0008
        /*0054*/ 	.byte	0x00, 0xf0, 0x61, 0x00


	//----- nvinfo : EIATTR_KPARAM_INFO
	.align		4
.L_4957:
        /*0058*/ 	.byte	0x04, 0x17
        /*005a*/ 	.short	(.L_4959 - .L_4958)
.L_4958:
        /*005c*/ 	.word	0x00000000
        /*0060*/ 	.short	0x0001
        /*0062*/ 	.short	0x0004
        /*0064*/ 	.byte	0x00, 0xf0, 0x05, 0x00


	//----- nvinfo : EIATTR_KPARAM_INFO
	.align		4
.L_4959:
        /*0068*/ 	.byte	0x04, 0x17
        /*006a*/ 	.short	(.L_4961 - .L_4960)
.L_4960:
        /*006c*/ 	.word	0x00000000
        /*0070*/ 	.short	0x0000
        /*0072*/ 	.short	0x0000
        /*0074*/ 	.byte	0x00, 0xf0, 0x11, 0x00


	//----- nvinfo : EIATTR_SPARSE_MMA_MASK
	.align		4
.L_4961:
        /*0078*/ 	.byte	0x03, 0x50
        /*007a*/ 	.short	0x0000


	//----- nvinfo : EIATTR_MAXREG_COUNT
	.align		4
        /*007c*/ 	.byte	0x03, 0x1b
        /*007e*/ 	.short	0x00ff


	//----- nvinfo : EIATTR_MERCURY_ISA_VERSION
	.align		4
        /*0080*/ 	.byte	0x03, 0x5f
        /*0082*/ 	.short	0x0101


	//----- nvinfo : EIATTR_VRC_CTA_INIT_COUNT
	.align		4
        /*0084*/ 	.byte	0x02, 0x4a
	.zero		1
	.zero		1


	//----- nvinfo : EIATTR_EXIT_INSTR_OFFSETS
	.align		4
        /*0088*/ 	.byte	0x04, 0x1c
        /*008a*/ 	.short	(.L_4963 - .L_4962)


	//   ....[0]....
.L_4962:
        /*008c*/ 	.word	0x00000570


	//   ....[1]....
        /*0090*/ 	.word	0x000005c0


	//----- nvinfo : EIATTR_MAX_THREADS
	.align		4
.L_4963:
        /*0094*/ 	.byte	0x04, 0x05
        /*0096*/ 	.short	(.L_4965 - .L_4964)
.L_4964:
        /*0098*/ 	.word	0x00000080
        /*009c*/ 	.word	0x00000001
        /*00a0*/ 	.word	0x00000001


	//----- nvinfo : EIATTR_CRS_STACK_SIZE
	.align		4
.L_4965:
        /*00a4*/ 	.byte	0x04, 0x1e
        /*00a6*/ 	.short	(.L_4967 - .L_4966)
.L_4966:
        /*00a8*/ 	.word	0x00000000


	//----- nvinfo : EIATTR_CBANK_PARAM_SIZE
	.align		4
.L_4967:
        /*00ac*/ 	.byte	0x03, 0x19
        /*00ae*/ 	.short	0x0024


	//----- nvinfo : EIATTR_PARAM_CBANK
	.align		4
        /*00b0*/ 	.byte	0x04, 0x0a
        /*00b2*/ 	.short	(.L_4969 - .L_4968)
	.align		4
.L_4968:
        /*00b4*/ 	.word	index@(.nv.constant0._ZN2at6native27unrolled_elementwise_kernelINS0_13BinaryFunctorIiiiZZZNS0_21heaviside_kernel_cudaERNS_18TensorIteratorBaseEENKUlvE_clEvENKUlvE1_clEvEUliiE_EESt5arrayIPcLm3EELi4E23TrivialOffsetCalculatorILi2EjESC_ILi1EjENS0_6memory15LoadWithoutCastENSF_16StoreWithoutCastEEEviT_T0_T2_T3_T4_T5_)
        /*00b8*/ 	.short	0x0380
        /*00ba*/ 	.short	0x0024


	//----- nvinfo : EIATTR_SW_WAR
	.align		4
.L_4969:
        /*00bc*/ 	.byte	0x04, 0x36
        /*00be*/ 	.short	(.L_4971 - .L_4970)
.L_4970:
        /*00c0*/ 	.word	0x00000008
.L_4971:


//--------------------- .nv.info._ZN2at6native29vectorized_elementwise_kernelILi2ENS0_13BinaryFunctorIiiiZZZNS0_21heaviside_kernel_cudaERNS_18TensorIteratorBaseEENKUlvE_clEvENKUlvE1_clEvEUliiE_EESt5arrayIPcLm3EEEEviT0_T1_ --------------------------
	.section	.nv.info._ZN2at6native29vectorized_elementwise_kernelILi2ENS0_13BinaryFunctorIiiiZZZNS0_21heaviside_kernel_cudaERNS_18TensorIteratorBaseEENKUlvE_clEvENKUlvE1_clEvEUliiE_EESt5arrayIPcLm3EEEEviT0_T1_,"",@"SHT_CUDA_INFO"
	.sectionflags	@""
	.align	4


	//----- nvinfo : EIATTR_CUDA_API_VERSION
	.align		4
        /*0000*/ 	.byte	0x04, 0x37
        /*0002*/ 	.short	(.L_4973 - .L_4972)
.L_4972:
        /*0004*/ 	.word	0x00000082


	//----- nvinfo : EIATTR_KPARAM_INFO
	.align		4
.L_4973:
        /*0008*/ 	.byte	0x04, 0x17
        /*000a*/ 	.short	(.L_4975 - .L_4974)
.L_4974:
        /*000c*/ 	.word	0x00000000
        /*0010*/ 	.short	0x0002
        /*0012*/ 	.short	0x0008
        /*0014*/ 	.byte	0x00, 0xf0, 0x61, 0x00


	//----- nvinfo : EIATTR_KPARAM_INFO
	.align		4
.L_4975:
        /*0018*/ 	.byte	0x04, 0x17
        /*001a*/ 	.short	(.L_4977 - .L_4976)
.L_4976:
        /*001c*/ 	.word	0x00000000
        /*0020*/ 	.short	0x0001
        /*0022*/ 	.short	0x0004
        /*0024*/ 	.byte	0x00, 0xf0, 0x05, 0x00


	//----- nvinfo : EIATTR_KPARAM_INFO
	.align		4
.L_4977:
        /*0028*/ 	.byte	0x04, 0x17
        /*002a*/ 	.short	(.L_4979 - .L_4978)
.L_4978:
        /*002c*/ 	.word	0x00000000
        /*0030*/ 	.short	0x0000
        /*0032*/ 	.short	0x0000
        /*0034*/ 	.byte	0x00, 0xf0, 0x11, 0x00


	//----- nvinfo : EIATTR_SPARSE_MMA_MASK
	.align		4
.L_4979:
        /*0038*/ 	.byte	0x03, 0x50
        /*003a*/ 	.short	0x0000


	//----- nvinfo : EIATTR_MAXREG_COUNT
	.align		4
        /*003c*/ 	.byte	0x03, 0x1b
        /*003e*/ 	.short	0x00ff


	//----- nvinfo : EIATTR_MERCURY_ISA_VERSION
	.align		4
        /*0040*/ 	.byte	0x03, 0x5f
        /*0042*/ 	.short	0x0101


	//----- nvinfo : EIATTR_VRC_CTA_INIT_COUNT
	.align		4
        /*0044*/ 	.byte	0x02, 0x4a
	.zero		1
	.zero		1


	//----- nvinfo : EIATTR_EXIT_INSTR_OFFSETS
	.align		4
        /*0048*/ 	.byte	0x04, 0x1c
        /*004a*/ 	.short	(.L_4981 - .L_4980)


	//   ....[0]....
.L_4980:
        /*004c*/ 	.word	0x00000ad0


	//   ....[1]....
        /*0050*/ 	.word	0x00000b20


	//   ....[2]....
        /*0054*/ 	.word	0x00000e10


	//----- nvinfo : EIATTR_MAX_THREADS
	.align		4
.L_4981:
        /*0058*/ 	.byte	0x04, 0x05
        /*005a*/ 	.short	(.L_4983 - .L_4982)
.L_4982:
        /*005c*/ 	.word	0x00000080
        /*0060*/ 	.word	0x00000001
        /*0064*/ 	.word	0x00000001


	//----- nvinfo : EIATTR_CRS_STACK_SIZE
	.align		4
.L_4983:
        /*0068*/ 	.byte	0x04, 0x1e
        /*006a*/ 	.short	(.L_4985 - .L_4984)
.L_4984:
        /*006c*/ 	.word	0x00000000


	//----- nvinfo : EIATTR_CBANK_PARAM_SIZE
	.align		4
.L_4985:
        /*0070*/ 	.byte	0x03, 0x19
        /*0072*/ 	.short	0x0020


	//----- nvinfo : EIATTR_PARAM_CBANK
	.align		4
        /*0074*/ 	.byte	0x04, 0x0a
        /*0076*/ 	.short	(.L_4987 - .L_4986)
	.align		4
.L_4986:
        /*0078*/ 	.word	index@(.nv.constant0._ZN2at6native29vectorized_elementwise_kernelILi2ENS0_13BinaryFunctorIiiiZZZNS0_21heaviside_kernel_cudaERNS_18TensorIteratorBaseEENKUlvE_clEvENKUlvE1_clEvEUliiE_EESt5arrayIPcLm3EEEEviT0_T1_)
        /*007c*/ 	.short	0x0380
        /*007e*/ 	.short	0x0020


	//----- nvinfo : EIATTR_SW_WAR
	.align		4
.L_4987:
        /*0080*/ 	.byte	0x04, 0x36
        /*0082*/ 	.short	(.L_4989 - .L_4988)
.L_4988:
        /*0084*/ 	.word	0x00000008
.L_4989:


//--------------------- .nv.info._ZN2at6native29vectorized_elementwise_kernelILi4ENS0_13BinaryFunctorIiiiZZZNS0_21heaviside_kernel_cudaERNS_18TensorIteratorBaseEENKUlvE_clEvENKUlvE1_clEvEUliiE_EESt5arrayIPcLm3EEEEviT0_T1_ --------------------------
	.section	.nv.info._ZN2at6native29vectorized_elementwise_kernelILi4ENS0_13BinaryFunctorIiiiZZZNS0_21heaviside_kernel_cudaERNS_18TensorIteratorBaseEENKUlvE_clEvENKUlvE1_clEvEUliiE_EESt5arrayIPcLm3EEEEviT0_T1_,"",@"SHT_CUDA_INFO"
	.sectionflags	@""
	.align	4


	//----- nvinfo : EIATTR_CUDA_API_VERSION
	.align		4
        /*0000*/ 	.byte	0x04, 0x37
        /*0002*/ 	.short	(.L_4991 - .L_4990)
.L_4990:
        /*0004*/ 	.word	0x00000082


	//----- nvinfo : EIATTR_KPARAM_INFO
	.align		4
.L_4991:
        /*0008*/ 	.byte	0x04, 0x17
        /*000a*/ 	.short	(.L_4993 - .L_4992)
.L_4992:
        /*000c*/ 	.word	0x00000000
        /*0010*/ 	.short	0x0002
        /*0012*/ 	.short	0x0008
        /*0014*/ 	.byte	0x00, 0xf0, 0x61, 0x00


	//----- nvinfo : EIATTR_KPARAM_INFO
	.align		4
.L_4993:
        /*0018*/ 	.byte	0x04, 0x17
        /*001a*/ 	.short	(.L_4995 - .L_4994)
.L_4994:
        /*001c*/ 	.word	0x00000000
        /*0020*/ 	.short	0x0001
        /*0022*/ 	.short	0x0004
        /*0024*/ 	.byte	0x00, 0xf0, 0x05, 0x00


	//----- nvinfo : EIATTR_KPARAM_INFO
	.align		4
.L_4995:
        /*0028*/ 	.byte	0x04, 0x17
        /*002a*/ 	.short	(.L_4997 - .L_4996)
.L_4996:
        /*002c*/ 	.word	0x00000000
        /*0030*/ 	.short	0x0000
        /*0032*/ 	.short	0x0000
        /*0034*/ 	.byte	0x00, 0xf0, 0x11, 0x00


	//----- nvinfo : EIATTR_SPARSE_MMA_MASK
	.align		4
.L_4997:
        /*0038*/ 	.byte	0x03, 0x50
        /*003a*/ 	.short	0x0000


	//----- nvinfo : EIATTR_MAXREG_COUNT
	.align		4
        /*003c*/ 	.byte	0x03, 0x1b
        /*003e*/ 	.short	0x00ff


	//----- nvinfo : EIATTR_MERCURY_ISA_VERSION
	.align		4
        /*0040*/ 	.byte	0x03, 0x5f
        /*0042*/ 	.short	0x0101


	//----- nvinfo : EIATTR_VRC_CTA_INIT_COUNT
	.align		4
        /*0044*/ 	.byte	0x02, 0x4a
	.zero		1
	.zero		1


	//----- nvinfo : EIATTR_EXIT_INSTR_OFFSETS
	.align		4
        /*0048*/ 	.byte	0x04, 0x1c
        /*004a*/ 	.short	(.L_4999 - .L_4998)


	//   ....[0]....
.L_4998:
        /*004c*/ 	.word	0x00000ad0


	//   ....[1]....
        /*0050*/ 	.word	0x00000b20


	//   ....[2]....
        /*0054*/ 	.word	0x00000db0


	//----- nvinfo : EIATTR_MAX_THREADS
	.align		4
.L_4999:
        /*0058*/ 	.byte	0x04, 0x05
        /*005a*/ 	.short	(.L_5001 - .L_5000)
.L_5000:
        /*005c*/ 	.word	0x00000080
        /*0060*/ 	.word	0x00000001
        /*0064*/ 	.word	0x00000001


	//----- nvinfo : EIATTR_CRS_STACK_SIZE
	.align		4
.L_5001:
        /*0068*/ 	.byte	0x04, 0x1e
        /*006a*/ 	.short	(.L_5003 - .L_5002)
.L_5002:
        /*006c*/ 	.word	0x00000000


	//----- nvinfo : EIATTR_CBANK_PARAM_SIZE
	.align		4
.L_5003:
        /*0070*/ 	.byte	0x03, 0x19
        /*0072*/ 	.short	0x0020


	//----- nvinfo : EIATTR_PARAM_CBANK
	.align		4
        /*0074*/ 	.byte	0x04, 0x0a
        /*0076*/ 	.short	(.L_5005 - .L_5004)
	.align		4
.L_5004:
        /*0078*/ 	.word	index@(.nv.constant0._ZN2at6native29vectorized_elementwise_kernelILi4ENS0_13BinaryFunctorIiiiZZZNS0_21heaviside_kernel_cudaERNS_18TensorIteratorBaseEENKUlvE_clEvENKUlvE1_clEvEUliiE_EESt5arrayIPcLm3EEEEviT0_T1_)
        /*007c*/ 	.short	0x0380
        /*007e*/ 	.short	0x0020


	//----- nvinfo : EIATTR_SW_WAR
	.align		4
.L_5005:
        /*0080*/ 	.byte	0x04, 0x36
        /*0082*/ 	.short	(.L_5007 - .L_5006)
.L_5006:
        /*0084*/ 	.word	0x00000008
.L_5007:


//--------------------- .nv.info._ZN2at6native29vectorized_elementwise_kernelILi8ENS0_13BinaryFunctorIiiiZZZNS0_21heaviside_kernel_cudaERNS_18TensorIteratorBaseEENKUlvE_clEvENKUlvE1_clEvEUliiE_EESt5arrayIPcLm3EEEEviT0_T1_ --------------------------
	.section	.nv.info._ZN2at6native29vectorized_elementwise_kernelILi8ENS0_13BinaryFunctorIiiiZZZNS0_21heaviside_kernel_cudaERNS_18TensorIteratorBaseEENKUlvE_clEvENKUlvE1_clEvEUliiE_EESt5arrayIPcLm3EEEEviT0_T1_,"",@"SHT_CUDA_INFO"
	.sectionflags	@""
	.align	4


	//----- nvinfo : EIATTR_CUDA_API_VERSION
	.align		4
        /*0000*/ 	.byte	0x04, 0x37
        /*0002*/ 	.short	(.L_5009 - .L_5008)
.L_5008:
        /*0004*/ 	.word	0x00000082


	//----- nvinfo : EIATTR_KPARAM_INFO
	.align		4
.L_5009:
        /*0008*/ 	.byte	0x04, 0x17
        /*000a*/ 	.short	(.L_5011 - .L_5010)
.L_5010:
        /*000c*/ 	.word	0x00000000
        /*0010*/ 	.short	0x0002
        /*0012*/ 	.short	0x0008
        /*0014*/ 	.byte	0x00, 0xf0, 0x61, 0x00


	//----- nvinfo : EIATTR_KPARAM_INFO
	.align		4
.L_5011:
        /*0018*/ 	.byte	0x04, 0x17
        /*001a*/ 	.short	(.L_5013 - .L_5012)
.L_5012:
        /*001c*/ 	.word	0x00000000
        /*0020*/ 	.short	0x0001
        /*0022*/ 	.short	0x0004
        /*0024*/ 	.byte	0x00, 0xf0, 0x05, 0x00


	//----- nvinfo : EIATTR_KPARAM_INFO
	.align		4
.L_5013:
        /*0028*/ 	.byte	0x04, 0x17
        /*002a*/ 	.short	(.L_5015 - .L_5014)
.L_5014:
        /*002c*/ 	.word	0x00000000
        /*0030*/ 	.short	0x0000
        /*0032*/ 	.short	0x0000
        /*0034*/ 	.byte	0x00, 0xf0, 0x11, 0x00


	//----- nvinfo : EIATTR_SPARSE_MMA_MASK
	.align		4
.L_5015:
        /*0038*/ 	.byte	0x03, 0x50
        /*003a*/ 	.short	0x0000


	//----- nvinfo : EIATTR_MAXREG_COUNT
	.align		4
        /*003c*/ 	.byte	0x03, 0x1b
        /*003e*/ 	.short	0x00ff


	//----- nvinfo : EIATTR_MERCURY_ISA_VERSION
	.align		4
        /*0040*/ 	.byte	0x03, 0x5f
        /*0042*/ 	.short	0x0101


	//----- nvinfo : EIATTR_VRC_CTA_INIT_COUNT
	.align		4
        /*0044*/ 	.byte	0x02, 0x4a
	.zero		1
	.zero		1


	//----- nvinfo : EIATTR_EXIT_INSTR_OFFSETS
	.align		4
        /*0048*/ 	.byte	0x04, 0x1c
        /*004a*/ 	.short	(.L_5017 - .L_5016)


	//   ....[0]....
.L_5016:
        /*004c*/ 	.word	0x00000ad0


	//   ....[1]....
        /*0050*/ 	.word	0x00000b20


	//   ....[2]....
        /*0054*/ 	.word	0x00000d80


	//----- nvinfo : EIATTR_MAX_THREADS
	.align		4
.L_5017:
        /*0058*/ 	.byte	0x04, 0x05
        /*005a*/ 	.short	(.L_5019 - .L_5018)
.L_5018:
        /*005c*/ 	.word	0x00000080
        /*0060*/ 	.word	0x00000001
        /*0064*/ 	.word	0x00000001


	//----- nvinfo : EIATTR_CRS_STACK_SIZE
	.align		4
.L_5019:
        /*0068*/ 	.byte	0x04, 0x1e
        /*006a*/ 	.short	(.L_5021 - .L_5020)
.L_5020:
        /*006c*/ 	.word	0x00000000


	//----- nvinfo : EIATTR_CBANK_PARAM_SIZE
	.align		4
.L_5021:
        /*0070*/ 	.byte	0x03, 0x19
        /*0072*/ 	.short	0x0020


	//----- nvinfo : EIATTR_PARAM_CBANK
	.align		4
        /*0074*/ 	.byte	0x04, 0x0a
        /*0076*/ 	.short	(.L_5023 - .L_5022)
	.align		4
.L_5022:
        /*0078*/ 	.word	index@(.nv.constant0._ZN2at6native29vectorized_elementwise_kernelILi8ENS0_13BinaryFunctorIiiiZZZNS0_21heaviside_kernel_cudaERNS_18TensorIteratorBaseEENKUlvE_clEvENKUlvE1_clEvEUliiE_EESt5arrayIPcLm3EEEEviT0_T1_)
        /*007c*/ 	.short	0x0380
        /*007e*/ 	.short	0x0020


	//----- nvinfo : EIATTR_SW_WAR
	.align		4
.L_5023:
        /*0080*/ 	.byte	0x04, 0x36
        /*0082*/ 	.short	(.L_5025 - .L_5024)
.L_5024:
        /*0084*/ 	.word	0x00000008
.L_5025:


//--------------------- .nv.info._ZN2at6native18elementwise_kernelILi128ELi4EZNS0_15gpu_kernel_implINS0_13BUnaryFunctorIiiiZZZNS0_21heaviside_kernel_cudaERNS_18TensorIteratorBaseEENKUlvE_clEvENKUlvE1_clEvEUliiE_EEEEvS5_RKT_EUliE_EEviT1_ --------------------------
	.section	.nv.info._ZN2at6native18elementwise_kernelILi128ELi4EZNS0_15gpu_kernel_implINS0_13BUnaryFunctorIiiiZZZNS0_21heaviside_kernel_cudaERNS_18TensorIteratorBaseEENKUlvE_clEvENKUlvE1_clEvEUliiE_EEEEvS5_RKT_EUliE_EEviT1_,"",@"SHT_CUDA_INFO"
	.sectionflags	@""
	.align	4


	//----- nvinfo : EIATTR_CUDA_API_VERSION
	.align		4
        /*0000*/ 	.byte	0x04, 0x37
        /*0002*/ 	.short	(.L_5027 - .L_5026)
.L_5026:
        /*0004*/ 	.word	0x00000082


	//----- nvinfo : EIATTR_KPARAM_INFO
	.align		4
.L_5027:
        /*0008*/ 	.byte	0x04, 0x17
        /*000a*/ 	.short	(.L_5029 - .L_5028)
.L_5028:
        /*000c*/ 	.word	0x00000000
        /*0010*/ 	.short	0x0001
        /*0012*/ 	.short	0x0008
        /*0014*/ 	.byte	0x00, 0xf0, 0x81, 0x08


	//----- nvinfo : EIATTR_KPARAM_INFO
	.align		4
.L_5029:
        /*0018*/ 	.byte	0x04, 0x17
        /*001a*/ 	.short	(.L_5031 - .L_5030)
.L_5030:
        /*001c*/ 	.word	0x00000000
        /*0020*/ 	.short	0x0000
        /*0022*/ 	.short	0x0000
        /*0024*/ 	.byte	0x00, 0xf0, 0x11, 0x00


	//----- nvinfo : EIATTR_SPARSE_MMA_MASK
	.align		4
.L_5031:
        /*0028*/ 	.byte	0x03, 0x50
        /*002a*/ 	.short	0x0000


	//----- nvinfo : EIATTR_MAXREG_COUNT
	.align		4
        /*002c*/ 	.byte	0x03, 0x1b
        /*002e*/ 	.short	0x0080


	//----- nvinfo : EIATTR_EXTERNS
	.align		4
        /*0030*/ 	.byte	0x04, 0x0f
        /*0032*/ 	.short	(.L_5033 - .L_5032)


	//   ....[0]....
	.align		4
.L_5032:
        /*0034*/ 	.word	index@(__assertfail)


	//----- nvinfo : EIATTR_MERCURY_ISA_VERSION
	.align		4
.L_5033:
        /*0038*/ 	.byte	0x03, 0x5f
        /*003a*/ 	.short	0x0101


	//----- nvinfo : EIATTR_VRC_CTA_INIT_COUNT
	.align		4
        /*003c*/ 	.byte	0x02, 0x4a
	.zero		1
	.zero		1


	//----- nvinfo : EIATTR_SYSCALL_OFFSETS
	.align		4
        /*0040*/ 	.byte	0x04, 0x46
        /*0042*/ 	.short	(.L_5035 - .L_5034)


	//   ....[0]....
.L_5034:
        /*0044*/ 	.word	0x000020b0


	//   ....[1]....
        /*0048*/ 	.word	0x00002eb0


	//   ....[2]....
        /*004c*/ 	.word	0x000050d0


	//   ....[3]....
        /*0050*/ 	.word	0x00005cd0


	//   ....[4]....
        /*0054*/ 	.word	0x00008030


	//   ....[5]....
        /*0058*/ 	.word	0x00008c30


	//   ....[6]....
        /*005c*/ 	.word	0x0000afa0


	//   ....[7]....
        /*0060*/ 	.word	0x0000bb70


	//----- nvinfo : EIATTR_EXIT_INSTR_OFFSETS
	.align		4
.L_5035:
        /*0064*/ 	.byte	0x04, 0x1c
        /*0066*/ 	.short	(.L_5037 - .L_5036)


	//   ....[0]....
.L_5036:
        /*0068*/ 	.word	0x00008f10


	//   ....[1]....
        /*006c*/ 	.word	0x0000b100


	//   ....[2]....
        /*0070*/ 	.word	0x0000b120


	//   ....[3]....
        /*0074*/ 	.word	0x0000b1b0


	//   ....[4]....
        /*0078*/ 	.word	0x0000b1d0


	//   ....[5]....
        /*007c*/ 	.word	0x0000b1f0


	//   ....[6]....
        /*0080*/ 	.word	0x0000b280


	//   ....[7]....
        /*0084*/ 	.word	0x0000b2c0


	//   ....[8]....
        /*0088*/ 	.word	0x0000b360


	//   ....[9]....
        /*008c*/ 	.word	0x0000b3b0


	//   ....[10]....
        /*0090*/ 	.word	0x0000b3e0


	//   ....[11]....
        /*0094*/ 	.word	0x0000b4a0


	//   ....[12]....
        /*0098*/ 	.word	0x0000b610


	//   ....[13]....
        /*009c*/ 	.word	0x0000b780


	//   ....[14]....
        /*00a0*/ 	.word	0x0000b8e0


	//   ....[15]....
        /*00a4*/ 	.word	0x0000b910


	//   ....[16]....
        /*00a8*/ 	.word	0x0000b930


	//   ....[17]....
        /*00ac*/ 	.word	0x0000b9d0


	//   ....[18]....
        /*00b0*/ 	.word	0x0000ba10


	//   ....[19]....
        /*00b4*/ 	.word	0x0000bb80


	//   ....[20]....
        /*00b8*/ 	.word	0x0000bc90


	//   ....[21]....
        /*00bc*/ 	.word	0x0000bdd0


	//   ....[22]....
        /*00c0*/ 	.word	0x0000be10


	//----- nvinfo : EIATTR_MAX_THREADS
	.align		4
.L_5037:
        /*00c4*/ 	.byte	0x04, 0x05
        /*00c6*/ 	.short	(.L_5039 - .L_5038)
.L_5038:
        /*00c8*/ 	.word	0x00000080
        /*00cc*/ 	.word	0x00000001
        /*00d0*/ 	.word	0x00000001


	//----- nvinfo : EIATTR_CRS_STACK_SIZE
	.align		4
.L_5039:
        /*00d4*/ 	.byte	0x04, 0x1e
        /*00d6*/ 	.short	(.L_5041 - .L_5040)
.L_5040:
        /*00d8*/ 	.word	0x00000000


	//----- nvinfo : EIATTR_CBANK_PARAM_SIZE
	.align		4
.L_5041:
        /*00dc*/ 	.byte	0x03, 0x19
        /*00de*/ 	.short	0x0228


	//----- nvinfo : EIATTR_PARAM_CBANK
	.align		4
        /*00e0*/ 	.byte	0x04, 0x0a
        /*00e2*/ 	.short	(.L_5043 - .L_5042)
	.align		4
.L_5042:
        /*00e4*/ 	.word	index@(.nv.constant0._ZN2at6native18elementwise_kernelILi128ELi4EZNS0_15gpu_kernel_implINS0_13BUnaryFunctorIiiiZZZNS0_21heaviside_kernel_cudaERNS_18TensorIteratorBaseEENKUlvE_clEvENKUlvE1_clEvEUliiE_EEEEvS5_RKT_EUliE_EEviT1_)
        /*00e8*/ 	.short	0x0380
        /*00ea*/ 	.short	0x0228


	//----- nvinfo : EIATTR_SW_WAR
	.align		4
.L_5043:
        /*00ec*/ 	.byte	0x04, 0x36
        /*00ee*/ 	.short	(.L_5045 - .L_5044)
.L_5044:
        /*00f0*/ 	.word	0x00000008
.L_5045:


//--------------------- .nv.info._ZN2at6native27unrolled_elementwise_kernelINS0_13BUnaryFunctorIiiiZZZNS0_21heaviside_kernel_cudaERNS_18TensorIteratorBaseEENKUlvE_clEvENKUlvE1_clEvEUliiE_EESt5arrayIPcLm2EELi4E23TrivialOffsetCalculatorILi1EjESD_NS0_6memory12LoadWithCastILi1EEENSE_13StoreWithCastILi1EEEEEviT_T0_T2_T3_T4_T5_ --------------------------
	.section	.nv.info._ZN2at6native27unrolled_elementwise_kernelINS0_13BUnaryFunctorIiiiZZZNS0_21heaviside_kernel_cudaERNS_18TensorIteratorBaseEENKUlvE_clEvENKUlvE1_clEvEUliiE_EESt5arrayIPcLm2EELi4E23TrivialOffsetCalculatorILi1EjESD_NS0_6memory12LoadWithCastILi1EEENSE_13StoreWithCastILi1EEEEEviT_T0_T2_T3_T4_T5_,"",@"SHT_CUDA_INFO"
	.sectionflags	@""
	.align	4


	//----- nvinfo : EIATTR_CUDA_API_VERSION
	.align		4
        /*0000*/ 	.byte	0x04, 0x37
        /*0002*/ 	.short	(.L_5047 - .L_5046)
.L_5046:
        /*0004*/ 	.word	0x00000082


	//----- nvinfo : EIATTR_KPARAM_INFO
	.align		4
.L_5047:
        /*0008*/ 	.byte	0x04, 0x17
        /*000a*/ 	.short	(.L_5049 - .L_5048)
.L_5048:
        /*000c*/ 	.word	0x00000000
        /*0010*/ 	.short	0x0006
        /*0012*/ 	.short	0x002c
        /*0014*/ 	.byte	0x00, 0xf0, 0x21, 0x00


	//----- nvinfo : EIATTR_KPARAM_INFO
	.align		4
.L_5049:
        /*0018*/ 	.byte	0x04, 0x17
        /*001a*/ 	.short	(.L_5051 - .L_5050)
.L_5050:
        /*001c*/ 	.word	0x00000000
        /*0020*/ 	.short	0x0005
        /*0022*/ 	.short	0x0024
        /*0024*/ 	.byte	0x00, 0xf0, 0x21, 0x00


	//----- nvinfo : EIATTR_KPARAM_INFO
	.align		4
.L_5051:
        /*0028*/ 	.byte	0x04, 0x17
        /*002a*/ 	.short	(.L_5053 - .L_5052)
.L_5052:
        /*002c*/ 	.word	0x00000000
        /*0030*/ 	.short	0x0004
        /*0032*/ 	.short	0x0021
        /*0034*/ 	.byte	0x00, 0xf0, 0x05, 0x00


	//----- nvinfo : EIATTR_KPARAM_INFO
	.align		4
.L_5053:
        /*0038*/ 	.byte	0x04, 0x17
        /*003a*/ 	.short	(.L_5055 - .L_5054)
.L_5054:
        /*003c*/ 	.word	0x00000000
        /*0040*/ 	.short	0x0003
        /*0042*/ 	.short	0x0020
        /*0044*/ 	.byte	0x00, 0xf0, 0x05, 0x00


	//----- nvinfo : EIATTR_KPARAM_INFO
	.align		4
.L_5055:
        /*0048*/ 	.byte	0x04, 0x17
        /*004a*/ 	.short	(.L_5057 - .L_5056)
.L_5056:
        /*004c*/ 	.word	0x00000000
        /*0050*/ 	.short	0x0002
        /*0052*/ 	.short	0x0010
        /*0054*/ 	.byte	0x00, 0xf0, 0x41, 0x00


	//----- nvinfo : EIATTR_KPARAM_INFO
	.align		4
.L_5057:
        /*0058*/ 	.byte	0x04, 0x17
        /*005a*/ 	.short	(.L_5059 - .L_5058)
.L_5058:
        /*005c*/ 	.word	0x00000000
        /*0060*/ 	.short	0x0001
        /*0062*/ 	.short	0x0004
        /*0064*/ 	.byte	0x00, 0xf0, 0x21, 0x00


	//----- nvinfo : EIATTR_KPARAM_INFO
	.align		4
.L_5059:
        /*0068*/ 	.byte	0x04, 0x17
        /*006a*/ 	.short	(.L_5061 - .L_5060)
.L_5060:
        /*006c*/ 	.word	0x00000000
        /*0070*/ 	.short	0x0000
        /*0072*/ 	.short	0x0000
        /*0074*/ 	.byte	0x00, 0xf0, 0x11, 0x00


	//----- nvinfo : EIATTR_SPARSE_MMA_MASK
	.align		4
.L_5061:
        /*0078*/ 	.byte	0x03, 0x50
        /*007a*/ 	.short	0x0000


	//----- nvinfo : EIATTR_MAXREG_COUNT
	.align		4
        /*007c*/ 	.byte	0x03, 0x1b
        /*007e*/ 	.short	0x00ff


	//----- nvinfo : EIATTR_EXTERNS
	.align		4
        /*0080*/ 	.byte	0x04, 0x0f
        /*0082*/ 	.short	(.L_5063 - .L_5062)


	//   ....[0]....
	.align		4
.L_5062:
        /*0084*/ 	.word	index@(__assertfail)


	//----- nvinfo : EIATTR_MERCURY_ISA_VERSION
	.align		4
.L_5063:
        /*0088*/ 	.byte	0x03, 0x5f
        /*008a*/ 	.short	0x0101


	//----- nvinfo : EIATTR_VRC_CTA_INIT_COUNT
	.align		4
        /*008c*/ 	.byte	0x02, 0x4a
	.zero		1
	.zero		1


	//----- nvinfo : EIATTR_SYSCALL_OFFSETS
	.align		4
        /*0090*/ 	.byte	0x04, 0x46
        /*0092*/ 	.short	(.L_5065 - .L_5064)


	//   ....[0]....
.L_5064:
        /*0094*/ 	.word	0x00000dc0


	//   ....[1]....
        /*0098*/ 	.word	0x00001ce0


	//   ....[2]....
        /*009c*/ 	.word	0x00002b50


	//   ....[3]....
        /*00a0*/ 	.word	0x000039c0


	//   ....[4]....
        /*00a4*/ 	.word	0x00004870


	//   ....[5]....
        /*00a8*/ 	.word	0x000055c0


	//   ....[6]....
        /*00ac*/ 	.word	0x00006470


	//   ....[7]....
        /*00b0*/ 	.word	0x000072e0


	//----- nvinfo : EIATTR_EXIT_INSTR_OFFSETS
	.align		4
.L_5065:
        /*00b4*/ 	.byte	0x04, 0x1c
        /*00b6*/ 	.short	(.L_5067 - .L_5066)


	//   ....[0]....
.L_5066:
        /*00b8*/ 	.word	0x00006740


	//   ....[1]....
        /*00bc*/ 	.word	0x00006870


	//   ....[2]....
        /*00c0*/ 	.word	0x00006890


	//   ....[3]....
        /*00c4*/ 	.word	0x00006920


	//   ....[4]....
        /*00c8*/ 	.word	0x00006940


	//   ....[5]....
        /*00cc*/ 	.word	0x00006960


	//   ....[6]....
        /*00d0*/ 	.word	0x000069f0


	//   ....[7]....
        /*00d4*/ 	.word	0x00006a30


	//   ....[8]....
        /*00d8*/ 	.word	0x00006ad0


	//   ....[9]....
        /*00dc*/ 	.word	0x00006b20


	//   ....[10]....
        /*00e0*/ 	.word	0x00006b50


	//   ....[11]....
        /*00e4*/ 	.word	0x00006c10


	//   ....[12]....
        /*00e8*/ 	.word	0x00006d80


	//   ....[13]....
        /*00ec*/ 	.word	0x00006ef0


	//   ....[14]....
        /*00f0*/ 	.word	0x00007050


	//   ....[15]....
        /*00f4*/ 	.word	0x00007080


	//   ....[16]....
        /*00f8*/ 	.word	0x000070a0


	//   ....[17]....
        /*00fc*/ 	.word	0x00007140


	//   ....[18]....
        /*0100*/ 	.word	0x00007180


	//   ....[19]....
        /*0104*/ 	.word	0x000072f0


	//   ....[20]....
        /*0108*/ 	.word	0x00007400


	//   ....[21]....
        /*010c*/ 	.word	0x00007540


	//   ....[22]....
        /*0110*/ 	.word	0x00007580


	//----- nvinfo : EIATTR_MAX_THREADS
	.align		4
.L_5067:
        /*0114*/ 	.byte	0x04, 0x05
        /*0116*/ 	.short	(.L_5069 - .L_5068)
.L_5068:
        /*0118*/ 	.word	0x00000080
        /*011c*/ 	.word	0x00000001
        /*0120*/ 	.word	0x00000001


	//----- nvinfo : EIATTR_CRS_STACK_SIZE
	.align		4
.L_5069:
        /*0124*/ 	.byte	0x04, 0x1e
        /*0126*/ 	.short	(.L_5071 - .L_5070)
.L_5070:
        /*0128*/ 	.word	0x00000000


	//----- nvinfo : EIATTR_CBANK_PARAM_SIZE
	.align		4
.L_5071:
        /*012c*/ 	.byte	0x03, 0x19
        /*012e*/ 	.short	0x0034


	//----- nvinfo : EIATTR_PARAM_CBANK
	.align		4
        /*0130*/ 	.byte	0x04, 0x0a
        /*0132*/ 	.short	(.L_5073 - .L_5072)
	.align		4
.L_5072:
        /*0134*/ 	.word	index@(.nv.constant0._ZN2at6native27unrolled_elementwise_kernelINS0_13BUnaryFunctorIiiiZZZNS0_21heaviside_kernel_cudaERNS_18TensorIteratorBaseEENKUlvE_clEvENKUlvE1_clEvEUliiE_EESt5arrayIPcLm2EELi4E23TrivialOffsetCalculatorILi1EjESD_NS0_6memory12LoadWithCastILi1EEENSE_13StoreWithCastILi1EEEEEviT_T0_T2_T3_T4_T5_)
        /*0138*/ 	.short	0x0380
        /*013a*/ 	.short	0x0034


	//----- nvinfo : EIATTR_SW_WAR
	.align		4
.L_5073:
        /*013c*/ 	.byte	0x04, 0x36
        /*013e*/ 	.short	(.L_5075 - .L_5074)
.L_5074:
        /*0140*/ 	.word	0x00000008
.L_5075:


//--------------------- .nv.info._ZN2at6native18elementwise_kernelILi128ELi2EZNS0_22gpu_kernel_impl_nocastINS0_13BUnaryFunctorIiiiZZZNS0_21heaviside_kernel_cudaERNS_18TensorIteratorBaseEENKUlvE_clEvENKUlvE1_clEvEUliiE_EEEEvS5_RKT_EUliE_EEviT1_ --------------------------
	.section	.nv.info._ZN2at6native18elementwise_kernelILi128ELi2EZNS0_22gpu_kernel_impl_nocastINS0_13BUnaryFunctorIiiiZZZNS0_21heaviside_kernel_cudaERNS_18TensorIteratorBaseEENKUlvE_clEvENKUlvE1_clEvEUliiE_EEEEvS5_RKT_EUliE_EEviT1_,"",@"SHT_CUDA_INFO"
	.sectionflags	@""
	.align	4


	//----- nvinfo : EIATTR_CUDA_API_VERSION
	.align		4
        /*0000*/ 	.byte	0x04, 0x37
        /*0002*/ 	.short	(.L_5077 - .L_5076)
.L_5076:
        /*0004*/ 	.word	0x00000082


	//----- nvinfo : EIATTR_KPARAM_INFO
	.align		4
.L_5077:
        /*0008*/ 	.byte	0x04, 0x17
        /*000a*/ 	.short	(.L_5079 - .L_5078)
.L_5078:
        /*000c*/ 	.word	0x00000000
        /*0010*/ 	.short	0x0001
        /*0012*/ 	.short	0x0008
        /*0014*/ 	.byte	0x00, 0xf0, 0x61, 0x08


	//----- nvinfo : EIATTR_KPARAM_INFO
	.align		4
.L_5079:
        /*0018*/ 	.byte	0x04, 0x17
        /*001a*/ 	.short	(.L_5081 - .L_5080)
.L_5080:
        /*001c*/ 	.word	0x00000000
        /*0020*/ 	.short	0x0000
        /*0022*/ 	.short	0x0000
        /*0024*/ 	.byte	0x00, 0xf0, 0x11, 0x00


	//----- nvinfo : EIATTR_SPARSE_MMA_MASK
	.align		4
.L_5081:
        /*0028*/ 	.byte	0x03, 0x50
        /*002a*/ 	.short	0x0000


	//----- nvinfo : EIATTR_MAXREG_COUNT
	.align		4
        /*002c*/ 	.byte	0x03, 0x1b
        /*002e*/ 	.short	0x0080


	//----- nvinfo : EIATTR_MERCURY_ISA_VERSION
	.align		4
        /*0030*/ 	.byte	0x03, 0x5f
        /*0032*/ 	.short	0x0101


	//----- nvinfo : EIATTR_VRC_CTA_INIT_COUNT
	.align		4
        /*0034*/ 	.byte	0x02, 0x4a
	.zero		1
	.zero		1


	//----- nvinfo : EIATTR_EXIT_INSTR_OFFSETS
	.align		4
        /*0038*/ 	.byte	0x04, 0x1c
        /*003a*/ 	.short	(.L_5083 - .L_5082)


	//   ....[0]....
.L_5082:
        /*003c*/ 	.word	0x00000180


	//   ....[1]....
        /*0040*/ 	.word	0x00000210


	//   ....[2]....
        /*0044*/ 	.word	0x00001610


	//   ....[3]....
        /*0048*/ 	.word	0x00002970


	//----- nvinfo : EIATTR_MAX_THREADS
	.align		4
.L_5083:
        /*004c*/ 	.byte	0x04, 0x05
        /*004e*/ 	.short	(.L_5085 - .L_5084)
.L_5084:
        /*0050*/ 	.word	0x00000080
        /*0054*/ 	.word	0x00000001
        /*0058*/ 	.word	0x00000001


	//----- nvinfo : EIATTR_CRS_STACK_SIZE
	.align		4
.L_5085:
        /*005c*/ 	.byte	0x04, 0x1e
        /*005e*/ 	.short	(.L_5087 - .L_5086)
.L_5086:
        /*0060*/ 	.word	0x00000000


	//----- nvinfo : EIATTR_CBANK_PARAM_SIZE
	.align		4
.L_5087:
        /*0064*/ 	.byte	0x03, 0x19
        /*0066*/ 	.short	0x0220


	//----- nvinfo : EIATTR_PARAM_CBANK
	.align		4
        /*0068*/ 	.byte	0x04, 0x0a
        /*006a*/ 	.short	(.L_5089 - .L_5088)
	.align		4
.L_5088:
        /*006c*/ 	.word	index@(.nv.constant0._ZN2at6native18elementwise_kernelILi128ELi2EZNS0_22gpu_kernel_impl_nocastINS0_13BUnaryFunctorIiiiZZZNS0_21heaviside_kernel_cudaERNS_18TensorIteratorBaseEENKUlvE_clEvENKUlvE1_clEvEUliiE_EEEEvS5_RKT_EUliE_EEviT1_)
        /*0070*/ 	.short	0x0380
        /*0072*/ 	.short	0x0220


	//----- nvinfo : EIATTR_SW_WAR
	.align		4
.L_5089:
        /*0074*/ 	.byte	0x04, 0x36
        /*0076*/ 	.short	(.L_5091 - .L_5090)
.L_5090:
        /*0078*/ 	.word	0x00000008
.L_5091:


//--------------------- .nv.info._ZN2at6native27unrolled_elementwise_kernelINS0_13BUnaryFunctorIiiiZZZNS0_21heaviside_kernel_cudaERNS_18TensorIteratorBaseEENKUlvE_clEvENKUlvE1_clEvEUliiE_EESt5arrayIPcLm2EELi4E23TrivialOffsetCalculatorILi1EjESD_NS0_6memory15LoadWithoutCastENSE_16StoreWithoutCastEEEviT_T0_T2_T3_T4_T5_ --------------------------
	.section	.nv.info._ZN2at6native27unrolled_elementwise_kernelINS0_13BUnaryFunctorIiiiZZZNS0_21heaviside_kernel_cudaERNS_18TensorIteratorBaseEENKUlvE_clEvENKUlvE1_clEvEUliiE_EESt5arrayIPcLm2EELi4E23TrivialOffsetCalculatorILi1EjESD_NS0_6memory15LoadWithoutCastENSE_16StoreWithoutCastEEEviT_T0_T2_T3_T4_T5_,"",@"SHT_CUDA_INFO"
	.sectionflags	@""
	.align	4


	//----- nvinfo : EIATTR_CUDA_API_VERSION
	.align		4
        /*0000*/ 	.byte	0x04, 0x37
        /*0002*/ 	.short	(.L_5093 - .L_5092)
.L_5092:
        /*0004*/ 	.word	0x00000082


	//----- nvinfo : EIATTR_KPARAM_INFO
	.align		4
.L_5093:
        /*0008*/ 	.byte	0x04, 0x17
        /*000a*/ 	.short	(.L_5095 - .L_5094)
.L_5094:
        /*000c*/ 	.word	0x00000000
        /*0010*/ 	.short	0x0006
        /*0012*/ 	.short	0x0023
        /*0014*/ 	.byte	0x00, 0xf0, 0x05, 0x00


	//----- nvinfo : EIATTR_KPARAM_INFO
	.align		4
.L_5095:
        /*0018*/ 	.byte	0x04, 0x17
        /*001a*/ 	.short	(.L_5097 - .L_5096)
.L_5096:
        /*001c*/ 	.word	0x00000000
        /*0020*/ 	.short	0x0005
        /*0022*/ 	.short	0x0022
        /*0024*/ 	.byte	0x00, 0xf0, 0x05, 0x00


	//----- nvinfo : EIATTR_KPARAM_INFO
	.align		4
.L_5097:
        /*0028*/ 	.byte	0x04, 0x17
        /*002a*/ 	.short	(.L_5099 - .L_5098)
.L_5098:
        /*002c*/ 	.word	0x00000000
        /*0030*/ 	.short	0x0004
        /*0032*/ 	.short	0x0021
        /*0034*/ 	.byte	0x00, 0xf0, 0x05, 0x00


	//----- nvinfo : EIATTR_KPARAM_INFO
	.align		4
.L_5099:
        /*0038*/ 	.byte	0x04, 0x17
        /*003a*/ 	.short	(.L_5101 - .L_5100)
.L_5100:
        /*003c*/ 	.word	0x00000000
        /*0040*/ 	.short	0x0003
        /*0042*/ 	.short	0x0020
        /*0044*/ 	.byte	0x00, 0xf0, 0x05, 0x00


	//----- nvinfo : EIATTR_KPARAM_INFO
	.align		4
.L_5101:
        /*0048*/ 	.byte	0x04, 0x17
        /*004a*/ 	.short	(.L_5103 - .L_5102)
.L_5102:
        /*004c*/ 	.word	0x00000000
        /*0050*/ 	.short	0x0002
        /*0052*/ 	.short	0x0010
        /*0054*/ 	.byte	0x00, 0xf0, 0x41, 0x00


	//----- nvinfo : EIATTR_KPARAM_INFO
	.align		4
.L_5103:
        /*0058*/ 	.byte	0x04, 0x17
        /*005a*/ 	.short	(.L_5105 - .L_5104)
.L_5104:
        /*005c*/ 	.word	0x00000000
        /*0060*/ 	.short	0x0001
        /*0062*/ 	.short	0x0004
        /*0064*/ 	.byte	0x00, 0xf0, 0x21, 0x00


	//----- nvinfo : EIATTR_KPARAM_INFO
	.align		4
.L_5105:
        /*0068*/ 	.byte	0x04, 0x17
        /*006a*/ 	.short	(.L_5107 - .L_5106)
.L_5106:
        /*006c*/ 	.word	0x00000000
        /*0070*/ 	.short	0x0000
        /*0072*/ 	.short	0x0000
        /*0074*/ 	.byte	0x00, 0xf0, 0x11, 0x00


	//----- nvinfo : EIATTR_SPARSE_MMA_MASK
	.align		4
.L_5107:
        /*0078*/ 	.byte	0x03, 0x50
        /*007a*/ 	.short	0x0000


	//----- nvinfo : EIATTR_MAXREG_COUNT
	.align		4
        /*007c*/ 	.byte	0x03, 0x1b
        /*007e*/ 	.short	0x00ff


	//----- nvinfo : EIATTR_MERCURY_ISA_VERSION
	.align		4
        /*0080*/ 	.byte	0x03, 0x5f
        /*0082*/ 	.short	0x0101


	//----- nvinfo : EIATTR_VRC_CTA_INIT_COUNT
	.align		4
        /*0084*/ 	.byte	0x02, 0x4a
	.zero		1
	.zero		1


	//----- nvinfo : EIATTR_EXIT_INSTR_OFFSETS
	.align		4
        /*0088*/ 	.byte	0x04, 0x1c
        /*008a*/ 	.short	(.L_5109 - .L_5108)


	//   ....[0]....
.L_5108:
        /*008c*/ 	.word	0x000004c0


	//   ....[1]....
        /*0090*/ 	.word	0x00000510


	//----- nvinfo : EIATTR_MAX_THREADS
	.align		4
.L_5109:
        /*0094*/ 	.byte	0x04, 0x05
        /*0096*/ 	.short	(.L_5111 - .L_5110)
.L_5110:
        /*0098*/ 	.word	0x00000080
        /*009c*/ 	.word	0x00000001
        /*00a0*/ 	.word	0x00000001


	//----- nvinfo : EIATTR_CRS_STACK_SIZE
	.align		4
.L_5111:
        /*00a4*/ 	.byte	0x04, 0x1e
        /*00a6*/ 	.short	(.L_5113 - .L_5112)
.L_5112:
        /*00a8*/ 	.word	0x00000000


	//----- nvinfo : EIATTR_CBANK_PARAM_SIZE
	.align		4
.L_5113:
        /*00ac*/ 	.byte	0x03, 0x19
        /*00ae*/ 	.short	0x0024


	//----- nvinfo : EIATTR_PARAM_CBANK
	.align		4
        /*00b0*/ 	.byte	0x04, 0x0a
        /*00b2*/ 	.short	(.L_5115 - .L_5114)
	.align		4
.L_5114:
        /*00b4*/ 	.word	index@(.nv.constant0._ZN2at6native27unrolled_elementwise_kernelINS0_13BUnaryFunctorIiiiZZZNS0_21heaviside_kernel_cudaERNS_18TensorIteratorBaseEENKUlvE_clEvENKUlvE1_clEvEUliiE_EESt5arrayIPcLm2EELi4E23TrivialOffsetCalculatorILi1EjESD_NS0_6memory15LoadWithoutCastENSE_16StoreWithoutCastEEEviT_T0_T2_T3_T4_T5_)
        /*00b8*/ 	.short	0x0380
        /*00ba*/ 	.short	0x0024


	//----- nvinfo : EIATTR_SW_WAR
	.align		4
.L_5115:
        /*00bc*/ 	.byte	0x04, 0x36
        /*00be*/ 	.short	(.L_5117 - .L_5116)
.L_5116:
        /*00c0*/ 	.word	0x00000008
.L_5117:


//--------------------- .nv.info._ZN2at6native29vectorized_elementwise_kernelILi2ENS0_13BUnaryFunctorIiiiZZZNS0_21heaviside_kernel_cudaERNS_18TensorIteratorBaseEENKUlvE_clEvENKUlvE1_clEvEUliiE_EESt5arrayIPcLm2EEEEviT0_T1_ --------------------------
	.section	.nv.info._ZN2at6native29vectorized_elementwise_kernelILi2ENS0_13BUnaryFunctorIiiiZZZNS0_21heaviside_kernel_cudaERNS_18TensorIteratorBaseEENKUlvE_clEvENKUlvE1_clEvEUliiE_EESt5arrayIPcLm2EEEEviT0_T1_,"",@"SHT_CUDA_INFO"
	.sectionflags	@""
	.align	4


	//----- nvinfo : EIATTR_CUDA_API_VERSION
	.align		4
        /*0000*/ 	.byte	0x04, 0x37
        /*0002*/ 	.short	(.L_5119 - .L_5118)
.L_5118:
        /*0004*/ 	.word	0x00000082


	//----- nvinfo : EIATTR_KPARAM_INFO
	.align		4
.L_5119:
        /*0008*/ 	.byte	0x04, 0x17
        /*000a*/ 	.short	(.L_5121 - .L_5120)
.L_5120:
        /*000c*/ 	.word	0x00000000
        /*0010*/ 	.short	0x0002
        /*0012*/ 	.short	0x0010
        /*0014*/ 	.byte	0x00, 0xf0, 0x41, 0x00


	//----- nvinfo : EIATTR_KPARAM_INFO
	.align		4
.L_5121:
        /*0018*/ 	.byte	0x04, 0x17
        /*001a*/ 	.short	(.L_5123 - .L_5122)
.L_5122:
        /*001c*/ 	.word	0x00000000
        /*0020*/ 	.short	0x0001
        /*0022*/ 	.short	0x0004
        /*0024*/ 	.byte	0x00, 0xf0, 0x21, 0x00


	//----- nvinfo : EIATTR_KPARAM_INFO
	.align		4
.L_5123:
        /*0028*/ 	.byte	0x04, 0x17
        /*002a*/ 	.short	(.L_5125 - .L_5124)
.L_5124:
        /*002c*/ 	.word	0x00000000
        /*0030*/ 	.short	0x0000
        /*0032*/ 	.short	0x0000
        /*0034*/ 	.byte	0x00, 0xf0, 0x11, 0x00


	//----- nvinfo : EIATTR_SPARSE_MMA_MASK
	.align		4
.L_5125:
        /*0038*/ 	.byte	0x03, 0x50
        /*003a*/ 	.short	0x0000


	//----- nvinfo : EIATTR_MAXREG_COUNT
	.align		4
        /*003c*/ 	.byte	0x03, 0x1b
        /*003e*/ 	.short	0x00ff


	//----- nvinfo : EIATTR_MERCURY_ISA_VERSION
	.align		4
        /*0040*/ 	.byte	0x03, 0x5f
        /*0042*/ 	.short	0x0101


	//----- nvinfo : EIATTR_VRC_CTA_INIT_COUNT
	.align		4
        /*0044*/ 	.byte	0x02, 0x4a
	.zero		1
	.zero		1


	//----- nvinfo : EIATTR_EXIT_INSTR_OFFSETS
	.align		4
        /*0048*/ 	.byte	0x04, 0x1c
        /*004a*/ 	.short	(.L_5127 - .L_5126)


	//   ....[0]....
.L_5126:
        /*004c*/ 	.word	0x00000980


	//   ....[1]....
        /*0050*/ 	.word	0x000009d0


	//   ....[2]....
        /*0054*/ 	.word	0x00000cd0


	//----- nvinfo : EIATTR_MAX_THREADS
	.align		4
.L_5127:
        /*0058*/ 	.byte	0x04, 0x05
        /*005a*/ 	.short	(.L_5129 - .L_5128)
.L_5128:
        /*005c*/ 	.word	0x00000080
        /*0060*/ 	.word	0x00000001
        /*0064*/ 	.word	0x00000001


	//----- nvinfo : EIATTR_CRS_STACK_SIZE
	.align		4
.L_5129:
        /*0068*/ 	.byte	0x04, 0x1e
        /*006a*/ 	.short	(.L_5131 - .L_5130)
.L_5130:
        /*006c*/ 	.word	0x00000000


	//----- nvinfo : EIATTR_CBANK_PARAM_SIZE
	.align		4
.L_5131:
        /*0070*/ 	.byte	0x03, 0x19
        /*0072*/ 	.short	0x0020


	//----- nvinfo : EIATTR_PARAM_CBANK
	.align		4
        /*0074*/ 	.byte	0x04, 0x0a
        /*0076*/ 	.short	(.L_5133 - .L_5132)
	.align		4
.L_5132:
        /*0078*/ 	.word	index@(.nv.constant0._ZN2at6native29vectorized_elementwise_kernelILi2ENS0_13BUnaryFunctorIiiiZZZNS0_21heaviside_kernel_cudaERNS_18TensorIteratorBaseEENKUlvE_clEvENKUlvE1_clEvEUliiE_EESt5arrayIPcLm2EEEEviT0_T1_)
        /*007c*/ 	.short	0x0380
        /*007e*/ 	.short	0x0020


	//----- nvinfo : EIATTR_SW_WAR
	.align		4
.L_5133:
        /*0080*/ 	.byte	0x04, 0x36
        /*0082*/ 	.short	(.L_5135 - .L_5134)
.L_5134:
        /*0084*/ 	.word	0x00000008
.L_5135:


//--------------------- .nv.info._ZN2at6native29vectorized_elementwise_kernelILi4ENS0_13BUnaryFunctorIiiiZZZNS0_21heaviside_kernel_cudaERNS_18TensorIteratorBaseEENKUlvE_clEvENKUlvE1_clEvEUliiE_EESt5arrayIPcLm2EEEEviT0_T1_ --------------------------
	.section	.nv.info._ZN2at6native29vectorized_elementwise_kernelILi4ENS0_13BUnaryFunctorIiiiZZZNS0_21heaviside_kernel_cudaERNS_18TensorIteratorBaseEENKUlvE_clEvENKUlvE1_clEvEUliiE_EESt5arrayIPcLm2EEEEviT0_T1_,"",@"SHT_CUDA_INFO"
	.sectionflags	@""
	.align	4


	//----- nvinfo : EIATTR_CUDA_API_VERSION
	.align		4
        /*0000*/ 	.byte	0x04, 0x37
        /*0002*/ 	.short	(.L_5137 - .L_5136)
.L_5136:
        /*0004*/ 	.word	0x00000082


	//----- nvinfo : EIATTR_KPARAM_INFO
	.align		4
.L_5137:
        /*0008*/ 	.byte	0x04, 0x17
        /*000a*/ 	.short	(.L_5139 - .L_5138)
.L_5138:
        /*000c*/ 	.word	0x00000000
        /*0010*/ 	.short	0x0002
        /*0012*/ 	.short	0x0010
        /*0014*/ 	.byte	0x00, 0xf0, 0x41, 0x00


	//----- nvinfo : EIATTR_KPARAM_INFO
	.align		4
.L_5139:
        /*0018*/ 	.byte	0x04, 0x17
        /*001a*/ 	.short	(.L_5141 - .L_5140)
.L_5140:
        /*001c*/ 	.word	0x00000000
        /*0020*/ 	.short	0x0001
        /*0022*/ 	.short	0x0004
        /*0024*/ 	.byte	0x00, 0xf0, 0x21, 0x00


	//----- nvinfo : EIATTR_KPARAM_INFO
	.align		4
.L_5141:
        /*0028*/ 	.byte	0x04, 0x17
        /*002a*/ 	.short	(.L_5143 - .L_5142)
.L_5142:
        /*002c*/ 	.word	0x00000000
        /*0030*/ 	.short	0x0000
        /*0032*/ 	.short	0x0000
        /*0034*/ 	.byte	0x00, 0xf0, 0x11, 0x00


	//----- nvinfo : EIATTR_SPARSE_MMA_MASK
	.align		4
.L_5143:
        /*0038*/ 	.byte	0x03, 0x50
        /*003a*/ 	.short	0x0000


	//----- nvinfo : EIATTR_MAXREG_COUNT
	.align		4
        /*003c*/ 	.byte	0x03, 0x1b
        /*003e*/ 	.short	0x00ff


	//----- nvinfo : EIATTR_MERCURY_ISA_VERSION
	.align		4
        /*0040*/ 	.byte	0x03, 0x5f
        /*0042*/ 	.short	0x0101


	//----- nvinfo : EIATTR_VRC_CTA_INIT_COUNT
	.align		4
        /*0044*/ 	.byte	0x02, 0x4a
	.zero		1
	.zero		1


	//----- nvinfo : EIATTR_EXIT_INSTR_OFFSETS
	.align		4
        /*0048*/ 	.byte	0x04, 0x1c
        /*004a*/ 	.short	(.L_5145 - .L_5144)


	//   ....[0]....
.L_5144:
        /*004c*/ 	.word	0x00000980


	//   ....[1]....
        /*0050*/ 	.word	0x000009d0


	//   ....[2]....
        /*0054*/ 	.word	0x00000c90


	//----- nvinfo : EIATTR_MAX_THREADS
	.align		4
.L_5145:
        /*0058*/ 	.byte	0x04, 0x05
        /*005a*/ 	.short	(.L_5147 - .L_5146)
.L_5146:
        /*005c*/ 	.word	0x00000080
        /*0060*/ 	.word	0x00000001
        /*0064*/ 	.word	0x00000001


	//----- nvinfo : EIATTR_CRS_STACK_SIZE
	.align		4
.L_5147:
        /*0068*/ 	.byte	0x04, 0x1e
        /*006a*/ 	.short	(.L_5149 - .L_5148)
.L_5148:
        /*006c*/ 	.word	0x00000000


	//----- nvinfo : EIATTR_CBANK_PARAM_SIZE
	.align		4
.L_5149:
        /*0070*/ 	.byte	0x03, 0x19
        /*0072*/ 	.short	0x0020


	//----- nvinfo : EIATTR_PARAM_CBANK
	.align		4
        /*0074*/ 	.byte	0x04, 0x0a
        /*0076*/ 	.short	(.L_5151 - .L_5150)
	.align		4
.L_5150:
        /*0078*/ 	.word	index@(.nv.constant0._ZN2at6native29vectorized_elementwise_kernelILi4ENS0_13BUnaryFunctorIiiiZZZNS0_21heaviside_kernel_cudaERNS_18TensorIteratorBaseEENKUlvE_clEvENKUlvE1_clEvEUliiE_EESt5arrayIPcLm2EEEEviT0_T1_)
        /*007c*/ 	.short	0x0380
        /*007e*/ 	.short	0x0020


	//----- nvinfo : EIATTR_SW_WAR
	.align		4
.L_5151:
        /*0080*/ 	.byte	0x04, 0x36
        /*0082*/ 	.short	(.L_5153 - .L_5152)
.L_5152:
        /*0084*/ 	.word	0x00000008
.L_5153:


//--------------------- .nv.info._ZN2at6native29vectorized_elementwise_kernelILi8ENS0_13BUnaryFunctorIiiiZZZNS0_21heaviside_kernel_cudaERNS_18TensorIteratorBaseEENKUlvE_clEvENKUlvE1_clEvEUliiE_EESt5arrayIPcLm2EEEEviT0_T1_ --------------------------
	.section	.nv.info._ZN2at6native29vectorized_elementwise_kernelILi8ENS0_13BUnaryFunctorIiiiZZZNS0_21heaviside_kernel_cudaERNS_18TensorIteratorBaseEENKUlvE_clEvENKUlvE1_clEvEUliiE_EESt5arrayIPcLm2EEEEviT0_T1_,"",@"SHT_CUDA_INFO"
	.sectionflags	@""
	.align	4


	//----- nvinfo : EIATTR_CUDA_API_VERSION
	.align		4
        /*0000*/ 	.byte	0x04, 0x37
        /*0002*/ 	.short	(.L_5155 - .L_5154)
.L_5154:
        /*0004*/ 	.word	0x00000082


	//----- nvinfo : EIATTR_KPARAM_INFO
	.align		4
.L_5155:
        /*0008*/ 	.byte	0x04, 0x17
        /*000a*/ 	.short	(.L_5157 - .L_5156)
.L_5156:
        /*000c*/ 	.word	0x00000000
        /*0010*/ 	.short	0x0002
        /*0012*/ 	.short	0x0010
        /*0014*/ 	.byte	0x00, 0xf0, 0x41, 0x00


	//----- nvinfo : EIATTR_KPARAM_INFO
	.align		4
.L_5157:
        /*0018*/ 	.byte	0x04, 0x17
        /*001a*/ 	.short	(.L_5159 - .L_5158)
.L_5158:
        /*001c*/ 	.word	0x00000000
        /*0020*/ 	.short	0x0001
        /*0022*/ 	.short	0x0004
        /*0024*/ 	.byte	0x00, 0xf0, 0x21, 0x00


	//----- nvinfo : EIATTR_KPARAM_INFO
	.align		4
.L_5159:
        /*0028*/ 	.byte	0x04, 0x17
        /*002a*/ 	.short	(.L_5161 - .L_5160)
.L_5160:
        /*002c*/ 	.word	0x00000000
        /*0030*/ 	.short	0x0000
        /*0032*/ 	.short	0x0000
        /*0034*/ 	.byte	0x00, 0xf0, 0x11, 0x00


	//----- nvinfo : EIATTR_SPARSE_MMA_MASK
	.align		4
.L_5161:
        /*0038*/ 	.byte	0x03, 0x50
        /*003a*/ 	.short	0x0000


	//----- nvinfo : EIATTR_MAXREG_COUNT
	.align		4
        /*003c*/ 	.byte	0x03, 0x1b
        /*003e*/ 	.short	0x00ff


	//----- nvinfo : EIATTR_MERCURY_ISA_VERSION
	.align		4
        /*0040*/ 	.byte	0x03, 0x5f
        /*0042*/ 	.short	0x0101


	//----- nvinfo : EIATTR_VRC_CTA_INIT_COUNT
	.align		4
        /*0044*/ 	.byte	0x02, 0x4a
	.zero		1
	.zero		1


	//----- nvinfo : EIATTR_EXIT_INSTR_OFFSETS
	.align		4
        /*0048*/ 	.byte	0x04, 0x1c
        /*004a*/ 	.short	(.L_5163 - .L_5162)


	//   ....[0]....
.L_5162:
        /*004c*/ 	.word	0x00000980


	//   ....[1]....
        /*0050*/ 	.word	0x000009d0


	//   ....[2]....
        /*0054*/ 	.word	0x00000c70


	//----- nvinfo : EIATTR_MAX_THREADS
	.align		4
.L_5163:
        /*0058*/ 	.byte	0x04, 0x05
        /*005a*/ 	.short	(.L_5165 - .L_5164)
.L_5164:
        /*005c*/ 	.word	0x00000080
        /*0060*/ 	.word	0x00000001
        /*0064*/ 	.word	0x00000001


	//----- nvinfo : EIATTR_CRS_STACK_SIZE
	.align		4
.L_5165:
        /*0068*/ 	.byte	0x04, 0x1e
        /*006a*/ 	.short	(.L_5167 - .L_5166)
.L_5166:
        /*006c*/ 	.word	0x00000000


	//----- nvinfo : EIATTR_CBANK_PARAM_SIZE
	.align		4
.L_5167:
        /*0070*/ 	.byte	0x03, 0x19
        /*0072*/ 	.short	0x0020


	//----- nvinfo : EIATTR_PARAM_CBANK
	.align		4
        /*0074*/ 	.byte	0x04, 0x0a
        /*0076*/ 	.short	(.L_5169 - .L_5168)
	.align		4
.L_5168:
        /*0078*/ 	.word	index@(.nv.constant0._ZN2at6native29vectorized_elementwise_kernelILi8ENS0_13BUnaryFunctorIiiiZZZNS0_21heaviside_kernel_cudaERNS_18TensorIteratorBaseEENKUlvE_clEvENKUlvE1_clEvEUliiE_EESt5arrayIPcLm2EEEEviT0_T1_)
        /*007c*/ 	.short	0x0380
        /*007e*/ 	.short	0x0020


	//----- nvinfo : EIATTR_SW_WAR
	.align		4
.L_5169:
        /*0080*/ 	.byte	0x04, 0x36
        /*0082*/ 	.short	(.L_5171 - .L_5170)
.L_5170:
        /*0084*/ 	.word	0x00000008
.L_5171:


//--------------------- .nv.info._ZN2at6native18elementwise_kernelILi128ELi4EZNS0_15gpu_kernel_implINS0_13AUnaryFunctorIiiiZZZNS0_21heaviside_kernel_cudaERNS_18TensorIteratorBaseEENKUlvE_clEvENKUlvE1_clEvEUliiE_EEEEvS5_RKT_EUliE_EEviT1_ --------------------------
	.section	.nv.info._ZN2at6native18elementwise_kernelILi128ELi4EZNS0_15gpu_kernel_implINS0_13AUnaryFunctorIiiiZZZNS0_21heaviside_kernel_cudaERNS_18TensorIteratorBaseEENKUlvE_clEvENKUlvE1_clEvEUliiE_EEEEvS5_RKT_EUliE_EEviT1_,"",@"SHT_CUDA_INFO"
	.sectionflags	@""
	.align	4


	//----- nvinfo : EIATTR_CUDA_API_VERSION
	.align		4
        /*0000*/ 	.byte	0x04, 0x37
        /*0002*/ 	.short	(.L_5173 - .L_5172)
.L_5172:
        /*0004*/ 	.word	0x00000082


	//----- nvinfo : EIATTR_KPARAM_INFO
	.align		4
.L_5173:
        /*0008*/ 	.byte	0x04, 0x17
        /*000a*/ 	.short	(.L_5175 - .L_5174)
.L_5174:
        /*000c*/ 	.word	0x00000000
        /*0010*/ 	.short	0x0001
        /*0012*/ 	.short	0x0008
        /*0014*/ 	.byte	0x00, 0xf0, 0x81, 0x08


	//----- nvinfo : EIATTR_KPARAM_INFO
	.align		4
.L_5175:
        /*0018*/ 	.byte	0x04, 0x17
        /*001a*/ 	.short	(.L_5177 - .L_5176)
.L_5176:
        /*001c*/ 	.word	0x00000000
        /*0020*/ 	.short	0x0000
        /*0022*/ 	.short	0x0000
        /*0024*/ 	.byte	0x00, 0xf0, 0x11, 0x00


	//----- nvinfo : EIATTR_SPARSE_MMA_MASK
	.align		4
.L_5177:
        /*0028*/ 	.byte	0x03, 0x50
        /*002a*/ 	.short	0x0000


	//----- nvinfo : EIATTR_MAXREG_COUNT
	.align		4
        /*002c*/ 	.byte	0x03, 0x1b
        /*002e*/ 	.short	0x0080


	//----- nvinfo : EIATTR_EXTERNS
	.align		4
        /*0030*/ 	.byte	0x04, 0x0f
        /*0032*/ 	.short	(.L_5179 - .L_5178)


	//   ....[0]....
	.align		4
.L_5178:
        /*0034*/ 	.word	index@(__assertfail)


	//----- nvinfo : EIATTR_MERCURY_ISA_VERSION
	.align		4
.L_5179:
        /*0038*/ 	.byte	0x03, 0x5f
        /*003a*/ 	.short	0x0101


	//----- nvinfo : EIATTR_VRC_CTA_INIT_COUNT
	.align		4
        /*003c*/ 	.byte	0x02, 0x4a
	.zero		1
	.zero		1


	//----- nvinfo : EIATTR_SYSCALL_OFFSETS
	.align		4
        /*0040*/ 	.byte	0x04, 0x46
        /*0042*/ 	.short	(.L_5181 - .L_5180)


	//   ....[0]....
.L_5180:
        /*0044*/ 	.word	0x000020e0


	//   ....[1]....
        /*0048*/ 	.word	0x00002ed0


	//   ....[2]....
        /*004c*/ 	.word	0x000050f0


	//   ....[3]....
        /*0050*/ 	.word	0x00005ce0


	//   ....[4]....
        /*0054*/ 	.word	0x00008040


	//   ....[5]....
        /*0058*/ 	.word	0x00008c30


	//   ....[6]....
        /*005c*/ 	.word	0x0000afa0


	//   ....[7]....
        /*0060*/ 	.word	0x0000bb60


	//----- nvinfo : EIATTR_EXIT_INSTR_OFFSETS
	.align		4
.L_5181:
        /*0064*/ 	.byte	0x04, 0x1c
        /*0066*/ 	.short	(.L_5183 - .L_5182)


	//   ....[0]....
.L_5182:
        /*0068*/ 	.word	0x00008f10


	//   ....[1]....
        /*006c*/ 	.word	0x0000b0f0


	//   ....[2]....
        /*0070*/ 	.word	0x0000b110


	//   ....[3]....
        /*0074*/ 	.word	0x0000b1a0


	//   ....[4]....
        /*0078*/ 	.word	0x0000b1c0


	//   ....[5]....
        /*007c*/ 	.word	0x0000b1e0


	//   ....[6]....
        /*0080*/ 	.word	0x0000b270


	//   ....[7]....
        /*0084*/ 	.word	0x0000b2b0


	//   ....[8]....
        /*0088*/ 	.word	0x0000b350


	//   ....[9]....
        /*008c*/ 	.word	0x0000b3a0


	//   ....[10]....
        /*0090*/ 	.word	0x0000b3d0


	//   ....[11]....
        /*0094*/ 	.word	0x0000b490


	//   ....[12]....
        /*0098*/ 	.word	0x0000b600


	//   ....[13]....
        /*009c*/ 	.word	0x0000b770


	//   ....[14]....
        /*00a0*/ 	.word	0x0000b8d0


	//   ....[15]....
        /*00a4*/ 	.word	0x0000b900


	//   ....[16]....
        /*00a8*/ 	.word	0x0000b920


	//   ....[17]....
        /*00ac*/ 	.word	0x0000b9c0


	//   ....[18]....
        /*00b0*/ 	.word	0x0000ba00


	//   ....[19]....
        /*00b4*/ 	.word	0x0000bb70


	//   ....[20]....
        /*00b8*/ 	.word	0x0000bc80


	//   ....[21]....
        /*00bc*/ 	.word	0x0000bdc0


	//   ....[22]....
        /*00c0*/ 	.word	0x0000be00


	//----- nvinfo : EIATTR_MAX_THREADS
	.align		4
.L_5183:
        /*00c4*/ 	.byte	0x04, 0x05
        /*00c6*/ 	.short	(.L_5185 - .L_5184)
.L_5184:
        /*00c8*/ 	.word	0x00000080
        /*00cc*/ 	.word	0x00000001
        /*00d0*/ 	.word	0x00000001


	//----- nvinfo : EIATTR_CRS_STACK_SIZE
	.align		4
.L_5185:
        /*00d4*/ 	.byte	0x04, 0x1e
        /*00d6*/ 	.short	(.L_5187 - .L_5186)
.L_5186:
        /*00d8*/ 	.word	0x00000000


	//----- nvinfo : EIATTR_CBANK_PARAM_SIZE
	.align		4
.L_5187:
        /*00dc*/ 	.byte	0x03, 0x19
        /*00de*/ 	.short	0x0228


	//----- nvinfo : EIATTR_PARAM_CBANK
	.align		4
        /*00e0*/ 	.byte	0x04, 0x0a
        /*00e2*/ 	.short	(.L_5189 - .L_5188)
	.align		4
.L_5188:
        /*00e4*/ 	.word	index@(.nv.constant0._ZN2at6native18elementwise_kernelILi128ELi4EZNS0_15gpu_kernel_implINS0_13AUnaryFunctorIiiiZZZNS0_21heaviside_kernel_cudaERNS_18TensorIteratorBaseEENKUlvE_clEvENKUlvE1_clEvEUliiE_EEEEvS5_RKT_EUliE_EEviT1_)
        /*00e8*/ 	.short	0x0380
        /*00ea*/ 	.short	0x0228


	//----- nvinfo : EIATTR_SW_WAR
	.align		4
.L_5189:
        /*00ec*/ 	.byte	0x04, 0x36
        /*00ee*/ 	.short	(.L_5191 - .L_5190)
.L_5190:
        /*00f0*/ 	.word	0x00000008
.L_5191:


//--------------------- .nv.info._ZN2at6native27unrolled_elementwise_kernelINS0_13AUnaryFunctorIiiiZZZNS0_21heaviside_kernel_cudaERNS_18TensorIteratorBaseEENKUlvE_clEvENKUlvE1_clEvEUliiE_EESt5arrayIPcLm2EELi4E23TrivialOffsetCalculatorILi1EjESD_NS0_6memory12LoadWithCastILi1EEENSE_13StoreWithCastILi1EEEEEviT_T0_T2_T3_T4_T5_ --------------------------
	.section	.nv.info._ZN2at6native27unrolled_elementwise_kernelINS0_13AUnaryFunctorIiiiZZZNS0_21heaviside_kernel_cudaERNS_18TensorIteratorBaseEENKUlvE_clEvENKUlvE1_clEvEUliiE_EESt5arrayIPcLm2EELi4E23TrivialOffsetCalculatorILi1EjESD_NS0_6memory12LoadWithCastILi1EEENSE_13StoreWithCastILi1EEEEEviT_T0_T2_T3_T4_T5_,"",@"SHT_CUDA_INFO"
	.sectionflags	@""
	.align	4


	//----- nvinfo : EIATTR_CUDA_API_VERSION
	.align		4
        /*0000*/ 	.byte	0x04, 0x37
        /*0002*/ 	.short	(.L_5193 - .L_5192)
.L_5192:
        /*0004*/ 	.word	0x00000082


	//----- nvinfo : EIATTR_KPARAM_INFO
	.align		4
.L_5193:
        /*0008*/ 	.byte	0x04, 0x17
        /*000a*/ 	.short	(.L_5195 - .L_5194)
.L_5194:
        /*000c*/ 	.word	0x00000000
        /*0010*/ 	.short	0x0006
        /*0012*/ 	.short	0x002c
        /*0014*/ 	.byte	0x00, 0xf0, 0x21, 0x00


	//----- nvinfo : EIATTR_KPARAM_INFO
	.align		4
.L_5195:
        /*0018*/ 	.byte	0x04, 0x17
        /*001a*/ 	.short	(.L_5197 - .L_5196)
.L_5196:
        /*001c*/ 	.word	0x00000000
        /*0020*/ 	.short	0x0005
        /*0022*/ 	.short	0x0024
        /*0024*/ 	.byte	0x00, 0xf0, 0x21, 0x00


	//----- nvinfo : EIATTR_KPARAM_INFO
	.align		4
.L_5197:
        /*0028*/ 	.byte	0x04, 0x17
        /*002a*/ 	.short	(.L_5199 - .L_5198)
.L_5198:
        /*002c*/ 	.word	0x00000000
        /*0030*/ 	.short	0x0004
        /*0032*/ 	.short	0x0021
        /*0034*/ 	.byte	0x00, 0xf0, 0x05, 0x00


	//----- nvinfo : EIATTR_KPARAM_INFO
	.align		4
.L_5199:
        /*0038*/ 	.byte	0x04, 0x17
        /*003a*/ 	.short	(.L_5201 - .L_5200)
.L_5200:
        /*003c*/ 	.word	0x00000000
        /*0040*/ 	.short	0x0003
        /*0042*/ 	.short	0x0020
        /*0044*/ 	.byte	0x00, 0xf0, 0x05, 0x00


	//----- nvinfo : EIATTR_KPARAM_INFO
	.align		4
.L_5201:
        /*0048*/ 	.byte	0x04, 0x17
        /*004a*/ 	.short	(.L_5203 - .L_5202)
.L_5202:
        /*004c*/ 	.word	0x00000000
        /*0050*/ 	.short	0x0002
        /*0052*/ 	.short	0x0010
        /*0054*/ 	.byte	0x00, 0xf0, 0x41, 0x00


	//----- nvinfo : EIATTR_KPARAM_INFO
	.align		4
.L_5203:
        /*0058*/ 	.byte	0x04, 0x17
        /*005a*/ 	.short	(.L_5205 - .L_5204)
.L_5204:
        /*005c*/ 	.word	0x00000000
        /*0060*/ 	.short	0x0001
        /*0062*/ 	.short	0x0004
        /*0064*/ 	.byte	0x00, 0xf0, 0x21, 0x00


	//----- nvinfo : EIATTR_KPARAM_INFO
	.align		4
.L_5205:
        /*0068*/ 	.byte	0x04, 0x17
        /*006a*/ 	.short	(.L_5207 - .L_5206)
.L_5206:
        /*006c*/ 	.word	0x00000000
        /*0070*/ 	.short	0x0000
        /*0072*/ 	.short	0x0000
        /*0074*/ 	.byte	0x00, 0xf0, 0x11, 0x00


	//----- nvinfo : EIATTR_SPARSE_MMA_MASK
	.align		4
.L_5207:
        /*0078*/ 	.byte	0x03, 0x50
        /*007a*/ 	.short	0x0000


	//----- nvinfo : EIATTR_MAXREG_COUNT
	.align		4
        /*007c*/ 	.byte	0x03, 0x1b
        /*007e*/ 	.short	0x00ff


	//----- nvinfo : EIATTR_EXTERNS
	.align		4
        /*0080*/ 	.byte	0x04, 0x0f
        /*0082*/ 	.short	(.L_5209 - .L_5208)


	//   ....[0]....
	.align		4
.L_5208:
        /*0084*/ 	.word	index@(__assertfail)


	//----- nvinfo : EIATTR_MERCURY_ISA_VERSION
	.align		4
.L_5209:
        /*0088*/ 	.byte	0x03, 0x5f
        /*008a*/ 	.short	0x0101


	//----- nvinfo : EIATTR_VRC_CTA_INIT_COUNT
	.align		4
        /*008c*/ 	.byte	0x02, 0x4a
	.zero		1
	.zero		1


	//----- nvinfo : EIATTR_SYSCALL_OFFSETS
	.align		4
        /*0090*/ 	.byte	0x04, 0x46
        /*0092*/ 	.short	(.L_5211 - .L_5210)


	//   ....[0]....
.L_5210:
        /*0094*/ 	.word	0x00000dc0


	//   ....[1]....
        /*0098*/ 	.word	0x00001ce0


	//   ....[2]....
        /*009c*/ 	.word	0x00002b50


	//   ....[3]....
        /*00a0*/ 	.word	0x000039c0


	//   ....[4]....
        /*00a4*/ 	.word	0x000047f0


	//   ....[5]....
        /*00a8*/ 	.word	0x00005540


	//   ....[6]....
        /*00ac*/ 	.word	0x000063f0


	//   ....[7]....
        /*00b0*/ 	.word	0x00007260


	//----- nvinfo : EIATTR_EXIT_INSTR_OFFSETS
	.align		4
.L_5211:
        /*00b4*/ 	.byte	0x04, 0x1c
        /*00b6*/ 	.short	(.L_5213 - .L_5212)


	//   ....[0]....
.L_5212:
        /*00b8*/ 	.word	0x000066c0


	//   ....[1]....
        /*00bc*/ 	.word	0x000067f0


	//   ....[2]....
        /*00c0*/ 	.word	0x00006810


	//   ....[3]....
        /*00c4*/ 	.word	0x000068a0


	//   ....[4]....
        /*00c8*/ 	.word	0x000068c0


	//   ....[5]....
        /*00cc*/ 	.word	0x000068e0


	//   ....[6]....
        /*00d0*/ 	.word	0x00006970


	//   ....[7]....
        /*00d4*/ 	.word	0x000069b0


	//   ....[8]....
        /*00d8*/ 	.word	0x00006a50


	//   ....[9]....
        /*00dc*/ 	.word	0x00006aa0


	//   ....[10]....
        /*00e0*/ 	.word	0x00006ad0


	//   ....[11]....
        /*00e4*/ 	.word	0x00006b90


	//   ....[12]....
        /*00e8*/ 	.word	0x00006d00


	//   ....[13]....
        /*00ec*/ 	.word	0x00006e70


	//   ....[14]....
        /*00f0*/ 	.word	0x00006fd0


	//   ....[15]....
        /*00f4*/ 	.word	0x00007000


	//   ....[16]....
        /*00f8*/ 	.word	0x00007020


	//   ....[17]....
        /*00fc*/ 	.word	0x000070c0


	//   ....[18]....
        /*0100*/ 	.word	0x00007100


	//   ....[19]....
        /*0104*/ 	.word	0x00007270


	//   ....[20]....
        /*0108*/ 	.word	0x00007380


	//   ....[21]....
        /*010c*/ 	.word	0x000074c0


	//   ....[22]....
        /*0110*/ 	.word	0x00007500


	//----- nvinfo : EIATTR_MAX_THREADS
	.align		4
.L_5213:
        /*0114*/ 	.byte	0x04, 0x05
        /*0116*/ 	.short	(.L_5215 - .L_5214)
.L_5214:
        /*0118*/ 	.word	0x00000080
        /*011c*/ 	.word	0x00000001
        /*0120*/ 	.word	0x00000001


	//----- nvinfo : EIATTR_CRS_STACK_SIZE
	.align		4
.L_5215:
        /*0124*/ 	.byte	0x04, 0x1e
        /*0126*/ 	.short	(.L_5217 - .L_5216)
.L_5216:
        /*0128*/ 	.word	0x00000000


	//----- nvinfo : EIATTR_CBANK_PARAM_SIZE
	.align		4
.L_5217:
        /*012c*/ 	.byte	0x03, 0x19
        /*012e*/ 	.short	0x0034


	//----- nvinfo : EIATTR_PARAM_CBANK
	.align		4
        /*0130*/ 	.byte	0x04, 0x0a
        /*0132*/ 	.short	(.L_5219 - .L_5218)
	.align		4
.L_5218:
        /*0134*/ 	.word	index@(.nv.constant0._ZN2at6native27unrolled_elementwise_kernelINS0_13AUnaryFunctorIiiiZZZNS0_21heaviside_kernel_cudaERNS_18TensorIteratorBaseEENKUlvE_clEvENKUlvE1_clEvEUliiE_EESt5arrayIPcLm2EELi4E23TrivialOffsetCalculatorILi1EjESD_NS0_6memory12LoadWithCastILi1EEENSE_13StoreWithCastILi1EEEEEviT_T0_T2_T3_T4_T5_)
        /*0138*/ 	.short	0x0380
        /*013a*/ 	.short	0x0034


	//----- nvinfo : EIATTR_SW_WAR
	.align		4
.L_5219:
        /*013c*/ 	.byte	0x04, 0x36
        /*013e*/ 	.short	(.L_5221 - .L_5220)
.L_5220:
        /*0140*/ 	.word	0x00000008
.L_5221:


//--------------------- .nv.info._ZN2at6native18elementwise_kernelILi128ELi2EZNS0_22gpu_kernel_impl_nocastINS0_13AUnaryFunctorIiiiZZZNS0_21heaviside_kernel_cudaERNS_18TensorIteratorBaseEENKUlvE_clEvENKUlvE1_clEvEUliiE_EEEEvS5_RKT_EUliE_EEviT1_ --------------------------
	.section	.nv.info._ZN2at6native18elementwise_kernelILi128ELi2EZNS0_22gpu_kernel_impl_nocastINS0_13AUnaryFunctorIiiiZZZNS0_21heaviside_kernel_cudaERNS_18TensorIteratorBaseEENKUlvE_clEvENKUlvE1_clEvEUliiE_EEEEvS5_RKT_EUliE_EEviT1_,"",@"SHT_CUDA_INFO"
	.sectionflags	@""
	.align	4


	//----- nvinfo : EIATTR_CUDA_API_VERSION
	.align		4
        /*0000*/ 	.byte	0x04, 0x37
        /*0002*/ 	.short	(.L_5223 - .L_5222)
.L_5222:
        /*0004*/ 	.word	0x00000082


	//----- nvinfo : EIATTR_KPARAM_INFO
	.align		4
.L_5223:
        /*0008*/ 	.byte	0x04, 0x17
        /*000a*/ 	.short	(.L_5225 - .L_5224)
.L_5224:
        /*000c*/ 	.word	0x00000000
        /*0010*/ 	.short	0x0001
        /*0012*/ 	.short	0x0008
        /*0014*/ 	.byte	0x00, 0xf0, 0x61, 0x08


	//----- nvinfo : EIATTR_KPARAM_INFO
	.align		4
.L_5225:
        /*0018*/ 	.byte	0x04, 0x17
        /*001a*/ 	.short	(.L_5227 - .L_5226)
.L_5226:
        /*001c*/ 	.word	0x00000000
        /*0020*/ 	.short	0x0000
        /*0022*/ 	.short	0x0000
        /*0024*/ 	.byte	0x00, 0xf0, 0x11, 0x00


	//----- nvinfo : EIATTR_SPARSE_MMA_MASK
	.align		4
.L_5227:
        /*0028*/ 	.byte	0x03, 0x50
        /*002a*/ 	.short	0x0000


	//----- nvinfo : EIATTR_MAXREG_COUNT
	.align		4
        /*002c*/ 	.byte	0x03, 0x1b
        /*002e*/ 	.short	0x0080


	//----- nvinfo : EIATTR_MERCURY_ISA_VERSION
	.align		4
        /*0030*/ 	.byte	0x03, 0x5f
        /*0032*/ 	.short	0x0101


	//----- nvinfo : EIATTR_VRC_CTA_INIT_COUNT
	.align		4
        /*0034*/ 	.byte	0x02, 0x4a
	.zero		1
	.zero		1


	//----- nvinfo : EIATTR_EXIT_INSTR_OFFSETS
	.align		4
        /*0038*/ 	.byte	0x04, 0x1c
        /*003a*/ 	.short	(.L_5229 - .L_5228)


	//   ....[0]....
.L_5228:
        /*003c*/ 	.word	0x00000190


	//   ....[1]....
        /*0040*/ 	.word	0x00000200


	//   ....[2]....
        /*0044*/ 	.word	0x000015e0


	//   ....[3]....
        /*0048*/ 	.word	0x00002910


	//----- nvinfo : EIATTR_MAX_THREADS
	.align		4
.L_5229:
        /*004c*/ 	.byte	0x04, 0x05
        /*004e*/ 	.short	(.L_5231 - .L_5230)
.L_5230:
        /*0050*/ 	.word	0x00000080
        /*0054*/ 	.word	0x00000001
        /*0058*/ 	.word	0x00000001


	//----- nvinfo : EIATTR_CRS_STACK_SIZE
	.align		4
.L_5231:
        /*005c*/ 	.byte	0x04, 0x1e
        /*005e*/ 	.short	(.L_5233 - .L_5232)
.L_5232:
        /*0060*/ 	.word	0x00000000


	//----- nvinfo : EIATTR_CBANK_PARAM_SIZE
	.align		4
.L_5233:
        /*0064*/ 	.byte	0x03, 0x19
        /*0066*/ 	.short	0x0220


	//----- nvinfo : EIATTR_PARAM_CBANK
	.align		4
        /*0068*/ 	.byte	0x04, 0x0a
        /*006a*/ 	.short	(.L_5235 - .L_5234)
	.align		4
.L_5234:
        /*006c*/ 	.word	index@(.nv.constant0._ZN2at6native18elementwise_kernelILi128ELi2EZNS0_22gpu_kernel_impl_nocastINS0_13AUnaryFunctorIiiiZZZNS0_21heaviside_kernel_cudaERNS_18TensorIteratorBaseEENKUlvE_clEvENKUlvE1_clEvEUliiE_EEEEvS5_RKT_EUliE_EEviT1_)
        /*0070*/ 	.short	0x0380
        /*0072*/ 	.short	0x0220


	//----- nvinfo : EIATTR_SW_WAR
	.align		4
.L_5235:
        /*0074*/ 	.byte	0x04, 0x36
        /*0076*/ 	.short	(.L_5237 - .L_5236)
.L_5236:
        /*0078*/ 	.word	0x00000008
.L_5237:


//--------------------- .nv.info._ZN2at6native27unrolled_elementwise_kernelINS0_13AUnaryFunctorIiiiZZZNS0_21heaviside_kernel_cudaERNS_18TensorIteratorBaseEENKUlvE_clEvENKUlvE1_clEvEUliiE_EESt5arrayIPcLm2EELi4E23TrivialOffsetCalculatorILi1EjESD_NS0_6memory15LoadWithoutCastENSE_16StoreWithoutCastEEEviT_T0_T2_T3_T4_T5_ --------------------------
	.section	.nv.info._ZN2at6native27unrolled_elementwise_kernelINS0_13AUnaryFunctorIiiiZZZNS0_21heaviside_kernel_cudaERNS_18TensorIteratorBaseEENKUlvE_clEvENKUlvE1_clEvEUliiE_EESt5arrayIPcLm2EELi4E23TrivialOffsetCalculatorILi1EjESD_NS0_6memory15LoadWithoutCastENSE_16StoreWithoutCastEEEviT_T0_T2_T3_T4_T5_,"",@"SHT_CUDA_INFO"
	.sectionflags	@""
	.align	4


	//----- nvinfo : EIATTR_CUDA_API_VERSION
	.align		4
        /*0000*/ 	.byte	0x04, 0x37
        /*0002*/ 	.short	(.L_5239 - .L_5238)
.L_5238:
        /*0004*/ 	.word	0x00000082


	//----- nvinfo : EIATTR_KPARAM_INFO
	.align		4
.L_5239:
        /*0008*/ 	.byte	0x04, 0x17
        /*000a*/ 	.short	(.L_5241 - .L_5240)
.L_5240:
        /*000c*/ 	.word	0x00000000
        /*0010*/ 	.short	0x0006
        /*0012*/ 	.short	0x0023
        /*0014*/ 	.byte	0x00, 0xf0, 0x05, 0x00


	//----- nvinfo : EIATTR_KPARAM_INFO
	.align		4
.L_5241:
        /*0018*/ 	.byte	0x04, 0x17
        /*001a*/ 	.short	(.L_5243 - .L_5242)
.L_5242:
        /*001c*/ 	.word	0x00000000
        /*0020*/ 	.short	0x0005
        /*0022*/ 	.short	0x0022
        /*0024*/ 	.byte	0x00, 0xf0, 0x05, 0x00


	//----- nvinfo : EIATTR_KPARAM_INFO
	.align		4
.L_5243:
        /*0028*/ 	.byte	0x04, 0x17
        /*002a*/ 	.short	(.L_5245 - .L_5244)
.L_5244:
        /*002c*/ 	.word	0x00000000
        /*0030*/ 	.short	0x0004
        /*0032*/ 	.short	0x0021
        /*0034*/ 	.byte	0x00, 0xf0, 0x05, 0x00


	//----- nvinfo : EIATTR_KPARAM_INFO
	.align		4
.L_5245:
        /*0038*/ 	.byte	0x04, 0x17
        /*003a*/ 	.short	(.L_5247 - .L_5246)
.L_5246:
        /*003c*/ 	.word	0x00000000
        /*0040*/ 	.short	0x0003
        /*0042*/ 	.short	0x0020
        /*0044*/ 	.byte	0x00, 0xf0, 0x05, 0x00


	//----- nvinfo : EIATTR_KPARAM_INFO
	.align		4
.L_5247:
        /*0048*/ 	.byte	0x04, 0x17
        /*004a*/ 	.short	(.L_5249 - .L_5248)
.L_5248:
        /*004c*/ 	.word	0x00000000
        /*0050*/ 	.short	0x0002
        /*0052*/ 	.short	0x0010
        /*0054*/ 	.byte	0x00, 0xf0, 0x41, 0x00


	//----- nvinfo : EIATTR_KPARAM_INFO
	.align		4
.L_5249:
        /*0058*/ 	.byte	0x04, 0x17
        /*005a*/ 	.short	(.L_5251 - .L_5250)
.L_5250:
        /*005c*/ 	.word	0x00000000
        /*0060*/ 	.short	0x0001
        /*0062*/ 	.short	0x0004
        /*0064*/ 	.byte	0x00, 0xf0, 0x21, 0x00


	//----- nvinfo : EIATTR_KPARAM_INFO
	.align		4
.L_5251:
        /*0068*/ 	.byte	0x04, 0x17
        /*006a*/ 	.short	(.L_5253 - .L_5252)
.L_5252:
        /*006c*/ 	.word	0x00000000
        /*0070*/ 	.short	0x0000
        /*0072*/ 	.short	0x0000
        /*0074*/ 	.byte	0x00, 0xf0, 0x11, 0x00


	//----- nvinfo : EIATTR_SPARSE_MMA_MASK
	.align		4
.L_5253:
        /*0078*/ 	.byte	0x03, 0x50
        /*007a*/ 	.short	0x0000


	//----- nvinfo : EIATTR_MAXREG_COUNT
	.align		4
        /*007c*/ 	.byte	0x03, 0x1b
        /*007e*/ 	.short	0x00ff


	//----- nvinfo : EIATTR_MERCURY_ISA_VERSION
	.align		4
        /*0080*/ 	.byte	0x03, 0x5f
        /*0082*/ 	.short	0x0101


	//----- nvinfo : EIATTR_VRC_CTA_INIT_COUNT
	.align		4
        /*0084*/ 	.byte	0x02, 0x4a
	.zero		1
	.zero		1


	//----- nvinfo : EIATTR_EXIT_INSTR_OFFSETS
	.align		4
        /*0088*/ 	.byte	0x04, 0x1c
        /*008a*/ 	.short	(.L_5255 - .L_5254)


	//   ....[0]....
.L_5254:
        /*008c*/ 	.word	0x00000430


	//   ....[1]....
        /*0090*/ 	.word	0x00000480


	//----- nvinfo : EIATTR_MAX_THREADS
	.align		4
.L_5255:
        /*0094*/ 	.byte	0x04, 0x05
        /*0096*/ 	.short	(.L_5257 - .L_5256)
.L_5256:
        /*0098*/ 	.word	0x00000080
        /*009c*/ 	.word	0x00000001
        /*00a0*/ 	.word	0x00000001


	//----- nvinfo : EIATTR_CRS_STACK_SIZE
	.align		4
.L_5257:
        /*00a4*/ 	.byte	0x04, 0x1e
        /*00a6*/ 	.short	(.L_5259 - .L_5258)
.L_5258:
        /*00a8*/ 	.word	0x00000000


	//----- nvinfo : EIATTR_CBANK_PARAM_SIZE
	.align		4
.L_5259:
        /*00ac*/ 	.byte	0x03, 0x19
        /*00ae*/ 	.short	0x0024


	//----- nvinfo : EIATTR_PARAM_CBANK
	.align		4
        /*00b0*/ 	.byte	0x04, 0x0a
        /*00b2*/ 	.short	(.L_5261 - .L_5260)
	.align		4
.L_5260:
        /*00b4*/ 	.word	index@(.nv.constant0._ZN2at6native27unrolled_elementwise_kernelINS0_13AUnaryFunctorIiiiZZZNS0_21heaviside_kernel_cudaERNS_18TensorIteratorBaseEENKUlvE_clEvENKUlvE1_clEvEUliiE_EESt5arrayIPcLm2EELi4E23TrivialOffsetCalculatorILi1EjESD_NS0_6memory15LoadWithoutCastENSE_16StoreWithoutCastEEEviT_T0_T2_T3_T4_T5_)
        /*00b8*/ 	.short	0x0380
        /*00ba*/ 	.short	0x0024


	//----- nvinfo : EIATTR_SW_WAR
	.align		4
.L_5261:
        /*00bc*/ 	.byte	0x04, 0x36
        /*00be*/ 	.short	(.L_5263 - .L_5262)
.L_5262:
        /*00c0*/ 	.word	0x00000008
.L_5263:


//--------------------- .nv.info._ZN2at6native29vectorized_elementwise_kernelILi2ENS0_13AUnaryFunctorIiiiZZZNS0_21heaviside_kernel_cudaERNS_18TensorIteratorBaseEENKUlvE_clEvENKUlvE1_clEvEUliiE_EESt5arrayIPcLm2EEEEviT0_T1_ --------------------------
	.section	.nv.info._ZN2at6native29vectorized_elementwise_kernelILi2ENS0_13AUnaryFunctorIiiiZZZNS0_21heaviside_kernel_cudaERNS_18TensorIteratorBaseEENKUlvE_clEvENKUlvE1_clEvEUliiE_EESt5arrayIPcLm2EEEEviT0_T1_,"",@"SHT_CUDA_INFO"
	.sectionflags	@""
	.align	4


	//----- nvinfo : EIATTR_CUDA_API_VERSION
	.align		4
        /*0000*/ 	.byte	0x04, 0x37
        /*0002*/ 	.short	(.L_5265 - .L_5264)
.L_5264:
        /*0004*/ 	.word	0x00000082


	//----- nvinfo : EIATTR_KPARAM_INFO
	.align		4
.L_5265:
        /*0008*/ 	.byte	0x04, 0x17
        /*000a*/ 	.short	(.L_5267 - .L_5266)
.L_5266:
        /*000c*/ 	.word	0x00000000
        /*0010*/ 	.short	0x0002
        /*0012*/ 	.short	0x0010
        /*0014*/ 	.byte	0x00, 0xf0, 0x41, 0x00


	//----- nvinfo : EIATTR_KPARAM_INFO
	.align		4
.L_5267:
        /*0018*/ 	.byte	0x04, 0x17
        /*001a*/ 	.short	(.L_5269 - .L_5268)
.L_5268:
        /*001c*/ 	.word	0x00000000
        /*0020*/ 	.short	0x0001
        /*0022*/ 	.short	0x0004
        /*0024*/ 	.byte	0x00, 0xf0, 0x21, 0x00


	//----- nvinfo : EIATTR_KPARAM_INFO
	.align		4
.L_5269:
        /*0028*/ 	.byte	0x04, 0x17
        /*002a*/ 	.short	(.L_5271 - .L_5270)
.L_5270:
        /*002c*/ 	.word	0x00000000
        /*0030*/ 	.short	0x0000
        /*0032*/ 	.short	0x0000
        /*0034*/ 	.byte	0x00, 0xf0, 0x11, 0x00


	//----- nvinfo : EIATTR_SPARSE_MMA_MASK
	.align		4
.L_5271:
        /*0038*/ 	.byte	0x03, 0x50
        /*003a*/ 	.short	0x0000


	//----- nvinfo : EIATTR_MAXREG_COUNT
	.align		4
        /*003c*/ 	.byte	0x03, 0x1b
        /*003e*/ 	.short	0x00ff


	//----- nvinfo : EIATTR_MERCURY_ISA_VERSION
	.align		4
        /*0040*/ 	.byte	0x03, 0x5f
        /*0042*/ 	.short	0x0101


	//----- nvinfo : EIATTR_VRC_CTA_INIT_COUNT
	.align		4
        /*0044*/ 	.byte	0x02, 0x4a
	.zero		1
	.zero		1


	//----- nvinfo : EIATTR_EXIT_INSTR_OFFSETS
	.align		4
        /*0048*/ 	.byte	0x04, 0x1c
        /*004a*/ 	.short	(.L_5273 - .L_5272)


	//   ....[0]....
.L_5272:
        /*004c*/ 	.word	0x00000840


	//   ....[1]....
        /*0050*/ 	.word	0x00000890


	//   ....[2]....
        /*0054*/ 	.word	0x00000a50


	//----- nvinfo : EIATTR_MAX_THREADS
	.align		4
.L_5273:
        /*0058*/ 	.byte	0x04, 0x05
        /*005a*/ 	.short	(.L_5275 - .L_5274)
.L_5274:
        /*005c*/ 	.word	0x00000080
        /*0060*/ 	.word	0x00000001
        /*0064*/ 	.word	0x00000001


	//----- nvinfo : EIATTR_CRS_STACK_SIZE
	.align		4
.L_5275:
        /*0068*/ 	.byte	0x04, 0x1e
        /*006a*/ 	.short	(.L_5277 - .L_5276)
.L_5276:
        /*006c*/ 	.word	0x00000000


	//----- nvinfo : EIATTR_CBANK_PARAM_SIZE
	.align		4
.L_5277:
        /*0070*/ 	.byte	0x03, 0x19
        /*0072*/ 	.short	0x0020


	//----- nvinfo : EIATTR_PARAM_CBANK
	.align		4
        /*0074*/ 	.byte	0x04, 0x0a
        /*0076*/ 	.short	(.L_5279 - .L_5278)
	.align		4
.L_5278:
        /*0078*/ 	.word	index@(.nv.constant0._ZN2at6native29vectorized_elementwise_kernelILi2ENS0_13AUnaryFunctorIiiiZZZNS0_21heaviside_kernel_cudaERNS_18TensorIteratorBaseEENKUlvE_clEvENKUlvE1_clEvEUliiE_EESt5arrayIPcLm2EEEEviT0_T1_)
        /*007c*/ 	.short	0x0380
        /*007e*/ 	.short	0x0020


	//----- nvinfo : EIATTR_SW_WAR
	.align		4
.L_5279:
        /*0080*/ 	.byte	0x04, 0x36
        /*0082*/ 	.short	(.L_5281 - .L_5280)
.L_5280:
        /*0084*/ 	.word	0x00000008
.L_5281:


//--------------------- .nv.info._ZN2at6native29vectorized_elementwise_kernelILi4ENS0_13AUnaryFunctorIiiiZZZNS0_21heaviside_kernel_cudaERNS_18TensorIteratorBaseEENKUlvE_clEvENKUlvE1_clEvEUliiE_EESt5arrayIPcLm2EEEEviT0_T1_ --------------------------
	.section	.nv.info._ZN2at6native29vectorized_elementwise_kernelILi4ENS0_13AUnaryFunctorIiiiZZZNS0_21heaviside_kernel_cudaERNS_18TensorIteratorBaseEENKUlvE_clEvENKUlvE1_clEvEUliiE_EESt5arrayIPcLm2EEEEviT0_T1_,"",@"SHT_CUDA_INFO"
	.sectionflags	@""
	.align	4


	//----- nvinfo : EIATTR_CUDA_API_VERSION
	.align		4
        /*0000*/ 	.byte	0x04, 0x37
        /*0002*/ 	.short	(.L_5283 - .L_5282)
.L_5282:
        /*0004*/ 	.word	0x00000082


	//----- nvinfo : EIATTR_KPARAM_INFO
	.align		4
.L_5283:
        /*0008*/ 	.byte	0x04, 0x17
        /*000a*/ 	.short	(.L_5285 - .L_5284)
.L_5284:
        /*000c*/ 	.word	0x00000000
        /*0010*/ 	.short	0x0002
        /*0012*/ 	.short	0x0010
        /*0014*/ 	.byte	0x00, 0xf0, 0x41, 0x00


	//----- nvinfo : EIATTR_KPARAM_INFO
	.align		4
.L_5285:
        /*0018*/ 	.byte	0x04, 0x17
        /*001a*/ 	.short	(.L_5287 - .L_5286)
.L_5286:
        /*001c*/ 	.word	0x00000000
        /*0020*/ 	.short	0x0001
        /*0022*/ 	.short	0x0004
        /*0024*/ 	.byte	0x00, 0xf0, 0x21, 0x00


	//----- nvinfo : EIATTR_KPARAM_INFO
	.align		4
.L_5287:
        /*0028*/ 	.byte	0x04, 0x17
        /*002a*/ 	.short	(.L_5289 - .L_5288)
.L_5288:
        /*002c*/ 	.word	0x00000000
        /*0030*/ 	.short	0x0000
        /*0032*/ 	.short	0x0000
        /*0034*/ 	.byte	0x00, 0xf0, 0x11, 0x00


	//----- nvinfo : EIATTR_SPARSE_MMA_MASK
	.align		4
.L_5289:
        /*0038*/ 	.byte	0x03, 0x50
        /*003a*/ 	.short	0x0000


	//----- nvinfo : EIATTR_MAXREG_COUNT
	.align		4
        /*003c*/ 	.byte	0x03, 0x1b
        /*003e*/ 	.short	0x00ff


	//----- nvinfo : EIATTR_MERCURY_ISA_VERSION
	.align		4
        /*0040*/ 	.byte	0x03, 0x5f
        /*0042*/ 	.short	0x0101


	//----- nvinfo : EIATTR_VRC_CTA_INIT_COUNT
	.align		4
        /*0044*/ 	.byte	0x02, 0x4a
	.zero		1
	.zero		1


	//----- nvinfo : EIATTR_EXIT_INSTR_OFFSETS
	.align		4
        /*0048*/ 	.byte	0x04, 0x1c
        /*004a*/ 	.short	(.L_5291 - .L_5290)


	//   ....[0]....
.L_5290:
        /*004c*/ 	.word	0x00000840


	//   ....[1]....
        /*0050*/ 	.word	0x00000890


	//   ....[2]....
        /*0054*/ 	.word	0x00000a10


	//----- nvinfo : EIATTR_MAX_THREADS
	.align		4
.L_5291:
        /*0058*/ 	.byte	0x04, 0x05
        /*005a*/ 	.short	(.L_5293 - .L_5292)
.L_5292:
        /*005c*/ 	.word	0x00000080
        /*0060*/ 	.word	0x00000001
        /*0064*/ 	.word	0x00000001


	//----- nvinfo : EIATTR_CRS_STACK_SIZE
	.align		4
.L_5293:
        /*0068*/ 	.byte	0x04, 0x1e
        /*006a*/ 	.short	(.L_5295 - .L_5294)
.L_5294:
        /*006c*/ 	.word	0x00000000


	//----- nvinfo : EIATTR_CBANK_PARAM_SIZE
	.align		4
.L_5295:
        /*0070*/ 	.byte	0x03, 0x19
        /*0072*/ 	.short	0x0020


	//----- nvinfo : EIATTR_PARAM_CBANK
	.align		4
        /*0074*/ 	.byte	0x04, 0x0a
        /*0076*/ 	.short	(.L_5297 - .L_5296)
	.align		4
.L_5296:
        /*0078*/ 	.word	index@(.nv.constant0._ZN2at6native29vectorized_elementwise_kernelILi4ENS0_13AUnaryFunctorIiiiZZZNS0_21heaviside_kernel_cudaERNS_18TensorIteratorBaseEENKUlvE_clEvENKUlvE1_clEvEUliiE_EESt5arrayIPcLm2EEEEviT0_T1_)
        /*007c*/ 	.short	0x0380
        /*007e*/ 	.short	0x0020


	//----- nvinfo : EIATTR_SW_WAR
	.align		4
.L_5297:
        /*0080*/ 	.byte	0x04, 0x36
        /*0082*/ 	.short	(.L_5299 - .L_5298)
.L_5298:
        /*0084*/ 	.word	0x00000008
.L_5299:


//--------------------- .nv.info._ZN2at6native29vectorized_elementwise_kernelILi8ENS0_13AUnaryFunctorIiiiZZZNS0_21heaviside_kernel_cudaERNS_18TensorIteratorBaseEENKUlvE_clEvENKUlvE1_clEvEUliiE_EESt5arrayIPcLm2EEEEviT0_T1_ --------------------------
	.section	.nv.info._ZN2at6native29vectorized_elementwise_kernelILi8ENS0_13AUnaryFunctorIiiiZZZNS0_21heaviside_kernel_cudaERNS_18TensorIteratorBaseEENKUlvE_clEvENKUlvE1_clEvEUliiE_EESt5arrayIPcLm2EEEEviT0_T1_,"",@"SHT_CUDA_INFO"
	.sectionflags	@""
	.align	4


	//----- nvinfo : EIATTR_CUDA_API_VERSION
	.align		4
        /*0000*/ 	.byte	0x04, 0x37
        /*0002*/ 	.short	(.L_5301 - .L_5300)
.L_5300:
        /*0004*/ 	.word	0x00000082


	//----- nvinfo : EIATTR_KPARAM_INFO
	.align		4
.L_5301:
        /*0008*/ 	.byte	0x04, 0x17
        /*000a*/ 	.short	(.L_5303 - .L_5302)
.L_5302:
        /*000c*/ 	.word	0x00000000
        /*0010*/ 	.short	0x0002
        /*0012*/ 	.short	0x0010
        /*0014*/ 	.byte	0x00, 0xf0, 0x41, 0x00


	//----- nvinfo : EIATTR_KPARAM_INFO
	.align		4
.L_5303:
        /*0018*/ 	.byte	0x04, 0x17
        /*001a*/ 	.short	(.L_5305 - .L_5304)
.L_5304:
        /*001c*/ 	.word	0x00000000
        /*0020*/ 	.short	0x0001
        /*0022*/ 	.short	0x0004
        /*0024*/ 	.byte	0x00, 0xf0, 0x21, 0x00


	//----- nvinfo : EIATTR_KPARAM_INFO
	.align		4
.L_5305:
        /*0028*/ 	.byte	0x04, 0x17
        /*002a*/ 	.short	(.L_5307 - .L_5306)
.L_5306:
        /*002c*/ 	.word	0x00000000
        /*0030*/ 	.short	0x0000
        /*0032*/ 	.short	0x0000
        /*0034*/ 	.byte	0x00, 0xf0, 0x11, 0x00


	//----- nvinfo : EIATTR_SPARSE_MMA_MASK
	.align		4
.L_5307:
        /*0038*/ 	.byte	0x03, 0x50
        /*003a*/ 	.short	0x0000


	//----- nvinfo : EIATTR_MAXREG_COUNT
	.align		4
        /*003c*/ 	.byte	0x03, 0x1b
        /*003e*/ 	.short	0x00ff


	//----- nvinfo : EIATTR_MERCURY_ISA_VERSION
	.align		4
        /*0040*/ 	.byte	0x03, 0x5f
        /*0042*/ 	.short	0x0101


	//----- nvinfo : EIATTR_VRC_CTA_INIT_COUNT
	.align		4
        /*0044*/ 	.byte	0x02, 0x4a
	.zero		1
	.zero		1


	//----- nvinfo : EIATTR_EXIT_INSTR_OFFSETS
	.align		4
        /*0048*/ 	.byte	0x04, 0x1c
        /*004a*/ 	.short	(.L_5309 - .L_5308)


	//   ....[0]....
.L_5308:
        /*004c*/ 	.word	0x00000840


	//   ....[1]....
        /*0050*/ 	.word	0x00000890


	//   ....[2]....
        /*0054*/ 	.word	0x000009f0


	//----- nvinfo : EIATTR_MAX_THREADS
	.align		4
.L_5309:
        /*0058*/ 	.byte	0x04, 0x05
        /*005a*/ 	.short	(.L_5311 - .L_5310)
.L_5310:
        /*005c*/ 	.word	0x00000080
        /*0060*/ 	.word	0x00000001
        /*0064*/ 	.word	0x00000001


	//----- nvinfo : EIATTR_CRS_STACK_SIZE
	.align		4
.L_5311:
        /*0068*/ 	.byte	0x04, 0x1e
        /*006a*/ 	.short	(.L_5313 - .L_5312)
.L_5312:
        /*006c*/ 	.word	0x00000000


	//----- nvinfo : EIATTR_CBANK_PARAM_SIZE
	.align		4
.L_5313:
        /*0070*/ 	.byte	0x03, 0x19
        /*0072*/ 	.short	0x0020


	//----- nvinfo : EIATTR_PARAM_CBANK
	.align		4
        /*0074*/ 	.byte	0x04, 0x0a
        /*0076*/ 	.short	(.L_5315 - .L_5314)
	.align		4
.L_5314:
        /*0078*/ 	.word	index@(.nv.constant0._ZN2at6native29vectorized_elementwise_kernelILi8ENS0_13AUnaryFunctorIiiiZZZNS0_21heaviside_kernel_cudaERNS_18TensorIteratorBaseEENKUlvE_clEvENKUlvE1_clEvEUliiE_EESt5arrayIPcLm2EEEEviT0_T1_)
        /*007c*/ 	.short	0x0380
        /*007e*/ 	.short	0x0020


	//----- nvinfo : EIATTR_SW_WAR
	.align		4
.L_5315:
        /*0080*/ 	.byte	0x04, 0x36
        /*0082*/ 	.short	(.L_5317 - .L_5316)
.L_5316:
        /*0084*/ 	.word	0x00000008
.L_5317:


//--------------------- .nv.info._ZN2at6native18elementwise_kernelILi128ELi4EZNS0_15gpu_kernel_implINS0_13BinaryFunctorIaaaZZZNS0_21heaviside_kernel_cudaERNS_18TensorIteratorBaseEENKUlvE_clEvENKUlvE0_clEvEUlaaE_EEEEvS5_RKT_EUliE_EEviT1_ --------------------------
	.section	.nv.info._ZN2at6native18elementwise_kernelILi128ELi4EZNS0_15gpu_kernel_implINS0_13BinaryFunctorIaaaZZZNS0_21heaviside_kernel_cudaERNS_18TensorIteratorBaseEENKUlvE_clEvENKUlvE0_clEvEUlaaE_EEEEvS5_RKT_EUliE_EEviT1_,"",@"SHT_CUDA_INFO"
	.sectionflags	@""
	.align	4


	//----- nvinfo : EIATTR_CUDA_API_VERSION
	.align		4
        /*0000*/ 	.byte	0x04, 0x37
        /*0002*/ 	.short	(.L_5319 - .L_5318)
.L_5318:
        /*0004*/ 	.word	0x00000082


	//----- nvinfo : EIATTR_KPARAM_INFO
	.align		4
.L_5319:
        /*0008*/ 	.byte	0x04, 0x17
        /*000a*/ 	.short	(.L_5321 - .L_5320)
.L_5320:
        /*000c*/ 	.word	0x00000000
        /*0010*/ 	.short	0x0001
        /*0012*/ 	.short	0x0008
        /*0014*/ 	.byte	0x00, 0xf0, 0x21, 0x0a


	//----- nvinfo : EIATTR_KPARAM_INFO
	.align		4
.L_5321:
        /*0018*/ 	.byte	0x04, 0x17
        /*001a*/ 	.short	(.L_5323 - .L_5322)
.L_5322:
        /*001c*/ 	.word	0x00000000
        /*0020*/ 	.short	0x0000
        /*0022*/ 	.short	0x0000
        /*0024*/ 	.byte	0x00, 0xf0, 0x11, 0x00


	//----- nvinfo : EIATTR_SPARSE_MMA_MASK
	.align		4
.L_5323:
        /*0028*/ 	.byte	0x03, 0x50
        /*002a*/ 	.short	0x0000


	//----- nvinfo : EIATTR_MAXREG_COUNT
	.align		4
        /*002c*/ 	.byte	0x03, 0x1b
        /*002e*/ 	.short	0x0080


	//----- nvinfo : EIATTR_EXTERNS
	.align		4
        /*0030*/ 	.byte	0x04, 0x0f
        /*0032*/ 	.short	(.L_5325 - .L_5324)


	//   ....[0]....
	.align		4
.L_5324:
        /*0034*/ 	.word	index@(__assertfail)


	//----- nvinfo : EIATTR_MERCURY_ISA_VERSION
	.align		4
.L_5325:
        /*0038*/ 	.byte	0x03, 0x5f
        /*003a*/ 	.short	0x0101


	//----- nvinfo : EIATTR_VRC_CTA_INIT_COUNT
	.align		4
        /*003c*/ 	.byte	0x02, 0x4a
	.zero		1
	.zero		1


	//----- nvinfo : EIATTR_SYSCALL_OFFSETS
	.align		4
        /*0040*/ 	.byte	0x04, 0x46
        /*0042*/ 	.short	(.L_5327 - .L_5326)


	//   ....[0]....
.L_5326:
        /*0044*/ 	.word	0x00002460


	//   ....[1]....
        /*0048*/ 	.word	0x000032b0


	//   ....[2]....
        /*004c*/ 	.word	0x000041a0


	//   ....[3]....
        /*0050*/ 	.word	0x000067c0


	//   ....[4]....
        /*0054*/ 	.word	0x00007610


	//   ....[5]....
        /*0058*/ 	.word	0x00008340


	//   ....[6]....
        /*005c*/ 	.word	0x0000aa50


	//   ....[7]....
        /*0060*/ 	.word	0x0000b8a0


	//   ....[8]....
        /*0064*/ 	.word	0x0000c5d0


	//   ....[9]....
        /*0068*/ 	.word	0x0000ed00


	//   ....[10]....
        /*006c*/ 	.word	0x0000fb50


	//   ....[11]....
        /*0070*/ 	.word	0x00010850


	//----- nvinfo : EIATTR_EXIT_INSTR_OFFSETS
	.align		4
.L_5327:
        /*0074*/ 	.byte	0x04, 0x1c
        /*0076*/ 	.short	(.L_5329 - .L_5328)


	//   ....[0]....
.L_5328:
        /*0078*/ 	.word	0x0000c8b0


	//   ....[1]....
        /*007c*/ 	.word	0x0000fcc0


	//   ....[2]....
        /*0080*/ 	.word	0x0000fce0


	//   ....[3]....
        /*0084*/ 	.word	0x0000fda0


	//   ....[4]....
        /*0088*/ 	.word	0x0000fde0


	//   ....[5]....
        /*008c*/ 	.word	0x0000fe20


	//   ....[6]....
        /*0090*/ 	.word	0x0000feb0


	//   ....[7]....
        /*0094*/ 	.word	0x0000fef0


	//   ....[8]....
        /*0098*/ 	.word	0x0000ff90


	//   ....[9]....
        /*009c*/ 	.word	0x0000ffe0


	//   ....[10]....
        /*00a0*/ 	.word	0x00010030


	//   ....[11]....
        /*00a4*/ 	.word	0x00010110


	//   ....[12]....
        /*00a8*/ 	.word	0x00010280


	//   ....[13]....
        /*00ac*/ 	.word	0x000103f0


	//   ....[14]....
        /*00b0*/ 	.word	0x00010550


	//   ....[15]....
        /*00b4*/ 	.word	0x000105b0


	//   ....[16]....
        /*00b8*/ 	.word	0x000105f0


	//   ....[17]....
        /*00bc*/ 	.word	0x00010690


	//   ....[18]....
        /*00c0*/ 	.word	0x000106f0


	//   ....[19]....
        /*00c4*/ 	.word	0x00010860


	//   ....[20]....
        /*00c8*/ 	.word	0x00010970


	//   ....[21]....
        /*00cc*/ 	.word	0x00010ab0


	//   ....[22]....
        /*00d0*/ 	.word	0x00010af0


	//----- nvinfo : EIATTR_MAX_THREADS
	.align		4
.L_5329:
        /*00d4*/ 	.byte	0x04, 0x05
        /*00d6*/ 	.short	(.L_5331 - .L_5330)
.L_5330:
        /*00d8*/ 	.word	0x00000080
        /*00dc*/ 	.word	0x00000001
        /*00e0*/ 	.word	0x00000001


	//----- nvinfo : EIATTR_CRS_STACK_SIZE
	.align		4
.L_5331:
        /*00e4*/ 	.byte	0x04, 0x1e
        /*00e6*/ 	.short	(.L_5333 - .L_5332)
.L_5332:
        /*00e8*/ 	.word	0x00000000


	//----- nvinfo : EIATTR_CBANK_PARAM_SIZE
	.align		4
.L_5333:
        /*00ec*/ 	.byte	0x03, 0x19
        /*00ee*/ 	.short	0x0290


	//----- nvinfo : EIATTR_PARAM_CBANK
	.align		4
        /*00f0*/ 	.byte	0x04, 0x0a
        /*00f2*/ 	.short	(.L_5335 - .L_5334)
	.align		4
.L_5334:
        /*00f4*/ 	.word	index@(.nv.constant0._ZN2at6native18elementwise_kernelILi128ELi4EZNS0_15gpu_kernel_implINS0_13BinaryFunctorIaaaZZZNS0_21heaviside_kernel_cudaERNS_18TensorIteratorBaseEENKUlvE_clEvENKUlvE0_clEvEUlaaE_EEEEvS5_RKT_EUliE_EEviT1_)
        /*00f8*/ 	.short	0x0380
        /*00fa*/ 	.short	0x0290


	//----- nvinfo : EIATTR_SW_WAR
	.align		4
.L_5335:
        /*00fc*/ 	.byte	0x04, 0x36
        /*00fe*/ 	.short	(.L_5337 - .L_5336)
.L_5336:
        /*0100*/ 	.word	0x00000008
.L_5337:


//--------------------- .nv.info._ZN2at6native27unrolled_elementwise_kernelINS0_13BinaryFunctorIaaaZZZNS0_21heaviside_kernel_cudaERNS_18TensorIteratorBaseEENKUlvE_clEvENKUlvE0_clEvEUlaaE_EESt5arrayIPcLm3EELi4E23TrivialOffsetCalculatorILi2EjESC_ILi1EjENS0_6memory12LoadWithCastILi2EEENSF_13StoreWithCastILi1EEEEEviT_T0_T2_T3_T4_T5_ --------------------------
	.section	.nv.info._ZN2at6native27unrolled_elementwise_kernelINS0_13BinaryFunctorIaaaZZZNS0_21heaviside_kernel_cudaERNS_18TensorIteratorBaseEENKUlvE_clEvENKUlvE0_clEvEUlaaE_EESt5arrayIPcLm3EELi4E23TrivialOffsetCalculatorILi2EjESC_ILi1EjENS0_6memory12LoadWithCastILi2EEENSF_13StoreWithCastILi1EEEEEviT_T0_T2_T3_T4_T5_,"",@"SHT_CUDA_INFO"
	.sectionflags	@""
	.align	4


	//----- nvinfo : EIATTR_CUDA_API_VERSION
	.align		4
        /*0000*/ 	.byte	0x04, 0x37
        /*0002*/ 	.short	(.L_5339 - .L_5338)
.L_5338:
        /*0004*/ 	.word	0x00000082


	//----- nvinfo : EIATTR_KPARAM_INFO
	.align		4
.L_5339:
        /*0008*/ 	.byte	0x04, 0x17
        /*000a*/ 	.short	(.L_5341 - .L_5340)
.L_5340:
        /*000c*/ 	.word	0x00000000
        /*0010*/ 	.short	0x0006
        /*0012*/ 	.short	0x0030
        /*0014*/ 	.byte	0x00, 0xf0, 0x21, 0x00


	//----- nvinfo : EIATTR_KPARAM_INFO
	.align		4
.L_5341:
        /*0018*/ 	.byte	0x04, 0x17
        /*001a*/ 	.short	(.L_5343 - .L_5342)
.L_5342:
        /*001c*/ 	.word	0x00000000
        /*0020*/ 	.short	0x0005
        /*0022*/ 	.short	0x0024
        /*0024*/ 	.byte	0x00, 0xf0, 0x31, 0x00


	//----- nvinfo : EIATTR_KPARAM_INFO
	.align		4
.L_5343:
        /*0028*/ 	.byte	0x04, 0x17
        /*002a*/ 	.short	(.L_5345 - .L_5344)
.L_5344:
        /*002c*/ 	.word	0x00000000
        /*0030*/ 	.short	0x0004
        /*0032*/ 	.short	0x0021
        /*0034*/ 	.byte	0x00, 0xf0, 0x05, 0x00


	//----- nvinfo : EIATTR_KPARAM_INFO
	.align		4
.L_5345:
        /*0038*/ 	.byte	0x04, 0x17
        /*003a*/ 	.short	(.L_5347 - .L_5346)
.L_5346:
        /*003c*/ 	.word	0x00000000
        /*0040*/ 	.short	0x0003
        /*0042*/ 	.short	0x0020
        /*0044*/ 	.byte	0x00, 0xf0, 0x05, 0x00


	//----- nvinfo : EIATTR_KPARAM_INFO
	.align		4
.L_5347:
        /*0048*/ 	.byte	0x04, 0x17
        /*004a*/ 	.short	(.L_5349 - .L_5348)
.L_5348:
        /*004c*/ 	.word	0x00000000
        /*0050*/ 	.short	0x0002
        /*0052*/ 	.short	0x0008
        /*0054*/ 	.byte	0x00, 0xf0, 0x61, 0x00


	//----- nvinfo : EIATTR_KPARAM_INFO
	.align		4
.L_5349:
        /*0058*/ 	.byte	0x04, 0x17
        /*005a*/ 	.short	(.L_5351 - .L_5350)
.L_5350:
        /*005c*/ 	.word	0x00000000
        /*0060*/ 	.short	0x0001
        /*0062*/ 	.short	0x0004
        /*0064*/ 	.byte	0x00, 0xf0, 0x05, 0x00


	//----- nvinfo : EIATTR_KPARAM_INFO
	.align		4
.L_5351:
        /*0068*/ 	.byte	0x04, 0x17
        /*006a*/ 	.short	(.L_5353 - .L_5352)
.L_5352:
        /*006c*/ 	.word	0x00000000
        /*0070*/ 	.short	0x0000
        /*0072*/ 	.short	0x0000
        /*0074*/ 	.byte	0x00, 0xf0, 0x11, 0x00


	//----- nvinfo : EIATTR_SPARSE_MMA_MASK
	.align		4
.L_5353:
        /*0078*/ 	.byte	0x03, 0x50
        /*007a*/ 	.short	0x0000


	//----- nvinfo : EIATTR_MAXREG_COUNT
	.align		4
        /*007c*/ 	.byte	0x03, 0x1b
        /*007e*/ 	.short	0x00ff


	//----- nvinfo : EIATTR_EXTERNS
	.align		4
        /*0080*/ 	.byte	0x04, 0x0f
        /*0082*/ 	.short	(.L_5355 - .L_5354)


	//   ....[0]....
	.align		4
.L_5354:
        /*0084*/ 	.word	index@(__assertfail)


	//----- nvinfo : EIATTR_MERCURY_ISA_VERSION
	.align		4
.L_5355:
        /*0088*/ 	.byte	0x03, 0x5f
        /*008a*/ 	.short	0x0101


	//----- nvinfo : EIATTR_VRC_CTA_INIT_COUNT
	.align		4
        /*008c*/ 	.byte	0x02, 0x4a
	.zero		1
	.zero		1


	//----- nvinfo : EIATTR_SYSCALL_OFFSETS
	.align		4
        /*0090*/ 	.byte	0x04, 0x46
        /*0092*/ 	.short	(.L_5357 - .L_5356)


	//   ....[0]....
.L_5356:
        /*0094*/ 	.word	0x00000e50


	//   ....[1]....
        /*0098*/ 	.word	0x00001cd0


	//   ....[2]....
        /*009c*/ 	.word	0x00002c90


	//   ....[3]....
        /*00a0*/ 	.word	0x00003b10


	//   ....[4]....
        /*00a4*/ 	.word	0x00004a10


	//   ....[5]....
        /*00a8*/ 	.word	0x00005890


	//   ....[6]....
        /*00ac*/ 	.word	0x00006790


	//   ....[7]....
        /*00b0*/ 	.word	0x00007620


	//   ....[8]....
        /*00b4*/ 	.word	0x000085c0


	//   ....[9]....
        /*00b8*/ 	.word	0x00009460


	//   ....[10]....
        /*00bc*/ 	.word	0x0000a410


	//   ....[11]....
        /*00c0*/ 	.word	0x0000b3a0


	//----- nvinfo : EIATTR_EXIT_INSTR_OFFSETS
	.align		4
.L_5357:
        /*00c4*/ 	.byte	0x04, 0x1c
        /*00c6*/ 	.short	(.L_5359 - .L_5358)


	//   ....[0]....
.L_5358:
        /*00c8*/ 	.word	0x0000a6e0


	//   ....[1]....
        /*00cc*/ 	.word	0x0000a810


	//   ....[2]....
        /*00d0*/ 	.word	0x0000a830


	//   ....[3]....
        /*00d4*/ 	.word	0x0000a8f0


	//   ....[4]....
        /*00d8*/ 	.word	0x0000a930


	//   ....[5]....
        /*00dc*/ 	.word	0x0000a970


	//   ....[6]....
        /*00e0*/ 	.word	0x0000aa00


	//   ....[7]....
        /*00e4*/ 	.word	0x0000aa40


	//   ....[8]....
        /*00e8*/ 	.word	0x0000aae0


	//   ....[9]....
        /*00ec*/ 	.word	0x0000ab30


	//   ....[10]....
        /*00f0*/ 	.word	0x0000ab80


	//   ....[11]....
        /*00f4*/ 	.word	0x0000ac60


	//   ....[12]....
        /*00f8*/ 	.word	0x0000add0


	//   ....[13]....
        /*00fc*/ 	.word	0x0000af40


	//   ....[14]....
        /*0100*/ 	.word	0x0000b0a0


	//   ....[15]....
        /*0104*/ 	.word	0x0000b100


	//   ....[16]....
        /*0108*/ 	.word	0x0000b140


	//   ....[17]....
        /*010c*/ 	.word	0x0000b1e0


	//   ....[18]....
        /*0110*/ 	.word	0x0000b240


	//   ....[19]....
        /*0114*/ 	.word	0x0000b3b0


	//   ....[20]....
        /*0118*/ 	.word	0x0000b4c0


	//   ....[21]....
        /*011c*/ 	.word	0x0000b600


	//   ....[22]....
        /*0120*/ 	.word	0x0000b640


	//----- nvinfo : EIATTR_MAX_THREADS
	.align		4
.L_5359:
        /*0124*/ 	.byte	0x04, 0x05
        /*0126*/ 	.short	(.L_5361 - .L_5360)
.L_5360:
        /*0128*/ 	.word	0x00000080
        /*012c*/ 	.word	0x00000001
        /*0130*/ 	.word	0x00000001


	//----- nvinfo : EIATTR_CRS_STACK_SIZE
	.align		4
.L_5361:
        /*0134*/ 	.byte	0x04, 0x1e
        /*0136*/ 	.short	(.L_5363 - .L_5362)
.L_5362:
        /*0138*/ 	.word	0x00000000


	//----- nvinfo : EIATTR_CBANK_PARAM_SIZE
	.align		4
.L_5363:
        /*013c*/ 	.byte	0x03, 0x19
        /*013e*/ 	.short	0x0038


	//----- nvinfo : EIATTR_PARAM_CBANK
	.align		4
        /*0140*/ 	.byte	0x04, 0x0a
        /*0142*/ 	.short	(.L_5365 - .L_5364)
	.align		4
.L_5364:
        /*0144*/ 	.word	index@(.nv.constant0._ZN2at6native27unrolled_elementwise_kernelINS0_13BinaryFunctorIaaaZZZNS0_21heaviside_kernel_cudaERNS_18TensorIteratorBaseEENKUlvE_clEvENKUlvE0_clEvEUlaaE_EESt5arrayIPcLm3EELi4E23TrivialOffsetCalculatorILi2EjESC_ILi1EjENS0_6memory12LoadWithCastILi2EEENSF_13StoreWithCastILi1EEEEEviT_T0_T2_T3_T4_T5_)
        /*0148*/ 	.short	0x0380
        /*014a*/ 	.short	0x0038


	//----- nvinfo : EIATTR_SW_WAR
	.align		4
.L_5365:
        /*014c*/ 	.byte	0x04, 0x36
        /*014e*/ 	.short	(.L_5367 - .L_5366)
.L_5366:
        /*0150*/ 	.word	0x00000008
.L_5367:


//--------------------- .nv.info._ZN2at6native18elementwise_kernelILi128ELi4EZNS0_22gpu_kernel_impl_nocastINS0_13BinaryFunctorIaaaZZZNS0_21heaviside_kernel_cudaERNS_18TensorIteratorBaseEENKUlvE_clEvENKUlvE0_clEvEUlaaE_EEEEvS5_RKT_EUliE_EEviT1_ --------------------------
	.section	.nv.info._ZN2at6native18elementwise_kernelILi128ELi4EZNS0_22gpu_kernel_impl_nocastINS0_13BinaryFunctorIaaaZZZNS0_21heaviside_kernel_cudaERNS_18TensorIteratorBaseEENKUlvE_clEvENKUlvE0_clEvEUlaaE_EEEEvS5_RKT_EUliE_EEviT1_,"",@"SHT_CUDA_INFO"
	.sectionflags	@""
	.align	4


	//----- nvinfo : EIATTR_CUDA_API_VERSION
	.align		4
        /*0000*/ 	.byte	0x04, 0x37
        /*0002*/ 	.short	(.L_5369 - .L_5368)
.L_5368:
        /*0004*/ 	.word	0x00000082


	//----- nvinfo : EIATTR_KPARAM_INFO
	.align		4
.L_5369:
        /*0008*/ 	.byte	0x04, 0x17
        /*000a*/ 	.short	(.L_5371 - .L_5370)
.L_5370:
        /*000c*/ 	.word	0x00000000
        /*0010*/ 	.short	0x0001
        /*0012*/ 	.short	0x0008
        /*0014*/ 	.byte	0x00, 0xf0, 0x21, 0x0a


	//----- nvinfo : EIATTR_KPARAM_INFO
	.align		4
.L_5371:
        /*0018*/ 	.byte	0x04, 0x17
        /*001a*/ 	.short	(.L_5373 - .L_5372)
.L_5372:
        /*001c*/ 	.word	0x00000000
        /*0020*/ 	.short	0x0000
        /*0022*/ 	.short	0x0000
        /*0024*/ 	.byte	0x00, 0xf0, 0x11, 0x00


	//----- nvinfo : EIATTR_SPARSE_MMA_MASK
	.align		4
.L_5373:
        /*0028*/ 	.byte	0x03, 0x50
        /*002a*/ 	.short	0x0000


	//----- nvinfo : EIATTR_MAXREG_COUNT
	.align		4
        /*002c*/ 	.byte	0x03, 0x1b
        /*002e*/ 	.short	0x0080


	//----- nvinfo : EIATTR_MERCURY_ISA_VERSION
	.align		4
        /*0030*/ 	.byte	0x03, 0x5f
        /*0032*/ 	.short	0x0101


	//----- nvinfo : EIATTR_VRC_CTA_INIT_COUNT
	.align		4
        /*0034*/ 	.byte	0x02, 0x4a
	.zero		1
	.zero		1


	//----- nvinfo : EIATTR_EXIT_INSTR_OFFSETS
	.align		4
        /*0038*/ 	.byte	0x04, 0x1c
        /*003a*/ 	.short	(.L_5375 - .L_5374)


	//   ....[0]....
.L_5374:
        /*003c*/ 	.word	0x00000360


	//   ....[1]....
        /*0040*/ 	.word	0x00000400


	//   ....[2]....
        /*0044*/ 	.word	0x00004940


	//   ....[3]....
        /*0048*/ 	.word	0x00005ff0


	//----- nvinfo : EIATTR_MAX_THREADS
	.align		4
.L_5375:
        /*004c*/ 	.byte	0x04, 0x05
        /*004e*/ 	.short	(.L_5377 - .L_5376)
.L_5376:
        /*0050*/ 	.word	0x00000080
        /*0054*/ 	.word	0x00000001
        /*0058*/ 	.word	0x00000001


	//----- nvinfo : EIATTR_CRS_STACK_SIZE
	.align		4
.L_5377:
        /*005c*/ 	.byte	0x04, 0x1e
        /*005e*/ 	.short	(.L_5379 - .L_5378)
.L_5378:
        /*0060*/ 	.word	0x00000000


	//----- nvinfo : EIATTR_CBANK_PARAM_SIZE
	.align		4
.L_5379:
        /*0064*/ 	.byte	0x03, 0x19
        /*0066*/ 	.short	0x0290


	//----- nvinfo : EIATTR_PARAM_CBANK
	.align		4
        /*0068*/ 	.byte	0x04, 0x0a
        /*006a*/ 	.short	(.L_5381 - .L_5380)
	.align		4
.L_5380:
        /*006c*/ 	.word	index@(.nv.constant0._ZN2at6native18elementwise_kernelILi128ELi4EZNS0_22gpu_kernel_impl_nocastINS0_13BinaryFunctorIaaaZZZNS0_21heaviside_kernel_cudaERNS_18TensorIteratorBaseEENKUlvE_clEvENKUlvE0_clEvEUlaaE_EEEEvS5_RKT_EUliE_EEviT1_)
        /*0070*/ 	.short	0x0380
        /*0072*/ 	.short	0x0290


	//----- nvinfo : EIATTR_SW_WAR
	.align		4
.L_5381:
        /*0074*/ 	.byte	0x04, 0x36
        /*0076*/ 	.short	(.L_5383 - .L_5382)
.L_5382:
        /*0078*/ 	.word	0x00000008
.L_5383:


//--------------------- .nv.info._ZN2at6native27unrolled_elementwise_kernelINS0_13BinaryFunctorIaaaZZZNS0_21heaviside_kernel_cudaERNS_18TensorIteratorBaseEENKUlvE_clEvENKUlvE0_clEvEUlaaE_EESt5arrayIPcLm3EELi4E23TrivialOffsetCalculatorILi2EjESC_ILi1EjENS0_6memory15LoadWithoutCastENSF_16StoreWithoutCastEEEviT_T0_T2_T3_T4_T5_ --------------------------
	.section	.nv.info._ZN2at6native27unrolled_elementwise_kernelINS0_13BinaryFunctorIaaaZZZNS0_21heaviside_kernel_cudaERNS_18TensorIteratorBaseEENKUlvE_clEvENKUlvE0_clEvEUlaaE_EESt5arrayIPcLm3EELi4E23TrivialOffsetCalculatorILi2EjESC_ILi1EjENS0_6memory15LoadWithoutCastENSF_16StoreWithoutCastEEEviT_T0_T2_T3_T4_T5_,"",@"SHT_CUDA_INFO"
	.sectionflags	@""
	.align	4


	//----- nvinfo : EIATTR_CUDA_API_VERSION
	.align		4
        /*0000*/ 	.byte	0x04, 0x37
        /*0002*/ 	.short	(.L_5385 - .L_5384)
.L_5384:
        /*0004*/ 	.word	0x00000082


	//----- nvinfo : EIATTR_KPARAM_INFO
	.align		4
.L_5385:
        /*0008*/ 	.byte	0x04, 0x17
        /*000a*/ 	.short	(.L_5387 - .L_5386)
.L_5386:
        /*000c*/ 	.word	0x00000000
        /*0010*/ 	.short	0x0006
        /*0012*/ 	.short	0x0023
        /*0014*/ 	.byte	0x00, 0xf0, 0x05, 0x00


	//----- nvinfo : EIATTR_KPARAM_INFO
	.align		4
.L_5387:
        /*0018*/ 	.byte	0x04, 0x17
        /*001a*/ 	.short	(.L_5389 - .L_5388)
.L_5388:
        /*001c*/ 	.word	0x00000000
        /*0020*/ 	.short	0x0005
        /*0022*/ 	.short	0x0022
        /*0024*/ 	.byte	0x00, 0xf0, 0x05, 0x00


	//----- nvinfo : EIATTR_KPARAM_INFO
	.align		4
.L_5389:
        /*0028*/ 	.byte	0x04, 0x17
        /*002a*/ 	.short	(.L_5391 - .L_5390)
.L_5390:
        /*002c*/ 	.word	0x00000000
        /*0030*/ 	.short	0x0004
        /*0032*/ 	.short	0x0021
        /*0034*/ 	.byte	0x00, 0xf0, 0x05, 0x00


	//----- nvinfo : EIATTR_KPARAM_INFO
	.align		4
.L_5391:
        /*0038*/ 	.byte	0x04, 0x17
        /*003a*/ 	.short	(.L_5393 - .L_5392)
.L_5392:
        /*003c*/ 	.word	0x00000000
        /*0040*/ 	.short	0x0003
        /*0042*/ 	.short	0x0020
        /*0044*/ 	.byte	0x00, 0xf0, 0x05, 0x00


	//----- nvinfo : EIATTR_KPARAM_INFO
	.align		4
.L_5393:
        /*0048*/ 	.byte	0x04, 0x17
        /*004a*/ 	.short	(.L_5395 - .L_5394)
.L_5394:
        /*004c*/ 	.word	0x00000000
        /*0050*/ 	.short	0x0002
        /*0052*/ 	.short	0x0008
        /*0054*/ 	.byte	0x00, 0xf0, 0x61, 0x00


	//----- nvinfo : EIATTR_KPARAM_INFO
	.align		4
.L_5395:
        /*0058*/ 	.byte	0x04, 0x17
        /*005a*/ 	.short	(.L_5397 - .L_5396)
.L_5396:
        /*005c*/ 	.word	0x00000000
        /*0060*/ 	.short	0x0001
        /*0062*/ 	.short	0x0004
        /*0064*/ 	.byte	0x00, 0xf0, 0x05, 0x00


	//----- nvinfo : EIATTR_KPARAM_INFO
	.align		4
.L_5397:
        /*0068*/ 	.byte	0x04, 0x17
        /*006a*/ 	.short	(.L_5399 - .L_5398)
.L_5398:
        /*006c*/ 	.word	0x00000000
        /*0070*/ 	.short	0x0000
        /*0072*/ 	.short	0x0000
        /*0074*/ 	.byte	0x00, 0xf0, 0x11, 0x00


	//----- nvinfo : EIATTR_SPARSE_MMA_MASK
	.align		4
.L_5399:
        /*0078*/ 	.byte	0x03, 0x50
        /*007a*/ 	.short	0x0000


	//----- nvinfo : EIATTR_MAXREG_COUNT
	.align		4
        /*007c*/ 	.byte	0x03, 0x1b
        /*007e*/ 	.short	0x00ff


	//----- nvinfo : EIATTR_MERCURY_ISA_VERSION
	.align		4
        /*0080*/ 	.byte	0x03, 0x5f
        /*0082*/ 	.short	0x0101


	//----- nvinfo : EIATTR_VRC_CTA_INIT_COUNT
	.align		4
        /*0084*/ 	.byte	0x02, 0x4a
	.zero		1
	.zero		1


	//----- nvinfo : EIATTR_EXIT_INSTR_OFFSETS
	.align		4
        /*0088*/ 	.byte	0x04, 0x1c
        /*008a*/ 	.short	(.L_5401 - .L_5400)


	//   ....[0]....
.L_5400:
        /*008c*/ 	.word	0x000006c0


	//   ....[1]....
        /*0090*/ 	.word	0x00000720


	//----- nvinfo : EIATTR_MAX_THREADS
	.align		4
.L_5401:
        /*0094*/ 	.byte	0x04, 0x05
        /*0096*/ 	.short	(.L_5403 - .L_5402)
.L_5402:
        /*0098*/ 	.word	0x00000080
        /*009c*/ 	.word	0x00000001
        /*00a0*/ 	.word	0x00000001


	//----- nvinfo : EIATTR_CRS_STACK_SIZE
	.align		4
.L_5403:
        /*00a4*/ 	.byte	0x04, 0x1e
        /*00a6*/ 	.short	(.L_5405 - .L_5404)
.L_5404:
        /*00a8*/ 	.word	0x00000000


	//----- nvinfo : EIATTR_CBANK_PARAM_SIZE
	.align		4
.L_5405:
        /*00ac*/ 	.byte	0x03, 0x19
        /*00ae*/ 	.short	0x0024


	//----- nvinfo : EIATTR_PARAM_CBANK
	.align		4
        /*00b0*/ 	.byte	0x04, 0x0a
        /*00b2*/ 	.short	(.L_5407 - .L_5406)
	.align		4
.L_5406:
        /*00b4*/ 	.word	index@(.nv.constant0._ZN2at6native27unrolled_elementwise_kernelINS0_13BinaryFunctorIaaaZZZNS0_21heaviside_kernel_cudaERNS_18TensorIteratorBaseEENKUlvE_clEvENKUlvE0_clEvEUlaaE_EESt5arrayIPcLm3EELi4E23TrivialOffsetCalculatorILi2EjESC_ILi1EjENS0_6memory15LoadWithoutCastENSF_16StoreWithoutCastEEEviT_T0_T2_T3_T4_T5_)
        /*00b8*/ 	.short	0x0380
        /*00ba*/ 	.short	0x0024


	//----- nvinfo : EIATTR_SW_WAR
	.align		4
.L_5407:
        /*00bc*/ 	.byte	0x04, 0x36
        /*00be*/ 	.short	(.L_5409 - .L_5408)
.L_5408:
        /*00c0*/ 	.word	0x00000008
.L_5409:


//--------------------- .nv.info._ZN2at6native29vectorized_elementwise_kernelILi2ENS0_13BinaryFunctorIaaaZZZNS0_21heaviside_kernel_cudaERNS_18TensorIteratorBaseEENKUlvE_clEvENKUlvE0_clEvEUlaaE_EESt5arrayIPcLm3EEEEviT0_T1_ --------------------------
	.section	.nv.info._ZN2at6native29vectorized_elementwise_kernelILi2ENS0_13BinaryFunctorIaaaZZZNS0_21heaviside_kernel_cudaERNS_18TensorIteratorBaseEENKUlvE_clEvENKUlvE0_clEvEUlaaE_EESt5arrayIPcLm3EEEEviT0_T1_,"",@"SHT_CUDA_INFO"
	.sectionflags	@""
	.align	4


	//----- nvinfo : EIATTR_CUDA_API_VERSION
	.align		4
        /*0000*/ 	.byte	0x04, 0x37
        /*0002*/ 	.short	(.L_5411 - .L_5410)
.L_5410:
        /*0004*/ 	.word	0x00000082


	//----- nvinfo : EIATTR_KPARAM_INFO
	.align		4
.L_5411:
        /*0008*/ 	.byte	0x04, 0x17
        /*000a*/ 	.short	(.L_5413 - .L_5412)
.L_5412:
        /*000c*/ 	.word	0x00000000
        /*0010*/ 	.short	0x0002
        /*0012*/ 	.short	0x0008
        /*0014*/ 	.byte	0x00, 0xf0, 0x61, 0x00


	//----- nvinfo : EIATTR_KPARAM_INFO
	.align		4
.L_5413:
        /*0018*/ 	.byte	0x04, 0x17
        /*001a*/ 	.short	(.L_5415 - .L_5414)
.L_5414:
        /*001c*/ 	.word	0x00000000
        /*0020*/ 	.short	0x0001
        /*0022*/ 	.short	0x0004
        /*0024*/ 	.byte	0x00, 0xf0, 0x05, 0x00


	//----- nvinfo : EIATTR_KPARAM_INFO
	.align		4
.L_5415:
        /*0028*/ 	.byte	0x04, 0x17
        /*002a*/ 	.short	(.L_5417 - .L_5416)
.L_5416:
        /*002c*/ 	.word	0x00000000
        /*0030*/ 	.short	0x0000
        /*0032*/ 	.short	0x0000
        /*0034*/ 	.byte	0x00, 0xf0, 0x11, 0x00


	//----- nvinfo : EIATTR_SPARSE_MMA_MASK
	.align		4
.L_5417:
        /*0038*/ 	.byte	0x03, 0x50
        /*003a*/ 	.short	0x0000


	//----- nvinfo : EIATTR_MAXREG_COUNT
	.align		4
        /*003c*/ 	.byte	0x03, 0x1b
        /*003e*/ 	.short	0x00ff


	//----- nvinfo : EIATTR_MERCURY_ISA_VERSION
	.align		4
        /*0040*/ 	.byte	0x03, 0x5f
        /*0042*/ 	.short	0x0101


	//----- nvinfo : EIATTR_VRC_CTA_INIT_COUNT
	.align		4
        /*0044*/ 	.byte	0x02, 0x4a
	.zero		1
	.zero		1


	//----- nvinfo : EIATTR_EXIT_INSTR_OFFSETS
	.align		4
        /*0048*/ 	.byte	0x04, 0x1c
        /*004a*/ 	.short	(.L_5419 - .L_5418)


	//   ....[0]....
.L_5418:
        /*004c*/ 	.word	0x00000d20


	//   ....[1]....
        /*0050*/ 	.word	0x00000d80


	//   ....[2]....
        /*0054*/ 	.word	0x000012f0


	//----- nvinfo : EIATTR_MAX_THREADS
	.align		4
.L_5419:
        /*0058*/ 	.byte	0x04, 0x05
        /*005a*/ 	.short	(.L_5421 - .L_5420)
.L_5420:
        /*005c*/ 	.word	0x00000080
        /*0060*/ 	.word	0x00000001
        /*0064*/ 	.word	0x00000001


	//----- nvinfo : EIATTR_CRS_STACK_SIZE
	.align		4
.L_5421:
        /*0068*/ 	.byte	0x04, 0x1e
        /*006a*/ 	.short	(.L_5423 - .L_5422)
.L_5422:
        /*006c*/ 	.word	0x00000000


	//----- nvinfo : EIATTR_CBANK_PARAM_SIZE
	.align		4
.L_5423:
        /*0070*/ 	.byte	0x03, 0x19
        /*0072*/ 	.short	0x0020


	//----- nvinfo : EIATTR_PARAM_CBANK
	.align		4
        /*0074*/ 	.byte	0x04, 0x0a
        /*0076*/ 	.short	(.L_5425 - .L_5424)
	.align		4
.L_5424:
        /*0078*/ 	.word	index@(.nv.constant0._ZN2at6native29vectorized_elementwise_kernelILi2ENS0_13BinaryFunctorIaaaZZZNS0_21heaviside_kernel_cudaERNS_18TensorIteratorBaseEENKUlvE_clEvENKUlvE0_clEvEUlaaE_EESt5arrayIPcLm3EEEEviT0_T1_)
        /*007c*/ 	.short	0x0380
        /*007e*/ 	.short	0x0020


	//----- nvinfo : EIATTR_SW_WAR
	.align		4
.L_5425:
        /*0080*/ 	.byte	0x04, 0x36
        /*0082*/ 	.short	(.L_5427 - .L_5426)
.L_5426:
        /*0084*/ 	.word	0x00000008
.L_5427:


//--------------------- .nv.info._ZN2at6native29vectorized_elementwise_kernelILi4ENS0_13BinaryFunctorIaaaZZZNS0_21heaviside_kernel_cudaERNS_18TensorIteratorBaseEENKUlvE_clEvENKUlvE0_clEvEUlaaE_EESt5arrayIPcLm3EEEEviT0_T1_ --------------------------
	.section	.nv.info._ZN2at6native29vectorized_elementwise_kernelILi4ENS0_13BinaryFunctorIaaaZZZNS0_21heaviside_kernel_cudaERNS_18TensorIteratorBaseEENKUlvE_clEvENKUlvE0_clEvEUlaaE_EESt5arrayIPcLm3EEEEviT0_T1_,"",@"SHT_CUDA_INFO"
	.sectionflags	@""
	.align	4


	//----- nvinfo : EIATTR_CUDA_API_VERSION
	.align		4
        /*0000*/ 	.byte	0x04, 0x37
        /*0002*/ 	.short	(.L_5429 - .L_5428)
.L_5428:
        /*0004*/ 	.word	0x00000082


	//----- nvinfo : EIATTR_KPARAM_INFO
	.align		4
.L_5429:
        /*0008*/ 	.byte	0x04, 0x17
        /*000a*/ 	.short	(.L_5431 - .L_5430)
.L_5430:
        /*000c*/ 	.word	0x00000000
        /*0010*/ 	.short	0x0002
        /*0012*/ 	.short	0x0008
        /*0014*/ 	.byte	0x00, 0xf0, 0x61, 0x00


	//----- nvinfo : EIATTR_KPARAM_INFO
	.align		4
.L_5431:
        /*0018*/ 	.byte	0x04, 0x17
        /*001a*/ 	.short	(.L_5433 - .L_5432)
.L_5432:
        /*001c*/ 	.word	0x00000000
        /*0020*/ 	.short	0x0001
        /*0022*/ 	.short	0x0004
        /*0024*/ 	.byte	0x00, 0xf0, 0x05, 0x00


	//----- nvinfo : EIATTR_KPARAM_INFO
	.align		4
.L_5433:
        /*0028*/ 	.byte	0x04, 0x17
        /*002a*/ 	.short	(.L_5435 - .L_5434)
.L_5434:
        /*002c*/ 	.word	0x00000000
        /*0030*/ 	.short	0x0000
        /*0032*/ 	.short	0x0000
        /*0034*/ 	.byte	0x00, 0xf0, 0x11, 0x00


	//----- nvinfo : EIATTR_SPARSE_MMA_MASK
	.align		4
.L_5435:
        /*0038*/ 	.byte	0x03, 0x50
        /*003a*/ 	.short	0x0000


	//----- nvinfo : EIATTR_MAXREG_COUNT
	.align		4
        /*003c*/ 	.byte	0x03, 0x1b
        /*003e*/ 	.short	0x00ff


	//----- nvinfo : EIATTR_MERCURY_ISA_VERSION
	.align		4
        /*0040*/ 	.byte	0x03, 0x5f
        /*0042*/ 	.short	0x0101


	//----- nvinfo : EIATTR_VRC_CTA_INIT_COUNT
	.align		4
        /*0044*/ 	.byte	0x02, 0x4a
	.zero		1
	.zero		1


	//----- nvinfo : EIATTR_EXIT_INSTR_OFFSETS
	.align		4
        /*0048*/ 	.byte	0x04, 0x1c
        /*004a*/ 	.short	(.L_5437 - .L_5436)


	//   ....[0]....
.L_5436:
        /*004c*/ 	.word	0x00000d20


	//   ....[1]....
        /*0050*/ 	.word	0x00000d80


	//   ....[2]....
        /*0054*/ 	.word	0x00001350


	//----- nvinfo : EIATTR_MAX_THREADS
	.align		4
.L_5437:
        /*0058*/ 	.byte	0x04, 0x05
        /*005a*/ 	.short	(.L_5439 - .L_5438)
.L_5438:
        /*005c*/ 	.word	0x00000080
        /*0060*/ 	.word	0x00000001
        /*0064*/ 	.word	0x00000001


	//----- nvinfo : EIATTR_CRS_STACK_SIZE
	.align		4
.L_5439:
        /*0068*/ 	.byte	0x04, 0x1e
        /*006a*/ 	.short	(.L_5441 - .L_5440)
.L_5440:
        /*006c*/ 	.word	0x00000000


	//----- nvinfo : EIATTR_CBANK_PARAM_SIZE
	.align		4
.L_5441:
        /*0070*/ 	.byte	0x03, 0x19
        /*0072*/ 	.short	0x0020


	//----- nvinfo : EIATTR_PARAM_CBANK
	.align		4
        /*0074*/ 	.byte	0x04, 0x0a
        /*0076*/ 	.short	(.L_5443 - .L_5442)
	.align		4
.L_5442:
        /*0078*/ 	.word	index@(.nv.constant0._ZN2at6native29vectorized_elementwise_kernelILi4ENS0_13BinaryFunctorIaaaZZZNS0_21heaviside_kernel_cudaERNS_18TensorIteratorBaseEENKUlvE_clEvENKUlvE0_clEvEUlaaE_EESt5arrayIPcLm3EEEEviT0_T1_)
        /*007c*/ 	.short	0x0380
        /*007e*/ 	.short	0x0020


	//----- nvinfo : EIATTR_SW_WAR
	.align		4
.L_5443:
        /*0080*/ 	.byte	0x04, 0x36
        /*0082*/ 	.short	(.L_5445 - .L_5444)
.L_5444:
        /*0084*/ 	.word	0x00000008
.L_5445:


//--------------------- .nv.info._ZN2at6native29vectorized_elementwise_kernelILi8ENS0_13BinaryFunctorIaaaZZZNS0_21heaviside_kernel_cudaERNS_18TensorIteratorBaseEENKUlvE_clEvENKUlvE0_clEvEUlaaE_EESt5arrayIPcLm3EEEEviT0_T1_ --------------------------
	.section	.nv.info._ZN2at6native29vectorized_elementwise_kernelILi8ENS0_13BinaryFunctorIaaaZZZNS0_21heaviside_kernel_cudaERNS_18TensorIteratorBaseEENKUlvE_clEvENKUlvE0_clEvEUlaaE_EESt5arrayIPcLm3EEEEviT0_T1_,"",@"SHT_CUDA_INFO"
	.sectionflags	@""
	.align	4


	//----- nvinfo : EIATTR_CUDA_API_VERSION
	.align		4
        /*0000*/ 	.byte	0x04, 0x37
        /*0002*/ 	.short	(.L_5447 - .L_5446)
.L_5446:
        /*0004*/ 	.word	0x00000082


	//----- nvinfo : EIATTR_KPARAM_INFO
	.align		4
.L_5447:
        /*0008*/ 	.byte	0x04, 0x17
        /*000a*/ 	.short	(.L_5449 - .L_5448)
.L_5448:
        /*000c*/ 	.word	0x00000000
        /*0010*/ 	.short	0x0002
        /*0012*/ 	.short	0x0008
        /*0014*/ 	.byte	0x00, 0xf0, 0x61, 0x00


	//----- nvinfo : EIATTR_KPARAM_INFO
	.align		4
.L_5449:
        /*0018*/ 	.byte	0x04, 0x17
        /*001a*/ 	.short	(.L_5451 - .L_5450)
.L_5450:
        /*001c*/ 	.word	0x00000000
        /*0020*/ 	.short	0x0001
        /*0022*/ 	.short	0x0004
        /*0024*/ 	.byte	0x00, 0xf0, 0x05, 0x00


	//----- nvinfo : EIATTR_KPARAM_INFO
	.align		4
.L_5451:
        /*0028*/ 	.byte	0x04, 0x17
        /*002a*/ 	.short	(.L_5453 - .L_5452)
.L_5452:
        /*002c*/ 	.word	0x00000000
        /*0030*/ 	.short	0x0000
        /*0032*/ 	.short	0x0000
        /*0034*/ 	.byte	0x00, 0xf0, 0x11, 0x00


	//----- nvinfo : EIATTR_SPARSE_MMA_MASK
	.align		4
.L_5453:
        /*0038*/ 	.byte	0x03, 0x50
        /*003a*/ 	.short	0x0000


	//----- nvinfo : EIATTR_MAXREG_COUNT
	.align		4
        /*003c*/ 	.byte	0x03, 0x1b
        /*003e*/ 	.short	0x00ff


	//----- nvinfo : EIATTR_MERCURY_ISA_VERSION
	.align		4
        /*0040*/ 	.byte	0x03, 0x5f
        /*0042*/ 	.short	0x0101


	//----- nvinfo : EIATTR_VRC_CTA_INIT_COUNT
	.align		4
        /*0044*/ 	.byte	0x02, 0x4a
	.zero		1
	.zero		1


	//----- nvinfo : EIATTR_EXIT_INSTR_OFFSETS
	.align		4
        /*0048*/ 	.byte	0x04, 0x1c
        /*004a*/ 	.short	(.L_5455 - .L_5454)


	//   ....[0]....
.L_5454:
        /*004c*/ 	.word	0x00000d20


	//   ....[1]....
        /*0050*/ 	.word	0x00000d80


	//   ....[2]....
        /*0054*/ 	.word	0x00001320


	//----- nvinfo : EIATTR_MAX_THREADS
	.align		4
.L_5455:
        /*0058*/ 	.byte	0x04, 0x05
        /*005a*/ 	.short	(.L_5457 - .L_5456)
.L_5456:
        /*005c*/ 	.word	0x00000080
        /*0060*/ 	.word	0x00000001
        /*0064*/ 	.word	0x00000001


	//----- nvinfo : EIATTR_CRS_STACK_SIZE
	.align		4
.L_5457:
        /*0068*/ 	.byte	0x04, 0x1e
        /*006a*/ 	.short	(.L_5459 - .L_5458)
.L_5458:
        /*006c*/ 	.word	0x00000000


	//----- nvinfo : EIATTR_CBANK_PARAM_SIZE
	.align		4
.L_5459:
        /*0070*/ 	.byte	0x03, 0x19
        /*0072*/ 	.short	0x0020


	//----- nvinfo : EIATTR_PARAM_CBANK
	.align		4
        /*0074*/ 	.byte	0x04, 0x0a
        /*0076*/ 	.short	(.L_5461 - .L_5460)
	.align		4
.L_5460:
        /*0078*/ 	.word	index@(.nv.constant0._ZN2at6native29vectorized_elementwise_kernelILi8ENS0_13BinaryFunctorIaaaZZZNS0_21heaviside_kernel_cudaERNS_18TensorIteratorBaseEENKUlvE_clEvENKUlvE0_clEvEUlaaE_EESt5arrayIPcLm3EEEEviT0_T1_)
        /*007c*/ 	.short	0x0380
        /*007e*/ 	.short	0x0020


	//----- nvinfo : EIATTR_SW_WAR
	.align		4
.L_5461:
        /*0080*/ 	.byte	0x04, 0x36
        /*0082*/ 	.short	(.L_5463 - .L_5462)
.L_5462:
        /*0084*/ 	.word	0x00000008
.L_5463:


//--------------------- .nv.info._ZN2at6native18elementwise_kernelILi128ELi4EZNS0_15gpu_kernel_implINS0_13BUnaryFunctorIaaaZZZNS0_21heaviside_kernel_cudaERNS_18TensorIteratorBaseEENKUlvE_clEvENKUlvE0_clEvEUlaaE_EEEEvS5_RKT_EUliE_EEviT1_ --------------------------
	.section	.nv.info._ZN2at6native18elementwise_kernelILi128ELi4EZNS0_15gpu_kernel_implINS0_13BUnaryFunctorIaaaZZZNS0_21heaviside_kernel_cudaERNS_18TensorIteratorBaseEENKUlvE_clEvENKUlvE0_clEvEUlaaE_EEEEvS5_RKT_EUliE_EEviT1_,"",@"SHT_CUDA_INFO"
	.sectionflags	@""
	.align	4


	//----- nvinfo : EIATTR_CUDA_API_VERSION
	.align		4
        /*0000*/ 	.byte	0x04, 0x37
        /*0002*/ 	.short	(.L_5465 - .L_5464)
.L_5464:
        /*0004*/ 	.word	0x00000082


	//----- nvinfo : EIATTR_KPARAM_INFO
	.align		4
.L_5465:
        /*0008*/ 	.byte	0x04, 0x17
        /*000a*/ 	.short	(.L_5467 - .L_5466)
.L_5466:
        /*000c*/ 	.word	0x00000000
        /*0010*/ 	.short	0x0001
        /*0012*/ 	.short	0x0008
        /*0014*/ 	.byte	0x00, 0xf0, 0x61, 0x08


	//----- nvinfo : EIATTR_KPARAM_INFO
	.align		4
.L_5467:
        /*0018*/ 	.byte	0x04, 0x17
        /*001a*/ 	.short	(.L_5469 - .L_5468)
.L_5468:
        /*001c*/ 	.word	0x00000000
        /*0020*/ 	.short	0x0000
        /*0022*/ 	.short	0x0000
        /*0024*/ 	.byte	0x00, 0xf0, 0x11, 0x00


	//----- nvinfo : EIATTR_SPARSE_MMA_MASK
	.align		4
.L_5469:
        /*0028*/ 	.byte	0x03, 0x50
        /*002a*/ 	.short	0x0000


	//----- nvinfo : EIATTR_MAXREG_COUNT
	.align		4
        /*002c*/ 	.byte	0x03, 0x1b
        /*002e*/ 	.short	0x0080


	//----- nvinfo : EIATTR_EXTERNS
	.align		4
        /*0030*/ 	.byte	0x04, 0x0f
        /*0032*/ 	.short	(.L_5471 - .L_5470)


	//   ....[0]....
	.align		4
.L_5470:
        /*0034*/ 	.word	index@(__assertfail)


	//----- nvinfo : EIATTR_MERCURY_ISA_VERSION
	.align		4
.L_5471:
        /*0038*/ 	.byte	0x03, 0x5f
        /*003a*/ 	.short	0x0101


	//----- nvinfo : EIATTR_VRC_CTA_INIT_COUNT
	.align		4
        /*003c*/ 	.byte	0x02, 0x4a
	.zero		1
	.zero		1


	//----- nvinfo : EIATTR_SYSCALL_OFFSETS
	.align		4
        /*0040*/ 	.byte	0x04, 0x46
        /*0042*/ 	.short	(.L_5473 - .L_5472)


	//   ....[0]....
.L_5472:
        /*0044*/ 	.word	0x00002140


	//   ....[1]....
        /*0048*/ 	.word	0x00003020


	//   ....[2]....
        /*004c*/ 	.word	0x00005300


	//   ....[3]....
        /*0050*/ 	.word	0x00006010


	//   ....[4]....
        /*0054*/ 	.word	0x000083f0


	//   ....[5]....
        /*0058*/ 	.word	0x00009100


	//   ....[6]....
        /*005c*/ 	.word	0x0000b4f0


	//   ....[7]....
        /*0060*/ 	.word	0x0000c1d0


	//----- nvinfo : EIATTR_EXIT_INSTR_OFFSETS
	.align		4
.L_5473:
        /*0064*/ 	.byte	0x04, 0x1c
        /*0066*/ 	.short	(.L_5475 - .L_5474)


	//   ....[0]....
.L_5474:
        /*0068*/ 	.word	0x000093e0


	//   ....[1]....
        /*006c*/ 	.word	0x0000b660


	//   ....[2]....
        /*0070*/ 	.word	0x0000b680


	//   ....[3]....
        /*0074*/ 	.word	0x0000b740


	//   ....[4]....
        /*0078*/ 	.word	0x0000b770


	//   ....[5]....
        /*007c*/ 	.word	0x0000b7b0


	//   ....[6]....
        /*0080*/ 	.word	0x0000b840


	//   ....[7]....
        /*0084*/ 	.word	0x0000b880


	//   ....[8]....
        /*0088*/ 	.word	0x0000b920


	//   ....[9]....
        /*008c*/ 	.word	0x0000b970


	//   ....[10]....
        /*0090*/ 	.word	0x0000b9c0


	//   ....[11]....
        /*0094*/ 	.word	0x0000baa0


	//   ....[12]....
        /*0098*/ 	.word	0x0000bc10


	//   ....[13]....
        /*009c*/ 	.word	0x0000bd80


	//   ....[14]....
        /*00a0*/ 	.word	0x0000bee0


	//   ....[15]....
        /*00a4*/ 	.word	0x0000bf40


	//   ....[16]....
        /*00a8*/ 	.word	0x0000bf70


	//   ....[17]....
        /*00ac*/ 	.word	0x0000c010


	//   ....[18]....
        /*00b0*/ 	.word	0x0000c070


	//   ....[19]....
        /*00b4*/ 	.word	0x0000c1e0


	//   ....[20]....
        /*00b8*/ 	.word	0x0000c2f0


	//   ....[21]....
        /*00bc*/ 	.word	0x0000c430


	//   ....[22]....
        /*00c0*/ 	.word	0x0000c470


	//----- nvinfo : EIATTR_MAX_THREADS
	.align		4
.L_5475:
        /*00c4*/ 	.byte	0x04, 0x05
        /*00c6*/ 	.short	(.L_5477 - .L_5476)
.L_5476:
        /*00c8*/ 	.word	0x00000080
        /*00cc*/ 	.word	0x00000001
        /*00d0*/ 	.word	0x00000001


	//----- nvinfo : EIATTR_CRS_STACK_SIZE
	.align		4
.L_5477:
        /*00d4*/ 	.byte	0x04, 0x1e
        /*00d6*/ 	.short	(.L_5479 - .L_5478)
.L_5478:
        /*00d8*/ 	.word	0x00000000


	//----- nvinfo : EIATTR_CBANK_PARAM_SIZE
	.align		4
.L_5479:
        /*00dc*/ 	.byte	0x03, 0x19
        /*00de*/ 	.short	0x0220


	//----- nvinfo : EIATTR_PARAM_CBANK
	.align		4
        /*00e0*/ 	.byte	0x04, 0x0a
        /*00e2*/ 	.short	(.L_5481 - .L_5480)
	.align		4
.L_5480:
        /*00e4*/ 	.word	index@(.nv.constant0._ZN2at6native18elementwise_kernelILi128ELi4EZNS0_15gpu_kernel_implINS0_13BUnaryFunctorIaaaZZZNS0_21heaviside_kernel_cudaERNS_18TensorIteratorBaseEENKUlvE_clEvENKUlvE0_clEvEUlaaE_EEEEvS5_RKT_EUliE_EEviT1_)
        /*00e8*/ 	.short	0x0380
        /*00ea*/ 	.short	0x0220


	//----- nvinfo : EIATTR_SW_WAR
	.align		4
.L_5481:
        /*00ec*/ 	.byte	0x04, 0x36
        /*00ee*/ 	.short	(.L_5483 - .L_5482)
.L_5482:
        /*00f0*/ 	.word	0x00000008
.L_5483:


//--------------------- .nv.info._ZN2at6native27unrolled_elementwise_kernelINS0_13BUnaryFunctorIaaaZZZNS0_21heaviside_kernel_cudaERNS_18TensorIteratorBaseEENKUlvE_clEvENKUlvE0_clEvEUlaaE_EESt5arrayIPcLm2EELi4E23TrivialOffsetCalculatorILi1EjESD_NS0_6memory12LoadWithCastILi1EEENSE_13StoreWithCastILi1EEEEEviT_T0_T2_T3_T4_T5_ --------------------------
	.section	.nv.info._ZN2at6native27unrolled_elementwise_kernelINS0_13BUnaryFunctorIaaaZZZNS0_21heaviside_kernel_cudaERNS_18TensorIteratorBaseEENKUlvE_clEvENKUlvE0_clEvEUlaaE_EESt5arrayIPcLm2EELi4E23TrivialOffsetCalculatorILi1EjESD_NS0_6memory12LoadWithCastILi1EEENSE_13StoreWithCastILi1EEEEEviT_T0_T2_T3_T4_T5_,"",@"SHT_CUDA_INFO"
	.sectionflags	@""
	.align	4


	//----- nvinfo : EIATTR_CUDA_API_VERSION
	.align		4
        /*0000*/ 	.byte	0x04, 0x37
        /*0002*/ 	.short	(.L_5485 - .L_5484)
.L_5484:
        /*0004*/ 	.word	0x00000082


	//----- nvinfo : EIATTR_KPARAM_INFO
	.align		4
.L_5485:
        /*0008*/ 	.byte	0x04, 0x17
        /*000a*/ 	.short	(.L_5487 - .L_5486)
.L_5486:
        /*000c*/ 	.word	0x00000000
        /*0010*/ 	.short	0x0006
        /*0012*/ 	.short	0x0024
        /*0014*/ 	.byte	0x00, 0xf0, 0x21, 0x00


	//----- nvinfo : EIATTR_KPARAM_INFO
	.align		4
.L_5487:
        /*0018*/ 	.byte	0x04, 0x17
        /*001a*/ 	.short	(.L_5489 - .L_5488)
.L_5488:
        /*001c*/ 	.word	0x00000000
        /*0020*/ 	.short	0x0005
        /*0022*/ 	.short	0x001c
        /*0024*/ 	.byte	0x00, 0xf0, 0x21, 0x00


	//----- nvinfo : EIATTR_KPARAM_INFO
	.align		4
.L_5489:
        /*0028*/ 	.byte	0x04, 0x17
        /*002a*/ 	.short	(.L_5491 - .L_5490)
.L_5490:
        /*002c*/ 	.word	0x00000000
        /*0030*/ 	.short	0x0004
        /*0032*/ 	.short	0x0019
        /*0034*/ 	.byte	0x00, 0xf0, 0x05, 0x00


	//----- nvinfo : EIATTR_KPARAM_INFO
	.align		4
.L_5491:
        /*0038*/ 	.byte	0x04, 0x17
        /*003a*/ 	.short	(.L_5493 - .L_5492)
.L_5492:
        /*003c*/ 	.word	0x00000000
        /*0040*/ 	.short	0x0003
        /*0042*/ 	.short	0x0018
        /*0044*/ 	.byte	0x00, 0xf0, 0x05, 0x00


	//----- nvinfo : EIATTR_KPARAM_INFO
	.align		4
.L_5493:
        /*0048*/ 	.byte	0x04, 0x17
        /*004a*/ 	.short	(.L_5495 - .L_5494)
.L_5494:
        /*004c*/ 	.word	0x00000000
        /*0050*/ 	.short	0x0002
        /*0052*/ 	.short	0x0008
        /*0054*/ 	.byte	0x00, 0xf0, 0x41, 0x00


	//----- nvinfo : EIATTR_KPARAM_INFO
	.align		4
.L_5495:
        /*0058*/ 	.byte	0x04, 0x17
        /*005a*/ 	.short	(.L_5497 - .L_5496)
.L_5496:
        /*005c*/ 	.word	0x00000000
        /*0060*/ 	.short	0x0001
        /*0062*/ 	.short	0x0004
        /*0064*/ 	.byte	0x00, 0xf0, 0x09, 0x00


	//----- nvinfo : EIATTR_KPARAM_INFO
	.align		4
.L_5497:
        /*0068*/ 	.byte	0x04, 0x17
        /*006a*/ 	.short	(.L_5499 - .L_5498)
.L_5498:
        /*006c*/ 	.word	0x00000000
        /*0070*/ 	.short	0x0000
        /*0072*/ 	.short	0x0000
        /*0074*/ 	.byte	0x00, 0xf0, 0x11, 0x00


	//----- nvinfo : EIATTR_SPARSE_MMA_MASK
	.align		4
.L_5499:
        /*0078*/ 	.byte	0x03, 0x50
        /*007a*/ 	.short	0x0000


	//----- nvinfo : EIATTR_MAXREG_COUNT
	.align		4
        /*007c*/ 	.byte	0x03, 0x1b
        /*007e*/ 	.short	0x00ff


	//----- nvinfo : EIATTR_EXTERNS
	.align		4
        /*0080*/ 	.byte	0x04, 0x0f
        /*0082*/ 	.short	(.L_5501 - .L_5500)


	//   ....[0]....
	.align		4
.L_5500:
        /*0084*/ 	.word	index@(__assertfail)


	//----- nvinfo : EIATTR_MERCURY_ISA_VERSION
	.align		4
.L_5501:
        /*0088*/ 	.byte	0x03, 0x5f
        /*008a*/ 	.short	0x0101


	//----- nvinfo : EIATTR_VRC_CTA_INIT_COUNT
	.align		4
        /*008c*/ 	.byte	0x02, 0x4a
	.zero		1
	.zero		1


	//----- nvinfo : EIATTR_SYSCALL_OFFSETS
	.align		4
        /*0090*/ 	.byte	0x04, 0x46
        /*0092*/ 	.short	(.L_5503 - .L_5502)


	//   ....[0]....
.L_5502:
        /*0094*/ 	.word	0x00000e30


	//   ....[1]....
        /*0098*/ 	.word	0x00001de0


	//   ....[2]....
        /*009c*/ 	.word	0x00002cd0


	//   ....[3]....
        /*00a0*/ 	.word	0x00003be0


	//   ....[4]....
        /*00a4*/ 	.word	0x00004b80


	//   ....[5]....
        /*00a8*/ 	.word	0x00005a00


	//   ....[6]....
        /*00ac*/ 	.word	0x00006990


	//   ....[7]....
        /*00b0*/ 	.word	0x00007900


	//----- nvinfo : EIATTR_EXIT_INSTR_OFFSETS
	.align		4
.L_5503:
        /*00b4*/ 	.byte	0x04, 0x1c
        /*00b6*/ 	.short	(.L_5505 - .L_5504)


	//   ....[0]....
.L_5504:
        /*00b8*/ 	.word	0x00006c60


	//   ....[1]....
        /*00bc*/ 	.word	0x00006d90


	//   ....[2]....
        /*00c0*/ 	.word	0x00006db0


	//   ....[3]....
        /*00c4*/ 	.word	0x00006e70


	//   ....[4]....
        /*00c8*/ 	.word	0x00006ea0


	//   ....[5]....
        /*00cc*/ 	.word	0x00006ee0


	//   ....[6]....
        /*00d0*/ 	.word	0x00006f70


	//   ....[7]....
        /*00d4*/ 	.word	0x00006fb0


	//   ....[8]....
        /*00d8*/ 	.word	0x00007050


	//   ....[9]....
        /*00dc*/ 	.word	0x000070a0


	//   ....[10]....
        /*00e0*/ 	.word	0x000070f0


	//   ....[11]....
        /*00e4*/ 	.word	0x000071d0


	//   ....[12]....
        /*00e8*/ 	.word	0x00007340


	//   ....[13]....
        /*00ec*/ 	.word	0x000074b0


	//   ....[14]....
        /*00f0*/ 	.word	0x00007610


	//   ....[15]....
        /*00f4*/ 	.word	0x00007670


	//   ....[16]....
        /*00f8*/ 	.word	0x000076a0


	//   ....[17]....
        /*00fc*/ 	.word	0x00007740


	//   ....[18]....
        /*0100*/ 	.word	0x000077a0


	//   ....[19]....
        /*0104*/ 	.word	0x00007910


	//   ....[20]....
        /*0108*/ 	.word	0x00007a20


	//   ....[21]....
        /*010c*/ 	.word	0x00007b60


	//   ....[22]....
        /*0110*/ 	.word	0x00007ba0


	//----- nvinfo : EIATTR_MAX_THREADS
	.align		4
.L_5505:
        /*0114*/ 	.byte	0x04, 0x05
        /*0116*/ 	.short	(.L_5507 - .L_5506)
.L_5506:
        /*0118*/ 	.word	0x00000080
        /*011c*/ 	.word	0x00000001
        /*0120*/ 	.word	0x00000001


	//----- nvinfo : EIATTR_CRS_STACK_SIZE
	.align		4
.L_5507:
        /*0124*/ 	.byte	0x04, 0x1e
        /*0126*/ 	.short	(.L_5509 - .L_5508)
.L_5508:
        /*0128*/ 	.word	0x00000000


	//----- nvinfo : EIATTR_CBANK_PARAM_SIZE
	.align		4
.L_5509:
        /*012c*/ 	.byte	0x03, 0x19
        /*012e*/ 	.short	0x002c


	//----- nvinfo : EIATTR_PARAM_CBANK
	.align		4
        /*0130*/ 	.byte	0x04, 0x0a
        /*0132*/ 	.short	(.L_5511 - .L_5510)
	.align		4
.L_5510:
        /*0134*/ 	.word	index@(.nv.constant0._ZN2at6native27unrolled_elementwise_kernelINS0_13BUnaryFunctorIaaaZZZNS0_21heaviside_kernel_cudaERNS_18TensorIteratorBaseEENKUlvE_clEvENKUlvE0_clEvEUlaaE_EESt5arrayIPcLm2EELi4E23TrivialOffsetCalculatorILi1EjESD_NS0_6memory12LoadWithCastILi1EEENSE_13StoreWithCastILi1EEEEEviT_T0_T2_T3_T4_T5_)
        /*0138*/ 	.short	0x0380
        /*013a*/ 	.short	0x002c


	//----- nvinfo : EIATTR_SW_WAR
	.align		4
.L_5511:
        /*013c*/ 	.byte	0x04, 0x36
        /*013e*/ 	.short	(.L_5513 - .L_5512)
.L_5512:
        /*0140*/ 	.word	0x00000008
.L_5513:


//--------------------- .nv.info._ZN2at6native18elementwise_kernelILi128ELi4EZNS0_22gpu_kernel_impl_nocastINS0_13BUnaryFunctorIaaaZZZNS0_21heaviside_kernel_cudaERNS_18TensorIteratorBaseEENKUlvE_clEvENKUlvE0_clEvEUlaaE_EEEEvS5_RKT_EUliE_EEviT1_ --------------------------
	.section	.nv.info._ZN2at6native18elementwise_kernelILi128ELi4EZNS0_22gpu_kernel_impl_nocastINS0_13BUnaryFunctorIaaaZZZNS0_21heaviside_kernel_cudaERNS_18TensorIteratorBaseEENKUlvE_clEvENKUlvE0_clEvEUlaaE_EEEEvS5_RKT_EUliE_EEviT1_,"",@"SHT_CUDA_INFO"
	.sectionflags	@""
	.align	4


	//----- nvinfo : EIATTR_CUDA_API_VERSION
	.align		4
        /*0000*/ 	.byte	0x04, 0x37
        /*0002*/ 	.short	(.L_5515 - .L_5514)
.L_5514:
        /*0004*/ 	.word	0x00000082


	//----- nvinfo : EIATTR_KPARAM_INFO
	.align		4
.L_5515:
        /*0008*/ 	.byte	0x04, 0x17
        /*000a*/ 	.short	(.L_5517 - .L_5516)
.L_5516:
        /*000c*/ 	.word	0x00000000
        /*0010*/ 	.short	0x0001
        /*0012*/ 	.short	0x0008
        /*0014*/ 	.byte	0x00, 0xf0, 0x61, 0x08


	//----- nvinfo : EIATTR_KPARAM_INFO
	.align		4
.L_5517:
        /*0018*/ 	.byte	0x04, 0x17
        /*001a*/ 	.short	(.L_5519 - .L_5518)
.L_5518:
        /*001c*/ 	.word	0x00000000
        /*0020*/ 	.short	0x0000
        /*0022*/ 	.short	0x0000
        /*0024*/ 	.byte	0x00, 0xf0, 0x11, 0x00


	//----- nvinfo : EIATTR_SPARSE_MMA_MASK
	.align		4
.L_5519:
        /*0028*/ 	.byte	0x03, 0x50
        /*002a*/ 	.short	0x0000


	//----- nvinfo : EIATTR_MAXREG_COUNT
	.align		4
        /*002c*/ 	.byte	0x03, 0x1b
        /*002e*/ 	.short	0x0080


	//----- nvinfo : EIATTR_MERCURY_ISA_VERSION
	.align		4
        /*0030*/ 	.byte	0x03, 0x5f
        /*0032*/ 	.short	0x0101


	//----- nvinfo : EIATTR_VRC_CTA_INIT_COUNT
	.align		4
        /*0034*/ 	.byte	0x02, 0x4a
	.zero		1
	.zero		1


	//----- nvinfo : EIATTR_EXIT_INSTR_OFFSETS
	.align		4
        /*0038*/ 	.byte	0x04, 0x1c
        /*003a*/ 	.short	(.L_5521 - .L_5520)


	//   ....[0]....
.L_5520:
        /*003c*/ 	.word	0x00000350


	//   ....[1]....
        /*0040*/ 	.word	0x000003e0


	//   ....[2]....
        /*0044*/ 	.word	0x00003f30


	//   ....[3]....
        /*0048*/ 	.word	0x00005280


	//----- nvinfo : EIATTR_MAX_THREADS
	.align		4
.L_5521:
        /*004c*/ 	.byte	0x04, 0x05
        /*004e*/ 	.short	(.L_5523 - .L_5522)
.L_5522:
        /*0050*/ 	.word	0x00000080
        /*0054*/ 	.word	0x00000001
        /*0058*/ 	.word	0x00000001


	//----- nvinfo : EIATTR_CRS_STACK_SIZE
	.align		4
.L_5523:
        /*005c*/ 	.byte	0x04, 0x1e
        /*005e*/ 	.short	(.L_5525 - .L_5524)
.L_5524:
        /*0060*/ 	.word	0x00000000


	//----- nvinfo : EIATTR_CBANK_PARAM_SIZE
	.align		4
.L_5525:
        /*0064*/ 	.byte	0x03, 0x19
        /*0066*/ 	.short	0x0220


	//----- nvinfo : EIATTR_PARAM_CBANK
	.align		4
        /*0068*/ 	.byte	0x04, 0x0a
        /*006a*/ 	.short	(.L_5527 - .L_5526)
	.align		4
.L_5526:
        /*006c*/ 	.word	index@(.nv.constant0._ZN2at6native18elementwise_kernelILi128ELi4EZNS0_22gpu_kernel_impl_nocastINS0_13BUnaryFunctorIaaaZZZNS0_21heaviside_kernel_cudaERNS_18TensorIteratorBaseEENKUlvE_clEvENKUlvE0_clEvEUlaaE_EEEEvS5_RKT_EUliE_EEviT1_)
        /*0070*/ 	.short	0x0380
        /*0072*/ 	.short	0x0220


	//----- nvinfo : EIATTR_SW_WAR
	.align		4
.L_5527:
        /*0074*/ 	.byte	0x04, 0x36
        /*0076*/ 	.short	(.L_5529 - .L_5528)
.L_5528:
        /*0078*/ 	.word	0x00000008
.L_5529:


//--------------------- .nv.info._ZN2at6native27unrolled_elementwise_kernelINS0_13BUnaryFunctorIaaaZZZNS0_21heaviside_kernel_cudaERNS_18TensorIteratorBaseEENKUlvE_clEvENKUlvE0_clEvEUlaaE_EESt5arrayIPcLm2EELi4E23TrivialOffsetCalculatorILi1EjESD_NS0_6memory15LoadWithoutCastENSE_16StoreWithoutCastEEEviT_T0_T2_T3_T4_T5_ --------------------------
	.section	.nv.info._ZN2at6native27unrolled_elementwise_kernelINS0_13BUnaryFunctorIaaaZZZNS0_21heaviside_kernel_cudaERNS_18TensorIteratorBaseEENKUlvE_clEvENKUlvE0_clEvEUlaaE_EESt5arrayIPcLm2EELi4E23TrivialOffsetCalculatorILi1EjESD_NS0_6memory15LoadWithoutCastENSE_16StoreWithoutCastEEEviT_T0_T2_T3_T4_T5_,"",@"SHT_CUDA_INFO"
	.sectionflags	@""
	.align	4


	//----- nvinfo : EIATTR_CUDA_API_VERSION
	.align		4
        /*0000*/ 	.byte	0x04, 0x37
        /*0002*/ 	.short	(.L_5531 - .L_5530)
.L_5530:
        /*0004*/ 	.word	0x00000082


	//----- nvinfo : EIATTR_KPARAM_INFO
	.align		4
.L_5531:
        /*0008*/ 	.byte	0x04, 0x17
        /*000a*/ 	.short	(.L_5533 - .L_5532)
.L_5532:
        /*000c*/ 	.word	0x00000000
        /*0010*/ 	.short	0x0006
        /*0012*/ 	.short	0x001b
        /*0014*/ 	.byte	0x00, 0xf0, 0x05, 0x00


	//----- nvinfo : EIATTR_KPARAM_INFO
	.align		4
.L_5533:
        /*0018*/ 	.byte	0x04, 0x17
        /*001a*/ 	.short	(.L_5535 - .L_5534)
.L_5534:
        /*001c*/ 	.word	0x00000000
        /*0020*/ 	.short	0x0005
        /*0022*/ 	.short	0x001a
        /*0024*/ 	.byte	0x00, 0xf0, 0x05, 0x00


	//----- nvinfo : EIATTR_KPARAM_INFO
	.align		4
.L_5535:
        /*0028*/ 	.byte	0x04, 0x17
        /*002a*/ 	.short	(.L_5537 - .L_5536)
.L_5536:
        /*002c*/ 	.word	0x00000000
        /*0030*/ 	.short	0x0004
        /*0032*/ 	.short	0x0019
        /*0034*/ 	.byte	0x00, 0xf0, 0x05, 0x00


	//----- nvinfo : EIATTR_KPARAM_INFO
	.align		4
.L_5537:
        /*0038*/ 	.byte	0x04, 0x17
        /*003a*/ 	.short	(.L_5539 - .L_5538)
.L_5538:
        /*003c*/ 	.word	0x00000000
        /*0040*/ 	.short	0x0003
        /*0042*/ 	.short	0x0018
        /*0044*/ 	.byte	0x00, 0xf0, 0x05, 0x00


	//----- nvinfo : EIATTR_KPARAM_INFO
	.align		4
.L_5539:
        /*0048*/ 	.byte	0x04, 0x17
        /*004a*/ 	.short	(.L_5541 - .L_5540)
.L_5540:
        /*004c*/ 	.word	0x00000000
        /*0050*/ 	.short	0x0002
        /*0052*/ 	.short	0x0008
        /*0054*/ 	.byte	0x00, 0xf0, 0x41, 0x00


	//----- nvinfo : EIATTR_KPARAM_INFO
	.align		4
.L_5541:
        /*0058*/ 	.byte	0x04, 0x17
        /*005a*/ 	.short	(.L_5543 - .L_5542)
.L_5542:
        /*005c*/ 	.word	0x00000000
        /*0060*/ 	.short	0x0001
        /*0062*/ 	.short	0x0004
        /*0064*/ 	.byte	0x00, 0xf0, 0x09, 0x00


	//----- nvinfo : EIATTR_KPARAM_INFO
	.align		4
.L_5543:
        /*0068*/ 	.byte	0x04, 0x17
        /*006a*/ 	.short	(.L_5545 - .L_5544)
.L_5544:
        /*006c*/ 	.word	0x00000000
        /*0070*/ 	.short	0x0000
        /*0072*/ 	.short	0x0000
        /*0074*/ 	.byte	0x00, 0xf0, 0x11, 0x00


	//----- nvinfo : EIATTR_SPARSE_MMA_MASK
	.align		4
.L_5545:
        /*0078*/ 	.byte	0x03, 0x50
        /*007a*/ 	.short	0x0000


	//----- nvinfo : EIATTR_MAXREG_COUNT
	.align		4
        /*007c*/ 	.byte	0x03, 0x1b
        /*007e*/ 	.short	0x00ff


	//----- nvinfo : EIATTR_MERCURY_ISA_VERSION
	.align		4
        /*0080*/ 	.byte	0x03, 0x5f
        /*0082*/ 	.short	0x0101


	//----- nvinfo : EIATTR_VRC_CTA_INIT_COUNT
	.align		4
        /*0084*/ 	.byte	0x02, 0x4a
	.zero		1
	.zero		1


	//----- nvinfo : EIATTR_EXIT_INSTR_OFFSETS
	.align		4
        /*0088*/ 	.byte	0x04, 0x1c
        /*008a*/ 	.short	(.L_5547 - .L_5546)


	//   ....[0]....
.L_5546:
        /*008c*/ 	.word	0x00000590


	//   ....[1]....
        /*0090*/ 	.word	0x000005f0


	//----- nvinfo : EIATTR_MAX_THREADS
	.align		4
.L_5547:
        /*0094*/ 	.byte	0x04, 0x05
        /*0096*/ 	.short	(.L_5549 - .L_5548)
.L_5548:
        /*0098*/ 	.word	0x00000080
        /*009c*/ 	.word	0x00000001
        /*00a0*/ 	.word	0x00000001


	//----- nvinfo : EIATTR_CRS_STACK_SIZE
	.align		4
.L_5549:
        /*00a4*/ 	.byte	0x04, 0x1e
        /*00a6*/ 	.short	(.L_5551 - .L_5550)
.L_5550:
        /*00a8*/ 	.word	0x00000000


	//----- nvinfo : EIATTR_CBANK_PARAM_SIZE
	.align		4
.L_5551:
        /*00ac*/ 	.byte	0x03, 0x19
        /*00ae*/ 	.short	0x001c


	//----- nvinfo : EIATTR_PARAM_CBANK
	.align		4
        /*00b0*/ 	.byte	0x04, 0x0a
        /*00b2*/ 	.short	(.L_5553 - .L_5552)
	.align		4
.L_5552:
        /*00b4*/ 	.word	index@(.nv.constant0._ZN2at6native27unrolled_elementwise_kernelINS0_13BUnaryFunctorIaaaZZZNS0_21heaviside_kernel_cudaERNS_18TensorIteratorBaseEENKUlvE_clEvENKUlvE0_clEvEUlaaE_EESt5arrayIPcLm2EELi4E23TrivialOffsetCalculatorILi1EjESD_NS0_6memory15LoadWithoutCastENSE_16StoreWithoutCastEEEviT_T0_T2_T3_T4_T5_)
        /*00b8*/ 	.short	0x0380
        /*00ba*/ 	.short	0x001c


	//----- nvinfo : EIATTR_SW_WAR
	.align		4
.L_5553:
        /*00bc*/ 	.byte	0x04, 0x36
        /*00be*/ 	.short	(.L_5555 - .L_5554)
.L_5554:
        /*00c0*/ 	.word	0x00000008
.L_5555:


//--------------------- .nv.info._ZN2at6native29vectorized_elementwise_kernelILi2ENS0_13BUnaryFunctorIaaaZZZNS0_21heaviside_kernel_cudaERNS_18TensorIteratorBaseEENKUlvE_clEvENKUlvE0_clEvEUlaaE_EESt5arrayIPcLm2EEEEviT0_T1_ --------------------------
	.section	.nv.info._ZN2at6native29vectorized_elementwise_kernelILi2ENS0_13BUnaryFunctorIaaaZZZNS0_21heaviside_kernel_cudaERNS_18TensorIteratorBaseEENKUlvE_clEvENKUlvE0_clEvEUlaaE_EESt5arrayIPcLm2EEEEviT0_T1_,"",@"SHT_CUDA_INFO"
	.sectionflags	@""
	.align	4


	//----- nvinfo : EIATTR_CUDA_API_VERSION
	.align		4
        /*0000*/ 	.byte	0x04, 0x37
        /*0002*/ 	.short	(.L_5557 - .L_5556)
.L_5556:
        /*0004*/ 	.word	0x00000082


	//----- nvinfo : EIATTR_KPARAM_INFO
	.align		4
.L_5557:
        /*0008*/ 	.byte	0x04, 0x17
        /*000a*/ 	.short	(.L_5559 - .L_5558)
.L_5558:
        /*000c*/ 	.word	0x00000000
        /*0010*/ 	.short	0x0002
        /*0012*/ 	.short	0x0008
        /*0014*/ 	.byte	0x00, 0xf0, 0x41, 0x00


	//----- nvinfo : EIATTR_KPARAM_INFO
	.align		4
.L_5559:
        /*0018*/ 	.byte	0x04, 0x17
        /*001a*/ 	.short	(.L_5561 - .L_5560)
.L_5560:
        /*001c*/ 	.word	0x00000000
        /*0020*/ 	.short	0x0001
        /*0022*/ 	.short	0x0004
        /*0024*/ 	.byte	0x00, 0xf0, 0x09, 0x00


	//----- nvinfo : EIATTR_KPARAM_INFO
	.align		4
.L_5561:
        /*0028*/ 	.byte	0x04, 0x17
        /*002a*/ 	.short	(.L_5563 - .L_5562)
.L_5562:
        /*002c*/ 	.word	0x00000000
        /*0030*/ 	.short	0x0000
        /*0032*/ 	.short	0x0000
        /*0034*/ 	.byte	0x00, 0xf0, 0x11, 0x00


	//----- nvinfo : EIATTR_SPARSE_MMA_MASK
	.align		4
.L_5563:
        /*0038*/ 	.byte	0x03, 0x50
        /*003a*/ 	.short	0x0000


	//----- nvinfo : EIATTR_MAXREG_COUNT
	.align		4
        /*003c*/ 	.byte	0x03, 0x1b
        /*003e*/ 	.short	0x00ff


	//----- nvinfo : EIATTR_MERCURY_ISA_VERSION
	.align		4
        /*0040*/ 	.byte	0x03, 0x5f
        /*0042*/ 	.short	0x0101


	//----- nvinfo : EIATTR_VRC_CTA_INIT_COUNT
	.align		4
        /*0044*/ 	.byte	0x02, 0x4a
	.zero		1
	.zero		1


	//----- nvinfo : EIATTR_EXIT_INSTR_OFFSETS
	.align		4
        /*0048*/ 	.byte	0x04, 0x1c
        /*004a*/ 	.short	(.L_5565 - .L_5564)


	//   ....[0]....
.L_5564:
        /*004c*/ 	.word	0x00000b80


	//   ....[1]....
        /*0050*/ 	.word	0x00000be0


	//   ....[2]....
        /*0054*/ 	.word	0x000010c0


	//----- nvinfo : EIATTR_MAX_THREADS
	.align		4
.L_5565:
        /*0058*/ 	.byte	0x04, 0x05
        /*005a*/ 	.short	(.L_5567 - .L_5566)
.L_5566:
        /*005c*/ 	.word	0x00000080
        /*0060*/ 	.word	0x00000001
        /*0064*/ 	.word	0x00000001


	//----- nvinfo : EIATTR_CRS_STACK_SIZE
	.align		4
.L_5567:
        /*0068*/ 	.byte	0x04, 0x1e
        /*006a*/ 	.short	(.L_5569 - .L_5568)
.L_5568:
        /*006c*/ 	.word	0x00000000


	//----- nvinfo : EIATTR_CBANK_PARAM_SIZE
	.align		4
.L_5569:
        /*0070*/ 	.byte	0x03, 0x19
        /*0072*/ 	.short	0x0018


	//----- nvinfo : EIATTR_PARAM_CBANK
	.align		4
        /*0074*/ 	.byte	0x04, 0x0a
        /*0076*/ 	.short	(.L_5571 - .L_5570)
	.align		4
.L_5570:
        /*0078*/ 	.word	index@(.nv.constant0._ZN2at6native29vectorized_elementwise_kernelILi2ENS0_13BUnaryFunctorIaaaZZZNS0_21heaviside_kernel_cudaERNS_18TensorIteratorBaseEENKUlvE_clEvENKUlvE0_clEvEUlaaE_EESt5arrayIPcLm2EEEEviT0_T1_)
        /*007c*/ 	.short	0x0380
        /*007e*/ 	.short	0x0018


	//----- nvinfo : EIATTR_SW_WAR
	.align		4
.L_5571:
        /*0080*/ 	.byte	0x04, 0x36
        /*0082*/ 	.short	(.L_5573 - .L_5572)
.L_5572:
        /*0084*/ 	.word	0x00000008
.L_5573:


//--------------------- .nv.info._ZN2at6native29vectorized_elementwise_kernelILi4ENS0_13BUnaryFunctorIaaaZZZNS0_21heaviside_kernel_cudaERNS_18TensorIteratorBaseEENKUlvE_clEvENKUlvE0_clEvEUlaaE_EESt5arrayIPcLm2EEEEviT0_T1_ --------------------------
	.section	.nv.info._ZN2at6native29vectorized_elementwise_kernelILi4ENS0_13BUnaryFunctorIaaaZZZNS0_21heaviside_kernel_cudaERNS_18TensorIteratorBaseEENKUlvE_clEvENKUlvE0_clEvEUlaaE_EESt5arrayIPcLm2EEEEviT0_T1_,"",@"SHT_CUDA_INFO"
	.sectionflags	@""
	.align	4


	//----- nvinfo : EIATTR_CUDA_API_VERSION
	.align		4
        /*0000*/ 	.byte	0x04, 0x37
        /*0002*/ 	.short	(.L_5575 - .L_5574)
.L_5574:
        /*0004*/ 	.word	0x00000082


	//----- nvinfo : EIATTR_KPARAM_INFO
	.align		4
.L_5575:
        /*0008*/ 	.byte	0x04, 0x17
        /*000a*/ 	.short	(.L_5577 - .L_5576)
.L_5576:
        /*000c*/ 	.word	0x00000000
        /*0010*/ 	.short	0x0002
        /*0012*/ 	.short	0x0008
        /*0014*/ 	.byte	0x00, 0xf0, 0x41, 0x00


	//----- nvinfo : EIATTR_KPARAM_INFO
	.align		4
.L_5577:
        /*0018*/ 	.byte	0x04, 0x17
        /*001a*/ 	.short	(.L_5579 - .L_5578)
.L_5578:
        /*001c*/ 	.word	0x00000000
        /*0020*/ 	.short	0x0001
        /*0022*/ 	.short	0x0004
        /*0024*/ 	.byte	0x00, 0xf0, 0x09, 0x00


	//----- nvinfo : EIATTR_KPARAM_INFO
	.align		4
.L_5579:
        /*0028*/ 	.byte	0x04, 0x17
        /*002a*/ 	.short	(.L_5581 - .L_5580)
.L_5580:
        /*002c*/ 	.word	0x00000000
        /*0030*/ 	.short	0x0000
        /*0032*/ 	.short	0x0000
        /*0034*/ 	.byte	0x00, 0xf0, 0x11, 0x00


	//----- nvinfo : EIATTR_SPARSE_MMA_MASK
	.align		4
.L_5581:
        /*0038*/ 	.byte	0x03, 0x50
        /*003a*/ 	.short	0x0000


	//----- nvinfo : EIATTR_MAXREG_COUNT
	.align		4
        /*003c*/ 	.byte	0x03, 0x1b
        /*003e*/ 	.short	0x00ff


	//----- nvinfo : EIATTR_MERCURY_ISA_VERSION
	.align		4
        /*0040*/ 	.byte	0x03, 0x5f
        /*0042*/ 	.short	0x0101


	//----- nvinfo : EIATTR_VRC_CTA_INIT_COUNT
	.align		4
        /*0044*/ 	.byte	0x02, 0x4a
	.zero		1
	.zero		1


	//----- nvinfo : EIATTR_EXIT_INSTR_OFFSETS
	.align		4
        /*0048*/ 	.byte	0x04, 0x1c
        /*004a*/ 	.short	(.L_5583 - .L_5582)


	//   ....[0]....
.L_5582:
        /*004c*/ 	.word	0x00000b80


	//   ....[1]....
        /*0050*/ 	.word	0x00000be0


	//   ....[2]....
        /*0054*/ 	.word	0x000010b0


	//----- nvinfo : EIATTR_MAX_THREADS
	.align		4
.L_5583:
        /*0058*/ 	.byte	0x04, 0x05
        /*005a*/ 	.short	(.L_5585 - .L_5584)
.L_5584:
        /*005c*/ 	.word	0x00000080
        /*0060*/ 	.word	0x00000001
        /*0064*/ 	.word	0x00000001


	//----- nvinfo : EIATTR_CRS_STACK_SIZE
	.align		4
.L_5585:
        /*0068*/ 	.byte	0x04, 0x1e
        /*006a*/ 	.short	(.L_5587 - .L_5586)
.L_5586:
        /*006c*/ 	.word	0x00000000


	//----- nvinfo : EIATTR_CBANK_PARAM_SIZE
	.align		4
.L_5587:
        /*0070*/ 	.byte	0x03, 0x19
        /*0072*/ 	.short	0x0018


	//----- nvinfo : EIATTR_PARAM_CBANK
	.align		4
        /*0074*/ 	.byte	0x04, 0x0a
        /*0076*/ 	.short	(.L_5589 - .L_5588)
	.align		4
.L_5588:
        /*0078*/ 	.word	index@(.nv.constant0._ZN2at6native29vectorized_elementwise_kernelILi4ENS0_13BUnaryFunctorIaaaZZZNS0_21heaviside_kernel_cudaERNS_18TensorIteratorBaseEENKUlvE_clEvENKUlvE0_clEvEUlaaE_EESt5arrayIPcLm2EEEEviT0_T1_)
        /*007c*/ 	.short	0x0380
        /*007e*/ 	.short	0x0018


	//----- nvinfo : EIATTR_SW_WAR
	.align		4
.L_5589:
        /*0080*/ 	.byte	0x04, 0x36
        /*0082*/ 	.short	(.L_5591 - .L_5590)
.L_5590:
        /*0084*/ 	.word	0x00000008
.L_5591:


//--------------------- .nv.info._ZN2at6native29vectorized_elementwise_kernelILi8ENS0_13BUnaryFunctorIaaaZZZNS0_21heaviside_kernel_cudaERNS_18TensorIteratorBaseEENKUlvE_clEvENKUlvE0_clEvEUlaaE_EESt5arrayIPcLm2EEEEviT0_T1_ --------------------------
	.section	.nv.info._ZN2at6native29vectorized_elementwise_kernelILi8ENS0_13BUnaryFunctorIaaaZZZNS0_21heaviside_kernel_cudaERNS_18TensorIteratorBaseEENKUlvE_clEvENKUlvE0_clEvEUlaaE_EESt5arrayIPcLm2EEEEviT0_T1_,"",@"SHT_CUDA_INFO"
	.sectionflags	@""
	.align	4


	//----- nvinfo : EIATTR_CUDA_API_VERSION
	.align		4
        /*0000*/ 	.byte	0x04, 0x37
        /*0002*/ 	.short	(.L_5593 - .L_5592)
.L_5592:
        /*0004*/ 	.word	0x00000082


	//----- nvinfo : EIATTR_KPARAM_INFO
	.align		4
.L_5593:
        /*0008*/ 	.byte	0x04, 0x17
        /*000a*/ 	.short	(.L_5595 - .L_5594)
.L_5594:
        /*000c*/ 	.word	0x00000000
        /*0010*/ 	.short	0x0002
        /*0012*/ 	.short	0x0008
        /*0014*/ 	.byte	0x00, 0xf0, 0x41, 0x00


	//----- nvinfo : EIATTR_KPARAM_INFO
	.align		4
.L_5595:
        /*0018*/ 	.byte	0x04, 0x17
        /*001a*/ 	.short	(.L_5597 - .L_5596)
.L_5596:
        /*001c*/ 	.word	0x00000000
        /*0020*/ 	.short	0x0001
        /*0022*/ 	.short	0x0004
        /*0024*/ 	.byte	0x00, 0xf0, 0x09, 0x00


	//----- nvinfo : EIATTR_KPARAM_INFO
	.align		4
.L_5597:
        /*0028*/ 	.byte	0x04, 0x17
        /*002a*/ 	.short	(.L_5599 - .L_5598)
.L_5598:
        /*002c*/ 	.word	0x00000000
        /*0030*/ 	.short	0x0000
        /*0032*/ 	.short	0x0000
        /*0034*/ 	.byte	0x00, 0xf0, 0x11, 0x00


	//----- nvinfo : EIATTR_SPARSE_MMA_MASK
	.align		4
.L_5599:
        /*0038*/ 	.byte	0x03, 0x50
        /*003a*/ 	.short	0x0000


	//----- nvinfo : EIATTR_MAXREG_COUNT
	.align		4
        /*003c*/ 	.byte	0x03, 0x1b
        /*003e*/ 	.short	0x00ff


	//----- nvinfo : EIATTR_MERCURY_ISA_VERSION
	.align		4
        /*0040*/ 	.byte	0x03, 0x5f
        /*0042*/ 	.short	0x0101


	//----- nvinfo : EIATTR_VRC_CTA_INIT_COUNT
	.align		4
        /*0044*/ 	.byte	0x02, 0x4a
	.zero		1
	.zero		1


	//----- nvinfo : EIATTR_EXIT_INSTR_OFFSETS
	.align		4
        /*0048*/ 	.byte	0x04, 0x1c
        /*004a*/ 	.short	(.L_5601 - .L_5600)


	//   ....[0]....
.L_5600:
        /*004c*/ 	.word	0x00000b80


	//   ....[1]....
        /*0050*/ 	.word	0x00000be0


	//   ....[2]....
        /*0054*/ 	.word	0x00001090


	//----- nvinfo : EIATTR_MAX_THREADS
	.align		4
.L_5601:
        /*0058*/ 	.byte	0x04, 0x05
        /*005a*/ 	.short	(.L_5603 - .L_5602)
.L_5602:
        /*005c*/ 	.word	0x00000080
        /*0060*/ 	.word	0x00000001
        /*0064*/ 	.word	0x00000001


	//----- nvinfo : EIATTR_CRS_STACK_SIZE
	.align		4
.L_5603:
        /*0068*/ 	.byte	0x04, 0x1e
        /*006a*/ 	.short	(.L_5605 - .L_5604)
.L_5604:
        /*006c*/ 	.word	0x00000000


	//----- nvinfo : EIATTR_CBANK_PARAM_SIZE
	.align		4
.L_5605:
        /*0070*/ 	.byte	0x03, 0x19
        /*0072*/ 	.short	0x0018


	//----- nvinfo : EIATTR_PARAM_CBANK
	.align		4
        /*0074*/ 	.byte	0x04, 0x0a
        /*0076*/ 	.short	(.L_5607 - .L_5606)
	.align		4
.L_5606:
        /*0078*/ 	.word	index@(.nv.constant0._ZN2at6native29vectorized_elementwise_kernelILi8ENS0_13BUnaryFunctorIaaaZZZNS0_21heaviside_kernel_cudaERNS_18TensorIteratorBaseEENKUlvE_clEvENKUlvE0_clEvEUlaaE_EESt5arrayIPcLm2EEEEviT0_T1_)
        /*007c*/ 	.short	0x0380
        /*007e*/ 	.short	0x0018


	//----- nvinfo : EIATTR_SW_WAR
	.align		4
.L_5607:
        /*0080*/ 	.byte	0x04, 0x36
        /*0082*/ 	.short	(.L_5609 - .L_5608)
.L_5608:
        /*0084*/ 	.word	0x00000008
.L_5609:


//--------------------- .nv.info._ZN2at6native18elementwise_kernelILi128ELi4EZNS0_15gpu_kernel_implINS0_13AUnaryFunctorIaaaZZZNS0_21heaviside_kernel_cudaERNS_18TensorIteratorBaseEENKUlvE_clEvENKUlvE0_clEvEUlaaE_EEEEvS5_RKT_EUliE_EEviT1_ --------------------------
	.section	.nv.info._ZN2at6native18elementwise_kernelILi128ELi4EZNS0_15gpu_kernel_implINS0_13AUnaryFunctorIaaaZZZNS0_21heaviside_kernel_cudaERNS_18TensorIteratorBaseEENKUlvE_clEvENKUlvE0_clEvEUlaaE_EEEEvS5_RKT_EUliE_EEviT1_,"",@"SHT_CUDA_INFO"
	.sectionflags	@""
	.align	4


	//----- nvinfo : EIATTR_CUDA_API_VERSION
	.align		4
        /*0000*/ 	.byte	0x04, 0x37
        /*0002*/ 	.short	(.L_5611 - .L_5610)
.L_5610:
        /*0004*/ 	.word	0x00000082


	//----- nvinfo : EIATTR_KPARAM_INFO
	.align		4
.L_5611:
        /*0008*/ 	.byte	0x04, 0x17
        /*000a*/ 	.short	(.L_5613 - .L_5612)
.L_5612:
        /*000c*/ 	.word	0x00000000
        /*0010*/ 	.short	0x0001
        /*0012*/ 	.short	0x0008
        /*0014*/ 	.byte	0x00, 0xf0, 0x61, 0x08


	//----- nvinfo : EIATTR_KPARAM_INFO
	.align		4
.L_5613:
        /*0018*/ 	.byte	0x04, 0x17
        /*001a*/ 	.short	(.L_5615 - .L_5614)
.L_5614:
        /*001c*/ 	.word	0x00000000
        /*0020*/ 	.short	0x0000
        /*0022*/ 	.short	0x0000
        /*0024*/ 	.byte	0x00, 0xf0, 0x11, 0x00


	//----- nvinfo : EIATTR_SPARSE_MMA_MASK
	.align		4
.L_5615:
        /*0028*/ 	.byte	0x03, 0x50
        /*002a*/ 	.short	0x0000


	//----- nvinfo : EIATTR_MAXREG_COUNT
	.align		4
        /*002c*/ 	.byte	0x03, 0x1b
        /*002e*/ 	.short	0x0080


	//----- nvinfo : EIATTR_EXTERNS
	.align		4
        /*0030*/ 	.byte	0x04, 0x0f
        /*0032*/ 	.short	(.L_5617 - .L_5616)


	//   ....[0]....
	.align		4
.L_5616:
        /*0034*/ 	.word	index@(__assertfail)


	//----- nvinfo : EIATTR_MERCURY_ISA_VERSION
	.align		4
.L_5617:
        /*0038*/ 	.byte	0x03, 0x5f
        /*003a*/ 	.short	0x0101


	//----- nvinfo : EIATTR_VRC_CTA_INIT_COUNT
	.align		4
        /*003c*/ 	.byte	0x02, 0x4a
	.zero		1
	.zero		1


	//----- nvinfo : EIATTR_SYSCALL_OFFSETS
	.align		4
        /*0040*/ 	.byte	0x04, 0x46
        /*0042*/ 	.short	(.L_5619 - .L_5618)


	//   ....[0]....
.L_5618:
        /*0044*/ 	.word	0x00002150


	//   ....[1]....
        /*0048*/ 	.word	0x00003040


	//   ....[2]....
        /*004c*/ 	.word	0x00005330


	//   ....[3]....
        /*0050*/ 	.word	0x00006040


	//   ....[4]....
        /*0054*/ 	.word	0x00008420


	//   ....[5]....
        /*0058*/ 	.word	0x00009130


	//   ....[6]....
        /*005c*/ 	.word	0x0000b520


	//   ....[7]....
        /*0060*/ 	.word	0x0000c200


	//----- nvinfo : EIATTR_EXIT_INSTR_OFFSETS
	.align		4
.L_5619:
        /*0064*/ 	.byte	0x04, 0x1c
        /*0066*/ 	.short	(.L_5621 - .L_5620)


	//   ....[0]....
.L_5620:
        /*0068*/ 	.word	0x00009410


	//   ....[1]....
        /*006c*/ 	.word	0x0000b670


	//   ....[2]....
        /*0070*/ 	.word	0x0000b690


	//   ....[3]....
        /*0074*/ 	.word	0x0000b750


	//   ....[4]....
        /*0078*/ 	.word	0x0000b790


	//   ....[5]....
        /*007c*/ 	.word	0x0000b7d0


	//   ....[6]....
        /*0080*/ 	.word	0x0000b860


	//   ....[7]....
        /*0084*/ 	.word	0x0000b8a0


	//   ....[8]....
        /*0088*/ 	.word	0x0000b940


	//   ....[9]....
        /*008c*/ 	.word	0x0000b990


	//   ....[10]....
        /*0090*/ 	.word	0x0000b9e0


	//   ....[11]....
        /*0094*/ 	.word	0x0000bac0


	//   ....[12]....
        /*0098*/ 	.word	0x0000bc30


	//   ....[13]....
        /*009c*/ 	.word	0x0000bda0


	//   ....[14]....
        /*00a0*/ 	.word	0x0000bf00


	//   ....[15]....
        /*00a4*/ 	.word	0x0000bf60


	//   ....[16]....
        /*00a8*/ 	.word	0x0000bfa0


	//   ....[17]....
        /*00ac*/ 	.word	0x0000c040


	//   ....[18]....
        /*00b0*/ 	.word	0x0000c0a0


	//   ....[19]....
        /*00b4*/ 	.word	0x0000c210


	//   ....[20]....
        /*00b8*/ 	.word	0x0000c320


	//   ....[21]....
        /*00bc*/ 	.word	0x0000c460


	//   ....[22]....
        /*00c0*/ 	.word	0x0000c4a0


	//----- nvinfo : EIATTR_MAX_THREADS
	.align		4
.L_5621:
        /*00c4*/ 	.byte	0x04, 0x05
        /*00c6*/ 	.short	(.L_5623 - .L_5622)
.L_5622:
        /*00c8*/ 	.word	0x00000080
        /*00cc*/ 	.word	0x00000001
        /*00d0*/ 	.word	0x00000001


	//----- nvinfo : EIATTR_CRS_STACK_SIZE
	.align		4
.L_5623:
        /*00d4*/ 	.byte	0x04, 0x1e
        /*00d6*/ 	.short	(.L_5625 - .L_5624)
.L_5624:
        /*00d8*/ 	.word	0x00000000


	//----- nvinfo : EIATTR_CBANK_PARAM_SIZE
	.align		4
.L_5625:
        /*00dc*/ 	.byte	0x03, 0x19
        /*00de*/ 	.short	0x0220


	//----- nvinfo : EIATTR_PARAM_CBANK
	.align		4
        /*00e0*/ 	.byte	0x04, 0x0a
        /*00e2*/ 	.short	(.L_5627 - .L_5626)
	.align		4
.L_5626:
        /*00e4*/ 	.word	index@(.nv.constant0._ZN2at6native18elementwise_kernelILi128ELi4EZNS0_15gpu_kernel_implINS0_13AUnaryFunctorIaaaZZZNS0_21heaviside_kernel_cudaERNS_18TensorIteratorBaseEENKUlvE_clEvENKUlvE0_clEvEUlaaE_EEEEvS5_RKT_EUliE_EEviT1_)
        /*00e8*/ 	.short	0x0380
        /*00ea*/ 	.short	0x0220


	//----- nvinfo : EIATTR_SW_WAR
	.align		4
.L_5627:
        /*00ec*/ 	.byte	0x04, 0x36
        /*00ee*/ 	.short	(.L_5629 - .L_5628)
.L_5628:
        /*00f0*/ 	.word	0x00000008
.L_5629:


//--------------------- .nv.info._ZN2at6native27unrolled_elementwise_kernelINS0_13AUnaryFunctorIaaaZZZNS0_21heaviside_kernel_cudaERNS_18TensorIteratorBaseEENKUlvE_clEvENKUlvE0_clEvEUlaaE_EESt5arrayIPcLm2EELi4E23TrivialOffsetCalculatorILi1EjESD_NS0_6memory12LoadWithCastILi1EEENSE_13StoreWithCastILi1EEEEEviT_T0_T2_T3_T4_T5_ --------------------------
	.section	.nv.info._ZN2at6native27unrolled_elementwise_kernelINS0_13AUnaryFunctorIaaaZZZNS0_21heaviside_kernel_cudaERNS_18TensorIteratorBaseEENKUlvE_clEvENKUlvE0_clEvEUlaaE_EESt5arrayIPcLm2EELi4E23TrivialOffsetCalculatorILi1EjESD_NS0_6memory12LoadWithCastILi1EEENSE_13StoreWithCastILi1EEEEEviT_T0_T2_T3_T4_T5_,"",@"SHT_CUDA_INFO"
	.sectionflags	@""
	.align	4


	//----- nvinfo : EIATTR_CUDA_API_VERSION
	.align		4
        /*0000*/ 	.byte	0x04, 0x37
        /*0002*/ 	.short	(.L_5631 - .L_5630)
.L_5630:
        /*0004*/ 	.word	0x00000082


	//----- nvinfo : EIATTR_KPARAM_INFO
	.align		4
.L_5631:
        /*0008*/ 	.byte	0x04, 0x17
        /*000a*/ 	.short	(.L_5633 - .L_5632)
.L_5632:
        /*000c*/ 	.word	0x00000000
        /*0010*/ 	.short	0x0006
        /*0012*/ 	.short	0x0024
        /*0014*/ 	.byte	0x00, 0xf0, 0x21, 0x00


	//----- nvinfo : EIATTR_KPARAM_INFO
	.align		4
.L_5633:
        /*0018*/ 	.byte	0x04, 0x17
        /*001a*/ 	.short	(.L_5635 - .L_5634)
.L_5634:
        /*001c*/ 	.word	0x00000000
        /*0020*/ 	.short	0x0005
        /*0022*/ 	.short	0x001c
        /*0024*/ 	.byte	0x00, 0xf0, 0x21, 0x00


	//----- nvinfo : EIATTR_KPARAM_INFO
	.align		4
.L_5635:
        /*0028*/ 	.byte	0x04, 0x17
        /*002a*/ 	.short	(.L_5637 - .L_5636)
.L_5636:
        /*002c*/ 	.word	0x00000000
        /*0030*/ 	.short	0x0004
        /*0032*/ 	.short	0x0019
        /*0034*/ 	.byte	0x00, 0xf0, 0x05, 0x00


	//----- nvinfo : EIATTR_KPARAM_INFO
	.align		4
.L_5637:
        /*0038*/ 	.byte	0x04, 0x17
        /*003a*/ 	.short	(.L_5639 - .L_5638)
.L_5638:
        /*003c*/ 	.word	0x00000000
        /*0040*/ 	.short	0x0003
        /*0042*/ 	.short	0x0018
        /*0044*/ 	.byte	0x00, 0xf0, 0x05, 0x00


	//----- nvinfo : EIATTR_KPARAM_INFO
	.align		4
.L_5639:
        /*0048*/ 	.byte	0x04, 0x17
        /*004a*/ 	.short	(.L_5641 - .L_5640)
.L_5640:
        /*004c*/ 	.word	0x00000000
        /*0050*/ 	.short	0x0002
        /*0052*/ 	.short	0x0008
        /*0054*/ 	.byte	0x00, 0xf0, 0x41, 0x00


	//----- nvinfo : EIATTR_KPARAM_INFO
	.align		4
.L_5641:
        /*0058*/ 	.byte	0x04, 0x17
        /*005a*/ 	.short	(.L_5643 - .L_5642)
.L_5642:
        /*005c*/ 	.word	0x00000000
        /*0060*/ 	.short	0x0001
        /*0062*/ 	.short	0x0004
        /*0064*/ 	.byte	0x00, 0xf0, 0x09, 0x00


	//----- nvinfo : EIATTR_KPARAM_INFO
	.align		4
.L_5643:
        /*0068*/ 	.byte	0x04, 0x17
        /*006a*/ 	.short	(.L_5645 - .L_5644)
.L_5644:
        /*006c*/ 	.word	0x00000000
        /*0070*/ 	.short	0x0000
        /*0072*/ 	.short	0x0000
        /*0074*/ 	.byte	0x00, 0xf0, 0x11, 0x00


	//----- nvinfo : EIATTR_SPARSE_MMA_MASK
	.align		4
.L_5645:
        /*0078*/ 	.byte	0x03, 0x50
        /*007a*/ 	.short	0x0000


	//----- nvinfo : EIATTR_MAXREG_COUNT
	.align		4
        /*007c*/ 	.byte	0x03, 0x1b
        /*007e*/ 	.short	0x00ff


	//----- nvinfo : EIATTR_EXTERNS
	.align		4
        /*0080*/ 	.byte	0x04, 0x0f
        /*0082*/ 	.short	(.L_5647 - .L_5646)


	//   ....[0]....
	.align		4
.L_5646:
        /*0084*/ 	.word	index@(__assertfail)


	//----- nvinfo : EIATTR_MERCURY_ISA_VERSION
	.align		4
.L_5647:
        /*0088*/ 	.byte	0x03, 0x5f
        /*008a*/ 	.short	0x0101


	//----- nvinfo : EIATTR_VRC_CTA_INIT_COUNT
	.align		4
        /*008c*/ 	.byte	0x02, 0x4a
	.zero		1
	.zero		1


	//----- nvinfo : EIATTR_SYSCALL_OFFSETS
	.align		4
        /*0090*/ 	.byte	0x04, 0x46
        /*0092*/ 	.short	(.L_5649 - .L_5648)


	//   ....[0]....
.L_5648:
        /*0094*/ 	.word	0x00000e30


	//   ....[1]....
        /*0098*/ 	.word	0x00001de0


	//   ....[2]....
        /*009c*/ 	.word	0x00002cd0


	//   ....[3]....
        /*00a0*/ 	.word	0x00003bc0


	//   ....[4]....
        /*00a4*/ 	.word	0x00004ad0


	//   ....[5]....
        /*00a8*/ 	.word	0x00005980


	//   ....[6]....
        /*00ac*/ 	.word	0x00006930


	//   ....[7]....
        /*00b0*/ 	.word	0x000078c0


	//----- nvinfo : EIATTR_EXIT_INSTR_OFFSETS
	.align		4
.L_5649:
        /*00b4*/ 	.byte	0x04, 0x1c
        /*00b6*/ 	.short	(.L_5651 - .L_5650)


	//   ....[0]....
.L_5650:
        /*00b8*/ 	.word	0x00006c00


	//   ....[1]....
        /*00bc*/ 	.word	0x00006d30


	//   ....[2]....
        /*00c0*/ 	.word	0x00006d50


	//   ....[3]....
        /*00c4*/ 	.word	0x00006e10


	//   ....[4]....
        /*00c8*/ 	.word	0x00006e50


	//   ....[5]....
        /*00cc*/ 	.word	0x00006e90


	//   ....[6]....
        /*00d0*/ 	.word	0x00006f20


	//   ....[7]....
        /*00d4*/ 	.word	0x00006f60


	//   ....[8]....
        /*00d8*/ 	.word	0x00007000


	//   ....[9]....
        /*00dc*/ 	.word	0x00007050


	//   ....[10]....
        /*00e0*/ 	.word	0x000070a0


	//   ....[11]....
        /*00e4*/ 	.word	0x00007180


	//   ....[12]....
        /*00e8*/ 	.word	0x000072f0


	//   ....[13]....
        /*00ec*/ 	.word	0x00007460


	//   ....[14]....
        /*00f0*/ 	.word	0x000075c0


	//   ....[15]....
        /*00f4*/ 	.word	0x00007620


	//   ....[16]....
        /*00f8*/ 	.word	0x00007660


	//   ....[17]....
        /*00fc*/ 	.word	0x00007700


	//   ....[18]....
        /*0100*/ 	.word	0x00007760


	//   ....[19]....
        /*0104*/ 	.word	0x000078d0


	//   ....[20]....
        /*0108*/ 	.word	0x000079e0


	//   ....[21]....
        /*010c*/ 	.word	0x00007b20


	//   ....[22]....
        /*0110*/ 	.word	0x00007b60


	//----- nvinfo : EIATTR_MAX_THREADS
	.align		4
.L_5651:
        /*0114*/ 	.byte	0x04, 0x05
        /*0116*/ 	.short	(.L_5653 - .L_5652)
.L_5652:
        /*0118*/ 	.word	0x00000080
        /*011c*/ 	.word	0x00000001
        /*0120*/ 	.word	0x00000001


	//----- nvinfo : EIATTR_CRS_STACK_SIZE
	.align		4
.L_5653:
        /*0124*/ 	.byte	0x04, 0x1e
        /*0126*/ 	.short	(.L_5655 - .L_5654)
.L_5654:
        /*0128*/ 	.word	0x00000000


	//----- nvinfo : EIATTR_CBANK_PARAM_SIZE
	.align		4
.L_5655:
        /*012c*/ 	.byte	0x03, 0x19
        /*012e*/ 	.short	0x002c


	//----- nvinfo : EIATTR_PARAM_CBANK
	.align		4
        /*0130*/ 	.byte	0x04, 0x0a
        /*0132*/ 	.short	(.L_5657 - .L_5656)
	.align		4
.L_5656:
        /*0134*/ 	.word	index@(.nv.constant0._ZN2at6native27unrolled_elementwise_kernelINS0_13AUnaryFunctorIaaaZZZNS0_21heaviside_kernel_cudaERNS_18TensorIteratorBaseEENKUlvE_clEvENKUlvE0_clEvEUlaaE_EESt5arrayIPcLm2EELi4E23TrivialOffsetCalculatorILi1EjESD_NS0_6memory12LoadWithCastILi1EEENSE_13StoreWithCastILi1EEEEEviT_T0_T2_T3_T4_T5_)
        /*0138*/ 	.short	0x0380
        /*013a*/ 	.short	0x002c


	//----- nvinfo : EIATTR_SW_WAR
	.align		4
.L_5657:
        /*013c*/ 	.byte	0x04, 0x36
        /*013e*/ 	.short	(.L_5659 - .L_5658)
.L_5658:
        /*0140*/ 	.word	0x00000008
.L_5659:


//--------------------- .nv.info._ZN2at6native18elementwise_kernelILi128ELi4EZNS0_22gpu_kernel_impl_nocastINS0_13AUnaryFunctorIaaaZZZNS0_21heaviside_kernel_cudaERNS_18TensorIteratorBaseEENKUlvE_clEvENKUlvE0_clEvEUlaaE_EEEEvS5_RKT_EUliE_EEviT1_ --------------------------
	.section	.nv.info._ZN2at6native18elementwise_kernelILi128ELi4EZNS0_22gpu_kernel_impl_nocastINS0_13AUnaryFunctorIaaaZZZNS0_21heaviside_kernel_cudaERNS_18TensorIteratorBaseEENKUlvE_clEvENKUlvE0_clEvEUlaaE_EEEEvS5_RKT_EUliE_EEviT1_,"",@"SHT_CUDA_INFO"
	.sectionflags	@""
	.align	4


	//----- nvinfo : EIATTR_CUDA_API_VERSION
	.align		4
        /*0000*/ 	.byte	0x04, 0x37
        /*0002*/ 	.short	(.L_5661 - .L_5660)
.L_5660:
        /*0004*/ 	.word	0x00000082


	//----- nvinfo : EIATTR_KPARAM_INFO
	.align		4
.L_5661:
        /*0008*/ 	.byte	0x04, 0x17
        /*000a*/ 	.short	(.L_5663 - .L_5662)
.L_5662:
        /*000c*/ 	.word	0x00000000
        /*0010*/ 	.short	0x0001
        /*0012*/ 	.short	0x0008
        /*0014*/ 	.byte	0x00, 0xf0, 0x61, 0x08


	//----- nvinfo : EIATTR_KPARAM_INFO
	.align		4
.L_5663:
        /*0018*/ 	.byte	0x04, 0x17
        /*001a*/ 	.short	(.L_5665 - .L_5664)
.L_5664:
        /*001c*/ 	.word	0x00000000
        /*0020*/ 	.short	0x0000
        /*0022*/ 	.short	0x0000
        /*0024*/ 	.byte	0x00, 0xf0, 0x11, 0x00


	//----- nvinfo : EIATTR_SPARSE_MMA_MASK
	.align		4
.L_5665:
        /*0028*/ 	.byte	0x03, 0x50
        /*002a*/ 	.short	0x0000


	//----- nvinfo : EIATTR_MAXREG_COUNT
	.align		4
        /*002c*/ 	.byte	0x03, 0x1b
        /*002e*/ 	.short	0x0080


	//----- nvinfo : EIATTR_MERCURY_ISA_VERSION
	.align		4
        /*0030*/ 	.byte	0x03, 0x5f
        /*0032*/ 	.short	0x0101


	//----- nvinfo : EIATTR_VRC_CTA_INIT_COUNT
	.align		4
        /*0034*/ 	.byte	0x02, 0x4a
	.zero		1
	.zero		1


	//----- nvinfo : EIATTR_EXIT_INSTR_OFFSETS
	.align		4
        /*0038*/ 	.byte	0x04, 0x1c
        /*003a*/ 	.short	(.L_5667 - .L_5666)


	//   ....[0]....
.L_5666:
        /*003c*/ 	.word	0x00000300


	//   ....[1]....
        /*0040*/ 	.word	0x00000370


	//   ....[2]....
        /*0044*/ 	.word	0x00003e60


	//   ....[3]....
        /*0048*/ 	.word	0x00005190


	//----- nvinfo : EIATTR_MAX_THREADS
	.align		4
.L_5667:
        /*004c*/ 	.byte	0x04, 0x05
        /*004e*/ 	.short	(.L_5669 - .L_5668)
.L_5668:
        /*0050*/ 	.word	0x00000080
        /*0054*/ 	.word	0x00000001
        /*0058*/ 	.word	0x00000001


	//----- nvinfo : EIATTR_CRS_STACK_SIZE
	.align		4
.L_5669:
        /*005c*/ 	.byte	0x04, 0x1e
        /*005e*/ 	.short	(.L_5671 - .L_5670)
.L_5670:
        /*0060*/ 	.word	0x00000000


	//----- nvinfo : EIATTR_CBANK_PARAM_SIZE
	.align		4
.L_5671:
        /*0064*/ 	.byte	0x03, 0x19
        /*0066*/ 	.short	0x0220


	//----- nvinfo : EIATTR_PARAM_CBANK
	.align		4
        /*0068*/ 	.byte	0x04, 0x0a
        /*006a*/ 	.short	(.L_5673 - .L_5672)
	.align		4
.L_5672:
        /*006c*/ 	.word	index@(.nv.constant0._ZN2at6native18elementwise_kernelILi128ELi4EZNS0_22gpu_kernel_impl_nocastINS0_13AUnaryFunctorIaaaZZZNS0_21heaviside_kernel_cudaERNS_18TensorIteratorBaseEENKUlvE_clEvENKUlvE0_clEvEUlaaE_EEEEvS5_RKT_EUliE_EEviT1_)
        /*0070*/ 	.short	0x0380
        /*0072*/ 	.short	0x0220


	//----- nvinfo : EIATTR_SW_WAR
	.align		4
.L_5673:
        /*0074*/ 	.byte	0x04, 0x36
        /*0076*/ 	.short	(.L_5675 - .L_5674)
.L_5674:
        /*0078*/ 	.word	0x00000008
.L_5675:


//--------------------- .nv.info._ZN2at6native27unrolled_elementwise_kernelINS0_13AUnaryFunctorIaaaZZZNS0_21heaviside_kernel_cudaERNS_18TensorIteratorBaseEENKUlvE_clEvENKUlvE0_clEvEUlaaE_EESt5arrayIPcLm2EELi4E23TrivialOffsetCalculatorILi1EjESD_NS0_6memory15LoadWithoutCastENSE_16StoreWithoutCastEEEviT_T0_T2_T3_T4_T5_ --------------------------
	.section	.nv.info._ZN2at6native27unrolled_elementwise_kernelINS0_13AUnaryFunctorIaaaZZZNS0_21heaviside_kernel_cudaERNS_18TensorIteratorBaseEENKUlvE_clEvENKUlvE0_clEvEUlaaE_EESt5arrayIPcLm2EELi4E23TrivialOffsetCalculatorILi1EjESD_NS0_6memory15LoadWithoutCastENSE_16StoreWithoutCastEEEviT_T0_T2_T3_T4_T5_,"",@"SHT_CUDA_INFO"
	.sectionflags	@""
	.align	4


	//----- nvinfo : EIATTR_CUDA_API_VERSION
	.align		4
        /*0000*/ 	.byte	0x04, 0x37
        /*0002*/ 	.short	(.L_5677 - .L_5676)
.L_5676:
        /*0004*/ 	.word	0x00000082


	//----- nvinfo : EIATTR_KPARAM_INFO
	.align		4
.L_5677:
        /*0008*/ 	.byte	0x04, 0x17
        /*000a*/ 	.short	(.L_5679 - .L_5678)
.L_5678:
        /*000c*/ 	.word	0x00000000
        /*0010*/ 	.short	0x0006
        /*0012*/ 	.short	0x001b
        /*0014*/ 	.byte	0x00, 0xf0, 0x05, 0x00


	//----- nvinfo : EIATTR_KPARAM_INFO
	.align		4
.L_5679:
        /*0018*/ 	.byte	0x04, 0x17
        /*001a*/ 	.short	(.L_5681 - .L_5680)
.L_5680:
        /*001c*/ 	.word	0x00000000
        /*0020*/ 	.short	0x0005
        /*0022*/ 	.short	0x001a
        /*0024*/ 	.byte	0x00, 0xf0, 0x05, 0x00


	//----- nvinfo : EIATTR_KPARAM_INFO
	.align		4
.L_5681:
        /*0028*/ 	.byte	0x04, 0x17
        /*002a*/ 	.short	(.L_5683 - .L_5682)
.L_5682:
        /*002c*/ 	.word	0x00000000
        /*0030*/ 	.short	0x0004
        /*0032*/ 	.short	0x0019
        /*0034*/ 	.byte	0x00, 0xf0, 0x05, 0x00


	//----- nvinfo : EIATTR_KPARAM_INFO
	.align		4
.L_5683:
        /*0038*/ 	.byte	0x04, 0x17
        /*003a*/ 	.short	(.L_5685 - .L_5684)
.L_5684:
        /*003c*/ 	.word	0x00000000
        /*0040*/ 	.short	0x0003
        /*0042*/ 	.short	0x0018
        /*0044*/ 	.byte	0x00, 0xf0, 0x05, 0x00


	//----- nvinfo : EIATTR_KPARAM_INFO
	.align		4
.L_5685:
        /*0048*/ 	.byte	0x04, 0x17
        /*004a*/ 	.short	(.L_5687 - .L_5686)
.L_5686:
        /*004c*/ 	.word	0x00000000
        /*0050*/ 	.short	0x0002
        /*0052*/ 	.short	0x0008
        /*0054*/ 	.byte	0x00, 0xf0, 0x41, 0x00


	//----- nvinfo : EIATTR_KPARAM_INFO
	.align		4
.L_5687:
        /*0058*/ 	.byte	0x04, 0x17
        /*005a*/ 	.short	(.L_5689 - .L_5688)
.L_5688:
        /*005c*/ 	.word	0x00000000
        /*0060*/ 	.short	0x0001
        /*0062*/ 	.short	0x0004
        /*0064*/ 	.byte	0x00, 0xf0, 0x09, 0x00


	//----- nvinfo : EIATTR_KPARAM_INFO
	.align		4
.L_5689:
        /*0068*/ 	.byte	0x04, 0x17
        /*006a*/ 	.short	(.L_5691 - .L_5690)
.L_5690:
        /*006c*/ 	.word	0x00000000
        /*0070*/ 	.short	0x0000
        /*0072*/ 	.short	0x0000
        /*0074*/ 	.byte	0x00, 0xf0, 0x11, 0x00


	//----- nvinfo : EIATTR_SPARSE_MMA_MASK
	.align		4
.L_5691:
        /*0078*/ 	.byte	0x03, 0x50
        /*007a*/ 	.short	0x0000


	//----- nvinfo : EIATTR_MAXREG_COUNT
	.align		4
        /*007c*/ 	.byte	0x03, 0x1b
        /*007e*/ 	.short	0x00ff


	//----- nvinfo : EIATTR_MERCURY_ISA_VERSION
	.align		4
        /*0080*/ 	.byte	0x03, 0x5f
        /*0082*/ 	.short	0x0101


	//----- nvinfo : EIATTR_VRC_CTA_INIT_COUNT
	.align		4
        /*0084*/ 	.byte	0x02, 0x4a
	.zero		1
	.zero		1


	//----- nvinfo : EIATTR_EXIT_INSTR_OFFSETS
	.align		4
        /*0088*/ 	.byte	0x04, 0x1c
        /*008a*/ 	.short	(.L_5693 - .L_5692)


	//   ....[0]....
.L_5692:
        /*008c*/ 	.word	0x000004d0


	//   ....[1]....
        /*0090*/ 	.word	0x00000530


	//----- nvinfo : EIATTR_MAX_THREADS
	.align		4
.L_5693:
        /*0094*/ 	.byte	0x04, 0x05
        /*0096*/ 	.short	(.L_5695 - .L_5694)
.L_5694:
        /*0098*/ 	.word	0x00000080
        /*009c*/ 	.word	0x00000001
        /*00a0*/ 	.word	0x00000001


	//----- nvinfo : EIATTR_CRS_STACK_SIZE
	.align		4
.L_5695:
        /*00a4*/ 	.byte	0x04, 0x1e
        /*00a6*/ 	.short	(.L_5697 - .L_5696)
.L_5696:
        /*00a8*/ 	.word	0x00000000


	//----- nvinfo : EIATTR_CBANK_PARAM_SIZE
	.align		4
.L_5697:
        /*00ac*/ 	.byte	0x03, 0x19
        /*00ae*/ 	.short	0x001c


	//----- nvinfo : EIATTR_PARAM_CBANK
	.align		4
        /*00b0*/ 	.byte	0x04, 0x0a
        /*00b2*/ 	.short	(.L_5699 - .L_5698)
	.align		4
.L_5698:
        /*00b4*/ 	.word	index@(.nv.constant0._ZN2at6native27unrolled_elementwise_kernelINS0_13AUnaryFunctorIaaaZZZNS0_21heaviside_kernel_cudaERNS_18TensorIteratorBaseEENKUlvE_clEvENKUlvE0_clEvEUlaaE_EESt5arrayIPcLm2EELi4E23TrivialOffsetCalculatorILi1EjESD_NS0_6memory15LoadWithoutCastENSE_16StoreWithoutCastEEEviT_T0_T2_T3_T4_T5_)
        /*00b8*/ 	.short	0x0380
        /*00ba*/ 	.short	0x001c


	//----- nvinfo : EIATTR_SW_WAR
	.align		4
.L_5699:
        /*00bc*/ 	.byte	0x04, 0x36
        /*00be*/ 	.short	(.L_5701 - .L_5700)
.L_5700:
        /*00c0*/ 	.word	0x00000008
.L_5701:


//--------------------- .nv.info._ZN2at6native29vectorized_elementwise_kernelILi2ENS0_13AUnaryFunctorIaaaZZZNS0_21heaviside_kernel_cudaERNS_18TensorIteratorBaseEENKUlvE_clEvENKUlvE0_clEvEUlaaE_EESt5arrayIPcLm2EEEEviT0_T1_ --------------------------
	.section	.nv.info._ZN2at6native29vectorized_elementwise_kernelILi2ENS0_13AUnaryFunctorIaaaZZZNS0_21heaviside_kernel_cudaERNS_18TensorIteratorBaseEENKUlvE_clEvENKUlvE0_clEvEUlaaE_EESt5arrayIPcLm2EEEEviT0_T1_,"",@"SHT_CUDA_INFO"
	.sectionflags	@""
	.align	4


	//----- nvinfo : EIATTR_CUDA_API_VERSION
	.align		4
        /*0000*/ 	.byte	0x04, 0x37
        /*0002*/ 	.short	(.L_5703 - .L_5702)
.L_5702:
        /*0004*/ 	.word	0x00000082


	//----- nvinfo : EIATTR_KPARAM_INFO
	.align		4
.L_5703:
        /*0008*/ 	.byte	0x04, 0x17
        /*000a*/ 	.short	(.L_5705 - .L_5704)
.L_5704:
        /*000c*/ 	.word	0x00000000
        /*0010*/ 	.short	0x0002
        /*0012*/ 	.short	0x0008
        /*0014*/ 	.byte	0x00, 0xf0, 0x41, 0x00


	//----- nvinfo : EIATTR_KPARAM_INFO
	.align		4
.L_5705:
        /*0018*/ 	.byte	0x04, 0x17
        /*001a*/ 	.short	(.L_5707 - .L_5706)
.L_5706:
        /*001c*/ 	.word	0x00000000
        /*0020*/ 	.short	0x0001
        /*0022*/ 	.short	0x0004
        /*0024*/ 	.byte	0x00, 0xf0, 0x09, 0x00


	//----- nvinfo : EIATTR_KPARAM_INFO
	.align		4
.L_5707:
        /*0028*/ 	.byte	0x04, 0x17
        /*002a*/ 	.short	(.L_5709 - .L_5708)
.L_5708:
        /*002c*/ 	.word	0x00000000
        /*0030*/ 	.short	0x0000
        /*0032*/ 	.short	0x0000
        /*0034*/ 	.byte	0x00, 0xf0, 0x11, 0x00


	//----- nvinfo : EIATTR_SPARSE_MMA_MASK
	.align		4
.L_5709:
        /*0038*/ 	.byte	0x03, 0x50
        /*003a*/ 	.short	0x0000


	//----- nvinfo : EIATTR_MAXREG_COUNT
	.align		4
        /*003c*/ 	.byte	0x03, 0x1b
        /*003e*/ 	.short	0x00ff


	//----- nvinfo : EIATTR_MERCURY_ISA_VERSION
	.align		4
        /*0040*/ 	.byte	0x03, 0x5f
        /*0042*/ 	.short	0x0101


	//----- nvinfo : EIATTR_VRC_CTA_INIT_COUNT
	.align		4
        /*0044*/ 	.byte	0x02, 0x4a
	.zero		1
	.zero		1


	//----- nvinfo : EIATTR_EXIT_INSTR_OFFSETS
	.align		4
        /*0048*/ 	.byte	0x04, 0x1c
        /*004a*/ 	.short	(.L_5711 - .L_5710)


	//   ....[0]....
.L_5710:
        /*004c*/ 	.word	0x00000940


	//   ....[1]....
        /*0050*/ 	.word	0x000009a0


	//   ....[2]....
        /*0054*/ 	.word	0x00000c80


	//----- nvinfo : EIATTR_MAX_THREADS
	.align		4
.L_5711:
        /*0058*/ 	.byte	0x04, 0x05
        /*005a*/ 	.short	(.L_5713 - .L_5712)
.L_5712:
        /*005c*/ 	.word	0x00000080
        /*0060*/ 	.word	0x00000001
        /*0064*/ 	.word	0x00000001


	//----- nvinfo : EIATTR_CRS_STACK_SIZE
	.align		4
.L_5713:
        /*0068*/ 	.byte	0x04, 0x1e
        /*006a*/ 	.short	(.L_5715 - .L_5714)
.L_5714:
        /*006c*/ 	.word	0x00000000


	//----- nvinfo : EIATTR_CBANK_PARAM_SIZE
	.align		4
.L_5715:
        /*0070*/ 	.byte	0x03, 0x19
        /*0072*/ 	.short	0x0018


	//----- nvinfo : EIATTR_PARAM_CBANK
	.align		4
        /*0074*/ 	.byte	0x04, 0x0a
        /*0076*/ 	.short	(.L_5717 - .L_5716)
	.align		4
.L_5716:
        /*0078*/ 	.word	index@(.nv.constant0._ZN2at6native29vectorized_elementwise_kernelILi2ENS0_13AUnaryFunctorIaaaZZZNS0_21heaviside_kernel_cudaERNS_18TensorIteratorBaseEENKUlvE_clEvENKUlvE0_clEvEUlaaE_EESt5arrayIPcLm2EEEEviT0_T1_)
        /*007c*/ 	.short	0x0380
        /*007e*/ 	.short	0x0018


	//----- nvinfo : EIATTR_SW_WAR
	.align		4
.L_5717:
        /*0080*/ 	.byte	0x04, 0x36
        /*0082*/ 	.short	(.L_5719 - .L_5718)
.L_5718:
        /*0084*/ 	.word	0x00000008
.L_5719:


//--------------------- .nv.info._ZN2at6native29vectorized_elementwise_kernelILi4ENS0_13AUnaryFunctorIaaaZZZNS0_21heaviside_kernel_cudaERNS_18TensorIteratorBaseEENKUlvE_clEvENKUlvE0_clEvEUlaaE_EESt5arrayIPcLm2EEEEviT0_T1_ --------------------------
	.section	.nv.info._ZN2at6native29vectorized_elementwise_kernelILi4ENS0_13AUnaryFunctorIaaaZZZNS0_21heaviside_kernel_cudaERNS_18TensorIteratorBaseEENKUlvE_clEvENKUlvE0_clEvEUlaaE_EESt5arrayIPcLm2EEEEviT0_T1_,"",@"SHT_CUDA_INFO"
	.sectionflags	@""
	.align	4


	//----- nvinfo : EIATTR_CUDA_API_VERSION
	.align		4
        /*0000*/ 	.byte	0x04, 0x37
        /*0002*/ 	.short	(.L_5721 - .L_5720)
.L_5720:
        /*0004*/ 	.word	0x00000082


	//----- nvinfo : EIATTR_KPARAM_INFO
	.align		4
.L_5721:
        /*0008*/ 	.byte	0x04, 0x17
        /*000a*/ 	.short	(.L_5723 - .L_5722)
.L_5722:
        /*000c*/ 	.word	0x00000000
        /*0010*/ 	.short	0x0002
        /*0012*/ 	.short	0x0008
        /*0014*/ 	.byte	0x00, 0xf0, 0x41, 0x00


	//----- nvinfo : EIATTR_KPARAM_INFO
	.align		4
.L_5723:
        /*0018*/ 	.byte	0x04, 0x17
        /*001a*/ 	.short	(.L_5725 - .L_5724)
.L_5724:
        /*001c*/ 	.word	0x00000000
        /*0020*/ 	.short	0x0001
        /*0022*/ 	.short	0x0004
        /*0024*/ 	.byte	0x00, 0xf0, 0x09, 0x00


	//----- nvinfo : EIATTR_KPARAM_INFO
	.align		4
.L_5725:
        /*0028*/ 	.byte	0x04, 0x17
        /*002a*/ 	.short	(.L_5727 - .L_5726)
.L_5726:
        /*002c*/ 	.word	0x00000000
        /*0030*/ 	.short	0x0000
        /*0032*/ 	.short	0x0000
        /*0034*/ 	.byte	0x00, 0xf0, 0x11, 0x00


	//----- nvinfo : EIATTR_SPARSE_MMA_MASK
	.align		4
.L_5727:
        /*0038*/ 	.byte	0x03, 0x50
        /*003a*/ 	.short	0x0000


	//----- nvinfo : EIATTR_MAXREG_COUNT
	.align		4
        /*003c*/ 	.byte	0x03, 0x1b
        /*003e*/ 	.short	0x00ff


	//----- nvinfo : EIATTR_MERCURY_ISA_VERSION
	.align		4
        /*0040*/ 	.byte	0x03, 0x5f
        /*0042*/ 	.short	0x0101


	//----- nvinfo : EIATTR_VRC_CTA_INIT_COUNT
	.align		4
        /*0044*/ 	.byte	0x02, 0x4a
	.zero		1
	.zero		1


	//----- nvinfo : EIATTR_EXIT_INSTR_OFFSETS
	.align		4
        /*0048*/ 	.byte	0x04, 0x1c
        /*004a*/ 	.short	(.L_5729 - .L_5728)


	//   ....[0]....
.L_5728:
        /*004c*/ 	.word	0x00000940


	//   ....[1]....
        /*0050*/ 	.word	0x000009a0


	//   ....[2]....
        /*0054*/ 	.word	0x00000cd0


	//----- nvinfo : EIATTR_MAX_THREADS
	.align		4
.L_5729:
        /*0058*/ 	.byte	0x04, 0x05
        /*005a*/ 	.short	(.L_5731 - .L_5730)
.L_5730:
        /*005c*/ 	.word	0x00000080
        /*0060*/ 	.word	0x00000001
        /*0064*/ 	.word	0x00000001


	//----- nvinfo : EIATTR_CRS_STACK_SIZE
	.align		4
.L_5731:
        /*0068*/ 	.byte	0x04, 0x1e
        /*006a*/ 	.short	(.L_5733 - .L_5732)
.L_5732:
        /*006c*/ 	.word	0x00000000


	//----- nvinfo : EIATTR_CBANK_PARAM_SIZE
	.align		4
.L_5733:
        /*0070*/ 	.byte	0x03, 0x19
        /*0072*/ 	.short	0x0018


	//----- nvinfo : EIATTR_PARAM_CBANK
	.align		4
        /*0074*/ 	.byte	0x04, 0x0a
        /*0076*/ 	.short	(.L_5735 - .L_5734)
	.align		4
.L_5734:
        /*0078*/ 	.word	index@(.nv.constant0._ZN2at6native29vectorized_elementwise_kernelILi4ENS0_13AUnaryFunctorIaaaZZZNS0_21heaviside_kernel_cudaERNS_18TensorIteratorBaseEENKUlvE_clEvENKUlvE0_clEvEUlaaE_EESt5arrayIPcLm2EEEEviT0_T1_)
        /*007c*/ 	.short	0x0380
        /*007e*/ 	.short	0x0018


	//----- nvinfo : EIATTR_SW_WAR
	.align		4
.L_5735:
        /*0080*/ 	.byte	0x04, 0x36
        /*0082*/ 	.short	(.L_5737 - .L_5736)
.L_5736:
        /*0084*/ 	.word	0x00000008
.L_5737:


//--------------------- .nv.info._ZN2at6native29vectorized_elementwise_kernelILi8ENS0_13AUnaryFunctorIaaaZZZNS0_21heaviside_kernel_cudaERNS_18TensorIteratorBaseEENKUlvE_clEvENKUlvE0_clEvEUlaaE_EESt5arrayIPcLm2EEEEviT0_T1_ --------------------------
	.section	.nv.info._ZN2at6native29vectorized_elementwise_kernelILi8ENS0_13AUnaryFunctorIaaaZZZNS0_21heaviside_kernel_cudaERNS_18TensorIteratorBaseEENKUlvE_clEvENKUlvE0_clEvEUlaaE_EESt5arrayIPcLm2EEEEviT0_T1_,"",@"SHT_CUDA_INFO"
	.sectionflags	@""
	.align	4


	//----- nvinfo : EIATTR_CUDA_API_VERSION
	.align		4
        /*0000*/ 	.byte	0x04, 0x37
        /*0002*/ 	.short	(.L_5739 - .L_5738)
.L_5738:
        /*0004*/ 	.word	0x00000082


	//----- nvinfo : EIATTR_KPARAM_INFO
	.align		4
.L_5739:
        /*0008*/ 	.byte	0x04, 0x17
        /*000a*/ 	.short	(.L_5741 - .L_5740)
.L_5740:
        /*000c*/ 	.word	0x00000000
        /*0010*/ 	.short	0x0002
        /*0012*/ 	.short	0x0008
        /*0014*/ 	.byte	0x00, 0xf0, 0x41, 0x00


	//----- nvinfo : EIATTR_KPARAM_INFO
	.align		4
.L_5741:
        /*0018*/ 	.byte	0x04, 0x17
        /*001a*/ 	.short	(.L_5743 - .L_5742)
.L_5742:
        /*001c*/ 	.word	0x00000000
        /*0020*/ 	.short	0x0001
        /*0022*/ 	.short	0x0004
        /*0024*/ 	.byte	0x00, 0xf0, 0x09, 0x00


	//----- nvinfo : EIATTR_KPARAM_INFO
	.align		4
.L_5743:
        /*0028*/ 	.byte	0x04, 0x17
        /*002a*/ 	.short	(.L_5745 - .L_5744)
.L_5744:
        /*002c*/ 	.word	0x00000000
        /*0030*/ 	.short	0x0000
        /*0032*/ 	.short	0x0000
        /*0034*/ 	.byte	0x00, 0xf0, 0x11, 0x00


	//----- nvinfo : EIATTR_SPARSE_MMA_MASK
	.align		4
.L_5745:
        /*0038*/ 	.byte	0x03, 0x50
        /*003a*/ 	.short	0x0000


	//----- nvinfo : EIATTR_MAXREG_COUNT
	.align		4
        /*003c*/ 	.byte	0x03, 0x1b
        /*003e*/ 	.short	0x00ff


	//----- nvinfo : EIATTR_MERCURY_ISA_VERSION
	.align		4
        /*0040*/ 	.byte	0x03, 0x5f
        /*0042*/ 	.short	0x0101


	//----- nvinfo : EIATTR_VRC_CTA_INIT_COUNT
	.align		4
        /*0044*/ 	.byte	0x02, 0x4a
	.zero		1
	.zero		1


	//----- nvinfo : EIATTR_EXIT_INSTR_OFFSETS
	.align		4
        /*0048*/ 	.byte	0x04, 0x1c
        /*004a*/ 	.short	(.L_5747 - .L_5746)


	//   ....[0]....
.L_5746:
        /*004c*/ 	.word	0x00000940


	//   ....[1]....
        /*0050*/ 	.word	0x000009a0


	//   ....[2]....
        /*0054*/ 	.word	0x00000cb0


	//----- nvinfo : EIATTR_MAX_THREADS
	.align		4
.L_5747:
        /*0058*/ 	.byte	0x04, 0x05
        /*005a*/ 	.short	(.L_5749 - .L_5748)
.L_5748:
        /*005c*/ 	.word	0x00000080
        /*0060*/ 	.word	0x00000001
        /*0064*/ 	.word	0x00000001


	//----- nvinfo : EIATTR_CRS_STACK_SIZE
	.align		4
.L_5749:
        /*0068*/ 	.byte	0x04, 0x1e
        /*006a*/ 	.short	(.L_5751 - .L_5750)
.L_5750:
        /*006c*/ 	.word	0x00000000


	//----- nvinfo : EIATTR_CBANK_PARAM_SIZE
	.align		4
.L_5751:
        /*0070*/ 	.byte	0x03, 0x19
        /*0072*/ 	.short	0x0018


	//----- nvinfo : EIATTR_PARAM_CBANK
	.align		4
        /*0074*/ 	.byte	0x04, 0x0a
        /*0076*/ 	.short	(.L_5753 - .L_5752)
	.align		4
.L_5752:
        /*0078*/ 	.word	index@(.nv.constant0._ZN2at6native29vectorized_elementwise_kernelILi8ENS0_13AUnaryFunctorIaaaZZZNS0_21heaviside_kernel_cudaERNS_18TensorIteratorBaseEENKUlvE_clEvENKUlvE0_clEvEUlaaE_EESt5arrayIPcLm2EEEEviT0_T1_)
        /*007c*/ 	.short	0x0380
        /*007e*/ 	.short	0x0018


	//----- nvinfo : EIATTR_SW_WAR
	.align		4
.L_5753:
        /*0080*/ 	.byte	0x04, 0x36
        /*0082*/ 	.short	(.L_5755 - .L_5754)
.L_5754:
        /*0084*/ 	.word	0x00000008
.L_5755:


//--------------------- .nv.info._ZN2at6native18elementwise_kernelILi128ELi4EZNS0_15gpu_kernel_implINS0_13BinaryFunctorIhhhZZZNS0_21heaviside_kernel_cudaERNS_18TensorIteratorBaseEENKUlvE_clEvENKUlvE_clEvEUlhhE_EEEEvS5_RKT_EUliE_EEviT1_ --------------------------
	.section	.nv.info._ZN2at6native18elementwise_kernelILi128ELi4EZNS0_15gpu_kernel_implINS0_13BinaryFunctorIhhhZZZNS0_21heaviside_kernel_cudaERNS_18TensorIteratorBaseEENKUlvE_clEvENKUlvE_clEvEUlhhE_EEEEvS5_RKT_EUliE_EEviT1_,"",@"SHT_CUDA_INFO"
	.sectionflags	@""
	.align	4


	//----- nvinfo : EIATTR_CUDA_API_VERSION
	.align		4
        /*0000*/ 	.byte	0x04, 0x37
        /*0002*/ 	.short	(.L_5757 - .L_5756)
.L_5756:
        /*0004*/ 	.word	0x00000082


	//----- nvinfo : EIATTR_KPARAM_INFO
	.align		4
.L_5757:
        /*0008*/ 	.byte	0x04, 0x17
        /*000a*/ 	.short	(.L_5759 - .L_5758)
.L_5758:
        /*000c*/ 	.word	0x00000000
        /*0010*/ 	.short	0x0001
        /*0012*/ 	.short	0x0008
        /*0014*/ 	.byte	0x00, 0xf0, 0x21, 0x0a


	//----- nvinfo : EIATTR_KPARAM_INFO
	.align		4
.L_5759:
        /*0018*/ 	.byte	0x04, 0x17
        /*001a*/ 	.short	(.L_5761 - .L_5760)
.L_5760:
        /*001c*/ 	.word	0x00000000
        /*0020*/ 	.short	0x0000
        /*0022*/ 	.short	0x0000
        /*0024*/ 	.byte	0x00, 0xf0, 0x11, 0x00


	//----- nvinfo : EIATTR_SPARSE_MMA_MASK
	.align		4
.L_5761:
        /*0028*/ 	.byte	0x03, 0x50
        /*002a*/ 	.short	0x0000


	//----- nvinfo : EIATTR_MAXREG_COUNT
	.align		4
        /*002c*/ 	.byte	0x03, 0x1b
        /*002e*/ 	.short	0x0080


	//----- nvinfo : EIATTR_EXTERNS
	.align		4
        /*0030*/ 	.byte	0x04, 0x0f
        /*0032*/ 	.short	(.L_5763 - .L_5762)


	//   ....[0]....
	.align		4
.L_5762:
        /*0034*/ 	.word	index@(__assertfail)


	//----- nvinfo : EIATTR_MERCURY_ISA_VERSION
	.align		4
.L_5763:
        /*0038*/ 	.byte	0x03, 0x5f
        /*003a*/ 	.short	0x0101


	//----- nvinfo : EIATTR_VRC_CTA_INIT_COUNT
	.align		4
        /*003c*/ 	.byte	0x02, 0x4a
	.zero		1
	.zero		1


	//----- nvinfo : EIATTR_SYSCALL_OFFSETS
	.align		4
        /*0040*/ 	.byte	0x04, 0x46
        /*0042*/ 	.short	(.L_5765 - .L_5764)


	//   ....[0]....
.L_5764:
        /*0044*/ 	.word	0x000024a0


	//   ....[1]....
        /*0048*/ 	.word	0x00003330


	//   ....[2]....
        /*004c*/ 	.word	0x00004170


	//   ....[3]....
        /*0050*/ 	.word	0x000067c0


	//   ....[4]....
        /*0054*/ 	.word	0x00007650


	//   ....[5]....
        /*0058*/ 	.word	0x000082e0


	//   ....[6]....
        /*005c*/ 	.word	0x0000aa10


	//   ....[7]....
        /*0060*/ 	.word	0x0000b8a0


	//   ....[8]....
        /*0064*/ 	.word	0x0000c530


	//   ....[9]....
        /*0068*/ 	.word	0x0000ec80


	//   ....[10]....
        /*006c*/ 	.word	0x0000fb10


	//   ....[11]....
        /*0070*/ 	.word	0x00010760


	//----- nvinfo : EIATTR_EXIT_INSTR_OFFSETS
	.align		4
.L_5765:
        /*0074*/ 	.byte	0x04, 0x1c
        /*0076*/ 	.short	(.L_5767 - .L_5766)


	//   ....[0]....
.L_5766:
        /*0078*/ 	.word	0x0000c7f0


	//   ....[1]....
        /*007c*/ 	.word	0x0000fc60


	//   ....[2]....
        /*0080*/ 	.word	0x0000fc80


	//   ....[3]....
        /*0084*/ 	.word	0x0000fd20


	//   ....[4]....
        /*0088*/ 	.word	0x0000fd50


	//   ....[5]....
        /*008c*/ 	.word	0x0000fd80


	//   ....[6]....
        /*0090*/ 	.word	0x0000fe20


	//   ....[7]....
        /*0094*/ 	.word	0x0000fe70


	//   ....[8]....
        /*0098*/ 	.word	0x0000ff20


	//   ....[9]....
        /*009c*/ 	.word	0x0000ff80


	//   ....[10]....
        /*00a0*/ 	.word	0x0000ffc0


	//   ....[11]....
        /*00a4*/ 	.word	0x00010090


	//   ....[12]....
        /*00a8*/ 	.word	0x000101e0


	//   ....[13]....
        /*00ac*/ 	.word	0x00010330


	//   ....[14]....
        /*00b0*/ 	.word	0x000104a0


	//   ....[15]....
        /*00b4*/ 	.word	0x000104e0


	//   ....[16]....
        /*00b8*/ 	.word	0x00010510


	//   ....[17]....
        /*00bc*/ 	.word	0x000105b0


	//   ....[18]....
        /*00c0*/ 	.word	0x00010600


	//   ....[19]....
        /*00c4*/ 	.word	0x00010770


	//   ....[20]....
        /*00c8*/ 	.word	0x00010860


	//   ....[21]....
        /*00cc*/ 	.word	0x00010910


	//   ....[22]....
        /*00d0*/ 	.word	0x00010940


	//   ....[23]....
        /*00d4*/ 	.word	0x00010990


	//   ....[24]....
        /*00d8*/ 	.word	0x000109e0


	//----- nvinfo : EIATTR_MAX_THREADS
	.align		4
.L_5767:
        /*00dc*/ 	.byte	0x04, 0x05
        /*00de*/ 	.short	(.L_5769 - .L_5768)
.L_5768:
        /*00e0*/ 	.word	0x00000080
        /*00e4*/ 	.word	0x00000001
        /*00e8*/ 	.word	0x00000001


	//----- nvinfo : EIATTR_CRS_STACK_SIZE
	.align		4
.L_5769:
        /*00ec*/ 	.byte	0x04, 0x1e
        /*00ee*/ 	.short	(.L_5771 - .L_5770)
.L_5770:
        /*00f0*/ 	.word	0x00000000


	//----- nvinfo : EIATTR_CBANK_PARAM_SIZE
	.align		4
.L_5771:
        /*00f4*/ 	.byte	0x03, 0x19
        /*00f6*/ 	.short	0x0290


	//----- nvinfo : EIATTR_PARAM_CBANK
	.align		4
        /*00f8*/ 	.byte	0x04, 0x0a
        /*00fa*/ 	.short	(.L_5773 - .L_5772)
	.align		4
.L_5772:
        /*00fc*/ 	.word	index@(.nv.constant0._ZN2at6native18elementwise_kernelILi128ELi4EZNS0_15gpu_kernel_implINS0_13BinaryFunctorIhhhZZZNS0_21heaviside_kernel_cudaERNS_18TensorIteratorBaseEENKUlvE_clEvENKUlvE_clEvEUlhhE_EEEEvS5_RKT_EUliE_EEviT1_)
        /*0100*/ 	.short	0x0380
        /*0102*/ 	.short	0x0290


	//----- nvinfo : EIATTR_SW_WAR
	.align		4
.L_5773:
        /*0104*/ 	.byte	0x04, 0x36
        /*0106*/ 	.short	(.L_5775 - .L_5774)
.L_5774:
        /*0108*/ 	.word	0x00000008
.L_5775:


//--------------------- .nv.info._ZN2at6native27unrolled_elementwise_kernelINS0_13BinaryFunctorIhhhZZZNS0_21heaviside_kernel_cudaERNS_18TensorIteratorBaseEENKUlvE_clEvENKUlvE_clEvEUlhhE_EESt5arrayIPcLm3EELi4E23TrivialOffsetCalculatorILi2EjESC_ILi1EjENS0_6memory12LoadWithCastILi2EEENSF_13StoreWithCastILi1EEEEEviT_T0_T2_T3_T4_T5_ --------------------------
	.section	.nv.info._ZN2at6native27unrolled_elementwise_kernelINS0_13BinaryFunctorIhhhZZZNS0_21heaviside_kernel_cudaERNS_18TensorIteratorBaseEENKUlvE_clEvENKUlvE_clEvEUlhhE_EESt5arrayIPcLm3EELi4E23TrivialOffsetCalculatorILi2EjESC_ILi1EjENS0_6memory12LoadWithCastILi2EEENSF_13StoreWithCastILi1EEEEEviT_T0_T2_T3_T4_T5_,"",@"SHT_CUDA_INFO"
	.sectionflags	@""
	.align	4


	//----- nvinfo : EIATTR_CUDA_API_VERSION
	.align		4
        /*0000*/ 	.byte	0x04, 0x37
        /*0002*/ 	.short	(.L_5777 - .L_5776)
.L_5776:
        /*0004*/ 	.word	0x00000082


	//----- nvinfo : EIATTR_KPARAM_INFO
	.align		4
.L_5777:
        /*0008*/ 	.byte	0x04, 0x17
        /*000a*/ 	.short	(.L_5779 - .L_5778)
.L_5778:
        /*000c*/ 	.word	0x00000000
        /*0010*/ 	.short	0x0006
        /*0012*/ 	.short	0x0030
        /*0014*/ 	.byte	0x00, 0xf0, 0x21, 0x00


	//----- nvinfo : EIATTR_KPARAM_INFO
	.align		4
.L_5779:
        /*0018*/ 	.byte	0x04, 0x17
        /*001a*/ 	.short	(.L_5781 - .L_5780)
.L_5780:
        /*001c*/ 	.word	0x00000000
        /*0020*/ 	.short	0x0005
        /*0022*/ 	.short	0x0024
        /*0024*/ 	.byte	0x00, 0xf0, 0x31, 0x00


	//----- nvinfo : EIATTR_KPARAM_INFO
	.align		4
.L_5781:
        /*0028*/ 	.byte	0x04, 0x17
        /*002a*/ 	.short	(.L_5783 - .L_5782)
.L_5782:
        /*002c*/ 	.word	0x00000000
        /*0030*/ 	.short	0x0004
        /*0032*/ 	.short	0x0021
        /*0034*/ 	.byte	0x00, 0xf0, 0x05, 0x00


	//----- nvinfo : EIATTR_KPARAM_INFO
	.align		4
.L_5783:
        /*0038*/ 	.byte	0x04, 0x17
        /*003a*/ 	.short	(.L_5785 - .L_5784)
.L_5784:
        /*003c*/ 	.word	0x00000000
        /*0040*/ 	.short	0x0003
        /*0042*/ 	.short	0x0020
        /*0044*/ 	.byte	0x00, 0xf0, 0x05, 0x00


	//----- nvinfo : EIATTR_KPARAM_INFO
	.align		4
.L_5785:
        /*0048*/ 	.byte	0x04, 0x17
        /*004a*/ 	.short	(.L_5787 - .L_5786)
.L_5786:
        /*004c*/ 	.word	0x00000000
        /*0050*/ 	.short	0x0002
        /*0052*/ 	.short	0x0008
        /*0054*/ 	.byte	0x00, 0xf0, 0x61, 0x00


	//----- nvinfo : EIATTR_KPARAM_INFO
	.align		4
.L_5787:
        /*0058*/ 	.byte	0x04, 0x17
        /*005a*/ 	.short	(.L_5789 - .L_5788)
.L_5788:
        /*005c*/ 	.word	0x00000000
        /*0060*/ 	.short	0x0001
        /*0062*/ 	.short	0x0004
        /*0064*/ 	.byte	0x00, 0xf0, 0x05, 0x00


	//----- nvinfo : EIATTR_KPARAM_INFO
	.align		4
.L_5789:
        /*0068*/ 	.byte	0x04, 0x17
        /*006a*/ 	.short	(.L_5791 - .L_5790)
.L_5790:
        /*006c*/ 	.word	0x00000000
        /*0070*/ 	.short	0x0000
        /*0072*/ 	.short	0x0000
        /*0074*/ 	.byte	0x00, 0xf0, 0x11, 0x00


	//----- nvinfo : EIATTR_SPARSE_MMA_MASK
	.align		4
.L_5791:
        /*0078*/ 	.byte	0x03, 0x50
        /*007a*/ 	.short	0x0000


	//----- nvinfo : EIATTR_MAXREG_COUNT
	.align		4
        /*007c*/ 	.byte	0x03, 0x1b
        /*007e*/ 	.short	0x00ff


	//----- nvinfo : EIATTR_EXTERNS
	.align		4
        /*0080*/ 	.byte	0x04, 0x0f
        /*0082*/ 	.short	(.L_5793 - .L_5792)


	//   ....[0]....
	.align		4
.L_5792:
        /*0084*/ 	.word	index@(__assertfail)


	//----- nvinfo : EIATTR_MERCURY_ISA_VERSION
	.align		4
.L_5793:
        /*0088*/ 	.byte	0x03, 0x5f
        /*008a*/ 	.short	0x0101


	//----- nvinfo : EIATTR_VRC_CTA_INIT_COUNT
	.align		4
        /*008c*/ 	.byte	0x02, 0x4a
	.zero		1
	.zero		1


	//----- nvinfo : EIATTR_SYSCALL_OFFSETS
	.align		4
        /*0090*/ 	.byte	0x04, 0x46
        /*0092*/ 	.short	(.L_5795 - .L_5794)


	//   ....[0]....
.L_5794:
        /*0094*/ 	.word	0x00000e90


	//   ....[1]....
        /*0098*/ 	.word	0x00001d50


	//   ....[2]....
        /*009c*/ 	.word	0x00002d50


	//   ....[3]....
        /*00a0*/ 	.word	0x00003c10


	//   ....[4]....
        /*00a4*/ 	.word	0x00004b50


	//   ....[5]....
        /*00a8*/ 	.word	0x00005a10


	//   ....[6]....
        /*00ac*/ 	.word	0x00006950


	//   ....[7]....
        /*00b0*/ 	.word	0x00007820


	//   ....[8]....
        /*00b4*/ 	.word	0x000086a0


	//   ....[9]....
        /*00b8*/ 	.word	0x00009490


	//   ....[10]....
        /*00bc*/ 	.word	0x0000a390


	//   ....[11]....
        /*00c0*/ 	.word	0x0000b260


	//----- nvinfo : EIATTR_EXIT_INSTR_OFFSETS
	.align		4
.L_5795:
        /*00c4*/ 	.byte	0x04, 0x1c
        /*00c6*/ 	.short	(.L_5797 - .L_5796)


	//   ....[0]....
.L_5796:
        /*00c8*/ 	.word	0x0000a640


	//   ....[1]....
        /*00cc*/ 	.word	0x0000a770


	//   ....[2]....
        /*00d0*/ 	.word	0x0000a790


	//   ....[3]....
        /*00d4*/ 	.word	0x0000a830


	//   ....[4]....
        /*00d8*/ 	.word	0x0000a860


	//   ....[5]....
        /*00dc*/ 	.word	0x0000a890


	//   ....[6]....
        /*00e0*/ 	.word	0x0000a930


	//   ....[7]....
        /*00e4*/ 	.word	0x0000a980


	//   ....[8]....
        /*00e8*/ 	.word	0x0000aa30


	//   ....[9]....
        /*00ec*/ 	.word	0x0000aa90


	//   ....[10]....
        /*00f0*/ 	.word	0x0000aad0


	//   ....[11]....
        /*00f4*/ 	.word	0x0000aba0


	//   ....[12]....
        /*00f8*/ 	.word	0x0000acf0


	//   ....[13]....
        /*00fc*/ 	.word	0x0000ae40


	//   ....[14]....
        /*0100*/ 	.word	0x0000afa0


	//   ....[15]....
        /*0104*/ 	.word	0x0000afe0


	//   ....[16]....
        /*0108*/ 	.word	0x0000b010


	//   ....[17]....
        /*010c*/ 	.word	0x0000b0b0


	//   ....[18]....
        /*0110*/ 	.word	0x0000b100


	//   ....[19]....
        /*0114*/ 	.word	0x0000b270


	//   ....[20]....
        /*0118*/ 	.word	0x0000b360


	//   ....[21]....
        /*011c*/ 	.word	0x0000b410


	//   ....[22]....
        /*0120*/ 	.word	0x0000b440


	//   ....[23]....
        /*0124*/ 	.word	0x0000b490


	//   ....[24]....
        /*0128*/ 	.word	0x0000b4e0


	//----- nvinfo : EIATTR_MAX_THREADS
	.align		4
.L_5797:
        /*012c*/ 	.byte	0x04, 0x05
        /*012e*/ 	.short	(.L_5799 - .L_5798)
.L_5798:
        /*0130*/ 	.word	0x00000080
        /*0134*/ 	.word	0x00000001
        /*0138*/ 	.word	0x00000001


	//----- nvinfo : EIATTR_CRS_STACK_SIZE
	.align		4
.L_5799:
        /*013c*/ 	.byte	0x04, 0x1e
        /*013e*/ 	.short	(.L_5801 - .L_5800)
.L_5800:
        /*0140*/ 	.word	0x00000000


	//----- nvinfo : EIATTR_CBANK_PARAM_SIZE
	.align		4
.L_5801:
        /*0144*/ 	.byte	0x03, 0x19
        /*0146*/ 	.short	0x0038


	//----- nvinfo : EIATTR_PARAM_CBANK
	.align		4
        /*0148*/ 	.byte	0x04, 0x0a
        /*014a*/ 	.short	(.L_5803 - .L_5802)
	.align		4
.L_5802:
        /*014c*/ 	.word	index@(.nv.constant0._ZN2at6native27unrolled_elementwise_kernelINS0_13BinaryFunctorIhhhZZZNS0_21heaviside_kernel_cudaERNS_18TensorIteratorBaseEENKUlvE_clEvENKUlvE_clEvEUlhhE_EESt5arrayIPcLm3EELi4E23TrivialOffsetCalculatorILi2EjESC_ILi1EjENS0_6memory12LoadWithCastILi2EEENSF_13StoreWithCastILi1EEEEEviT_T0_T2_T3_T4_T5_)
        /*0150*/ 	.short	0x0380
        /*0152*/ 	.short	0x0038


	//----- nvinfo : EIATTR_SW_WAR
	.align		4
.L_5803:
        /*0154*/ 	.byte	0x04, 0x36
        /*0156*/ 	.short	(.L_5805 - .L_5804)
.L_5804:
        /*0158*/ 	.word	0x00000008
.L_5805:


//--------------------- .nv.info._ZN2at6native18elementwise_kernelILi128ELi4EZNS0_22gpu_kernel_impl_nocastINS0_13BinaryFunctorIhhhZZZNS0_21heaviside_kernel_cudaERNS_18TensorIteratorBaseEENKUlvE_clEvENKUlvE_clEvEUlhhE_EEEEvS5_RKT_EUliE_EEviT1_ --------------------------
	.section	.nv.info._ZN2at6native18elementwise_kernelILi128ELi4EZNS0_22gpu_kernel_impl_nocastINS0_13BinaryFunctorIhhhZZZNS0_21heaviside_kernel_cudaERNS_18TensorIteratorBaseEENKUlvE_clEvENKUlvE_clEvEUlhhE_EEEEvS5_RKT_EUliE_EEviT1_,"",@"SHT_CUDA_INFO"
	.sectionflags	@""
	.align	4


	//----- nvinfo : EIATTR_CUDA_API_VERSION
	.align		4
        /*0000*/ 	.byte	0x04, 0x37
        /*0002*/ 	.short	(.L_5807 - .L_5806)
.L_5806:
        /*0004*/ 	.word	0x00000082


	//----- nvinfo : EIATTR_KPARAM_INFO
	.align		4
.L_5807:
        /*0008*/ 	.byte	0x04, 0x17
        /*000a*/ 	.short	(.L_5809 - .L_5808)
.L_5808:
        /*000c*/ 	.word	0x00000000
        /*0010*/ 	.short	0x0001
        /*0012*/ 	.short	0x0008
        /*0014*/ 	.byte	0x00, 0xf0, 0x21, 0x0a


	//----- nvinfo : EIATTR_KPARAM_INFO
	.align		4
.L_5809:
        /*0018*/ 	.byte	0x04, 0x17
        /*001a*/ 	.short	(.L_5811 - .L_5810)
.L_5810:
        /*001c*/ 	.word	0x00000000
        /*0020*/ 	.short	0x0000
        /*0022*/ 	.short	0x0000
        /*0024*/ 	.byte	0x00, 0xf0, 0x11, 0x00


	//----- nvinfo : EIATTR_SPARSE_MMA_MASK
	.align		4
.L_5811:
        /*0028*/ 	.byte	0x03, 0x50
        /*002a*/ 	.short	0x0000


	//----- nvinfo : EIATTR_MAXREG_COUNT
	.align		4
        /*002c*/ 	.byte	0x03, 0x1b
        /*002e*/ 	.short	0x0080


	//----- nvinfo : EIATTR_MERCURY_ISA_VERSION
	.align		4
        /*0030*/ 	.byte	0x03, 0x5f
        /*0032*/ 	.short	0x0101


	//----- nvinfo : EIATTR_VRC_CTA_INIT_COUNT
	.align		4
        /*0034*/ 	.byte	0x02, 0x4a
	.zero		1
	.zero		1


	//----- nvinfo : EIATTR_EXIT_INSTR_OFFSETS
	.align		4
        /*0038*/ 	.byte	0x04, 0x1c
        /*003a*/ 	.short	(.L_5813 - .L_5812)


	//   ....[0]....
.L_5812:
        /*003c*/ 	.word	0x00000360


	//   ....[1]....
        /*0040*/ 	.word	0x00000400


	//   ....[2]....
        /*0044*/ 	.word	0x00004940


	//   ....[3]....
        /*0048*/ 	.word	0x00005ff0


	//----- nvinfo : EIATTR_MAX_THREADS
	.align		4
.L_5813:
        /*004c*/ 	.byte	0x04, 0x05
        /*004e*/ 	.short	(.L_5815 - .L_5814)
.L_5814:
        /*0050*/ 	.word	0x00000080
        /*0054*/ 	.word	0x00000001
        /*0058*/ 	.word	0x00000001


	//----- nvinfo : EIATTR_CRS_STACK_SIZE
	.align		4
.L_5815:
        /*005c*/ 	.byte	0x04, 0x1e
        /*005e*/ 	.short	(.L_5817 - .L_5816)
.L_5816:
        /*0060*/ 	.word	0x00000000


	//----- nvinfo : EIATTR_CBANK_PARAM_SIZE
	.align		4
.L_5817:
        /*0064*/ 	.byte	0x03, 0x19
        /*0066*/ 	.short	0x0290


	//----- nvinfo : EIATTR_PARAM_CBANK
	.align		4
        /*0068*/ 	.byte	0x04, 0x0a
        /*006a*/ 	.short	(.L_5819 - .L_5818)
	.align		4
.L_5818:
        /*006c*/ 	.word	index@(.nv.constant0._ZN2at6native18elementwise_kernelILi128ELi4EZNS0_22gpu_kernel_impl_nocastINS0_13BinaryFunctorIhhhZZZNS0_21heaviside_kernel_cudaERNS_18TensorIteratorBaseEENKUlvE_clEvENKUlvE_clEvEUlhhE_EEEEvS5_RKT_EUliE_EEviT1_)
        /*0070*/ 	.short	0x0380
        /*0072*/ 	.short	0x0290


	//----- nvinfo : EIATTR_SW_WAR
	.align		4
.L_5819:
        /*0074*/ 	.byte	0x04, 0x36
        /*0076*/ 	.short	(.L_5821 - .L_5820)
.L_5820:
        /*0078*/ 	.word	0x00000008
.L_5821:


//--------------------- .nv.info._ZN2at6native27unrolled_elementwise_kernelINS0_13BinaryFunctorIhhhZZZNS0_21heaviside_kernel_cudaERNS_18TensorIteratorBaseEENKUlvE_clEvENKUlvE_clEvEUlhhE_EESt5arrayIPcLm3EELi4E23TrivialOffsetCalculatorILi2EjESC_ILi1EjENS0_6memory15LoadWithoutCastENSF_16StoreWithoutCastEEEviT_T0_T2_T3_T4_T5_ --------------------------
	.section	.nv.info._ZN2at6native27unrolled_elementwise_kernelINS0_13BinaryFunctorIhhhZZZNS0_21heaviside_kernel_cudaERNS_18TensorIteratorBaseEENKUlvE_clEvENKUlvE_clEvEUlhhE_EESt5arrayIPcLm3EELi4E23TrivialOffsetCalculatorILi2EjESC_ILi1EjENS0_6memory15LoadWithoutCastENSF_16StoreWithoutCastEEEviT_T0_T2_T3_T4_T5_,"",@"SHT_CUDA_INFO"
	.sectionflags	@""
	.align	4


	//----- nvinfo : EIATTR_CUDA_API_VERSION
	.align		4
        /*0000*/ 	.byte	0x04, 0x37
        /*0002*/ 	.short	(.L_5823 - .L_5822)
.L_5822:
        /*0004*/ 	.word	0x00000082


	//----- nvinfo : EIATTR_KPARAM_INFO
	.align		4
.L_5823:
        /*0008*/ 	.byte	0x04, 0x17
        /*000a*/ 	.short	(.L_5825 - .L_5824)
.L_5824:
        /*000c*/ 	.word	0x00000000
        /*0010*/ 	.short	0x0006
        /*0012*/ 	.short	0x0023
        /*0014*/ 	.byte	0x00, 0xf0, 0x05, 0x00


	//----- nvinfo : EIATTR_KPARAM_INFO
	.align		4
.L_5825:
        /*0018*/ 	.byte	0x04, 0x17
        /*001a*/ 	.short	(.L_5827 - .L_5826)
.L_5826:
        /*001c*/ 	.word	0x00000000
        /*0020*/ 	.short	0x0005
        /*0022*/ 	.short	0x0022
        /*0024*/ 	.byte	0x00, 0xf0, 0x05, 0x00


	//----- nvinfo : EIATTR_KPARAM_INFO
	.align		4
.L_5827:
        /*0028*/ 	.byte	0x04, 0x17
        /*002a*/ 	.short	(.L_5829 - .L_5828)
.L_5828:
        /*002c*/ 	.word	0x00000000
        /*0030*/ 	.short	0x0004
        /*0032*/ 	.short	0x0021
        /*0034*/ 	.byte	0x00, 0xf0, 0x05, 0x00


	//----- nvinfo : EIATTR_KPARAM_INFO
	.align		4
.L_5829:
        /*0038*/ 	.byte	0x04, 0x17
        /*003a*/ 	.short	(.L_5831 - .L_5830)
.L_5830:
        /*003c*/ 	.word	0x00000000
        /*0040*/ 	.short	0x0003
        /*0042*/ 	.short	0x0020
        /*0044*/ 	.byte	0x00, 0xf0, 0x05, 0x00


	//----- nvinfo : EIATTR_KPARAM_INFO
	.align		4
.L_5831:
        /*0048*/ 	.byte	0x04, 0x17
        /*004a*/ 	.short	(.L_5833 - .L_5832)
.L_5832:
        /*004c*/ 	.word	0x00000000
        /*0050*/ 	.short	0x0002
        /*0052*/ 	.short	0x0008
        /*0054*/ 	.byte	0x00, 0xf0, 0x61, 0x00


	//----- nvinfo : EIATTR_KPARAM_INFO
	.align		4
.L_5833:
        /*0058*/ 	.byte	0x04, 0x17
        /*005a*/ 	.short	(.L_5835 - .L_5834)
.L_5834:
        /*005c*/ 	.word	0x00000000
        /*0060*/ 	.short	0x0001
        /*0062*/ 	.short	0x0004
        /*0064*/ 	.byte	0x00, 0xf0, 0x05, 0x00


	//----- nvinfo : EIATTR_KPARAM_INFO
	.align		4
.L_5835:
        /*0068*/ 	.byte	0x04, 0x17
        /*006a*/ 	.short	(.L_5837 - .L_5836)
.L_5836:
        /*006c*/ 	.word	0x00000000
        /*0070*/ 	.short	0x0000
        /*0072*/ 	.short	0x0000
        /*0074*/ 	.byte	0x00, 0xf0, 0x11, 0x00


	//----- nvinfo : EIATTR_SPARSE_MMA_MASK
	.align		4
.L_5837:
        /*0078*/ 	.byte	0x03, 0x50
        /*007a*/ 	.short	0x0000


	//----- nvinfo : EIATTR_MAXREG_COUNT
	.align		4
        /*007c*/ 	.byte	0x03, 0x1b
        /*007e*/ 	.short	0x00ff


	//----- nvinfo : EIATTR_MERCURY_ISA_VERSION
	.align		4
        /*0080*/ 	.byte	0x03, 0x5f
        /*0082*/ 	.short	0x0101


	//----- nvinfo : EIATTR_VRC_CTA_INIT_COUNT
	.align		4
        /*0084*/ 	.byte	0x02, 0x4a
	.zero		1
	.zero		1


	//----- nvinfo : EIATTR_EXIT_INSTR_OFFSETS
	.align		4
        /*0088*/ 	.byte	0x04, 0x1c
        /*008a*/ 	.short	(.L_5839 - .L_5838)


	//   ....[0]....
.L_5838:
        /*008c*/ 	.word	0x00000600


	//   ....[1]....
        /*0090*/ 	.word	0x00000660


	//----- nvinfo : EIATTR_MAX_THREADS
	.align		4
.L_5839:
        /*0094*/ 	.byte	0x04, 0x05
        /*0096*/ 	.short	(.L_5841 - .L_5840)
.L_5840:
        /*0098*/ 	.word	0x00000080
        /*009c*/ 	.word	0x00000001
        /*00a0*/ 	.word	0x00000001


	//----- nvinfo : EIATTR_CRS_STACK_SIZE
	.align		4
.L_5841:
        /*00a4*/ 	.byte	0x04, 0x1e
        /*00a6*/ 	.short	(.L_5843 - .L_5842)
.L_5842:
        /*00a8*/ 	.word	0x00000000


	//----- nvinfo : EIATTR_CBANK_PARAM_SIZE
	.align		4
.L_5843:
        /*00ac*/ 	.byte	0x03, 0x19
        /*00ae*/ 	.short	0x0024


	//----- nvinfo : EIATTR_PARAM_CBANK
	.align		4
        /*00b0*/ 	.byte	0x04, 0x0a
        /*00b2*/ 	.short	(.L_5845 - .L_5844)
	.align		4
.L_5844:
        /*00b4*/ 	.word	index@(.nv.constant0._ZN2at6native27unrolled_elementwise_kernelINS0_13BinaryFunctorIhhhZZZNS0_21heaviside_kernel_cudaERNS_18TensorIteratorBaseEENKUlvE_clEvENKUlvE_clEvEUlhhE_EESt5arrayIPcLm3EELi4E23TrivialOffsetCalculatorILi2EjESC_ILi1EjENS0_6memory15LoadWithoutCastENSF_16StoreWithoutCastEEEviT_T0_T2_T3_T4_T5_)
        /*00b8*/ 	.short	0x0380
        /*00ba*/ 	.short	0x0024


	//----- nvinfo : EIATTR_SW_WAR
	.align		4
.L_5845:
        /*00bc*/ 	.byte	0x04, 0x36
        /*00be*/ 	.short	(.L_5847 - .L_5846)
.L_5846:
        /*00c0*/ 	.word	0x00000008
.L_5847:


//--------------------- .nv.info._ZN2at6native29vectorized_elementwise_kernelILi2ENS0_13BinaryFunctorIhhhZZZNS0_21heaviside_kernel_cudaERNS_18TensorIteratorBaseEENKUlvE_clEvENKUlvE_clEvEUlhhE_EESt5arrayIPcLm3EEEEviT0_T1_ --------------------------
	.section	.nv.info._ZN2at6native29vectorized_elementwise_kernelILi2ENS0_13BinaryFunctorIhhhZZZNS0_21heaviside_kernel_cudaERNS_18TensorIteratorBaseEENKUlvE_clEvENKUlvE_clEvEUlhhE_EESt5arrayIPcLm3EEEEviT0_T1_,"",@"SHT_CUDA_INFO"
	.sectionflags	@""
	.align	4


	//----- nvinfo : EIATTR_CUDA_API_VERSION
	.align		4
        /*0000*/ 	.byte	0x04, 0x37
        /*0002*/ 	.short	(.L_5849 - .L_5848)
.L_5848:
        /*0004*/ 	.word	0x00000082


	//----- nvinfo : EIATTR_KPARAM_INFO
	.align		4
.L_5849:
        /*0008*/ 	.byte	0x04, 0x17
        /*000a*/ 	.short	(.L_5851 - .L_5850)
.L_5850:
        /*000c*/ 	.word	0x00000000
        /*0010*/ 	.short	0x0002
        /*0012*/ 	.short	0x0008
        /*0014*/ 	.byte	0x00, 0xf0, 0x61, 0x00


	//----- nvinfo : EIATTR_KPARAM_INFO
	.align		4
.L_5851:
        /*0018*/ 	.byte	0x04, 0x17
        /*001a*/ 	.short	(.L_5853 - .L_5852)
.L_5852:
        /*001c*/ 	.word	0x00000000
        /*0020*/ 	.short	0x0001
        /*0022*/ 	.short	0x0004
        /*0024*/ 	.byte	0x00, 0xf0, 0x05, 0x00


	//----- nvinfo : EIATTR_KPARAM_INFO
	.align		4
.L_5853:
        /*0028*/ 	.byte	0x04, 0x17
        /*002a*/ 	.short	(.L_5855 - .L_5854)
.L_5854:
        /*002c*/ 	.word	0x00000000
        /*0030*/ 	.short	0x0000
        /*0032*/ 	.short	0x0000
        /*0034*/ 	.byte	0x00, 0xf0, 0x11, 0x00


	//----- nvinfo : EIATTR_SPARSE_MMA_MASK
	.align		4
.L_5855:
        /*0038*/ 	.byte	0x03, 0x50
        /*003a*/ 	.short	0x0000


	//----- nvinfo : EIATTR_MAXREG_COUNT
	.align		4
        /*003c*/ 	.byte	0x03, 0x1b
        /*003e*/ 	.short	0x00ff


	//----- nvinfo : EIATTR_MERCURY_ISA_VERSION
	.align		4
        /*0040*/ 	.byte	0x03, 0x5f
        /*0042*/ 	.short	0x0101


	//----- nvinfo : EIATTR_VRC_CTA_INIT_COUNT
	.align		4
        /*0044*/ 	.byte	0x02, 0x4a
	.zero		1
	.zero		1


	//----- nvinfo : EIATTR_EXIT_INSTR_OFFSETS
	.align		4
        /*0048*/ 	.byte	0x04, 0x1c
        /*004a*/ 	.short	(.L_5857 - .L_5856)


	//   ....[0]....
.L_5856:
        /*004c*/ 	.word	0x00000bf0


	//   ....[1]....
        /*0050*/ 	.word	0x00000c50


	//   ....[2]....
        /*0054*/ 	.word	0x00001100


	//----- nvinfo : EIATTR_MAX_THREADS
	.align		4
.L_5857:
        /*0058*/ 	.byte	0x04, 0x05
        /*005a*/ 	.short	(.L_5859 - .L_5858)
.L_5858:
        /*005c*/ 	.word	0x00000080
        /*0060*/ 	.word	0x00000001
        /*0064*/ 	.word	0x00000001


	//----- nvinfo : EIATTR_CRS_STACK_SIZE
	.align		4
.L_5859:
        /*0068*/ 	.byte	0x04, 0x1e
        /*006a*/ 	.short	(.L_5861 - .L_5860)
.L_5860:
        /*006c*/ 	.word	0x00000000


	//----- nvinfo : EIATTR_CBANK_PARAM_SIZE
	.align		4
.L_5861:
        /*0070*/ 	.byte	0x03, 0x19
        /*0072*/ 	.short	0x0020


	//----- nvinfo : EIATTR_PARAM_CBANK
	.align		4
        /*0074*/ 	.byte	0x04, 0x0a
        /*0076*/ 	.short	(.L_5863 - .L_5862)
	.align		4
.L_5862:
        /*0078*/ 	.word	index@(.nv.constant0._ZN2at6native29vectorized_elementwise_kernelILi2ENS0_13BinaryFunctorIhhhZZZNS0_21heaviside_kernel_cudaERNS_18TensorIteratorBaseEENKUlvE_clEvENKUlvE_clEvEUlhhE_EESt5arrayIPcLm3EEEEviT0_T1_)
        /*007c*/ 	.short	0x0380
        /*007e*/ 	.short	0x0020


	//----- nvinfo : EIATTR_SW_WAR
	.align		4
.L_5863:
        /*0080*/ 	.byte	0x04, 0x36
        /*0082*/ 	.short	(.L_5865 - .L_5864)
.L_5864:
        /*0084*/ 	.word	0x00000008
.L_5865:


//--------------------- .nv.info._ZN2at6native29vectorized_elementwise_kernelILi4ENS0_13BinaryFunctorIhhhZZZNS0_21heaviside_kernel_cudaERNS_18TensorIteratorBaseEENKUlvE_clEvENKUlvE_clEvEUlhhE_EESt5arrayIPcLm3EEEEviT0_T1_ --------------------------
	.section	.nv.info._ZN2at6native29vectorized_elementwise_kernelILi4ENS0_13BinaryFunctorIhhhZZZNS0_21heaviside_kernel_cudaERNS_18TensorIteratorBaseEENKUlvE_clEvENKUlvE_clEvEUlhhE_EESt5arrayIPcLm3EEEEviT0_T1_,"",@"SHT_CUDA_INFO"
	.sectionflags	@""
	.align	4


	//----- nvinfo : EIATTR_CUDA_API_VERSION
	.align		4
        /*0000*/ 	.byte	0x04, 0x37
        /*0002*/ 	.short	(.L_5867 - .L_5866)
.L_5866:
        /*0004*/ 	.word	0x00000082


	//----- nvinfo : EIATTR_KPARAM_INFO
	.align		4
.L_5867:
        /*0008*/ 	.byte	0x04, 0x17
        /*000a*/ 	.short	(.L_5869 - .L_5868)
.L_5868:
        /*000c*/ 	.word	0x00000000
        /*0010*/ 	.short	0x0002
        /*0012*/ 	.short	0x0008
        /*0014*/ 	.byte	0x00, 0xf0, 0x61, 0x00


	//----- nvinfo : EIATTR_KPARAM_INFO
	.align		4
.L_5869:
        /*0018*/ 	.byte	0x04, 0x17
        /*001a*/ 	.short	(.L_5871 - .L_5870)
.L_5870:
        /*001c*/ 	.word	0x00000000
        /*0020*/ 	.short	0x0001
        /*0022*/ 	.short	0x0004
        /*0024*/ 	.byte	0x00, 0xf0, 0x05, 0x00


	//----- nvinfo : EIATTR_KPARAM_INFO
	.align		4
.L_5871:
        /*0028*/ 	.byte	0x04, 0x17
        /*002a*/ 	.short	(.L_5873 - .L_5872)
.L_5872:
        /*002c*/ 	.word	0x00000000
        /*0030*/ 	.short	0x0000
        /*0032*/ 	.short	0x0000
        /*0034*/ 	.byte	0x00, 0xf0, 0x11, 0x00


	//----- nvinfo : EIATTR_SPARSE_MMA_MASK
	.align		4
.L_5873:
        /*0038*/ 	.byte	0x03, 0x50
        /*003a*/ 	.short	0x0000


	//----- nvinfo : EIATTR_MAXREG_COUNT
	.align		4
        /*003c*/ 	.byte	0x03, 0x1b
        /*003e*/ 	.short	0x00ff


	//----- nvinfo : EIATTR_MERCURY_ISA_VERSION
	.align		4
        /*0040*/ 	.byte	0x03, 0x5f
        /*0042*/ 	.short	0x0101


	//----- nvinfo : EIATTR_VRC_CTA_INIT_COUNT
	.align		4
        /*0044*/ 	.byte	0x02, 0x4a
	.zero		1
	.zero		1


	//----- nvinfo : EIATTR_EXIT_INSTR_OFFSETS
	.align		4
        /*0048*/ 	.byte	0x04, 0x1c
        /*004a*/ 	.short	(.L_5875 - .L_5874)


	//   ....[0]....
.L_5874:
        /*004c*/ 	.word	0x00000bf0


	//   ....[1]....
        /*0050*/ 	.word	0x00000c50


	//   ....[2]....
        /*0054*/ 	.word	0x00001140


	//----- nvinfo : EIATTR_MAX_THREADS
	.align		4
.L_5875:
        /*0058*/ 	.byte	0x04, 0x05
        /*005a*/ 	.short	(.L_5877 - .L_5876)
.L_5876:
        /*005c*/ 	.word	0x00000080
        /*0060*/ 	.word	0x00000001
        /*0064*/ 	.word	0x00000001


	//----- nvinfo : EIATTR_CRS_STACK_SIZE
	.align		4
.L_5877:
        /*0068*/ 	.byte	0x04, 0x1e
        /*006a*/ 	.short	(.L_5879 - .L_5878)
.L_5878:
        /*006c*/ 	.word	0x00000000


	//----- nvinfo : EIATTR_CBANK_PARAM_SIZE
	.align		4
.L_5879:
        /*0070*/ 	.byte	0x03, 0x19
        /*0072*/ 	.short	0x0020


	//----- nvinfo : EIATTR_PARAM_CBANK
	.align		4
        /*0074*/ 	.byte	0x04, 0x0a
        /*0076*/ 	.short	(.L_5881 - .L_5880)
	.align		4
.L_5880:
        /*0078*/ 	.word	index@(.nv.constant0._ZN2at6native29vectorized_elementwise_kernelILi4ENS0_13BinaryFunctorIhhhZZZNS0_21heaviside_kernel_cudaERNS_18TensorIteratorBaseEENKUlvE_clEvENKUlvE_clEvEUlhhE_EESt5arrayIPcLm3EEEEviT0_T1_)
        /*007c*/ 	.short	0x0380
        /*007e*/ 	.short	0x0020


	//----- nvinfo : EIATTR_SW_WAR
	.align		4
.L_5881:
        /*0080*/ 	.byte	0x04, 0x36
        /*0082*/ 	.short	(.L_5883 - .L_5882)
.L_5882:
        /*0084*/ 	.word	0x00000008
.L_5883:


//--------------------- .nv.info._ZN2at6native29vectorized_elementwise_kernelILi8ENS0_13BinaryFunctorIhhhZZZNS0_21heaviside_kernel_cudaERNS_18TensorIteratorBaseEENKUlvE_clEvENKUlvE_clEvEUlhhE_EESt5arrayIPcLm3EEEEviT0_T1_ --------------------------
	.section	.nv.info._ZN2at6native29vectorized_elementwise_kernelILi8ENS0_13BinaryFunctorIhhhZZZNS0_21heaviside_kernel_cudaERNS_18TensorIteratorBaseEENKUlvE_clEvENKUlvE_clEvEUlhhE_EESt5arrayIPcLm3EEEEviT0_T1_,"",@"SHT_CUDA_INFO"
	.sectionflags	@""
	.align	4


	//----- nvinfo : EIATTR_CUDA_API_VERSION
	.align		4
        /*0000*/ 	.byte	0x04, 0x37
        /*0002*/ 	.short	(.L_5885 - .L_5884)
.L_5884:
        /*0004*/ 	.word	0x00000082


	//----- nvinfo : EIATTR_KPARAM_INFO
	.align		4
.L_5885:
        /*0008*/ 	.byte	0x04, 0x17
        /*000a*/ 	.short	(.L_5887 - .L_5886)
.L_5886:
        /*000c*/ 	.word	0x00000000
        /*0010*/ 	.short	0x0002
        /*0012*/ 	.short	0x0008
        /*0014*/ 	.byte	0x00, 0xf0, 0x61, 0x00


	//----- nvinfo : EIATTR_KPARAM_INFO
	.align		4
.L_5887:
        /*0018*/ 	.byte	0x04, 0x17
        /*001a*/ 	.short	(.L_5889 - .L_5888)
.L_5888:
        /*001c*/ 	.word	0x00000000
        /*0020*/ 	.short	0x0001
        /*0022*/ 	.short	0x0004
        /*0024*/ 	.byte	0x00, 0xf0, 0x05, 0x00


	//----- nvinfo : EIATTR_KPARAM_INFO
	.align		4
.L_5889:
        /*0028*/ 	.byte	0x04, 0x17
        /*002a*/ 	.short	(.L_5891 - .L_5890)
.L_5890:
        /*002c*/ 	.word	0x00000000
        /*0030*/ 	.short	0x0000
        /*0032*/ 	.short	0x0000
        /*0034*/ 	.byte	0x00, 0xf0, 0x11, 0x00


	//----- nvinfo : EIATTR_SPARSE_MMA_MASK
	.align		4
.L_5891:
        /*0038*/ 	.byte	0x03, 0x50
        /*003a*/ 	.short	0x0000


	//----- nvinfo : EIATTR_MAXREG_COUNT
	.align		4
        /*003c*/ 	.byte	0x03, 0x1b
        /*003e*/ 	.short	0x00ff


	//----- nvinfo : EIATTR_MERCURY_ISA_VERSION
	.align		4
        /*0040*/ 	.byte	0x03, 0x5f
        /*0042*/ 	.short	0x0101


	//----- nvinfo : EIATTR_VRC_CTA_INIT_COUNT
	.align		4
        /*0044*/ 	.byte	0x02, 0x4a
	.zero		1
	.zero		1


	//----- nvinfo : EIATTR_EXIT_INSTR_OFFSETS
	.align		4
        /*0048*/ 	.byte	0x04, 0x1c
        /*004a*/ 	.short	(.L_5893 - .L_5892)


	//   ....[0]....
.L_5892:
        /*004c*/ 	.word	0x00000bf0


	//   ....[1]....
        /*0050*/ 	.word	0x00000c50


	//   ....[2]....
        /*0054*/ 	.word	0x00001110


	//----- nvinfo : EIATTR_MAX_THREADS
	.align		4
.L_5893:
        /*0058*/ 	.byte	0x04, 0x05
        /*005a*/ 	.short	(.L_5895 - .L_5894)
.L_5894:
        /*005c*/ 	.word	0x00000080
        /*0060*/ 	.word	0x00000001
        /*0064*/ 	.word	0x00000001


	//----- nvinfo : EIATTR_CRS_STACK_SIZE
	.align		4
.L_5895:
        /*0068*/ 	.byte	0x04, 0x1e
        /*006a*/ 	.short	(.L_5897 - .L_5896)
.L_5896:
        /*006c*/ 	.word	0x00000000


	//----- nvinfo : EIATTR_CBANK_PARAM_SIZE
	.align		4
.L_5897:
        /*0070*/ 	.byte	0x03, 0x19
        /*0072*/ 	.short	0x0020


	//----- nvinfo : EIATTR_PARAM_CBANK
	.align		4
        /*0074*/ 	.byte	0x04, 0x0a
        /*0076*/ 	.short	(.L_5899 - .L_5898)
	.align		4
.L_5898:
        /*0078*/ 	.word	index@(.nv.constant0._ZN2at6native29vectorized_elementwise_kernelILi8ENS0_13BinaryFunctorIhhhZZZNS0_21heaviside_kernel_cudaERNS_18TensorIteratorBaseEENKUlvE_clEvENKUlvE_clEvEUlhhE_EESt5arrayIPcLm3EEEEviT0_T1_)
        /*007c*/ 	.short	0x0380
        /*007e*/ 	.short	0x0020


	//----- nvinfo : EIATTR_SW_WAR
	.align		4
.L_5899:
        /*0080*/ 	.byte	0x04, 0x36
        /*0082*/ 	.short	(.L_5901 - .L_5900)
.L_5900:
        /*0084*/ 	.word	0x00000008
.L_5901:


//--------------------- .nv.info._ZN2at6native18elementwise_kernelILi128ELi4EZNS0_15gpu_kernel_implINS0_13BUnaryFunctorIhhhZZZNS0_21heaviside_kernel_cudaERNS_18TensorIteratorBaseEENKUlvE_clEvENKUlvE_clEvEUlhhE_EEEEvS5_RKT_EUliE_EEviT1_ --------------------------
	.section	.nv.info._ZN2at6native18elementwise_kernelILi128ELi4EZNS0_15gpu_kernel_implINS0_13BUnaryFunctorIhhhZZZNS0_21heaviside_kernel_cudaERNS_18TensorIteratorBaseEENKUlvE_clEvENKUlvE_clEvEUlhhE_EEEEvS5_RKT_EUliE_EEviT1_,"",@"SHT_CUDA_INFO"
	.sectionflags	@""
	.align	4


	//----- nvinfo : EIATTR_CUDA_API_VERSION
	.align		4
        /*0000*/ 	.byte	0x04, 0x37
        /*0002*/ 	.short	(.L_5903 - .L_5902)
.L_5902:
        /*0004*/ 	.word	0x00000082


	//----- nvinfo : EIATTR_KPARAM_INFO
	.align		4
.L_5903:
        /*0008*/ 	.byte	0x04, 0x17
        /*000a*/ 	.short	(.L_5905 - .L_5904)
.L_5904:
        /*000c*/ 	.word	0x00000000
        /*0010*/ 	.short	0x0001
        /*0012*/ 	.short	0x0008
        /*0014*/ 	.byte	0x00, 0xf0, 0x61, 0x08


	//----- nvinfo : EIATTR_KPARAM_INFO
	.align		4
.L_5905:
        /*0018*/ 	.byte	0x04, 0x17
        /*001a*/ 	.short	(.L_5907 - .L_5906)
.L_5906:
        /*001c*/ 	.word	0x00000000
        /*0020*/ 	.short	0x0000
        /*0022*/ 	.short	0x0000
        /*0024*/ 	.byte	0x00, 0xf0, 0x11, 0x00


	//----- nvinfo : EIATTR_SPARSE_MMA_MASK
	.align		4
.L_5907:
        /*0028*/ 	.byte	0x03, 0x50
        /*002a*/ 	.short	0x0000


	//----- nvinfo : EIATTR_MAXREG_COUNT
	.align		4
        /*002c*/ 	.byte	0x03, 0x1b
        /*002e*/ 	.short	0x0080


	//----- nvinfo : EIATTR_EXTERNS
	.align		4
        /*0030*/ 	.byte	0x04, 0x0f
        /*0032*/ 	.short	(.L_5909 - .L_5908)


	//   ....[0]....
	.align		4
.L_5908:
        /*0034*/ 	.word	index@(__assertfail)


	//----- nvinfo : EIATTR_MERCURY_ISA_VERSION
	.align		4
.L_5909:
        /*0038*/ 	.byte	0x03, 0x5f
        /*003a*/ 	.short	0x0101


	//----- nvinfo : EIATTR_VRC_CTA_INIT_COUNT
	.align		4
        /*003c*/ 	.byte	0x02, 0x4a
	.zero		1
	.zero		1


	//----- nvinfo : EIATTR_SYSCALL_OFFSETS
	.align		4
        /*0040*/ 	.byte	0x04, 0x46
        /*0042*/ 	.short	(.L_5911 - .L_5910)


	//   ....[0]....
.L_5910:
        /*0044*/ 	.word	0x00002180


	//   ....[1]....
        /*0048*/ 	.word	0x00002fc0


	//   ....[2]....
        /*004c*/ 	.word	0x000052e0


	//   ....[3]....
        /*0050*/ 	.word	0x00005f70


	//   ....[4]....
        /*0054*/ 	.word	0x00008370


	//   ....[5]....
        /*0058*/ 	.word	0x00009000


	//   ....[6]....
        /*005c*/ 	.word	0x0000b410


	//   ....[7]....
        /*0060*/ 	.word	0x0000c040


	//----- nvinfo : EIATTR_EXIT_INSTR_OFFSETS
	.align		4
.L_5911:
        /*0064*/ 	.byte	0x04, 0x1c
        /*0066*/ 	.short	(.L_5913 - .L_5912)


	//   ....[0]....
.L_5912:
        /*0068*/ 	.word	0x000092c0


	//   ....[1]....
        /*006c*/ 	.word	0x0000b550


	//   ....[2]....
        /*0070*/ 	.word	0x0000b570


	//   ....[3]....
        /*0074*/ 	.word	0x0000b610


	//   ....[4]....
        /*0078*/ 	.word	0x0000b640


	//   ....[5]....
        /*007c*/ 	.word	0x0000b670


	//   ....[6]....
        /*0080*/ 	.word	0x0000b710


	//   ....[7]....
        /*0084*/ 	.word	0x0000b760


	//   ....[8]....
        /*0088*/ 	.word	0x0000b810


	//   ....[9]....
        /*008c*/ 	.word	0x0000b870


	//   ....[10]....
        /*0090*/ 	.word	0x0000b8b0


	//   ....[11]....
        /*0094*/ 	.word	0x0000b980


	//   ....[12]....
        /*0098*/ 	.word	0x0000bad0


	//   ....[13]....
        /*009c*/ 	.word	0x0000bc20


	//   ....[14]....
        /*00a0*/ 	.word	0x0000bd80


	//   ....[15]....
        /*00a4*/ 	.word	0x0000bdc0


	//   ....[16]....
        /*00a8*/ 	.word	0x0000bdf0


	//   ....[17]....
        /*00ac*/ 	.word	0x0000be90


	//   ....[18]....
        /*00b0*/ 	.word	0x0000bee0


	//   ....[19]....
        /*00b4*/ 	.word	0x0000c050


	//   ....[20]....
        /*00b8*/ 	.word	0x0000c140


	//   ....[21]....
        /*00bc*/ 	.word	0x0000c1f0


	//   ....[22]....
        /*00c0*/ 	.word	0x0000c220


	//   ....[23]....
        /*00c4*/ 	.word	0x0000c270


	//   ....[24]....
        /*00c8*/ 	.word	0x0000c2c0


	//----- nvinfo : EIATTR_MAX_THREADS
	.align		4
.L_5913:
        /*00cc*/ 	.byte	0x04, 0x05
        /*00ce*/ 	.short	(.L_5915 - .L_5914)
.L_5914:
        /*00d0*/ 	.word	0x00000080
        /*00d4*/ 	.word	0x00000001
        /*00d8*/ 	.word	0x00000001


	//----- nvinfo : EIATTR_CRS_STACK_SIZE
	.align		4
.L_5915:
        /*00dc*/ 	.byte	0x04, 0x1e
        /*00de*/ 	.short	(.L_5917 - .L_5916)
.L_5916:
        /*00e0*/ 	.word	0x00000000


	//----- nvinfo : EIATTR_CBANK_PARAM_SIZE
	.align		4
.L_5917:
        /*00e4*/ 	.byte	0x03, 0x19
        /*00e6*/ 	.short	0x0220


	//----- nvinfo : EIATTR_PARAM_CBANK
	.align		4
        /*00e8*/ 	.byte	0x04, 0x0a
        /*00ea*/ 	.short	(.L_5919 - .L_5918)
	.align		4
.L_5918:
        /*00ec*/ 	.word	index@(.nv.constant0._ZN2at6native18elementwise_kernelILi128ELi4EZNS0_15gpu_kernel_implINS0_13BUnaryFunctorIhhhZZZNS0_21heaviside_kernel_cudaERNS_18TensorIteratorBaseEENKUlvE_clEvENKUlvE_clEvEUlhhE_EEEEvS5_RKT_EUliE_EEviT1_)
        /*00f0*/ 	.short	0x0380
        /*00f2*/ 	.short	0x0220


	//----- nvinfo : EIATTR_SW_WAR
	.align		4
.L_5919:
        /*00f4*/ 	.byte	0x04, 0x36
        /*00f6*/ 	.short	(.L_5921 - .L_5920)
.L_5920:
        /*00f8*/ 	.word	0x00000008
.L_5921:


//--------------------- .nv.info._ZN2at6native27unrolled_elementwise_kernelINS0_13BUnaryFunctorIhhhZZZNS0_21heaviside_kernel_cudaERNS_18TensorIteratorBaseEENKUlvE_clEvENKUlvE_clEvEUlhhE_EESt5arrayIPcLm2EELi4E23TrivialOffsetCalculatorILi1EjESD_NS0_6memory12LoadWithCastILi1EEENSE_13StoreWithCastILi1EEEEEviT_T0_T2_T3_T4_T5_ --------------------------
	.section	.nv.info._ZN2at6native27unrolled_elementwise_kernelINS0_13BUnaryFunctorIhhhZZZNS0_21heaviside_kernel_cudaERNS_18TensorIteratorBaseEENKUlvE_clEvENKUlvE_clEvEUlhhE_EESt5arrayIPcLm2EELi4E23TrivialOffsetCalculatorILi1EjESD_NS0_6memory12LoadWithCastILi1EEENSE_13StoreWithCastILi1EEEEEviT_T0_T2_T3_T4_T5_,"",@"SHT_CUDA_INFO"
	.sectionflags	@""
	.align	4


	//----- nvinfo : EIATTR_CUDA_API_VERSION
	.align		4
        /*0000*/ 	.byte	0x04, 0x37
        /*0002*/ 	.short	(.L_5923 - .L_5922)
.L_5922:
        /*0004*/ 	.word	0x00000082


	//----- nvinfo : EIATTR_KPARAM_INFO
	.align		4
.L_5923:
        /*0008*/ 	.byte	0x04, 0x17
        /*000a*/ 	.short	(.L_5925 - .L_5924)
.L_5924:
        /*000c*/ 	.word	0x00000000
        /*0010*/ 	.short	0x0006
        /*0012*/ 	.short	0x0024
        /*0014*/ 	.byte	0x00, 0xf0, 0x21, 0x00


	//----- nvinfo : EIATTR_KPARAM_INFO
	.align		4
.L_5925:
        /*0018*/ 	.byte	0x04, 0x17
        /*001a*/ 	.short	(.L_5927 - .L_5926)
.L_5926:
        /*001c*/ 	.word	0x00000000
        /*0020*/ 	.short	0x0005
        /*0022*/ 	.short	0x001c
        /*0024*/ 	.byte	0x00, 0xf0, 0x21, 0x00


	//----- nvinfo : EIATTR_KPARAM_INFO
	.align		4
.L_5927:
        /*0028*/ 	.byte	0x04, 0x17
        /*002a*/ 	.short	(.L_5929 - .L_5928)
.L_5928:
        /*002c*/ 	.word	0x00000000
        /*0030*/ 	.short	0x0004
        /*0032*/ 	.short	0x0019
        /*0034*/ 	.byte	0x00, 0xf0, 0x05, 0x00


	//----- nvinfo : EIATTR_KPARAM_INFO
	.align		4
.L_5929:
        /*0038*/ 	.byte	0x04, 0x17
        /*003a*/ 	.short	(.L_5931 - .L_5930)
.L_5930:
        /*003c*/ 	.word	0x00000000
        /*0040*/ 	.short	0x0003
        /*0042*/ 	.short	0x0018
        /*0044*/ 	.byte	0x00, 0xf0, 0x05, 0x00


	//----- nvinfo : EIATTR_KPARAM_INFO
	.align		4
.L_5931:
        /*0048*/ 	.byte	0x04, 0x17
        /*004a*/ 	.short	(.L_5933 - .L_5932)
.L_5932:
        /*004c*/ 	.word	0x00000000
        /*0050*/ 	.short	0x0002
        /*0052*/ 	.short	0x0008
        /*0054*/ 	.byte	0x00, 0xf0, 0x41, 0x00


	//----- nvinfo : EIATTR_KPARAM_INFO
	.align		4
.L_5933:
        /*0058*/ 	.byte	0x04, 0x17
        /*005a*/ 	.short	(.L_5935 - .L_5934)
.L_5934:
        /*005c*/ 	.word	0x00000000
        /*0060*/ 	.short	0x0001
        /*0062*/ 	.short	0x0004
        /*0064*/ 	.byte	0x00, 0xf0, 0x09, 0x00


	//----- nvinfo : EIATTR_KPARAM_INFO
	.align		4
.L_5935:
        /*0068*/ 	.byte	0x04, 0x17
        /*006a*/ 	.short	(.L_5937 - .L_5936)
.L_5936:
        /*006c*/ 	.word	0x00000000
        /*0070*/ 	.short	0x0000
        /*0072*/ 	.short	0x0000
        /*0074*/ 	.byte	0x00, 0xf0, 0x11, 0x00


	//----- nvinfo : EIATTR_SPARSE_MMA_MASK
	.align		4
.L_5937:
        /*0078*/ 	.byte	0x03, 0x50
        /*007a*/ 	.short	0x0000


	//----- nvinfo : EIATTR_MAXREG_COUNT
	.align		4
        /*007c*/ 	.byte	0x03, 0x1b
        /*007e*/ 	.short	0x00ff


	//----- nvinfo : EIATTR_EXTERNS
	.align		4
        /*0080*/ 	.byte	0x04, 0x0f
        /*0082*/ 	.short	(.L_5939 - .L_5938)


	//   ....[0]....
	.align		4
.L_5938:
        /*0084*/ 	.word	index@(__assertfail)


	//----- nvinfo : EIATTR_MERCURY_ISA_VERSION
	.align		4
.L_5939:
        /*0088*/ 	.byte	0x03, 0x5f
        /*008a*/ 	.short	0x0101


	//----- nvinfo : EIATTR_VRC_CTA_INIT_COUNT
	.align		4
        /*008c*/ 	.byte	0x02, 0x4a
	.zero		1
	.zero		1


	//----- nvinfo : EIATTR_SYSCALL_OFFSETS
	.align		4
        /*0090*/ 	.byte	0x04, 0x46
        /*0092*/ 	.short	(.L_5941 - .L_5940)


	//   ....[0]....
.L_5940:
        /*0094*/ 	.word	0x00000e70


	//   ....[1]....
        /*0098*/ 	.word	0x00001e60


	//   ....[2]....
        /*009c*/ 	.word	0x00002d90


	//   ....[3]....
        /*00a0*/ 	.word	0x00003ce0


	//   ....[4]....
        /*00a4*/ 	.word	0x00004b80


	//   ....[5]....
        /*00a8*/ 	.word	0x00005970


	//   ....[6]....
        /*00ac*/ 	.word	0x00006870


	//   ....[7]....
        /*00b0*/ 	.word	0x00007740


	//----- nvinfo : EIATTR_EXIT_INSTR_OFFSETS
	.align		4
.L_5941:
        /*00b4*/ 	.byte	0x04, 0x1c
        /*00b6*/ 	.short	(.L_5943 - .L_5942)


	//   ....[0]....
.L_5942:
        /*00b8*/ 	.word	0x00006b20


	//   ....[1]....
        /*00bc*/ 	.word	0x00006c50


	//   ....[2]....
        /*00c0*/ 	.word	0x00006c70


	//   ....[3]....
        /*00c4*/ 	.word	0x00006d10


	//   ....[4]....
        /*00c8*/ 	.word	0x00006d40


	//   ....[5]....
        /*00cc*/ 	.word	0x00006d70


	//   ....[6]....
        /*00d0*/ 	.word	0x00006e10


	//   ....[7]....
        /*00d4*/ 	.word	0x00006e60


	//   ....[8]....
        /*00d8*/ 	.word	0x00006f10


	//   ....[9]....
        /*00dc*/ 	.word	0x00006f70


	//   ....[10]....
        /*00e0*/ 	.word	0x00006fb0


	//   ....[11]....
        /*00e4*/ 	.word	0x00007080


	//   ....[12]....
        /*00e8*/ 	.word	0x000071d0


	//   ....[13]....
        /*00ec*/ 	.word	0x00007320


	//   ....[14]....
        /*00f0*/ 	.word	0x00007480


	//   ....[15]....
        /*00f4*/ 	.word	0x000074c0


	//   ....[16]....
        /*00f8*/ 	.word	0x000074f0


	//   ....[17]....
        /*00fc*/ 	.word	0x00007590


	//   ....[18]....
        /*0100*/ 	.word	0x000075e0


	//   ....[19]....
        /*0104*/ 	.word	0x00007750


	//   ....[20]....
        /*0108*/ 	.word	0x00007840


	//   ....[21]....
        /*010c*/ 	.word	0x000078f0


	//   ....[22]....
        /*0110*/ 	.word	0x00007920


	//   ....[23]....
        /*0114*/ 	.word	0x00007970


	//   ....[24]....
        /*0118*/ 	.word	0x000079c0


	//----- nvinfo : EIATTR_MAX_THREADS
	.align		4
.L_5943:
        /*011c*/ 	.byte	0x04, 0x05
        /*011e*/ 	.short	(.L_5945 - .L_5944)
.L_5944:
        /*0120*/ 	.word	0x00000080
        /*0124*/ 	.word	0x00000001
        /*0128*/ 	.word	0x00000001


	//----- nvinfo : EIATTR_CRS_STACK_SIZE
	.align		4
.L_5945:
        /*012c*/ 	.byte	0x04, 0x1e
        /*012e*/ 	.short	(.L_5947 - .L_5946)
.L_5946:
        /*0130*/ 	.word	0x00000000


	//----- nvinfo : EIATTR_CBANK_PARAM_SIZE
	.align		4
.L_5947:
        /*0134*/ 	.byte	0x03, 0x19
        /*0136*/ 	.short	0x002c


	//----- nvinfo : EIATTR_PARAM_CBANK
	.align		4
        /*0138*/ 	.byte	0x04, 0x0a
        /*013a*/ 	.short	(.L_5949 - .L_5948)
	.align		4
.L_5948:
        /*013c*/ 	.word	index@(.nv.constant0._ZN2at6native27unrolled_elementwise_kernelINS0_13BUnaryFunctorIhhhZZZNS0_21heaviside_kernel_cudaERNS_18TensorIteratorBaseEENKUlvE_clEvENKUlvE_clEvEUlhhE_EESt5arrayIPcLm2EELi4E23TrivialOffsetCalculatorILi1EjESD_NS0_6memory12LoadWithCastILi1EEENSE_13StoreWithCastILi1EEEEEviT_T0_T2_T3_T4_T5_)
        /*0140*/ 	.short	0x0380
        /*0142*/ 	.short	0x002c


	//----- nvinfo : EIATTR_SW_WAR
	.align		4
.L_5949:
        /*0144*/ 	.byte	0x04, 0x36
        /*0146*/ 	.short	(.L_5951 - .L_5950)
.L_5950:
        /*0148*/ 	.word	0x00000008
.L_5951:


//--------------------- .nv.info._ZN2at6native18elementwise_kernelILi128ELi4EZNS0_22gpu_kernel_impl_nocastINS0_13BUnaryFunctorIhhhZZZNS0_21heaviside_kernel_cudaERNS_18TensorIteratorBaseEENKUlvE_clEvENKUlvE_clEvEUlhhE_EEEEvS5_RKT_EUliE_EEviT1_ --------------------------
	.section	.nv.info._ZN2at6native18elementwise_kernelILi128ELi4EZNS0_22gpu_kernel_impl_nocastINS0_13BUnaryFunctorIhhhZZZNS0_21heaviside_kernel_cudaERNS_18TensorIteratorBaseEENKUlvE_clEvENKUlvE_clEvEUlhhE_EEEEvS5_RKT_EUliE_EEviT1_,"",@"SHT_CUDA_INFO"
	.sectionflags	@""
	.align	4


	//----- nvinfo : EIATTR_CUDA_API_VERSION
	.align		4
        /*0000*/ 	.byte	0x04, 0x37
        /*0002*/ 	.short	(.L_5953 - .L_5952)
.L_5952:
        /*0004*/ 	.word	0x00000082


	//----- nvinfo : EIATTR_KPARAM_INFO
	.align		4
.L_5953:
        /*0008*/ 	.byte	0x04, 0x17
        /*000a*/ 	.short	(.L_5955 - .L_5954)
.L_5954:
        /*000c*/ 	.word	0x00000000
        /*0010*/ 	.short	0x0001
        /*0012*/ 	.short	0x0008
        /*0014*/ 	.byte	0x00, 0xf0, 0x61, 0x08


	//----- nvinfo : EIATTR_KPARAM_INFO
	.align		4
.L_5955:
        /*0018*/ 	.byte	0x04, 0x17
        /*001a*/ 	.short	(.L_5957 - .L_5956)
.L_5956:
        /*001c*/ 	.word	0x00000000
        /*0020*/ 	.short	0x0000
        /*0022*/ 	.short	0x0000
        /*0024*/ 	.byte	0x00, 0xf0, 0x11, 0x00


	//----- nvinfo : EIATTR_SPARSE_MMA_MASK
	.align		4
.L_5957:
        /*0028*/ 	.byte	0x03, 0x50
        /*002a*/ 	.short	0x0000


	//----- nvinfo : EIATTR_MAXREG_COUNT
	.align		4
        /*002c*/ 	.byte	0x03, 0x1b
        /*002e*/ 	.short	0x0080


	//----- nvinfo : EIATTR_MERCURY_ISA_VERSION
	.align		4
        /*0030*/ 	.byte	0x03, 0x5f
        /*0032*/ 	.short	0x0101


	//----- nvinfo : EIATTR_VRC_CTA_INIT_COUNT
	.align		4
        /*0034*/ 	.byte	0x02, 0x4a
	.zero		1
	.zero		1


	//----- nvinfo : EIATTR_EXIT_INSTR_OFFSETS
	.align		4
        /*0038*/ 	.byte	0x04, 0x1c
        /*003a*/ 	.short	(.L_5959 - .L_5958)


	//   ....[0]....
.L_5958:
        /*003c*/ 	.word	0x00000350


	//   ....[1]....
        /*0040*/ 	.word	0x000003e0


	//   ....[2]....
        /*0044*/ 	.word	0x00003f30


	//   ....[3]....
        /*0048*/ 	.word	0x00005280


	//----- nvinfo : EIATTR_MAX_THREADS
	.align		4
.L_5959:
        /*004c*/ 	.byte	0x04, 0x05
        /*004e*/ 	.short	(.L_5961 - .L_5960)
.L_5960:
        /*0050*/ 	.word	0x00000080
        /*0054*/ 	.word	0x00000001
        /*0058*/ 	.word	0x00000001


	//----- nvinfo : EIATTR_CRS_STACK_SIZE
	.align		4
.L_5961:
        /*005c*/ 	.byte	0x04, 0x1e
        /*005e*/ 	.short	(.L_5963 - .L_5962)
.L_5962:
        /*0060*/ 	.word	0x00000000


	//----- nvinfo : EIATTR_CBANK_PARAM_SIZE
	.align		4
.L_5963:
        /*0064*/ 	.byte	0x03, 0x19
        /*0066*/ 	.short	0x0220


	//----- nvinfo : EIATTR_PARAM_CBANK
	.align		4
        /*0068*/ 	.byte	0x04, 0x0a
        /*006a*/ 	.short	(.L_5965 - .L_5964)
	.align		4
.L_5964:
        /*006c*/ 	.word	index@(.nv.constant0._ZN2at6native18elementwise_kernelILi128ELi4EZNS0_22gpu_kernel_impl_nocastINS0_13BUnaryFunctorIhhhZZZNS0_21heaviside_kernel_cudaERNS_18TensorIteratorBaseEENKUlvE_clEvENKUlvE_clEvEUlhhE_EEEEvS5_RKT_EUliE_EEviT1_)
        /*0070*/ 	.short	0x0380
        /*0072*/ 	.short	0x0220


	//----- nvinfo : EIATTR_SW_WAR
	.align		4
.L_5965:
        /*0074*/ 	.byte	0x04, 0x36
        /*0076*/ 	.short	(.L_5967 - .L_5966)
.L_5966:
        /*0078*/ 	.word	0x00000008
.L_5967:


//--------------------- .nv.info._ZN2at6native27unrolled_elementwise_kernelINS0_13BUnaryFunctorIhhhZZZNS0_21heaviside_kernel_cudaERNS_18TensorIteratorBaseEENKUlvE_clEvENKUlvE_clEvEUlhhE_EESt5arrayIPcLm2EELi4E23TrivialOffsetCalculatorILi1EjESD_NS0_6memory15LoadWithoutCastENSE_16StoreWithoutCastEEEviT_T0_T2_T3_T4_T5_ --------------------------
	.section	.nv.info._ZN2at6native27unrolled_elementwise_kernelINS0_13BUnaryFunctorIhhhZZZNS0_21heaviside_kernel_cudaERNS_18TensorIteratorBaseEENKUlvE_clEvENKUlvE_clEvEUlhhE_EESt5arrayIPcLm2EELi4E23TrivialOffsetCalculatorILi1EjESD_NS0_6memory15LoadWithoutCastENSE_16StoreWithoutCastEEEviT_T0_T2_T3_T4_T5_,"",@"SHT_CUDA_INFO"
	.sectionflags	@""
	.align	4


	//----- nvinfo : EIATTR_CUDA_API_VERSION
	.align		4
        /*0000*/ 	.byte	0x04, 0x37
        /*0002*/ 	.short	(.L_5969 - .L_5968)
.L_5968:
        /*0004*/ 	.word	0x00000082


	//----- nvinfo : EIATTR_KPARAM_INFO
	.align		4
.L_5969:
        /*0008*/ 	.byte	0x04, 0x17
        /*000a*/ 	.short	(.L_5971 - .L_5970)
.L_5970:
        /*000c*/ 	.word	0x00000000
        /*0010*/ 	.short	0x0006
        /*0012*/ 	.short	0x001b
        /*0014*/ 	.byte	0x00, 0xf0, 0x05, 0x00


	//----- nvinfo : EIATTR_KPARAM_INFO
	.align		4
.L_5971:
        /*0018*/ 	.byte	0x04, 0x17
        /*001a*/ 	.short	(.L_5973 - .L_5972)
.L_5972:
        /*001c*/ 	.word	0x00000000
        /*0020*/ 	.short	0x0005
        /*0022*/ 	.short	0x001a
        /*0024*/ 	.byte	0x00, 0xf0, 0x05, 0x00


	//----- nvinfo : EIATTR_KPARAM_INFO
	.align		4
.L_5973:
        /*0028*/ 	.byte	0x04, 0x17
        /*002a*/ 	.short	(.L_5975 - .L_5974)
.L_5974:
        /*002c*/ 	.word	0x00000000
        /*0030*/ 	.short	0x0004
        /*0032*/ 	.short	0x0019
        /*0034*/ 	.byte	0x00, 0xf0, 0x05, 0x00


	//----- nvinfo : EIATTR_KPARAM_INFO
	.align		4
.L_5975:
        /*0038*/ 	.byte	0x04, 0x17
        /*003a*/ 	.short	(.L_5977 - .L_5976)
.L_5976:
        /*003c*/ 	.word	0x00000000
        /*0040*/ 	.short	0x0003
        /*0042*/ 	.short	0x0018
        /*0044*/ 	.byte	0x00, 0xf0, 0x05, 0x00


	//----- nvinfo : EIATTR_KPARAM_INFO
	.align		4
.L_5977:
        /*0048*/ 	.byte	0x04, 0x17
        /*004a*/ 	.short	(.L_5979 - .L_5978)
.L_5978:
        /*004c*/ 	.word	0x00000000
        /*0050*/ 	.short	0x0002
        /*0052*/ 	.short	0x0008
        /*0054*/ 	.byte	0x00, 0xf0, 0x41, 0x00


	//----- nvinfo : EIATTR_KPARAM_INFO
	.align		4
.L_5979:
        /*0058*/ 	.byte	0x04, 0x17
        /*005a*/ 	.short	(.L_5981 - .L_5980)
.L_5980:
        /*005c*/ 	.word	0x00000000
        /*0060*/ 	.short	0x0001
        /*0062*/ 	.short	0x0004
        /*0064*/ 	.byte	0x00, 0xf0, 0x09, 0x00


	//----- nvinfo : EIATTR_KPARAM_INFO
	.align		4
.L_5981:
        /*0068*/ 	.byte	0x04, 0x17
        /*006a*/ 	.short	(.L_5983 - .L_5982)
.L_5982:
        /*006c*/ 	.word	0x00000000
        /*0070*/ 	.short	0x0000
        /*0072*/ 	.short	0x0000
        /*0074*/ 	.byte	0x00, 0xf0, 0x11, 0x00


	//----- nvinfo : EIATTR_SPARSE_MMA_MASK
	.align		4
.L_5983:
        /*0078*/ 	.byte	0x03, 0x50
        /*007a*/ 	.short	0x0000


	//----- nvinfo : EIATTR_MAXREG_COUNT
	.align		4
        /*007c*/ 	.byte	0x03, 0x1b
        /*007e*/ 	.short	0x00ff


	//----- nvinfo : EIATTR_MERCURY_ISA_VERSION
	.align		4
        /*0080*/ 	.byte	0x03, 0x5f
        /*0082*/ 	.short	0x0101


	//----- nvinfo : EIATTR_VRC_CTA_INIT_COUNT
	.align		4
        /*0084*/ 	.byte	0x02, 0x4a
	.zero		1
	.zero		1


	//----- nvinfo : EIATTR_EXIT_INSTR_OFFSETS
	.align		4
        /*0088*/ 	.byte	0x04, 0x1c
        /*008a*/ 	.short	(.L_5985 - .L_5984)


	//   ....[0]....
.L_5984:
        /*008c*/ 	.word	0x00000510


	//   ....[1]....
        /*0090*/ 	.word	0x00000570


	//----- nvinfo : EIATTR_MAX_THREADS
	.align		4
.L_5985:
        /*0094*/ 	.byte	0x04, 0x05
        /*0096*/ 	.short	(.L_5987 - .L_5986)
.L_5986:
        /*0098*/ 	.word	0x00000080
        /*009c*/ 	.word	0x00000001
        /*00a0*/ 	.word	0x00000001


	//----- nvinfo : EIATTR_CRS_STACK_SIZE
	.align		4
.L_5987:
        /*00a4*/ 	.byte	0x04, 0x1e
        /*00a6*/ 	.short	(.L_5989 - .L_5988)
.L_5988:
        /*00a8*/ 	.word	0x00000000


	//----- nvinfo : EIATTR_CBANK_PARAM_SIZE
	.align		4
.L_5989:
        /*00ac*/ 	.byte	0x03, 0x19
        /*00ae*/ 	.short	0x001c


	//----- nvinfo : EIATTR_PARAM_CBANK
	.align		4
        /*00b0*/ 	.byte	0x04, 0x0a
        /*00b2*/ 	.short	(.L_5991 - .L_5990)
	.align		4
.L_5990:
        /*00b4*/ 	.word	index@(.nv.constant0._ZN2at6native27unrolled_elementwise_kernelINS0_13BUnaryFunctorIhhhZZZNS0_21heaviside_kernel_cudaERNS_18TensorIteratorBaseEENKUlvE_clEvENKUlvE_clEvEUlhhE_EESt5arrayIPcLm2EELi4E23TrivialOffsetCalculatorILi1EjESD_NS0_6memory15LoadWithoutCastENSE_16StoreWithoutCastEEEviT_T0_T2_T3_T4_T5_)
        /*00b8*/ 	.short	0x0380
        /*00ba*/ 	.short	0x001c


	//----- nvinfo : EIATTR_SW_WAR
	.align		4
.L_5991:
        /*00bc*/ 	.byte	0x04, 0x36
        /*00be*/ 	.short	(.L_5993 - .L_5992)
.L_5992:
        /*00c0*/ 	.word	0x00000008
.L_5993:


//--------------------- .nv.info._ZN2at6native29vectorized_elementwise_kernelILi2ENS0_13BUnaryFunctorIhhhZZZNS0_21heaviside_kernel_cudaERNS_18TensorIteratorBaseEENKUlvE_clEvENKUlvE_clEvEUlhhE_EESt5arrayIPcLm2EEEEviT0_T1_ --------------------------
	.section	.nv.info._ZN2at6native29vectorized_elementwise_kernelILi2ENS0_13BUnaryFunctorIhhhZZZNS0_21heaviside_kernel_cudaERNS_18TensorIteratorBaseEENKUlvE_clEvENKUlvE_clEvEUlhhE_EESt5arrayIPcLm2EEEEviT0_T1_,"",@"SHT_CUDA_INFO"
	.sectionflags	@""
	.align	4


	//----- nvinfo : EIATTR_CUDA_API_VERSION
	.align		4
        /*0000*/ 	.byte	0x04, 0x37
        /*0002*/ 	.short	(.L_5995 - .L_5994)
.L_5994:
        /*0004*/ 	.word	0x00000082


	//----- nvinfo : EIATTR_KPARAM_INFO
	.align		4
.L_5995:
        /*0008*/ 	.byte	0x04, 0x17
        /*000a*/ 	.short	(.L_5997 - .L_5996)
.L_5996:
        /*000c*/ 	.word	0x00000000
        /*0010*/ 	.short	0x0002
        /*0012*/ 	.short	0x0008
        /*0014*/ 	.byte	0x00, 0xf0, 0x41, 0x00


	//----- nvinfo : EIATTR_KPARAM_INFO
	.align		4
.L_5997:
        /*0018*/ 	.byte	0x04, 0x17
        /*001a*/ 	.short	(.L_5999 - .L_5998)
.L_5998:
        /*001c*/ 	.word	0x00000000
        /*0020*/ 	.short	0x0001
        /*0022*/ 	.short	0x0004
        /*0024*/ 	.byte	0x00, 0xf0, 0x09, 0x00


	//----- nvinfo : EIATTR_KPARAM_INFO
	.align		4
.L_5999:
        /*0028*/ 	.byte	0x04, 0x17
        /*002a*/ 	.short	(.L_6001 - .L_6000)
.L_6000:
        /*002c*/ 	.word	0x00000000
        /*0030*/ 	.short	0x0000
        /*0032*/ 	.short	0x0000
        /*0034*/ 	.byte	0x00, 0xf0, 0x11, 0x00


	//----- nvinfo : EIATTR_SPARSE_MMA_MASK
	.align		4
.L_6001:
        /*0038*/ 	.byte	0x03, 0x50
        /*003a*/ 	.short	0x0000


	//----- nvinfo : EIATTR_MAXREG_COUNT
	.align		4
        /*003c*/ 	.byte	0x03, 0x1b
        /*003e*/ 	.short	0x00ff


	//----- nvinfo : EIATTR_MERCURY_ISA_VERSION
	.align		4
        /*0040*/ 	.byte	0x03, 0x5f
        /*0042*/ 	.short	0x0101


	//----- nvinfo : EIATTR_VRC_CTA_INIT_COUNT
	.align		4
        /*0044*/ 	.byte	0x02, 0x4a
	.zero		1
	.zero		1


	//----- nvinfo : EIATTR_EXIT_INSTR_OFFSETS
	.align		4
        /*0048*/ 	.byte	0x04, 0x1c
        /*004a*/ 	.short	(.L_6003 - .L_6002)


	//   ....[0]....
.L_6002:
        /*004c*/ 	.word	0x00000a10


	//   ....[1]....
        /*0050*/ 	.word	0x00000a70


	//   ....[2]....
        /*0054*/ 	.word	0x00000e80


	//----- nvinfo : EIATTR_MAX_THREADS
	.align		4
.L_6003:
        /*0058*/ 	.byte	0x04, 0x05
        /*005a*/ 	.short	(.L_6005 - .L_6004)
.L_6004:
        /*005c*/ 	.word	0x00000080
        /*0060*/ 	.word	0x00000001
        /*0064*/ 	.word	0x00000001


	//----- nvinfo : EIATTR_CRS_STACK_SIZE
	.align		4
.L_6005:
        /*0068*/ 	.byte	0x04, 0x1e
        /*006a*/ 	.short	(.L_6007 - .L_6006)
.L_6006:
        /*006c*/ 	.word	0x00000000


	//----- nvinfo : EIATTR_CBANK_PARAM_SIZE
	.align		4
.L_6007:
        /*0070*/ 	.byte	0x03, 0x19
        /*0072*/ 	.short	0x0018


	//----- nvinfo : EIATTR_PARAM_CBANK
	.align		4
        /*0074*/ 	.byte	0x04, 0x0a
        /*0076*/ 	.short	(.L_6009 - .L_6008)
	.align		4
.L_6008:
        /*0078*/ 	.word	index@(.nv.constant0._ZN2at6native29vectorized_elementwise_kernelILi2ENS0_13BUnaryFunctorIhhhZZZNS0_21heaviside_kernel_cudaERNS_18TensorIteratorBaseEENKUlvE_clEvENKUlvE_clEvEUlhhE_EESt5arrayIPcLm2EEEEviT0_T1_)
        /*007c*/ 	.short	0x0380
        /*007e*/ 	.short	0x0018


	//----- nvinfo : EIATTR_SW_WAR
	.align		4
.L_6009:
        /*0080*/ 	.byte	0x04, 0x36
        /*0082*/ 	.short	(.L_6011 - .L_6010)
.L_6010:
        /*0084*/ 	.word	0x00000008
.L_6011:


//--------------------- .nv.info._ZN2at6native29vectorized_elementwise_kernelILi4ENS0_13BUnaryFunctorIhhhZZZNS0_21heaviside_kernel_cudaERNS_18TensorIteratorBaseEENKUlvE_clEvENKUlvE_clEvEUlhhE_EESt5arrayIPcLm2EEEEviT0_T1_ --------------------------
	.section	.nv.info._ZN2at6native29vectorized_elementwise_kernelILi4ENS0_13BUnaryFunctorIhhhZZZNS0_21heaviside_kernel_cudaERNS_18TensorIteratorBaseEENKUlvE_clEvENKUlvE_clEvEUlhhE_EESt5arrayIPcLm2EEEEviT0_T1_,"",@"SHT_CUDA_INFO"
	.sectionflags	@""
	.align	4


	//----- nvinfo : EIATTR_CUDA_API_VERSION
	.align		4
        /*0000*/ 	.byte	0x04, 0x37
        /*0002*/ 	.short	(.L_6013 - .L_6012)
.L_6012:
        /*0004*/ 	.word	0x00000082


	//----- nvinfo : EIATTR_KPARAM_INFO
	.align		4
.L_6013:
        /*0008*/ 	.byte	0x04, 0x17
        /*000a*/ 	.short	(.L_6015 - .L_6014)
.L_6014:
        /*000c*/ 	.word	0x00000000
        /*0010*/ 	.short	0x0002
        /*0012*/ 	.short	0x0008
        /*0014*/ 	.byte	0x00, 0xf0, 0x41, 0x00


	//----- nvinfo : EIATTR_KPARAM_INFO
	.align		4
.L_6015:
        /*0018*/ 	.byte	0x04, 0x17
        /*001a*/ 	.short	(.L_6017 - .L_6016)
.L_6016:
        /*001c*/ 	.word	0x00000000
        /*0020*/ 	.short	0x0001
        /*0022*/ 	.short	0x0004
        /*0024*/ 	.byte	0x00, 0xf0, 0x09, 0x00


	//----- nvinfo : EIATTR_KPARAM_INFO
	.align		4
.L_6017:
        /*0028*/ 	.byte	0x04, 0x17
        /*002a*/ 	.short	(.L_6019 - .L_6018)
.L_6018:
        /*002c*/ 	.word	0x00000000
        /*0030*/ 	.short	0x0000
        /*0032*/ 	.short	0x0000
        /*0034*/ 	.byte	0x00, 0xf0, 0x11, 0x00


	//----- nvinfo : EIATTR_SPARSE_MMA_MASK
	.align		4
.L_6019:
        /*0038*/ 	.byte	0x03, 0x50
        /*003a*/ 	.short	0x0000


	//----- nvinfo : EIATTR_MAXREG_COUNT
	.align		4
        /*003c*/ 	.byte	0x03, 0x1b
        /*003e*/ 	.short	0x00ff


	//----- nvinfo : EIATTR_MERCURY_ISA_VERSION
	.align		4
        /*0040*/ 	.byte	0x03, 0x5f
        /*0042*/ 	.short	0x0101


	//----- nvinfo : EIATTR_VRC_CTA_INIT_COUNT
	.align		4
        /*0044*/ 	.byte	0x02, 0x4a
	.zero		1
	.zero		1


	//----- nvinfo : EIATTR_EXIT_INSTR_OFFSETS
	.align		4
        /*0048*/ 	.byte	0x04, 0x1c
        /*004a*/ 	.short	(.L_6021 - .L_6020)


	//   ....[0]....
.L_6020:
        /*004c*/ 	.word	0x00000a10


	//   ....[1]....
        /*0050*/ 	.word	0x00000a70


	//   ....[2]....
        /*0054*/ 	.word	0x00000e60


	//----- nvinfo : EIATTR_MAX_THREADS
	.align		4
.L_6021:
        /*0058*/ 	.byte	0x04, 0x05
        /*005a*/ 	.short	(.L_6023 - .L_6022)
.L_6022:
        /*005c*/ 	.word	0x00000080
        /*0060*/ 	.word	0x00000001
        /*0064*/ 	.word	0x00000001


	//----- nvinfo : EIATTR_CRS_STACK_SIZE
	.align		4
.L_6023:
        /*0068*/ 	.byte	0x04, 0x1e
        /*006a*/ 	.short	(.L_6025 - .L_6024)
.L_6024:
        /*006c*/ 	.word	0x00000000


	//----- nvinfo : EIATTR_CBANK_PARAM_SIZE
	.align		4
.L_6025:
        /*0070*/ 	.byte	0x03, 0x19
        /*0072*/ 	.short	0x0018


	//----- nvinfo : EIATTR_PARAM_CBANK
	.align		4
        /*0074*/ 	.byte	0x04, 0x0a
        /*0076*/ 	.short	(.L_6027 - .L_6026)
	.align		4
.L_6026:
        /*0078*/ 	.word	index@(.nv.constant0._ZN2at6native29vectorized_elementwise_kernelILi4ENS0_13BUnaryFunctorIhhhZZZNS0_21heaviside_kernel_cudaERNS_18TensorIteratorBaseEENKUlvE_clEvENKUlvE_clEvEUlhhE_EESt5arrayIPcLm2EEEEviT0_T1_)
        /*007c*/ 	.short	0x0380
        /*007e*/ 	.short	0x0018


	//----- nvinfo : EIATTR_SW_WAR
	.align		4
.L_6027:
        /*0080*/ 	.byte	0x04, 0x36
        /*0082*/ 	.short	(.L_6029 - .L_6028)
.L_6028:
        /*0084*/ 	.word	0x00000008
.L_6029:


//--------------------- .nv.info._ZN2at6native29vectorized_elementwise_kernelILi8ENS0_13BUnaryFunctorIhhhZZZNS0_21heaviside_kernel_cudaERNS_18TensorIteratorBaseEENKUlvE_clEvENKUlvE_clEvEUlhhE_EESt5arrayIPcLm2EEEEviT0_T1_ --------------------------
	.section	.nv.info._ZN2at6native29vectorized_elementwise_kernelILi8ENS0_13BUnaryFunctorIhhhZZZNS0_21heaviside_kernel_cudaERNS_18TensorIteratorBaseEENKUlvE_clEvENKUlvE_clEvEUlhhE_EESt5arrayIPcLm2EEEEviT0_T1_,"",@"SHT_CUDA_INFO"
	.sectionflags	@""
	.align	4


	//----- nvinfo : EIATTR_CUDA_API_VERSION
	.align		4
        /*0000*/ 	.byte	0x04, 0x37
        /*0002*/ 	.short	(.L_6031 - .L_6030)
.L_6030:
        /*0004*/ 	.word	0x00000082


	//----- nvinfo : EIATTR_KPARAM_INFO
	.align		4
.L_6031:
        /*0008*/ 	.byte	0x04, 0x17
        /*000a*/ 	.short	(.L_6033 - .L_6032)
.L_6032:
        /*000c*/ 	.word	0x00000000
        /*0010*/ 	.short	0x0002
        /*0012*/ 	.short	0x0008
        /*0014*/ 	.byte	0x00, 0xf0, 0x41, 0x00


	//----- nvinfo : EIATTR_KPARAM_INFO
	.align		4
.L_6033:
        /*0018*/ 	.byte	0x04, 0x17
        /*001a*/ 	.short	(.L_6035 - .L_6034)
.L_6034:
        /*001c*/ 	.word	0x00000000
        /*0020*/ 	.short	0x0001
        /*0022*/ 	.short	0x0004
        /*0024*/ 	.byte	0x00, 0xf0, 0x09, 0x00


	//----- nvinfo : EIATTR_KPARAM_INFO
	.align		4
.L_6035:
        /*0028*/ 	.byte	0x04, 0x17
        /*002a*/ 	.short	(.L_6037 - .L_6036)
.L_6036:
        /*002c*/ 	.word	0x00000000
        /*0030*/ 	.short	0x0000
        /*0032*/ 	.short	0x0000
        /*0034*/ 	.byte	0x00, 0xf0, 0x11, 0x00


	//----- nvinfo : EIATTR_SPARSE_MMA_MASK
	.align		4
.L_6037:
        /*0038*/ 	.byte	0x03, 0x50
        /*003a*/ 	.short	0x0000


	//----- nvinfo : EIATTR_MAXREG_COUNT
	.align		4
        /*003c*/ 	.byte	0x03, 0x1b
        /*003e*/ 	.short	0x00ff


	//----- nvinfo : EIATTR_MERCURY_ISA_VERSION
	.align		4
        /*0040*/ 	.byte	0x03, 0x5f
        /*0042*/ 	.short	0x0101


	//----- nvinfo : EIATTR_VRC_CTA_INIT_COUNT
	.align		4
        /*0044*/ 	.byte	0x02, 0x4a
	.zero		1
	.zero		1


	//----- nvinfo : EIATTR_EXIT_INSTR_OFFSETS
	.align		4
        /*0048*/ 	.byte	0x04, 0x1c
        /*004a*/ 	.short	(.L_6039 - .L_6038)


	//   ....[0]....
.L_6038:
        /*004c*/ 	.word	0x00000a10


	//   ....[1]....
        /*0050*/ 	.word	0x00000a70


	//   ....[2]....
        /*0054*/ 	.word	0x00000e40


	//----- nvinfo : EIATTR_MAX_THREADS
	.align		4
.L_6039:
        /*0058*/ 	.byte	0x04, 0x05
        /*005a*/ 	.short	(.L_6041 - .L_6040)
.L_6040:
        /*005c*/ 	.word	0x00000080
        /*0060*/ 	.word	0x00000001
        /*0064*/ 	.word	0x00000001


	//----- nvinfo : EIATTR_CRS_STACK_SIZE
	.align		4
.L_6041:
        /*0068*/ 	.byte	0x04, 0x1e
        /*006a*/ 	.short	(.L_6043 - .L_6042)
.L_6042:
        /*006c*/ 	.word	0x00000000


	//----- nvinfo : EIATTR_CBANK_PARAM_SIZE
	.align		4
.L_6043:
        /*0070*/ 	.byte	0x03, 0x19
        /*0072*/ 	.short	0x0018


	//----- nvinfo : EIATTR_PARAM_CBANK
	.align		4
        /*0074*/ 	.byte	0x04, 0x0a
        /*0076*/ 	.short	(.L_6045 - .L_6044)
	.align		4
.L_6044:
        /*0078*/ 	.word	index@(.nv.constant0._ZN2at6native29vectorized_elementwise_kernelILi8ENS0_13BUnaryFunctorIhhhZZZNS0_21heaviside_kernel_cudaERNS_18TensorIteratorBaseEENKUlvE_clEvENKUlvE_clEvEUlhhE_EESt5arrayIPcLm2EEEEviT0_T1_)
        /*007c*/ 	.short	0x0380
        /*007e*/ 	.short	0x0018


	//----- nvinfo : EIATTR_SW_WAR
	.align		4
.L_6045:
        /*0080*/ 	.byte	0x04, 0x36
        /*0082*/ 	.short	(.L_6047 - .L_6046)
.L_6046:
        /*0084*/ 	.word	0x00000008
.L_6047:


//--------------------- .nv.info._ZN2at6native18elementwise_kernelILi128ELi4EZNS0_15gpu_kernel_implINS0_13AUnaryFunctorIhhhZZZNS0_21heaviside_kernel_cudaERNS_18TensorIteratorBaseEENKUlvE_clEvENKUlvE_clEvEUlhhE_EEEEvS5_RKT_EUliE_EEviT1_ --------------------------
	.section	.nv.info._ZN2at6native18elementwise_kernelILi128ELi4EZNS0_15gpu_kernel_implINS0_13AUnaryFunctorIhhhZZZNS0_21heaviside_kernel_cudaERNS_18TensorIteratorBaseEENKUlvE_clEvENKUlvE_clEvEUlhhE_EEEEvS5_RKT_EUliE_EEviT1_,"",@"SHT_CUDA_INFO"
	.sectionflags	@""
	.align	4


	//----- nvinfo : EIATTR_CUDA_API_VERSION
	.align		4
        /*0000*/ 	.byte	0x04, 0x37
        /*0002*/ 	.short	(.L_6049 - .L_6048)
.L_6048:
        /*0004*/ 	.word	0x00000082


	//----- nvinfo : EIATTR_KPARAM_INFO
	.align		4
.L_6049:
        /*0008*/ 	.byte	0x04, 0x17
        /*000a*/ 	.short	(.L_6051 - .L_6050)
.L_6050:
        /*000c*/ 	.word	0x00000000
        /*0010*/ 	.short	0x0001
        /*0012*/ 	.short	0x0008
        /*0014*/ 	.byte	0x00, 0xf0, 0x61, 0x08


	//----- nvinfo : EIATTR_KPARAM_INFO
	.align		4
.L_6051:
        /*0018*/ 	.byte	0x04, 0x17
        /*001a*/ 	.short	(.L_6053 - .L_6052)
.L_6052:
        /*001c*/ 	.word	0x00000000
        /*0020*/ 	.short	0x0000
        /*0022*/ 	.short	0x0000
        /*0024*/ 	.byte	0x00, 0xf0, 0x11, 0x00


	//----- nvinfo : EIATTR_SPARSE_MMA_MASK
	.align		4
.L_6053:
        /*0028*/ 	.byte	0x03, 0x50
        /*002a*/ 	.short	0x0000


	//----- nvinfo : EIATTR_MAXREG_COUNT
	.align		4
        /*002c*/ 	.byte	0x03, 0x1b
        /*002e*/ 	.short	0x0080


	//----- nvinfo : EIATTR_EXTERNS
	.align		4
        /*0030*/ 	.byte	0x04, 0x0f
        /*0032*/ 	.short	(.L_6055 - .L_6054)


	//   ....[0]....
	.align		4
.L_6054:
        /*0034*/ 	.word	index@(__assertfail)


	//----- nvinfo : EIATTR_MERCURY_ISA_VERSION
	.align		4
.L_6055:
        /*0038*/ 	.byte	0x03, 0x5f
        /*003a*/ 	.short	0x0101


	//----- nvinfo : EIATTR_VRC_CTA_INIT_COUNT
	.align		4
        /*003c*/ 	.byte	0x02, 0x4a
	.zero		1
	.zero		1


	//----- nvinfo : EIATTR_SYSCALL_OFFSETS
	.align		4
        /*0040*/ 	.byte	0x04, 0x46
        /*0042*/ 	.short	(.L_6057 - .L_6056)


	//   ....[0]....
.L_6056:
        /*0044*/ 	.word	0x00002190


	//   ....[1]....
        /*0048*/ 	.word	0x00002fc0


	//   ....[2]....
        /*004c*/ 	.word	0x000052e0


	//   ....[3]....
        /*0050*/ 	.word	0x00005f60


	//   ....[4]....
        /*0054*/ 	.word	0x00008360


	//   ....[5]....
        /*0058*/ 	.word	0x00008fe0


	//   ....[6]....
        /*005c*/ 	.word	0x0000b3f0


	//   ....[7]....
        /*0060*/ 	.word	0x0000c030


	//----- nvinfo : EIATTR_EXIT_INSTR_OFFSETS
	.align		4
.L_6057:
        /*0064*/ 	.byte	0x04, 0x1c
        /*0066*/ 	.short	(.L_6059 - .L_6058)


	//   ....[0]....
.L_6058:
        /*0068*/ 	.word	0x000092a0


	//   ....[1]....
        /*006c*/ 	.word	0x0000b530


	//   ....[2]....
        /*0070*/ 	.word	0x0000b550


	//   ....[3]....
        /*0074*/ 	.word	0x0000b5f0


	//   ....[4]....
        /*0078*/ 	.word	0x0000b620


	//   ....[5]....
        /*007c*/ 	.word	0x0000b650


	//   ....[6]....
        /*0080*/ 	.word	0x0000b6f0


	//   ....[7]....
        /*0084*/ 	.word	0x0000b740


	//   ....[8]....
        /*0088*/ 	.word	0x0000b7f0


	//   ....[9]....
        /*008c*/ 	.word	0x0000b850


	//   ....[10]....
        /*0090*/ 	.word	0x0000b890


	//   ....[11]....
        /*0094*/ 	.word	0x0000b960


	//   ....[12]....
        /*0098*/ 	.word	0x0000bab0


	//   ....[13]....
        /*009c*/ 	.word	0x0000bc00


	//   ....[14]....
        /*00a0*/ 	.word	0x0000bd70


	//   ....[15]....
        /*00a4*/ 	.word	0x0000bdb0


	//   ....[16]....
        /*00a8*/ 	.word	0x0000bde0


	//   ....[17]....
        /*00ac*/ 	.word	0x0000be80


	//   ....[18]....
        /*00b0*/ 	.word	0x0000bed0


	//   ....[19]....
        /*00b4*/ 	.word	0x0000c040


	//   ....[20]....
        /*00b8*/ 	.word	0x0000c130


	//   ....[21]....
        /*00bc*/ 	.word	0x0000c1e0


	//   ....[22]....
        /*00c0*/ 	.word	0x0000c210


	//   ....[23]....
        /*00c4*/ 	.word	0x0000c260


	//   ....[24]....
        /*00c8*/ 	.word	0x0000c2b0


	//----- nvinfo : EIATTR_MAX_THREADS
	.align		4
.L_6059:
        /*00cc*/ 	.byte	0x04, 0x05
        /*00ce*/ 	.short	(.L_6061 - .L_6060)
.L_6060:
        /*00d0*/ 	.word	0x00000080
        /*00d4*/ 	.word	0x00000001
        /*00d8*/ 	.word	0x00000001


	//----- nvinfo : EIATTR_CRS_STACK_SIZE
	.align		4
.L_6061:
        /*00dc*/ 	.byte	0x04, 0x1e
        /*00de*/ 	.short	(.L_6063 - .L_6062)
.L_6062:
        /*00e0*/ 	.word	0x00000000


	//----- nvinfo : EIATTR_CBANK_PARAM_SIZE
	.align		4
.L_6063:
        /*00e4*/ 	.byte	0x03, 0x19
        /*00e6*/ 	.short	0x0220


	//----- nvinfo : EIATTR_PARAM_CBANK
	.align		4
        /*00e8*/ 	.byte	0x04, 0x0a
        /*00ea*/ 	.short	(.L_6065 - .L_6064)
	.align		4
.L_6064:
        /*00ec*/ 	.word	index@(.nv.constant0._ZN2at6native18elementwise_kernelILi128ELi4EZNS0_15gpu_kernel_implINS0_13AUnaryFunctorIhhhZZZNS0_21heaviside_kernel_cudaERNS_18TensorIteratorBaseEENKUlvE_clEvENKUlvE_clEvEUlhhE_EEEEvS5_RKT_EUliE_EEviT1_)
        /*00f0*/ 	.short	0x0380
        /*00f2*/ 	.short	0x0220


	//----- nvinfo : EIATTR_SW_WAR
	.align		4
.L_6065:
        /*00f4*/ 	.byte	0x04, 0x36
        /*00f6*/ 	.short	(.L_6067 - .L_6066)
.L_6066:
        /*00f8*/ 	.word	0x00000008
.L_6067:


//--------------------- .nv.info._ZN2at6native27unrolled_elementwise_kernelINS0_13AUnaryFunctorIhhhZZZNS0_21heaviside_kernel_cudaERNS_18TensorIteratorBaseEENKUlvE_clEvENKUlvE_clEvEUlhhE_EESt5arrayIPcLm2EELi4E23TrivialOffsetCalculatorILi1EjESD_NS0_6memory12LoadWithCastILi1EEENSE_13StoreWithCastILi1EEEEEviT_T0_T2_T3_T4_T5_ --------------------------
	.section	.nv.info._ZN2at6native27unrolled_elementwise_kernelINS0_13AUnaryFunctorIhhhZZZNS0_21heaviside_kernel_cudaERNS_18TensorIteratorBaseEENKUlvE_clEvENKUlvE_clEvEUlhhE_EESt5arrayIPcLm2EELi4E23TrivialOffsetCalculatorILi1EjESD_NS0_6memory12LoadWithCastILi1EEENSE_13StoreWithCastILi1EEEEEviT_T0_T2_T3_T4_T5_,"",@"SHT_CUDA_INFO"
	.sectionflags	@""
	.align	4


	//----- nvinfo : EIATTR_CUDA_API_VERSION
	.align		4
        /*0000*/ 	.byte	0x04, 0x37
        /*0002*/ 	.short	(.L_6069 - .L_6068)
.L_6068:
        /*0004*/ 	.word	0x00000082


	//----- nvinfo : EIATTR_KPARAM_INFO
	.align		4
.L_6069:
        /*0008*/ 	.byte	0x04, 0x17
        /*000a*/ 	.short	(.L_6071 - .L_6070)
.L_6070:
        /*000c*/ 	.word	0x00000000
        /*0010*/ 	.short	0x0006
        /*0012*/ 	.short	0x0024
        /*0014*/ 	.byte	0x00, 0xf0, 0x21, 0x00


	//----- nvinfo : EIATTR_KPARAM_INFO
	.align		4
.L_6071:
        /*0018*/ 	.byte	0x04, 0x17
        /*001a*/ 	.short	(.L_6073 - .L_6072)
.L_6072:
        /*001c*/ 	.word	0x00000000
        /*0020*/ 	.short	0x0005
        /*0022*/ 	.short	0x001c
        /*0024*/ 	.byte	0x00, 0xf0, 0x21, 0x00


	//----- nvinfo : EIATTR_KPARAM_INFO
	.align		4
.L_6073:
        /*0028*/ 	.byte	0x04, 0x17
        /*002a*/ 	.short	(.L_6075 - .L_6074)
.L_6074:
        /*002c*/ 	.word	0x00000000
        /*0030*/ 	.short	0x0004
        /*0032*/ 	.short	0x0019
        /*0034*/ 	.byte	0x00, 0xf0, 0x05, 0x00


	//----- nvinfo : EIATTR_KPARAM_INFO
	.align		4
.L_6075:
        /*0038*/ 	.byte	0x04, 0x17
        /*003a*/ 	.short	(.L_6077 - .L_6076)
.L_6076:
        /*003c*/ 	.word	0x00000000
        /*0040*/ 	.short	0x0003
        /*0042*/ 	.short	0x0018
        /*0044*/ 	.byte	0x00, 0xf0, 0x05, 0x00


	//----- nvinfo : EIATTR_KPARAM_INFO
	.align		4
.L_6077:
        /*0048*/ 	.byte	0x04, 0x17
        /*004a*/ 	.short	(.L_6079 - .L_6078)
.L_6078:
        /*004c*/ 	.word	0x00000000
        /*0050*/ 	.short	0x0002
        /*0052*/ 	.short	0x0008
        /*0054*/ 	.byte	0x00, 0xf0, 0x41, 0x00


	//----- nvinfo : EIATTR_KPARAM_INFO
	.align		4
.L_6079:
        /*0058*/ 	.byte	0x04, 0x17
        /*005a*/ 	.short	(.L_6081 - .L_6080)
.L_6080:
        /*005c*/ 	.word	0x00000000
        /*0060*/ 	.short	0x0001
        /*0062*/ 	.short	0x0004
        /*0064*/ 	.byte	0x00, 0xf0, 0x09, 0x00


	//----- nvinfo : EIATTR_KPARAM_INFO
	.align		4
.L_6081:
        /*0068*/ 	.byte	0x04, 0x17
        /*006a*/ 	.short	(.L_6083 - .L_6082)
.L_6082:
        /*006c*/ 	.word	0x00000000
        /*0070*/ 	.short	0x0000
        /*0072*/ 	.short	0x0000
        /*0074*/ 	.byte	0x00, 0xf0, 0x11, 0x00


	//----- nvinfo : EIATTR_SPARSE_MMA_MASK
	.align		4
.L_6083:
        /*0078*/ 	.byte	0x03, 0x50
        /*007a*/ 	.short	0x0000


	//----- nvinfo : EIATTR_MAXREG_COUNT
	.align		4
        /*007c*/ 	.byte	0x03, 0x1b
        /*007e*/ 	.short	0x00ff


	//----- nvinfo : EIATTR_EXTERNS
	.align		4
        /*0080*/ 	.byte	0x04, 0x0f
        /*0082*/ 	.short	(.L_6085 - .L_6084)


	//   ....[0]....
	.align		4
.L_6084:
        /*0084*/ 	.word	index@(__assertfail)


	//----- nvinfo : EIATTR_MERCURY_ISA_VERSION
	.align		4
.L_6085:
        /*0088*/ 	.byte	0x03, 0x5f
        /*008a*/ 	.short	0x0101


	//----- nvinfo : EIATTR_VRC_CTA_INIT_COUNT
	.align		4
        /*008c*/ 	.byte	0x02, 0x4a
	.zero		1
	.zero		1


	//----- nvinfo : EIATTR_SYSCALL_OFFSETS
	.align		4
        /*0090*/ 	.byte	0x04, 0x46
        /*0092*/ 	.short	(.L_6087 - .L_6086)


	//   ....[0]....
.L_6086:
        /*0094*/ 	.word	0x00000e70


	//   ....[1]....
        /*0098*/ 	.word	0x00001e60


	//   ....[2]....
        /*009c*/ 	.word	0x00002d90


	//   ....[3]....
        /*00a0*/ 	.word	0x00003cc0


	//   ....[4]....
        /*00a4*/ 	.word	0x00004b30


	//   ....[5]....
        /*00a8*/ 	.word	0x00005920


	//   ....[6]....
        /*00ac*/ 	.word	0x00006820


	//   ....[7]....
        /*00b0*/ 	.word	0x000076f0


	//----- nvinfo : EIATTR_EXIT_INSTR_OFFSETS
	.align		4
.L_6087:
        /*00b4*/ 	.byte	0x04, 0x1c
        /*00b6*/ 	.short	(.L_6089 - .L_6088)


	//   ....[0]....
.L_6088:
        /*00b8*/ 	.word	0x00006ad0


	//   ....[1]....
        /*00bc*/ 	.word	0x00006c00


	//   ....[2]....
        /*00c0*/ 	.word	0x00006c20


	//   ....[3]....
        /*00c4*/ 	.word	0x00006cc0


	//   ....[4]....
        /*00c8*/ 	.word	0x00006cf0


	//   ....[5]....
        /*00cc*/ 	.word	0x00006d20


	//   ....[6]....
        /*00d0*/ 	.word	0x00006dc0


	//   ....[7]....
        /*00d4*/ 	.word	0x00006e10


	//   ....[8]....
        /*00d8*/ 	.word	0x00006ec0


	//   ....[9]....
        /*00dc*/ 	.word	0x00006f20


	//   ....[10]....
        /*00e0*/ 	.word	0x00006f60


	//   ....[11]....
        /*00e4*/ 	.word	0x00007030


	//   ....[12]....
        /*00e8*/ 	.word	0x00007180


	//   ....[13]....
        /*00ec*/ 	.word	0x000072d0


	//   ....[14]....
        /*00f0*/ 	.word	0x00007430


	//   ....[15]....
        /*00f4*/ 	.word	0x00007470


	//   ....[16]....
        /*00f8*/ 	.word	0x000074a0


	//   ....[17]....
        /*00fc*/ 	.word	0x00007540


	//   ....[18]....
        /*0100*/ 	.word	0x00007590


	//   ....[19]....
        /*0104*/ 	.word	0x00007700


	//   ....[20]....
        /*0108*/ 	.word	0x000077f0


	//   ....[21]....
        /*010c*/ 	.word	0x000078a0


	//   ....[22]....
        /*0110*/ 	.word	0x000078d0


	//   ....[23]....
        /*0114*/ 	.word	0x00007920


	//   ....[24]....
        /*0118*/ 	.word	0x00007970


	//----- nvinfo : EIATTR_MAX_THREADS
	.align		4
.L_6089:
        /*011c*/ 	.byte	0x04, 0x05
        /*011e*/ 	.short	(.L_6091 - .L_6090)
.L_6090:
        /*0120*/ 	.word	0x00000080
        /*0124*/ 	.word	0x00000001
        /*0128*/ 	.word	0x00000001


	//----- nvinfo : EIATTR_CRS_STACK_SIZE
	.align		4
.L_6091:
        /*012c*/ 	.byte	0x04, 0x1e
        /*012e*/ 	.short	(.L_6093 - .L_6092)
.L_6092:
        /*0130*/ 	.word	0x00000000


	//----- nvinfo : EIATTR_CBANK_PARAM_SIZE
	.align		4
.L_6093:
        /*0134*/ 	.byte	0x03, 0x19
        /*0136*/ 	.short	0x002c


	//----- nvinfo : EIATTR_PARAM_CBANK
	.align		4
        /*0138*/ 	.byte	0x04, 0x0a
        /*013a*/ 	.short	(.L_6095 - .L_6094)
	.align		4
.L_6094:
        /*013c*/ 	.word	index@(.nv.constant0._ZN2at6native27unrolled_elementwise_kernelINS0_13AUnaryFunctorIhhhZZZNS0_21heaviside_kernel_cudaERNS_18TensorIteratorBaseEENKUlvE_clEvENKUlvE_clEvEUlhhE_EESt5arrayIPcLm2EELi4E23TrivialOffsetCalculatorILi1EjESD_NS0_6memory12LoadWithCastILi1EEENSE_13StoreWithCastILi1EEEEEviT_T0_T2_T3_T4_T5_)
        /*0140*/ 	.short	0x0380
        /*0142*/ 	.short	0x002c


	//----- nvinfo : EIATTR_SW_WAR
	.align		4
.L_6095:
        /*0144*/ 	.byte	0x04, 0x36
        /*0146*/ 	.short	(.L_6097 - .L_6096)
.L_6096:
        /*0148*/ 	.word	0x00000008
.L_6097:


//--------------------- .nv.info._ZN2at6native18elementwise_kernelILi128ELi4EZNS0_22gpu_kernel_impl_nocastINS0_13AUnaryFunctorIhhhZZZNS0_21heaviside_kernel_cudaERNS_18TensorIteratorBaseEENKUlvE_clEvENKUlvE_clEvEUlhhE_EEEEvS5_RKT_EUliE_EEviT1_ --------------------------
	.section	.nv.info._ZN2at6native18elementwise_kernelILi128ELi4EZNS0_22gpu_kernel_impl_nocastINS0_13AUnaryFunctorIhhhZZZNS0_21heaviside_kernel_cudaERNS_18TensorIteratorBaseEENKUlvE_clEvENKUlvE_clEvEUlhhE_EEEEvS5_RKT_EUliE_EEviT1_,"",@"SHT_CUDA_INFO"
	.sectionflags	@""
	.align	4


	//----- nvinfo : EIATTR_CUDA_API_VERSION
	.align		4
        /*0000*/ 	.byte	0x04, 0x37
        /*0002*/ 	.short	(.L_6099 - .L_6098)
.L_6098:
        /*0004*/ 	.word	0x00000082


	//----- nvinfo : EIATTR_KPARAM_INFO
	.align		4
.L_6099:
        /*0008*/ 	.byte	0x04, 0x17
        /*000a*/ 	.short	(.L_6101 - .L_6100)
.L_6100:
        /*000c*/ 	.word	0x00000000
        /*0010*/ 	.short	0x0001
        /*0012*/ 	.short	0x0008
        /*0014*/ 	.byte	0x00, 0xf0, 0x61, 0x08


	//----- nvinfo : EIATTR_KPARAM_INFO
	.align		4
.L_6101:
        /*0018*/ 	.byte	0x04, 0x17
        /*001a*/ 	.short	(.L_6103 - .L_6102)
.L_6102:
        /*001c*/ 	.word	0x00000000
        /*0020*/ 	.short	0x0000
        /*0022*/ 	.short	0x0000
        /*0024*/ 	.byte	0x00, 0xf0, 0x11, 0x00


	//----- nvinfo : EIATTR_SPARSE_MMA_MASK
	.align		4
.L_6103:
        /*0028*/ 	.byte	0x03, 0x50
        /*002a*/ 	.short	0x0000


	//----- nvinfo : EIATTR_MAXREG_COUNT
	.align		4
        /*002c*/ 	.byte	0x03, 0x1b
        /*002e*/ 	.short	0x0080


	//----- nvinfo : EIATTR_MERCURY_ISA_VERSION
	.align		4
        /*0030*/ 	.byte	0x03, 0x5f
        /*0032*/ 	.short	0x0101


	//----- nvinfo : EIATTR_VRC_CTA_INIT_COUNT
	.align		4
        /*0034*/ 	.byte	0x02, 0x4a
	.zero		1
	.zero		1


	//----- nvinfo : EIATTR_EXIT_INSTR_OFFSETS
	.align		4
        /*0038*/ 	.byte	0x04, 0x1c
        /*003a*/ 	.short	(.L_6105 - .L_6104)


	//   ....[0]....
.L_6104:
        /*003c*/ 	.word	0x00000300


	//   ....[1]....
        /*0040*/ 	.word	0x00000370


	//   ....[2]....
        /*0044*/ 	.word	0x00003e60


	//   ....[3]....
        /*0048*/ 	.word	0x00005190


	//----- nvinfo : EIATTR_MAX_THREADS
	.align		4
.L_6105:
        /*004c*/ 	.byte	0x04, 0x05
        /*004e*/ 	.short	(.L_6107 - .L_6106)
.L_6106:
        /*0050*/ 	.word	0x00000080
        /*0054*/ 	.word	0x00000001
        /*0058*/ 	.word	0x00000001


	//----- nvinfo : EIATTR_CRS_STACK_SIZE
	.align		4
.L_6107:
        /*005c*/ 	.byte	0x04, 0x1e
        /*005e*/ 	.short	(.L_6109 - .L_6108)
.L_6108:
        /*0060*/ 	.word	0x00000000


	//----- nvinfo : EIATTR_CBANK_PARAM_SIZE
	.align		4
.L_6109:
        /*0064*/ 	.byte	0x03, 0x19
        /*0066*/ 	.short	0x0220


	//----- nvinfo : EIATTR_PARAM_CBANK
	.align		4
        /*0068*/ 	.byte	0x04, 0x0a
        /*006a*/ 	.short	(.L_6111 - .L_6110)
	.align		4
.L_6110:
        /*006c*/ 	.word	index@(.nv.constant0._ZN2at6native18elementwise_kernelILi128ELi4EZNS0_22gpu_kernel_impl_nocastINS0_13AUnaryFunctorIhhhZZZNS0_21heaviside_kernel_cudaERNS_18TensorIteratorBaseEENKUlvE_clEvENKUlvE_clEvEUlhhE_EEEEvS5_RKT_EUliE_EEviT1_)
        /*0070*/ 	.short	0x0380
        /*0072*/ 	.short	0x0220


	//----- nvinfo : EIATTR_SW_WAR
	.align		4
.L_6111:
        /*0074*/ 	.byte	0x04, 0x36
        /*0076*/ 	.short	(.L_6113 - .L_6112)
.L_6112:
        /*0078*/ 	.word	0x00000008
.L_6113:


//--------------------- .nv.info._ZN2at6native27unrolled_elementwise_kernelINS0_13AUnaryFunctorIhhhZZZNS0_21heaviside_kernel_cudaERNS_18TensorIteratorBaseEENKUlvE_clEvENKUlvE_clEvEUlhhE_EESt5arrayIPcLm2EELi4E23TrivialOffsetCalculatorILi1EjESD_NS0_6memory15LoadWithoutCastENSE_16StoreWithoutCastEEEviT_T0_T2_T3_T4_T5_ --------------------------
	.section	.nv.info._ZN2at6native27unrolled_elementwise_kernelINS0_13AUnaryFunctorIhhhZZZNS0_21heaviside_kernel_cudaERNS_18TensorIteratorBaseEENKUlvE_clEvENKUlvE_clEvEUlhhE_EESt5arrayIPcLm2EELi4E23TrivialOffsetCalculatorILi1EjESD_NS0_6memory15LoadWithoutCastENSE_16StoreWithoutCastEEEviT_T0_T2_T3_T4_T5_,"",@"SHT_CUDA_INFO"
	.sectionflags	@""
	.align	4


	//----- nvinfo : EIATTR_CUDA_API_VERSION
	.align		4
        /*0000*/ 	.byte	0x04, 0x37
        /*0002*/ 	.short	(.L_6115 - .L_6114)
.L_6114:
        /*0004*/ 	.word	0x00000082


	//----- nvinfo : EIATTR_KPARAM_INFO
	.align		4
.L_6115:
        /*0008*/ 	.byte	0x04, 0x17
        /*000a*/ 	.short	(.L_6117 - .L_6116)
.L_6116:
        /*000c*/ 	.word	0x00000000
        /*0010*/ 	.short	0x0006
        /*0012*/ 	.short	0x001b
        /*0014*/ 	.byte	0x00, 0xf0, 0x05, 0x00


	//----- nvinfo : EIATTR_KPARAM_INFO
	.align		4
.L_6117:
        /*0018*/ 	.byte	0x04, 0x17
        /*001a*/ 	.short	(.L_6119 - .L_6118)
.L_6118:
        /*001c*/ 	.word	0x00000000
        /*0020*/ 	.short	0x0005
        /*0022*/ 	.short	0x001a
        /*0024*/ 	.byte	0x00, 0xf0, 0x05, 0x00


	//----- nvinfo : EIATTR_KPARAM_INFO
	.align		4
.L_6119:
        /*0028*/ 	.byte	0x04, 0x17
        /*002a*/ 	.short	(.L_6121 - .L_6120)
.L_6120:
        /*002c*/ 	.word	0x00000000
        /*0030*/ 	.short	0x0004
        /*0032*/ 	.short	0x0019
        /*0034*/ 	.byte	0x00, 0xf0, 0x05, 0x00


	//----- nvinfo : EIATTR_KPARAM_INFO
	.align		4
.L_6121:
        /*0038*/ 	.byte	0x04, 0x17
        /*003a*/ 	.short	(.L_6123 - .L_6122)
.L_6122:
        /*003c*/ 	.word	0x00000000
        /*0040*/ 	.short	0x0003
        /*0042*/ 	.short	0x0018
        /*0044*/ 	.byte	0x00, 0xf0, 0x05, 0x00


	//----- nvinfo : EIATTR_KPARAM_INFO
	.align		4
.L_6123:
        /*0048*/ 	.byte	0x04, 0x17
        /*004a*/ 	.short	(.L_6125 - .L_6124)
.L_6124:
        /*004c*/ 	.word	0x00000000
        /*0050*/ 	.short	0x0002
        /*0052*/ 	.short	0x0008
        /*0054*/ 	.byte	0x00, 0xf0, 0x41, 0x00


	//----- nvinfo : EIATTR_KPARAM_INFO
	.align		4
.L_6125:
        /*0058*/ 	.byte	0x04, 0x17
        /*005a*/ 	.short	(.L_6127 - .L_6126)
.L_6126:
        /*005c*/ 	.word	0x00000000
        /*0060*/ 	.short	0x0001
        /*0062*/ 	.short	0x0004
        /*0064*/ 	.byte	0x00, 0xf0, 0x09, 0x00


	//----- nvinfo : EIATTR_KPARAM_INFO
	.align		4
.L_6127:
        /*0068*/ 	.byte	0x04, 0x17
        /*006a*/ 	.short	(.L_6129 - .L_6128)
.L_6128:
        /*006c*/ 	.word	0x00000000
        /*0070*/ 	.short	0x0000
        /*0072*/ 	.short	0x0000
        /*0074*/ 	.byte	0x00, 0xf0, 0x11, 0x00


	//----- nvinfo : EIATTR_SPARSE_MMA_MASK
	.align		4
.L_6129:
        /*0078*/ 	.byte	0x03, 0x50
        /*007a*/ 	.short	0x0000


	//----- nvinfo : EIATTR_MAXREG_COUNT
	.align		4
        /*007c*/ 	.byte	0x03, 0x1b
        /*007e*/ 	.short	0x00ff


	//----- nvinfo : EIATTR_MERCURY_ISA_VERSION
	.align		4
        /*0080*/ 	.byte	0x03, 0x5f
        /*0082*/ 	.short	0x0101


	//----- nvinfo : EIATTR_VRC_CTA_INIT_COUNT
	.align		4
        /*0084*/ 	.byte	0x02, 0x4a
	.zero		1
	.zero		1


	//----- nvinfo : EIATTR_EXIT_INSTR_OFFSETS
	.align		4
        /*0088*/ 	.byte	0x04, 0x1c
        /*008a*/ 	.short	(.L_6131 - .L_6130)


	//   ....[0]....
.L_6130:
        /*008c*/ 	.word	0x000004c0


	//   ....[1]....
        /*0090*/ 	.word	0x00000520


	//----- nvinfo : EIATTR_MAX_THREADS
	.align		4
.L_6131:
        /*0094*/ 	.byte	0x04, 0x05
        /*0096*/ 	.short	(.L_6133 - .L_6132)
.L_6132:
        /*0098*/ 	.word	0x00000080
        /*009c*/ 	.word	0x00000001
        /*00a0*/ 	.word	0x00000001


	//----- nvinfo : EIATTR_CRS_STACK_SIZE
	.align		4
.L_6133:
        /*00a4*/ 	.byte	0x04, 0x1e
        /*00a6*/ 	.short	(.L_6135 - .L_6134)
.L_6134:
        /*00a8*/ 	.word	0x00000000


	//----- nvinfo : EIATTR_CBANK_PARAM_SIZE
	.align		4
.L_6135:
        /*00ac*/ 	.byte	0x03, 0x19
        /*00ae*/ 	.short	0x001c


	//----- nvinfo : EIATTR_PARAM_CBANK
	.align		4
        /*00b0*/ 	.byte	0x04, 0x0a
        /*00b2*/ 	.short	(.L_6137 - .L_6136)
	.align		4
.L_6136:
        /*00b4*/ 	.word	index@(.nv.constant0._ZN2at6native27unrolled_elementwise_kernelINS0_13AUnaryFunctorIhhhZZZNS0_21heaviside_kernel_cudaERNS_18TensorIteratorBaseEENKUlvE_clEvENKUlvE_clEvEUlhhE_EESt5arrayIPcLm2EELi4E23TrivialOffsetCalculatorILi1EjESD_NS0_6memory15LoadWithoutCastENSE_16StoreWithoutCastEEEviT_T0_T2_T3_T4_T5_)
        /*00b8*/ 	.short	0x0380
        /*00ba*/ 	.short	0x001c


	//----- nvinfo : EIATTR_SW_WAR
	.align		4
.L_6137:
        /*00bc*/ 	.byte	0x04, 0x36
        /*00be*/ 	.short	(.L_6139 - .L_6138)
.L_6138:
        /*00c0*/ 	.word	0x00000008
.L_6139:


//--------------------- .nv.info._ZN2at6native29vectorized_elementwise_kernelILi2ENS0_13AUnaryFunctorIhhhZZZNS0_21heaviside_kernel_cudaERNS_18TensorIteratorBaseEENKUlvE_clEvENKUlvE_clEvEUlhhE_EESt5arrayIPcLm2EEEEviT0_T1_ --------------------------
	.section	.nv.info._ZN2at6native29vectorized_elementwise_kernelILi2ENS0_13AUnaryFunctorIhhhZZZNS0_21heaviside_kernel_cudaERNS_18TensorIteratorBaseEENKUlvE_clEvENKUlvE_clEvEUlhhE_EESt5arrayIPcLm2EEEEviT0_T1_,"",@"SHT_CUDA_INFO"
	.sectionflags	@""
	.align	4


	//----- nvinfo : EIATTR_CUDA_API_VERSION
	.align		4
        /*0000*/ 	.byte	0x04, 0x37
        /*0002*/ 	.short	(.L_6141 - .L_6140)
.L_6140:
        /*0004*/ 	.word	0x00000082


	//----- nvinfo : EIATTR_KPARAM_INFO
	.align		4
.L_6141:
        /*0008*/ 	.byte	0x04, 0x17
        /*000a*/ 	.short	(.L_6143 - .L_6142)
.L_6142:
        /*000c*/ 	.word	0x00000000
        /*0010*/ 	.short	0x0002
        /*0012*/ 	.short	0x0008
        /*0014*/ 	.byte	0x00, 0xf0, 0x41, 0x00


	//----- nvinfo : EIATTR_KPARAM_INFO
	.align		4
.L_6143:
        /*0018*/ 	.byte	0x04, 0x17
        /*001a*/ 	.short	(.L_6145 - .L_6144)
.L_6144:
        /*001c*/ 	.word	0x00000000
        /*0020*/ 	.short	0x0001
        /*0022*/ 	.short	0x0004
        /*0024*/ 	.byte	0x00, 0xf0, 0x09, 0x00


	//----- nvinfo : EIATTR_KPARAM_INFO
	.align		4
.L_6145:
        /*0028*/ 	.byte	0x04, 0x17
        /*002a*/ 	.short	(.L_6147 - .L_6146)
.L_6146:
        /*002c*/ 	.word	0x00000000
        /*0030*/ 	.short	0x0000
        /*0032*/ 	.short	0x0000
        /*0034*/ 	.byte	0x00, 0xf0, 0x11, 0x00


	//----- nvinfo : EIATTR_SPARSE_MMA_MASK
	.align		4
.L_6147:
        /*0038*/ 	.byte	0x03, 0x50
        /*003a*/ 	.short	0x0000


	//----- nvinfo : EIATTR_MAXREG_COUNT
	.align		4
        /*003c*/ 	.byte	0x03, 0x1b
        /*003e*/ 	.short	0x00ff


	//----- nvinfo : EIATTR_MERCURY_ISA_VERSION
	.align		4
        /*0040*/ 	.byte	0x03, 0x5f
        /*0042*/ 	.short	0x0101


	//----- nvinfo : EIATTR_VRC_CTA_INIT_COUNT
	.align		4
        /*0044*/ 	.byte	0x02, 0x4a
	.zero		1
	.zero		1


	//----- nvinfo : EIATTR_EXIT_INSTR_OFFSETS
	.align		4
        /*0048*/ 	.byte	0x04, 0x1c
        /*004a*/ 	.short	(.L_6149 - .L_6148)


	//   ....[0]....
.L_6148:
        /*004c*/ 	.word	0x00000930


	//   ....[1]....
        /*0050*/ 	.word	0x00000990


	//   ....[2]....
        /*0054*/ 	.word	0x00000c50


	//----- nvinfo : EIATTR_MAX_THREADS
	.align		4
.L_6149:
        /*0058*/ 	.byte	0x04, 0x05
        /*005a*/ 	.short	(.L_6151 - .L_6150)
.L_6150:
        /*005c*/ 	.word	0x00000080
        /*0060*/ 	.word	0x00000001
        /*0064*/ 	.word	0x00000001


	//----- nvinfo : EIATTR_CRS_STACK_SIZE
	.align		4
.L_6151:
        /*0068*/ 	.byte	0x04, 0x1e
        /*006a*/ 	.short	(.L_6153 - .L_6152)
.L_6152:
        /*006c*/ 	.word	0x00000000


	//----- nvinfo : EIATTR_CBANK_PARAM_SIZE
	.align		4
.L_6153:
        /*0070*/ 	.byte	0x03, 0x19
        /*0072*/ 	.short	0x0018


	//----- nvinfo : EIATTR_PARAM_CBANK
	.align		4
        /*0074*/ 	.byte	0x04, 0x0a
        /*0076*/ 	.short	(.L_6155 - .L_6154)
	.align		4
.L_6154:
        /*0078*/ 	.word	index@(.nv.constant0._ZN2at6native29vectorized_elementwise_kernelILi2ENS0_13AUnaryFunctorIhhhZZZNS0_21heaviside_kernel_cudaERNS_18TensorIteratorBaseEENKUlvE_clEvENKUlvE_clEvEUlhhE_EESt5arrayIPcLm2EEEEviT0_T1_)
        /*007c*/ 	.short	0x0380
        /*007e*/ 	.short	0x0018


	//----- nvinfo : EIATTR_SW_WAR
	.align		4
.L_6155:
        /*0080*/ 	.byte	0x04, 0x36
        /*0082*/ 	.short	(.L_6157 - .L_6156)
.L_6156:
        /*0084*/ 	.word	0x00000008
.L_6157:


//--------------------- .nv.info._ZN2at6native29vectorized_elementwise_kernelILi4ENS0_13AUnaryFunctorIhhhZZZNS0_21heaviside_kernel_cudaERNS_18TensorIteratorBaseEENKUlvE_clEvENKUlvE_clEvEUlhhE_EESt5arrayIPcLm2EEEEviT0_T1_ --------------------------
	.section	.nv.info._ZN2at6native29vectorized_elementwise_kernelILi4ENS0_13AUnaryFunctorIhhhZZZNS0_21heaviside_kernel_cudaERNS_18TensorIteratorBaseEENKUlvE_clEvENKUlvE_clEvEUlhhE_EESt5arrayIPcLm2EEEEviT0_T1_,"",@"SHT_CUDA_INFO"
	.sectionflags	@""
	.align	4


	//----- nvinfo : EIATTR_CUDA_API_VERSION
	.align		4
        /*0000*/ 	.byte	0x04, 0x37
        /*0002*/ 	.short	(.L_6159 - .L_6158)
.L_6158:
        /*0004*/ 	.word	0x00000082


	//----- nvinfo : EIATTR_KPARAM_INFO
	.align		4
.L_6159:
        /*0008*/ 	.byte	0x04, 0x17
        /*000a*/ 	.short	(.L_6161 - .L_6160)
.L_6160:
        /*000c*/ 	.word	0x00000000
        /*0010*/ 	.short	0x0002
        /*0012*/ 	.short	0x0008
        /*0014*/ 	.byte	0x00, 0xf0, 0x41, 0x00


	//----- nvinfo : EIATTR_KPARAM_INFO
	.align		4
.L_6161:
        /*0018*/ 	.byte	0x04, 0x17
        /*001a*/ 	.short	(.L_6163 - .L_6162)
.L_6162:
        /*001c*/ 	.word	0x00000000
        /*0020*/ 	.short	0x0001
        /*0022*/ 	.short	0x0004
        /*0024*/ 	.byte	0x00, 0xf0, 0x09, 0x00


	//----- nvinfo : EIATTR_KPARAM_INFO
	.align		4
.L_6163:
        /*0028*/ 	.byte	0x04, 0x17
        /*002a*/ 	.short	(.L_6165 - .L_6164)
.L_6164:
        /*002c*/ 	.word	0x00000000
        /*0030*/ 	.short	0x0000
        /*0032*/ 	.short	0x0000
        /*0034*/ 	.byte	0x00, 0xf0, 0x11, 0x00


	//----- nvinfo : EIATTR_SPARSE_MMA_MASK
	.align		4
.L_6165:
        /*0038*/ 	.byte	0x03, 0x50
        /*003a*/ 	.short	0x0000


	//----- nvinfo : EIATTR_MAXREG_COUNT
	.align		4
        /*003c*/ 	.byte	0x03, 0x1b
        /*003e*/ 	.short	0x00ff


	//----- nvinfo : EIATTR_MERCURY_ISA_VERSION
	.align		4
        /*0040*/ 	.byte	0x03, 0x5f
        /*0042*/ 	.short	0x0101


	//----- nvinfo : EIATTR_VRC_CTA_INIT_COUNT
	.align		4
        /*0044*/ 	.byte	0x02, 0x4a
	.zero		1
	.zero		1


	//----- nvinfo : EIATTR_EXIT_INSTR_OFFSETS
	.align		4
        /*0048*/ 	.byte	0x04, 0x1c
        /*004a*/ 	.short	(.L_6167 - .L_6166)


	//   ....[0]....
.L_6166:
        /*004c*/ 	.word	0x00000930


	//   ....[1]....
        /*0050*/ 	.word	0x00000990


	//   ....[2]....
        /*0054*/ 	.word	0x00000cb0


	//----- nvinfo : EIATTR_MAX_THREADS
	.align		4
.L_6167:
        /*0058*/ 	.byte	0x04, 0x05
        /*005a*/ 	.short	(.L_6169 - .L_6168)
.L_6168:
        /*005c*/ 	.word	0x00000080
        /*0060*/ 	.word	0x00000001
        /*0064*/ 	.word	0x00000001


	//----- nvinfo : EIATTR_CRS_STACK_SIZE
	.align		4
.L_6169:
        /*0068*/ 	.byte	0x04, 0x1e
        /*006a*/ 	.short	(.L_6171 - .L_6170)
.L_6170:
        /*006c*/ 	.word	0x00000000


	//----- nvinfo : EIATTR_CBANK_PARAM_SIZE
	.align		4
.L_6171:
        /*0070*/ 	.byte	0x03, 0x19
        /*0072*/ 	.short	0x0018


	//----- nvinfo : EIATTR_PARAM_CBANK
	.align		4
        /*0074*/ 	.byte	0x04, 0x0a
        /*0076*/ 	.short	(.L_6173 - .L_6172)
	.align		4
.L_6172:
        /*0078*/ 	.word	index@(.nv.constant0._ZN2at6native29vectorized_elementwise_kernelILi4ENS0_13AUnaryFunctorIhhhZZZNS0_21heaviside_kernel_cudaERNS_18TensorIteratorBaseEENKUlvE_clEvENKUlvE_clEvEUlhhE_EESt5arrayIPcLm2EEEEviT0_T1_)
        /*007c*/ 	.short	0x0380
        /*007e*/ 	.short	0x0018


	//----- nvinfo : EIATTR_SW_WAR
	.align		4
.L_6173:
        /*0080*/ 	.byte	0x04, 0x36
        /*0082*/ 	.short	(.L_6175 - .L_6174)
.L_6174:
        /*0084*/ 	.word	0x00000008
.L_6175:


//--------------------- .nv.info._ZN2at6native29vectorized_elementwise_kernelILi8ENS0_13AUnaryFunctorIhhhZZZNS0_21heaviside_kernel_cudaERNS_18TensorIteratorBaseEENKUlvE_clEvENKUlvE_clEvEUlhhE_EESt5arrayIPcLm2EEEEviT0_T1_ --------------------------
	.section	.nv.info._ZN2at6native29vectorized_elementwise_kernelILi8ENS0_13AUnaryFunctorIhhhZZZNS0_21heaviside_kernel_cudaERNS_18TensorIteratorBaseEENKUlvE_clEvENKUlvE_clEvEUlhhE_EESt5arrayIPcLm2EEEEviT0_T1_,"",@"SHT_CUDA_INFO"
	.sectionflags	@""
	.align	4


	//----- nvinfo : EIATTR_CUDA_API_VERSION
	.align		4
        /*0000*/ 	.byte	0x04, 0x37
        /*0002*/ 	.short	(.L_6177 - .L_6176)
.L_6176:
        /*0004*/ 	.word	0x00000082


	//----- nvinfo : EIATTR_KPARAM_INFO
	.align		4
.L_6177:
        /*0008*/ 	.byte	0x04, 0x17
        /*000a*/ 	.short	(.L_6179 - .L_6178)
.L_6178:
        /*000c*/ 	.word	0x00000000
        /*0010*/ 	.short	0x0002
        /*0012*/ 	.short	0x0008
        /*0014*/ 	.byte	0x00, 0xf0, 0x41, 0x00


	//----- nvinfo : EIATTR_KPARAM_INFO
	.align		4
.L_6179:
        /*0018*/ 	.byte	0x04, 0x17
        /*001a*/ 	.short	(.L_6181 - .L_6180)
.L_6180:
        /*001c*/ 	.word	0x00000000
        /*0020*/ 	.short	0x0001
        /*0022*/ 	.short	0x0004
        /*0024*/ 	.byte	0x00, 0xf0, 0x09, 0x00


	//----- nvinfo : EIATTR_KPARAM_INFO
	.align		4
.L_6181:
        /*0028*/ 	.byte	0x04, 0x17
        /*002a*/ 	.short	(.L_6183 - .L_6182)
.L_6182:
        /*002c*/ 	.word	0x00000000
        /*0030*/ 	.short	0x0000
        /*0032*/ 	.short	0x0000
        /*0034*/ 	.byte	0x00, 0xf0, 0x11, 0x00


	//----- nvinfo : EIATTR_SPARSE_MMA_MASK
	.align		4
.L_6183:
        /*0038*/ 	.byte	0x03, 0x50
        /*003a*/ 	.short	0x0000


	//----- nvinfo : EIATTR_MAXREG_COUNT
	.align		4
        /*003c*/ 	.byte	0x03, 0x1b
        /*003e*/ 	.short	0x00ff


	//----- nvinfo : EIATTR_MERCURY_ISA_VERSION
	.align		4
        /*0040*/ 	.byte	0x03, 0x5f
        /*0042*/ 	.short	0x0101


	//----- nvinfo : EIATTR_VRC_CTA_INIT_COUNT
	.align		4
        /*0044*/ 	.byte	0x02, 0x4a
	.zero		1
	.zero		1


	//----- nvinfo : EIATTR_EXIT_INSTR_OFFSETS
	.align		4
        /*0048*/ 	.byte	0x04, 0x1c
        /*004a*/ 	.short	(.L_6185 - .L_6184)


	//   ....[0]....
.L_6184:
        /*004c*/ 	.word	0x00000930


	//   ....[1]....
        /*0050*/ 	.word	0x00000990


	//   ....[2]....
        /*0054*/ 	.word	0x00000c90


	//----- nvinfo : EIATTR_MAX_THREADS
	.align		4
.L_6185:
        /*0058*/ 	.byte	0x04, 0x05
        /*005a*/ 	.short	(.L_6187 - .L_6186)
.L_6186:
        /*005c*/ 	.word	0x00000080
        /*0060*/ 	.word	0x00000001
        /*0064*/ 	.word	0x00000001


	//----- nvinfo : EIATTR_CRS_STACK_SIZE
	.align		4
.L_6187:
        /*0068*/ 	.byte	0x04, 0x1e
        /*006a*/ 	.short	(.L_6189 - .L_6188)
.L_6188:
        /*006c*/ 	.word	0x00000000


	//----- nvinfo : EIATTR_CBANK_PARAM_SIZE
	.align		4
.L_6189:
        /*0070*/ 	.byte	0x03, 0x19
        /*0072*/ 	.short	0x0018


	//----- nvinfo : EIATTR_PARAM_CBANK
	.align		4
        /*0074*/ 	.byte	0x04, 0x0a
        /*0076*/ 	.short	(.L_6191 - .L_6190)
	.align		4
.L_6190:
        /*0078*/ 	.word	index@(.nv.constant0._ZN2at6native29vectorized_elementwise_kernelILi8ENS0_13AUnaryFunctorIhhhZZZNS0_21heaviside_kernel_cudaERNS_18TensorIteratorBaseEENKUlvE_clEvENKUlvE_clEvEUlhhE_EESt5arrayIPcLm2EEEEviT0_T1_)
        /*007c*/ 	.short	0x0380
        /*007e*/ 	.short	0x0018


	//----- nvinfo : EIATTR_SW_WAR
	.align		4
.L_6191:
        /*0080*/ 	.byte	0x04, 0x36
        /*0082*/ 	.short	(.L_6193 - .L_6192)
.L_6192:
        /*0084*/ 	.word	0x00000008
.L_6193:


//--------------------- .nv.info._ZN2at6native18elementwise_kernelILi128ELi4EZNS0_15gpu_kernel_implINS0_13BinaryFunctorIN3c104HalfES5_S5_ZZZNS0_21nextafter_kernel_cudaERNS_18TensorIteratorBaseEENKUlvE_clEvENKUlvE2_clEvEUlS5_S5_E_EEEEvS7_RKT_EUliE_EEviT1_ --------------------------
	.section	.nv.info._ZN2at6native18elementwise_kernelILi128ELi4EZNS0_15gpu_kernel_implINS0_13BinaryFunctorIN3c104HalfES5_S5_ZZZNS0_21nextafter_kernel_cudaERNS_18TensorIteratorBaseEENKUlvE_clEvENKUlvE2_clEvEUlS5_S5_E_EEEEvS7_RKT_EUliE_EEviT1_,"",@"SHT_CUDA_INFO"
	.sectionflags	@""
	.align	4


	//----- nvinfo : EIATTR_CUDA_API_VERSION
	.align		4
        /*0000*/ 	.byte	0x04, 0x37
        /*0002*/ 	.short	(.L_6195 - .L_6194)
.L_6194:
        /*0004*/ 	.word	0x00000082


	//----- nvinfo : EIATTR_KPARAM_INFO
	.align		4
.L_6195:
        /*0008*/ 	.byte	0x04, 0x17
        /*000a*/ 	.short	(.L_6197 - .L_6196)
.L_6196:
        /*000c*/ 	.word	0x00000000
        /*0010*/ 	.short	0x0001
        /*0012*/ 	.short	0x0008
        /*0014*/ 	.byte	0x00, 0xf0, 0x21, 0x0a


	//----- nvinfo : EIATTR_KPARAM_INFO
	.align		4
.L_6197:
        /*0018*/ 	.byte	0x04, 0x17
        /*001a*/ 	.short	(.L_6199 - .L_6198)
.L_6198:
        /*001c*/ 	.word	0x00000000
        /*0020*/ 	.short	0x0000
        /*0022*/ 	.short	0x0000
        /*0024*/ 	.byte	0x00, 0xf0, 0x11, 0x00


	//----- nvinfo : EIATTR_SPARSE_MMA_MASK
	.align		4
.L_6199:
        /*0028*/ 	.byte	0x03, 0x50
        /*002a*/ 	.short	0x0000


	//----- nvinfo : EIATTR_MAXREG_COUNT
	.align		4
        /*002c*/ 	.byte	0x03, 0x1b
        /*002e*/ 	.short	0x0080


	//----- nvinfo : EIATTR_EXTERNS
	.align		4
        /*0030*/ 	.byte	0x04, 0x0f
        /*0032*/ 	.short	(.L_6201 - .L_6200)


	//   ....[0]....
	.align		4
.L_6200:
        /*0034*/ 	.word	index@(__assertfail)


	//----- nvinfo : EIATTR_MERCURY_ISA_VERSION
	.align		4
.L_6201:
        /*0038*/ 	.byte	0x03, 0x5f
        /*003a*/ 	.short	0x0101


	//----- nvinfo : EIATTR_VRC_CTA_INIT_COUNT
	.align		4
        /*003c*/ 	.byte	0x02, 0x4a
	.zero		1
	.zero		1


	//----- nvinfo : EIATTR_SYSCALL_OFFSETS
	.align		4
        /*0040*/ 	.byte	0x04, 0x46
        /*0042*/ 	.short	(.L_6203 - .L_6202)


	//   ....[0]....
.L_6202:
        /*0044*/ 	.word	0x00002600


	//   ....[1]....
        /*0048*/ 	.word	0x00003580


	//   ....[2]....
        /*004c*/ 	.word	0x00004690


	//   ....[3]....
        /*0050*/ 	.word	0x00006e30


	//   ....[4]....
        /*0054*/ 	.word	0x00007da0


	//   ....[5]....
        /*0058*/ 	.word	0x00008cf0


	//   ....[6]....
        /*005c*/ 	.word	0x0000b5a0


	//   ....[7]....
        /*0060*/ 	.word	0x0000c510


	//   ....[8]....
        /*0064*/ 	.word	0x0000d460


	//   ....[9]....
        /*0068*/ 	.word	0x0000fd30


	//   ....[10]....
        /*006c*/ 	.word	0x00010ca0


	//   ....[11]....
        /*0070*/ 	.word	0x00011bc0


	//----- nvinfo : EIATTR_EXIT_INSTR_OFFSETS
	.align		4
.L_6203:
        /*0074*/ 	.byte	0x04, 0x1c
        /*0076*/ 	.short	(.L_6205 - .L_6204)


	//   ....[0]....
.L_6204:
        /*0078*/ 	.word	0x0000d740


	//   ....[1]....
        /*007c*/ 	.word	0x00011060


	//   ....[2]....
        /*0080*/ 	.word	0x000110a0


	//   ....[3]....
        /*0084*/ 	.word	0x00011140


	//   ....[4]....
        /*0088*/ 	.word	0x00011180


	//   ....[5]....
        /*008c*/ 	.word	0x000111c0


	//   ....[6]....
        /*0090*/ 	.word	0x00011250


	//   ....[7]....
        /*0094*/ 	.word	0x00011270


	//   ....[8]....
        /*0098*/ 	.word	0x00011310


	//   ....[9]....
        /*009c*/ 	.word	0x00011360


	//   ....[10]....
        /*00a0*/ 	.word	0x000113b0


	//   ....[11]....
        /*00a4*/ 	.word	0x00011490


	//   ....[12]....
        /*00a8*/ 	.word	0x00011600


	//   ....[13]....
        /*00ac*/ 	.word	0x00011770


	//   ....[14]....
        /*00b0*/ 	.word	0x000118d0


	//   ....[15]....
        /*00b4*/ 	.word	0x00011910


	//   ....[16]....
        /*00b8*/ 	.word	0x00011950


	//   ....[17]....
        /*00bc*/ 	.word	0x00011a00


	//   ....[18]....
        /*00c0*/ 	.word	0x00011a60


	//   ....[19]....
        /*00c4*/ 	.word	0x00011bd0


	//   ....[20]....
        /*00c8*/ 	.word	0x00011ce0


	//   ....[21]....
        /*00cc*/ 	.word	0x00011e20


	//   ....[22]....
        /*00d0*/ 	.word	0x00011e60


	//----- nvinfo : EIATTR_MAX_THREADS
	.align		4
.L_6205:
        /*00d4*/ 	.byte	0x04, 0x05
        /*00d6*/ 	.short	(.L_6207 - .L_6206)
.L_6206:
        /*00d8*/ 	.word	0x00000080
        /*00dc*/ 	.word	0x00000001
        /*00e0*/ 	.word	0x00000001


	//----- nvinfo : EIATTR_CRS_STACK_SIZE
	.align		4
.L_6207:
        /*00e4*/ 	.byte	0x04, 0x1e
        /*00e6*/ 	.short	(.L_6209 - .L_6208)
.L_6208:
        /*00e8*/ 	.word	0x00000000


	//----- nvinfo : EIATTR_CBANK_PARAM_SIZE
	.align		4
.L_6209:
        /*00ec*/ 	.byte	0x03, 0x19
        /*00ee*/ 	.short	0x0290


	//----- nvinfo : EIATTR_PARAM_CBANK
	.align		4
        /*00f0*/ 	.byte	0x04, 0x0a
        /*00f2*/ 	.short	(.L_6211 - .L_6210)
	.align		4
.L_6210:
        /*00f4*/ 	.word	index@(.nv.constant0._ZN2at6native18elementwise_kernelILi128ELi4EZNS0_15gpu_kernel_implINS0_13BinaryFunctorIN3c104HalfES5_S5_ZZZNS0_21nextafter_kernel_cudaERNS_18TensorIteratorBaseEENKUlvE_clEvENKUlvE2_clEvEUlS5_S5_E_EEEEvS7_RKT_EUliE_EEviT1_)
        /*00f8*/ 	.short	0x0380
        /*00fa*/ 	.short	0x0290


	//----- nvinfo : EIATTR_SW_WAR
	.align		4
.L_6211:
        /*00fc*/ 	.byte	0x04, 0x36
        /*00fe*/ 	.short	(.L_6213 - .L_6212)
.L_6212:
        /*0100*/ 	.word	0x00000008
.L_6213:


//--------------------- .nv.info._ZN2at6native27unrolled_elementwise_kernelINS0_13BinaryFunctorIN3c104HalfES4_S4_ZZZNS0_21nextafter_kernel_cudaERNS_18TensorIteratorBaseEENKUlvE_clEvENKUlvE2_clEvEUlS4_S4_E_EESt5arrayIPcLm3EELi4E23TrivialOffsetCalculatorILi2EjESE_ILi1EjENS0_6memory12LoadWithCastILi2EEENSH_13StoreWithCastILi1EEEEEviT_T0_T2_T3_T4_T5_ --------------------------
	.section	.nv.info._ZN2at6native27unrolled_elementwise_kernelINS0_13BinaryFunctorIN3c104HalfES4_S4_ZZZNS0_21nextafter_kernel_cudaERNS_18TensorIteratorBaseEENKUlvE_clEvENKUlvE2_clEvEUlS4_S4_E_EESt5arrayIPcLm3EELi4E23TrivialOffsetCalculatorILi2EjESE_ILi1EjENS0_6memory12LoadWithCastILi2EEENSH_13StoreWithCastILi1EEEEEviT_T0_T2_T3_T4_T5_,"",@"SHT_CUDA_INFO"
	.sectionflags	@""
	.align	4


	//----- nvinfo : EIATTR_CUDA_API_VERSION
	.align		4
        /*0000*/ 	.byte	0x04, 0x37
        /*0002*/ 	.short	(.L_6215 - .L_6214)
.L_6214:
        /*0004*/ 	.word	0x00000082


	//----- nvinfo : EIATTR_KPARAM_INFO
	.align		4
.L_6215:
        /*0008*/ 	.byte	0x04, 0x17
        /*000a*/ 	.short	(.L_6217 - .L_6216)
.L_6216:
        /*000c*/ 	.word	0x00000000
        /*0010*/ 	.short	0x0006
        /*0012*/ 	.short	0x0030
        /*0014*/ 	.byte	0x00, 0xf0, 0x21, 0x00


	//----- nvinfo : EIATTR_KPARAM_INFO
	.align		4
.L_6217:
        /*0018*/ 	.byte	0x04, 0x17
        /*001a*/ 	.short	(.L_6219 - .L_6218)
.L_6218:
        /*001c*/ 	.word	0x00000000
        /*0020*/ 	.short	0x0005
        /*0022*/ 	.short	0x0024
        /*0024*/ 	.byte	0x00, 0xf0, 0x31, 0x00


	//----- nvinfo : EIATTR_KPARAM_INFO
	.align		4
.L_6219:
        /*0028*/ 	.byte	0x04, 0x17
        /*002a*/ 	.short	(.L_6221 - .L_6220)
.L_6220:
        /*002c*/ 	.word	0x00000000
        /*0030*/ 	.short	0x0004
        /*0032*/ 	.short	0x0021
        /*0034*/ 	.byte	0x00, 0xf0, 0x05, 0x00


	//----- nvinfo : EIATTR_KPARAM_INFO
	.align		4
.L_6221:
        /*0038*/ 	.byte	0x04, 0x17
        /*003a*/ 	.short	(.L_6223 - .L_6222)
.L_6222:
        /*003c*/ 	.word	0x00000000
        /*0040*/ 	.short	0x0003
        /*0042*/ 	.short	0x0020
        /*0044*/ 	.byte	0x00, 0xf0, 0x05, 0x00


	//----- nvinfo : EIATTR_KPARAM_INFO
	.align		4
.L_6223:
        /*0048*/ 	.byte	0x04, 0x17
        /*004a*/ 	.short	(.L_6225 - .L_6224)
.L_6224:
        /*004c*/ 	.word	0x00000000
        /*0050*/ 	.short	0x0002
        /*0052*/ 	.short	0x0008
        /*0054*/ 	.byte	0x00, 0xf0, 0x61, 0x00


	//----- nvinfo : EIATTR_KPARAM_INFO
	.align		4
.L_6225:
        /*0058*/ 	.byte	0x04, 0x17
        /*005a*/ 	.short	(.L_6227 - .L_6226)
.L_6226:
        /*005c*/ 	.word	0x00000000
        /*0060*/ 	.short	0x0001
        /*0062*/ 	.short	0x0004
        /*0064*/ 	.byte	0x00, 0xf0, 0x05, 0x00


	//----- nvinfo : EIATTR_KPARAM_INFO
	.align		4
.L_6227:
        /*0068*/ 	.byte	0x04, 0x17
        /*006a*/ 	.short	(.L_6229 - .L_6228)
.L_6228:
        /*006c*/ 	.word	0x00000000
        /*0070*/ 	.short	0x0000
        /*0072*/ 	.short	0x0000
        /*0074*/ 	.byte	0x00, 0xf0, 0x11, 0x00


	//----- nvinfo : EIATTR_SPARSE_MMA_MASK
	.align		4
.L_6229:
        /*0078*/ 	.byte	0x03, 0x50
        /*007a*/ 	.short	0x0000


	//----- nvinfo : EIATTR_MAXREG_COUNT
	.align		4
        /*007c*/ 	.byte	0x03, 0x1b
        /*007e*/ 	.short	0x00ff


	//----- nvinfo : EIATTR_EXTERNS
	.align		4
        /*0080*/ 	.byte	0x04, 0x0f
        /*0082*/ 	.short	(.L_6231 - .L_6230)


	//   ....[0]....
	.align		4
.L_6230:
        /*0084*/ 	.word	index@(__assertfail)


	//----- nvinfo : EIATTR_MERCURY_ISA_VERSION
	.align		4
.L_6231:
        /*0088*/ 	.byte	0x03, 0x5f
        /*008a*/ 	.short	0x0101


	//----- nvinfo : EIATTR_VRC_CTA_INIT_COUNT
	.align		4
        /*008c*/ 	.byte	0x02, 0x4a
	.zero		1
	.zero		1


	//----- nvinfo : EIATTR_SYSCALL_OFFSETS
	.align		4
        /*0090*/ 	.byte	0x04, 0x46
        /*0092*/ 	.short	(.L_6233 - .L_6232)


	//   ....[0]....
.L_6232:
        /*0094*/ 	.word	0x00000ff0


	//   ....[1]....
        /*0098*/ 	.word	0x00002070


	//   ....[2]....
        /*009c*/ 	.word	0x00003230


	//   ....[3]....
        /*00a0*/ 	.word	0x000042b0


	//   ....[4]....
        /*00a4*/ 	.word	0x000053b0


	//   ....[5]....
        /*00a8*/ 	.word	0x00006440


	//   ....[6]....
        /*00ac*/ 	.word	0x00007540


	//   ....[7]....
        /*00b0*/ 	.word	0x000085c0


	//   ....[8]....
        /*00b4*/ 	.word	0x00009f50


	//   ....[9]....
        /*00b8*/ 	.word	0x0000ae10


	//   ....[10]....
        /*00bc*/ 	.word	0x0000bd90


	//   ....[11]....
        /*00c0*/ 	.word	0x0000cd10


	//----- nvinfo : EIATTR_EXIT_INSTR_OFFSETS
	.align		4
.L_6233:
        /*00c4*/ 	.byte	0x04, 0x1c
        /*00c6*/ 	.short	(.L_6235 - .L_6234)


	//   ....[0]....
.L_6234:
        /*00c8*/ 	.word	0x0000c060


	//   ....[1]....
        /*00cc*/ 	.word	0x0000c1b0


	//   ....[2]....
        /*00d0*/ 	.word	0x0000c1f0


	//   ....[3]....
        /*00d4*/ 	.word	0x0000c290


	//   ....[4]....
        /*00d8*/ 	.word	0x0000c2d0


	//   ....[5]....
        /*00dc*/ 	.word	0x0000c310


	//   ....[6]....
        /*00e0*/ 	.word	0x0000c3a0


	//   ....[7]....
        /*00e4*/ 	.word	0x0000c3c0


	//   ....[8]....
        /*00e8*/ 	.word	0x0000c460


	//   ....[9]....
        /*00ec*/ 	.word	0x0000c4b0


	//   ....[10]....
        /*00f0*/ 	.word	0x0000c500


	//   ....[11]....
        /*00f4*/ 	.word	0x0000c5e0


	//   ....[12]....
        /*00f8*/ 	.word	0x0000c750


	//   ....[13]....
        /*00fc*/ 	.word	0x0000c8c0


	//   ....[14]....
        /*0100*/ 	.word	0x0000ca20


	//   ....[15]....
        /*0104*/ 	.word	0x0000ca60


	//   ....[16]....
        /*0108*/ 	.word	0x0000caa0


	//   ....[17]....
        /*010c*/ 	.word	0x0000cb50


	//   ....[18]....
        /*0110*/ 	.word	0x0000cbb0


	//   ....[19]....
        /*0114*/ 	.word	0x0000cd20


	//   ....[20]....
        /*0118*/ 	.word	0x0000ce30


	//   ....[21]....
        /*011c*/ 	.word	0x0000cf70


	//   ....[22]....
        /*0120*/ 	.word	0x0000cfb0


	//----- nvinfo : EIATTR_MAX_THREADS
	.align		4
.L_6235:
        /*0124*/ 	.byte	0x04, 0x05
        /*0126*/ 	.short	(.L_6237 - .L_6236)
.L_6236:
        /*0128*/ 	.word	0x00000080
        /*012c*/ 	.word	0x00000001
        /*0130*/ 	.word	0x00000001


	//----- nvinfo : EIATTR_CRS_STACK_SIZE
	.align		4
.L_6237:
        /*0134*/ 	.byte	0x04, 0x1e
        /*0136*/ 	.short	(.L_6239 - .L_6238)
.L_6238:
        /*0138*/ 	.word	0x00000000


	//----- nvinfo : EIATTR_CBANK_PARAM_SIZE
	.align		4
.L_6239:
        /*013c*/ 	.byte	0x03, 0x19
        /*013e*/ 	.short	0x0038


	//----- nvinfo : EIATTR_PARAM_CBANK
	.align		4
        /*0140*/ 	.byte	0x04, 0x0a
        /*0142*/ 	.short	(.L_6241 - .L_6240)
	.align		4
.L_6240:
        /*0144*/ 	.word	index@(.nv.constant0._ZN2at6native27unrolled_elementwise_kernelINS0_13BinaryFunctorIN3c104HalfES4_S4_ZZZNS0_21nextafter_kernel_cudaERNS_18TensorIteratorBaseEENKUlvE_clEvENKUlvE2_clEvEUlS4_S4_E_EESt5arrayIPcLm3EELi4E23TrivialOffsetCalculatorILi2EjESE_ILi1EjENS0_6memory12LoadWithCastILi2EEENSH_13StoreWithCastILi1EEEEEviT_T0_T2_T3_T4_T5_)
        /*0148*/ 	.short	0x0380
        /*014a*/ 	.short	0x0038


	//----- nvinfo : EIATTR_SW_WAR
	.align		4
.L_6241:
        /*014c*/ 	.byte	0x04, 0x36
        /*014e*/ 	.short	(.L_6243 - .L_6242)
.L_6242:
        /*0150*/ 	.word	0x00000008
.L_6243:


//--------------------- .nv.info._ZN2at6native18elementwise_kernelILi128ELi4EZNS0_22gpu_kernel_impl_nocastINS0_13BinaryFunctorIN3c104HalfES5_S5_ZZZNS0_21nextafter_kernel_cudaERNS_18TensorIteratorBaseEENKUlvE_clEvENKUlvE2_clEvEUlS5_S5_E_EEEEvS7_RKT_EUliE_EEviT1_ --------------------------
	.section	.nv.info._ZN2at6native18elementwise_kernelILi128ELi4EZNS0_22gpu_kernel_impl_nocastINS0_13BinaryFunctorIN3c104HalfES5_S5_ZZZNS0_21nextafter_kernel_cudaERNS_18TensorIteratorBaseEENKUlvE_clEvENKUlvE2_clEvEUlS5_S5_E_EEEEvS7_RKT_EUliE_EEviT1_,"",@"SHT_CUDA_INFO"
	.sectionflags	@""
	.align	4


	//----- nvinfo : EIATTR_CUDA_API_VERSION
	.align		4
        /*0000*/ 	.byte	0x04, 0x37
        /*0002*/ 	.short	(.L_6245 - .L_6244)
.L_6244:
        /*0004*/ 	.word	0x00000082


	//----- nvinfo : EIATTR_KPARAM_INFO
	.align		4
.L_6245:
        /*0008*/ 	.byte	0x04, 0x17
        /*000a*/ 	.short	(.L_6247 - .L_6246)
.L_6246:
        /*000c*/ 	.word	0x00000000
        /*0010*/ 	.short	0x0001
        /*0012*/ 	.short	0x0008
        /*0014*/ 	.byte	0x00, 0xf0, 0x21, 0x0a


	//----- nvinfo : EIATTR_KPARAM_INFO
	.align		4
.L_6247:
        /*0018*/ 	.byte	0x04, 0x17
        /*001a*/ 	.short	(.L_6249 - .L_6248)
.L_6248:
        /*001c*/ 	.word	0x00000000
        /*0020*/ 	.short	0x0000
        /*0022*/ 	.short	0x0000
        /*0024*/ 	.byte	0x00, 0xf0, 0x11, 0x00


	//----- nvinfo : EIATTR_SPARSE_MMA_MASK
	.align		4
.L_6249:
        /*0028*/ 	.byte	0x03, 0x50
        /*002a*/ 	.short	0x0000


	//----- nvinfo : EIATTR_MAXREG_COUNT
	.align		4
        /*002c*/ 	.byte	0x03, 0x1b
        /*002e*/ 	.short	0x0080


	//----- nvinfo : EIATTR_MERCURY_ISA_VERSION
	.align		4
        /*0030*/ 	.byte	0x03, 0x5f
        /*0032*/ 	.short	0x0101


	//----- nvinfo : EIATTR_VRC_CTA_INIT_COUNT
	.align		4
        /*0034*/ 	.byte	0x02, 0x4a
	.zero		1
	.zero		1


	//----- nvinfo : EIATTR_EXIT_INSTR_OFFSETS
	.align		4
        /*0038*/ 	.byte	0x04, 0x1c
        /*003a*/ 	.short	(.L_6251 - .L_6250)


	//   ....[0]....
.L_6250:
        /*003c*/ 	.word	0x00000980


	//   ....[1]....
        /*0040*/ 	.word	0x00000c20


	//   ....[2]....
        /*0044*/ 	.word	0x000057a0


	//   ....[3]....
        /*0048*/ 	.word	0x00007070


	//----- nvinfo : EIATTR_MAX_THREADS
	.align		4
.L_6251:
        /*004c*/ 	.byte	0x04, 0x05
        /*004e*/ 	.short	(.L_6253 - .L_6252)
.L_6252:
        /*0050*/ 	.word	0x00000080
        /*0054*/ 	.word	0x00000001
        /*0058*/ 	.word	0x00000001


	//----- nvinfo : EIATTR_CRS_STACK_SIZE
	.align		4
.L_6253:
        /*005c*/ 	.byte	0x04, 0x1e
        /*005e*/ 	.short	(.L_6255 - .L_6254)
.L_6254:
        /*0060*/ 	.word	0x00000000


	//----- nvinfo : EIATTR_CBANK_PARAM_SIZE
	.align		4
.L_6255:
        /*0064*/ 	.byte	0x03, 0x19
        /*0066*/ 	.short	0x0290


	//----- nvinfo : EIATTR_PARAM_CBANK
	.align		4
        /*0068*/ 	.byte	0x04, 0x0a
        /*006a*/ 	.short	(.L_6257 - .L_6256)
	.align		4
.L_6256:
        /*006c*/ 	.word	index@(.nv.constant0._ZN2at6native18elementwise_kernelILi128ELi4EZNS0_22gpu_kernel_impl_nocastINS0_13BinaryFunctorIN3c104HalfES5_S5_ZZZNS0_21nextafter_kernel_cudaERNS_18TensorIteratorBaseEENKUlvE_clEvENKUlvE2_clEvEUlS5_S5_E_EEEEvS7_RKT_EUliE_EEviT1_)
        /*0070*/ 	.short	0x0380
        /*0072*/ 	.short	0x0290


	//----- nvinfo : EIATTR_SW_WAR
	.align		4
.L_6257:
        /*0074*/ 	.byte	0x04, 0x36
        /*0076*/ 	.short	(.L_6259 - .L_6258)
.L_6258:
        /*0078*/ 	.word	0x00000008
.L_6259:


//--------------------- .nv.info._ZN2at6native27unrolled_elementwise_kernelINS0_13BinaryFunctorIN3c104HalfES4_S4_ZZZNS0_21nextafter_kernel_cudaERNS_18TensorIteratorBaseEENKUlvE_clEvENKUlvE2_clEvEUlS4_S4_E_EESt5arrayIPcLm3EELi4E23TrivialOffsetCalculatorILi2EjESE_ILi1EjENS0_6memory15LoadWithoutCastENSH_16StoreWithoutCastEEEviT_T0_T2_T3_T4_T5_ --------------------------
	.section	.nv.info._ZN2at6native27unrolled_elementwise_kernelINS0_13BinaryFunctorIN3c104HalfES4_S4_ZZZNS0_21nextafter_kernel_cudaERNS_18TensorIteratorBaseEENKUlvE_clEvENKUlvE2_clEvEUlS4_S4_E_EESt5arrayIPcLm3EELi4E23TrivialOffsetCalculatorILi2EjESE_ILi1EjENS0_6memory15LoadWithoutCastENSH_16StoreWithoutCastEEEviT_T0_T2_T3_T4_T5_,"",@"SHT_CUDA_INFO"
	.sectionflags	@""
	.align	4


	//----- nvinfo : EIATTR_CUDA_API_VERSION
	.align		4
        /*0000*/ 	.byte	0x04, 0x37
        /*0002*/ 	.short	(.L_6261 - .L_6260)
.L_6260:
        /*0004*/ 	.word	0x00000082


	//----- nvinfo : EIATTR_KPARAM_INFO
	.align		4
.L_6261:
        /*0008*/ 	.byte	0x04, 0x17
        /*000a*/ 	.short	(.L_6263 - .L_6262)
.L_6262:
        /*000c*/ 	.word	0x00000000
        /*0010*/ 	.short	0x0006
        /*0012*/ 	.short	0x0023
        /*0014*/ 	.byte	0x00, 0xf0, 0x05, 0x00


	//----- nvinfo : EIATTR_KPARAM_INFO
	.align		4
.L_6263:
        /*0018*/ 	.byte	0x04, 0x17
        /*001a*/ 	.short	(.L_6265 - .L_6264)
.L_6264:
        /*001c*/ 	.word	0x00000000
        /*0020*/ 	.short	0x0005
        /*0022*/ 	.short	0x0022
        /*0024*/ 	.byte	0x00, 0xf0, 0x05, 0x00


	//----- nvinfo : EIATTR_KPARAM_INFO
	.align		4
.L_6265:
        /*0028*/ 	.byte	0x04, 0x17
        /*002a*/ 	.short	(.L_6267 - .L_6266)
.L_6266:
        /*002c*/ 	.word	0x00000000
        /*0030*/ 	.short	0x0004
        /*0032*/ 	.short	0x0021
        /*0034*/ 	.byte	0x00, 0xf0, 0x05, 0x00


	//----- nvinfo : EIATTR_KPARAM_INFO
	.align		4
.L_6267:
        /*0038*/ 	.byte	0x04, 0x17
        /*003a*/ 	.short	(.L_6269 - .L_6268)
.L_6268:
        /*003c*/ 	.word	0x00000000
        /*0040*/ 	.short	0x0003
        /*0042*/ 	.short	0x0020
        /*0044*/ 	.byte	0x00, 0xf0, 0x05, 0x00


	//----- nvinfo : EIATTR_KPARAM_INFO
	.align		4
.L_6269:
        /*0048*/ 	.byte	0x04, 0x17
        /*004a*/ 	.short	(.L_6271 - .L_6270)
.L_6270:
        /*004c*/ 	.word	0x00000000
        /*0050*/ 	.short	0x0002
        /*0052*/ 	.short	0x0008
        /*0054*/ 	.byte	0x00, 0xf0, 0x61, 0x00


	//----- nvinfo : EIATTR_KPARAM_INFO
	.align		4
.L_6271:
        /*0058*/ 	.byte	0x04, 0x17
        /*005a*/ 	.short	(.L_6273 - .L_6272)
.L_6272:
        /*005c*/ 	.word	0x00000000
        /*0060*/ 	.short	0x0001
        /*0062*/ 	.short	0x0004
        /*0064*/ 	.byte	0x00, 0xf0, 0x05, 0x00


	//----- nvinfo : EIATTR_KPARAM_INFO
	.align		4
.L_6273:
        /*0068*/ 	.byte	0x04, 0x17
        /*006a*/ 	.short	(.L_6275 - .L_6274)
.L_6274:
        /*006c*/ 	.word	0x00000000
        /*0070*/ 	.short	0x0000
        /*0072*/ 	.short	0x0000
        /*0074*/ 	.byte	0x00, 0xf0, 0x11, 0x00


	//----- nvinfo : EIATTR_SPARSE_MMA_MASK
	.align		4
.L_6275:
        /*0078*/ 	.byte	0x03, 0x50
        /*007a*/ 	.short	0x0000


	//----- nvinfo : EIATTR_MAXREG_COUNT
	.align		4
        /*007c*/ 	.byte	0x03, 0x1b
        /*007e*/ 	.short	0x00ff


	//----- nvinfo : EIATTR_MERCURY_ISA_VERSION
	.align		4
        /*0080*/ 	.byte	0x03, 0x5f
        /*0082*/ 	.short	0x0101


	//----- nvinfo : EIATTR_VRC_CTA_INIT_COUNT
	.align		4
        /*0084*/ 	.byte	0x02, 0x4a
	.zero		1
	.zero		1


	//----- nvinfo : EIATTR_EXIT_INSTR_OFFSETS
	.align		4
        /*0088*/ 	.byte	0x04, 0x1c
        /*008a*/ 	.short	(.L_6277 - .L_6276)


	//   ....[0]....
.L_6276:
        /*008c*/ 	.word	0x00000e00


	//   ....[1]....
        /*0090*/ 	.word	0x00000e50


	//----- nvinfo : EIATTR_MAX_THREADS
	.align		4
.L_6277:
        /*0094*/ 	.byte	0x04, 0x05
        /*0096*/ 	.short	(.L_6279 - .L_6278)
.L_6278:
        /*0098*/ 	.word	0x00000080
        /*009c*/ 	.word	0x00000001
        /*00a0*/ 	.word	0x00000001


	//----- nvinfo : EIATTR_CRS_STACK_SIZE
	.align		4
.L_6279:
        /*00a4*/ 	.byte	0x04, 0x1e
        /*00a6*/ 	.short	(.L_6281 - .L_6280)
.L_6280:
        /*00a8*/ 	.word	0x00000000


	//----- nvinfo : EIATTR_CBANK_PARAM_SIZE
	.align		4
.L_6281:
        /*00ac*/ 	.byte	0x03, 0x19
        /*00ae*/ 	.short	0x0024


	//----- nvinfo : EIATTR_PARAM_CBANK
	.align		4
        /*00b0*/ 	.byte	0x04, 0x0a
        /*00b2*/ 	.short	(.L_6283 - .L_6282)
	.align		4
.L_6282:
        /*00b4*/ 	.word	index@(.nv.constant0._ZN2at6native27unrolled_elementwise_kernelINS0_13BinaryFunctorIN3c104HalfES4_S4_ZZZNS0_21nextafter_kernel_cudaERNS_18TensorIteratorBaseEENKUlvE_clEvENKUlvE2_clEvEUlS4_S4_E_EESt5arrayIPcLm3EELi4E23TrivialOffsetCalculatorILi2EjESE_ILi1EjENS0_6memory15LoadWithoutCastENSH_16StoreWithoutCastEEEviT_T0_T2_T3_T4_T5_)
        /*00b8*/ 	.short	0x0380
        /*00ba*/ 	.short	0x0024


	//----- nvinfo : EIATTR_SW_WAR
	.align		4
.L_6283:
        /*00bc*/ 	.byte	0x04, 0x36
        /*00be*/ 	.short	(.L_6285 - .L_6284)
.L_6284:
        /*00c0*/ 	.word	0x00000008
.L_6285:


//--------------------- .nv.info._ZN2at6native29vectorized_elementwise_kernelILi2ENS0_13BinaryFunctorIN3c104HalfES4_S4_ZZZNS0_21nextafter_kernel_cudaERNS_18TensorIteratorBaseEENKUlvE_clEvENKUlvE2_clEvEUlS4_S4_E_EESt5arrayIPcLm3EEEEviT0_T1_ --------------------------
	.section	.nv.info._ZN2at6native29vectorized_elementwise_kernelILi2ENS0_13BinaryFunctorIN3c104HalfES4_S4_ZZZNS0_21nextafter_kernel_cudaERNS_18TensorIteratorBaseEENKUlvE_clEvENKUlvE2_clEvEUlS4_S4_E_EESt5arrayIPcLm3EEEEviT0_T1_,"",@"SHT_CUDA_INFO"
	.sectionflags	@""
	.align	4


	//----- nvinfo : EIATTR_CUDA_API_VERSION
	.align		4
        /*0000*/ 	.byte	0x04, 0x37
        /*0002*/ 	.short	(.L_6287 - .L_6286)
.L_6286:
        /*0004*/ 	.word	0x00000082


	//----- nvinfo : EIATTR_KPARAM_INFO
	.align		4
.L_6287:
        /*0008*/ 	.byte	0x04, 0x17
        /*000a*/ 	.short	(.L_6289 - .L_6288)
.L_6288:
        /*000c*/ 	.word	0x00000000
        /*0010*/ 	.short	0x0002
        /*0012*/ 	.short	0x0008
        /*0014*/ 	.byte	0x00, 0xf0, 0x61, 0x00


	//----- nvinfo : EIATTR_KPARAM_INFO
	.align		4
.L_6289:
        /*0018*/ 	.byte	0x04, 0x17
        /*001a*/ 	.short	(.L_6291 - .L_6290)
.L_6290:
        /*001c*/ 	.word	0x00000000
        /*0020*/ 	.short	0x0001
        /*0022*/ 	.short	0x0004
        /*0024*/ 	.byte	0x00, 0xf0, 0x05, 0x00


	//----- nvinfo : EIATTR_KPARAM_INFO
	.align		4
.L_6291:
        /*0028*/ 	.byte	0x04, 0x17
        /*002a*/ 	.short	(.L_6293 - .L_6292)
.L_6292:
        /*002c*/ 	.word	0x00000000
        /*0030*/ 	.short	0x0000
        /*0032*/ 	.short	0x0000
        /*0034*/ 	.byte	0x00, 0xf0, 0x11, 0x00


	//----- nvinfo : EIATTR_SPARSE_MMA_MASK
	.align		4
.L_6293:
        /*0038*/ 	.byte	0x03, 0x50
        /*003a*/ 	.short	0x0000


	//----- nvinfo : EIATTR_MAXREG_COUNT
	.align		4
        /*003c*/ 	.byte	0x03, 0x1b
        /*003e*/ 	.short	0x00ff


	//----- nvinfo : EIATTR_MERCURY_ISA_VERSION
	.align		4
        /*0040*/ 	.byte	0x03, 0x5f
        /*0042*/ 	.short	0x0101


	//----- nvinfo : EIATTR_VRC_CTA_INIT_COUNT
	.align		4
        /*0044*/ 	.byte	0x02, 0x4a
	.zero		1
	.zero		1


	//----- nvinfo : EIATTR_EXIT_INSTR_OFFSETS
	.align		4
        /*0048*/ 	.byte	0x04, 0x1c
        /*004a*/ 	.short	(.L_6295 - .L_6294)


	//   ....[0]....
.L_6294:
        /*004c*/ 	.word	0x00001ca0


	//   ....[1]....
        /*0050*/ 	.word	0x00001cf0


	//   ....[2]....
        /*0054*/ 	.word	0x00003110


	//----- nvinfo : EIATTR_MAX_THREADS
	.align		4
.L_6295:
        /*0058*/ 	.byte	0x04, 0x05
        /*005a*/ 	.short	(.L_6297 - .L_6296)
.L_6296:
        /*005c*/ 	.word	0x00000080
        /*0060*/ 	.word	0x00000001
        /*0064*/ 	.word	0x00000001


	//----- nvinfo : EIATTR_CRS_STACK_SIZE
	.align		4
.L_6297:
        /*0068*/ 	.byte	0x04, 0x1e
        /*006a*/ 	.short	(.L_6299 - .L_6298)
.L_6298:
        /*006c*/ 	.word	0x00000000


	//----- nvinfo : EIATTR_CBANK_PARAM_SIZE
	.align		4
.L_6299:
        /*0070*/ 	.byte	0x03, 0x19
        /*0072*/ 	.short	0x0020


	//----- nvinfo : EIATTR_PARAM_CBANK
	.align		4
        /*0074*/ 	.byte	0x04, 0x0a
        /*0076*/ 	.short	(.L_6301 - .L_6300)
	.align		4
.L_6300:
        /*0078*/ 	.word	index@(.nv.constant0._ZN2at6native29vectorized_elementwise_kernelILi2ENS0_13BinaryFunctorIN3c104HalfES4_S4_ZZZNS0_21nextafter_kernel_cudaERNS_18TensorIteratorBaseEENKUlvE_clEvENKUlvE2_clEvEUlS4_S4_E_EESt5arrayIPcLm3EEEEviT0_T1_)
        /*007c*/ 	.short	0x0380
        /*007e*/ 	.short	0x0020


	//----- nvinfo : EIATTR_SW_WAR
	.align		4
.L_6301:
        /*0080*/ 	.byte	0x04, 0x36
        /*0082*/ 	.short	(.L_6303 - .L_6302)
.L_6302:
        /*0084*/ 	.word	0x00000008
.L_6303:


//--------------------- .nv.info._ZN2at6native29vectorized_elementwise_kernelILi4ENS0_13BinaryFunctorIN3c104HalfES4_S4_ZZZNS0_21nextafter_kernel_cudaERNS_18TensorIteratorBaseEENKUlvE_clEvENKUlvE2_clEvEUlS4_S4_E_EESt5arrayIPcLm3EEEEviT0_T1_ --------------------------
	.section	.nv.info._ZN2at6native29vectorized_elementwise_kernelILi4ENS0_13BinaryFunctorIN3c104HalfES4_S4_ZZZNS0_21nextafter_kernel_cudaERNS_18TensorIteratorBaseEENKUlvE_clEvENKUlvE2_clEvEUlS4_S4_E_EESt5arrayIPcLm3EEEEviT0_T1_,"",@"SHT_CUDA_INFO"
	.sectionflags	@""
	.align	4


	//----- nvinfo : EIATTR_CUDA_API_VERSION
	.align		4
        /*0000*/ 	.byte	0x04, 0x37
        /*0002*/ 	.short	(.L_6305 - .L_6304)
.L_6304:
        /*0004*/ 	.word	0x00000082


	//----- nvinfo : EIATTR_KPARAM_INFO
	.align		4
.L_6305:
        /*0008*/ 	.byte	0x04, 0x17
        /*000a*/ 	.short	(.L_6307 - .L_6306)
.L_6306:
        /*000c*/ 	.word	0x00000000
        /*0010*/ 	.short	0x0002
        /*0012*/ 	.short	0x0008
        /*0014*/ 	.byte	0x00, 0xf0, 0x61, 0x00


	//----- nvinfo : EIATTR_KPARAM_INFO
	.align		4
.L_6307:
        /*0018*/ 	.byte	0x04, 0x17
        /*001a*/ 	.short	(.L_6309 - .L_6308)
.L_6308:
        /*001c*/ 	.word	0x00000000
        /*0020*/ 	.short	0x0001
        /*0022*/ 	.short	0x0004
        /*0024*/ 	.byte	0x00, 0xf0, 0x05, 0x00


	//----- nvinfo : EIATTR_KPARAM_INFO
	.align		4
.L_6309:
        /*0028*/ 	.byte	0x04, 0x17
        /*002a*/ 	.short	(.L_6311 - .L_6310)
.L_6310:
        /*002c*/ 	.word	0x00000000
        /*0030*/ 	.short	0x0000
        /*0032*/ 	.short	0x0000
        /*0034*/ 	.byte	0x00, 0xf0, 0x11, 0x00


	//----- nvinfo : EIATTR_SPARSE_MMA_MASK
	.align		4
.L_6311:
        /*0038*/ 	.byte	0x03, 0x50
        /*003a*/ 	.short	0x0000


	//----- nvinfo : EIATTR_MAXREG_COUNT
	.align		4
        /*003c*/ 	.byte	0x03, 0x1b
        /*003e*/ 	.short	0x00ff


	//----- nvinfo : EIATTR_MERCURY_ISA_VERSION
	.align		4
        /*0040*/ 	.byte	0x03, 0x5f
        /*0042*/ 	.short	0x0101


	//----- nvinfo : EIATTR_VRC_CTA_INIT_COUNT
	.align		4
        /*0044*/ 	.byte	0x02, 0x4a
	.zero		1
	.zero		1


	//----- nvinfo : EIATTR_EXIT_INSTR_OFFSETS
	.align		4
        /*0048*/ 	.byte	0x04, 0x1c
        /*004a*/ 	.short	(.L_6313 - .L_6312)


	//   ....[0]....
.L_6312:
        /*004c*/ 	.word	0x00001ca0


	//   ....[1]....
        /*0050*/ 	.word	0x00001cf0


	//   ....[2]....
        /*0054*/ 	.word	0x000030c0


	//----- nvinfo : EIATTR_MAX_THREADS
	.align		4
.L_6313:
        /*0058*/ 	.byte	0x04, 0x05
        /*005a*/ 	.short	(.L_6315 - .L_6314)
.L_6314:
        /*005c*/ 	.word	0x00000080
        /*0060*/ 	.word	0x00000001
        /*0064*/ 	.word	0x00000001


	//----- nvinfo : EIATTR_CRS_STACK_SIZE
	.align		4
.L_6315:
        /*0068*/ 	.byte	0x04, 0x1e
        /*006a*/ 	.short	(.L_6317 - .L_6316)
.L_6316:
        /*006c*/ 	.word	0x00000000


	//----- nvinfo : EIATTR_CBANK_PARAM_SIZE
	.align		4
.L_6317:
        /*0070*/ 	.byte	0x03, 0x19
        /*0072*/ 	.short	0x0020


	//----- nvinfo : EIATTR_PARAM_CBANK
	.align		4
        /*0074*/ 	.byte	0x04, 0x0a
        /*0076*/ 	.short	(.L_6319 - .L_6318)
	.align		4
.L_6318:
        /*0078*/ 	.word	index@(.nv.constant0._ZN2at6native29vectorized_elementwise_kernelILi4ENS0_13BinaryFunctorIN3c104HalfES4_S4_ZZZNS0_21nextafter_kernel_cudaERNS_18TensorIteratorBaseEENKUlvE_clEvENKUlvE2_clEvEUlS4_S4_E_EESt5arrayIPcLm3EEEEviT0_T1_)
        /*007c*/ 	.short	0x0380
        /*007e*/ 	.short	0x0020


	//----- nvinfo : EIATTR_SW_WAR
	.align		4
.L_6319:
        /*0080*/ 	.byte	0x04, 0x36
        /*0082*/ 	.short	(.L_6321 - .L_6320)
.L_6320:
        /*0084*/ 	.word	0x00000008
.L_6321:


//--------------------- .nv.info._ZN2at6native29vectorized_elementwise_kernelILi8ENS0_13BinaryFunctorIN3c104HalfES4_S4_ZZZNS0_21nextafter_kernel_cudaERNS_18TensorIteratorBaseEENKUlvE_clEvENKUlvE2_clEvEUlS4_S4_E_EESt5arrayIPcLm3EEEEviT0_T1_ --------------------------
	.section	.nv.info._ZN2at6native29vectorized_elementwise_kernelILi8ENS0_13BinaryFunctorIN3c104HalfES4_S4_ZZZNS0_21nextafter_kernel_cudaERNS_18TensorIteratorBaseEENKUlvE_clEvENKUlvE2_clEvEUlS4_S4_E_EESt5arrayIPcLm3EEEEviT0_T1_,"",@"SHT_CUDA_INFO"
	.sectionflags	@""
	.align	4


	//----- nvinfo : EIATTR_CUDA_API_VERSION
	.align		4
        /*0000*/ 	.byte	0x04, 0x37
        /*0002*/ 	.short	(.L_6323 - .L_6322)
.L_6322:
        /*0004*/ 	.word	0x00000082


	//----- nvinfo : EIATTR_KPARAM_INFO
	.align		4
.L_6323:
        /*0008*/ 	.byte	0x04, 0x17
        /*000a*/ 	.short	(.L_6325 - .L_6324)
.L_6324:
        /*000c*/ 	.word	0x00000000
        /*0010*/ 	.short	0x0002
        /*0012*/ 	.short	0x0008
        /*0014*/ 	.byte	0x00, 0xf0, 0x61, 0x00


	//----- nvinfo : EIATTR_KPARAM_INFO
	.align		4
.L_6325:
        /*0018*/ 	.byte	0x04, 0x17
        /*001a*/ 	.short	(.L_6327 - .L_6326)
.L_6326:
        /*001c*/ 	.word	0x00000000
        /*0020*/ 	.short	0x0001
        /*0022*/ 	.short	0x0004
        /*0024*/ 	.byte	0x00, 0xf0, 0x05, 0x00


	//----- nvinfo : EIATTR_KPARAM_INFO
	.align		4
.L_6327:
        /*0028*/ 	.byte	0x04, 0x17
        /*002a*/ 	.short	(.L_6329 - .L_6328)
.L_6328:
        /*002c*/ 	.word	0x00000000
        /*0030*/ 	.short	0x0000
        /*0032*/ 	.short	0x0000
        /*0034*/ 	.byte	0x00, 0xf0, 0x11, 0x00


	//----- nvinfo : EIATTR_SPARSE_MMA_MASK
	.align		4
.L_6329:
        /*0038*/ 	.byte	0x03, 0x50
        /*003a*/ 	.short	0x0000


	//----- nvinfo : EIATTR_MAXREG_COUNT
	.align		4
        /*003c*/ 	.byte	0x03, 0x1b
        /*003e*/ 	.short	0x00ff


	//----- nvinfo : EIATTR_MERCURY_ISA_VERSION
	.align		4
        /*0040*/ 	.byte	0x03, 0x5f
        /*0042*/ 	.short	0x0101


	//----- nvinfo : EIATTR_VRC_CTA_INIT_COUNT
	.align		4
        /*0044*/ 	.byte	0x02, 0x4a
	.zero		1
	.zero		1


	//----- nvinfo : EIATTR_EXIT_INSTR_OFFSETS
	.align		4
        /*0048*/ 	.byte	0x04, 0x1c
        /*004a*/ 	.short	(.L_6331 - .L_6330)


	//   ....[0]....
.L_6330:
        /*004c*/ 	.word	0x00001ca0


	//   ....[1]....
        /*0050*/ 	.word	0x00001cf0


	//   ....[2]....
        /*0054*/ 	.word	0x00003010


	//----- nvinfo : EIATTR_MAX_THREADS
	.align		4
.L_6331:
        /*0058*/ 	.byte	0x04, 0x05
        /*005a*/ 	.short	(.L_6333 - .L_6332)
.L_6332:
        /*005c*/ 	.word	0x00000080
        /*0060*/ 	.word	0x00000001
        /*0064*/ 	.word	0x00000001


	//----- nvinfo : EIATTR_CRS_STACK_SIZE
	.align		4
.L_6333:
        /*0068*/ 	.byte	0x04, 0x1e
        /*006a*/ 	.short	(.L_6335 - .L_6334)
.L_6334:
        /*006c*/ 	.word	0x00000000


	//----- nvinfo : EIATTR_CBANK_PARAM_SIZE
	.align		4
.L_6335:
        /*0070*/ 	.byte	0x03, 0x19
        /*0072*/ 	.short	0x0020


	//----- nvinfo : EIATTR_PARAM_CBANK
	.align		4
        /*0074*/ 	.byte	0x04, 0x0a
        /*0076*/ 	.short	(.L_6337 - .L_6336)
	.align		4
.L_6336:
        /*0078*/ 	.word	index@(.nv.constant0._ZN2at6native29vectorized_elementwise_kernelILi8ENS0_13BinaryFunctorIN3c104HalfES4_S4_ZZZNS0_21nextafter_kernel_cudaERNS_18TensorIteratorBaseEENKUlvE_clEvENKUlvE2_clEvEUlS4_S4_E_EESt5arrayIPcLm3EEEEviT0_T1_)
        /*007c*/ 	.short	0x0380
        /*007e*/ 	.short	0x0020


	//----- nvinfo : EIATTR_SW_WAR
	.align		4
.L_6337:
        /*0080*/ 	.byte	0x04, 0x36
        /*0082*/ 	.short	(.L_6339 - .L_6338)
.L_6338:
        /*0084*/ 	.word	0x00000008
.L_6339:


//--------------------- .nv.info._ZN2at6native18elementwise_kernelILi128ELi4EZNS0_15gpu_kernel_implINS0_13BUnaryFunctorIN3c104HalfES5_S5_ZZZNS0_21nextafter_kernel_cudaERNS_18TensorIteratorBaseEENKUlvE_clEvENKUlvE2_clEvEUlS5_S5_E_EEEEvS7_RKT_EUliE_EEviT1_ --------------------------
	.section	.nv.info._ZN2at6native18elementwise_kernelILi128ELi4EZNS0_15gpu_kernel_implINS0_13BUnaryFunctorIN3c104HalfES5_S5_ZZZNS0_21nextafter_kernel_cudaERNS_18TensorIteratorBaseEENKUlvE_clEvENKUlvE2_clEvEUlS5_S5_E_EEEEvS7_RKT_EUliE_EEviT1_,"",@"SHT_CUDA_INFO"
	.sectionflags	@""
	.align	4


	//----- nvinfo : EIATTR_CUDA_API_VERSION
	.align		4
        /*0000*/ 	.byte	0x04, 0x37
        /*0002*/ 	.short	(.L_6341 - .L_6340)
.L_6340:
        /*0004*/ 	.word	0x00000082


	//----- nvinfo : EIATTR_KPARAM_INFO
	.align		4
.L_6341:
        /*0008*/ 	.byte	0x04, 0x17
        /*000a*/ 	.short	(.L_6343 - .L_6342)
.L_6342:
        /*000c*/ 	.word	0x00000000
        /*0010*/ 	.short	0x0001
        /*0012*/ 	.short	0x0008
        /*0014*/ 	.byte	0x00, 0xf0, 0x61, 0x08


	//----- nvinfo : EIATTR_KPARAM_INFO
	.align		4
.L_6343:
        /*0018*/ 	.byte	0x04, 0x17
        /*001a*/ 	.short	(.L_6345 - .L_6344)
.L_6344:
        /*001c*/ 	.word	0x00000000
        /*0020*/ 	.short	0x0000
        /*0022*/ 	.short	0x0000
        /*0024*/ 	.byte	0x00, 0xf0, 0x11, 0x00


	//----- nvinfo : EIATTR_SPARSE_MMA_MASK
	.align		4
.L_6345:
        /*0028*/ 	.byte	0x03, 0x50
        /*002a*/ 	.short	0x0000


	//----- nvinfo : EIATTR_MAXREG_COUNT
	.align		4
        /*002c*/ 	.byte	0x03, 0x1b
        /*002e*/ 	.short	0x0080


	//----- nvinfo : EIATTR_EXTERNS
	.align		4
        /*0030*/ 	.byte	0x04, 0x0f
        /*0032*/ 	.short	(.L_6347 - .L_6346)


	//   ....[0]....
	.align		4
.L_6346:
        /*0034*/ 	.word	index@(__assertfail)


	//----- nvinfo : EIATTR_MERCURY_ISA_VERSION
	.align		4
.L_6347:
        /*0038*/ 	.byte	0x03, 0x5f
        /*003a*/ 	.short	0x0101


	//----- nvinfo : EIATTR_VRC_CTA_INIT_COUNT
	.align		4
        /*003c*/ 	.byte	0x02, 0x4a
	.zero		1
	.zero		1


	//----- nvinfo : EIATTR_SYSCALL_OFFSETS
	.align		4
        /*0040*/ 	.byte	0x04, 0x46
        /*0042*/ 	.short	(.L_6349 - .L_6348)


	//   ....[0]....
.L_6348:
        /*0044*/ 	.word	0x00002240


	//   ....[1]....
        /*0048*/ 	.word	0x000032f0


	//   ....[2]....
        /*004c*/ 	.word	0x00005680


	//   ....[3]....
        /*0050*/ 	.word	0x00006580


	//   ....[4]....
        /*0054*/ 	.word	0x00008a20


	//   ....[5]....
        /*0058*/ 	.word	0x00009920


	//   ....[6]....
        /*005c*/ 	.word	0x0000bdd0


	//   ....[7]....
        /*0060*/ 	.word	0x0000cca0


	//----- nvinfo : EIATTR_EXIT_INSTR_OFFSETS
	.align		4
.L_6349:
        /*0064*/ 	.byte	0x04, 0x1c
        /*0066*/ 	.short	(.L_6351 - .L_6350)


	//   ....[0]....
.L_6350:
        /*0068*/ 	.word	0x00009c00


	//   ....[1]....
        /*006c*/ 	.word	0x0000c140


	//   ....[2]....
        /*0070*/ 	.word	0x0000c180


	//   ....[3]....
        /*0074*/ 	.word	0x0000c220


	//   ....[4]....
        /*0078*/ 	.word	0x0000c260


	//   ....[5]....
        /*007c*/ 	.word	0x0000c2a0


	//   ....[6]....
        /*0080*/ 	.word	0x0000c330


	//   ....[7]....
        /*0084*/ 	.word	0x0000c350


	//   ....[8]....
        /*0088*/ 	.word	0x0000c3f0


	//   ....[9]....
        /*008c*/ 	.word	0x0000c440


	//   ....[10]....
        /*0090*/ 	.word	0x0000c490


	//   ....[11]....
        /*0094*/ 	.word	0x0000c570


	//   ....[12]....
        /*0098*/ 	.word	0x0000c6e0


	//   ....[13]....
        /*009c*/ 	.word	0x0000c850


	//   ....[14]....
        /*00a0*/ 	.word	0x0000c9b0


	//   ....[15]....
        /*00a4*/ 	.word	0x0000c9f0


	//   ....[16]....
        /*00a8*/ 	.word	0x0000ca30


	//   ....[17]....
        /*00ac*/ 	.word	0x0000cae0


	//   ....[18]....
        /*00b0*/ 	.word	0x0000cb40


	//   ....[19]....
        /*00b4*/ 	.word	0x0000ccb0


	//   ....[20]....
        /*00b8*/ 	.word	0x0000cdc0


	//   ....[21]....
        /*00bc*/ 	.word	0x0000cf00


	//   ....[22]....
        /*00c0*/ 	.word	0x0000cf40


	//----- nvinfo : EIATTR_MAX_THREADS
	.align		4
.L_6351:
        /*00c4*/ 	.byte	0x04, 0x05
        /*00c6*/ 	.short	(.L_6353 - .L_6352)
.L_6352:
        /*00c8*/ 	.word	0x00000080
        /*00cc*/ 	.word	0x00000001
        /*00d0*/ 	.word	0x00000001


	//----- nvinfo : EIATTR_CRS_STACK_SIZE
	.align		4
.L_6353:
        /*00d4*/ 	.byte	0x04, 0x1e
        /*00d6*/ 	.short	(.L_6355 - .L_6354)
.L_6354:
        /*00d8*/ 	.word	0x00000000


	//----- nvinfo : EIATTR_CBANK_PARAM_SIZE
	.align		4
.L_6355:
        /*00dc*/ 	.byte	0x03, 0x19
        /*00de*/ 	.short	0x0220


	//----- nvinfo : EIATTR_PARAM_CBANK
	.align		4
        /*00e0*/ 	.byte	0x04, 0x0a
        /*00e2*/ 	.short	(.L_6357 - .L_6356)
	.align		4
.L_6356:
        /*00e4*/ 	.word	index@(.nv.constant0._ZN2at6native18elementwise_kernelILi128ELi4EZNS0_15gpu_kernel_implINS0_13BUnaryFunctorIN3c104HalfES5_S5_ZZZNS0_21nextafter_kernel_cudaERNS_18TensorIteratorBaseEENKUlvE_clEvENKUlvE2_clEvEUlS5_S5_E_EEEEvS7_RKT_EUliE_EEviT1_)
        /*00e8*/ 	.short	0x0380
        /*00ea*/ 	.short	0x0220


	//----- nvinfo : EIATTR_SW_WAR
	.align		4
.L_6357:
        /*00ec*/ 	.byte	0x04, 0x36
        /*00ee*/ 	.short	(.L_6359 - .L_6358)
.L_6358:
        /*00f0*/ 	.word	0x00000008
.L_6359:


//--------------------- .nv.info._ZN2at6native27unrolled_elementwise_kernelINS0_13BUnaryFunctorIN3c104HalfES4_S4_ZZZNS0_21nextafter_kernel_cudaERNS_18TensorIteratorBaseEENKUlvE_clEvENKUlvE2_clEvEUlS4_S4_E_EESt5arrayIPcLm2EELi4E23TrivialOffsetCalculatorILi1EjESF_NS0_6memory12LoadWithCastILi1EEENSG_13StoreWithCastILi1EEEEEviT_T0_T2_T3_T4_T5_ --------------------------
	.section	.nv.info._ZN2at6native27unrolled_elementwise_kernelINS0_13BUnaryFunctorIN3c104HalfES4_S4_ZZZNS0_21nextafter_kernel_cudaERNS_18TensorIteratorBaseEENKUlvE_clEvENKUlvE2_clEvEUlS4_S4_E_EESt5arrayIPcLm2EELi4E23TrivialOffsetCalculatorILi1EjESF_NS0_6memory12LoadWithCastILi1EEENSG_13StoreWithCastILi1EEEEEviT_T0_T2_T3_T4_T5_,"",@"SHT_CUDA_INFO"
	.sectionflags	@""
	.align	4


	//----- nvinfo : EIATTR_CUDA_API_VERSION
	.align		4
        /*0000*/ 	.byte	0x04, 0x37
        /*0002*/ 	.short	(.L_6361 - .L_6360)
.L_6360:
        /*0004*/ 	.word	0x00000082


	//----- nvinfo : EIATTR_KPARAM_INFO
	.align		4
.L_6361:
        /*0008*/ 	.byte	0x04, 0x17
        /*000a*/ 	.short	(.L_6363 - .L_6362)
.L_6362:
        /*000c*/ 	.word	0x00000000
        /*0010*/ 	.short	0x0006
        /*0012*/ 	.short	0x0024
        /*0014*/ 	.byte	0x00, 0xf0, 0x21, 0x00


	//----- nvinfo : EIATTR_KPARAM_INFO
	.align		4
.L_6363:
        /*0018*/ 	.byte	0x04, 0x17
        /*001a*/ 	.short	(.L_6365 - .L_6364)
.L_6364:
        /*001c*/ 	.word	0x00000000
        /*0020*/ 	.short	0x0005
        /*0022*/ 	.short	0x001c
        /*0024*/ 	.byte	0x00, 0xf0, 0x21, 0x00


	//----- nvinfo : EIATTR_KPARAM_INFO
	.align		4
.L_6365:
        /*0028*/ 	.byte	0x04, 0x17
        /*002a*/ 	.short	(.L_6367 - .L_6366)
.L_6366:
        /*002c*/ 	.word	0x00000000
        /*0030*/ 	.short	0x0004
        /*0032*/ 	.short	0x0019
        /*0034*/ 	.byte	0x00, 0xf0, 0x05, 0x00


	//----- nvinfo : EIATTR_KPARAM_INFO
	.align		4
.L_6367:
        /*0038*/ 	.byte	0x04, 0x17
        /*003a*/ 	.short	(.L_6369 - .L_6368)
.L_6368:
        /*003c*/ 	.word	0x00000000
        /*0040*/ 	.short	0x0003
        /*0042*/ 	.short	0x0018
        /*0044*/ 	.byte	0x00, 0xf0, 0x05, 0x00


	//----- nvinfo : EIATTR_KPARAM_INFO
	.align		4
.L_6369:
        /*0048*/ 	.byte	0x04, 0x17
        /*004a*/ 	.short	(.L_6371 - .L_6370)
.L_6370:
        /*004c*/ 	.word	0x00000000
        /*0050*/ 	.short	0x0002
        /*0052*/ 	.short	0x0008
        /*0054*/ 	.byte	0x00, 0xf0, 0x41, 0x00


	//----- nvinfo : EIATTR_KPARAM_INFO
	.align		4
.L_6371:
        /*0058*/ 	.byte	0x04, 0x17
        /*005a*/ 	.short	(.L_6373 - .L_6372)
.L_6372:
        /*005c*/ 	.word	0x00000000
        /*0060*/ 	.short	0x0001
        /*0062*/ 	.short	0x0004
        /*0064*/ 	.byte	0x00, 0xf0, 0x11, 0x00


	//----- nvinfo : EIATTR_KPARAM_INFO
	.align		4
.L_6373:
        /*0068*/ 	.byte	0x04, 0x17
        /*006a*/ 	.short	(.L_6375 - .L_6374)
.L_6374:
        /*006c*/ 	.word	0x00000000
        /*0070*/ 	.short	0x0000
        /*0072*/ 	.short	0x0000
        /*0074*/ 	.byte	0x00, 0xf0, 0x11, 0x00


	//----- nvinfo : EIATTR_SPARSE_MMA_MASK
	.align		4
.L_6375:
        /*0078*/ 	.byte	0x03, 0x50
        /*007a*/ 	.short	0x0000


	//----- nvinfo : EIATTR_MAXREG_COUNT
	.align		4
        /*007c*/ 	.byte	0x03, 0x1b
        /*007e*/ 	.short	0x00ff


	//----- nvinfo : EIATTR_EXTERNS
	.align		4
        /*0080*/ 	.byte	0x04, 0x0f
        /*0082*/ 	.short	(.L_6377 - .L_6376)


	//   ....[0]....
	.align		4
.L_6376:
        /*0084*/ 	.word	index@(__assertfail)


	//----- nvinfo : EIATTR_MERCURY_ISA_VERSION
	.align		4
.L_6377:
        /*0088*/ 	.byte	0x03, 0x5f
        /*008a*/ 	.short	0x0101


	//----- nvinfo : EIATTR_VRC_CTA_INIT_COUNT
	.align		4
        /*008c*/ 	.byte	0x02, 0x4a
	.zero		1
	.zero		1


	//----- nvinfo : EIATTR_SYSCALL_OFFSETS
	.align		4
        /*0090*/ 	.byte	0x04, 0x46
        /*0092*/ 	.short	(.L_6379 - .L_6378)


	//   ....[0]....
.L_6378:
        /*0094*/ 	.word	0x00000fd0


	//   ....[1]....
        /*0098*/ 	.word	0x00002180


	//   ....[2]....
        /*009c*/ 	.word	0x00003270


	//   ....[3]....
        /*00a0*/ 	.word	0x00004290


	//   ....[4]....
        /*00a4*/ 	.word	0x00005e50


	//   ....[5]....
        /*00a8*/ 	.word	0x00006ce0


	//   ....[6]....
        /*00ac*/ 	.word	0x00007c60


	//   ....[7]....
        /*00b0*/ 	.word	0x00008be0


	//----- nvinfo : EIATTR_EXIT_INSTR_OFFSETS
	.align		4
.L_6379:
        /*00b4*/ 	.byte	0x04, 0x1c
        /*00b6*/ 	.short	(.L_6381 - .L_6380)


	//   ....[0]....
.L_6380:
        /*00b8*/ 	.word	0x00007f30


	//   ....[1]....
        /*00bc*/ 	.word	0x00008080


	//   ....[2]....
        /*00c0*/ 	.word	0x000080c0


	//   ....[3]....
        /*00c4*/ 	.word	0x00008160


	//   ....[4]....
        /*00c8*/ 	.word	0x000081a0


	//   ....[5]....
        /*00cc*/ 	.word	0x000081e0


	//   ....[6]....
        /*00d0*/ 	.word	0x00008270


	//   ....[7]....
        /*00d4*/ 	.word	0x00008290


	//   ....[8]....
        /*00d8*/ 	.word	0x00008330


	//   ....[9]....
        /*00dc*/ 	.word	0x00008380


	//   ....[10]....
        /*00e0*/ 	.word	0x000083d0


	//   ....[11]....
        /*00e4*/ 	.word	0x000084b0


	//   ....[12]....
        /*00e8*/ 	.word	0x00008620


	//   ....[13]....
        /*00ec*/ 	.word	0x00008790


	//   ....[14]....
        /*00f0*/ 	.word	0x000088f0


	//   ....[15]....
        /*00f4*/ 	.word	0x00008930


	//   ....[16]....
        /*00f8*/ 	.word	0x00008970


	//   ....[17]....
        /*00fc*/ 	.word	0x00008a20


	//   ....[18]....
        /*0100*/ 	.word	0x00008a80


	//   ....[19]....
        /*0104*/ 	.word	0x00008bf0


	//   ....[20]....
        /*0108*/ 	.word	0x00008d00


	//   ....[21]....
        /*010c*/ 	.word	0x00008e40


	//   ....[22]....
        /*0110*/ 	.word	0x00008e80


	//----- nvinfo : EIATTR_MAX_THREADS
	.align		4
.L_6381:
        /*0114*/ 	.byte	0x04, 0x05
        /*0116*/ 	.short	(.L_6383 - .L_6382)
.L_6382:
        /*0118*/ 	.word	0x00000080
        /*011c*/ 	.word	0x00000001
        /*0120*/ 	.word	0x00000001


	//----- nvinfo : EIATTR_CRS_STACK_SIZE
	.align		4
.L_6383:
        /*0124*/ 	.byte	0x04, 0x1e
        /*0126*/ 	.short	(.L_6385 - .L_6384)
.L_6384:
        /*0128*/ 	.word	0x00000000


	//----- nvinfo : EIATTR_CBANK_PARAM_SIZE
	.align		4
.L_6385:
        /*012c*/ 	.byte	0x03, 0x19
        /*012e*/ 	.short	0x002c


	//----- nvinfo : EIATTR_PARAM_CBANK
	.align		4
        /*0130*/ 	.byte	0x04, 0x0a
        /*0132*/ 	.short	(.L_6387 - .L_6386)
	.align		4
.L_6386:
        /*0134*/ 	.word	index@(.nv.constant0._ZN2at6native27unrolled_elementwise_kernelINS0_13BUnaryFunctorIN3c104HalfES4_S4_ZZZNS0_21nextafter_kernel_cudaERNS_18TensorIteratorBaseEENKUlvE_clEvENKUlvE2_clEvEUlS4_S4_E_EESt5arrayIPcLm2EELi4E23TrivialOffsetCalculatorILi1EjESF_NS0_6memory12LoadWithCastILi1EEENSG_13StoreWithCastILi1EEEEEviT_T0_T2_T3_T4_T5_)
        /*0138*/ 	.short	0x0380
        /*013a*/ 	.short	0x002c


	//----- nvinfo : EIATTR_SW_WAR
	.align		4
.L_6387:
        /*013c*/ 	.byte	0x04, 0x36
        /*013e*/ 	.short	(.L_6389 - .L_6388)
.L_6388:
        /*0140*/ 	.word	0x00000008
.L_6389:


//--------------------- .nv.info._ZN2at6native18elementwise_kernelILi128ELi4EZNS0_22gpu_kernel_impl_nocastINS0_13BUnaryFunctorIN3c104HalfES5_S5_ZZZNS0_21nextafter_kernel_cudaERNS_18TensorIteratorBaseEENKUlvE_clEvENKUlvE2_clEvEUlS5_S5_E_EEEEvS7_RKT_EUliE_EEviT1_ --------------------------
	.section	.nv.info._ZN2at6native18elementwise_kernelILi128ELi4EZNS0_22gpu_kernel_impl_nocastINS0_13BUnaryFunctorIN3c104HalfES5_S5_ZZZNS0_21nextafter_kernel_cudaERNS_18TensorIteratorBaseEENKUlvE_clEvENKUlvE2_clEvEUlS5_S5_E_EEEEvS7_RKT_EUliE_EEviT1_,"",@"SHT_CUDA_INFO"
	.sectionflags	@""
	.align	4


	//----- nvinfo : EIATTR_CUDA_API_VERSION
	.align		4
        /*0000*/ 	.byte	0x04, 0x37
        /*0002*/ 	.short	(.L_6391 - .L_6390)
.L_6390:
        /*0004*/ 	.word	0x00000082


	//----- nvinfo : EIATTR_KPARAM_INFO
	.align		4
.L_6391:
        /*0008*/ 	.byte	0x04, 0x17
        /*000a*/ 	.short	(.L_6393 - .L_6392)
.L_6392:
        /*000c*/ 	.word	0x00000000
        /*0010*/ 	.short	0x0001
        /*0012*/ 	.short	0x0008
        /*0014*/ 	.byte	0x00, 0xf0, 0x61, 0x08


	//----- nvinfo : EIATTR_KPARAM_INFO
	.align		4
.L_6393:
        /*0018*/ 	.byte	0x04, 0x17
        /*001a*/ 	.short	(.L_6395 - .L_6394)
.L_6394:
        /*001c*/ 	.word	0x00000000
        /*0020*/ 	.short	0x0000
        /*0022*/ 	.short	0x0000
        /*0024*/ 	.byte	0x00, 0xf0, 0x11, 0x00


	//----- nvinfo : EIATTR_SPARSE_MMA_MASK
	.align		4
.L_6395:
        /*0028*/ 	.byte	0x03, 0x50
        /*002a*/ 	.short	0x0000


	//----- nvinfo : EIATTR_MAXREG_COUNT
	.align		4
        /*002c*/ 	.byte	0x03, 0x1b
        /*002e*/ 	.short	0x0080


	//----- nvinfo : EIATTR_MERCURY_ISA_VERSION
	.align		4
        /*0030*/ 	.byte	0x03, 0x5f
        /*0032*/ 	.short	0x0101


	//----- nvinfo : EIATTR_VRC_CTA_INIT_COUNT
	.align		4
        /*0034*/ 	.byte	0x02, 0x4a
	.zero		1
	.zero		1


	//----- nvinfo : EIATTR_EXIT_INSTR_OFFSETS
	.align		4
        /*0038*/ 	.byte	0x04, 0x1c
        /*003a*/ 	.short	(.L_6397 - .L_6396)


	//   ....[0]....
.L_6396:
        /*003c*/ 	.word	0x00000600


	//   ....[1]....
        /*0040*/ 	.word	0x00000730


	//   ....[2]....
        /*0044*/ 	.word	0x00000780


	//   ....[3]....
        /*0048*/ 	.word	0x00000e80


	//   ....[4]....
        /*004c*/ 	.word	0x00001080


	//   ....[5]....
        /*0050*/ 	.word	0x00004e30


	//   ....[6]....
        /*0054*/ 	.word	0x00006220


	//   ....[7]....
        /*0058*/ 	.word	0x00006260


	//   ....[8]....
        /*005c*/ 	.word	0x0000a260


	//   ....[9]....
        /*0060*/ 	.word	0x0000b750


	//----- nvinfo : EIATTR_MAX_THREADS
	.align		4
.L_6397:
        /*0064*/ 	.byte	0x04, 0x05
        /*0066*/ 	.short	(.L_6399 - .L_6398)
.L_6398:
        /*0068*/ 	.word	0x00000080
        /*006c*/ 	.word	0x00000001
        /*0070*/ 	.word	0x00000001


	//----- nvinfo : EIATTR_CRS_STACK_SIZE
	.align		4
.L_6399:
        /*0074*/ 	.byte	0x04, 0x1e
        /*0076*/ 	.short	(.L_6401 - .L_6400)
.L_6400:
        /*0078*/ 	.word	0x00000000


	//----- nvinfo : EIATTR_CBANK_PARAM_SIZE
	.align		4
.L_6401:
        /*007c*/ 	.byte	0x03, 0x19
        /*007e*/ 	.short	0x0220


	//----- nvinfo : EIATTR_PARAM_CBANK
	.align		4
        /*0080*/ 	.byte	0x04, 0x0a
        /*0082*/ 	.short	(.L_6403 - .L_6402)
	.align		4
.L_6402:
        /*0084*/ 	.word	index@(.nv.constant0._ZN2at6native18elementwise_kernelILi128ELi4EZNS0_22gpu_kernel_impl_nocastINS0_13BUnaryFunctorIN3c104HalfES5_S5_ZZZNS0_21nextafter_kernel_cudaERNS_18TensorIteratorBaseEENKUlvE_clEvENKUlvE2_clEvEUlS5_S5_E_EEEEvS7_RKT_EUliE_EEviT1_)
        /*0088*/ 	.short	0x0380
        /*008a*/ 	.short	0x0220


	//----- nvinfo : EIATTR_SW_WAR
	.align		4
.L_6403:
        /*008c*/ 	.byte	0x04, 0x36
        /*008e*/ 	.short	(.L_6405 - .L_6404)
.L_6404:
        /*0090*/ 	.word	0x00000008
.L_6405:


//--------------------- .nv.info._ZN2at6native27unrolled_elementwise_kernelINS0_13BUnaryFunctorIN3c104HalfES4_S4_ZZZNS0_21nextafter_kernel_cudaERNS_18TensorIteratorBaseEENKUlvE_clEvENKUlvE2_clEvEUlS4_S4_E_EESt5arrayIPcLm2EELi4E23TrivialOffsetCalculatorILi1EjESF_NS0_6memory15LoadWithoutCastENSG_16StoreWithoutCastEEEviT_T0_T2_T3_T4_T5_ --------------------------
	.section	.nv.info._ZN2at6native27unrolled_elementwise_kernelINS0_13BUnaryFunctorIN3c104HalfES4_S4_ZZZNS0_21nextafter_kernel_cudaERNS_18TensorIteratorBaseEENKUlvE_clEvENKUlvE2_clEvEUlS4_S4_E_EESt5arrayIPcLm2EELi4E23TrivialOffsetCalculatorILi1EjESF_NS0_6memory15LoadWithoutCastENSG_16StoreWithoutCastEEEviT_T0_T2_T3_T4_T5_,"",@"SHT_CUDA_INFO"
	.sectionflags	@""
	.align	4


	//----- nvinfo : EIATTR_CUDA_API_VERSION
	.align		4
        /*0000*/ 	.byte	0x04, 0x37
        /*0002*/ 	.short	(.L_6407 - .L_6406)
.L_6406:
        /*0004*/ 	.word	0x00000082


	//----- nvinfo : EIATTR_KPARAM_INFO
	.align		4
.L_6407:
        /*0008*/ 	.byte	0x04, 0x17
        /*000a*/ 	.short	(.L_6409 - .L_6408)
.L_6408:
        /*000c*/ 	.word	0x00000000
        /*0010*/ 	.short	0x0006
        /*0012*/ 	.short	0x001b
        /*0014*/ 	.byte	0x00, 0xf0, 0x05, 0x00


	//----- nvinfo : EIATTR_KPARAM_INFO
	.align		4
.L_6409:
        /*0018*/ 	.byte	0x04, 0x17
        /*001a*/ 	.short	(.L_6411 - .L_6410)
.L_6410:
        /*001c*/ 	.word	0x00000000
        /*0020*/ 	.short	0x0005
        /*0022*/ 	.short	0x001a
        /*0024*/ 	.byte	0x00, 0xf0, 0x05, 0x00


	//----- nvinfo : EIATTR_KPARAM_INFO
	.align		4
.L_6411:
        /*0028*/ 	.byte	0x04, 0x17
        /*002a*/ 	.short	(.L_6413 - .L_6412)
.L_6412:
        /*002c*/ 	.word	0x00000000
        /*0030*/ 	.short	0x0004
        /*0032*/ 	.short	0x0019
        /*0034*/ 	.byte	0x00, 0xf0, 0x05, 0x00


	//----- nvinfo : EIATTR_KPARAM_INFO
	.align		4
.L_6413:
        /*0038*/ 	.byte	0x04, 0x17
        /*003a*/ 	.short	(.L_6415 - .L_6414)
.L_6414:
        /*003c*/ 	.word	0x00000000
        /*0040*/ 	.short	0x0003
        /*0042*/ 	.short	0x0018
        /*0044*/ 	.byte	0x00, 0xf0, 0x05, 0x00


	//----- nvinfo : EIATTR_KPARAM_INFO
	.align		4
.L_6415:
        /*0048*/ 	.byte	0x04, 0x17
        /*004a*/ 	.short	(.L_6417 - .L_6416)
.L_6416:
        /*004c*/ 	.word	0x00000000
        /*0050*/ 	.short	0x0002
        /*0052*/ 	.short	0x0008
        /*0054*/ 	.byte	0x00, 0xf0, 0x41, 0x00


	//----- nvinfo : EIATTR_KPARAM_INFO
	.align		4
.L_6417:
        /*0058*/ 	.byte	0x04, 0x17
        /*005a*/ 	.short	(.L_6419 - .L_6418)
.L_6418:
        /*005c*/ 	.word	0x00000000
        /*0060*/ 	.short	0x0001
        /*0062*/ 	.short	0x0004
        /*0064*/ 	.byte	0x00, 0xf0, 0x11, 0x00


	//----- nvinfo : EIATTR_KPARAM_INFO
	.align		4
.L_6419:
        /*0068*/ 	.byte	0x04, 0x17
        /*006a*/ 	.short	(.L_6421 - .L_6420)
.L_6420:
        /*006c*/ 	.word	0x00000000
        /*0070*/ 	.short	0x0000
        /*0072*/ 	.short	0x0000
        /*0074*/ 	.byte	0x00, 0xf0, 0x11, 0x00


	//----- nvinfo : EIATTR_SPARSE_MMA_MASK
	.align		4
.L_6421:
        /*0078*/ 	.byte	0x03, 0x50
        /*007a*/ 	.short	0x0000


	//----- nvinfo : EIATTR_MAXREG_COUNT
	.align		4
        /*007c*/ 	.byte	0x03, 0x1b
        /*007e*/ 	.short	0x00ff


	//----- nvinfo : EIATTR_MERCURY_ISA_VERSION
	.align		4
        /*0080*/ 	.byte	0x03, 0x5f
        /*0082*/ 	.short	0x0101


	//----- nvinfo : EIATTR_VRC_CTA_INIT_COUNT
	.align		4
        /*0084*/ 	.byte	0x02, 0x4a
	.zero		1
	.zero		1


	//----- nvinfo : EIATTR_EXIT_INSTR_OFFSETS
	.align		4
        /*0088*/ 	.byte	0x04, 0x1c
        /*008a*/ 	.short	(.L_6423 - .L_6422)


	//   ....[0]....
.L_6422:
        /*008c*/ 	.word	0x00001070


	//   ....[1]....
        /*0090*/ 	.word	0x000010c0


	//----- nvinfo : EIATTR_MAX_THREADS
	.align		4
.L_6423:
        /*0094*/ 	.byte	0x04, 0x05
        /*0096*/ 	.short	(.L_6425 - .L_6424)
.L_6424:
        /*0098*/ 	.word	0x00000080
        /*009c*/ 	.word	0x00000001
        /*00a0*/ 	.word	0x00000001


	//----- nvinfo : EIATTR_CRS_STACK_SIZE
	.align		4
.L_6425:
        /*00a4*/ 	.byte	0x04, 0x1e
        /*00a6*/ 	.short	(.L_6427 - .L_6426)
.L_6426:
        /*00a8*/ 	.word	0x00000000


	//----- nvinfo : EIATTR_CBANK_PARAM_SIZE
	.align		4
.L_6427:
        /*00ac*/ 	.byte	0x03, 0x19
        /*00ae*/ 	.short	0x001c


	//----- nvinfo : EIATTR_PARAM_CBANK
	.align		4
        /*00b0*/ 	.byte	0x04, 0x0a
        /*00b2*/ 	.short	(.L_6429 - .L_6428)
	.align		4
.L_6428:
        /*00b4*/ 	.word	index@(.nv.constant0._ZN2at6native27unrolled_elementwise_kernelINS0_13BUnaryFunctorIN3c104HalfES4_S4_ZZZNS0_21nextafter_kernel_cudaERNS_18TensorIteratorBaseEENKUlvE_clEvENKUlvE2_clEvEUlS4_S4_E_EESt5arrayIPcLm2EELi4E23TrivialOffsetCalculatorILi1EjESF_NS0_6memory15LoadWithoutCastENSG_16StoreWithoutCastEEEviT_T0_T2_T3_T4_T5_)
        /*00b8*/ 	.short	0x0380
        /*00ba*/ 	.short	0x001c


	//----- nvinfo : EIATTR_SW_WAR
	.align		4
.L_6429:
        /*00bc*/ 	.byte	0x04, 0x36
        /*00be*/ 	.short	(.L_6431 - .L_6430)
.L_6430:
        /*00c0*/ 	.word	0x00000008
.L_6431:


//--------------------- .nv.info._ZN2at6native29vectorized_elementwise_kernelILi2ENS0_13BUnaryFunctorIN3c104HalfES4_S4_ZZZNS0_21nextafter_kernel_cudaERNS_18TensorIteratorBaseEENKUlvE_clEvENKUlvE2_clEvEUlS4_S4_E_EESt5arrayIPcLm2EEEEviT0_T1_ --------------------------
	.section	.nv.info._ZN2at6native29vectorized_elementwise_kernelILi2ENS0_13BUnaryFunctorIN3c104HalfES4_S4_ZZZNS0_21nextafter_kernel_cudaERNS_18TensorIteratorBaseEENKUlvE_clEvENKUlvE2_clEvEUlS4_S4_E_EESt5arrayIPcLm2EEEEviT0_T1_,"",@"SHT_CUDA_INFO"
	.sectionflags	@""
	.align	4


	//----- nvinfo : EIATTR_CUDA_API_VERSION
	.align		4
        /*0000*/ 	.byte	0x04, 0x37
        /*0002*/ 	.short	(.L_6433 - .L_6432)
.L_6432:
        /*0004*/ 	.word	0x00000082


	//----- nvinfo : EIATTR_KPARAM_INFO
	.align		4
.L_6433:
        /*0008*/ 	.byte	0x04, 0x17
        /*000a*/ 	.short	(.L_6435 - .L_6434)
.L_6434:
        /*000c*/ 	.word	0x00000000
        /*0010*/ 	.short	0x0002
        /*0012*/ 	.short	0x0008
        /*0014*/ 	.byte	0x00, 0xf0, 0x41, 0x00


	//----- nvinfo : EIATTR_KPARAM_INFO
	.align		4
.L_6435:
        /*0018*/ 	.byte	0x04, 0x17
        /*001a*/ 	.short	(.L_6437 - .L_6436)
.L_6436:
        /*001c*/ 	.word	0x00000000
        /*0020*/ 	.short	0x0001
        /*0022*/ 	.short	0x0004
        /*0024*/ 	.byte	0x00, 0xf0, 0x11, 0x00


	//----- nvinfo : EIATTR_KPARAM_INFO
	.align		4
.L_6437:
        /*0028*/ 	.byte	0x04, 0x17
        /*002a*/ 	.short	(.L_6439 - .L_6438)
.L_6438:
        /*002c*/ 	.word	0x00000000
        /*0030*/ 	.short	0x0000
        /*0032*/ 	.short	0x0000
        /*0034*/ 	.byte	0x00, 0xf0, 0x11, 0x00


	//----- nvinfo : EIATTR_SPARSE_MMA_MASK
	.align		4
.L_6439:
        /*0038*/ 	.byte	0x03, 0x50
        /*003a*/ 	.short	0x0000


	//----- nvinfo : EIATTR_MAXREG_COUNT
	.align		4
        /*003c*/ 	.byte	0x03, 0x1b
        /*003e*/ 	.short	0x00ff


	//----- nvinfo : EIATTR_MERCURY_ISA_VERSION
	.align		4
        /*0040*/ 	.byte	0x03, 0x5f
        /*0042*/ 	.short	0x0101


	//----- nvinfo : EIATTR_VRC_CTA_INIT_COUNT
	.align		4
        /*0044*/ 	.byte	0x02, 0x4a
	.zero		1
	.zero		1


	//----- nvinfo : EIATTR_EXIT_INSTR_OFFSETS
	.align		4
        /*0048*/ 	.byte	0x04, 0x1c
        /*004a*/ 	.short	(.L_6441 - .L_6440)


	//   ....[0]....
.L_6440:
        /*004c*/ 	.word	0x00002190


	//   ....[1]....
        /*0050*/ 	.word	0x000021e0


	//   ....[2]....
        /*0054*/ 	.word	0x00003850


	//----- nvinfo : EIATTR_MAX_THREADS
	.align		4
.L_6441:
        /*0058*/ 	.byte	0x04, 0x05
        /*005a*/ 	.short	(.L_6443 - .L_6442)
.L_6442:
        /*005c*/ 	.word	0x00000080
        /*0060*/ 	.word	0x00000001
        /*0064*/ 	.word	0x00000001


	//----- nvinfo : EIATTR_CRS_STACK_SIZE
	.align		4
.L_6443:
        /*0068*/ 	.byte	0x04, 0x1e
        /*006a*/ 	.short	(.L_6445 - .L_6444)
.L_6444:
        /*006c*/ 	.word	0x00000000


	//----- nvinfo : EIATTR_CBANK_PARAM_SIZE
	.align		4
.L_6445:
        /*0070*/ 	.byte	0x03, 0x19
        /*0072*/ 	.short	0x0018


	//----- nvinfo : EIATTR_PARAM_CBANK
	.align		4
        /*0074*/ 	.byte	0x04, 0x0a
        /*0076*/ 	.short	(.L_6447 - .L_6446)
	.align		4
.L_6446:
        /*0078*/ 	.word	index@(.nv.constant0._ZN2at6native29vectorized_elementwise_kernelILi2ENS0_13BUnaryFunctorIN3c104HalfES4_S4_ZZZNS0_21nextafter_kernel_cudaERNS_18TensorIteratorBaseEENKUlvE_clEvENKUlvE2_clEvEUlS4_S4_E_EESt5arrayIPcLm2EEEEviT0_T1_)
        /*007c*/ 	.short	0x0380
        /*007e*/ 	.short	0x0018


	//----- nvinfo : EIATTR_SW_WAR
	.align		4
.L_6447:
        /*0080*/ 	.byte	0x04, 0x36
        /*0082*/ 	.short	(.L_6449 - .L_6448)
.L_6448:
        /*0084*/ 	.word	0x00000008
.L_6449:


//--------------------- .nv.info._ZN2at6native29vectorized_elementwise_kernelILi4ENS0_13BUnaryFunctorIN3c104HalfES4_S4_ZZZNS0_21nextafter_kernel_cudaERNS_18TensorIteratorBaseEENKUlvE_clEvENKUlvE2_clEvEUlS4_S4_E_EESt5arrayIPcLm2EEEEviT0_T1_ --------------------------
	.section	.nv.info._ZN2at6native29vectorized_elementwise_kernelILi4ENS0_13BUnaryFunctorIN3c104HalfES4_S4_ZZZNS0_21nextafter_kernel_cudaERNS_18TensorIteratorBaseEENKUlvE_clEvENKUlvE2_clEvEUlS4_S4_E_EESt5arrayIPcLm2EEEEviT0_T1_,"",@"SHT_CUDA_INFO"
	.sectionflags	@""
	.align	4


	//----- nvinfo : EIATTR_CUDA_API_VERSION
	.align		4
        /*0000*/ 	.byte	0x04, 0x37
        /*0002*/ 	.short	(.L_6451 - .L_6450)
.L_6450:
        /*0004*/ 	.word	0x00000082


	//----- nvinfo : EIATTR_KPARAM_INFO
	.align		4
.L_6451:
        /*0008*/ 	.byte	0x04, 0x17
        /*000a*/ 	.short	(.L_6453 - .L_6452)
.L_6452:
        /*000c*/ 	.word	0x00000000
        /*0010*/ 	.short	0x0002
        /*0012*/ 	.short	0x0008
        /*0014*/ 	.byte	0x00, 0xf0, 0x41, 0x00


	//----- nvinfo : EIATTR_KPARAM_INFO
	.align		4
.L_6453:
        /*0018*/ 	.byte	0x04, 0x17
        /*001a*/ 	.short	(.L_6455 - .L_6454)
.L_6454:
        /*001c*/ 	.word	0x00000000
        /*0020*/ 	.short	0x0001
        /*0022*/ 	.short	0x0004
        /*0024*/ 	.byte	0x00, 0xf0, 0x11, 0x00


	//----- nvinfo : EIATTR_KPARAM_INFO
	.align		4
.L_6455:
        /*0028*/ 	.byte	0x04, 0x17
        /*002a*/ 	.short	(.L_6457 - .L_6456)
.L_6456:
        /*002c*/ 	.word	0x00000000
        /*0030*/ 	.short	0x0000
        /*0032*/ 	.short	0x0000
        /*0034*/ 	.byte	0x00, 0xf0, 0x11, 0x00


	//----- nvinfo : EIATTR_SPARSE_MMA_MASK
	.align		4
.L_6457:
        /*0038*/ 	.byte	0x03, 0x50
        /*003a*/ 	.short	0x0000


	//----- nvinfo : EIATTR_MAXREG_COUNT
	.align		4
        /*003c*/ 	.byte	0x03, 0x1b
        /*003e*/ 	.short	0x00ff


	//----- nvinfo : EIATTR_MERCURY_ISA_VERSION
	.align		4
        /*0040*/ 	.byte	0x03, 0x5f
        /*0042*/ 	.short	0x0101


	//----- nvinfo : EIATTR_VRC_CTA_INIT_COUNT
	.align		4
        /*0044*/ 	.byte	0x02, 0x4a
	.zero		1
	.zero		1


	//----- nvinfo : EIATTR_EXIT_INSTR_OFFSETS
	.align		4
        /*0048*/ 	.byte	0x04, 0x1c
        /*004a*/ 	.short	(.L_6459 - .L_6458)


	//   ....[0]....
.L_6458:
        /*004c*/ 	.word	0x00002190


	//   ....[1]....
        /*0050*/ 	.word	0x000021e0


	//   ....[2]....
        /*0054*/ 	.word	0x00003800


	//----- nvinfo : EIATTR_MAX_THREADS
	.align		4
.L_6459:
        /*0058*/ 	.byte	0x04, 0x05
        /*005a*/ 	.short	(.L_6461 - .L_6460)
.L_6460:
        /*005c*/ 	.word	0x00000080
        /*0060*/ 	.word	0x00000001
        /*0064*/ 	.word	0x00000001


	//----- nvinfo : EIATTR_CRS_STACK_SIZE
	.align		4
.L_6461:
        /*0068*/ 	.byte	0x04, 0x1e
        /*006a*/ 	.short	(.L_6463 - .L_6462)
.L_6462:
        /*006c*/ 	.word	0x00000000


	//----- nvinfo : EIATTR_CBANK_PARAM_SIZE
	.align		4
.L_6463:
        /*0070*/ 	.byte	0x03, 0x19
        /*0072*/ 	.short	0x0018


	//----- nvinfo : EIATTR_PARAM_CBANK
	.align		4
        /*0074*/ 	.byte	0x04, 0x0a
        /*0076*/ 	.short	(.L_6465 - .L_6464)
	.align		4
.L_6464:
        /*0078*/ 	.word	index@(.nv.constant0._ZN2at6native29vectorized_elementwise_kernelILi4ENS0_13BUnaryFunctorIN3c104HalfES4_S4_ZZZNS0_21nextafter_kernel_cudaERNS_18TensorIteratorBaseEENKUlvE_clEvENKUlvE2_clEvEUlS4_S4_E_EESt5arrayIPcLm2EEEEviT0_T1_)
        /*007c*/ 	.short	0x0380
        /*007e*/ 	.short	0x0018


	//----- nvinfo : EIATTR_SW_WAR
	.align		4
.L_6465:
        /*0080*/ 	.byte	0x04, 0x36
        /*0082*/ 	.short	(.L_6467 - .L_6466)
.L_6466:
        /*0084*/ 	.word	0x00000008
.L_6467:


//--------------------- .nv.info._ZN2at6native29vectorized_elementwise_kernelILi8ENS0_13BUnaryFunctorIN3c104HalfES4_S4_ZZZNS0_21nextafter_kernel_cudaERNS_18TensorIteratorBaseEENKUlvE_clEvENKUlvE2_clEvEUlS4_S4_E_EESt5arrayIPcLm2EEEEviT0_T1_ --------------------------
	.section	.nv.info._ZN2at6native29vectorized_elementwise_kernelILi8ENS0_13BUnaryFunctorIN3c104HalfES4_S4_ZZZNS0_21nextafter_kernel_cudaERNS_18TensorIteratorBaseEENKUlvE_clEvENKUlvE2_clEvEUlS4_S4_E_EESt5arrayIPcLm2EEEEviT0_T1_,"",@"SHT_CUDA_INFO"
	.sectionflags	@""
	.align	4


	//----- nvinfo : EIATTR_CUDA_API_VERSION
	.align		4
        /*0000*/ 	.byte	0x04, 0x37
        /*0002*/ 	.short	(.L_6469 - .L_6468)
.L_6468:
        /*0004*/ 	.word	0x00000082


	//----- nvinfo : EIATTR_KPARAM_INFO
	.align		4
.L_6469:
        /*0008*/ 	.byte	0x04, 0x17
        /*000a*/ 	.short	(.L_6471 - .L_6470)
.L_6470:
        /*000c*/ 	.word	0x00000000
        /*0010*/ 	.short	0x0002
        /*0012*/ 	.short	0x0008
        /*0014*/ 	.byte	0x00, 0xf0, 0x41, 0x00


	//----- nvinfo : EIATTR_KPARAM_INFO
	.align		4
.L_6471:
        /*0018*/ 	.byte	0x04, 0x17
        /*001a*/ 	.short	(.L_6473 - .L_6472)
.L_6472:
        /*001c*/ 	.word	0x00000000
        /*0020*/ 	.short	0x0001
        /*0022*/ 	.short	0x0004
        /*0024*/ 	.byte	0x00, 0xf0, 0x11, 0x00


	//----- nvinfo : EIATTR_KPARAM_INFO
	.align		4
.L_6473:
        /*0028*/ 	.byte	0x04, 0x17
        /*002a*/ 	.short	(.L_6475 - .L_6474)
.L_6474:
        /*002c*/ 	.word	0x00000000
        /*0030*/ 	.short	0x0000
        /*0032*/ 	.short	0x0000
        /*0034*/ 	.byte	0x00, 0xf0, 0x11, 0x00


	//----- nvinfo : EIATTR_SPARSE_MMA_MASK
	.align		4
.L_6475:
        /*0038*/ 	.byte	0x03, 0x50
        /*003a*/ 	.short	0x0000


	//----- nvinfo : EIATTR_MAXREG_COUNT
	.align		4
        /*003c*/ 	.byte	0x03, 0x1b
        /*003e*/ 	.short	0x00ff


	//----- nvinfo : EIATTR_MERCURY_ISA_VERSION
	.align		4
        /*0040*/ 	.byte	0x03, 0x5f
        /*0042*/ 	.short	0x0101


	//----- nvinfo : EIATTR_VRC_CTA_INIT_COUNT
	.align		4
        /*0044*/ 	.byte	0x02, 0x4a
	.zero		1
	.zero		1


	//----- nvinfo : EIATTR_EXIT_INSTR_OFFSETS
	.align		4
        /*0048*/ 	.byte	0x04, 0x1c
        /*004a*/ 	.short	(.L_6477 - .L_6476)


	//   ....[0]....
.L_6476:
        /*004c*/ 	.word	0x00002190


	//   ....[1]....
        /*0050*/ 	.word	0x000021e0


	//   ....[2]....
        /*0054*/ 	.word	0x000037e0


	//----- nvinfo : EIATTR_MAX_THREADS
	.align		4
.L_6477:
        /*0058*/ 	.byte	0x04, 0x05
        /*005a*/ 	.short	(.L_6479 - .L_6478)
.L_6478:
        /*005c*/ 	.word	0x00000080
        /*0060*/ 	.word	0x00000001
        /*0064*/ 	.word	0x00000001


	//----- nvinfo : EIATTR_CRS_STACK_SIZE
	.align		4
.L_6479:
        /*0068*/ 	.byte	0x04, 0x1e
        /*006a*/ 	.short	(.L_6481 - .L_6480)
.L_6480:
        /*006c*/ 	.word	0x00000000


	//----- nvinfo : EIATTR_CBANK_PARAM_SIZE
	.align		4
.L_6481:
        /*0070*/ 	.byte	0x03, 0x19
        /*0072*/ 	.short	0x0018


	//----- nvinfo : EIATTR_PARAM_CBANK
	.align		4
        /*0074*/ 	.byte	0x04, 0x0a
        /*0076*/ 	.short	(.L_6483 - .L_6482)
	.align		4
.L_6482:
        /*0078*/ 	.word	index@(.nv.constant0._ZN2at6native29vectorized_elementwise_kernelILi8ENS0_13BUnaryFunctorIN3c104HalfES4_S4_ZZZNS0_21nextafter_kernel_cudaERNS_18TensorIteratorBaseEENKUlvE_clEvENKUlvE2_clEvEUlS4_S4_E_EESt5arrayIPcLm2EEEEviT0_T1_)
        /*007c*/ 	.short	0x0380
        /*007e*/ 	.short	0x0018


	//----- nvinfo : EIATTR_SW_WAR
	.align		4
.L_6483:
        /*0080*/ 	.byte	0x04, 0x36
        /*0082*/ 	.short	(.L_6485 - .L_6484)
.L_6484:
        /*0084*/ 	.word	0x00000008
.L_6485:


//--------------------- .nv.info._ZN2at6native18elementwise_kernelILi128ELi4EZNS0_15gpu_kernel_implINS0_13AUnaryFunctorIN3c104HalfES5_S5_ZZZNS0_21nextafter_kernel_cudaERNS_18TensorIteratorBaseEENKUlvE_clEvENKUlvE2_clEvEUlS5_S5_E_EEEEvS7_RKT_EUliE_EEviT1_ --------------------------
	.section	.nv.info._ZN2at6native18elementwise_kernelILi128ELi4EZNS0_15gpu_kernel_implINS0_13AUnaryFunctorIN3c104HalfES5_S5_ZZZNS0_21nextafter_kernel_cudaERNS_18TensorIteratorBaseEENKUlvE_clEvENKUlvE2_clEvEUlS5_S5_E_EEEEvS7_RKT_EUliE_EEviT1_,"",@"SHT_CUDA_INFO"
	.sectionflags	@""
	.align	4


	//----- nvinfo : EIATTR_CUDA_API_VERSION
	.align		4
        /*0000*/ 	.byte	0x04, 0x37
        /*0002*/ 	.short	(.L_6487 - .L_6486)
.L_6486:
        /*0004*/ 	.word	0x00000082


	//----- nvinfo : EIATTR_KPARAM_INFO
	.align		4
.L_6487:
        /*0008*/ 	.byte	0x04, 0x17
        /*000a*/ 	.short	(.L_6489 - .L_6488)
.L_6488:
        /*000c*/ 	.word	0x00000000
        /*0010*/ 	.short	0x0001
        /*0012*/ 	.short	0x0008
        /*0014*/ 	.byte	0x00, 0xf0, 0x61, 0x08


	//----- nvinfo : EIATTR_KPARAM_INFO
	.align		4
.L_6489:
        /*0018*/ 	.byte	0x04, 0x17
        /*001a*/ 	.short	(.L_6491 - .L_6490)
.L_6490:
        /*001c*/ 	.word	0x00000000
        /*0020*/ 	.short	0x0000
        /*0022*/ 	.short	0x0000
        /*0024*/ 	.byte	0x00, 0xf0, 0x11, 0x00


	//----- nvinfo : EIATTR_SPARSE_MMA_MASK
	.align		4
.L_6491:
        /*0028*/ 	.byte	0x03, 0x50
        /*002a*/ 	.short	0x0000


	//----- nvinfo : EIATTR_MAXREG_COUNT
	.align		4
        /*002c*/ 	.byte	0x03, 0x1b
        /*002e*/ 	.short	0x0080


	//----- nvinfo : EIATTR_EXTERNS
	.align		4
        /*0030*/ 	.byte	0x04, 0x0f
        /*0032*/ 	.short	(.L_6493 - .L_6492)


	//   ....[0]....
	.align		4
.L_6492:
        /*0034*/ 	.word	index@(__assertfail)


	//----- nvinfo : EIATTR_MERCURY_ISA_VERSION
	.align		4
.L_6493:
        /*0038*/ 	.byte	0x03, 0x5f
        /*003a*/ 	.short	0x0101


	//----- nvinfo : EIATTR_VRC_CTA_INIT_COUNT
	.align		4
        /*003c*/ 	.byte	0x02, 0x4a
	.zero		1
	.zero		1


	//----- nvinfo : EIATTR_SYSCALL_OFFSETS
	.align		4
        /*0040*/ 	.byte	0x04, 0x46
        /*0042*/ 	.short	(.L_6495 - .L_6494)


	//   ....[0]....
.L_6494:
        /*0044*/ 	.word	0x00002220


	//   ....[1]....
        /*0048*/ 	.word	0x00003340


	//   ....[2]....
        /*004c*/ 	.word	0x000056d0


	//   ....[3]....
        /*0050*/ 	.word	0x00006620


	//   ....[4]....
        /*0054*/ 	.word	0x00008ac0


	//   ....[5]....
        /*0058*/ 	.word	0x00009a10


	//   ....[6]....
        /*005c*/ 	.word	0x0000bec0


	//   ....[7]....
        /*0060*/ 	.word	0x0000cde0


	//----- nvinfo : EIATTR_EXIT_INSTR_OFFSETS
	.align		4
.L_6495:
        /*0064*/ 	.byte	0x04, 0x1c
        /*0066*/ 	.short	(.L_6497 - .L_6496)


	//   ....[0]....
.L_6496:
        /*0068*/ 	.word	0x00009cf0


	//   ....[1]....
        /*006c*/ 	.word	0x0000c280


	//   ....[2]....
        /*0070*/ 	.word	0x0000c2c0


	//   ....[3]....
        /*0074*/ 	.word	0x0000c360


	//   ....[4]....
        /*0078*/ 	.word	0x0000c3a0


	//   ....[5]....
        /*007c*/ 	.word	0x0000c3e0


	//   ....[6]....
        /*0080*/ 	.word	0x0000c470


	//   ....[7]....
        /*0084*/ 	.word	0x0000c490


	//   ....[8]....
        /*0088*/ 	.word	0x0000c530


	//   ....[9]....
        /*008c*/ 	.word	0x0000c580


	//   ....[10]....
        /*0090*/ 	.word	0x0000c5d0


	//   ....[11]....
        /*0094*/ 	.word	0x0000c6b0


	//   ....[12]....
        /*0098*/ 	.word	0x0000c820


	//   ....[13]....
        /*009c*/ 	.word	0x0000c990


	//   ....[14]....
        /*00a0*/ 	.word	0x0000caf0


	//   ....[15]....
        /*00a4*/ 	.word	0x0000cb30


	//   ....[16]....
        /*00a8*/ 	.word	0x0000cb70


	//   ....[17]....
        /*00ac*/ 	.word	0x0000cc20


	//   ....[18]....
        /*00b0*/ 	.word	0x0000cc80


	//   ....[19]....
        /*00b4*/ 	.word	0x0000cdf0


	//   ....[20]....
        /*00b8*/ 	.word	0x0000cf00


	//   ....[21]....
        /*00bc*/ 	.word	0x0000d040


	//   ....[22]....
        /*00c0*/ 	.word	0x0000d080


	//----- nvinfo : EIATTR_MAX_THREADS
	.align		4
.L_6497:
        /*00c4*/ 	.byte	0x04, 0x05
        /*00c6*/ 	.short	(.L_6499 - .L_6498)
.L_6498:
        /*00c8*/ 	.word	0x00000080
        /*00cc*/ 	.word	0x00000001
        /*00d0*/ 	.word	0x00000001


	//----- nvinfo : EIATTR_CRS_STACK_SIZE
	.align		4
.L_6499:
        /*00d4*/ 	.byte	0x04, 0x1e
        /*00d6*/ 	.short	(.L_6501 - .L_6500)
.L_6500:
        /*00d8*/ 	.word	0x00000000


	//----- nvinfo : EIATTR_CBANK_PARAM_SIZE
	.align		4
.L_6501:
        /*00dc*/ 	.byte	0x03, 0x19
        /*00de*/ 	.short	0x0220


	//----- nvinfo : EIATTR_PARAM_CBANK
	.align		4
        /*00e0*/ 	.byte	0x04, 0x0a
        /*00e2*/ 	.short	(.L_6503 - .L_6502)
	.align		4
.L_6502:
        /*00e4*/ 	.word	index@(.nv.constant0._ZN2at6native18elementwise_kernelILi128ELi4EZNS0_15gpu_kernel_implINS0_13AUnaryFunctorIN3c104HalfES5_S5_ZZZNS0_21nextafter_kernel_cudaERNS_18TensorIteratorBaseEENKUlvE_clEvENKUlvE2_clEvEUlS5_S5_E_EEEEvS7_RKT_EUliE_EEviT1_)
        /*00e8*/ 	.short	0x0380
        /*00ea*/ 	.short	0x0220


	//----- nvinfo : EIATTR_SW_WAR
	.align		4
.L_6503:
        /*00ec*/ 	.byte	0x04, 0x36
        /*00ee*/ 	.short	(.L_6505 - .L_6504)
.L_6504:
        /*00f0*/ 	.word	0x00000008
.L_6505:


//--------------------- .nv.info._ZN2at6native27unrolled_elementwise_kernelINS0_13AUnaryFunctorIN3c104HalfES4_S4_ZZZNS0_21nextafter_kernel_cudaERNS_18TensorIteratorBaseEENKUlvE_clEvENKUlvE2_clEvEUlS4_S4_E_EESt5arrayIPcLm2EELi4E23TrivialOffsetCalculatorILi1EjESF_NS0_6memory12LoadWithCastILi1EEENSG_13StoreWithCastILi1EEEEEviT_T0_T2_T3_T4_T5_ --------------------------
	.section	.nv.info._ZN2at6native27unrolled_elementwise_kernelINS0_13AUnaryFunctorIN3c104HalfES4_S4_ZZZNS0_21nextafter_kernel_cudaERNS_18TensorIteratorBaseEENKUlvE_clEvENKUlvE2_clEvEUlS4_S4_E_EESt5arrayIPcLm2EELi4E23TrivialOffsetCalculatorILi1EjESF_NS0_6memory12LoadWithCastILi1EEENSG_13StoreWithCastILi1EEEEEviT_T0_T2_T3_T4_T5_,"",@"SHT_CUDA_INFO"
	.sectionflags	@""
	.align	4


	//----- nvinfo : EIATTR_CUDA_API_VERSION
	.align		4
        /*0000*/ 	.byte	0x04, 0x37
        /*0002*/ 	.short	(.L_6507 - .L_6506)
.L_6506:
        /*0004*/ 	.word	0x00000082


	//----- nvinfo : EIATTR_KPARAM_INFO
	.align		4
.L_6507:
        /*0008*/ 	.byte	0x04, 0x17
        /*000a*/ 	.short	(.L_6509 - .L_6508)
.L_6508:
        /*000c*/ 	.word	0x00000000
        /*0010*/ 	.short	0x0006
        /*0012*/ 	.short	0x0024
        /*0014*/ 	.byte	0x00, 0xf0, 0x21, 0x00


	//----- nvinfo : EIATTR_KPARAM_INFO
	.align		4
.L_6509:
        /*0018*/ 	.byte	0x04, 0x17
        /*001a*/ 	.short	(.L_6511 - .L_6510)
.L_6510:
        /*001c*/ 	.word	0x00000000
        /*0020*/ 	.short	0x0005
        /*0022*/ 	.short	0x001c
        /*0024*/ 	.byte	0x00, 0xf0, 0x21, 0x00


	//----- nvinfo : EIATTR_KPARAM_INFO
	.align		4
.L_6511:
        /*0028*/ 	.byte	0x04, 0x17
        /*002a*/ 	.short	(.L_6513 - .L_6512)
.L_6512:
        /*002c*/ 	.word	0x00000000
        /*0030*/ 	.short	0x0004
        /*0032*/ 	.short	0x0019
        /*0034*/ 	.byte	0x00, 0xf0, 0x05, 0x00


	//----- nvinfo : EIATTR_KPARAM_INFO
	.align		4
.L_6513:
        /*0038*/ 	.byte	0x04, 0x17
        /*003a*/ 	.short	(.L_6515 - .L_6514)
.L_6514:
        /*003c*/ 	.word	0x00000000
        /*0040*/ 	.short	0x0003
        /*0042*/ 	.short	0x0018
        /*0044*/ 	.byte	0x00, 0xf0, 0x05, 0x00


	//----- nvinfo : EIATTR_KPARAM_INFO
	.align		4
.L_6515:
        /*0048*/ 	.byte	0x04, 0x17
        /*004a*/ 	.short	(.L_6517 - .L_6516)
.L_6516:
        /*004c*/ 	.word	0x00000000
        /*0050*/ 	.short	0x0002
        /*0052*/ 	.short	0x0008
        /*0054*/ 	.byte	0x00, 0xf0, 0x41, 0x00


	//----- nvinfo : EIATTR_KPARAM_INFO
	.align		4
.L_6517:
        /*0058*/ 	.byte	0x04, 0x17
        /*005a*/ 	.short	(.L_6519 - .L_6518)
.L_6518:
        /*005c*/ 	.word	0x00000000
        /*0060*/ 	.short	0x0001
        /*0062*/ 	.short	0x0004
        /*0064*/ 	.byte	0x00, 0xf0, 0x11, 0x00


	//----- nvinfo : EIATTR_KPARAM_INFO
	.align		4
.L_6519:
        /*0068*/ 	.byte	0x04, 0x17
        /*006a*/ 	.short	(.L_6521 - .L_6520)
.L_6520:
        /*006c*/ 	.word	0x00000000
        /*0070*/ 	.short	0x0000
        /*0072*/ 	.short	0x0000
        /*0074*/ 	.byte	0x00, 0xf0, 0x11, 0x00


	//----- nvinfo : EIATTR_SPARSE_MMA_MASK
	.align		4
.L_6521:
        /*0078*/ 	.byte	0x03, 0x50
        /*007a*/ 	.short	0x0000


	//----- nvinfo : EIATTR_MAXREG_COUNT
	.align		4
        /*007c*/ 	.byte	0x03, 0x1b
        /*007e*/ 	.short	0x00ff


	//----- nvinfo : EIATTR_EXTERNS
	.align		4
        /*0080*/ 	.byte	0x04, 0x0f
        /*0082*/ 	.short	(.L_6523 - .L_6522)


	//   ....[0]....
	.align		4
.L_6522:
        /*0084*/ 	.word	index@(__assertfail)


	//----- nvinfo : EIATTR_MERCURY_ISA_VERSION
	.align		4
.L_6523:
        /*0088*/ 	.byte	0x03, 0x5f
        /*008a*/ 	.short	0x0101


	//----- nvinfo : EIATTR_VRC_CTA_INIT_COUNT
	.align		4
        /*008c*/ 	.byte	0x02, 0x4a
	.zero		1
	.zero		1


	//----- nvinfo : EIATTR_SYSCALL_OFFSETS
	.align		4
        /*0090*/ 	.byte	0x04, 0x46
        /*0092*/ 	.short	(.L_6525 - .L_6524)


	//   ....[0]....
.L_6524:
        /*0094*/ 	.word	0x00000ff0


	//   ....[1]....
        /*0098*/ 	.word	0x000021a0


	//   ....[2]....
        /*009c*/ 	.word	0x00003290


	//   ....[3]....
        /*00a0*/ 	.word	0x00004370


	//   ....[4]....
        /*00a4*/ 	.word	0x00006020


	//   ....[5]....
        /*00a8*/ 	.word	0x00006eb0


	//   ....[6]....
        /*00ac*/ 	.word	0x00007e30


	//   ....[7]....
        /*00b0*/ 	.word	0x00008db0


	//----- nvinfo : EIATTR_EXIT_INSTR_OFFSETS
	.align		4
.L_6525:
        /*00b4*/ 	.byte	0x04, 0x1c
        /*00b6*/ 	.short	(.L_6527 - .L_6526)


	//   ....[0]....
.L_6526:
        /*00b8*/ 	.word	0x00008100


	//   ....[1]....
        /*00bc*/ 	.word	0x00008250


	//   ....[2]....
        /*00c0*/ 	.word	0x00008290


	//   ....[3]....
        /*00c4*/ 	.word	0x00008330


	//   ....[4]....
        /*00c8*/ 	.word	0x00008370


	//   ....[5]....
        /*00cc*/ 	.word	0x000083b0


	//   ....[6]....
        /*00d0*/ 	.word	0x00008440


	//   ....[7]....
        /*00d4*/ 	.word	0x00008460


	//   ....[8]....
        /*00d8*/ 	.word	0x00008500


	//   ....[9]....
        /*00dc*/ 	.word	0x00008550


	//   ....[10]....
        /*00e0*/ 	.word	0x000085a0


	//   ....[11]....
        /*00e4*/ 	.word	0x00008680


	//   ....[12]....
        /*00e8*/ 	.word	0x000087f0


	//   ....[13]....
        /*00ec*/ 	.word	0x00008960


	//   ....[14]....
        /*00f0*/ 	.word	0x00008ac0


	//   ....[15]....
        /*00f4*/ 	.word	0x00008b00


	//   ....[16]....
        /*00f8*/ 	.word	0x00008b40


	//   ....[17]....
        /*00fc*/ 	.word	0x00008bf0


	//   ....[18]....
        /*0100*/ 	.word	0x00008c50


	//   ....[19]....
        /*0104*/ 	.word	0x00008dc0


	//   ....[20]....
        /*0108*/ 	.word	0x00008ed0


	//   ....[21]....
        /*010c*/ 	.word	0x00009010


	//   ....[22]....
        /*0110*/ 	.word	0x00009050


	//----- nvinfo : EIATTR_MAX_THREADS
	.align		4
.L_6527:
        /*0114*/ 	.byte	0x04, 0x05
        /*0116*/ 	.short	(.L_6529 - .L_6528)
.L_6528:
        /*0118*/ 	.word	0x00000080
        /*011c*/ 	.word	0x00000001
        /*0120*/ 	.word	0x00000001


	//----- nvinfo : EIATTR_CRS_STACK_SIZE
	.align		4
.L_6529:
        /*0124*/ 	.byte	0x04, 0x1e
        /*0126*/ 	.short	(.L_6531 - .L_6530)
.L_6530:
        /*0128*/ 	.word	0x00000000


	//----- nvinfo : EIATTR_CBANK_PARAM_SIZE
	.align		4
.L_6531:
        /*012c*/ 	.byte	0x03, 0x19
        /*012e*/ 	.short	0x002c


	//----- nvinfo : EIATTR_PARAM_CBANK
	.align		4
        /*0130*/ 	.byte	0x04, 0x0a
        /*0132*/ 	.short	(.L_6533 - .L_6532)
	.align		4
.L_6532:
        /*0134*/ 	.word	index@(.nv.constant0._ZN2at6native27unrolled_elementwise_kernelINS0_13AUnaryFunctorIN3c104HalfES4_S4_ZZZNS0_21nextafter_kernel_cudaERNS_18TensorIteratorBaseEENKUlvE_clEvENKUlvE2_clEvEUlS4_S4_E_EESt5arrayIPcLm2EELi4E23TrivialOffsetCalculatorILi1EjESF_NS0_6memory12LoadWithCastILi1EEENSG_13StoreWithCastILi1EEEEEviT_T0_T2_T3_T4_T5_)
        /*0138*/ 	.short	0x0380
        /*013a*/ 	.short	0x002c


	//----- nvinfo : EIATTR_SW_WAR
	.align		4
.L_6533:
        /*013c*/ 	.byte	0x04, 0x36
        /*013e*/ 	.short	(.L_6535 - .L_6534)
.L_6534:
        /*0140*/ 	.word	0x00000008
.L_6535:


//--------------------- .nv.info._ZN2at6native18elementwise_kernelILi128ELi4EZNS0_22gpu_kernel_impl_nocastINS0_13AUnaryFunctorIN3c104HalfES5_S5_ZZZNS0_21nextafter_kernel_cudaERNS_18TensorIteratorBaseEENKUlvE_clEvENKUlvE2_clEvEUlS5_S5_E_EEEEvS7_RKT_EUliE_EEviT1_ --------------------------
	.section	.nv.info._ZN2at6native18elementwise_kernelILi128ELi4EZNS0_22gpu_kernel_impl_nocastINS0_13AUnaryFunctorIN3c104HalfES5_S5_ZZZNS0_21nextafter_kernel_cudaERNS_18TensorIteratorBaseEENKUlvE_clEvENKUlvE2_clEvEUlS5_S5_E_EEEEvS7_RKT_EUliE_EEviT1_,"",@"SHT_CUDA_INFO"
	.sectionflags	@""
	.align	4


	//----- nvinfo : EIATTR_CUDA_API_VERSION
	.align		4
        /*0000*/ 	.byte	0x04, 0x37
        /*0002*/ 	.short	(.L_6537 - .L_6536)
.L_6536:
        /*0004*/ 	.word	0x00000082


	//----- nvinfo : EIATTR_KPARAM_INFO
	.align		4
.L_6537:
        /*0008*/ 	.byte	0x04, 0x17
        /*000a*/ 	.short	(.L_6539 - .L_6538)
.L_6538:
        /*000c*/ 	.word	0x00000000
        /*0010*/ 	.short	0x0001
        /*0012*/ 	.short	0x0008
        /*0014*/ 	.byte	0x00, 0xf0, 0x61, 0x08


	//----- nvinfo : EIATTR_KPARAM_INFO
	.align		4
.L_6539:
        /*0018*/ 	.byte	0x04, 0x17
        /*001a*/ 	.short	(.L_6541 - .L_6540)
.L_6540:
        /*001c*/ 	.word	0x00000000
        /*0020*/ 	.short	0x0000
        /*0022*/ 	.short	0x0000
        /*0024*/ 	.byte	0x00, 0xf0, 0x11, 0x00


	//----- nvinfo : EIATTR_SPARSE_MMA_MASK
	.align		4
.L_6541:
        /*0028*/ 	.byte	0x03, 0x50
        /*002a*/ 	.short	0x0000


	//----- nvinfo : EIATTR_MAXREG_COUNT
	.align		4
        /*002c*/ 	.byte	0x03, 0x1b
        /*002e*/ 	.short	0x0080


	//----- nvinfo : EIATTR_MERCURY_ISA_VERSION
	.align		4
        /*0030*/ 	.byte	0x03, 0x5f
        /*0032*/ 	.short	0x0101


	//----- nvinfo : EIATTR_VRC_CTA_INIT_COUNT
	.align		4
        /*0034*/ 	.byte	0x02, 0x4a
	.zero		1
	.zero		1


	//----- nvinfo : EIATTR_EXIT_INSTR_OFFSETS
	.align		4
        /*0038*/ 	.byte	0x04, 0x1c
        /*003a*/ 	.short	(.L_6543 - .L_6542)


	//   ....[0]....
.L_6542:
        /*003c*/ 	.word	0x000006a0


	//   ....[1]....
        /*0040*/ 	.word	0x00000830


	//   ....[2]....
        /*0044*/ 	.word	0x00000ea0


	//   ....[3]....
        /*0048*/ 	.word	0x00001060


	//   ....[4]....
        /*004c*/ 	.word	0x00004f90


	//   ....[5]....
        /*0050*/ 	.word	0x00006400


	//   ....[6]....
        /*0054*/ 	.word	0x0000a390


	//   ....[7]....
        /*0058*/ 	.word	0x0000b840


	//----- nvinfo : EIATTR_MAX_THREADS
	.align		4
.L_6543:
        /*005c*/ 	.byte	0x04, 0x05
        /*005e*/ 	.short	(.L_6545 - .L_6544)
.L_6544:
        /*0060*/ 	.word	0x00000080
        /*0064*/ 	.word	0x00000001
        /*0068*/ 	.word	0x00000001


	//----- nvinfo : EIATTR_CRS_STACK_SIZE
	.align		4
.L_6545:
        /*006c*/ 	.byte	0x04, 0x1e
        /*006e*/ 	.short	(.L_6547 - .L_6546)
.L_6546:
        /*0070*/ 	.word	0x00000000


	//----- nvinfo : EIATTR_CBANK_PARAM_SIZE
	.align		4
.L_6547:
        /*0074*/ 	.byte	0x03, 0x19
        /*0076*/ 	.short	0x0220


	//----- nvinfo : EIATTR_PARAM_CBANK
	.align		4
        /*0078*/ 	.byte	0x04, 0x0a
        /*007a*/ 	.short	(.L_6549 - .L_6548)
	.align		4
.L_6548:
        /*007c*/ 	.word	index@(.nv.constant0._ZN2at6native18elementwise_kernelILi128ELi4EZNS0_22gpu_kernel_impl_nocastINS0_13AUnaryFunctorIN3c104HalfES5_S5_ZZZNS0_21nextafter_kernel_cudaERNS_18TensorIteratorBaseEENKUlvE_clEvENKUlvE2_clEvEUlS5_S5_E_EEEEvS7_RKT_EUliE_EEviT1_)
        /*0080*/ 	.short	0x0380
        /*0082*/ 	.short	0x0220


	//----- nvinfo : EIATTR_SW_WAR
	.align		4
.L_6549:
        /*0084*/ 	.byte	0x04, 0x36
        /*0086*/ 	.short	(.L_6551 - .L_6550)
.L_6550:
        /*0088*/ 	.word	0x00000008
.L_6551:


//--------------------- .nv.info._ZN2at6native27unrolled_elementwise_kernelINS0_13AUnaryFunctorIN3c104HalfES4_S4_ZZZNS0_21nextafter_kernel_cudaERNS_18TensorIteratorBaseEENKUlvE_clEvENKUlvE2_clEvEUlS4_S4_E_EESt5arrayIPcLm2EELi4E23TrivialOffsetCalculatorILi1EjESF_NS0_6memory15LoadWithoutCastENSG_16StoreWithoutCastEEEviT_T0_T2_T3_T4_T5_ --------------------------
	.section	.nv.info._ZN2at6native27unrolled_elementwise_kernelINS0_13AUnaryFunctorIN3c104HalfES4_S4_ZZZNS0_21nextafter_kernel_cudaERNS_18TensorIteratorBaseEENKUlvE_clEvENKUlvE2_clEvEUlS4_S4_E_EESt5arrayIPcLm2EELi4E23TrivialOffsetCalculatorILi1EjESF_NS0_6memory15LoadWithoutCastENSG_16StoreWithoutCastEEEviT_T0_T2_T3_T4_T5_,"",@"SHT_CUDA_INFO"
	.sectionflags	@""
	.align	4


	//----- nvinfo : EIATTR_CUDA_API_VERSION
	.align		4
        /*0000*/ 	.byte	0x04, 0x37
        /*0002*/ 	.short	(.L_6553 - .L_6552)
.L_6552:
        /*0004*/ 	.word	0x00000082


	//----- nvinfo : EIATTR_KPARAM_INFO
	.align		4
.L_6553:
        /*0008*/ 	.byte	0x04, 0x17
        /*000a*/ 	.short	(.L_6555 - .L_6554)
.L_6554:
        /*000c*/ 	.word	0x00000000
        /*0010*/ 	.short	0x0006
        /*0012*/ 	.short	0x001b
        /*0014*/ 	.byte	0x00, 0xf0, 0x05, 0x00


	//----- nvinfo : EIATTR_KPARAM_INFO
	.align		4
.L_6555:
        /*0018*/ 	.byte	0x04, 0x17
        /*001a*/ 	.short	(.L_6557 - .L_6556)
.L_6556:
        /*001c*/ 	.word	0x00000000
        /*0020*/ 	.short	0x0005
        /*0022*/ 	.short	0x001a
        /*0024*/ 	.byte	0x00, 0xf0, 0x05, 0x00


	//----- nvinfo : EIATTR_KPARAM_INFO
	.align		4
.L_6557:
        /*0028*/ 	.byte	0x04, 0x17
        /*002a*/ 	.short	(.L_6559 - .L_6558)
.L_6558:
        /*002c*/ 	.word	0x00000000
        /*0030*/ 	.short	0x0004
        /*0032*/ 	.short	0x0019
        /*0034*/ 	.byte	0x00, 0xf0, 0x05, 0x00


	//----- nvinfo : EIATTR_KPARAM_INFO
	.align		4
.L_6559:
        /*0038*/ 	.byte	0x04, 0x17
        /*003a*/ 	.short	(.L_6561 - .L_6560)
.L_6560:
        /*003c*/ 	.word	0x00000000
        /*0040*/ 	.short	0x0003
        /*0042*/ 	.short	0x0018
        /*0044*/ 	.byte	0x00, 0xf0, 0x05, 0x00


	//----- nvinfo : EIATTR_KPARAM_INFO
	.align		4
.L_6561:
        /*0048*/ 	.byte	0x04, 0x17
        /*004a*/ 	.short	(.L_6563 - .L_6562)
.L_6562:
        /*004c*/ 	.word	0x00000000
        /*0050*/ 	.short	0x0002
        /*0052*/ 	.short	0x0008
        /*0054*/ 	.byte	0x00, 0xf0, 0x41, 0x00


	//----- nvinfo : EIATTR_KPARAM_INFO
	.align		4
.L_6563:
        /*0058*/ 	.byte	0x04, 0x17
        /*005a*/ 	.short	(.L_6565 - .L_6564)
.L_6564:
        /*005c*/ 	.word	0x00000000
        /*0060*/ 	.short	0x0001
        /*0062*/ 	.short	0x0004
        /*0064*/ 	.byte	0x00, 0xf0, 0x11, 0x00


	//----- nvinfo : EIATTR_KPARAM_INFO
	.align		4
.L_6565:
        /*0068*/ 	.byte	0x04, 0x17
        /*006a*/ 	.short	(.L_6567 - .L_6566)
.L_6566:
        /*006c*/ 	.word	0x00000000
        /*0070*/ 	.short	0x0000
        /*0072*/ 	.short	0x0000
        /*0074*/ 	.byte	0x00, 0xf0, 0x11, 0x00


	//----- nvinfo : EIATTR_SPARSE_MMA_MASK
	.align		4
.L_6567:
        /*0078*/ 	.byte	0x03, 0x50
        /*007a*/ 	.short	0x0000


	//----- nvinfo : EIATTR_MAXREG_COUNT
	.align		4
        /*007c*/ 	.byte	0x03, 0x1b
        /*007e*/ 	.short	0x00ff


	//----- nvinfo : EIATTR_MERCURY_ISA_VERSION
	.align		4
        /*0080*/ 	.byte	0x03, 0x5f
        /*0082*/ 	.short	0x0101


	//----- nvinfo : EIATTR_VRC_CTA_INIT_COUNT
	.align		4
        /*0084*/ 	.byte	0x02, 0x4a
	.zero		1
	.zero		1


	//----- nvinfo : EIATTR_EXIT_INSTR_OFFSETS
	.align		4
        /*0088*/ 	.byte	0x04, 0x1c
        /*008a*/ 	.short	(.L_6569 - .L_6568)


	//   ....[0]....
.L_6568:
        /*008c*/ 	.word	0x000010e0


	//   ....[1]....
        /*0090*/ 	.word	0x00001130


	//----- nvinfo : EIATTR_MAX_THREADS
	.align		4
.L_6569:
        /*0094*/ 	.byte	0x04, 0x05
        /*0096*/ 	.short	(.L_6571 - .L_6570)
.L_6570:
        /*0098*/ 	.word	0x00000080
        /*009c*/ 	.word	0x00000001
        /*00a0*/ 	.word	0x00000001


	//----- nvinfo : EIATTR_CRS_STACK_SIZE
	.align		4
.L_6571:
        /*00a4*/ 	.byte	0x04, 0x1e
        /*00a6*/ 	.short	(.L_6573 - .L_6572)
.L_6572:
        /*00a8*/ 	.word	0x00000000


	//----- nvinfo : EIATTR_CBANK_PARAM_SIZE
	.align		4
.L_6573:
        /*00ac*/ 	.byte	0x03, 0x19
        /*00ae*/ 	.short	0x001c


	//----- nvinfo : EIATTR_PARAM_CBANK
	.align		4
        /*00b0*/ 	.byte	0x04, 0x0a
        /*00b2*/ 	.short	(.L_6575 - .L_6574)
	.align		4
.L_6574:
        /*00b4*/ 	.word	index@(.nv.constant0._ZN2at6native27unrolled_elementwise_kernelINS0_13AUnaryFunctorIN3c104HalfES4_S4_ZZZNS0_21nextafter_kernel_cudaERNS_18TensorIteratorBaseEENKUlvE_clEvENKUlvE2_clEvEUlS4_S4_E_EESt5arrayIPcLm2EELi4E23TrivialOffsetCalculatorILi1EjESF_NS0_6memory15LoadWithoutCastENSG_16StoreWithoutCastEEEviT_T0_T2_T3_T4_T5_)
        /*00b8*/ 	.short	0x0380
        /*00ba*/ 	.short	0x001c


	//----- nvinfo : EIATTR_SW_WAR
	.align		4
.L_6575:
        /*00bc*/ 	.byte	0x04, 0x36
        /*00be*/ 	.short	(.L_6577 - .L_6576)
.L_6576:
        /*00c0*/ 	.word	0x00000008
.L_6577:


//--------------------- .nv.info._ZN2at6native29vectorized_elementwise_kernelILi2ENS0_13AUnaryFunctorIN3c104HalfES4_S4_ZZZNS0_21nextafter_kernel_cudaERNS_18TensorIteratorBaseEENKUlvE_clEvENKUlvE2_clEvEUlS4_S4_E_EESt5arrayIPcLm2EEEEviT0_T1_ --------------------------
	.section	.nv.info._ZN2at6native29vectorized_elementwise_kernelILi2ENS0_13AUnaryFunctorIN3c104HalfES4_S4_ZZZNS0_21nextafter_kernel_cudaERNS_18TensorIteratorBaseEENKUlvE_clEvENKUlvE2_clEvEUlS4_S4_E_EESt5arrayIPcLm2EEEEviT0_T1_,"",@"SHT_CUDA_INFO"
	.sectionflags	@""
	.align	4


	//----- nvinfo : EIATTR_CUDA_API_VERSION
	.align		4
        /*0000*/ 	.byte	0x04, 0x37
        /*0002*/ 	.short	(.L_6579 - .L_6578)
.L_6578:
        /*0004*/ 	.word	0x00000082


	//----- nvinfo : EIATTR_KPARAM_INFO
	.align		4
.L_6579:
        /*0008*/ 	.byte	0x04, 0x17
        /*000a*/ 	.short	(.L_6581 - .L_6580)
.L_6580:
        /*000c*/ 	.word	0x00000000
        /*0010*/ 	.short	0x0002
        /*0012*/ 	.short	0x0008
        /*0014*/ 	.byte	0x00, 0xf0, 0x41, 0x00


	//----- nvinfo : EIATTR_KPARAM_INFO
	.align		4
.L_6581:
        /*0018*/ 	.byte	0x04, 0x17
        /*001a*/ 	.short	(.L_6583 - .L_6582)
.L_6582:
        /*001c*/ 	.word	0x00000000
        /*0020*/ 	.short	0x0001
        /*0022*/ 	.short	0x0004
        /*0024*/ 	.byte	0x00, 0xf0, 0x11, 0x00


	//----- nvinfo : EIATTR_KPARAM_INFO
	.align		4
.L_6583:
        /*0028*/ 	.byte	0x04, 0x17
        /*002a*/ 	.short	(.L_6585 - .L_6584)
.L_6584:
        /*002c*/ 	.word	0x00000000
        /*0030*/ 	.short	0x0000
        /*0032*/ 	.short	0x0000
        /*0034*/ 	.byte	0x00, 0xf0, 0x11, 0x00


	//----- nvinfo : EIATTR_SPARSE_MMA_MASK
	.align		4
.L_6585:
        /*0038*/ 	.byte	0x03, 0x50
        /*003a*/ 	.short	0x0000


	//----- nvinfo : EIATTR_MAXREG_COUNT
	.align		4
        /*003c*/ 	.byte	0x03, 0x1b
        /*003e*/ 	.short	0x00ff


	//----- nvinfo : EIATTR_MERCURY_ISA_VERSION
	.align		4
        /*0040*/ 	.byte	0x03, 0x5f
        /*0042*/ 	.short	0x0101


	//----- nvinfo : EIATTR_VRC_CTA_INIT_COUNT
	.align		4
        /*0044*/ 	.byte	0x02, 0x4a
	.zero		1
	.zero		1


	//----- nvinfo : EIATTR_EXIT_INSTR_OFFSETS
	.align		4
        /*0048*/ 	.byte	0x04, 0x1c
        /*004a*/ 	.short	(.L_6587 - .L_6586)


	//   ....[0]....
.L_6586:
        /*004c*/ 	.word	0x00002290


	//   ....[1]....
        /*0050*/ 	.word	0x000022e0


	//   ....[2]....
        /*0054*/ 	.word	0x00003b70


	//----- nvinfo : EIATTR_MAX_THREADS
	.align		4
.L_6587:
        /*0058*/ 	.byte	0x04, 0x05
        /*005a*/ 	.short	(.L_6589 - .L_6588)
.L_6588:
        /*005c*/ 	.word	0x00000080
        /*0060*/ 	.word	0x00000001
        /*0064*/ 	.word	0x00000001


	//----- nvinfo : EIATTR_CRS_STACK_SIZE
	.align		4
.L_6589:
        /*0068*/ 	.byte	0x04, 0x1e
        /*006a*/ 	.short	(.L_6591 - .L_6590)
.L_6590:
        /*006c*/ 	.word	0x00000000


	//----- nvinfo : EIATTR_CBANK_PARAM_SIZE
	.align		4
.L_6591:
        /*0070*/ 	.byte	0x03, 0x19
        /*0072*/ 	.short	0x0018


	//----- nvinfo : EIATTR_PARAM_CBANK
	.align		4
        /*0074*/ 	.byte	0x04, 0x0a
        /*0076*/ 	.short	(.L_6593 - .L_6592)
	.align		4
.L_6592:
        /*0078*/ 	.word	index@(.nv.constant0._ZN2at6native29vectorized_elementwise_kernelILi2ENS0_13AUnaryFunctorIN3c104HalfES4_S4_ZZZNS0_21nextafter_kernel_cudaERNS_18TensorIteratorBaseEENKUlvE_clEvENKUlvE2_clEvEUlS4_S4_E_EESt5arrayIPcLm2EEEEviT0_T1_)
        /*007c*/ 	.short	0x0380
        /*007e*/ 	.short	0x0018


	//----- nvinfo : EIATTR_SW_WAR
	.align		4
.L_6593:
        /*0080*/ 	.byte	0x04, 0x36
        /*0082*/ 	.short	(.L_6595 - .L_6594)
.L_6594:
        /*0084*/ 	.word	0x00000008
.L_6595:


//--------------------- .nv.info._ZN2at6native29vectorized_elementwise_kernelILi4ENS0_13AUnaryFunctorIN3c104HalfES4_S4_ZZZNS0_21nextafter_kernel_cudaERNS_18TensorIteratorBaseEENKUlvE_clEvENKUlvE2_clEvEUlS4_S4_E_EESt5arrayIPcLm2EEEEviT0_T1_ --------------------------
	.section	.nv.info._ZN2at6native29vectorized_elementwise_kernelILi4ENS0_13AUnaryFunctorIN3c104HalfES4_S4_ZZZNS0_21nextafter_kernel_cudaERNS_18TensorIteratorBaseEENKUlvE_clEvENKUlvE2_clEvEUlS4_S4_E_EESt5arrayIPcLm2EEEEviT0_T1_,"",@"SHT_CUDA_INFO"
	.sectionflags	@""
	.align	4


	//----- nvinfo : EIATTR_CUDA_API_VERSION
	.align		4
        /*0000*/ 	.byte	0x04, 0x37
        /*0002*/ 	.short	(.L_6597 - .L_6596)
.L_6596:
        /*0004*/ 	.word	0x00000082


	//----- nvinfo : EIATTR_KPARAM_INFO
	.align		4
.L_6597:
        /*0008*/ 	.byte	0x04, 0x17
        /*000a*/ 	.short	(.L_6599 - .L_6598)
.L_6598:
        /*000c*/ 	.word	0x00000000
        /*0010*/ 	.short	0x0002
        /*0012*/ 	.short	0x0008
        /*0014*/ 	.byte	0x00, 0xf0, 0x41, 0x00


	//----- nvinfo : EIATTR_KPARAM_INFO
	.align		4
.L_6599:
        /*0018*/ 	.byte	0x04, 0x17
        /*001a*/ 	.short	(.L_6601 - .L_6600)
.L_6600:
        /*001c*/ 	.word	0x00000000
        /*0020*/ 	.short	0x0001
        /*0022*/ 	.short	0x0004
        /*0024*/ 	.byte	0x00, 0xf0, 0x11, 0x00


	//----- nvinfo : EIATTR_KPARAM_INFO
	.align		4
.L_6601:
        /*0028*/ 	.byte	0x04, 0x17
        /*002a*/ 	.short	(.L_6603 - .L_6602)
.L_6602:
        /*002c*/ 	.word	0x00000000
        /*0030*/ 	.short	0x0000
        /*0032*/ 	.short	0x0000
        /*0034*/ 	.byte	0x00, 0xf0, 0x11, 0x00


	//----- nvinfo : EIATTR_SPARSE_MMA_MASK
	.align		4
.L_6603:
        /*0038*/ 	.byte	0x03, 0x50
        /*003a*/ 	.short	0x0000


	//----- nvinfo : EIATTR_MAXREG_COUNT
	.align		4
        /*003c*/ 	.byte	0x03, 0x1b
        /*003e*/ 	.short	0x00ff


	//----- nvinfo : EIATTR_MERCURY_ISA_VERSION
	.align		4
        /*0040*/ 	.byte	0x03, 0x5f
        /*0042*/ 	.short	0x0101


	//----- nvinfo : EIATTR_VRC_CTA_INIT_COUNT
	.align		4
        /*0044*/ 	.byte	0x02, 0x4a
	.zero		1
	.zero		1


	//----- nvinfo : EIATTR_EXIT_INSTR_OFFSETS
	.align		4
        /*0048*/ 	.byte	0x04, 0x1c
        /*004a*/ 	.short	(.L_6605 - .L_6604)


	//   ....[0]....
.L_6604:
        /*004c*/ 	.word	0x00002290


	//   ....[1]....
        /*0050*/ 	.word	0x000022e0


	//   ....[2]....
        /*0054*/ 	.word	0x00003b20


	//----- nvinfo : EIATTR_MAX_THREADS
	.align		4
.L_6605:
        /*0058*/ 	.byte	0x04, 0x05
        /*005a*/ 	.short	(.L_6607 - .L_6606)
.L_6606:
        /*005c*/ 	.word	0x00000080
        /*0060*/ 	.word	0x00000001
        /*0064*/ 	.word	0x00000001


	//----- nvinfo : EIATTR_CRS_STACK_SIZE
	.align		4
.L_6607:
        /*0068*/ 	.byte	0x04, 0x1e
        /*006a*/ 	.short	(.L_6609 - .L_6608)
.L_6608:
        /*006c*/ 	.word	0x00000000


	//----- nvinfo : EIATTR_CBANK_PARAM_SIZE
	.align		4
.L_6609:
        /*0070*/ 	.byte	0x03, 0x19
        /*0072*/ 	.short	0x0018


	//----- nvinfo : EIATTR_PARAM_CBANK
	.align		4
        /*0074*/ 	.byte	0x04, 0x0a
        /*0076*/ 	.short	(.L_6611 - .L_6610)
	.align		4
.L_6610:
        /*0078*/ 	.word	index@(.nv.constant0._ZN2at6native29vectorized_elementwise_kernelILi4ENS0_13AUnaryFunctorIN3c104HalfES4_S4_ZZZNS0_21nextafter_kernel_cudaERNS_18TensorIteratorBaseEENKUlvE_clEvENKUlvE2_clEvEUlS4_S4_E_EESt5arrayIPcLm2EEEEviT0_T1_)
        /*007c*/ 	.short	0x0380
        /*007e*/ 	.short	0x0018


	//----- nvinfo : EIATTR_SW_WAR
	.align		4
.L_6611:
        /*0080*/ 	.byte	0x04, 0x36
        /*0082*/ 	.short	(.L_6613 - .L_6612)
.L_6612:
        /*0084*/ 	.word	0x00000008
.L_6613:


//--------------------- .nv.info._ZN2at6native29vectorized_elementwise_kernelILi8ENS0_13AUnaryFunctorIN3c104HalfES4_S4_ZZZNS0_21nextafter_kernel_cudaERNS_18TensorIteratorBaseEENKUlvE_clEvENKUlvE2_clEvEUlS4_S4_E_EESt5arrayIPcLm2EEEEviT0_T1_ --------------------------
	.section	.nv.info._ZN2at6native29vectorized_elementwise_kernelILi8ENS0_13AUnaryFunctorIN3c104HalfES4_S4_ZZZNS0_21nextafter_kernel_cudaERNS_18TensorIteratorBaseEENKUlvE_clEvENKUlvE2_clEvEUlS4_S4_E_EESt5arrayIPcLm2EEEEviT0_T1_,"",@"SHT_CUDA_INFO"
	.sectionflags	@""
	.align	4


	//----- nvinfo : EIATTR_CUDA_API_VERSION
	.align		4
        /*0000*/ 	.byte	0x04, 0x37
        /*0002*/ 	.short	(.L_6615 - .L_6614)
.L_6614:
        /*0004*/ 	.word	0x00000082


	//----- nvinfo : EIATTR_KPARAM_INFO
	.align		4
.L_6615:
        /*0008*/ 	.byte	0x04, 0x17
        /*000a*/ 	.short	(.L_6617 - .L_6616)
.L_6616:
        /*000c*/ 	.word	0x00000000
        /*0010*/ 	.short	0x0002
        /*0012*/ 	.short	0x0008
        /*0014*/ 	.byte	0x00, 0xf0, 0x41, 0x00


	//----- nvinfo : EIATTR_KPARAM_INFO
	.align		4
.L_6617:
        /*0018*/ 	.byte	0x04, 0x17
        /*001a*/ 	.short	(.L_6619 - .L_6618)
.L_6618:
        /*001c*/ 	.word	0x00000000
        /*0020*/ 	.short	0x0001
        /*0022*/ 	.short	0x0004
        /*0024*/ 	.byte	0x00, 0xf0, 0x11, 0x00


	//----- nvinfo : EIATTR_KPARAM_INFO
	.align		4
.L_6619:
        /*0028*/ 	.byte	0x04, 0x17
        /*002a*/ 	.short	(.L_6621 - .L_6620)
.L_6620:
        /*002c*/ 	.word	0x00000000
        /*0030*/ 	.short	0x0000
        /*0032*/ 	.short	0x0000
        /*0034*/ 	.byte	0x00, 0xf0, 0x11, 0x00


	//----- nvinfo : EIATTR_SPARSE_MMA_MASK
	.align		4
.L_6621:
        /*0038*/ 	.byte	0x03, 0x50
        /*003a*/ 	.short	0x0000


	//----- nvinfo : EIATTR_MAXREG_COUNT
	.align		4
        /*003c*/ 	.byte	0x03, 0x1b
        /*003e*/ 	.short	0x00ff


	//----- nvinfo : EIATTR_MERCURY_ISA_VERSION
	.align		4
        /*0040*/ 	.byte	0x03, 0x5f
        /*0042*/ 	.short	0x0101


	//----- nvinfo : EIATTR_VRC_CTA_INIT_COUNT
	.align		4
        /*0044*/ 	.byte	0x02, 0x4a
	.zero		1
	.zero		1


	//----- nvinfo : EIATTR_EXIT_INSTR_OFFSETS
	.align		4
        /*0048*/ 	.byte	0x04, 0x1c
        /*004a*/ 	.short	(.L_6623 - .L_6622)


	//   ....[0]....
.L_6622:
        /*004c*/ 	.word	0x00002290


	//   ....[1]....
        /*0050*/ 	.word	0x000022e0


	//   ....[2]....
        /*0054*/ 	.word	0x00003b10


	//----- nvinfo : EIATTR_MAX_THREADS
	.align		4
.L_6623:
        /*0058*/ 	.byte	0x04, 0x05
        /*005a*/ 	.short	(.L_6625 - .L_6624)
.L_6624:
        /*005c*/ 	.word	0x00000080
        /*0060*/ 	.word	0x00000001
        /*0064*/ 	.word	0x00000001


	//----- nvinfo : EIATTR_CRS_STACK_SIZE
	.align		4
.L_6625:
        /*0068*/ 	.byte	0x04, 0x1e
        /*006a*/ 	.short	(.L_6627 - .L_6626)
.L_6626:
        /*006c*/ 	.word	0x00000000


	//----- nvinfo : EIATTR_CBANK_PARAM_SIZE
	.align		4
.L_6627:
        /*0070*/ 	.byte	0x03, 0x19
        /*0072*/ 	.short	0x0018


	//----- nvinfo : EIATTR_PARAM_CBANK
	.align		4
        /*0074*/ 	.byte	0x04, 0x0a
        /*0076*/ 	.short	(.L_6629 - .L_6628)
	.align		4
.L_6628:
        /*0078*/ 	.word	index@(.nv.constant0._ZN2at6native29vectorized_elementwise_kernelILi8ENS0_13AUnaryFunctorIN3c104HalfES4_S4_ZZZNS0_21nextafter_kernel_cudaERNS_18TensorIteratorBaseEENKUlvE_clEvENKUlvE2_clEvEUlS4_S4_E_EESt5arrayIPcLm2EEEEviT0_T1_)
        /*007c*/ 	.short	0x0380
        /*007e*/ 	.short	0x0018


	//----- nvinfo : EIATTR_SW_WAR
	.align		4
.L_6629:
        /*0080*/ 	.byte	0x04, 0x36
        /*0082*/ 	.short	(.L_6631 - .L_6630)
.L_6630:
        /*0084*/ 	.word	0x00000008
.L_6631:


//--------------------- .nv.info._ZN2at6native18elementwise_kernelILi128ELi4EZNS0_15gpu_kernel_implINS0_13BinaryFunctorIN3c108BFloat16ES5_S5_ZZZNS0_21nextafter_kernel_cudaERNS_18TensorIteratorBaseEENKUlvE_clEvENKUlvE1_clEvEUlS5_S5_E_EEEEvS7_RKT_EUliE_EEviT1_ --------------------------
	.section	.nv.info._ZN2at6native18elementwise_kernelILi128ELi4EZNS0_15gpu_kernel_implINS0_13BinaryFunctorIN3c108BFloat16ES5_S5_ZZZNS0_21nextafter_kernel_cudaERNS_18TensorIteratorBaseEENKUlvE_clEvENKUlvE1_clEvEUlS5_S5_E_EEEEvS7_RKT_EUliE_EEviT1_,"",@"SHT_CUDA_INFO"
	.sectionflags	@""
	.align	4


	//----- nvinfo : EIATTR_CUDA_API_VERSION
	.align		4
        /*0000*/ 	.byte	0x04, 0x37
        /*0002*/ 	.short	(.L_6633 - .L_6632)
.L_6632:
        /*0004*/ 	.word	0x00000082


	//----- nvinfo : EIATTR_KPARAM_INFO
	.align		4
.L_6633:
        /*0008*/ 	.byte	0x04, 0x17
        /*000a*/ 	.short	(.L_6635 - .L_6634)
.L_6634:
        /*000c*/ 	.word	0x00000000
        /*0010*/ 	.short	0x0001
        /*0012*/ 	.short	0x0008
        /*0014*/ 	.byte	0x00, 0xf0, 0x21, 0x0a


	//----- nvinfo : EIATTR_KPARAM_INFO
	.align		4
.L_6635:
        /*0018*/ 	.byte	0x04, 0x17
        /*001a*/ 	.short	(.L_6637 - .L_6636)
.L_6636:
        /*001c*/ 	.word	0x00000000
        /*0020*/ 	.short	0x0000
        /*0022*/ 	.short	0x0000
        /*0024*/ 	.byte	0x00, 0xf0, 0x11, 0x00


	//----- nvinfo : EIATTR_SPARSE_MMA_MASK
	.align		4
.L_6637:
        /*0028*/ 	.byte	0x03, 0x50
        /*002a*/ 	.short	0x0000


	//----- nvinfo : EIATTR_MAXREG_COUNT
	.align		4
        /*002c*/ 	.byte	0x03, 0x1b
        /*002e*/ 	.short	0x0080


	//----- nvinfo : EIATTR_EXTERNS
	.align		4
        /*0030*/ 	.byte	0x04, 0x0f
        /*0032*/ 	.short	(.L_6639 - .L_6638)


	//   ....[0]....
	.align		4
.L_6638:
        /*0034*/ 	.word	index@(__assertfail)


	//----- nvinfo : EIATTR_MERCURY_ISA_VERSION
	.align		4
.L_6639:
        /*0038*/ 	.byte	0x03, 0x5f
        /*003a*/ 	.short	0x0101


	//----- nvinfo : EIATTR_VRC_CTA_INIT_COUNT
	.align		4
        /*003c*/ 	.byte	0x02, 0x4a
	.zero		1
	.zero		1


	//----- nvinfo : EIATTR_SYSCALL_OFFSETS
	.align		4
        /*0040*/ 	.byte	0x04, 0x46
        /*0042*/ 	.short	(.L_6641 - .L_6640)


	//   ....[0]....
.L_6640:
        /*0044*/ 	.word	0x00002630


	//   ....[1]....
        /*0048*/ 	.word	0x000035d0


	//   ....[2]....
        /*004c*/ 	.word	0x000046e0


	//   ....[3]....
        /*0050*/ 	.word	0x00006eb0


	//   ....[4]....
        /*0054*/ 	.word	0x00007e40


	//   ....[5]....
        /*0058*/ 	.word	0x00008db0


	//   ....[6]....
        /*005c*/ 	.word	0x0000b670


	//   ....[7]....
        /*0060*/ 	.word	0x0000c600


	//   ....[8]....
        /*0064*/ 	.word	0x0000d570


	//   ....[9]....
        /*0068*/ 	.word	0x0000fe50


	//   ....[10]....
        /*006c*/ 	.word	0x00010de0


	//   ....[11]....
        /*0070*/ 	.word	0x00011d20


	//----- nvinfo : EIATTR_EXIT_INSTR_OFFSETS
	.align		4
.L_6641:
        /*0074*/ 	.byte	0x04, 0x1c
        /*0076*/ 	.short	(.L_6643 - .L_6642)


	//   ....[0]....
.L_6642:
        /*0078*/ 	.word	0x0000d830


	//   ....[1]....
        /*007c*/ 	.word	0x000111a0


	//   ....[2]....
        /*0080*/ 	.word	0x000111e0


	//   ....[3]....
        /*0084*/ 	.word	0x00011280


	//   ....[4]....
        /*0088*/ 	.word	0x000112c0


	//   ....[5]....
        /*008c*/ 	.word	0x00011300


	//   ....[6]....
        /*0090*/ 	.word	0x00011390


	//   ....[7]....
        /*0094*/ 	.word	0x000113d0


	//   ....[8]....
        /*0098*/ 	.word	0x00011470


	//   ....[9]....
        /*009c*/ 	.word	0x000114c0


	//   ....[10]....
        /*00a0*/ 	.word	0x00011510


	//   ....[11]....
        /*00a4*/ 	.word	0x000115f0


	//   ....[12]....
        /*00a8*/ 	.word	0x00011760


	//   ....[13]....
        /*00ac*/ 	.word	0x000118d0


	//   ....[14]....
        /*00b0*/ 	.word	0x00011a30


	//   ....[15]....
        /*00b4*/ 	.word	0x00011a70


	//   ....[16]....
        /*00b8*/ 	.word	0x00011ab0


	//   ....[17]....
        /*00bc*/ 	.word	0x00011b60


	//   ....[18]....
        /*00c0*/ 	.word	0x00011bc0


	//   ....[19]....
        /*00c4*/ 	.word	0x00011d30


	//   ....[20]....
        /*00c8*/ 	.word	0x00011e40


	//   ....[21]....
        /*00cc*/ 	.word	0x00011f80


	//   ....[22]....
        /*00d0*/ 	.word	0x00011fa0


	//----- nvinfo : EIATTR_MAX_THREADS
	.align		4
.L_6643:
        /*00d4*/ 	.byte	0x04, 0x05
        /*00d6*/ 	.short	(.L_6645 - .L_6644)
.L_6644:
        /*00d8*/ 	.word	0x00000080
        /*00dc*/ 	.word	0x00000001
        /*00e0*/ 	.word	0x00000001


	//----- nvinfo : EIATTR_CRS_STACK_SIZE
	.align		4
.L_6645:
        /*00e4*/ 	.byte	0x04, 0x1e
        /*00e6*/ 	.short	(.L_6647 - .L_6646)
.L_6646:
        /*00e8*/ 	.word	0x00000000


	//----- nvinfo : EIATTR_CBANK_PARAM_SIZE
	.align		4
.L_6647:
        /*00ec*/ 	.byte	0x03, 0x19
        /*00ee*/ 	.short	0x0290


	//----- nvinfo : EIATTR_PARAM_CBANK
	.align		4
        /*00f0*/ 	.byte	0x04, 0x0a
        /*00f2*/ 	.short	(.L_6649 - .L_6648)
	.align		4
.L_6648:
        /*00f4*/ 	.word	index@(.nv.constant0._ZN2at6native18elementwise_kernelILi128ELi4EZNS0_15gpu_kernel_implINS0_13BinaryFunctorIN3c108BFloat16ES5_S5_ZZZNS0_21nextafter_kernel_cudaERNS_18TensorIteratorBaseEENKUlvE_clEvENKUlvE1_clEvEUlS5_S5_E_EEEEvS7_RKT_EUliE_EEviT1_)
        /*00f8*/ 	.short	0x0380
        /*00fa*/ 	.short	0x0290


	//----- nvinfo : EIATTR_SW_WAR
	.align		4
.L_6649:
        /*00fc*/ 	.byte	0x04, 0x36
        /*00fe*/ 	.short	(.L_6651 - .L_6650)
.L_6650:
        /*0100*/ 	.word	0x00000008
.L_6651:


//--------------------- .nv.info._ZN2at6native27unrolled_elementwise_kernelINS0_13BinaryFunctorIN3c108BFloat16ES4_S4_ZZZNS0_21nextafter_kernel_cudaERNS_18TensorIteratorBaseEENKUlvE_clEvENKUlvE1_clEvEUlS4_S4_E_EESt5arrayIPcLm3EELi4E23TrivialOffsetCalculatorILi2EjESE_ILi1EjENS0_6memory12LoadWithCastILi2EEENSH_13StoreWithCastILi1EEEEEviT_T0_T2_T3_T4_T5_ --------------------------
	.section	.nv.info._ZN2at6native27unrolled_elementwise_kernelINS0_13BinaryFunctorIN3c108BFloat16ES4_S4_ZZZNS0_21nextafter_kernel_cudaERNS_18TensorIteratorBaseEENKUlvE_clEvENKUlvE1_clEvEUlS4_S4_E_EESt5arrayIPcLm3EELi4E23TrivialOffsetCalculatorILi2EjESE_ILi1EjENS0_6memory12LoadWithCastILi2EEENSH_13StoreWithCastILi1EEEEEviT_T0_T2_T3_T4_T5_,"",@"SHT_CUDA_INFO"
	.sectionflags	@""
	.align	4


	//----- nvinfo : EIATTR_CUDA_API_VERSION
	.align		4
        /*0000*/ 	.byte	0x04, 0x37
        /*0002*/ 	.short	(.L_6653 - .L_6652)
.L_6652:
        /*0004*/ 	.word	0x00000082


	//----- nvinfo : EIATTR_KPARAM_INFO
	.align		4
.L_6653:
        /*0008*/ 	.byte	0x04, 0x17
        /*000a*/ 	.short	(.L_6655 - .L_6654)
.L_6654:
        /*000c*/ 	.word	0x00000000
        /*0010*/ 	.short	0x0006
        /*0012*/ 	.short	0x0030
        /*0014*/ 	.byte	0x00, 0xf0, 0x21, 0x00


	//----- nvinfo : EIATTR_KPARAM_INFO
	.align		4
.L_6655:
        /*0018*/ 	.byte	0x04, 0x17
        /*001a*/ 	.short	(.L_6657 - .L_6656)
.L_6656:
        /*001c*/ 	.word	0x00000000
        /*0020*/ 	.short	0x0005
        /*0022*/ 	.short	0x0024
        /*0024*/ 	.byte	0x00, 0xf0, 0x31, 0x00


	//----- nvinfo : EIATTR_KPARAM_INFO
	.align		4
.L_6657:
        /*0028*/ 	.byte	0x04, 0x17
        /*002a*/ 	.short	(.L_6659 - .L_6658)
.L_6658:
        /*002c*/ 	.word	0x00000000
        /*0030*/ 	.short	0x0004
        /*0032*/ 	.short	0x0021
        /*0034*/ 	.byte	0x00, 0xf0, 0x05, 0x00


	//----- nvinfo : EIATTR_KPARAM_INFO
	.align		4
.L_6659:
        /*0038*/ 	.byte	0x04, 0x17
        /*003a*/ 	.short	(.L_6661 - .L_6660)
.L_6660:
        /*003c*/ 	.word	0x00000000
        /*0040*/ 	.short	0x0003
        /*0042*/ 	.short	0x0020
        /*0044*/ 	.byte	0x00, 0xf0, 0x05, 0x00


	//----- nvinfo : EIATTR_KPARAM_INFO
	.align		4
.L_6661:
        /*0048*/ 	.byte	0x04, 0x17
        /*004a*/ 	.short	(.L_6663 - .L_6662)
.L_6662:
        /*004c*/ 	.word	0x00000000
        /*0050*/ 	.short	0x0002
        /*0052*/ 	.short	0x0008
        /*0054*/ 	.byte	0x00, 0xf0, 0x61, 0x00


	//----- nvinfo : EIATTR_KPARAM_INFO
	.align		4
.L_6663:
        /*0058*/ 	.byte	0x04, 0x17
        /*005a*/ 	.short	(.L_6665 - .L_6664)
.L_6664:
        /*005c*/ 	.word	0x00000000
        /*0060*/ 	.short	0x0001
        /*0062*/ 	.short	0x0004
        /*0064*/ 	.byte	0x00, 0xf0, 0x05, 0x00


	//----- nvinfo : EIATTR_KPARAM_INFO
	.align		4
.L_6665:
        /*0068*/ 	.byte	0x04, 0x17
        /*006a*/ 	.short	(.L_6667 - .L_6666)
.L_6666:
        /*006c*/ 	.word	0x00000000
        /*0070*/ 	.short	0x0000
        /*0072*/ 	.short	0x0000
        /*0074*/ 	.byte	0x00, 0xf0, 0x11, 0x00


	//----- nvinfo : EIATTR_SPARSE_MMA_MASK
	.align		4
.L_6667:
        /*0078*/ 	.byte	0x03, 0x50
        /*007a*/ 	.short	0x0000


	//----- nvinfo : EIATTR_MAXREG_COUNT
	.align		4
        /*007c*/ 	.byte	0x03, 0x1b
        /*007e*/ 	.short	0x00ff


	//----- nvinfo : EIATTR_EXTERNS
	.align		4
        /*0080*/ 	.byte	0x04, 0x0f
        /*0082*/ 	.short	(.L_6669 - .L_6668)


	//   ....[0]....
	.align		4
.L_6668:
        /*0084*/ 	.word	index@(__assertfail)


	//----- nvinfo : EIATTR_MERCURY_ISA_VERSION
	.align		4
.L_6669:
        /*0088*/ 	.byte	0x03, 0x5f
        /*008a*/ 	.short	0x0101


	//----- nvinfo : EIATTR_VRC_CTA_INIT_COUNT
	.align		4
        /*008c*/ 	.byte	0x02, 0x4a
	.zero		1
	.zero		1


	//----- nvinfo : EIATTR_SYSCALL_OFFSETS
	.align		4
        /*0090*/ 	.byte	0x04, 0x46
        /*0092*/ 	.short	(.L_6671 - .L_6670)


	//   ....[0]....
.L_6670:
        /*0094*/ 	.word	0x00001020


	//   ....[1]....
        /*0098*/ 	.word	0x000020d0


	//   ....[2]....
        /*009c*/ 	.word	0x000032c0


	//   ....[3]....
        /*00a0*/ 	.word	0x00004370


	//   ....[4]....
        /*00a4*/ 	.word	0x000054a0


	//   ....[5]....
        /*00a8*/ 	.word	0x00006560


	//   ....[6]....
        /*00ac*/ 	.word	0x00007690


	//   ....[7]....
        /*00b0*/ 	.word	0x00008740


	//   ....[8]....
        /*00b4*/ 	.word	0x0000a0d0


	//   ....[9]....
        /*00b8*/ 	.word	0x0000afb0


	//   ....[10]....
        /*00bc*/ 	.word	0x0000bf30


	//   ....[11]....
        /*00c0*/ 	.word	0x0000ceb0


	//----- nvinfo : EIATTR_EXIT_INSTR_OFFSETS
	.align		4
.L_6671:
        /*00c4*/ 	.byte	0x04, 0x1c
        /*00c6*/ 	.short	(.L_6673 - .L_6672)


	//   ....[0]....
.L_6672:
        /*00c8*/ 	.word	0x0000c1e0


	//   ....[1]....
        /*00cc*/ 	.word	0x0000c330


	//   ....[2]....
        /*00d0*/ 	.word	0x0000c370


	//   ....[3]....
        /*00d4*/ 	.word	0x0000c410


	//   ....[4]....
        /*00d8*/ 	.word	0x0000c450


	//   ....[5]....
        /*00dc*/ 	.word	0x0000c490


	//   ....[6]....
        /*00e0*/ 	.word	0x0000c520


	//   ....[7]....
        /*00e4*/ 	.word	0x0000c560


	//   ....[8]....
        /*00e8*/ 	.word	0x0000c600


	//   ....[9]....
        /*00ec*/ 	.word	0x0000c650


	//   ....[10]....
        /*00f0*/ 	.word	0x0000c6a0


	//   ....[11]....
        /*00f4*/ 	.word	0x0000c780


	//   ....[12]....
        /*00f8*/ 	.word	0x0000c8f0


	//   ....[13]....
        /*00fc*/ 	.word	0x0000ca60


	//   ....[14]....
        /*0100*/ 	.word	0x0000cbc0


	//   ....[15]....
        /*0104*/ 	.word	0x0000cc00


	//   ....[16]....
        /*0108*/ 	.word	0x0000cc40


	//   ....[17]....
        /*010c*/ 	.word	0x0000ccf0


	//   ....[18]....
        /*0110*/ 	.word	0x0000cd50


	//   ....[19]....
        /*0114*/ 	.word	0x0000cec0


	//   ....[20]....
        /*0118*/ 	.word	0x0000cfd0


	//   ....[21]....
        /*011c*/ 	.word	0x0000d110


	//   ....[22]....
        /*0120*/ 	.word	0x0000d130


	//----- nvinfo : EIATTR_MAX_THREADS
	.align		4
.L_6673:
        /*0124*/ 	.byte	0x04, 0x05
        /*0126*/ 	.short	(.L_6675 - .L_6674)
.L_6674:
        /*0128*/ 	.word	0x00000080
        /*012c*/ 	.word	0x00000001
        /*0130*/ 	.word	0x00000001


	//----- nvinfo : EIATTR_CRS_STACK_SIZE
	.align		4
.L_6675:
        /*0134*/ 	.byte	0x04, 0x1e
        /*0136*/ 	.short	(.L_6677 - .L_6676)
.L_6676:
        /*0138*/ 	.word	0x00000000


	//----- nvinfo : EIATTR_CBANK_PARAM_SIZE
	.align		4
.L_6677:
        /*013c*/ 	.byte	0x03, 0x19
        /*013e*/ 	.short	0x0038


	//----- nvinfo : EIATTR_PARAM_CBANK
	.align		4
        /*0140*/ 	.byte	0x04, 0x0a
        /*0142*/ 	.short	(.L_6679 - .L_6678)
	.align		4
.L_6678:
        /*0144*/ 	.word	index@(.nv.constant0._ZN2at6native27unrolled_elementwise_kernelINS0_13BinaryFunctorIN3c108BFloat16ES4_S4_ZZZNS0_21nextafter_kernel_cudaERNS_18TensorIteratorBaseEENKUlvE_clEvENKUlvE1_clEvEUlS4_S4_E_EESt5arrayIPcLm3EELi4E23TrivialOffsetCalculatorILi2EjESE_ILi1EjENS0_6memory12LoadWithCastILi2EEENSH_13StoreWithCastILi1EEEEEviT_T0_T2_T3_T4_T5_)
        /*0148*/ 	.short	0x0380
        /*014a*/ 	.short	0x0038


	//----- nvinfo : EIATTR_SW_WAR
	.align		4
.L_6679:
        /*014c*/ 	.byte	0x04, 0x36
        /*014e*/ 	.short	(.L_6681 - .L_6680)
.L_6680:
        /*0150*/ 	.word	0x00000008
.L_6681:


//--------------------- .nv.info._ZN2at6native18elementwise_kernelILi128ELi4EZNS0_22gpu_kernel_impl_nocastINS0_13BinaryFunctorIN3c108BFloat16ES5_S5_ZZZNS0_21nextafter_kernel_cudaERNS_18TensorIteratorBaseEENKUlvE_clEvENKUlvE1_clEvEUlS5_S5_E_EEEEvS7_RKT_EUliE_EEviT1_ --------------------------
	.section	.nv.info._ZN2at6native18elementwise_kernelILi128ELi4EZNS0_22gpu_kernel_impl_nocastINS0_13BinaryFunctorIN3c108BFloat16ES5_S5_ZZZNS0_21nextafter_kernel_cudaERNS_18TensorIteratorBaseEENKUlvE_clEvENKUlvE1_clEvEUlS5_S5_E_EEEEvS7_RKT_EUliE_EEviT1_,"",@"SHT_CUDA_INFO"
	.sectionflags	@""
	.align	4


	//----- nvinfo : EIATTR_CUDA_API_VERSION
	.align		4
        /*0000*/ 	.byte	0x04, 0x37
        /*0002*/ 	.short	(.L_6683 - .L_6682)
.L_6682:
        /*0004*/ 	.word	0x00000082


	//----- nvinfo : EIATTR_KPARAM_INFO
	.align		4
.L_6683:
        /*0008*/ 	.byte	0x04, 0x17
        /*000a*/ 	.short	(.L_6685 - .L_6684)
.L_6684:
        /*000c*/ 	.word	0x00000000
        /*0010*/ 	.short	0x0001
        /*0012*/ 	.short	0x0008
        /*0014*/ 	.byte	0x00, 0xf0, 0x21, 0x0a


	//----- nvinfo : EIATTR_KPARAM_INFO
	.align		4
.L_6685:
        /*0018*/ 	.byte	0x04, 0x17
        /*001a*/ 	.short	(.L_6687 - .L_6686)
.L_6686:
        /*001c*/ 	.word	0x00000000
        /*0020*/ 	.short	0x0000
        /*0022*/ 	.short	0x0000
        /*0024*/ 	.byte	0x00, 0xf0, 0x11, 0x00


	//----- nvinfo : EIATTR_SPARSE_MMA_MASK
	.align		4
.L_6687:
        /*0028*/ 	.byte	0x03, 0x50
        /*002a*/ 	.short	0x0000


	//----- nvinfo : EIATTR_MAXREG_COUNT
	.align		4
        /*002c*/ 	.byte	0x03, 0x1b
        /*002e*/ 	.short	0x0080


	//----- nvinfo : EIATTR_MERCURY_ISA_VERSION
	.align		4
        /*0030*/ 	.byte	0x03, 0x5f
        /*0032*/ 	.short	0x0101


	//----- nvinfo : EIATTR_VRC_CTA_INIT_COUNT
	.align		4
        /*0034*/ 	.byte	0x02, 0x4a
	.zero		1
	.zero		1


	//----- nvinfo : EIATTR_EXIT_INSTR_OFFSETS
	.align		4
        /*0038*/ 	.byte	0x04, 0x1c
        /*003a*/ 	.short	(.L_6689 - .L_6688)


	//   ....[0]....
.L_6688:
        /*003c*/ 	.word	0x00000980


	//   ....[1]....
        /*0040*/ 	.word	0x00000c20


	//   ....[2]....
        /*0044*/ 	.word	0x000057a0


	//   ....[3]....
        /*0048*/ 	.word	0x00007070


	//----- nvinfo : EIATTR_MAX_THREADS
	.align		4
.L_6689:
        /*004c*/ 	.byte	0x04, 0x05
        /*004e*/ 	.short	(.L_6691 - .L_6690)
.L_6690:
        /*0050*/ 	.word	0x00000080
        /*0054*/ 	.word	0x00000001
        /*0058*/ 	.word	0x00000001


	//----- nvinfo : EIATTR_CRS_STACK_SIZE
	.align		4
.L_6691:
        /*005c*/ 	.byte	0x04, 0x1e
        /*005e*/ 	.short	(.L_6693 - .L_6692)
.L_6692:
        /*0060*/ 	.word	0x00000000


	//----- nvinfo : EIATTR_CBANK_PARAM_SIZE
	.align		4
.L_6693:
        /*0064*/ 	.byte	0x03, 0x19
        /*0066*/ 	.short	0x0290


	//----- nvinfo : EIATTR_PARAM_CBANK
	.align		4
        /*0068*/ 	.byte	0x04, 0x0a
        /*006a*/ 	.short	(.L_6695 - .L_6694)
	.align		4
.L_6694:
        /*006c*/ 	.word	index@(.nv.constant0._ZN2at6native18elementwise_kernelILi128ELi4EZNS0_22gpu_kernel_impl_nocastINS0_13BinaryFunctorIN3c108BFloat16ES5_S5_ZZZNS0_21nextafter_kernel_cudaERNS_18TensorIteratorBaseEENKUlvE_clEvENKUlvE1_clEvEUlS5_S5_E_EEEEvS7_RKT_EUliE_EEviT1_)
        /*0070*/ 	.short	0x0380
        /*0072*/ 	.short	0x0290


	//----- nvinfo : EIATTR_SW_WAR
	.align		4
.L_6695:
        /*0074*/ 	.byte	0x04, 0x36
        /*0076*/ 	.short	(.L_6697 - .L_6696)
.L_6696:
        /*0078*/ 	.word	0x00000008
.L_6697:


//--------------------- .nv.info._ZN2at6native27unrolled_elementwise_kernelINS0_13BinaryFunctorIN3c108BFloat16ES4_S4_ZZZNS0_21nextafter_kernel_cudaERNS_18TensorIteratorBaseEENKUlvE_clEvENKUlvE1_clEvEUlS4_S4_E_EESt5arrayIPcLm3EELi4E23TrivialOffsetCalculatorILi2EjESE_ILi1EjENS0_6memory15LoadWithoutCastENSH_16StoreWithoutCastEEEviT_T0_T2_T3_T4_T5_ --------------------------
	.section	.nv.info._ZN2at6native27unrolled_elementwise_kernelINS0_13BinaryFunctorIN3c108BFloat16ES4_S4_ZZZNS0_21nextafter_kernel_cudaERNS_18TensorIteratorBaseEENKUlvE_clEvENKUlvE1_clEvEUlS4_S4_E_EESt5arrayIPcLm3EELi4E23TrivialOffsetCalculatorILi2EjESE_ILi1EjENS0_6memory15LoadWithoutCastENSH_16StoreWithoutCastEEEviT_T0_T2_T3_T4_T5_,"",@"SHT_CUDA_INFO"
	.sectionflags	@""
	.align	4


	//----- nvinfo : EIATTR_CUDA_API_VERSION
	.align		4
        /*0000*/ 	.byte	0x04, 0x37
        /*0002*/ 	.short	(.L_6699 - .L_6698)
.L_6698:
        /*0004*/ 	.word	0x00000082


	//----- nvinfo : EIATTR_KPARAM_INFO
	.align		4
.L_6699:
        /*0008*/ 	.byte	0x04, 0x17
        /*000a*/ 	.short	(.L_6701 - .L_6700)
.L_6700:
        /*000c*/ 	.word	0x00000000
        /*0010*/ 	.short	0x0006
        /*0012*/ 	.short	0x0023
        /*0014*/ 	.byte	0x00, 0xf0, 0x05, 0x00


	//----- nvinfo : EIATTR_KPARAM_INFO
	.align		4
.L_6701:
        /*0018*/ 	.byte	0x04, 0x17
        /*001a*/ 	.short	(.L_6703 - .L_6702)
.L_6702:
        /*001c*/ 	.word	0x00000000
        /*0020*/ 	.short	0x0005
        /*0022*/ 	.short	0x0022
        /*0024*/ 	.byte	0x00, 0xf0, 0x05, 0x00


	//----- nvinfo : EIATTR_KPARAM_INFO
	.align		4
.L_6703:
        /*0028*/ 	.byte	0x04, 0x17
        /*002a*/ 	.short	(.L_6705 - .L_6704)
.L_6704:
        /*002c*/ 	.word	0x00000000
        /*0030*/ 	.short	0x0004
        /*0032*/ 	.short	0x0021
        /*0034*/ 	.byte	0x00, 0xf0, 0x05, 0x00


	//----- nvinfo : EIATTR_KPARAM_INFO
	.align		4
.L_6705:
        /*0038*/ 	.byte	0x04, 0x17
        /*003a*/ 	.short	(.L_6707 - .L_6706)
.L_6706:
        /*003c*/ 	.word	0x00000000
        /*0040*/ 	.short	0x0003
        /*0042*/ 	.short	0x0020
        /*0044*/ 	.byte	0x00, 0xf0, 0x05, 0x00


	//----- nvinfo : EIATTR_KPARAM_INFO
	.align		4
.L_6707:
        /*0048*/ 	.byte	0x04, 0x17
        /*004a*/ 	.short	(.L_6709 - .L_6708)
.L_6708:
        /*004c*/ 	.word	0x00000000
        /*0050*/ 	.short	0x0002
        /*0052*/ 	.short	0x0008
        /*0054*/ 	.byte	0x00, 0xf0, 0x61, 0x00


	//----- nvinfo : EIATTR_KPARAM_INFO
	.align		4
.L_6709:
        /*0058*/ 	.byte	0x04, 0x17
        /*005a*/ 	.short	(.L_6711 - .L_6710)
.L_6710:
        /*005c*/ 	.word	0x00000000
        /*0060*/ 	.short	0x0001
        /*0062*/ 	.short	0x0004
        /*0064*/ 	.byte	0x00, 0xf0, 0x05, 0x00


	//----- nvinfo : EIATTR_KPARAM_INFO
	.align		4
.L_6711:
        /*0068*/ 	.byte	0x04, 0x17
        /*006a*/ 	.short	(.L_6713 - .L_6712)
.L_6712:
        /*006c*/ 	.word	0x00000000
        /*0070*/ 	.short	0x0000
        /*0072*/ 	.short	0x0000
        /*0074*/ 	.byte	0x00, 0xf0, 0x11, 0x00


	//----- nvinfo : EIATTR_SPARSE_MMA_MASK
	.align		4
.L_6713:
        /*0078*/ 	.byte	0x03, 0x50
        /*007a*/ 	.short	0x0000


	//----- nvinfo : EIATTR_MAXREG_COUNT
	.align		4
        /*007c*/ 	.byte	0x03, 0x1b
        /*007e*/ 	.short	0x00ff


	//----- nvinfo : EIATTR_MERCURY_ISA_VERSION
	.align		4
        /*0080*/ 	.byte	0x03, 0x5f
        /*0082*/ 	.short	0x0101


	//----- nvinfo : EIATTR_VRC_CTA_INIT_COUNT
	.align		4
        /*0084*/ 	.byte	0x02, 0x4a
	.zero		1
	.zero		1


	//----- nvinfo : EIATTR_EXIT_INSTR_OFFSETS
	.align		4
        /*0088*/ 	.byte	0x04, 0x1c
        /*008a*/ 	.short	(.L_6715 - .L_6714)


	//   ....[0]....
.L_6714:
        /*008c*/ 	.word	0x00000e00


	//   ....[1]....
        /*0090*/ 	.word	0x00000e50


	//----- nvinfo : EIATTR_MAX_THREADS
	.align		4
.L_6715:
        /*0094*/ 	.byte	0x04, 0x05
        /*0096*/ 	.short	(.L_6717 - .L_6716)
.L_6716:
        /*0098*/ 	.word	0x00000080
        /*009c*/ 	.word	0x00000001
        /*00a0*/ 	.word	0x00000001


	//----- nvinfo : EIATTR_CRS_STACK_SIZE
	.align		4
.L_6717:
        /*00a4*/ 	.byte	0x04, 0x1e
        /*00a6*/ 	.short	(.L_6719 - .L_6718)
.L_6718:
        /*00a8*/ 	.word	0x00000000


	//----- nvinfo : EIATTR_CBANK_PARAM_SIZE
	.align		4
.L_6719:
        /*00ac*/ 	.byte	0x03, 0x19
        /*00ae*/ 	.short	0x0024


	//----- nvinfo : EIATTR_PARAM_CBANK
	.align		4
        /*00b0*/ 	.byte	0x04, 0x0a
        /*00b2*/ 	.short	(.L_6721 - .L_6720)
	.align		4
.L_6720:
        /*00b4*/ 	.word	index@(.nv.constant0._ZN2at6native27unrolled_elementwise_kernelINS0_13BinaryFunctorIN3c108BFloat16ES4_S4_ZZZNS0_21nextafter_kernel_cudaERNS_18TensorIteratorBaseEENKUlvE_clEvENKUlvE1_clEvEUlS4_S4_E_EESt5arrayIPcLm3EELi4E23TrivialOffsetCalculatorILi2EjESE_ILi1EjENS0_6memory15LoadWithoutCastENSH_16StoreWithoutCastEEEviT_T0_T2_T3_T4_T5_)
        /*00b8*/ 	.short	0x0380
        /*00ba*/ 	.short	0x0024


	//----- nvinfo : EIATTR_SW_WAR
	.align		4
.L_6721:
        /*00bc*/ 	.byte	0x04, 0x36
        /*00be*/ 	.short	(.L_6723 - .L_6722)
.L_6722:
        /*00c0*/ 	.word	0x00000008
.L_6723:


//--------------------- .nv.info._ZN2at6native29vectorized_elementwise_kernelILi2ENS0_13BinaryFunctorIN3c108BFloat16ES4_S4_ZZZNS0_21nextafter_kernel_cudaERNS_18TensorIteratorBaseEENKUlvE_clEvENKUlvE1_clEvEUlS4_S4_E_EESt5arrayIPcLm3EEEEviT0_T1_ --------------------------
	.section	.nv.info._ZN2at6native29vectorized_elementwise_kernelILi2ENS0_13BinaryFunctorIN3c108BFloat16ES4_S4_ZZZNS0_21nextafter_kernel_cudaERNS_18TensorIteratorBaseEENKUlvE_clEvENKUlvE1_clEvEUlS4_S4_E_EESt5arrayIPcLm3EEEEviT0_T1_,"",@"SHT_CUDA_INFO"
	.sectionflags	@""
	.align	4


	//----- nvinfo : EIATTR_CUDA_API_VERSION
	.align		4
        /*0000*/ 	.byte	0x04, 0x37
        /*0002*/ 	.short	(.L_6725 - .L_6724)
.L_6724:
        /*0004*/ 	.word	0x00000082


	//----- nvinfo : EIATTR_KPARAM_INFO
	.align		4
.L_6725:
        /*0008*/ 	.byte	0x04, 0x17
        /*000a*/ 	.short	(.L_6727 - .L_6726)
.L_6726:
        /*000c*/ 	.word	0x00000000
        /*0010*/ 	.short	0x0002
        /*0012*/ 	.short	0x0008
        /*0014*/ 	.byte	0x00, 0xf0, 0x61, 0x00


	//----- nvinfo : EIATTR_KPARAM_INFO
	.align		4
.L_6727:
        /*0018*/ 	.byte	0x04, 0x17
        /*001a*/ 	.short	(.L_6729 - .L_6728)
.L_6728:
        /*001c*/ 	.word	0x00000000
        /*0020*/ 	.short	0x0001
        /*0022*/ 	.short	0x0004
        /*0024*/ 	.byte	0x00, 0xf0, 0x05, 0x00


	//----- nvinfo : EIATTR_KPARAM_INFO
	.align		4
.L_6729:
        /*0028*/ 	.byte	0x04, 0x17
        /*002a*/ 	.short	(.L_6731 - .L_6730)
.L_6730:
        /*002c*/ 	.word	0x00000000
        /*0030*/ 	.short	0x0000
        /*0032*/ 	.short	0x0000
        /*0034*/ 	.byte	0x00, 0xf0, 0x11, 0x00


	//----- nvinfo : EIATTR_SPARSE_MMA_MASK
	.align		4
.L_6731:
        /*0038*/ 	.byte	0x03, 0x50
        /*003a*/ 	.short	0x0000


	//----- nvinfo : EIATTR_MAXREG_COUNT
	.align		4
        /*003c*/ 	.byte	0x03, 0x1b
        /*003e*/ 	.short	0x00ff


	//----- nvinfo : EIATTR_MERCURY_ISA_VERSION
	.align		4
        /*0040*/ 	.byte	0x03, 0x5f
        /*0042*/ 	.short	0x0101


	//----- nvinfo : EIATTR_VRC_CTA_INIT_COUNT
	.align		4
        /*0044*/ 	.byte	0x02, 0x4a
	.zero		1
	.zero		1


	//----- nvinfo : EIATTR_EXIT_INSTR_OFFSETS
	.align		4
        /*0048*/ 	.byte	0x04, 0x1c
        /*004a*/ 	.short	(.L_6733 - .L_6732)


	//   ....[0]....
.L_6732:
        /*004c*/ 	.word	0x00001ca0


	//   ....[1]....
        /*0050*/ 	.word	0x00001cf0


	//   ....[2]....
        /*0054*/ 	.word	0x00003110


	//----- nvinfo : EIATTR_MAX_THREADS
	.align		4
.L_6733:
        /*0058*/ 	.byte	0x04, 0x05
        /*005a*/ 	.short	(.L_6735 - .L_6734)
.L_6734:
        /*005c*/ 	.word	0x00000080
        /*0060*/ 	.word	0x00000001
        /*0064*/ 	.word	0x00000001


	//----- nvinfo : EIATTR_CRS_STACK_SIZE
	.align		4
.L_6735:
        /*0068*/ 	.byte	0x04, 0x1e
        /*006a*/ 	.short	(.L_6737 - .L_6736)
.L_6736:
        /*006c*/ 	.word	0x00000000


	//----- nvinfo : EIATTR_CBANK_PARAM_SIZE
	.align		4
.L_6737:
        /*0070*/ 	.byte	0x03, 0x19
        /*0072*/ 	.short	0x0020


	//----- nvinfo : EIATTR_PARAM_CBANK
	.align		4
        /*0074*/ 	.byte	0x04, 0x0a
        /*0076*/ 	.short	(.L_6739 - .L_6738)
	.align		4
.L_6738:
        /*0078*/ 	.word	index@(.nv.constant0._ZN2at6native29vectorized_elementwise_kernelILi2ENS0_13BinaryFunctorIN3c108BFloat16ES4_S4_ZZZNS0_21nextafter_kernel_cudaERNS_18TensorIteratorBaseEENKUlvE_clEvENKUlvE1_clEvEUlS4_S4_E_EESt5arrayIPcLm3EEEEviT0_T1_)
        /*007c*/ 	.short	0x0380
        /*007e*/ 	.short	0x0020


	//----- nvinfo : EIATTR_SW_WAR
	.align		4
.L_6739:
        /*0080*/ 	.byte	0x04, 0x36
        /*0082*/ 	.short	(.L_6741 - .L_6740)
.L_6740:
        /*0084*/ 	.word	0x00000008
.L_6741:


//--------------------- .nv.info._ZN2at6native29vectorized_elementwise_kernelILi4ENS0_13BinaryFunctorIN3c108BFloat16ES4_S4_ZZZNS0_21nextafter_kernel_cudaERNS_18TensorIteratorBaseEENKUlvE_clEvENKUlvE1_clEvEUlS4_S4_E_EESt5arrayIPcLm3EEEEviT0_T1_ --------------------------
	.section	.nv.info._ZN2at6native29vectorized_elementwise_kernelILi4ENS0_13BinaryFunctorIN3c108BFloat16ES4_S4_ZZZNS0_21nextafter_kernel_cudaERNS_18TensorIteratorBaseEENKUlvE_clEvENKUlvE1_clEvEUlS4_S4_E_EESt5arrayIPcLm3EEEEviT0_T1_,"",@"SHT_CUDA_INFO"
	.sectionflags	@""
	.align	4


	//----- nvinfo : EIATTR_CUDA_API_VERSION
	.align		4
        /*0000*/ 	.byte	0x04, 0x37
        /*0002*/ 	.short	(.L_6743 - .L_6742)
.L_6742:
        /*0004*/ 	.word	0x00000082


	//----- nvinfo : EIATTR_KPARAM_INFO
	.align		4
.L_6743:
        /*0008*/ 	.byte	0x04, 0x17
        /*000a*/ 	.short	(.L_6745 - .L_6744)
.L_6744:
        /*000c*/ 	.word	0x00000000
        /*0010*/ 	.short	0x0002
        /*0012*/ 	.short	0x0008
        /*0014*/ 	.byte	0x00, 0xf0, 0x61, 0x00


	//----- nvinfo : EIATTR_KPARAM_INFO
	.align		4
.L_6745:
        /*0018*/ 	.byte	0x04, 0x17
        /*001a*/ 	.short	(.L_6747 - .L_6746)
.L_6746:
        /*001c*/ 	.word	0x00000000
        /*0020*/ 	.short	0x0001
        /*0022*/ 	.short	0x0004
        /*0024*/ 	.byte	0x00, 0xf0, 0x05, 0x00


	//----- nvinfo : EIATTR_KPARAM_INFO
	.align		4
.L_6747:
        /*0028*/ 	.byte	0x04, 0x17
        /*002a*/ 	.short	(.L_6749 - .L_6748)
.L_6748:
        /*002c*/ 	.word	0x00000000
        /*0030*/ 	.short	0x0000
        /*0032*/ 	.short	0x0000
        /*0034*/ 	.byte	0x00, 0xf0, 0x11, 0x00


	//----- nvinfo : EIATTR_SPARSE_MMA_MASK
	.align		4
.L_6749:
        /*0038*/ 	.byte	0x03, 0x50
        /*003a*/ 	.short	0x0000


	//----- nvinfo : EIATTR_MAXREG_COUNT
	.align		4
        /*003c*/ 	.byte	0x03, 0x1b
        /*003e*/ 	.short	0x00ff


	//----- nvinfo : EIATTR_MERCURY_ISA_VERSION
	.align		4
        /*0040*/ 	.byte	0x03, 0x5f
        /*0042*/ 	.short	0x0101


	//----- nvinfo : EIATTR_VRC_CTA_INIT_COUNT
	.align		4
        /*0044*/ 	.byte	0x02, 0x4a
	.zero		1
	.zero		1


	//----- nvinfo : EIATTR_EXIT_INSTR_OFFSETS
	.align		4
        /*0048*/ 	.byte	0x04, 0x1c
        /*004a*/ 	.short	(.L_6751 - .L_6750)


	//   ....[0]....
.L_6750:
        /*004c*/ 	.word	0x00001ca0


	//   ....[1]....
        /*0050*/ 	.word	0x00001cf0


	//   ....[2]....
        /*0054*/ 	.word	0x000030c0


	//----- nvinfo : EIATTR_MAX_THREADS
	.align		4
.L_6751:
        /*0058*/ 	.byte	0x04, 0x05
        /*005a*/ 	.short	(.L_6753 - .L_6752)
.L_6752:
        /*005c*/ 	.word	0x00000080
        /*0060*/ 	.word	0x00000001
        /*0064*/ 	.word	0x00000001


	//----- nvinfo : EIATTR_CRS_STACK_SIZE
	.align		4
.L_6753:
        /*0068*/ 	.byte	0x04, 0x1e
        /*006a*/ 	.short	(.L_6755 - .L_6754)
.L_6754:
        /*006c*/ 	.word	0x00000000


	//----- nvinfo : EIATTR_CBANK_PARAM_SIZE
	.align		4
.L_6755:
        /*0070*/ 	.byte	0x03, 0x19
        /*0072*/ 	.short	0x0020


	//----- nvinfo : EIATTR_PARAM_CBANK
	.align		4
        /*0074*/ 	.byte	0x04, 0x0a
        /*0076*/ 	.short	(.L_6757 - .L_6756)
	.align		4
.L_6756:
        /*0078*/ 	.word	index@(.nv.constant0._ZN2at6native29vectorized_elementwise_kernelILi4ENS0_13BinaryFunctorIN3c108BFloat16ES4_S4_ZZZNS0_21nextafter_kernel_cudaERNS_18TensorIteratorBaseEENKUlvE_clEvENKUlvE1_clEvEUlS4_S4_E_EESt5arrayIPcLm3EEEEviT0_T1_)
        /*007c*/ 	.short	0x0380
        /*007e*/ 	.short	0x0020


	//----- nvinfo : EIATTR_SW_WAR
	.align		4
.L_6757:
        /*0080*/ 	.byte	0x04, 0x36
        /*0082*/ 	.short	(.L_6759 - .L_6758)
.L_6758:
        /*0084*/ 	.word	0x00000008
.L_6759:


//--------------------- .nv.info._ZN2at6native29vectorized_elementwise_kernelILi8ENS0_13BinaryFunctorIN3c108BFloat16ES4_S4_ZZZNS0_21nextafter_kernel_cudaERNS_18TensorIteratorBaseEENKUlvE_clEvENKUlvE1_clEvEUlS4_S4_E_EESt5arrayIPcLm3EEEEviT0_T1_ --------------------------
	.section	.nv.info._ZN2at6native29vectorized_elementwise_kernelILi8ENS0_13BinaryFunctorIN3c108BFloat16ES4_S4_ZZZNS0_21nextafter_kernel_cudaERNS_18TensorIteratorBaseEENKUlvE_clEvENKUlvE1_clEvEUlS4_S4_E_EESt5arrayIPcLm3EEEEviT0_T1_,"",@"SHT_CUDA_INFO"
	.sectionflags	@""
	.align	4


	//----- nvinfo : EIATTR_CUDA_API_VERSION
	.align		4
        /*0000*/ 	.byte	0x04, 0x37
        /*0002*/ 	.short	(.L_6761 - .L_6760)
.L_6760:
        /*0004*/ 	.word	0x00000082


	//----- nvinfo : EIATTR_KPARAM_INFO
	.align		4
.L_6761:
        /*0008*/ 	.byte	0x04, 0x17
        /*000a*/ 	.short	(.L_6763 - .L_6762)
.L_6762:
        /*000c*/ 	.word	0x00000000
        /*0010*/ 	.short	0x0002
        /*0012*/ 	.short	0x0008
        /*0014*/ 	.byte	0x00, 0xf0, 0x61, 0x00


	//----- nvinfo : EIATTR_KPARAM_INFO
	.align		4
.L_6763:
        /*0018*/ 	.byte	0x04, 0x17
        /*001a*/ 	.short	(.L_6765 - .L_6764)
.L_6764:
        /*001c*/ 	.word	0x00000000
        /*0020*/ 	.short	0x0001
        /*0022*/ 	.short	0x0004
        /*0024*/ 	.byte	0x00, 0xf0, 0x05, 0x00


	//----- nvinfo : EIATTR_KPARAM_INFO
	.align		4
.L_6765:
        /*0028*/ 	.byte	0x04, 0x17
        /*002a*/ 	.short	(.L_6767 - .L_6766)
.L_6766:
        /*002c*/ 	.word	0x00000000
        /*0030*/ 	.short	0x0000
        /*0032*/ 	.short	0x0000
        /*0034*/ 	.byte	0x00, 0xf0, 0x11, 0x00


	//----- nvinfo : EIATTR_SPARSE_MMA_MASK
	.align		4
.L_6767:
        /*0038*/ 	.byte	0x03, 0x50
        /*003a*/ 	.short	0x0000


	//----- nvinfo : EIATTR_MAXREG_COUNT
	.align		4
        /*003c*/ 	.byte	0x03, 0x1b
        /*003e*/ 	.short	0x00ff


	//----- nvinfo : EIATTR_MERCURY_ISA_VERSION
	.align		4
        /*0040*/ 	.byte	0x03, 0x5f
        /*0042*/ 	.short	0x0101


	//----- nvinfo : EIATTR_VRC_CTA_INIT_COUNT
	.align		4
        /*0044*/ 	.byte	0x02, 0x4a
	.zero		1
	.zero		1


	//----- nvinfo : EIATTR_EXIT_INSTR_OFFSETS
	.align		4
        /*0048*/ 	.byte	0x04, 0x1c
        /*004a*/ 	.short	(.L_6769 - .L_6768)


	//   ....[0]....
.L_6768:
        /*004c*/ 	.word	0x00001ca0


	//   ....[1]....
        /*0050*/ 	.word	0x00001cf0


	//   ....[2]....
        /*0054*/ 	.word	0x00003010


	//----- nvinfo : EIATTR_MAX_THREADS
	.align		4
.L_6769:
        /*0058*/ 	.byte	0x04, 0x05
        /*005a*/ 	.short	(.L_6771 - .L_6770)
.L_6770:
        /*005c*/ 	.word	0x00000080
        /*0060*/ 	.word	0x00000001
        /*0064*/ 	.word	0x00000001


	//----- nvinfo : EIATTR_CRS_STACK_SIZE
	.align		4
.L_6771:
        /*0068*/ 	.byte	0x04, 0x1e
        /*006a*/ 	.short	(.L_6773 - .L_6772)
.L_6772:
        /*006c*/ 	.word	0x00000000


	//----- nvinfo : EIATTR_CBANK_PARAM_SIZE
	.align		4
.L_6773:
        /*0070*/ 	.byte	0x03, 0x19
        /*0072*/ 	.short	0x0020


	//----- nvinfo : EIATTR_PARAM_CBANK
	.align		4
        /*0074*/ 	.byte	0x04, 0x0a
        /*0076*/ 	.short	(.L_6775 - .L_6774)
	.align		4
.L_6774:
        /*0078*/ 	.word	index@(.nv.constant0._ZN2at6native29vectorized_elementwise_kernelILi8ENS0_13BinaryFunctorIN3c108BFloat16ES4_S4_ZZZNS0_21nextafter_kernel_cudaERNS_18TensorIteratorBaseEENKUlvE_clEvENKUlvE1_clEvEUlS4_S4_E_EESt5arrayIPcLm3EEEEviT0_T1_)
        /*007c*/ 	.short	0x0380
        /*007e*/ 	.short	0x0020


	//----- nvinfo : EIATTR_SW_WAR
	.align		4
.L_6775:
        /*0080*/ 	.byte	0x04, 0x36
        /*0082*/ 	.short	(.L_6777 - .L_6776)
.L_6776:
        /*0084*/ 	.word	0x00000008
.L_6777:


//--------------------- .nv.info._ZN2at6native18elementwise_kernelILi128ELi4EZNS0_15gpu_kernel_implINS0_13BUnaryFunctorIN3c108BFloat16ES5_S5_ZZZNS0_21nextafter_kernel_cudaERNS_18TensorIteratorBaseEENKUlvE_clEvENKUlvE1_clEvEUlS5_S5_E_EEEEvS7_RKT_EUliE_EEviT1_ --------------------------
	.section	.nv.info._ZN2at6native18elementwise_kernelILi128ELi4EZNS0_15gpu_kernel_implINS0_13BUnaryFunctorIN3c108BFloat16ES5_S5_ZZZNS0_21nextafter_kernel_cudaERNS_18TensorIteratorBaseEENKUlvE_clEvENKUlvE1_clEvEUlS5_S5_E_EEEEvS7_RKT_EUliE_EEviT1_,"",@"SHT_CUDA_INFO"
	.sectionflags	@""
	.align	4


	//----- nvinfo : EIATTR_CUDA_API_VERSION
	.align		4
        /*0000*/ 	.byte	0x04, 0x37
        /*0002*/ 	.short	(.L_6779 - .L_6778)
.L_6778:
        /*0004*/ 	.word	0x00000082


	//----- nvinfo : EIATTR_KPARAM_INFO
	.align		4
.L_6779:
        /*0008*/ 	.byte	0x04, 0x17
        /*000a*/ 	.short	(.L_6781 - .L_6780)
.L_6780:
        /*000c*/ 	.word	0x00000000
        /*0010*/ 	.short	0x0001
        /*0012*/ 	.short	0x0008
        /*0014*/ 	.byte	0x00, 0xf0, 0x61, 0x08


	//----- nvinfo : EIATTR_KPARAM_INFO
	.align		4
.L_6781:
        /*0018*/ 	.byte	0x04, 0x17
        /*001a*/ 	.short	(.L_6783 - .L_6782)
.L_6782:
        /*001c*/ 	.word	0x00000000
        /*0020*/ 	.short	0x0000
        /*0022*/ 	.short	0x0000
        /*0024*/ 	.byte	0x00, 0xf0, 0x11, 0x00


	//----- nvinfo : EIATTR_SPARSE_MMA_MASK
	.align		4
.L_6783:
        /*0028*/ 	.byte	0x03, 0x50
        /*002a*/ 	.short	0x0000


	//----- nvinfo : EIATTR_MAXREG_COUNT
	.align		4
        /*002c*/ 	.byte	0x03, 0x1b
        /*002e*/ 	.short	0x0080


	//----- nvinfo : EIATTR_EXTERNS
	.align		4
        /*0030*/ 	.byte	0x04, 0x0f
        /*0032*/ 	.short	(.L_6785 - .L_6784)


	//   ....[0]....
	.align		4
.L_6784:
        /*0034*/ 	.word	index@(__assertfail)


	//----- nvinfo : EIATTR_MERCURY_ISA_VERSION
	.align		4
.L_6785:
        /*0038*/ 	.byte	0x03, 0x5f
        /*003a*/ 	.short	0x0101


	//----- nvinfo : EIATTR_VRC_CTA_INIT_COUNT
	.align		4
        /*003c*/ 	.byte	0x02, 0x4a
	.zero		1
	.zero		1


	//----- nvinfo : EIATTR_SYSCALL_OFFSETS
	.align		4
        /*0040*/ 	.byte	0x04, 0x46
        /*0042*/ 	.short	(.L_6787 - .L_6786)


	//   ....[0]....
.L_6786:
        /*0044*/ 	.word	0x00002260


	//   ....[1]....
        /*0048*/ 	.word	0x00003310


	//   ....[2]....
        /*004c*/ 	.word	0x000056c0


	//   ....[3]....
        /*0050*/ 	.word	0x000065f0


	//   ....[4]....
        /*0054*/ 	.word	0x00008a90


	//   ....[5]....
        /*0058*/ 	.word	0x000099c0


	//   ....[6]....
        /*005c*/ 	.word	0x0000be70


	//   ....[7]....
        /*0060*/ 	.word	0x0000cd60


	//----- nvinfo : EIATTR_EXIT_INSTR_OFFSETS
	.align		4
.L_6787:
        /*0064*/ 	.byte	0x04, 0x1c
        /*0066*/ 	.short	(.L_6789 - .L_6788)


	//   ....[0]....
.L_6788:
        /*0068*/ 	.word	0x00009c80


	//   ....[1]....
        /*006c*/ 	.word	0x0000c1e0


	//   ....[2]....
        /*0070*/ 	.word	0x0000c220


	//   ....[3]....
        /*0074*/ 	.word	0x0000c2c0


	//   ....[4]....
        /*0078*/ 	.word	0x0000c300


	//   ....[5]....
        /*007c*/ 	.word	0x0000c340


	//   ....[6]....
        /*0080*/ 	.word	0x0000c3d0


	//   ....[7]....
        /*0084*/ 	.word	0x0000c410


	//   ....[8]....
        /*0088*/ 	.word	0x0000c4b0


	//   ....[9]....
        /*008c*/ 	.word	0x0000c500


	//   ....[10]....
        /*0090*/ 	.word	0x0000c550


	//   ....[11]....
        /*0094*/ 	.word	0x0000c630


	//   ....[12]....
        /*0098*/ 	.word	0x0000c7a0


	//   ....[13]....
        /*009c*/ 	.word	0x0000c910


	//   ....[14]....
        /*00a0*/ 	.word	0x0000ca70


	//   ....[15]....
        /*00a4*/ 	.word	0x0000cab0


	//   ....[16]....
        /*00a8*/ 	.word	0x0000caf0


	//   ....[17]....
        /*00ac*/ 	.word	0x0000cba0


	//   ....[18]....
        /*00b0*/ 	.word	0x0000cc00


	//   ....[19]....
        /*00b4*/ 	.word	0x0000cd70


	//   ....[20]....
        /*00b8*/ 	.word	0x0000ce80


	//   ....[21]....
        /*00bc*/ 	.word	0x0000cfc0


	//   ....[22]....
        /*00c0*/ 	.word	0x0000cfe0


	//----- nvinfo : EIATTR_MAX_THREADS
	.align		4
.L_6789:
        /*00c4*/ 	.byte	0x04, 0x05
        /*00c6*/ 	.short	(.L_6791 - .L_6790)
.L_6790:
        /*00c8*/ 	.word	0x00000080
        /*00cc*/ 	.word	0x00000001
        /*00d0*/ 	.word	0x00000001


	//----- nvinfo : EIATTR_CRS_STACK_SIZE
	.align		4
.L_6791:
        /*00d4*/ 	.byte	0x04, 0x1e
        /*00d6*/ 	.short	(.L_6793 - .L_6792)
.L_6792:
        /*00d8*/ 	.word	0x00000000


	//----- nvinfo : EIATTR_CBANK_PARAM_SIZE
	.align		4
.L_6793:
        /*00dc*/ 	.byte	0x03, 0x19
        /*00de*/ 	.short	0x0220


	//----- nvinfo : EIATTR_PARAM_CBANK
	.align		4
        /*00e0*/ 	.byte	0x04, 0x0a
        /*00e2*/ 	.short	(.L_6795 - .L_6794)
	.align		4
.L_6794:
        /*00e4*/ 	.word	index@(.nv.constant0._ZN2at6native18elementwise_kernelILi128ELi4EZNS0_15gpu_kernel_implINS0_13BUnaryFunctorIN3c108BFloat16ES5_S5_ZZZNS0_21nextafter_kernel_cudaERNS_18TensorIteratorBaseEENKUlvE_clEvENKUlvE1_clEvEUlS5_S5_E_EEEEvS7_RKT_EUliE_EEviT1_)
        /*00e8*/ 	.short	0x0380
        /*00ea*/ 	.short	0x0220


	//----- nvinfo : EIATTR_SW_WAR
	.align		4
.L_6795:
        /*00ec*/ 	.byte	0x04, 0x36
        /*00ee*/ 	.short	(.L_6797 - .L_6796)
.L_6796:
        /*00f0*/ 	.word	0x00000008
.L_6797:


//--------------------- .nv.info._ZN2at6native27unrolled_elementwise_kernelINS0_13BUnaryFunctorIN3c108BFloat16ES4_S4_ZZZNS0_21nextafter_kernel_cudaERNS_18TensorIteratorBaseEENKUlvE_clEvENKUlvE1_clEvEUlS4_S4_E_EESt5arrayIPcLm2EELi4E23TrivialOffsetCalculatorILi1EjESF_NS0_6memory12LoadWithCastILi1EEENSG_13StoreWithCastILi1EEEEEviT_T0_T2_T3_T4_T5_ --------------------------
	.section	.nv.info._ZN2at6native27unrolled_elementwise_kernelINS0_13BUnaryFunctorIN3c108BFloat16ES4_S4_ZZZNS0_21nextafter_kernel_cudaERNS_18TensorIteratorBaseEENKUlvE_clEvENKUlvE1_clEvEUlS4_S4_E_EESt5arrayIPcLm2EELi4E23TrivialOffsetCalculatorILi1EjESF_NS0_6memory12LoadWithCastILi1EEENSG_13StoreWithCastILi1EEEEEviT_T0_T2_T3_T4_T5_,"",@"SHT_CUDA_INFO"
	.sectionflags	@""
	.align	4


	//----- nvinfo : EIATTR_CUDA_API_VERSION
	.align		4
        /*0000*/ 	.byte	0x04, 0x37
        /*0002*/ 	.short	(.L_6799 - .L_6798)
.L_6798:
        /*0004*/ 	.word	0x00000082


	//----- nvinfo : EIATTR_KPARAM_INFO
	.align		4
.L_6799:
        /*0008*/ 	.byte	0x04, 0x17
        /*000a*/ 	.short	(.L_6801 - .L_6800)
.L_6800:
        /*000c*/ 	.word	0x00000000
        /*0010*/ 	.short	0x0006
        /*0012*/ 	.short	0x0024
        /*0014*/ 	.byte	0x00, 0xf0, 0x21, 0x00


	//----- nvinfo : EIATTR_KPARAM_INFO
	.align		4
.L_6801:
        /*0018*/ 	.byte	0x04, 0x17
        /*001a*/ 	.short	(.L_6803 - .L_6802)
.L_6802:
        /*001c*/ 	.word	0x00000000
        /*0020*/ 	.short	0x0005
        /*0022*/ 	.short	0x001c
        /*0024*/ 	.byte	0x00, 0xf0, 0x21, 0x00


	//----- nvinfo : EIATTR_KPARAM_INFO
	.align		4
.L_6803:
        /*0028*/ 	.byte	0x04, 0x17
        /*002a*/ 	.short	(.L_6805 - .L_6804)
.L_6804:
        /*002c*/ 	.word	0x00000000
        /*0030*/ 	.short	0x0004
        /*0032*/ 	.short	0x0019
        /*0034*/ 	.byte	0x00, 0xf0, 0x05, 0x00


	//----- nvinfo : EIATTR_KPARAM_INFO
	.align		4
.L_6805:
        /*0038*/ 	.byte	0x04, 0x17
        /*003a*/ 	.short	(.L_6807 - .L_6806)
.L_6806:
        /*003c*/ 	.word	0x00000000
        /*0040*/ 	.short	0x0003
        /*0042*/ 	.short	0x0018
        /*0044*/ 	.byte	0x00, 0xf0, 0x05, 0x00


	//----- nvinfo : EIATTR_KPARAM_INFO
	.align		4
.L_6807:
        /*0048*/ 	.byte	0x04, 0x17
        /*004a*/ 	.short	(.L_6809 - .L_6808)
.L_6808:
        /*004c*/ 	.word	0x00000000
        /*0050*/ 	.short	0x0002
        /*0052*/ 	.short	0x0008
        /*0054*/ 	.byte	0x00, 0xf0, 0x41, 0x00


	//----- nvinfo : EIATTR_KPARAM_INFO
	.align		4
.L_6809:
        /*0058*/ 	.byte	0x04, 0x17
        /*005a*/ 	.short	(.L_6811 - .L_6810)
.L_6810:
        /*005c*/ 	.word	0x00000000
        /*0060*/ 	.short	0x0001
        /*0062*/ 	.short	0x0004
        /*0064*/ 	.byte	0x00, 0xf0, 0x11, 0x00


	//----- nvinfo : EIATTR_KPARAM_INFO
	.align		4
.L_6811:
        /*0068*/ 	.byte	0x04, 0x17
        /*006a*/ 	.short	(.L_6813 - .L_6812)
.L_6812:
        /*006c*/ 	.word	0x00000000
        /*0070*/ 	.short	0x0000
        /*0072*/ 	.short	0x0000
        /*0074*/ 	.byte	0x00, 0xf0, 0x11, 0x00


	//----- nvinfo : EIATTR_SPARSE_MMA_MASK
	.align		4
.L_6813:
        /*0078*/ 	.byte	0x03, 0x50
        /*007a*/ 	.short	0x0000


	//----- nvinfo : EIATTR_MAXREG_COUNT
	.align		4
        /*007c*/ 	.byte	0x03, 0x1b
        /*007e*/ 	.short	0x00ff


	//----- nvinfo : EIATTR_EXTERNS
	.align		4
        /*0080*/ 	.byte	0x04, 0x0f
        /*0082*/ 	.short	(.L_6815 - .L_6814)


	//   ....[0]....
	.align		4
.L_6814:
        /*0084*/ 	.word	index@(__assertfail)


	//----- nvinfo : EIATTR_MERCURY_ISA_VERSION
	.align		4
.L_6815:
        /*0088*/ 	.byte	0x03, 0x5f
        /*008a*/ 	.short	0x0101


	//----- nvinfo : EIATTR_VRC_CTA_INIT_COUNT
	.align		4
        /*008c*/ 	.byte	0x02, 0x4a
	.zero		1
	.zero		1


	//----- nvinfo : EIATTR_SYSCALL_OFFSETS
	.align		4
        /*0090*/ 	.byte	0x04, 0x46
        /*0092*/ 	.short	(.L_6817 - .L_6816)


	//   ....[0]....
.L_6816:
        /*0094*/ 	.word	0x00001000


	//   ....[1]....
        /*0098*/ 	.word	0x000021e0


	//   ....[2]....
        /*009c*/ 	.word	0x00003300


	//   ....[3]....
        /*00a0*/ 	.word	0x00004340


	//   ....[4]....
        /*00a4*/ 	.word	0x00005f40


	//   ....[5]....
        /*00a8*/ 	.word	0x00006df0


	//   ....[6]....
        /*00ac*/ 	.word	0x00007d70


	//   ....[7]....
        /*00b0*/ 	.word	0x00008cf0


	//----- nvinfo : EIATTR_EXIT_INSTR_OFFSETS
	.align		4
.L_6817:
        /*00b4*/ 	.byte	0x04, 0x1c
        /*00b6*/ 	.short	(.L_6819 - .L_6818)


	//   ....[0]....
.L_6818:
        /*00b8*/ 	.word	0x00008020


	//   ....[1]....
        /*00bc*/ 	.word	0x00008170


	//   ....[2]....
        /*00c0*/ 	.word	0x000081b0


	//   ....[3]....
        /*00c4*/ 	.word	0x00008250


	//   ....[4]....
        /*00c8*/ 	.word	0x00008290


	//   ....[5]....
        /*00cc*/ 	.word	0x000082d0


	//   ....[6]....
        /*00d0*/ 	.word	0x00008360


	//   ....[7]....
        /*00d4*/ 	.word	0x000083a0


	//   ....[8]....
        /*00d8*/ 	.word	0x00008440


	//   ....[9]....
        /*00dc*/ 	.word	0x00008490


	//   ....[10]....
        /*00e0*/ 	.word	0x000084e0


	//   ....[11]....
        /*00e4*/ 	.word	0x000085c0


	//   ....[12]....
        /*00e8*/ 	.word	0x00008730


	//   ....[13]....
        /*00ec*/ 	.word	0x000088a0


	//   ....[14]....
        /*00f0*/ 	.word	0x00008a00


	//   ....[15]....
        /*00f4*/ 	.word	0x00008a40


	//   ....[16]....
        /*00f8*/ 	.word	0x00008a80


	//   ....[17]....
        /*00fc*/ 	.word	0x00008b30


	//   ....[18]....
        /*0100*/ 	.word	0x00008b90


	//   ....[19]....
        /*0104*/ 	.word	0x00008d00


	//   ....[20]....
        /*0108*/ 	.word	0x00008e10


	//   ....[21]....
        /*010c*/ 	.word	0x00008f50


	//   ....[22]....
        /*0110*/ 	.word	0x00008f70


	//----- nvinfo : EIATTR_MAX_THREADS
	.align		4
.L_6819:
        /*0114*/ 	.byte	0x04, 0x05
        /*0116*/ 	.short	(.L_6821 - .L_6820)
.L_6820:
        /*0118*/ 	.word	0x00000080
        /*011c*/ 	.word	0x00000001
        /*0120*/ 	.word	0x00000001


	//----- nvinfo : EIATTR_CRS_STACK_SIZE
	.align		4
.L_6821:
        /*0124*/ 	.byte	0x04, 0x1e
        /*0126*/ 	.short	(.L_6823 - .L_6822)
.L_6822:
        /*0128*/ 	.word	0x00000000


	//----- nvinfo : EIATTR_CBANK_PARAM_SIZE
	.align		4
.L_6823:
        /*012c*/ 	.byte	0x03, 0x19
        /*012e*/ 	.short	0x002c


	//----- nvinfo : EIATTR_PARAM_CBANK
	.align		4
        /*0130*/ 	.byte	0x04, 0x0a
        /*0132*/ 	.short	(.L_6825 - .L_6824)
	.align		4
.L_6824:
        /*0134*/ 	.word	index@(.nv.constant0._ZN2at6native27unrolled_elementwise_kernelINS0_13BUnaryFunctorIN3c108BFloat16ES4_S4_ZZZNS0_21nextafter_kernel_cudaERNS_18TensorIteratorBaseEENKUlvE_clEvENKUlvE1_clEvEUlS4_S4_E_EESt5arrayIPcLm2EELi4E23TrivialOffsetCalculatorILi1EjESF_NS0_6memory12LoadWithCastILi1EEENSG_13StoreWithCastILi1EEEEEviT_T0_T2_T3_T4_T5_)
        /*0138*/ 	.short	0x0380
        /*013a*/ 	.short	0x002c


	//----- nvinfo : EIATTR_SW_WAR
	.align		4
.L_6825:
        /*013c*/ 	.byte	0x04, 0x36
        /*013e*/ 	.short	(.L_6827 - .L_6826)
.L_6826:
        /*0140*/ 	.word	0x00000008
.L_6827:


//--------------------- .nv.info._ZN2at6native18elementwise_kernelILi128ELi4EZNS0_22gpu_kernel_impl_nocastINS0_13BUnaryFunctorIN3c108BFloat16ES5_S5_ZZZNS0_21nextafter_kernel_cudaERNS_18TensorIteratorBaseEENKUlvE_clEvENKUlvE1_clEvEUlS5_S5_E_EEEEvS7_RKT_EUliE_EEviT1_ --------------------------
	.section	.nv.info._ZN2at6native18elementwise_kernelILi128ELi4EZNS0_22gpu_kernel_impl_nocastINS0_13BUnaryFunctorIN3c108BFloat16ES5_S5_ZZZNS0_21nextafter_kernel_cudaERNS_18TensorIteratorBaseEENKUlvE_clEvENKUlvE1_clEvEUlS5_S5_E_EEEEvS7_RKT_EUliE_EEviT1_,"",@"SHT_CUDA_INFO"
	.sectionflags	@""
	.align	4


	//----- nvinfo : EIATTR_CUDA_API_VERSION
	.align		4
        /*0000*/ 	.byte	0x04, 0x37
        /*0002*/ 	.short	(.L_6829 - .L_6828)
.L_6828:
        /*0004*/ 	.word	0x00000082


	//----- nvinfo : EIATTR_KPARAM_INFO
	.align		4
.L_6829:
        /*0008*/ 	.byte	0x04, 0x17
        /*000a*/ 	.short	(.L_6831 - .L_6830)
.L_6830:
        /*000c*/ 	.word	0x00000000
        /*0010*/ 	.short	0x0001
        /*0012*/ 	.short	0x0008
        /*0014*/ 	.byte	0x00, 0xf0, 0x61, 0x08


	//----- nvinfo : EIATTR_KPARAM_INFO
	.align		4
.L_6831:
        /*0018*/ 	.byte	0x04, 0x17
        /*001a*/ 	.short	(.L_6833 - .L_6832)
.L_6832:
        /*001c*/ 	.word	0x00000000
        /*0020*/ 	.short	0x0000
        /*0022*/ 	.short	0x0000
        /*0024*/ 	.byte	0x00, 0xf0, 0x11, 0x00


	//----- nvinfo : EIATTR_SPARSE_MMA_MASK
	.align		4
.L_6833:
        /*0028*/ 	.byte	0x03, 0x50
        /*002a*/ 	.short	0x0000


	//----- nvinfo : EIATTR_MAXREG_COUNT
	.align		4
        /*002c*/ 	.byte	0x03, 0x1b
        /*002e*/ 	.short	0x0080


	//----- nvinfo : EIATTR_MERCURY_ISA_VERSION
	.align		4
        /*0030*/ 	.byte	0x03, 0x5f
        /*0032*/ 	.short	0x0101


	//----- nvinfo : EIATTR_VRC_CTA_INIT_COUNT
	.align		4
        /*0034*/ 	.byte	0x02, 0x4a
	.zero		1
	.zero		1


	//----- nvinfo : EIATTR_EXIT_INSTR_OFFSETS
	.align		4
        /*0038*/ 	.byte	0x04, 0x1c
        /*003a*/ 	.short	(.L_6835 - .L_6834)


	//   ....[0]....
.L_6834:
        /*003c*/ 	.word	0x00000600


	//   ....[1]....
        /*0040*/ 	.word	0x00000730


	//   ....[2]....
        /*0044*/ 	.word	0x00000780


	//   ....[3]....
        /*0048*/ 	.word	0x00000e80


	//   ....[4]....
        /*004c*/ 	.word	0x00001080


	//   ....[5]....
        /*0050*/ 	.word	0x00004e30


	//   ....[6]....
        /*0054*/ 	.word	0x00006220


	//   ....[7]....
        /*0058*/ 	.word	0x00006260


	//   ....[8]....
        /*005c*/ 	.word	0x0000a260


	//   ....[9]....
        /*0060*/ 	.word	0x0000b750


	//----- nvinfo : EIATTR_MAX_THREADS
	.align		4
.L_6835:
        /*0064*/ 	.byte	0x04, 0x05
        /*0066*/ 	.short	(.L_6837 - .L_6836)
.L_6836:
        /*0068*/ 	.word	0x00000080
        /*006c*/ 	.word	0x00000001
        /*0070*/ 	.word	0x00000001


	//----- nvinfo : EIATTR_CRS_STACK_SIZE
	.align		4
.L_6837:
        /*0074*/ 	.byte	0x04, 0x1e
        /*0076*/ 	.short	(.L_6839 - .L_6838)
.L_6838:
        /*0078*/ 	.word	0x00000000


	//----- nvinfo : EIATTR_CBANK_PARAM_SIZE
	.align		4
.L_6839:
        /*007c*/ 	.byte	0x03, 0x19
        /*007e*/ 	.short	0x0220


	//----- nvinfo : EIATTR_PARAM_CBANK
	.align		4
        /*0080*/ 	.byte	0x04, 0x0a
        /*0082*/ 	.short	(.L_6841 - .L_6840)
	.align		4
.L_6840:
        /*0084*/ 	.word	index@(.nv.constant0._ZN2at6native18elementwise_kernelILi128ELi4EZNS0_22gpu_kernel_impl_nocastINS0_13BUnaryFunctorIN3c108BFloat16ES5_S5_ZZZNS0_21nextafter_kernel_cudaERNS_18TensorIteratorBaseEENKUlvE_clEvENKUlvE1_clEvEUlS5_S5_E_EEEEvS7_RKT_EUliE_EEviT1_)
        /*0088*/ 	.short	0x0380
        /*008a*/ 	.short	0x0220


	//----- nvinfo : EIATTR_SW_WAR
	.align		4
.L_6841:
        /*008c*/ 	.byte	0x04, 0x36
        /*008e*/ 	.short	(.L_6843 - .L_6842)
.L_6842:
        /*0090*/ 	.word	0x00000008
.L_6843:


//--------------------- .nv.info._ZN2at6native27unrolled_elementwise_kernelINS0_13BUnaryFunctorIN3c108BFloat16ES4_S4_ZZZNS0_21nextafter_kernel_cudaERNS_18TensorIteratorBaseEENKUlvE_clEvENKUlvE1_clEvEUlS4_S4_E_EESt5arrayIPcLm2EELi4E23TrivialOffsetCalculatorILi1EjESF_NS0_6memory15LoadWithoutCastENSG_16StoreWithoutCastEEEviT_T0_T2_T3_T4_T5_ --------------------------
	.section	.nv.info._ZN2at6native27unrolled_elementwise_kernelINS0_13BUnaryFunctorIN3c108BFloat16ES4_S4_ZZZNS0_21nextafter_kernel_cudaERNS_18TensorIteratorBaseEENKUlvE_clEvENKUlvE1_clEvEUlS4_S4_E_EESt5arrayIPcLm2EELi4E23TrivialOffsetCalculatorILi1EjESF_NS0_6memory15LoadWithoutCastENSG_16StoreWithoutCastEEEviT_T0_T2_T3_T4_T5_,"",@"SHT_CUDA_INFO"
	.sectionflags	@""
	.align	4


	//----- nvinfo : EIATTR_CUDA_API_VERSION
	.align		4
        /*0000*/ 	.byte	0x04, 0x37
        /*0002*/ 	.short	(.L_6845 - .L_6844)
.L_6844:
        /*0004*/ 	.word	0x00000082


	//----- nvinfo : EIATTR_KPARAM_INFO
	.align		4
.L_6845:
        /*0008*/ 	.byte	0x04, 0x17
        /*000a*/ 	.short	(.L_6847 - .L_6846)
.L_6846:
        /*000c*/ 	.word	0x00000000
        /*0010*/ 	.short	0x0006
        /*0012*/ 	.short	0x001b
        /*0014*/ 	.byte	0x00, 0xf0, 0x05, 0x00


	//----- nvinfo : EIATTR_KPARAM_INFO
	.align		4
.L_6847:
        /*0018*/ 	.byte	0x04, 0x17
        /*001a*/ 	.short	(.L_6849 - .L_6848)
.L_6848:
        /*001c*/ 	.word	0x00000000
        /*0020*/ 	.short	0x0005
        /*0022*/ 	.short	0x001a
        /*0024*/ 	.byte	0x00, 0xf0, 0x05, 0x00


	//----- nvinfo : EIATTR_KPARAM_INFO
	.align		4
.L_6849:
        /*0028*/ 	.byte	0x04, 0x17
        /*002a*/ 	.short	(.L_6851 - .L_6850)
.L_6850:
        /*002c*/ 	.word	0x00000000
        /*0030*/ 	.short	0x0004
        /*0032*/ 	.short	0x0019
        /*0034*/ 	.byte	0x00, 0xf0, 0x05, 0x00


	//----- nvinfo : EIATTR_KPARAM_INFO
	.align		4
.L_6851:
        /*0038*/ 	.byte	0x04, 0x17
        /*003a*/ 	.short	(.L_6853 - .L_6852)
.L_6852:
        /*003c*/ 	.word	0x00000000
        /*0040*/ 	.short	0x0003
        /*0042*/ 	.short	0x0018
        /*0044*/ 	.byte	0x00, 0xf0, 0x05, 0x00


	//----- nvinfo : EIATTR_KPARAM_INFO
	.align		4
.L_6853:
        /*0048*/ 	.byte	0x04, 0x17
        /*004a*/ 	.short	(.L_6855 - .L_6854)
.L_6854:
        /*004c*/ 	.word	0x00000000
        /*0050*/ 	.short	0x0002
        /*0052*/ 	.short	0x0008
        /*0054*/ 	.byte	0x00, 0xf0, 0x41, 0x00


	//----- nvinfo : EIATTR_KPARAM_INFO
	.align		4
.L_6855:
        /*0058*/ 	.byte	0x04, 0x17
        /*005a*/ 	.short	(.L_6857 - .L_6856)
.L_6856:
        /*005c*/ 	.word	0x00000000
        /*0060*/ 	.short	0x0001
        /*0062*/ 	.short	0x0004
        /*0064*/ 	.byte	0x00, 0xf0, 0x11, 0x00


	//----- nvinfo : EIATTR_KPARAM_INFO
	.align		4
.L_6857:
        /*0068*/ 	.byte	0x04, 0x17
        /*006a*/ 	.short	(.L_6859 - .L_6858)
.L_6858:
        /*006c*/ 	.word	0x00000000
        /*0070*/ 	.short	0x0000
        /*0072*/ 	.short	0x0000
        /*0074*/ 	.byte	0x00, 0xf0, 0x11, 0x00


	//----- nvinfo : EIATTR_SPARSE_MMA_MASK
	.align		4
.L_6859:
        /*0078*/ 	.byte	0x03, 0x50
        /*007a*/ 	.short	0x0000


	//----- nvinfo : EIATTR_MAXREG_COUNT
	.align		4
        /*007c*/ 	.byte	0x03, 0x1b
        /*007e*/ 	.short	0x00ff


	//----- nvinfo : EIATTR_MERCURY_ISA_VERSION
	.align		4
        /*0080*/ 	.byte	0x03, 0x5f
        /*0082*/ 	.short	0x0101


	//----- nvinfo : EIATTR_VRC_CTA_INIT_COUNT
	.align		4
        /*0084*/ 	.byte	0x02, 0x4a
	.zero		1
	.zero		1


	//----- nvinfo : EIATTR_EXIT_INSTR_OFFSETS
	.align		4
        /*0088*/ 	.byte	0x04, 0x1c
        /*008a*/ 	.short	(.L_6861 - .L_6860)


	//   ....[0]....
.L_6860:
        /*008c*/ 	.word	0x00001070


	//   ....[1]....
        /*0090*/ 	.word	0x000010c0


	//----- nvinfo : EIATTR_MAX_THREADS
	.align		4
.L_6861:
        /*0094*/ 	.byte	0x04, 0x05
        /*0096*/ 	.short	(.L_6863 - .L_6862)
.L_6862:
        /*0098*/ 	.word	0x00000080
        /*009c*/ 	.word	0x00000001
        /*00a0*/ 	.word	0x00000001


	//----- nvinfo : EIATTR_CRS_STACK_SIZE
	.align		4
.L_6863:
        /*00a4*/ 	.byte	0x04, 0x1e
        /*00a6*/ 	.short	(.L_6865 - .L_6864)
.L_6864:
        /*00a8*/ 	.word	0x00000000


	//----- nvinfo : EIATTR_CBANK_PARAM_SIZE
	.align		4
.L_6865:
        /*00ac*/ 	.byte	0x03, 0x19
        /*00ae*/ 	.short	0x001c


	//----- nvinfo : EIATTR_PARAM_CBANK
	.align		4
        /*00b0*/ 	.byte	0x04, 0x0a
        /*00b2*/ 	.short	(.L_6867 - .L_6866)
	.align		4
.L_6866:
        /*00b4*/ 	.word	index@(.nv.constant0._ZN2at6native27unrolled_elementwise_kernelINS0_13BUnaryFunctorIN3c108BFloat16ES4_S4_ZZZNS0_21nextafter_kernel_cudaERNS_18TensorIteratorBaseEENKUlvE_clEvENKUlvE1_clEvEUlS4_S4_E_EESt5arrayIPcLm2EELi4E23TrivialOffsetCalculatorILi1EjESF_NS0_6memory15LoadWithoutCastENSG_16StoreWithoutCastEEEviT_T0_T2_T3_T4_T5_)
        /*00b8*/ 	.short	0x0380
        /*00ba*/ 	.short	0x001c


	//----- nvinfo : EIATTR_SW_WAR
	.align		4
.L_6867:
        /*00bc*/ 	.byte	0x04, 0x36
        /*00be*/ 	.short	(.L_6869 - .L_6868)
.L_6868:
        /*00c0*/ 	.word	0x00000008
.L_6869:


//--------------------- .nv.info._ZN2at6native29vectorized_elementwise_kernelILi2ENS0_13BUnaryFunctorIN3c108BFloat16ES4_S4_ZZZNS0_21nextafter_kernel_cudaERNS_18TensorIteratorBaseEENKUlvE_clEvENKUlvE1_clEvEUlS4_S4_E_EESt5arrayIPcLm2EEEEviT0_T1_ --------------------------
	.section	.nv.info._ZN2at6native29vectorized_elementwise_kernelILi2ENS0_13BUnaryFunctorIN3c108BFloat16ES4_S4_ZZZNS0_21nextafter_kernel_cudaERNS_18TensorIteratorBaseEENKUlvE_clEvENKUlvE1_clEvEUlS4_S4_E_EESt5arrayIPcLm2EEEEviT0_T1_,"",@"SHT_CUDA_INFO"
	.sectionflags	@""
	.align	4


	//----- nvinfo : EIATTR_CUDA_API_VERSION
	.align		4
        /*0000*/ 	.byte	0x04, 0x37
        /*0002*/ 	.short	(.L_6871 - .L_6870)
.L_6870:
        /*0004*/ 	.word	0x00000082


	//----- nvinfo : EIATTR_KPARAM_INFO
	.align		4
.L_6871:
        /*0008*/ 	.byte	0x04, 0x17
        /*000a*/ 	.short	(.L_6873 - .L_6872)
.L_6872:
        /*000c*/ 	.word	0x00000000
        /*0010*/ 	.short	0x0002
        /*0012*/ 	.short	0x0008
        /*0014*/ 	.byte	0x00, 0xf0, 0x41, 0x00


	//----- nvinfo : EIATTR_KPARAM_INFO
	.align		4
.L_6873:
        /*0018*/ 	.byte	0x04, 0x17
        /*001a*/ 	.short	(.L_6875 - .L_6874)
.L_6874:
        /*001c*/ 	.word	0x00000000
        /*0020*/ 	.short	0x0001
        /*0022*/ 	.short	0x0004
        /*0024*/ 	.byte	0x00, 0xf0, 0x11, 0x00


	//----- nvinfo : EIATTR_KPARAM_INFO
	.align		4
.L_6875:
        /*0028*/ 	.byte	0x04, 0x17
        /*002a*/ 	.short	(.L_6877 - .L_6876)
.L_6876:
        /*002c*/ 	.word	0x00000000
        /*0030*/ 	.short	0x0000
        /*0032*/ 	.short	0x0000
        /*0034*/ 	.byte	0x00, 0xf0, 0x11, 0x00


	//----- nvinfo : EIATTR_SPARSE_MMA_MASK
	.align		4
.L_6877:
        /*0038*/ 	.byte	0x03, 0x50
        /*003a*/ 	.short	0x0000


	//----- nvinfo : EIATTR_MAXREG_COUNT
	.align		4
        /*003c*/ 	.byte	0x03, 0x1b
        /*003e*/ 	.short	0x00ff


	//----- nvinfo : EIATTR_MERCURY_ISA_VERSION
	.align		4
        /*0040*/ 	.byte	0x03, 0x5f
        /*0042*/ 	.short	0x0101


	//----- nvinfo : EIATTR_VRC_CTA_INIT_COUNT
	.align		4
        /*0044*/ 	.byte	0x02, 0x4a
	.zero		1
	.zero		1


	//----- nvinfo : EIATTR_EXIT_INSTR_OFFSETS
	.align		4
        /*0048*/ 	.byte	0x04, 0x1c
        /*004a*/ 	.short	(.L_6879 - .L_6878)


	//   ....[0]....
.L_6878:
        /*004c*/ 	.word	0x00002190


	//   ....[1]....
        /*0050*/ 	.word	0x000021e0


	//   ....[2]....
        /*0054*/ 	.word	0x00003830


	//----- nvinfo : EIATTR_MAX_THREADS
	.align		4
.L_6879:
        /*0058*/ 	.byte	0x04, 0x05
        /*005a*/ 	.short	(.L_6881 - .L_6880)
.L_6880:
        /*005c*/ 	.word	0x00000080
        /*0060*/ 	.word	0x00000001
        /*0064*/ 	.word	0x00000001


	//----- nvinfo : EIATTR_CRS_STACK_SIZE
	.align		4
.L_6881:
        /*0068*/ 	.byte	0x04, 0x1e
        /*006a*/ 	.short	(.L_6883 - .L_6882)
.L_6882:
        /*006c*/ 	.word	0x00000000


	//----- nvinfo : EIATTR_CBANK_PARAM_SIZE
	.align		4
.L_6883:
        /*0070*/ 	.byte	0x03, 0x19
        /*0072*/ 	.short	0x0018


	//----- nvinfo : EIATTR_PARAM_CBANK
	.align		4
        /*0074*/ 	.byte	0x04, 0x0a
        /*0076*/ 	.short	(.L_6885 - .L_6884)
	.align		4
.L_6884:
        /*0078*/ 	.word	index@(.nv.constant0._ZN2at6native29vectorized_elementwise_kernelILi2ENS0_13BUnaryFunctorIN3c108BFloat16ES4_S4_ZZZNS0_21nextafter_kernel_cudaERNS_18TensorIteratorBaseEENKUlvE_clEvENKUlvE1_clEvEUlS4_S4_E_EESt5arrayIPcLm2EEEEviT0_T1_)
        /*007c*/ 	.short	0x0380
        /*007e*/ 	.short	0x0018


	//----- nvinfo : EIATTR_SW_WAR
	.align		4
.L_6885:
        /*0080*/ 	.byte	0x04, 0x36
        /*0082*/ 	.short	(.L_6887 - .L_6886)
.L_6886:
        /*0084*/ 	.word	0x00000008
.L_6887:


//--------------------- .nv.info._ZN2at6native29vectorized_elementwise_kernelILi4ENS0_13BUnaryFunctorIN3c108BFloat16ES4_S4_ZZZNS0_21nextafter_kernel_cudaERNS_18TensorIteratorBaseEENKUlvE_clEvENKUlvE1_clEvEUlS4_S4_E_EESt5arrayIPcLm2EEEEviT0_T1_ --------------------------
	.section	.nv.info._ZN2at6native29vectorized_elementwise_kernelILi4ENS0_13BUnaryFunctorIN3c108BFloat16ES4_S4_ZZZNS0_21nextafter_kernel_cudaERNS_18TensorIteratorBaseEENKUlvE_clEvENKUlvE1_clEvEUlS4_S4_E_EESt5arrayIPcLm2EEEEviT0_T1_,"",@"SHT_CUDA_INFO"
	.sectionflags	@""
	.align	4


	//----- nvinfo : EIATTR_CUDA_API_VERSION
	.align		4
        /*0000*/ 	.byte	0x04, 0x37
        /*0002*/ 	.short	(.L_6889 - .L_6888)
.L_6888:
        /*0004*/ 	.word	0x00000082


	//----- nvinfo : EIATTR_KPARAM_INFO
	.align		4
.L_6889:
        /*0008*/ 	.byte	0x04, 0x17
        /*000a*/ 	.short	(.L_6891 - .L_6890)
.L_6890:
        /*000c*/ 	.word	0x00000000
        /*0010*/ 	.short	0x0002
        /*0012*/ 	.short	0x0008
        /*0014*/ 	.byte	0x00, 0xf0, 0x41, 0x00


	//----- nvinfo : EIATTR_KPARAM_INFO
	.align		4
.L_6891:
        /*0018*/ 	.byte	0x04, 0x17
        /*001a*/ 	.short	(.L_6893 - .L_6892)
.L_6892:
        /*001c*/ 	.word	0x00000000
        /*0020*/ 	.short	0x0001
        /*0022*/ 	.short	0x0004
        /*0024*/ 	.byte	0x00, 0xf0, 0x11, 0x00


	//----- nvinfo : EIATTR_KPARAM_INFO
	.align		4
.L_6893:
        /*0028*/ 	.byte	0x04, 0x17
        /*002a*/ 	.short	(.L_6895 - .L_6894)
.L_6894:
        /*002c*/ 	.word	0x00000000
        /*0030*/ 	.short	0x0000
        /*0032*/ 	.short	0x0000
        /*0034*/ 	.byte	0x00, 0xf0, 0x11, 0x00


	//----- nvinfo : EIATTR_SPARSE_MMA_MASK
	.align		4
.L_6895:
        /*0038*/ 	.byte	0x03, 0x50
        /*003a*/ 	.short	0x0000


	//----- nvinfo : EIATTR_MAXREG_COUNT
	.align		4
        /*003c*/ 	.byte	0x03, 0x1b
        /*003e*/ 	.short	0x00ff


	//----- nvinfo : EIATTR_MERCURY_ISA_VERSION
	.align		4
        /*0040*/ 	.byte	0x03, 0x5f
        /*0042*/ 	.short	0x0101


	//----- nvinfo : EIATTR_VRC_CTA_INIT_COUNT
	.align		4
        /*0044*/ 	.byte	0x02, 0x4a
	.zero		1
	.zero		1


	//----- nvinfo : EIATTR_EXIT_INSTR_OFFSETS
	.align		4
        /*0048*/ 	.byte	0x04, 0x1c
        /*004a*/ 	.short	(.L_6897 - .L_6896)


	//   ....[0]....
.L_6896:
        /*004c*/ 	.word	0x00002190


	//   ....[1]....
        /*0050*/ 	.word	0x000021e0


	//   ....[2]....
        /*0054*/ 	.word	0x000037d0


	//----- nvinfo : EIATTR_MAX_THREADS
	.align		4
.L_6897:
        /*0058*/ 	.byte	0x04, 0x05
        /*005a*/ 	.short	(.L_6899 - .L_6898)
.L_6898:
        /*005c*/ 	.word	0x00000080
        /*0060*/ 	.word	0x00000001
        /*0064*/ 	.word	0x00000001


	//----- nvinfo : EIATTR_CRS_STACK_SIZE
	.align		4
.L_6899:
        /*0068*/ 	.byte	0x04, 0x1e
        /*006a*/ 	.short	(.L_6901 - .L_6900)
.L_6900:
        /*006c*/ 	.word	0x00000000


	//----- nvinfo : EIATTR_CBANK_PARAM_SIZE
	.align		4
.L_6901:
        /*0070*/ 	.byte	0x03, 0x19
        /*0072*/ 	.short	0x0018


	//----- nvinfo : EIATTR_PARAM_CBANK
	.align		4
        /*0074*/ 	.byte	0x04, 0x0a
        /*0076*/ 	.short	(.L_6903 - .L_6902)
	.align		4
.L_6902:
        /*0078*/ 	.word	index@(.nv.constant0._ZN2at6native29vectorized_elementwise_kernelILi4ENS0_13BUnaryFunctorIN3c108BFloat16ES4_S4_ZZZNS0_21nextafter_kernel_cudaERNS_18TensorIteratorBaseEENKUlvE_clEvENKUlvE1_clEvEUlS4_S4_E_EESt5arrayIPcLm2EEEEviT0_T1_)
        /*007c*/ 	.short	0x0380
        /*007e*/ 	.short	0x0018


	//----- nvinfo : EIATTR_SW_WAR
	.align		4
.L_6903:
        /*0080*/ 	.byte	0x04, 0x36
        /*0082*/ 	.short	(.L_6905 - .L_6904)
.L_6904:
        /*0084*/ 	.word	0x00000008
.L_6905:


//--------------------- .nv.info._ZN2at6native29vectorized_elementwise_kernelILi8ENS0_13BUnaryFunctorIN3c108BFloat16ES4_S4_ZZZNS0_21nextafter_kernel_cudaERNS_18TensorIteratorBaseEENKUlvE_clEvENKUlvE1_clEvEUlS4_S4_E_EESt5arrayIPcLm2EEEEviT0_T1_ --------------------------
	.section	.nv.info._ZN2at6native29vectorized_elementwise_kernelILi8ENS0_13BUnaryFunctorIN3c108BFloat16ES4_S4_ZZZNS0_21nextafter_kernel_cudaERNS_18TensorIteratorBaseEENKUlvE_clEvENKUlvE1_clEvEUlS4_S4_E_EESt5arrayIPcLm2EEEEviT0_T1_,"",@"SHT_CUDA_INFO"
	.sectionflags	@""
	.align	4


	//----- nvinfo : EIATTR_CUDA_API_VERSION
	.align		4
        /*0000*/ 	.byte	0x04, 0x37
        /*0002*/ 	.short	(.L_6907 - .L_6906)
.L_6906:
        /*0004*/ 	.word	0x00000082


	//----- nvinfo : EIATTR_KPARAM_INFO
	.align		4
.L_6907:
        /*0008*/ 	.byte	0x04, 0x17
        /*000a*/ 	.short	(.L_6909 - .L_6908)
.L_6908:
        /*000c*/ 	.word	0x00000000
        /*0010*/ 	.short	0x0002
        /*0012*/ 	.short	0x0008
        /*0014*/ 	.byte	0x00, 0xf0, 0x41, 0x00


	//----- nvinfo : EIATTR_KPARAM_INFO
	.align		4
.L_6909:
        /*0018*/ 	.byte	0x04, 0x17
        /*001a*/ 	.short	(.L_6911 - .L_6910)
.L_6910:
        /*001c*/ 	.word	0x00000000
        /*0020*/ 	.short	0x0001
        /*0022*/ 	.short	0x0004
        /*0024*/ 	.byte	0x00, 0xf0, 0x11, 0x00


	//----- nvinfo : EIATTR_KPARAM_INFO
	.align		4
.L_6911:
        /*0028*/ 	.byte	0x04, 0x17
        /*002a*/ 	.short	(.L_6913 - .L_6912)
.L_6912:
        /*002c*/ 	.word	0x00000000
        /*0030*/ 	.short	0x0000
        /*0032*/ 	.short	0x0000
        /*0034*/ 	.byte	0x00, 0xf0, 0x11, 0x00


	//----- nvinfo : EIATTR_SPARSE_MMA_MASK
	.align		4
.L_6913:
        /*0038*/ 	.byte	0x03, 0x50
        /*003a*/ 	.short	0x0000


	//----- nvinfo : EIATTR_MAXREG_COUNT
	.align		4
        /*003c*/ 	.byte	0x03, 0x1b
        /*003e*/ 	.short	0x00ff


	//----- nvinfo : EIATTR_MERCURY_ISA_VERSION
	.align		4
        /*0040*/ 	.byte	0x03, 0x5f
        /*0042*/ 	.short	0x0101


	//----- nvinfo : EIATTR_VRC_CTA_INIT_COUNT
	.align		4
        /*0044*/ 	.byte	0x02, 0x4a
	.zero		1
	.zero		1


	//----- nvinfo : EIATTR_EXIT_INSTR_OFFSETS
	.align		4
        /*0048*/ 	.byte	0x04, 0x1c
        /*004a*/ 	.short	(.L_6915 - .L_6914)


	//   ....[0]....
.L_6914:
        /*004c*/ 	.word	0x00002190


	//   ....[1]....
        /*0050*/ 	.word	0x000021e0


	//   ....[2]....
        /*0054*/ 	.word	0x000037a0


	//----- nvinfo : EIATTR_MAX_THREADS
	.align		4
.L_6915:
        /*0058*/ 	.byte	0x04, 0x05
        /*005a*/ 	.short	(.L_6917 - .L_6916)
.L_6916:
        /*005c*/ 	.word	0x00000080
        /*0060*/ 	.word	0x00000001
        /*0064*/ 	.word	0x00000001


	//----- nvinfo : EIATTR_CRS_STACK_SIZE
	.align		4
.L_6917:
        /*0068*/ 	.byte	0x04, 0x1e
        /*006a*/ 	.short	(.L_6919 - .L_6918)
.L_6918:
        /*006c*/ 	.word	0x00000000


	//----- nvinfo : EIATTR_CBANK_PARAM_SIZE
	.align		4
.L_6919:
        /*0070*/ 	.byte	0x03, 0x19
        /*0072*/ 	.short	0x0018


	//----- nvinfo : EIATTR_PARAM_CBANK
	.align		4
        /*0074*/ 	.byte	0x04, 0x0a
        /*0076*/ 	.short	(.L_6921 - .L_6920)
	.align		4
.L_6920:
        /*0078*/ 	.word	index@(.nv.constant0._ZN2at6native29vectorized_elementwise_kernelILi8ENS0_13BUnaryFunctorIN3c108BFloat16ES4_S4_ZZZNS0_21nextafter_kernel_cudaERNS_18TensorIteratorBaseEENKUlvE_clEvENKUlvE1_clEvEUlS4_S4_E_EESt5arrayIPcLm2EEEEviT0_T1_)
        /*007c*/ 	.short	0x0380
        /*007e*/ 	.short	0x0018


	//----- nvinfo : EIATTR_SW_WAR
	.align		4
.L_6921:
        /*0080*/ 	.byte	0x04, 0x36
        /*0082*/ 	.short	(.L_6923 - .L_6922)
.L_6922:
        /*0084*/ 	.word	0x00000008
.L_6923:


//--------------------- .nv.info._ZN2at6native18elementwise_kernelILi128ELi4EZNS0_15gpu_kernel_implINS0_13AUnaryFunctorIN3c108BFloat16ES5_S5_ZZZNS0_21nextafter_kernel_cudaERNS_18TensorIteratorBaseEENKUlvE_clEvENKUlvE1_clEvEUlS5_S5_E_EEEEvS7_RKT_EUliE_EEviT1_ --------------------------
	.section	.nv.info._ZN2at6native18elementwise_kernelILi128ELi4EZNS0_15gpu_kernel_implINS0_13AUnaryFunctorIN3c108BFloat16ES5_S5_ZZZNS0_21nextafter_kernel_cudaERNS_18TensorIteratorBaseEENKUlvE_clEvENKUlvE1_clEvEUlS5_S5_E_EEEEvS7_RKT_EUliE_EEviT1_,"",@"SHT_CUDA_INFO"
	.sectionflags	@""
	.align	4


	//----- nvinfo : EIATTR_CUDA_API_VERSION
	.align		4
        /*0000*/ 	.byte	0x04, 0x37
        /*0002*/ 	.short	(.L_6925 - .L_6924)
.L_6924:
        /*0004*/ 	.word	0x00000082


	//----- nvinfo : EIATTR_KPARAM_INFO
	.align		4
.L_6925:
        /*0008*/ 	.byte	0x04, 0x17
        /*000a*/ 	.short	(.L_6927 - .L_6926)
.L_6926:
        /*000c*/ 	.word	0x00000000
        /*0010*/ 	.short	0x0001
        /*0012*/ 	.short	0x0008
        /*0014*/ 	.byte	0x00, 0xf0, 0x61, 0x08


	//----- nvinfo : EIATTR_KPARAM_INFO
	.align		4
.L_6927:
        /*0018*/ 	.byte	0x04, 0x17
        /*001a*/ 	.short	(.L_6929 - .L_6928)
.L_6928:
        /*001c*/ 	.word	0x00000000
        /*0020*/ 	.short	0x0000
        /*0022*/ 	.short	0x0000
        /*0024*/ 	.byte	0x00, 0xf0, 0x11, 0x00


	//----- nvinfo : EIATTR_SPARSE_MMA_MASK
	.align		4
.L_6929:
        /*0028*/ 	.byte	0x03, 0x50
        /*002a*/ 	.short	0x0000


	//----- nvinfo : EIATTR_MAXREG_COUNT
	.align		4
        /*002c*/ 	.byte	0x03, 0x1b
        /*002e*/ 	.short	0x0080


	//----- nvinfo : EIATTR_EXTERNS
	.align		4
        /*0030*/ 	.byte	0x04, 0x0f
        /*0032*/ 	.short	(.L_6931 - .L_6930)


	//   ....[0]....
	.align		4
.L_6930:
        /*0034*/ 	.word	index@(__assertfail)


	//----- nvinfo : EIATTR_MERCURY_ISA_VERSION
	.align		4
.L_6931:
        /*0038*/ 	.byte	0x03, 0x5f
        /*003a*/ 	.short	0x0101


	//----- nvinfo : EIATTR_VRC_CTA_INIT_COUNT
	.align		4
        /*003c*/ 	.byte	0x02, 0x4a
	.zero		1
	.zero		1


	//----- nvinfo : EIATTR_SYSCALL_OFFSETS
	.align		4
        /*0040*/ 	.byte	0x04, 0x46
        /*0042*/ 	.short	(.L_6933 - .L_6932)


	//   ....[0]....
.L_6932:
        /*0044*/ 	.word	0x00002240


	//   ....[1]....
        /*0048*/ 	.word	0x00003360


	//   ....[2]....
        /*004c*/ 	.word	0x00005710


	//   ....[3]....
        /*0050*/ 	.word	0x00006690


	//   ....[4]....
        /*0054*/ 	.word	0x00008b30


	//   ....[5]....
        /*0058*/ 	.word	0x00009ab0


	//   ....[6]....
        /*005c*/ 	.word	0x0000bf60


	//   ....[7]....
        /*0060*/ 	.word	0x0000cea0


	//----- nvinfo : EIATTR_EXIT_INSTR_OFFSETS
	.align		4
.L_6933:
        /*0064*/ 	.byte	0x04, 0x1c
        /*0066*/ 	.short	(.L_6935 - .L_6934)


	//   ....[0]....
.L_6934:
        /*0068*/ 	.word	0x00009d70


	//   ....[1]....
        /*006c*/ 	.word	0x0000c320


	//   ....[2]....
        /*0070*/ 	.word	0x0000c360


	//   ....[3]....
        /*0074*/ 	.word	0x0000c400


	//   ....[4]....
        /*0078*/ 	.word	0x0000c440


	//   ....[5]....
        /*007c*/ 	.word	0x0000c480


	//   ....[6]....
        /*0080*/ 	.word	0x0000c510


	//   ....[7]....
        /*0084*/ 	.word	0x0000c550


	//   ....[8]....
        /*0088*/ 	.word	0x0000c5f0


	//   ....[9]....
        /*008c*/ 	.word	0x0000c640


	//   ....[10]....
        /*0090*/ 	.word	0x0000c690


	//   ....[11]....
        /*0094*/ 	.word	0x0000c770


	//   ....[12]....
        /*0098*/ 	.word	0x0000c8e0


	//   ....[13]....
        /*009c*/ 	.word	0x0000ca50


	//   ....[14]....
        /*00a0*/ 	.word	0x0000cbb0


	//   ....[15]....
        /*00a4*/ 	.word	0x0000cbf0


	//   ....[16]....
        /*00a8*/ 	.word	0x0000cc30


	//   ....[17]....
        /*00ac*/ 	.word	0x0000cce0


	//   ....[18]....
        /*00b0*/ 	.word	0x0000cd40


	//   ....[19]....
        /*00b4*/ 	.word	0x0000ceb0


	//   ....[20]....
        /*00b8*/ 	.word	0x0000cfc0


	//   ....[21]....
        /*00bc*/ 	.word	0x0000d100


	//   ....[22]....
        /*00c0*/ 	.word	0x0000d120


	//----- nvinfo : EIATTR_MAX_THREADS
	.align		4
.L_6935:
        /*00c4*/ 	.byte	0x04, 0x05
        /*00c6*/ 	.short	(.L_6937 - .L_6936)
.L_6936:
        /*00c8*/ 	.word	0x00000080
        /*00cc*/ 	.word	0x00000001
        /*00d0*/ 	.word	0x00000001


	//----- nvinfo : EIATTR_CRS_STACK_SIZE
	.align		4
.L_6937:
        /*00d4*/ 	.byte	0x04, 0x1e
        /*00d6*/ 	.short	(.L_6939 - .L_6938)
.L_6938:
        /*00d8*/ 	.word	0x00000000


	//----- nvinfo : EIATTR_CBANK_PARAM_SIZE
	.align		4
.L_6939:
        /*00dc*/ 	.byte	0x03, 0x19
        /*00de*/ 	.short	0x0220


	//----- nvinfo : EIATTR_PARAM_CBANK
	.align		4
        /*00e0*/ 	.byte	0x04, 0x0a
        /*00e2*/ 	.short	(.L_6941 - .L_6940)
	.align		4
.L_6940:
        /*00e4*/ 	.word	index@(.nv.constant0._ZN2at6native18elementwise_kernelILi128ELi4EZNS0_15gpu_kernel_implINS0_13AUnaryFunctorIN3c108BFloat16ES5_S5_ZZZNS0_21nextafter_kernel_cudaERNS_18TensorIteratorBaseEENKUlvE_clEvENKUlvE1_clEvEUlS5_S5_E_EEEEvS7_RKT_EUliE_EEviT1_)
        /*00e8*/ 	.short	0x0380
        /*00ea*/ 	.short	0x0220


	//----- nvinfo : EIATTR_SW_WAR
	.align		4
.L_6941:
        /*00ec*/ 	.byte	0x04, 0x36
        /*00ee*/ 	.short	(.L_6943 - .L_6942)
.L_6942:
        /*00f0*/ 	.word	0x00000008
.L_6943:


//--------------------- .nv.info._ZN2at6native27unrolled_elementwise_kernelINS0_13AUnaryFunctorIN3c108BFloat16ES4_S4_ZZZNS0_21nextafter_kernel_cudaERNS_18TensorIteratorBaseEENKUlvE_clEvENKUlvE1_clEvEUlS4_S4_E_EESt5arrayIPcLm2EELi4E23TrivialOffsetCalculatorILi1EjESF_NS0_6memory12LoadWithCastILi1EEENSG_13StoreWithCastILi1EEEEEviT_T0_T2_T3_T4_T5_ --------------------------
	.section	.nv.info._ZN2at6native27unrolled_elementwise_kernelINS0_13AUnaryFunctorIN3c108BFloat16ES4_S4_ZZZNS0_21nextafter_kernel_cudaERNS_18TensorIteratorBaseEENKUlvE_clEvENKUlvE1_clEvEUlS4_S4_E_EESt5arrayIPcLm2EELi4E23TrivialOffsetCalculatorILi1EjESF_NS0_6memory12LoadWithCastILi1EEENSG_13StoreWithCastILi1EEEEEviT_T0_T2_T3_T4_T5_,"",@"SHT_CUDA_INFO"
	.sectionflags	@""
	.align	4


	//----- nvinfo : EIATTR_CUDA_API_VERSION
	.align		4
        /*0000*/ 	.byte	0x04, 0x37
        /*0002*/ 	.short	(.L_6945 - .L_6944)
.L_6944:
        /*0004*/ 	.word	0x00000082


	//----- nvinfo : EIATTR_KPARAM_INFO
	.align		4
.L_6945:
        /*0008*/ 	.byte	0x04, 0x17
        /*000a*/ 	.short	(.L_6947 - .L_6946)
.L_6946:
        /*000c*/ 	.word	0x00000000
        /*0010*/ 	.short	0x0006
        /*0012*/ 	.short	0x0024
        /*0014*/ 	.byte	0x00, 0xf0, 0x21, 0x00


	//----- nvinfo : EIATTR_KPARAM_INFO
	.align		4
.L_6947:
        /*0018*/ 	.byte	0x04, 0x17
        /*001a*/ 	.short	(.L_6949 - .L_6948)
.L_6948:
        /*001c*/ 	.word	0x00000000
        /*0020*/ 	.short	0x0005
        /*0022*/ 	.short	0x001c
        /*0024*/ 	.byte	0x00, 0xf0, 0x21, 0x00


	//----- nvinfo : EIATTR_KPARAM_INFO
	.align		4
.L_6949:
        /*0028*/ 	.byte	0x04, 0x17
        /*002a*/ 	.short	(.L_6951 - .L_6950)
.L_6950:
        /*002c*/ 	.word	0x00000000
        /*0030*/ 	.short	0x0004
        /*0032*/ 	.short	0x0019
        /*0034*/ 	.byte	0x00, 0xf0, 0x05, 0x00


	//----- nvinfo : EIATTR_KPARAM_INFO
	.align		4
.L_6951:
        /*0038*/ 	.byte	0x04, 0x17
        /*003a*/ 	.short	(.L_6953 - .L_6952)
.L_6952:
        /*003c*/ 	.word	0x00000000
        /*0040*/ 	.short	0x0003
        /*0042*/ 	.short	0x0018
        /*0044*/ 	.byte	0x00, 0xf0, 0x05, 0x00


	//----- nvinfo : EIATTR_KPARAM_INFO
	.align		4
.L_6953:
        /*0048*/ 	.byte	0x04, 0x17
        /*004a*/ 	.short	(.L_6955 - .L_6954)
.L_6954:
        /*004c*/ 	.word	0x00000000
        /*0050*/ 	.short	0x0002
        /*0052*/ 	.short	0x0008
        /*0054*/ 	.byte	0x00, 0xf0, 0x41, 0x00


	//----- nvinfo : EIATTR_KPARAM_INFO
	.align		4
.L_6955:
        /*0058*/ 	.byte	0x04, 0x17
        /*005a*/ 	.short	(.L_6957 - .L_6956)
.L_6956:
        /*005c*/ 	.word	0x00000000
        /*0060*/ 	.short	0x0001
        /*0062*/ 	.short	0x0004
        /*0064*/ 	.byte	0x00, 0xf0, 0x11, 0x00


	//----- nvinfo : EIATTR_KPARAM_INFO
	.align		4
.L_6957:
        /*0068*/ 	.byte	0x04, 0x17
        /*006a*/ 	.short	(.L_6959 - .L_6958)
.L_6958:
        /*006c*/ 	.word	0x00000000
        /*0070*/ 	.short	0x0000
        /*0072*/ 	.short	0x0000
        /*0074*/ 	.byte	0x00, 0xf0, 0x11, 0x00


	//----- nvinfo : EIATTR_SPARSE_MMA_MASK
	.align		4
.L_6959:
        /*0078*/ 	.byte	0x03, 0x50
        /*007a*/ 	.short	0x0000


	//----- nvinfo : EIATTR_MAXREG_COUNT
	.align		4
        /*007c*/ 	.byte	0x03, 0x1b
        /*007e*/ 	.short	0x00ff


	//----- nvinfo : EIATTR_EXTERNS
	.align		4
        /*0080*/ 	.byte	0x04, 0x0f
        /*0082*/ 	.short	(.L_6961 - .L_6960)


	//   ....[0]....
	.align		4
.L_6960:
        /*0084*/ 	.word	index@(__assertfail)


	//----- nvinfo : EIATTR_MERCURY_ISA_VERSION
	.align		4
.L_6961:
        /*0088*/ 	.byte	0x03, 0x5f
        /*008a*/ 	.short	0x0101


	//----- nvinfo : EIATTR_VRC_CTA_INIT_COUNT
	.align		4
        /*008c*/ 	.byte	0x02, 0x4a
	.zero		1
	.zero		1


	//----- nvinfo : EIATTR_SYSCALL_OFFSETS
	.align		4
        /*0090*/ 	.byte	0x04, 0x46
        /*0092*/ 	.short	(.L_6963 - .L_6962)


	//   ....[0]....
.L_6962:
        /*0094*/ 	.word	0x00001020


	//   ....[1]....
        /*0098*/ 	.word	0x00002200


	//   ....[2]....
        /*009c*/ 	.word	0x00003320


	//   ....[3]....
        /*00a0*/ 	.word	0x00004430


	//   ....[4]....
        /*00a4*/ 	.word	0x00006130


	//   ....[5]....
        /*00a8*/ 	.word	0x00006fe0


	//   ....[6]....
        /*00ac*/ 	.word	0x00007f60


	//   ....[7]....
        /*00b0*/ 	.word	0x00008ee0


	//----- nvinfo : EIATTR_EXIT_INSTR_OFFSETS
	.align		4
.L_6963:
        /*00b4*/ 	.byte	0x04, 0x1c
        /*00b6*/ 	.short	(.L_6965 - .L_6964)


	//   ....[0]....
.L_6964:
        /*00b8*/ 	.word	0x00008210


	//   ....[1]....
        /*00bc*/ 	.word	0x00008360


	//   ....[2]....
        /*00c0*/ 	.word	0x000083a0


	//   ....[3]....
        /*00c4*/ 	.word	0x00008440


	//   ....[4]....
        /*00c8*/ 	.word	0x00008480


	//   ....[5]....
        /*00cc*/ 	.word	0x000084c0


	//   ....[6]....
        /*00d0*/ 	.word	0x00008550


	//   ....[7]....
        /*00d4*/ 	.word	0x00008590


	//   ....[8]....
        /*00d8*/ 	.word	0x00008630


	//   ....[9]....
        /*00dc*/ 	.word	0x00008680


	//   ....[10]....
        /*00e0*/ 	.word	0x000086d0


	//   ....[11]....
        /*00e4*/ 	.word	0x000087b0


	//   ....[12]....
        /*00e8*/ 	.word	0x00008920


	//   ....[13]....
        /*00ec*/ 	.word	0x00008a90


	//   ....[14]....
        /*00f0*/ 	.word	0x00008bf0


	//   ....[15]....
        /*00f4*/ 	.word	0x00008c30


	//   ....[16]....
        /*00f8*/ 	.word	0x00008c70


	//   ....[17]....
        /*00fc*/ 	.word	0x00008d20


	//   ....[18]....
        /*0100*/ 	.word	0x00008d80


	//   ....[19]....
        /*0104*/ 	.word	0x00008ef0


	//   ....[20]....
        /*0108*/ 	.word	0x00009000


	//   ....[21]....
        /*010c*/ 	.word	0x00009140


	//   ....[22]....
        /*0110*/ 	.word	0x00009160


	//----- nvinfo : EIATTR_MAX_THREADS
	.align		4
.L_6965:
        /*0114*/ 	.byte	0x04, 0x05
        /*0116*/ 	.short	(.L_6967 - .L_6966)
.L_6966:
        /*0118*/ 	.word	0x00000080
        /*011c*/ 	.word	0x00000001
        /*0120*/ 	.word	0x00000001


	//----- nvinfo : EIATTR_CRS_STACK_SIZE
	.align		4
.L_6967:
        /*0124*/ 	.byte	0x04, 0x1e
        /*0126*/ 	.short	(.L_6969 - .L_6968)
.L_6968:
        /*0128*/ 	.word	0x00000000


	//----- nvinfo : EIATTR_CBANK_PARAM_SIZE
	.align		4
.L_6969:
        /*012c*/ 	.byte	0x03, 0x19
        /*012e*/ 	.short	0x002c


	//----- nvinfo : EIATTR_PARAM_CBANK
	.align		4
        /*0130*/ 	.byte	0x04, 0x0a
        /*0132*/ 	.short	(.L_6971 - .L_6970)
	.align		4
.L_6970:
        /*0134*/ 	.word	index@(.nv.constant0._ZN2at6native27unrolled_elementwise_kernelINS0_13AUnaryFunctorIN3c108BFloat16ES4_S4_ZZZNS0_21nextafter_kernel_cudaERNS_18TensorIteratorBaseEENKUlvE_clEvENKUlvE1_clEvEUlS4_S4_E_EESt5arrayIPcLm2EELi4E23TrivialOffsetCalculatorILi1EjESF_NS0_6memory12LoadWithCastILi1EEENSG_13StoreWithCastILi1EEEEEviT_T0_T2_T3_T4_T5_)
        /*0138*/ 	.short	0x0380
        /*013a*/ 	.short	0x002c


	//----- nvinfo : EIATTR_SW_WAR
	.align		4
.L_6971:
        /*013c*/ 	.byte	0x04, 0x36
        /*013e*/ 	.short	(.L_6973 - .L_6972)
.L_6972:
        /*0140*/ 	.word	0x00000008
.L_6973:


//--------------------- .nv.info._ZN2at6native18elementwise_kernelILi128ELi4EZNS0_22gpu_kernel_impl_nocastINS0_13AUnaryFunctorIN3c108BFloat16ES5_S5_ZZZNS0_21nextafter_kernel_cudaERNS_18TensorIteratorBaseEENKUlvE_clEvENKUlvE1_clEvEUlS5_S5_E_EEEEvS7_RKT_EUliE_EEviT1_ --------------------------
	.section	.nv.info._ZN2at6native18elementwise_kernelILi128ELi4EZNS0_22gpu_kernel_impl_nocastINS0_13AUnaryFunctorIN3c108BFloat16ES5_S5_ZZZNS0_21nextafter_kernel_cudaERNS_18TensorIteratorBaseEENKUlvE_clEvENKUlvE1_clEvEUlS5_S5_E_EEEEvS7_RKT_EUliE_EEviT1_,"",@"SHT_CUDA_INFO"
	.sectionflags	@""
	.align	4


	//----- nvinfo : EIATTR_CUDA_API_VERSION
	.align		4
        /*0000*/ 	.byte	0x04, 0x37
        /*0002*/ 	.short	(.L_6975 - .L_6974)
.L_6974:
        /*0004*/ 	.word	0x00000082


	//----- nvinfo : EIATTR_KPARAM_INFO
	.align		4
.L_6975:
        /*0008*/ 	.byte	0x04, 0x17
        /*000a*/ 	.short	(.L_6977 - .L_6976)
.L_6976:
        /*000c*/ 	.word	0x00000000
        /*0010*/ 	.short	0x0001
        /*0012*/ 	.short	0x0008
        /*0014*/ 	.byte	0x00, 0xf0, 0x61, 0x08


	//----- nvinfo : EIATTR_KPARAM_INFO
	.align		4
.L_6977:
        /*0018*/ 	.byte	0x04, 0x17
        /*001a*/ 	.short	(.L_6979 - .L_6978)
.L_6978:
        /*001c*/ 	.word	0x00000000
        /*0020*/ 	.short	0x0000
        /*0022*/ 	.short	0x0000
        /*0024*/ 	.byte	0x00, 0xf0, 0x11, 0x00


	//----- nvinfo : EIATTR_SPARSE_MMA_MASK
	.align		4
.L_6979:
        /*0028*/ 	.byte	0x03, 0x50
        /*002a*/ 	.short	0x0000


	//----- nvinfo : EIATTR_MAXREG_COUNT
	.align		4
        /*002c*/ 	.byte	0x03, 0x1b
        /*002e*/ 	.short	0x0080


	//----- nvinfo : EIATTR_MERCURY_ISA_VERSION
	.align		4
        /*0030*/ 	.byte	0x03, 0x5f
        /*0032*/ 	.short	0x0101


	//----- nvinfo : EIATTR_VRC_CTA_INIT_COUNT
	.align		4
        /*0034*/ 	.byte	0x02, 0x4a
	.zero		1
	.zero		1


	//----- nvinfo : EIATTR_EXIT_INSTR_OFFSETS
	.align		4
        /*0038*/ 	.byte	0x04, 0x1c
        /*003a*/ 	.short	(.L_6981 - .L_6980)


	//   ....[0]....
.L_6980:
        /*003c*/ 	.word	0x000006d0


	//   ....[1]....
        /*0040*/ 	.word	0x00000860


	//   ....[2]....
        /*0044*/ 	.word	0x00000f20


	//   ....[3]....
        /*0048*/ 	.word	0x000010e0


	//   ....[4]....
        /*004c*/ 	.word	0x00005010


	//   ....[5]....
        /*0050*/ 	.word	0x00006480


	//   ....[6]....
        /*0054*/ 	.word	0x0000a430


	//   ....[7]....
        /*0058*/ 	.word	0x0000b8e0


	//----- nvinfo : EIATTR_MAX_THREADS
	.align		4
.L_6981:
        /*005c*/ 	.byte	0x04, 0x05
        /*005e*/ 	.short	(.L_6983 - .L_6982)
.L_6982:
        /*0060*/ 	.word	0x00000080
        /*0064*/ 	.word	0x00000001
        /*0068*/ 	.word	0x00000001


	//----- nvinfo : EIATTR_CRS_STACK_SIZE
	.align		4
.L_6983:
        /*006c*/ 	.byte	0x04, 0x1e
        /*006e*/ 	.short	(.L_6985 - .L_6984)
.L_6984:
        /*0070*/ 	.word	0x00000000


	//----- nvinfo : EIATTR_CBANK_PARAM_SIZE
	.align		4
.L_6985:
        /*0074*/ 	.byte	0x03, 0x19
        /*0076*/ 	.short	0x0220


	//----- nvinfo : EIATTR_PARAM_CBANK
	.align		4
        /*0078*/ 	.byte	0x04, 0x0a
        /*007a*/ 	.short	(.L_6987 - .L_6986)
	.align		4
.L_6986:
        /*007c*/ 	.word	index@(.nv.constant0._ZN2at6native18elementwise_kernelILi128ELi4EZNS0_22gpu_kernel_impl_nocastINS0_13AUnaryFunctorIN3c108BFloat16ES5_S5_ZZZNS0_21nextafter_kernel_cudaERNS_18TensorIteratorBaseEENKUlvE_clEvENKUlvE1_clEvEUlS5_S5_E_EEEEvS7_RKT_EUliE_EEviT1_)
        /*0080*/ 	.short	0x0380
        /*0082*/ 	.short	0x0220


	//----- nvinfo : EIATTR_SW_WAR
	.align		4
.L_6987:
        /*0084*/ 	.byte	0x04, 0x36
        /*0086*/ 	.short	(.L_6989 - .L_6988)
.L_6988:
        /*0088*/ 	.word	0x00000008
.L_6989:


//--------------------- .nv.info._ZN2at6native27unrolled_elementwise_kernelINS0_13AUnaryFunctorIN3c108BFloat16ES4_S4_ZZZNS0_21nextafter_kernel_cudaERNS_18TensorIteratorBaseEENKUlvE_clEvENKUlvE1_clEvEUlS4_S4_E_EESt5arrayIPcLm2EELi4E23TrivialOffsetCalculatorILi1EjESF_NS0_6memory15LoadWithoutCastENSG_16StoreWithoutCastEEEviT_T0_T2_T3_T4_T5_ --------------------------
	.section	.nv.info._ZN2at6native27unrolled_elementwise_kernelINS0_13AUnaryFunctorIN3c108BFloat16ES4_S4_ZZZNS0_21nextafter_kernel_cudaERNS_18TensorIteratorBaseEENKUlvE_clEvENKUlvE1_clEvEUlS4_S4_E_EESt5arrayIPcLm2EELi4E23TrivialOffsetCalculatorILi1EjESF_NS0_6memory15LoadWithoutCastENSG_16StoreWithoutCastEEEviT_T0_T2_T3_T4_T5_,"",@"SHT_CUDA_INFO"
	.sectionflags	@""
	.align	4


	//----- nvinfo : EIATTR_CUDA_API_VERSION
	.align		4
        /*0000*/ 	.byte	0x04, 0x37
        /*0002*/ 	.short	(.L_6991 - .L_6990)
.L_6990:
        /*0004*/ 	.word	0x00000082


	//----- nvinfo : EIATTR_KPARAM_INFO
	.align		4
.L_6991:
        /*0008*/ 	.byte	0x04, 0x17
        /*000a*/ 	.short	(.L_6993 - .L_6992)
.L_6992:
        /*000c*/ 	.word	0x00000000
        /*0010*/ 	.short	0x0006
        /*0012*/ 	.short	0x001b
        /*0014*/ 	.byte	0x00, 0xf0, 0x05, 0x00


	//----- nvinfo : EIATTR_KPARAM_INFO
	.align		4
.L_6993:
        /*0018*/ 	.byte	0x04, 0x17
        /*001a*/ 	.short	(.L_6995 - .L_6994)
.L_6994:
        /*001c*/ 	.word	0x00000000
        /*0020*/ 	.short	0x0005
        /*0022*/ 	.short	0x001a
        /*0024*/ 	.byte	0x00, 0xf0, 0x05, 0x00


	//----- nvinfo : EIATTR_KPARAM_INFO
	.align		4
.L_6995:
        /*0028*/ 	.byte	0x04, 0x17
        /*002a*/ 	.short	(.L_6997 - .L_6996)
.L_6996:
        /*002c*/ 	.word	0x00000000
        /*0030*/ 	.short	0x0004
        /*0032*/ 	.short	0x0019
        /*0034*/ 	.byte	0x00, 0xf0, 0x05, 0x00


	//----- nvinfo : EIATTR_KPARAM_INFO
	.align		4
.L_6997:
        /*0038*/ 	.byte	0x04, 0x17
        /*003a*/ 	.short	(.L_6999 - .L_6998)
.L_6998:
        /*003c*/ 	.word	0x00000000
        /*0040*/ 	.short	0x0003
        /*0042*/ 	.short	0x0018
        /*0044*/ 	.byte	0x00, 0xf0, 0x05, 0x00


	//----- nvinfo : EIATTR_KPARAM_INFO
	.align		4
.L_6999:
        /*0048*/ 	.byte	0x04, 0x17
        /*004a*/ 	.short	(.L_7001 - .L_7000)
.L_7000:
        /*004c*/ 	.word	0x00000000
        /*0050*/ 	.short	0x0002
        /*0052*/ 	.short	0x0008
        /*0054*/ 	.byte	0x00, 0xf0, 0x41, 0x00


	//----- nvinfo : EIATTR_KPARAM_INFO
	.align		4
.L_7001:
        /*0058*/ 	.byte	0x04, 0x17
        /*005a*/ 	.short	(.L_7003 - .L_7002)
.L_7002:
        /*005c*/ 	.word	0x00000000
        /*0060*/ 	.short	0x0001
        /*0062*/ 	.short	0x0004
        /*0064*/ 	.byte	0x00, 0xf0, 0x11, 0x00


	//----- nvinfo : EIATTR_KPARAM_INFO
	.align		4
.L_7003:
        /*0068*/ 	.byte	0x04, 0x17
        /*006a*/ 	.short	(.L_7005 - .L_7004)
.L_7004:
        /*006c*/ 	.word	0x00000000
        /*0070*/ 	.short	0x0000
        /*0072*/ 	.short	0x0000
        /*0074*/ 	.byte	0x00, 0xf0, 0x11, 0x00


	//----- nvinfo : EIATTR_SPARSE_MMA_MASK
	.align		4
.L_7005:
        /*0078*/ 	.byte	0x03, 0x50
        /*007a*/ 	.short	0x0000


	//----- nvinfo : EIATTR_MAXREG_COUNT
	.align		4
        /*007c*/ 	.byte	0x03, 0x1b
        /*007e*/ 	.short	0x00ff


	//----- nvinfo : EIATTR_MERCURY_ISA_VERSION
	.align		4
        /*0080*/ 	.byte	0x03, 0x5f
        /*0082*/ 	.short	0x0101


	//----- nvinfo : EIATTR_VRC_CTA_INIT_COUNT
	.align		4
        /*0084*/ 	.byte	0x02, 0x4a
	.zero		1
	.zero		1


	//----- nvinfo : EIATTR_EXIT_INSTR_OFFSETS
	.align		4
        /*0088*/ 	.byte	0x04, 0x1c
        /*008a*/ 	.short	(.L_7007 - .L_7006)


	//   ....[0]....
.L_7006:
        /*008c*/ 	.word	0x000010f0


	//   ....[1]....
        /*0090*/ 	.word	0x00001140


	//----- nvinfo : EIATTR_MAX_THREADS
	.align		4
.L_7007:
        /*0094*/ 	.byte	0x04, 0x05
        /*0096*/ 	.short	(.L_7009 - .L_7008)
.L_7008:
        /*0098*/ 	.word	0x00000080
        /*009c*/ 	.word	0x00000001
        /*00a0*/ 	.word	0x00000001


	//----- nvinfo : EIATTR_CRS_STACK_SIZE
	.align		4
.L_7009:
        /*00a4*/ 	.byte	0x04, 0x1e
        /*00a6*/ 	.short	(.L_7011 - .L_7010)
.L_7010:
        /*00a8*/ 	.word	0x00000000


	//----- nvinfo : EIATTR_CBANK_PARAM_SIZE
	.align		4
.L_7011:
        /*00ac*/ 	.byte	0x03, 0x19
        /*00ae*/ 	.short	0x001c


	//----- nvinfo : EIATTR_PARAM_CBANK
	.align		4
        /*00b0*/ 	.byte	0x04, 0x0a
        /*00b2*/ 	.short	(.L_7013 - .L_7012)
	.align		4
.L_7012:
        /*00b4*/ 	.word	index@(.nv.constant0._ZN2at6native27unrolled_elementwise_kernelINS0_13AUnaryFunctorIN3c108BFloat16ES4_S4_ZZZNS0_21nextafter_kernel_cudaERNS_18TensorIteratorBaseEENKUlvE_clEvENKUlvE1_clEvEUlS4_S4_E_EESt5arrayIPcLm2EELi4E23TrivialOffsetCalculatorILi1EjESF_NS0_6memory15LoadWithoutCastENSG_16StoreWithoutCastEEEviT_T0_T2_T3_T4_T5_)
        /*00b8*/ 	.short	0x0380
        /*00ba*/ 	.short	0x001c


	//----- nvinfo : EIATTR_SW_WAR
	.align		4
.L_7013:
        /*00bc*/ 	.byte	0x04, 0x36
        /*00be*/ 	.short	(.L_7015 - .L_7014)
.L_7014:
        /*00c0*/ 	.word	0x00000008
.L_7015:


//--------------------- .nv.info._ZN2at6native29vectorized_elementwise_kernelILi2ENS0_13AUnaryFunctorIN3c108BFloat16ES4_S4_ZZZNS0_21nextafter_kernel_cudaERNS_18TensorIteratorBaseEENKUlvE_clEvENKUlvE1_clEvEUlS4_S4_E_EESt5arrayIPcLm2EEEEviT0_T1_ --------------------------
	.section	.nv.info._ZN2at6native29vectorized_elementwise_kernelILi2ENS0_13AUnaryFunctorIN3c108BFloat16ES4_S4_ZZZNS0_21nextafter_kernel_cudaERNS_18TensorIteratorBaseEENKUlvE_clEvENKUlvE1_clEvEUlS4_S4_E_EESt5arrayIPcLm2EEEEviT0_T1_,"",@"SHT_CUDA_INFO"
	.sectionflags	@""
	.align	4


	//----- nvinfo : EIATTR_CUDA_API_VERSION
	.align		4
        /*0000*/ 	.byte	0x04, 0x37
        /*0002*/ 	.short	(.L_7017 - .L_7016)
.L_7016:
        /*0004*/ 	.word	0x00000082


	//----- nvinfo : EIATTR_KPARAM_INFO
	.align		4
.L_7017:
        /*0008*/ 	.byte	0x04, 0x17
        /*000a*/ 	.short	(.L_7019 - .L_7018)
.L_7018:
        /*000c*/ 	.word	0x00000000
        /*0010*/ 	.short	0x0002
        /*0012*/ 	.short	0x0008
        /*0014*/ 	.byte	0x00, 0xf0, 0x41, 0x00


	//----- nvinfo : EIATTR_KPARAM_INFO
	.align		4
.L_7019:
        /*0018*/ 	.byte	0x04, 0x17
        /*001a*/ 	.short	(.L_7021 - .L_7020)
.L_7020:
        /*001c*/ 	.word	0x00000000
        /*0020*/ 	.short	0x0001
        /*0022*/ 	.short	0x0004
        /*0024*/ 	.byte	0x00, 0xf0, 0x11, 0x00


	//----- nvinfo : EIATTR_KPARAM_INFO
	.align		4
.L_7021:
        /*0028*/ 	.byte	0x04, 0x17
        /*002a*/ 	.short	(.L_7023 - .L_7022)
.L_7022:
        /*002c*/ 	.word	0x00000000
        /*0030*/ 	.short	0x0000
        /*0032*/ 	.short	0x0000
        /*0034*/ 	.byte	0x00, 0xf0, 0x11, 0x00


	//----- nvinfo : EIATTR_SPARSE_MMA_MASK
	.align		4
.L_7023:
        /*0038*/ 	.byte	0x03, 0x50
        /*003a*/ 	.short	0x0000


	//----- nvinfo : EIATTR_MAXREG_COUNT
	.align		4
        /*003c*/ 	.byte	0x03, 0x1b
        /*003e*/ 	.short	0x00ff


	//----- nvinfo : EIATTR_MERCURY_ISA_VERSION
	.align		4
        /*0040*/ 	.byte	0x03, 0x5f
        /*0042*/ 	.short	0x0101


	//----- nvinfo : EIATTR_VRC_CTA_INIT_COUNT
	.align		4
        /*0044*/ 	.byte	0x02, 0x4a
	.zero		1
	.zero		1


	//----- nvinfo : EIATTR_EXIT_INSTR_OFFSETS
	.align		4
        /*0048*/ 	.byte	0x04, 0x1c
        /*004a*/ 	.short	(.L_7025 - .L_7024)


	//   ....[0]....
.L_7024:
        /*004c*/ 	.word	0x00002290


	//   ....[1]....
        /*0050*/ 	.word	0x000022e0


	//   ....[2]....
        /*0054*/ 	.word	0x00003b80


	//----- nvinfo : EIATTR_MAX_THREADS
	.align		4
.L_7025:
        /*0058*/ 	.byte	0x04, 0x05
        /*005a*/ 	.short	(.L_7027 - .L_7026)
.L_7026:
        /*005c*/ 	.word	0x00000080
        /*0060*/ 	.word	0x00000001
        /*0064*/ 	.word	0x00000001


	//----- nvinfo : EIATTR_CRS_STACK_SIZE
	.align		4
.L_7027:
        /*0068*/ 	.byte	0x04, 0x1e
        /*006a*/ 	.short	(.L_7029 - .L_7028)
.L_7028:
        /*006c*/ 	.word	0x00000000


	//----- nvinfo : EIATTR_CBANK_PARAM_SIZE
	.align		4
.L_7029:
        /*0070*/ 	.byte	0x03, 0x19
        /*0072*/ 	.short	0x0018


	//----- nvinfo : EIATTR_PARAM_CBANK
	.align		4
        /*0074*/ 	.byte	0x04, 0x0a
        /*0076*/ 	.short	(.L_7031 - .L_7030)
	.align		4
.L_7030:
        /*0078*/ 	.word	index@(.nv.constant0._ZN2at6native29vectorized_elementwise_kernelILi2ENS0_13AUnaryFunctorIN3c108BFloat16ES4_S4_ZZZNS0_21nextafter_kernel_cudaERNS_18TensorIteratorBaseEENKUlvE_clEvENKUlvE1_clEvEUlS4_S4_E_EESt5arrayIPcLm2EEEEviT0_T1_)
        /*007c*/ 	.short	0x0380
        /*007e*/ 	.short	0x0018


	//----- nvinfo : EIATTR_SW_WAR
	.align		4
.L_7031:
        /*0080*/ 	.byte	0x04, 0x36
        /*0082*/ 	.short	(.L_7033 - .L_7032)
.L_7032:
        /*0084*/ 	.word	0x00000008
.L_7033:


//--------------------- .nv.info._ZN2at6native29vectorized_elementwise_kernelILi4ENS0_13AUnaryFunctorIN3c108BFloat16ES4_S4_ZZZNS0_21nextafter_kernel_cudaERNS_18TensorIteratorBaseEENKUlvE_clEvENKUlvE1_clEvEUlS4_S4_E_EESt5arrayIPcLm2EEEEviT0_T1_ --------------------------
	.section	.nv.info._ZN2at6native29vectorized_elementwise_kernelILi4ENS0_13AUnaryFunctorIN3c108BFloat16ES4_S4_ZZZNS0_21nextafter_kernel_cudaERNS_18TensorIteratorBaseEENKUlvE_clEvENKUlvE1_clEvEUlS4_S4_E_EESt5arrayIPcLm2EEEEviT0_T1_,"",@"SHT_CUDA_INFO"
	.sectionflags	@""
	.align	4


	//----- nvinfo : EIATTR_CUDA_API_VERSION
	.align		4
        /*0000*/ 	.byte	0x04, 0x37
        /*0002*/ 	.short	(.L_7035 - .L_7034)
.L_7034:
        /*0004*/ 	.word	0x00000082


	//----- nvinfo : EIATTR_KPARAM_INFO
	.align		4
.L_7035:
        /*0008*/ 	.byte	0x04, 0x17
        /*000a*/ 	.short	(.L_7037 - .L_7036)
.L_7036:
        /*000c*/ 	.word	0x00000000
        /*0010*/ 	.short	0x0002
        /*0012*/ 	.short	0x0008
        /*0014*/ 	.byte	0x00, 0xf0, 0x41, 0x00


	//----- nvinfo : EIATTR_KPARAM_INFO
	.align		4
.L_7037:
        /*0018*/ 	.byte	0x04, 0x17
        /*001a*/ 	.short	(.L_7039 - .L_7038)
.L_7038:
        /*001c*/ 	.word	0x00000000
        /*0020*/ 	.short	0x0001
        /*0022*/ 	.short	0x0004
        /*0024*/ 	.byte	0x00, 0xf0, 0x11, 0x00


	//----- nvinfo : EIATTR_KPARAM_INFO
	.align		4
.L_7039:
        /*0028*/ 	.byte	0x04, 0x17
        /*002a*/ 	.short	(.L_7041 - .L_7040)
.L_7040:
        /*002c*/ 	.word	0x00000000
        /*0030*/ 	.short	0x0000
        /*0032*/ 	.short	0x0000
        /*0034*/ 	.byte	0x00, 0xf0, 0x11, 0x00


	//----- nvinfo : EIATTR_SPARSE_MMA_MASK
	.align		4
.L_7041:
        /*0038*/ 	.byte	0x03, 0x50
        /*003a*/ 	.short	0x0000


	//----- nvinfo : EIATTR_MAXREG_COUNT
	.align		4
        /*003c*/ 	.byte	0x03, 0x1b
        /*003e*/ 	.short	0x00ff


	//----- nvinfo : EIATTR_MERCURY_ISA_VERSION
	.align		4
        /*0040*/ 	.byte	0x03, 0x5f
        /*0042*/ 	.short	0x0101


	//----- nvinfo : EIATTR_VRC_CTA_INIT_COUNT
	.align		4
        /*0044*/ 	.byte	0x02, 0x4a
	.zero		1
	.zero		1


	//----- nvinfo : EIATTR_EXIT_INSTR_OFFSETS
	.align		4
        /*0048*/ 	.byte	0x04, 0x1c
        /*004a*/ 	.short	(.L_7043 - .L_7042)


	//   ....[0]....
.L_7042:
        /*004c*/ 	.word	0x00002290


	//   ....[1]....
        /*0050*/ 	.word	0x000022e0


	//   ....[2]....
        /*0054*/ 	.word	0x00003b10


	//----- nvinfo : EIATTR_MAX_THREADS
	.align		4
.L_7043:
        /*0058*/ 	.byte	0x04, 0x05
        /*005a*/ 	.short	(.L_7045 - .L_7044)
.L_7044:
        /*005c*/ 	.word	0x00000080
        /*0060*/ 	.word	0x00000001
        /*0064*/ 	.word	0x00000001


	//----- nvinfo : EIATTR_CRS_STACK_SIZE
	.align		4
.L_7045:
        /*0068*/ 	.byte	0x04, 0x1e
        /*006a*/ 	.short	(.L_7047 - .L_7046)
.L_7046:
        /*006c*/ 	.word	0x00000000


	//----- nvinfo : EIATTR_CBANK_PARAM_SIZE
	.align		4
.L_7047:
        /*0070*/ 	.byte	0x03, 0x19
        /*0072*/ 	.short	0x0018


	//----- nvinfo : EIATTR_PARAM_CBANK
	.align		4
        /*0074*/ 	.byte	0x04, 0x0a
        /*0076*/ 	.short	(.L_7049 - .L_7048)
	.align		4
.L_7048:
        /*0078*/ 	.word	index@(.nv.constant0._ZN2at6native29vectorized_elementwise_kernelILi4ENS0_13AUnaryFunctorIN3c108BFloat16ES4_S4_ZZZNS0_21nextafter_kernel_cudaERNS_18TensorIteratorBaseEENKUlvE_clEvENKUlvE1_clEvEUlS4_S4_E_EESt5arrayIPcLm2EEEEviT0_T1_)
        /*007c*/ 	.short	0x0380
        /*007e*/ 	.short	0x0018


	//----- nvinfo : EIATTR_SW_WAR
	.align		4
.L_7049:
        /*0080*/ 	.byte	0x04, 0x36
        /*0082*/ 	.short	(.L_7051 - .L_7050)
.L_7050:
        /*0084*/ 	.word	0x00000008
.L_7051:


//--------------------- .nv.info._ZN2at6native29vectorized_elementwise_kernelILi8ENS0_13AUnaryFunctorIN3c108BFloat16ES4_S4_ZZZNS0_21nextafter_kernel_cudaERNS_18TensorIteratorBaseEENKUlvE_clEvENKUlvE1_clEvEUlS4_S4_E_EESt5arrayIPcLm2EEEEviT0_T1_ --------------------------
	.section	.nv.info._ZN2at6native29vectorized_elementwise_kernelILi8ENS0_13AUnaryFunctorIN3c108BFloat16ES4_S4_ZZZNS0_21nextafter_kernel_cudaERNS_18TensorIteratorBaseEENKUlvE_clEvENKUlvE1_clEvEUlS4_S4_E_EESt5arrayIPcLm2EEEEviT0_T1_,"",@"SHT_CUDA_INFO"
	.sectionflags	@""
	.align	4


	//----- nvinfo : EIATTR_CUDA_API_VERSION
	.align		4
        /*0000*/ 	.byte	0x04, 0x37
        /*0002*/ 	.short	(.L_7053 - .L_7052)
.L_7052:
        /*0004*/ 	.word	0x00000082


	//----- nvinfo : EIATTR_KPARAM_INFO
	.align		4
.L_7053:
        /*0008*/ 	.byte	0x04, 0x17
        /*000a*/ 	.short	(.L_7055 - .L_7054)
.L_7054:
        /*000c*/ 	.word	0x00000000
        /*0010*/ 	.short	0x0002
        /*0012*/ 	.short	0x0008
        /*0014*/ 	.byte	0x00, 0xf0, 0x41, 0x00


	//----- nvinfo : EIATTR_KPARAM_INFO
	.align		4
.L_7055:
        /*0018*/ 	.byte	0x04, 0x17
        /*001a*/ 	.short	(.L_7057 - .L_7056)
.L_7056:
        /*001c*/ 	.word	0x00000000
        /*0020*/ 	.short	0x0001
        /*0022*/ 	.short	0x0004
        /*0024*/ 	.byte	0x00, 0xf0, 0x11, 0x00


	//----- nvinfo : EIATTR_KPARAM_INFO
	.align		4
.L_7057:
        /*0028*/ 	.byte	0x04, 0x17
        /*002a*/ 	.short	(.L_7059 - .L_7058)
.L_7058:
        /*002c*/ 	.word	0x00000000
        /*0030*/ 	.short	0x0000
        /*0032*/ 	.short	0x0000
        /*0034*/ 	.byte	0x00, 0xf0, 0x11, 0x00


	//----- nvinfo : EIATTR_SPARSE_MMA_MASK
	.align		4
.L_7059:
        /*0038*/ 	.byte	0x03, 0x50
        /*003a*/ 	.short	0x0000


	//----- nvinfo : EIATTR_MAXREG_COUNT
	.align		4
        /*003c*/ 	.byte	0x03, 0x1b
        /*003e*/ 	.short	0x00ff


	//----- nvinfo : EIATTR_MERCURY_ISA_VERSION
	.align		4
        /*0040*/ 	.byte	0x03, 0x5f
        /*0042*/ 	.short	0x0101


	//----- nvinfo : EIATTR_VRC_CTA_INIT_COUNT
	.align		4
        /*0044*/ 	.byte	0x02, 0x4a
	.zero		1
	.zero		1


	//----- nvinfo : EIATTR_EXIT_INSTR_OFFSETS
	.align		4
        /*0048*/ 	.byte	0x04, 0x1c
        /*004a*/ 	.short	(.L_7061 - .L_7060)


	//   ....[0]....
.L_7060:
        /*004c*/ 	.word	0x00002290


	//   ....[1]....
        /*0050*/ 	.word	0x000022e0


	//   ....[2]....
        /*0054*/ 	.word	0x00003b10


	//----- nvinfo : EIATTR_MAX_THREADS
	.align		4
.L_7061:
        /*0058*/ 	.byte	0x04, 0x05
        /*005a*/ 	.short	(.L_7063 - .L_7062)
.L_7062:
        /*005c*/ 	.word	0x00000080
        /*0060*/ 	.word	0x00000001
        /*0064*/ 	.word	0x00000001


	//----- nvinfo : EIATTR_CRS_STACK_SIZE
	.align		4
.L_7063:
        /*0068*/ 	.byte	0x04, 0x1e
        /*006a*/ 	.short	(.L_7065 - .L_7064)
.L_7064:
        /*006c*/ 	.word	0x00000000


	//----- nvinfo : EIATTR_CBANK_PARAM_SIZE
	.align		4
.L_7065:
        /*0070*/ 	.byte	0x03, 0x19
        /*0072*/ 	.short	0x0018


	//----- nvinfo : EIATTR_PARAM_CBANK
	.align		4
        /*0074*/ 	.byte	0x04, 0x0a
        /*0076*/ 	.short	(.L_7067 - .L_7066)
	.align		4
.L_7066:
        /*0078*/ 	.word	index@(.nv.constant0._ZN2at6native29vectorized_elementwise_kernelILi8ENS0_13AUnaryFunctorIN3c108BFloat16ES4_S4_ZZZNS0_21nextafter_kernel_cudaERNS_18TensorIteratorBaseEENKUlvE_clEvENKUlvE1_clEvEUlS4_S4_E_EESt5arrayIPcLm2EEEEviT0_T1_)
        /*007c*/ 	.short	0x0380
        /*007e*/ 	.short	0x0018


	//----- nvinfo : EIATTR_SW_WAR
	.align		4
.L_7067:
        /*0080*/ 	.byte	0x04, 0x36
        /*0082*/ 	.short	(.L_7069 - .L_7068)
.L_7068:
        /*0084*/ 	.word	0x00000008
.L_7069:


//--------------------- .nv.info._ZN2at6native18elementwise_kernelILi128ELi4EZNS0_15gpu_kernel_implINS0_13BinaryFunctorIfffZZZNS0_21nextafter_kernel_cudaERNS_18TensorIteratorBaseEENKUlvE_clEvENKUlvE0_clEvEUlffE_EEEEvS5_RKT_EUliE_EEviT1_ --------------------------
	.section	.nv.info._ZN2at6native18elementwise_kernelILi128ELi4EZNS0_15gpu_kernel_implINS0_13BinaryFunctorIfffZZZNS0_21nextafter_kernel_cudaERNS_18TensorIteratorBaseEENKUlvE_clEvENKUlvE0_clEvEUlffE_EEEEvS5_RKT_EUliE_EEviT1_,"",@"SHT_CUDA_INFO"
	.sectionflags	@""
	.align	4


	//----- nvinfo : EIATTR_CUDA_API_VERSION
	.align		4
        /*0000*/ 	.byte	0x04, 0x37
        /*0002*/ 	.short	(.L_7071 - .L_7070)
.L_7070:
        /*0004*/ 	.word	0x00000082


	//----- nvinfo : EIATTR_KPARAM_INFO
	.align		4
.L_7071:
        /*0008*/ 	.byte	0x04, 0x17
        /*000a*/ 	.short	(.L_7073 - .L_7072)
.L_7072:
        /*000c*/ 	.word	0x00000000
        /*0010*/ 	.short	0x0001
        /*0012*/ 	.short	0x0008
        /*0014*/ 	.byte	0x00, 0xf0, 0x21, 0x0a


	//----- nvinfo : EIATTR_KPARAM_INFO
	.align		4
.L_7073:
        /*0018*/ 	.byte	0x04, 0x17
        /*001a*/ 	.short	(.L_7075 - .L_7074)
.L_7074:
        /*001c*/ 	.word	0x00000000
        /*0020*/ 	.short	0x0000
        /*0022*/ 	.short	0x0000
        /*0024*/ 	.byte	0x00, 0xf0, 0x11, 0x00


	//----- nvinfo : EIATTR_SPARSE_MMA_MASK
	.align		4
.L_7075:
        /*0028*/ 	.byte	0x03, 0x50
        /*002a*/ 	.short	0x0000


	//----- nvinfo : EIATTR_MAXREG_COUNT
	.align		4
        /*002c*/ 	.byte	0x03, 0x1b
        /*002e*/ 	.short	0x0080


	//----- nvinfo : EIATTR_EXTERNS
	.align		4
        /*0030*/ 	.byte	0x04, 0x0f
        /*0032*/ 	.short	(.L_7077 - .L_7076)


	//   ....[0]....
	.align		4
.L_7076:
        /*0034*/ 	.word	index@(__assertfail)


	//----- nvinfo : EIATTR_MERCURY_ISA_VERSION
	.align		4
.L_7077:
        /*0038*/ 	.byte	0x03, 0x5f
        /*003a*/ 	.short	0x0101


	//----- nvinfo : EIATTR_VRC_CTA_INIT_COUNT
	.align		4
        /*003c*/ 	.byte	0x02, 0x4a
	.zero		1
	.zero		1


	//----- nvinfo : EIATTR_SYSCALL_OFFSETS
	.align		4
        /*0040*/ 	.byte	0x04, 0x46
        /*0042*/ 	.short	(.L_7079 - .L_7078)


	//   ....[0]....
.L_7078:
        /*0044*/ 	.word	0x00002410


	//   ....[1]....
        /*0048*/ 	.word	0x00003200


	//   ....[2]....
        /*004c*/ 	.word	0x00004210


	//   ....[3]....
        /*0050*/ 	.word	0x00006750


	//   ....[4]....
        /*0054*/ 	.word	0x00007540


	//   ....[5]....
        /*0058*/ 	.word	0x000083e0


	//   ....[6]....
        /*005c*/ 	.word	0x0000aa30


	//   ....[7]....
        /*0060*/ 	.word	0x0000b820


	//   ....[8]....
        /*0064*/ 	.word	0x0000c6c0


	//   ....[9]....
        /*0068*/ 	.word	0x0000ed30


	//   ....[10]....
        /*006c*/ 	.word	0x0000fb20


	//   ....[11]....
        /*0070*/ 	.word	0x00010990


	//----- nvinfo : EIATTR_EXIT_INSTR_OFFSETS
	.align		4
.L_7079:
        /*0074*/ 	.byte	0x04, 0x1c
        /*0076*/ 	.short	(.L_7081 - .L_7080)


	//   ....[0]....
.L_7080:
        /*0078*/ 	.word	0x0000c970


	//   ....[1]....
        /*007c*/ 	.word	0x0000ff10


	//   ....[2]....
        /*0080*/ 	.word	0x0000ff50


	//   ....[3]....
        /*0084*/ 	.word	0x0000ffe0


	//   ....[4]....
        /*0088*/ 	.word	0x00010010


	//   ....[5]....
        /*008c*/ 	.word	0x00010040


	//   ....[6]....
        /*0090*/ 	.word	0x000100c0


	//   ....[7]....
        /*0094*/ 	.word	0x000100f0


	//   ....[8]....
        /*0098*/ 	.word	0x00010180


	//   ....[9]....
        /*009c*/ 	.word	0x000101c0


	//   ....[10]....
        /*00a0*/ 	.word	0x00010200


	//   ....[11]....
        /*00a4*/ 	.word	0x000102d0


	//   ....[12]....
        /*00a8*/ 	.word	0x00010430


	//   ....[13]....
        /*00ac*/ 	.word	0x00010590


	//   ....[14]....
        /*00b0*/ 	.word	0x000106e0


	//   ....[15]....
        /*00b4*/ 	.word	0x00010710


	//   ....[16]....
        /*00b8*/ 	.word	0x00010740


	//   ....[17]....
        /*00bc*/ 	.word	0x000107e0


	//   ....[18]....
        /*00c0*/ 	.word	0x00010830


	//   ....[19]....
        /*00c4*/ 	.word	0x000109a0


	//   ....[20]....
        /*00c8*/ 	.word	0x00010aa0


	//   ....[21]....
        /*00cc*/ 	.word	0x00010bd0


	//   ....[22]....
        /*00d0*/ 	.word	0x00010c00


	//----- nvinfo : EIATTR_MAX_THREADS
	.align		4
.L_7081:
        /*00d4*/ 	.byte	0x04, 0x05
        /*00d6*/ 	.short	(.L_7083 - .L_7082)
.L_7082:
        /*00d8*/ 	.word	0x00000080
        /*00dc*/ 	.word	0x00000001
        /*00e0*/ 	.word	0x00000001


	//----- nvinfo : EIATTR_CRS_STACK_SIZE
	.align		4
.L_7083:
        /*00e4*/ 	.byte	0x04, 0x1e
        /*00e6*/ 	.short	(.L_7085 - .L_7084)
.L_7084:
        /*00e8*/ 	.word	0x00000000


	//----- nvinfo : EIATTR_CBANK_PARAM_SIZE
	.align		4
.L_7085:
        /*00ec*/ 	.byte	0x03, 0x19
        /*00ee*/ 	.short	0x0290


	//----- nvinfo : EIATTR_PARAM_CBANK
	.align		4
        /*00f0*/ 	.byte	0x04, 0x0a
        /*00f2*/ 	.short	(.L_7087 - .L_7086)
	.align		4
.L_7086:
        /*00f4*/ 	.word	index@(.nv.constant0._ZN2at6native18elementwise_kernelILi128ELi4EZNS0_15gpu_kernel_implINS0_13BinaryFunctorIfffZZZNS0_21nextafter_kernel_cudaERNS_18TensorIteratorBaseEENKUlvE_clEvENKUlvE0_clEvEUlffE_EEEEvS5_RKT_EUliE_EEviT1_)
        /*00f8*/ 	.short	0x0380
        /*00fa*/ 	.short	0x0290


	//----- nvinfo : EIATTR_SW_WAR
	.align		4
.L_7087:
        /*00fc*/ 	.byte	0x04, 0x36
        /*00fe*/ 	.short	(.L_7089 - .L_7088)
.L_7088:
        /*0100*/ 	.word	0x00000008
.L_7089:


//--------------------- .nv.info._ZN2at6native27unrolled_elementwise_kernelINS0_13BinaryFunctorIfffZZZNS0_21nextafter_kernel_cudaERNS_18TensorIteratorBaseEENKUlvE_clEvENKUlvE0_clEvEUlffE_EESt5arrayIPcLm3EELi4E23TrivialOffsetCalculatorILi2EjESC_ILi1EjENS0_6memory12LoadWithCastILi2EEENSF_13StoreWithCastILi1EEEEEviT_T0_T2_T3_T4_T5_ --------------------------
	.section	.nv.info._ZN2at6native27unrolled_elementwise_kernelINS0_13BinaryFunctorIfffZZZNS0_21nextafter_kernel_cudaERNS_18TensorIteratorBaseEENKUlvE_clEvENKUlvE0_clEvEUlffE_EESt5arrayIPcLm3EELi4E23TrivialOffsetCalculatorILi2EjESC_ILi1EjENS0_6memory12LoadWithCastILi2EEENSF_13StoreWithCastILi1EEEEEviT_T0_T2_T3_T4_T5_,"",@"SHT_CUDA_INFO"
	.sectionflags	@""
	.align	4


	//----- nvinfo : EIATTR_CUDA_API_VERSION
	.align		4
        /*0000*/ 	.byte	0x04, 0x37
        /*0002*/ 	.short	(.L_7091 - .L_7090)
.L_7090:
        /*0004*/ 	.word	0x00000082


	//----- nvinfo : EIATTR_KPARAM_INFO
	.align		4
.L_7091:
        /*0008*/ 	.byte	0x04, 0x17
        /*000a*/ 	.short	(.L_7093 - .L_7092)
.L_7092:
        /*000c*/ 	.word	0x00000000
        /*0010*/ 	.short	0x0006
        /*0012*/ 	.short	0x0030
        /*0014*/ 	.byte	0x00, 0xf0, 0x21, 0x00


	//----- nvinfo : EIATTR_KPARAM_INFO
	.align		4
.L_7093:
        /*0018*/ 	.byte	0x04, 0x17
        /*001a*/ 	.short	(.L_7095 - .L_7094)
.L_7094:
        /*001c*/ 	.word	0x00000000
        /*0020*/ 	.short	0x0005
        /*0022*/ 	.short	0x0024
        /*0024*/ 	.byte	0x00, 0xf0, 0x31, 0x00


	//----- nvinfo : EIATTR_KPARAM_INFO
	.align		4
.L_7095:
        /*0028*/ 	.byte	0x04, 0x17
        /*002a*/ 	.short	(.L_7097 - .L_7096)
.L_7096:
        /*002c*/ 	.word	0x00000000
        /*0030*/ 	.short	0x0004
        /*0032*/ 	.short	0x0021
        /*0034*/ 	.byte	0x00, 0xf0, 0x05, 0x00


	//----- nvinfo : EIATTR_KPARAM_INFO
	.align		4
.L_7097:
        /*0038*/ 	.byte	0x04, 0x17
        /*003a*/ 	.short	(.L_7099 - .L_7098)
.L_7098:
        /*003c*/ 	.word	0x00000000
        /*0040*/ 	.short	0x0003
        /*0042*/ 	.short	0x0020
        /*0044*/ 	.byte	0x00, 0xf0, 0x05, 0x00


	//----- nvinfo : EIATTR_KPARAM_INFO
	.align		4
.L_7099:
        /*0048*/ 	.byte	0x04, 0x17
        /*004a*/ 	.short	(.L_7101 - .L_7100)
.L_7100:
        /*004c*/ 	.word	0x00000000
        /*0050*/ 	.short	0x0002
        /*0052*/ 	.short	0x0008
        /*0054*/ 	.byte	0x00, 0xf0, 0x61, 0x00


	//----- nvinfo : EIATTR_KPARAM_INFO
	.align		4
.L_7101:
        /*0058*/ 	.byte	0x04, 0x17
        /*005a*/ 	.short	(.L_7103 - .L_7102)
.L_7102:
        /*005c*/ 	.word	0x00000000
        /*0060*/ 	.short	0x0001
        /*0062*/ 	.short	0x0004
        /*0064*/ 	.byte	0x00, 0xf0, 0x05, 0x00


	//----- nvinfo : EIATTR_KPARAM_INFO
	.align		4
.L_7103:
        /*0068*/ 	.byte	0x04, 0x17
        /*006a*/ 	.short	(.L_7105 - .L_7104)
.L_7104:
        /*006c*/ 	.word	0x00000000
        /*0070*/ 	.short	0x0000
        /*0072*/ 	.short	0x0000
        /*0074*/ 	.byte	0x00, 0xf0, 0x11, 0x00


	//----- nvinfo : EIATTR_SPARSE_MMA_MASK
	.align		4
.L_7105:
        /*0078*/ 	.byte	0x03, 0x50
        /*007a*/ 	.short	0x0000


	//----- nvinfo : EIATTR_MAXREG_COUNT
	.align		4
        /*007c*/ 	.byte	0x03, 0x1b
        /*007e*/ 	.short	0x00ff


	//----- nvinfo : EIATTR_EXTERNS
	.align		4
        /*0080*/ 	.byte	0x04, 0x0f
        /*0082*/ 	.short	(.L_7107 - .L_7106)


	//   ....[0]....
	.align		4
.L_7106:
        /*0084*/ 	.word	index@(__assertfail)


	//----- nvinfo : EIATTR_MERCURY_ISA_VERSION
	.align		4
.L_7107:
        /*0088*/ 	.byte	0x03, 0x5f
        /*008a*/ 	.short	0x0101


	//----- nvinfo : EIATTR_VRC_CTA_INIT_COUNT
	.align		4
        /*008c*/ 	.byte	0x02, 0x4a
	.zero		1
	.zero		1


	//----- nvinfo : EIATTR_SYSCALL_OFFSETS
	.align		4
        /*0090*/ 	.byte	0x04, 0x46
        /*0092*/ 	.short	(.L_7109 - .L_7108)


	//   ....[0]....
.L_7108:
        /*0094*/ 	.word	0x00000df0


	//   ....[1]....
        /*0098*/ 	.word	0x00001c10


	//   ....[2]....
        /*009c*/ 	.word	0x00002b30


	//   ....[3]....
        /*00a0*/ 	.word	0x00003940


	//   ....[4]....
        /*00a4*/ 	.word	0x000047d0


	//   ....[5]....
        /*00a8*/ 	.word	0x000055e0


	//   ....[6]....
        /*00ac*/ 	.word	0x00006480


	//   ....[7]....
        /*00b0*/ 	.word	0x00007270


	//   ....[8]....
        /*00b4*/ 	.word	0x00008be0


	//   ....[9]....
        /*00b8*/ 	.word	0x00009980


	//   ....[10]....
        /*00bc*/ 	.word	0x0000a7e0


	//   ....[11]....
        /*00c0*/ 	.word	0x0000b640


	//----- nvinfo : EIATTR_EXIT_INSTR_OFFSETS
	.align		4
.L_7109:
        /*00c4*/ 	.byte	0x04, 0x1c
        /*00c6*/ 	.short	(.L_7111 - .L_7110)


	//   ....[0]....
.L_7110:
        /*00c8*/ 	.word	0x0000aa80


	//   ....[1]....
        /*00cc*/ 	.word	0x0000abc0


	//   ....[2]....
        /*00d0*/ 	.word	0x0000ac00


	//   ....[3]....
        /*00d4*/ 	.word	0x0000ac90


	//   ....[4]....
        /*00d8*/ 	.word	0x0000acc0


	//   ....[5]....
        /*00dc*/ 	.word	0x0000acf0


	//   ....[6]....
        /*00e0*/ 	.word	0x0000ad70


	//   ....[7]....
        /*00e4*/ 	.word	0x0000ada0


	//   ....[8]....
        /*00e8*/ 	.word	0x0000ae30


	//   ....[9]....
        /*00ec*/ 	.word	0x0000ae70


	//   ....[10]....
        /*00f0*/ 	.word	0x0000aeb0


	//   ....[11]....
        /*00f4*/ 	.word	0x0000af80


	//   ....[12]....
        /*00f8*/ 	.word	0x0000b0e0


	//   ....[13]....
        /*00fc*/ 	.word	0x0000b240


	//   ....[14]....
        /*0100*/ 	.word	0x0000b390


	//   ....[15]....
        /*0104*/ 	.word	0x0000b3c0


	//   ....[16]....
        /*0108*/ 	.word	0x0000b3f0


	//   ....[17]....
        /*010c*/ 	.word	0x0000b490


	//   ....[18]....
        /*0110*/ 	.word	0x0000b4e0


	//   ....[19]....
        /*0114*/ 	.word	0x0000b650


	//   ....[20]....
        /*0118*/ 	.word	0x0000b750


	//   ....[21]....
        /*011c*/ 	.word	0x0000b880


	//   ....[22]....
        /*0120*/ 	.word	0x0000b8b0


	//----- nvinfo : EIATTR_MAX_THREADS
	.align		4
.L_7111:
        /*0124*/ 	.byte	0x04, 0x05
        /*0126*/ 	.short	(.L_7113 - .L_7112)
.L_7112:
        /*0128*/ 	.word	0x00000080
        /*012c*/ 	.word	0x00000001
        /*0130*/ 	.word	0x00000001


	//----- nvinfo : EIATTR_CRS_STACK_SIZE
	.align		4
.L_7113:
        /*0134*/ 	.byte	0x04, 0x1e
        /*0136*/ 	.short	(.L_7115 - .L_7114)
.L_7114:
        /*0138*/ 	.word	0x00000000


	//----- nvinfo : EIATTR_CBANK_PARAM_SIZE
	.align		4
.L_7115:
        /*013c*/ 	.byte	0x03, 0x19
        /*013e*/ 	.short	0x0038


	//----- nvinfo : EIATTR_PARAM_CBANK
	.align		4
        /*0140*/ 	.byte	0x04, 0x0a
        /*0142*/ 	.short	(.L_7117 - .L_7116)
	.align		4
.L_7116:
        /*0144*/ 	.word	index@(.nv.constant0._ZN2at6native27unrolled_elementwise_kernelINS0_13BinaryFunctorIfffZZZNS0_21nextafter_kernel_cudaERNS_18TensorIteratorBaseEENKUlvE_clEvENKUlvE0_clEvEUlffE_EESt5arrayIPcLm3EELi4E23TrivialOffsetCalculatorILi2EjESC_ILi1EjENS0_6memory12LoadWithCastILi2EEENSF_13StoreWithCastILi1EEEEEviT_T0_T2_T3_T4_T5_)
        /*0148*/ 	.short	0x0380
        /*014a*/ 	.short	0x0038


	//----- nvinfo : EIATTR_SW_WAR
	.align		4
.L_7117:
        /*014c*/ 	.byte	0x04, 0x36
        /*014e*/ 	.short	(.L_7119 - .L_7118)
.L_7118:
        /*0150*/ 	.word	0x00000008
.L_7119:


//--------------------- .nv.info._ZN2at6native18elementwise_kernelILi128ELi2EZNS0_22gpu_kernel_impl_nocastINS0_13BinaryFunctorIfffZZZNS0_21nextafter_kernel_cudaERNS_18TensorIteratorBaseEENKUlvE_clEvENKUlvE0_clEvEUlffE_EEEEvS5_RKT_EUliE_EEviT1_ --------------------------
	.section	.nv.info._ZN2at6native18elementwise_kernelILi128ELi2EZNS0_22gpu_kernel_impl_nocastINS0_13BinaryFunctorIfffZZZNS0_21nextafter_kernel_cudaERNS_18TensorIteratorBaseEENKUlvE_clEvENKUlvE0_clEvEUlffE_EEEEvS5_RKT_EUliE_EEviT1_,"",@"SHT_CUDA_INFO"
	.sectionflags	@""
	.align	4


	//----- nvinfo : EIATTR_CUDA_API_VERSION
	.align		4
        /*0000*/ 	.byte	0x04, 0x37
        /*0002*/ 	.short	(.L_7121 - .L_7120)
.L_7120:
        /*0004*/ 	.word	0x00000082


	//----- nvinfo : EIATTR_KPARAM_INFO
	.align		4
.L_7121:
        /*0008*/ 	.byte	0x04, 0x17
        /*000a*/ 	.short	(.L_7123 - .L_7122)
.L_7122:
        /*000c*/ 	.word	0x00000000
        /*0010*/ 	.short	0x0001
        /*0012*/ 	.short	0x0008
        /*0014*/ 	.byte	0x00, 0xf0, 0x21, 0x0a


	//----- nvinfo : EIATTR_KPARAM_INFO
	.align		4
.L_7123:
        /*0018*/ 	.byte	0x04, 0x17
        /*001a*/ 	.short	(.L_7125 - .L_7124)
.L_7124:
        /*001c*/ 	.word	0x00000000
        /*0020*/ 	.short	0x0000
        /*0022*/ 	.short	0x0000
        /*0024*/ 	.byte	0x00, 0xf0, 0x11, 0x00


	//----- nvinfo : EIATTR_SPARSE_MMA_MASK
	.align		4
.L_7125:
        /*0028*/ 	.byte	0x03, 0x50
        /*002a*/ 	.short	0x0000


	//----- nvinfo : EIATTR_MAXREG_COUNT
	.align		4
        /*002c*/ 	.byte	0x03, 0x1b
        /*002e*/ 	.short	0x0080


	//----- nvinfo : EIATTR_MERCURY_ISA_VERSION
	.align		4
        /*0030*/ 	.byte	0x03, 0x5f
        /*0032*/ 	.short	0x0101


	//----- nvinfo : EIATTR_VRC_CTA_INIT_COUNT
	.align		4
        /*0034*/ 	.byte	0x02, 0x4a
	.zero		1
	.zero		1


	//----- nvinfo : EIATTR_EXIT_INSTR_OFFSETS
	.align		4
        /*0038*/ 	.byte	0x04, 0x1c
        /*003a*/ 	.short	(.L_7127 - .L_7126)


	//   ....[0]....
.L_7126:
        /*003c*/ 	.word	0x000003b0


	//   ....[1]....
        /*0040*/ 	.word	0x00000620


	//   ....[2]....
        /*0044*/ 	.word	0x00000670


	//   ....[3]....
        /*0048*/ 	.word	0x000006a0


	//   ....[4]....
        /*004c*/ 	.word	0x000006e0


	//   ....[5]....
        /*0050*/ 	.word	0x00002060


	//   ....[6]....
        /*0054*/ 	.word	0x00003970


	//----- nvinfo : EIATTR_MAX_THREADS
	.align		4
.L_7127:
        /*0058*/ 	.byte	0x04, 0x05
        /*005a*/ 	.short	(.L_7129 - .L_7128)
.L_7128:
        /*005c*/ 	.word	0x00000080
        /*0060*/ 	.word	0x00000001
        /*0064*/ 	.word	0x00000001


	//----- nvinfo : EIATTR_CRS_STACK_SIZE
	.align		4
.L_7129:
        /*0068*/ 	.byte	0x04, 0x1e
        /*006a*/ 	.short	(.L_7131 - .L_7130)
.L_7130:
        /*006c*/ 	.word	0x00000000


	//----- nvinfo : EIATTR_CBANK_PARAM_SIZE
	.align		4
.L_7131:
        /*0070*/ 	.byte	0x03, 0x19
        /*0072*/ 	.short	0x0290


	//----- nvinfo : EIATTR_PARAM_CBANK
	.align		4
        /*0074*/ 	.byte	0x04, 0x0a
        /*0076*/ 	.short	(.L_7133 - .L_7132)
	.align		4
.L_7132:
        /*0078*/ 	.word	index@(.nv.constant0._ZN2at6native18elementwise_kernelILi128ELi2EZNS0_22gpu_kernel_impl_nocastINS0_13BinaryFunctorIfffZZZNS0_21nextafter_kernel_cudaERNS_18TensorIteratorBaseEENKUlvE_clEvENKUlvE0_clEvEUlffE_EEEEvS5_RKT_EUliE_EEviT1_)
        /*007c*/ 	.short	0x0380
        /*007e*/ 	.short	0x0290


	//----- nvinfo : EIATTR_SW_WAR
	.align		4
.L_7133:
        /*0080*/ 	.byte	0x04, 0x36
        /*0082*/ 	.short	(.L_7135 - .L_7134)
.L_7134:
        /*0084*/ 	.word	0x00000008
.L_7135:


//--------------------- .nv.info._ZN2at6native27unrolled_elementwise_kernelINS0_13BinaryFunctorIfffZZZNS0_21nextafter_kernel_cudaERNS_18TensorIteratorBaseEENKUlvE_clEvENKUlvE0_clEvEUlffE_EESt5arrayIPcLm3EELi4E23TrivialOffsetCalculatorILi2EjESC_ILi1EjENS0_6memory15LoadWithoutCastENSF_16StoreWithoutCastEEEviT_T0_T2_T3_T4_T5_ --------------------------
	.section	.nv.info._ZN2at6native27unrolled_elementwise_kernelINS0_13BinaryFunctorIfffZZZNS0_21nextafter_kernel_cudaERNS_18TensorIteratorBaseEENKUlvE_clEvENKUlvE0_clEvEUlffE_EESt5arrayIPcLm3EELi4E23TrivialOffsetCalculatorILi2EjESC_ILi1EjENS0_6memory15LoadWithoutCastENSF_16StoreWithoutCastEEEviT_T0_T2_T3_T4_T5_,"",@"SHT_CUDA_INFO"
	.sectionflags	@""
	.align	4


	//----- nvinfo : EIATTR_CUDA_API_VERSION
	.align		4
        /*0000*/ 	.byte	0x04, 0x37
        /*0002*/ 	.short	(.L_7137 - .L_7136)
.L_7136:
        /*0004*/ 	.word	0x00000082


	//----- nvinfo : EIATTR_KPARAM_INFO
	.align		4
.L_7137:
        /*0008*/ 	.byte	0x04, 0x17
        /*000a*/ 	.short	(.L_7139 - .L_7138)
.L_7138:
        /*000c*/ 	.word	0x00000000
        /*0010*/ 	.short	0x0006
        /*0012*/ 	.short	0x0023
        /*0014*/ 	.byte	0x00, 0xf0, 0x05, 0x00


	//----- nvinfo : EIATTR_KPARAM_INFO
	.align		4
.L_7139:
        /*0018*/ 	.byte	0x04, 0x17
        /*001a*/ 	.short	(.L_7141 - .L_7140)
.L_7140:
        /*001c*/ 	.word	0x00000000
        /*0020*/ 	.short	0x0005
        /*0022*/ 	.short	0x0022
        /*0024*/ 	.byte	0x00, 0xf0, 0x05, 0x00


	//----- nvinfo : EIATTR_KPARAM_INFO
	.align		4
.L_7141:
        /*0028*/ 	.byte	0x04, 0x17
        /*002a*/ 	.short	(.L_7143 - .L_7142)
.L_7142:
        /*002c*/ 	.word	0x00000000
        /*0030*/ 	.short	0x0004
        /*0032*/ 	.short	0x0021
        /*0034*/ 	.byte	0x00, 0xf0, 0x05, 0x00


	//----- nvinfo : EIATTR_KPARAM_INFO
	.align		4
.L_7143:
        /*0038*/ 	.byte	0x04, 0x17
        /*003a*/ 	.short	(.L_7145 - .L_7144)
.L_7144:
        /*003c*/ 	.word	0x00000000
        /*0040*/ 	.short	0x0003
        /*0042*/ 	.short	0x0020
        /*0044*/ 	.byte	0x00, 0xf0, 0x05, 0x00


	//----- nvinfo : EIATTR_KPARAM_INFO
	.align		4
.L_7145:
        /*0048*/ 	.byte	0x04, 0x17
        /*004a*/ 	.short	(.L_7147 - .L_7146)
.L_7146:
        /*004c*/ 	.word	0x00000000
        /*0050*/ 	.short	0x0002
        /*0052*/ 	.short	0x0008
        /*0054*/ 	.byte	0x00, 0xf0, 0x61, 0x00


	//----- nvinfo : EIATTR_KPARAM_INFO
	.align		4
.L_7147:
        /*0058*/ 	.byte	0x04, 0x17
        /*005a*/ 	.short	(.L_7149 - .L_7148)
.L_7148:
        /*005c*/ 	.word	0x00000000
        /*0060*/ 	.short	0x0001
        /*0062*/ 	.short	0x0004
        /*0064*/ 	.byte	0x00, 0xf0, 0x05, 0x00


	//----- nvinfo : EIATTR_KPARAM_INFO
	.align		4
.L_7149:
        /*0068*/ 	.byte	0x04, 0x17
        /*006a*/ 	.short	(.L_7151 - .L_7150)
.L_7150:
        /*006c*/ 	.word	0x00000000
        /*0070*/ 	.short	0x0000
        /*0072*/ 	.short	0x0000
        /*0074*/ 	.byte	0x00, 0xf0, 0x11, 0x00


	//----- nvinfo : EIATTR_SPARSE_MMA_MASK
	.align		4
.L_7151:
        /*0078*/ 	.byte	0x03, 0x50
        /*007a*/ 	.short	0x0000


	//----- nvinfo : EIATTR_MAXREG_COUNT
	.align		4
        /*007c*/ 	.byte	0x03, 0x1b
        /*007e*/ 	.short	0x00ff


	//----- nvinfo : EIATTR_MERCURY_ISA_VERSION
	.align		4
        /*0080*/ 	.byte	0x03, 0x5f
        /*0082*/ 	.short	0x0101


	//----- nvinfo : EIATTR_VRC_CTA_INIT_COUNT
	.align		4
        /*0084*/ 	.byte	0x02, 0x4a
	.zero		1
	.zero		1


	//----- nvinfo : EIATTR_EXIT_INSTR_OFFSETS
	.align		4
        /*0088*/ 	.byte	0x04, 0x1c
        /*008a*/ 	.short	(.L_7153 - .L_7152)


	//   ....[0]....
.L_7152:
        /*008c*/ 	.word	0x00000ef0


	//   ....[1]....
        /*0090*/ 	.word	0x00000f40


	//----- nvinfo : EIATTR_MAX_THREADS
	.align		4
.L_7153:
        /*0094*/ 	.byte	0x04, 0x05
        /*0096*/ 	.short	(.L_7155 - .L_7154)
.L_7154:
        /*0098*/ 	.word	0x00000080
        /*009c*/ 	.word	0x00000001
        /*00a0*/ 	.word	0x00000001


	//----- nvinfo : EIATTR_CRS_STACK_SIZE
	.align		4
.L_7155:
        /*00a4*/ 	.byte	0x04, 0x1e
        /*00a6*/ 	.short	(.L_7157 - .L_7156)
.L_7156:
        /*00a8*/ 	.word	0x00000000


	//----- nvinfo : EIATTR_CBANK_PARAM_SIZE
	.align		4
.L_7157:
        /*00ac*/ 	.byte	0x03, 0x19
        /*00ae*/ 	.short	0x0024


	//----- nvinfo : EIATTR_PARAM_CBANK
	.align		4
        /*00b0*/ 	.byte	0x04, 0x0a
        /*00b2*/ 	.short	(.L_7159 - .L_7158)
	.align		4
.L_7158:
        /*00b4*/ 	.word	index@(.nv.constant0._ZN2at6native27unrolled_elementwise_kernelINS0_13BinaryFunctorIfffZZZNS0_21nextafter_kernel_cudaERNS_18TensorIteratorBaseEENKUlvE_clEvENKUlvE0_clEvEUlffE_EESt5arrayIPcLm3EELi4E23TrivialOffsetCalculatorILi2EjESC_ILi1EjENS0_6memory15LoadWithoutCastENSF_16StoreWithoutCastEEEviT_T0_T2_T3_T4_T5_)
        /*00b8*/ 	.short	0x0380
        /*00ba*/ 	.short	0x0024


	//----- nvinfo : EIATTR_SW_WAR
	.align		4
.L_7159:
        /*00bc*/ 	.byte	0x04, 0x36
        /*00be*/ 	.short	(.L_7161 - .L_7160)
.L_7160:
        /*00c0*/ 	.word	0x00000008
.L_7161:


//--------------------- .nv.info._ZN2at6native29vectorized_elementwise_kernelILi2ENS0_13BinaryFunctorIfffZZZNS0_21nextafter_kernel_cudaERNS_18TensorIteratorBaseEENKUlvE_clEvENKUlvE0_clEvEUlffE_EESt5arrayIPcLm3EEEEviT0_T1_ --------------------------
	.section	.nv.info._ZN2at6native29vectorized_elementwise_kernelILi2ENS0_13BinaryFunctorIfffZZZNS0_21nextafter_kernel_cudaERNS_18TensorIteratorBaseEENKUlvE_clEvENKUlvE0_clEvEUlffE_EESt5arrayIPcLm3EEEEviT0_T1_,"",@"SHT_CUDA_INFO"
	.sectionflags	@""
	.align	4


	//----- nvinfo : EIATTR_CUDA_API_VERSION
	.align		4
        /*0000*/ 	.byte	0x04, 0x37
        /*0002*/ 	.short	(.L_7163 - .L_7162)
.L_7162:
        /*0004*/ 	.word	0x00000082


	//----- nvinfo : EIATTR_KPARAM_INFO
	.align		4
.L_7163:
        /*0008*/ 	.byte	0x04, 0x17
        /*000a*/ 	.short	(.L_7165 - .L_7164)
.L_7164:
        /*000c*/ 	.word	0x00000000
        /*0010*/ 	.short	0x0002
        /*0012*/ 	.short	0x0008
        /*0014*/ 	.byte	0x00, 0xf0, 0x61, 0x00


	//----- nvinfo : EIATTR_KPARAM_INFO
	.align		4
.L_7165:
        /*0018*/ 	.byte	0x04, 0x17
        /*001a*/ 	.short	(.L_7167 - .L_7166)
.L_7166:
        /*001c*/ 	.word	0x00000000
        /*0020*/ 	.short	0x0001
        /*0022*/ 	.short	0x0004
        /*0024*/ 	.byte	0x00, 0xf0, 0x05, 0x00


	//----- nvinfo : EIATTR_KPARAM_INFO
	.align		4
.L_7167:
        /*0028*/ 	.byte	0x04, 0x17
        /*002a*/ 	.short	(.L_7169 - .L_7168)
.L_7168:
        /*002c*/ 	.word	0x00000000
        /*0030*/ 	.short	0x0000
        /*0032*/ 	.short	0x0000
        /*0034*/ 	.byte	0x00, 0xf0, 0x11, 0x00


	//----- nvinfo : EIATTR_SPARSE_MMA_MASK
	.align		4
.L_7169:
        /*0038*/ 	.byte	0x03, 0x50
        /*003a*/ 	.short	0x0000


	//----- nvinfo : EIATTR_MAXREG_COUNT
	.align		4
        /*003c*/ 	.byte	0x03, 0x1b
        /*003e*/ 	.short	0x00ff


	//----- nvinfo : EIATTR_MERCURY_ISA_VERSION
	.align		4
        /*0040*/ 	.byte	0x03, 0x5f
        /*0042*/ 	.short	0x0101


	//----- nvinfo : EIATTR_VRC_CTA_INIT_COUNT
	.align		4
        /*0044*/ 	.byte	0x02, 0x4a
	.zero		1
	.zero		1


	//----- nvinfo : EIATTR_EXIT_INSTR_OFFSETS
	.align		4
        /*0048*/ 	.byte	0x04, 0x1c
        /*004a*/ 	.short	(.L_7171 - .L_7170)


	//   ....[0]....
.L_7170:
        /*004c*/ 	.word	0x00001ec0


	//   ....[1]....
        /*0050*/ 	.word	0x00001f10


	//   ....[2]....
        /*0054*/ 	.word	0x000034b0


	//----- nvinfo : EIATTR_MAX_THREADS
	.align		4
.L_7171:
        /*0058*/ 	.byte	0x04, 0x05
        /*005a*/ 	.short	(.L_7173 - .L_7172)
.L_7172:
        /*005c*/ 	.word	0x00000080
        /*0060*/ 	.word	0x00000001
        /*0064*/ 	.word	0x00000001


	//----- nvinfo : EIATTR_CRS_STACK_SIZE
	.align		4
.L_7173:
        /*0068*/ 	.byte	0x04, 0x1e
        /*006a*/ 	.short	(.L_7175 - .L_7174)
.L_7174:
        /*006c*/ 	.word	0x00000000


	//----- nvinfo : EIATTR_CBANK_PARAM_SIZE
	.align		4
.L_7175:
        /*0070*/ 	.byte	0x03, 0x19
        /*0072*/ 	.short	0x0020


	//----- nvinfo : EIATTR_PARAM_CBANK
	.align		4
        /*0074*/ 	.byte	0x04, 0x0a
        /*0076*/ 	.short	(.L_7177 - .L_7176)
	.align		4
.L_7176:
        /*0078*/ 	.word	index@(.nv.constant0._ZN2at6native29vectorized_elementwise_kernelILi2ENS0_13BinaryFunctorIfffZZZNS0_21nextafter_kernel_cudaERNS_18TensorIteratorBaseEENKUlvE_clEvENKUlvE0_clEvEUlffE_EESt5arrayIPcLm3EEEEviT0_T1_)
        /*007c*/ 	.short	0x0380
        /*007e*/ 	.short	0x0020


	//----- nvinfo : EIATTR_SW_WAR
	.align		4
.L_7177:
        /*0080*/ 	.byte	0x04, 0x36
        /*0082*/ 	.short	(.L_7179 - .L_7178)
.L_7178:
        /*0084*/ 	.word	0x00000008
.L_7179:


//--------------------- .nv.info._ZN2at6native29vectorized_elementwise_kernelILi4ENS0_13BinaryFunctorIfffZZZNS0_21nextafter_kernel_cudaERNS_18TensorIteratorBaseEENKUlvE_clEvENKUlvE0_clEvEUlffE_EESt5arrayIPcLm3EEEEviT0_T1_ --------------------------
	.section	.nv.info._ZN2at6native29vectorized_elementwise_kernelILi4ENS0_13BinaryFunctorIfffZZZNS0_21nextafter_kernel_cudaERNS_18TensorIteratorBaseEENKUlvE_clEvENKUlvE0_clEvEUlffE_EESt5arrayIPcLm3EEEEviT0_T1_,"",@"SHT_CUDA_INFO"
	.sectionflags	@""
	.align	4


	//----- nvinfo : EIATTR_CUDA_API_VERSION
	.align		4
        /*0000*/ 	.byte	0x04, 0x37
        /*0002*/ 	.short	(.L_7181 - .L_7180)
.L_7180:
        /*0004*/ 	.word	0x00000082


	//----- nvinfo : EIATTR_KPARAM_INFO
	.align		4
.L_7181:
        /*0008*/ 	.byte	0x04, 0x17
        /*000a*/ 	.short	(.L_7183 - .L_7182)
.L_7182:
        /*000c*/ 	.word	0x00000000
        /*0010*/ 	.short	0x0002
        /*0012*/ 	.short	0x0008
        /*0014*/ 	.byte	0x00, 0xf0, 0x61, 0x00


	//----- nvinfo : EIATTR_KPARAM_INFO
	.align		4
.L_7183:
        /*0018*/ 	.byte	0x04, 0x17
        /*001a*/ 	.short	(.L_7185 - .L_7184)
.L_7184:
        /*001c*/ 	.word	0x00000000
        /*0020*/ 	.short	0x0001
        /*0022*/ 	.short	0x0004
        /*0024*/ 	.byte	0x00, 0xf0, 0x05, 0x00


	//----- nvinfo : EIATTR_KPARAM_INFO
	.align		4
.L_7185:
        /*0028*/ 	.byte	0x04, 0x17
        /*002a*/ 	.short	(.L_7187 - .L_7186)
.L_7186:
        /*002c*/ 	.word	0x00000000
        /*0030*/ 	.short	0x0000
        /*0032*/ 	.short	0x0000
        /*0034*/ 	.byte	0x00, 0xf0, 0x11, 0x00


	//----- nvinfo : EIATTR_SPARSE_MMA_MASK
	.align		4
.L_7187:
        /*0038*/ 	.byte	0x03, 0x50
        /*003a*/ 	.short	0x0000


	//----- nvinfo : EIATTR_MAXREG_COUNT
	.align		4
        /*003c*/ 	.byte	0x03, 0x1b
        /*003e*/ 	.short	0x00ff


	//----- nvinfo : EIATTR_MERCURY_ISA_VERSION
	.align		4
        /*0040*/ 	.byte	0x03, 0x5f
        /*0042*/ 	.short	0x0101


	//----- nvinfo : EIATTR_VRC_CTA_INIT_COUNT
	.align		4
        /*0044*/ 	.byte	0x02, 0x4a
	.zero		1
	.zero		1


	//----- nvinfo : EIATTR_EXIT_INSTR_OFFSETS
	.align		4
        /*0048*/ 	.byte	0x04, 0x1c
        /*004a*/ 	.short	(.L_7189 - .L_7188)


	//   ....[0]....
.L_7188:
        /*004c*/ 	.word	0x00001ec0


	//   ....[1]....
        /*0050*/ 	.word	0x00001f10


	//   ....[2]....
        /*0054*/ 	.word	0x00003410


	//----- nvinfo : EIATTR_MAX_THREADS
	.align		4
.L_7189:
        /*0058*/ 	.byte	0x04, 0x05
        /*005a*/ 	.short	(.L_7191 - .L_7190)
.L_7190:
        /*005c*/ 	.word	0x00000080
        /*0060*/ 	.word	0x00000001
        /*0064*/ 	.word	0x00000001


	//----- nvinfo : EIATTR_CRS_STACK_SIZE
	.align		4
.L_7191:
        /*0068*/ 	.byte	0x04, 0x1e
        /*006a*/ 	.short	(.L_7193 - .L_7192)
.L_7192:
        /*006c*/ 	.word	0x00000000


	//----- nvinfo : EIATTR_CBANK_PARAM_SIZE
	.align		4
.L_7193:
        /*0070*/ 	.byte	0x03, 0x19
        /*0072*/ 	.short	0x0020


	//----- nvinfo : EIATTR_PARAM_CBANK
	.align		4
        /*0074*/ 	.byte	0x04, 0x0a
        /*0076*/ 	.short	(.L_7195 - .L_7194)
	.align		4
.L_7194:
        /*0078*/ 	.word	index@(.nv.constant0._ZN2at6native29vectorized_elementwise_kernelILi4ENS0_13BinaryFunctorIfffZZZNS0_21nextafter_kernel_cudaERNS_18TensorIteratorBaseEENKUlvE_clEvENKUlvE0_clEvEUlffE_EESt5arrayIPcLm3EEEEviT0_T1_)
        /*007c*/ 	.short	0x0380
        /*007e*/ 	.short	0x0020


	//----- nvinfo : EIATTR_SW_WAR
	.align		4
.L_7195:
        /*0080*/ 	.byte	0x04, 0x36
        /*0082*/ 	.short	(.L_7197 - .L_7196)
.L_7196:
        /*0084*/ 	.word	0x00000008
.L_7197:


//--------------------- .nv.info._ZN2at6native29vectorized_elementwise_kernelILi8ENS0_13BinaryFunctorIfffZZZNS0_21nextafter_kernel_cudaERNS_18TensorIteratorBaseEENKUlvE_clEvENKUlvE0_clEvEUlffE_EESt5arrayIPcLm3EEEEviT0_T1_ --------------------------
	.section	.nv.info._ZN2at6native29vectorized_elementwise_kernelILi8ENS0_13BinaryFunctorIfffZZZNS0_21nextafter_kernel_cudaERNS_18TensorIteratorBaseEENKUlvE_clEvENKUlvE0_clEvEUlffE_EESt5arrayIPcLm3EEEEviT0_T1_,"",@"SHT_CUDA_INFO"
	.sectionflags	@""
	.align	4


	//----- nvinfo : EIATTR_CUDA_API_VERSION
	.align		4
        /*0000*/ 	.byte	0x04, 0x37
        /*0002*/ 	.short	(.L_7199 - .L_7198)
.L_7198:
        /*0004*/ 	.word	0x00000082


	//----- nvinfo : EIATTR_KPARAM_INFO
	.align		4
.L_7199:
        /*0008*/ 	.byte	0x04, 0x17
        /*000a*/ 	.short	(.L_7201 - .L_7200)
.L_7200:
        /*000c*/ 	.word	0x00000000
        /*0010*/ 	.short	0x0002
        /*0012*/ 	.short	0x0008
        /*0014*/ 	.byte	0x00, 0xf0, 0x61, 0x00


	//----- nvinfo : EIATTR_KPARAM_INFO
	.align		4
.L_7201:
        /*0018*/ 	.byte	0x04, 0x17
        /*001a*/ 	.short	(.L_7203 - .L_7202)
.L_7202:
        /*001c*/ 	.word	0x00000000
        /*0020*/ 	.short	0x0001
        /*0022*/ 	.short	0x0004
        /*0024*/ 	.byte	0x00, 0xf0, 0x05, 0x00


	//----- nvinfo : EIATTR_KPARAM_INFO
	.align		4
.L_7203:
        /*0028*/ 	.byte	0x04, 0x17
        /*002a*/ 	.short	(.L_7205 - .L_7204)
.L_7204:
        /*002c*/ 	.word	0x00000000
        /*0030*/ 	.short	0x0000
        /*0032*/ 	.short	0x0000
        /*0034*/ 	.byte	0x00, 0xf0, 0x11, 0x00


	//----- nvinfo : EIATTR_SPARSE_MMA_MASK
	.align		4
.L_7205:
        /*0038*/ 	.byte	0x03, 0x50
        /*003a*/ 	.short	0x0000


	//----- nvinfo : EIATTR_MAXREG_COUNT
	.align		4
        /*003c*/ 	.byte	0x03, 0x1b
        /*003e*/ 	.short	0x00ff


	//----- nvinfo : EIATTR_MERCURY_ISA_VERSION
	.align		4
        /*0040*/ 	.byte	0x03, 0x5f
        /*0042*/ 	.short	0x0101


	//----- nvinfo : EIATTR_VRC_CTA_INIT_COUNT
	.align		4
        /*0044*/ 	.byte	0x02, 0x4a
	.zero		1
	.zero		1


	//----- nvinfo : EIATTR_EXIT_INSTR_OFFSETS
	.align		4
        /*0048*/ 	.byte	0x04, 0x1c
        /*004a*/ 	.short	(.L_7207 - .L_7206)


	//   ....[0]....
.L_7206:
        /*004c*/ 	.word	0x00001ec0


	//   ....[1]....
        /*0050*/ 	.word	0x00001f10


	//   ....[2]....
        /*0054*/ 	.word	0x000033e0


	//----- nvinfo : EIATTR_MAX_THREADS
	.align		4
.L_7207:
        /*0058*/ 	.byte	0x04, 0x05
        /*005a*/ 	.short	(.L_7209 - .L_7208)
.L_7208:
        /*005c*/ 	.word	0x00000080
        /*0060*/ 	.word	0x00000001
        /*0064*/ 	.word	0x00000001


	//----- nvinfo : EIATTR_CRS_STACK_SIZE
	.align		4
.L_7209:
        /*0068*/ 	.byte	0x04, 0x1e
        /*006a*/ 	.short	(.L_7211 - .L_7210)
.L_7210:
        /*006c*/ 	.word	0x00000000


	//----- nvinfo : EIATTR_CBANK_PARAM_SIZE
	.align		4
.L_7211:
        /*0070*/ 	.byte	0x03, 0x19
        /*0072*/ 	.short	0x0020


	//----- nvinfo : EIATTR_PARAM_CBANK
	.align		4
        /*0074*/ 	.byte	0x04, 0x0a
        /*0076*/ 	.short	(.L_7213 - .L_7212)
	.align		4
.L_7212:
        /*0078*/ 	.word	index@(.nv.constant0._ZN2at6native29vectorized_elementwise_kernelILi8ENS0_13BinaryFunctorIfffZZZNS0_21nextafter_kernel_cudaERNS_18TensorIteratorBaseEENKUlvE_clEvENKUlvE0_clEvEUlffE_EESt5arrayIPcLm3EEEEviT0_T1_)
        /*007c*/ 	.short	0x0380
        /*007e*/ 	.short	0x0020


	//----- nvinfo : EIATTR_SW_WAR
	.align		4
.L_7213:
        /*0080*/ 	.byte	0x04, 0x36
        /*0082*/ 	.short	(.L_7215 - .L_7214)
.L_7214:
        /*0084*/ 	.word	0x00000008
.L_7215:


//--------------------- .nv.info._ZN2at6native18elementwise_kernelILi128ELi4EZNS0_15gpu_kernel_implINS0_13BUnaryFunctorIfffZZZNS0_21nextafter_kernel_cudaERNS_18TensorIteratorBaseEENKUlvE_clEvENKUlvE0_clEvEUlffE_EEEEvS5_RKT_EUliE_EEviT1_ --------------------------
	.section	.nv.info._ZN2at6native18elementwise_kernelILi128ELi4EZNS0_15gpu_kernel_implINS0_13BUnaryFunctorIfffZZZNS0_21nextafter_kernel_cudaERNS_18TensorIteratorBaseEENKUlvE_clEvENKUlvE0_clEvEUlffE_EEEEvS5_RKT_EUliE_EEviT1_,"",@"SHT_CUDA_INFO"
	.sectionflags	@""
	.align	4


	//----- nvinfo : EIATTR_CUDA_API_VERSION
	.align		4
        /*0000*/ 	.byte	0x04, 0x37
        /*0002*/ 	.short	(.L_7217 - .L_7216)
.L_7216:
        /*0004*/ 	.word	0x00000082


	//----- nvinfo : EIATTR_KPARAM_INFO
	.align		4
.L_7217:
        /*0008*/ 	.byte	0x04, 0x17
        /*000a*/ 	.short	(.L_7219 - .L_7218)
.L_7218:
        /*000c*/ 	.word	0x00000000
        /*0010*/ 	.short	0x0001
        /*0012*/ 	.short	0x0008
        /*0014*/ 	.byte	0x00, 0xf0, 0x81, 0x08


	//----- nvinfo : EIATTR_KPARAM_INFO
	.align		4
.L_7219:
        /*0018*/ 	.byte	0x04, 0x17
        /*001a*/ 	.short	(.L_7221 - .L_7220)
.L_7220:
        /*001c*/ 	.word	0x00000000
        /*0020*/ 	.short	0x0000
        /*0022*/ 	.short	0x0000
        /*0024*/ 	.byte	0x00, 0xf0, 0x11, 0x00


	//----- nvinfo : EIATTR_SPARSE_MMA_MASK
	.align		4
.L_7221:
        /*0028*/ 	.byte	0x03, 0x50
        /*002a*/ 	.short	0x0000


	//----- nvinfo : EIATTR_MAXREG_COUNT
	.align		4
        /*002c*/ 	.byte	0x03, 0x1b
        /*002e*/ 	.short	0x0080


	//----- nvinfo : EIATTR_EXTERNS
	.align		4
        /*0030*/ 	.byte	0x04, 0x0f
        /*0032*/ 	.short	(.L_7223 - .L_7222)


	//   ....[0]....
	.align		4
.L_7222:
        /*0034*/ 	.word	index@(__assertfail)


	//----- nvinfo : EIATTR_MERCURY_ISA_VERSION
	.align		4
.L_7223:
        /*0038*/ 	.byte	0x03, 0x5f
        /*003a*/ 	.short	0x0101


	//----- nvinfo : EIATTR_VRC_CTA_INIT_COUNT
	.align		4
        /*003c*/ 	.byte	0x02, 0x4a
	.zero		1
	.zero		1


	//----- nvinfo : EIATTR_SYSCALL_OFFSETS
	.align		4
        /*0040*/ 	.byte	0x04, 0x46
        /*0042*/ 	.short	(.L_7225 - .L_7224)


	//   ....[0]....
.L_7224:
        /*0044*/ 	.word	0x00002130


	//   ....[1]....
        /*0048*/ 	.word	0x00003110


	//   ....[2]....
        /*004c*/ 	.word	0x00005320


	//   ....[3]....
        /*0050*/ 	.word	0x00006160


	//   ....[4]....
        /*0054*/ 	.word	0x00008480


	//   ....[5]....
        /*0058*/ 	.word	0x000092c0


	//   ....[6]....
        /*005c*/ 	.word	0x0000b5f0


	//   ....[7]....
        /*0060*/ 	.word	0x0000c400


	//----- nvinfo : EIATTR_EXIT_INSTR_OFFSETS
	.align		4
.L_7225:
        /*0064*/ 	.byte	0x04, 0x1c
        /*0066*/ 	.short	(.L_7227 - .L_7226)


	//   ....[0]....
.L_7226:
        /*0068*/ 	.word	0x00009570


	//   ....[1]....
        /*006c*/ 	.word	0x0000b980


	//   ....[2]....
        /*0070*/ 	.word	0x0000b9c0


	//   ....[3]....
        /*0074*/ 	.word	0x0000ba50


	//   ....[4]....
        /*0078*/ 	.word	0x0000ba80


	//   ....[5]....
        /*007c*/ 	.word	0x0000bab0


	//   ....[6]....
        /*0080*/ 	.word	0x0000bb30


	//   ....[7]....
        /*0084*/ 	.word	0x0000bb60


	//   ....[8]....
        /*0088*/ 	.word	0x0000bbf0


	//   ....[9]....
        /*008c*/ 	.word	0x0000bc30


	//   ....[10]....
        /*0090*/ 	.word	0x0000bc70


	//   ....[11]....
        /*0094*/ 	.word	0x0000bd40


	//   ....[12]....
        /*0098*/ 	.word	0x0000bea0


	//   ....[13]....
        /*009c*/ 	.word	0x0000c000


	//   ....[14]....
        /*00a0*/ 	.word	0x0000c150


	//   ....[15]....
        /*00a4*/ 	.word	0x0000c180


	//   ....[16]....
        /*00a8*/ 	.word	0x0000c1b0


	//   ....[17]....
        /*00ac*/ 	.word	0x0000c250


	//   ....[18]....
        /*00b0*/ 	.word	0x0000c2a0


	//   ....[19]....
        /*00b4*/ 	.word	0x0000c410


	//   ....[20]....
        /*00b8*/ 	.word	0x0000c510


	//   ....[21]....
        /*00bc*/ 	.word	0x0000c640


	//   ....[22]....
        /*00c0*/ 	.word	0x0000c670


	//----- nvinfo : EIATTR_MAX_THREADS
	.align		4
.L_7227:
        /*00c4*/ 	.byte	0x04, 0x05
        /*00c6*/ 	.short	(.L_7229 - .L_7228)
.L_7228:
        /*00c8*/ 	.word	0x00000080
        /*00cc*/ 	.word	0x00000001
        /*00d0*/ 	.word	0x00000001


	//----- nvinfo : EIATTR_CRS_STACK_SIZE
	.align		4
.L_7229:
        /*00d4*/ 	.byte	0x04, 0x1e
        /*00d6*/ 	.short	(.L_7231 - .L_7230)
.L_7230:
        /*00d8*/ 	.word	0x00000000


	//----- nvinfo : EIATTR_CBANK_PARAM_SIZE
	.align		4
.L_7231:
        /*00dc*/ 	.byte	0x03, 0x19
        /*00de*/ 	.short	0x0228


	//----- nvinfo : EIATTR_PARAM_CBANK
	.align		4
        /*00e0*/ 	.byte	0x04, 0x0a
        /*00e2*/ 	.short	(.L_7233 - .L_7232)
	.align		4
.L_7232:
        /*00e4*/ 	.word	index@(.nv.constant0._ZN2at6native18elementwise_kernelILi128ELi4EZNS0_15gpu_kernel_implINS0_13BUnaryFunctorIfffZZZNS0_21nextafter_kernel_cudaERNS_18TensorIteratorBaseEENKUlvE_clEvENKUlvE0_clEvEUlffE_EEEEvS5_RKT_EUliE_EEviT1_)
        /*00e8*/ 	.short	0x0380
        /*00ea*/ 	.short	0x0228


	//----- nvinfo : EIATTR_SW_WAR
	.align		4
.L_7233:
        /*00ec*/ 	.byte	0x04, 0x36
        /*00ee*/ 	.short	(.L_7235 - .L_7234)
.L_7234:
        /*00f0*/ 	.word	0x00000008
.L_7235:


//--------------------- .nv.info._ZN2at6native27unrolled_elementwise_kernelINS0_13BUnaryFunctorIfffZZZNS0_21nextafter_kernel_cudaERNS_18TensorIteratorBaseEENKUlvE_clEvENKUlvE0_clEvEUlffE_EESt5arrayIPcLm2EELi4E23TrivialOffsetCalculatorILi1EjESD_NS0_6memory12LoadWithCastILi1EEENSE_13StoreWithCastILi1EEEEEviT_T0_T2_T3_T4_T5_ --------------------------
	.section	.nv.info._ZN2at6native27unrolled_elementwise_kernelINS0_13BUnaryFunctorIfffZZZNS0_21nextafter_kernel_cudaERNS_18TensorIteratorBaseEENKUlvE_clEvENKUlvE0_clEvEUlffE_EESt5arrayIPcLm2EELi4E23TrivialOffsetCalculatorILi1EjESD_NS0_6memory12LoadWithCastILi1EEENSE_13StoreWithCastILi1EEEEEviT_T0_T2_T3_T4_T5_,"",@"SHT_CUDA_INFO"
	.sectionflags	@""
	.align	4


	//----- nvinfo : EIATTR_CUDA_API_VERSION
	.align		4
        /*0000*/ 	.byte	0x04, 0x37
        /*0002*/ 	.short	(.L_7237 - .L_7236)
.L_7236:
        /*0004*/ 	.word	0x00000082


	//----- nvinfo : EIATTR_KPARAM_INFO
	.align		4
.L_7237:
        /*0008*/ 	.byte	0x04, 0x17
        /*000a*/ 	.short	(.L_7239 - .L_7238)
.L_7238:
        /*000c*/ 	.word	0x00000000
        /*0010*/ 	.short	0x0006
        /*0012*/ 	.short	0x002c
        /*0014*/ 	.byte	0x00, 0xf0, 0x21, 0x00


	//----- nvinfo : EIATTR_KPARAM_INFO
	.align		4
.L_7239:
        /*0018*/ 	.byte	0x04, 0x17
        /*001a*/ 	.short	(.L_7241 - .L_7240)
.L_7240:
        /*001c*/ 	.word	0x00000000
        /*0020*/ 	.short	0x0005
        /*0022*/ 	.short	0x0024
        /*0024*/ 	.byte	0x00, 0xf0, 0x21, 0x00


	//----- nvinfo : EIATTR_KPARAM_INFO
	.align		4
.L_7241:
        /*0028*/ 	.byte	0x04, 0x17
        /*002a*/ 	.short	(.L_7243 - .L_7242)
.L_7242:
        /*002c*/ 	.word	0x00000000
        /*0030*/ 	.short	0x0004
        /*0032*/ 	.short	0x0021
        /*0034*/ 	.byte	0x00, 0xf0, 0x05, 0x00


	//----- nvinfo : EIATTR_KPARAM_INFO
	.align		4
.L_7243:
        /*0038*/ 	.byte	0x04, 0x17
        /*003a*/ 	.short	(.L_7245 - .L_7244)
.L_7244:
        /*003c*/ 	.word	0x00000000
        /*0040*/ 	.short	0x0003
        /*0042*/ 	.short	0x0020
        /*0044*/ 	.byte	0x00, 0xf0, 0x05, 0x00


	//----- nvinfo : EIATTR_KPARAM_INFO
	.align		4
.L_7245:
        /*0048*/ 	.byte	0x04, 0x17
        /*004a*/ 	.short	(.L_7247 - .L_7246)
.L_7246:
        /*004c*/ 	.word	0x00000000
        /*0050*/ 	.short	0x0002
        /*0052*/ 	.short	0x0010
        /*0054*/ 	.byte	0x00, 0xf0, 0x41, 0x00


	//----- nvinfo : EIATTR_KPARAM_INFO
	.align		4
.L_7247:
        /*0058*/ 	.byte	0x04, 0x17
        /*005a*/ 	.short	(.L_7249 - .L_7248)
.L_7248:
        /*005c*/ 	.word	0x00000000
        /*0060*/ 	.short	0x0001
        /*0062*/ 	.short	0x0004
        /*0064*/ 	.byte	0x00, 0xf0, 0x21, 0x00


	//----- nvinfo : EIATTR_KPARAM_INFO
	.align		4
.L_7249:
        /*0068*/ 	.byte	0x04, 0x17
        /*006a*/ 	.short	(.L_7251 - .L_7250)
.L_7250:
        /*006c*/ 	.word	0x00000000
        /*0070*/ 	.short	0x0000
        /*0072*/ 	.short	0x0000
        /*0074*/ 	.byte	0x00, 0xf0, 0x11, 0x00


	//----- nvinfo : EIATTR_SPARSE_MMA_MASK
	.align		4
.L_7251:
        /*0078*/ 	.byte	0x03, 0x50
        /*007a*/ 	.short	0x0000


	//----- nvinfo : EIATTR_MAXREG_COUNT
	.align		4
        /*007c*/ 	.byte	0x03, 0x1b
        /*007e*/ 	.short	0x00ff


	//----- nvinfo : EIATTR_EXTERNS
	.align		4
        /*0080*/ 	.byte	0x04, 0x0f
        /*0082*/ 	.short	(.L_7253 - .L_7252)


	//   ....[0]....
	.align		4
.L_7252:
        /*0084*/ 	.word	index@(__assertfail)


	//----- nvinfo : EIATTR_MERCURY_ISA_VERSION
	.align		4
.L_7253:
        /*0088*/ 	.byte	0x03, 0x5f
        /*008a*/ 	.short	0x0101


	//----- nvinfo : EIATTR_VRC_CTA_INIT_COUNT
	.align		4
        /*008c*/ 	.byte	0x02, 0x4a
	.zero		1
	.zero		1


	//----- nvinfo : EIATTR_SYSCALL_OFFSETS
	.align		4
        /*0090*/ 	.byte	0x04, 0x46
        /*0092*/ 	.short	(.L_7255 - .L_7254)


	//   ....[0]....
.L_7254:
        /*0094*/ 	.word	0x00000de0


	//   ....[1]....
        /*0098*/ 	.word	0x00001cf0


	//   ....[2]....
        /*009c*/ 	.word	0x00002b80


	//   ....[3]....
        /*00a0*/ 	.word	0x000039d0


	//   ....[4]....
        /*00a4*/ 	.word	0x00005270


	//   ....[5]....
        /*00a8*/ 	.word	0x00006000


	//   ....[6]....
        /*00ac*/ 	.word	0x00006e50


	//   ....[7]....
        /*00b0*/ 	.word	0x00007cb0


	//----- nvinfo : EIATTR_EXIT_INSTR_OFFSETS
	.align		4
.L_7255:
        /*00b4*/ 	.byte	0x04, 0x1c
        /*00b6*/ 	.short	(.L_7257 - .L_7256)


	//   ....[0]....
.L_7256:
        /*00b8*/ 	.word	0x000070f0


	//   ....[1]....
        /*00bc*/ 	.word	0x00007230


	//   ....[2]....
        /*00c0*/ 	.word	0x00007270


	//   ....[3]....
        /*00c4*/ 	.word	0x00007300


	//   ....[4]....
        /*00c8*/ 	.word	0x00007330


	//   ....[5]....
        /*00cc*/ 	.word	0x00007360


	//   ....[6]....
        /*00d0*/ 	.word	0x000073e0


	//   ....[7]....
        /*00d4*/ 	.word	0x00007410


	//   ....[8]....
        /*00d8*/ 	.word	0x000074a0


	//   ....[9]....
        /*00dc*/ 	.word	0x000074e0


	//   ....[10]....
        /*00e0*/ 	.word	0x00007520


	//   ....[11]....
        /*00e4*/ 	.word	0x000075f0


	//   ....[12]....
        /*00e8*/ 	.word	0x00007750


	//   ....[13]....
        /*00ec*/ 	.word	0x000078b0


	//   ....[14]....
        /*00f0*/ 	.word	0x00007a00


	//   ....[15]....
        /*00f4*/ 	.word	0x00007a30


	//   ....[16]....
        /*00f8*/ 	.word	0x00007a60


	//   ....[17]....
        /*00fc*/ 	.word	0x00007b00


	//   ....[18]....
        /*0100*/ 	.word	0x00007b50


	//   ....[19]....
        /*0104*/ 	.word	0x00007cc0


	//   ....[20]....
        /*0108*/ 	.word	0x00007dc0


	//   ....[21]....
        /*010c*/ 	.word	0x00007ef0


	//   ....[22]....
        /*0110*/ 	.word	0x00007f20


	//----- nvinfo : EIATTR_MAX_THREADS
	.align		4
.L_7257:
        /*0114*/ 	.byte	0x04, 0x05
        /*0116*/ 	.short	(.L_7259 - .L_7258)
.L_7258:
        /*0118*/ 	.word	0x00000080
        /*011c*/ 	.word	0x00000001
        /*0120*/ 	.word	0x00000001


	//----- nvinfo : EIATTR_CRS_STACK_SIZE
	.align		4
.L_7259:
        /*0124*/ 	.byte	0x04, 0x1e
        /*0126*/ 	.short	(.L_7261 - .L_7260)
.L_7260:
        /*0128*/ 	.word	0x00000000


	//----- nvinfo : EIATTR_CBANK_PARAM_SIZE
	.align		4
.L_7261:
        /*012c*/ 	.byte	0x03, 0x19
        /*012e*/ 	.short	0x0034


	//----- nvinfo : EIATTR_PARAM_CBANK
	.align		4
        /*0130*/ 	.byte	0x04, 0x0a
        /*0132*/ 	.short	(.L_7263 - .L_7262)
	.align		4
.L_7262:
        /*0134*/ 	.word	index@(.nv.constant0._ZN2at6native27unrolled_elementwise_kernelINS0_13BUnaryFunctorIfffZZZNS0_21nextafter_kernel_cudaERNS_18TensorIteratorBaseEENKUlvE_clEvENKUlvE0_clEvEUlffE_EESt5arrayIPcLm2EELi4E23TrivialOffsetCalculatorILi1EjESD_NS0_6memory12LoadWithCastILi1EEENSE_13StoreWithCastILi1EEEEEviT_T0_T2_T3_T4_T5_)
        /*0138*/ 	.short	0x0380
        /*013a*/ 	.short	0x0034


	//----- nvinfo : EIATTR_SW_WAR
	.align		4
.L_7263:
        /*013c*/ 	.byte	0x04, 0x36
        /*013e*/ 	.short	(.L_7265 - .L_7264)
.L_7264:
        /*0140*/ 	.word	0x00000008
.L_7265:


//--------------------- .nv.info._ZN2at6native18elementwise_kernelILi128ELi2EZNS0_22gpu_kernel_impl_nocastINS0_13BUnaryFunctorIfffZZZNS0_21nextafter_kernel_cudaERNS_18TensorIteratorBaseEENKUlvE_clEvENKUlvE0_clEvEUlffE_EEEEvS5_RKT_EUliE_EEviT1_ --------------------------
	.section	.nv.info._ZN2at6native18elementwise_kernelILi128ELi2EZNS0_22gpu_kernel_impl_nocastINS0_13BUnaryFunctorIfffZZZNS0_21nextafter_kernel_cudaERNS_18TensorIteratorBaseEENKUlvE_clEvENKUlvE0_clEvEUlffE_EEEEvS5_RKT_EUliE_EEviT1_,"",@"SHT_CUDA_INFO"
	.sectionflags	@""
	.align	4


	//----- nvinfo : EIATTR_CUDA_API_VERSION
	.align		4
        /*0000*/ 	.byte	0x04, 0x37
        /*0002*/ 	.short	(.L_7267 - .L_7266)
.L_7266:
        /*0004*/ 	.word	0x00000082


	//----- nvinfo : EIATTR_KPARAM_INFO
	.align		4
.L_7267:
        /*0008*/ 	.byte	0x04, 0x17
        /*000a*/ 	.short	(.L_7269 - .L_7268)
.L_7268:
        /*000c*/ 	.word	0x00000000
        /*0010*/ 	.short	0x0001
        /*0012*/ 	.short	0x0008
        /*0014*/ 	.byte	0x00, 0xf0, 0x61, 0x08


	//----- nvinfo : EIATTR_KPARAM_INFO
	.align		4
.L_7269:
        /*0018*/ 	.byte	0x04, 0x17
        /*001a*/ 	.short	(.L_7271 - .L_7270)
.L_7270:
        /*001c*/ 	.word	0x00000000
        /*0020*/ 	.short	0x0000
        /*0022*/ 	.short	0x0000
        /*0024*/ 	.byte	0x00, 0xf0, 0x11, 0x00


	//----- nvinfo : EIATTR_SPARSE_MMA_MASK
	.align		4
.L_7271:
        /*0028*/ 	.byte	0x03, 0x50
        /*002a*/ 	.short	0x0000


	//----- nvinfo : EIATTR_MAXREG_COUNT
	.align		4
        /*002c*/ 	.byte	0x03, 0x1b
        /*002e*/ 	.short	0x0080


	//----- nvinfo : EIATTR_MERCURY_ISA_VERSION
	.align		4
        /*0030*/ 	.byte	0x03, 0x5f
        /*0032*/ 	.short	0x0101


	//----- nvinfo : EIATTR_VRC_CTA_INIT_COUNT
	.align		4
        /*0034*/ 	.byte	0x02, 0x4a
	.zero		1
	.zero		1


	//----- nvinfo : EIATTR_EXIT_INSTR_OFFSETS
	.align		4
        /*0038*/ 	.byte	0x04, 0x1c
        /*003a*/ 	.short	(.L_7273 - .L_7272)


	//   ....[0]....
.L_7272:
        /*003c*/ 	.word	0x000003b0


	//   ....[1]....
        /*0040*/ 	.word	0x00000600


	//   ....[2]....
        /*0044*/ 	.word	0x00001be0


	//   ....[3]....
        /*0048*/ 	.word	0x00003110


	//----- nvinfo : EIATTR_MAX_THREADS
	.align		4
.L_7273:
        /*004c*/ 	.byte	0x04, 0x05
        /*004e*/ 	.short	(.L_7275 - .L_7274)
.L_7274:
        /*0050*/ 	.word	0x00000080
        /*0054*/ 	.word	0x00000001
        /*0058*/ 	.word	0x00000001


	//----- nvinfo : EIATTR_CRS_STACK_SIZE
	.align		4
.L_7275:
        /*005c*/ 	.byte	0x04, 0x1e
        /*005e*/ 	.short	(.L_7277 - .L_7276)
.L_7276:
        /*0060*/ 	.word	0x00000000


	//----- nvinfo : EIATTR_CBANK_PARAM_SIZE
	.align		4
.L_7277:
        /*0064*/ 	.byte	0x03, 0x19
        /*0066*/ 	.short	0x0220


	//----- nvinfo : EIATTR_PARAM_CBANK
	.align		4
        /*0068*/ 	.byte	0x04, 0x0a
        /*006a*/ 	.short	(.L_7279 - .L_7278)
	.align		4
.L_7278:
        /*006c*/ 	.word	index@(.nv.constant0._ZN2at6native18elementwise_kernelILi128ELi2EZNS0_22gpu_kernel_impl_nocastINS0_13BUnaryFunctorIfffZZZNS0_21nextafter_kernel_cudaERNS_18TensorIteratorBaseEENKUlvE_clEvENKUlvE0_clEvEUlffE_EEEEvS5_RKT_EUliE_EEviT1_)
        /*0070*/ 	.short	0x0380
        /*0072*/ 	.short	0x0220


	//----- nvinfo : EIATTR_SW_WAR
	.align		4
.L_7279:
        /*0074*/ 	.byte	0x04, 0x36
        /*0076*/ 	.short	(.L_7281 - .L_7280)
.L_7280:
        /*0078*/ 	.word	0x00000008
.L_7281:


//--------------------- .nv.info._ZN2at6native27unrolled_elementwise_kernelINS0_13BUnaryFunctorIfffZZZNS0_21nextafter_kernel_cudaERNS_18TensorIteratorBaseEENKUlvE_clEvENKUlvE0_clEvEUlffE_EESt5arrayIPcLm2EELi4E23TrivialOffsetCalculatorILi1EjESD_NS0_6memory15LoadWithoutCastENSE_16StoreWithoutCastEEEviT_T0_T2_T3_T4_T5_ --------------------------
	.section	.nv.info._ZN2at6native27unrolled_elementwise_kernelINS0_13BUnaryFunctorIfffZZZNS0_21nextafter_kernel_cudaERNS_18TensorIteratorBaseEENKUlvE_clEvENKUlvE0_clEvEUlffE_EESt5arrayIPcLm2EELi4E23TrivialOffsetCalculatorILi1EjESD_NS0_6memory15LoadWithoutCastENSE_16StoreWithoutCastEEEviT_T0_T2_T3_T4_T5_,"",@"SHT_CUDA_INFO"
	.sectionflags	@""
	.align	4


	//----- nvinfo : EIATTR_CUDA_API_VERSION
	.align		4
        /*0000*/ 	.byte	0x04, 0x37
        /*0002*/ 	.short	(.L_7283 - .L_7282)
.L_7282:
        /*0004*/ 	.word	0x00000082


	//----- nvinfo : EIATTR_KPARAM_INFO
	.align		4
.L_7283:
        /*0008*/ 	.byte	0x04, 0x17
        /*000a*/ 	.short	(.L_7285 - .L_7284)
.L_7284:
        /*000c*/ 	.word	0x00000000
        /*0010*/ 	.short	0x0006
        /*0012*/ 	.short	0x0023
        /*0014*/ 	.byte	0x00, 0xf0, 0x05, 0x00


	//----- nvinfo : EIATTR_KPARAM_INFO
	.align		4
.L_7285:
        /*0018*/ 	.byte	0x04, 0x17
        /*001a*/ 	.short	(.L_7287 - .L_7286)
.L_7286:
        /*001c*/ 	.word	0x00000000
        /*0020*/ 	.short	0x0005
        /*0022*/ 	.short	0x0022
        /*0024*/ 	.byte	0x00, 0xf0, 0x05, 0x00


	//----- nvinfo : EIATTR_KPARAM_INFO
	.align		4
.L_7287:
        /*0028*/ 	.byte	0x04, 0x17
        /*002a*/ 	.short	(.L_7289 - .L_7288)
.L_7288:
        /*002c*/ 	.word	0x00000000
        /*0030*/ 	.short	0x0004
        /*0032*/ 	.short	0x0021
        /*0034*/ 	.byte	0x00, 0xf0, 0x05, 0x00


	//----- nvinfo : EIATTR_KPARAM_INFO
	.align		4
.L_7289:
        /*0038*/ 	.byte	0x04, 0x17
        /*003a*/ 	.short	(.L_7291 - .L_7290)
.L_7290:
        /*003c*/ 	.word	0x00000000
        /*0040*/ 	.short	0x0003
        /*0042*/ 	.short	0x0020
        /*0044*/ 	.byte	0x00, 0xf0, 0x05, 0x00


	//----- nvinfo : EIATTR_KPARAM_INFO
	.align		4
.L_7291:
        /*0048*/ 	.byte	0x04, 0x17
        /*004a*/ 	.short	(.L_7293 - .L_7292)
.L_7292:
        /*004c*/ 	.word	0x00000000
        /*0050*/ 	.short	0x0002
        /*0052*/ 	.short	0x0010
        /*0054*/ 	.byte	0x00, 0xf0, 0x41, 0x00


	//----- nvinfo : EIATTR_KPARAM_INFO
	.align		4
.L_7293:
        /*0058*/ 	.byte	0x04, 0x17
        /*005a*/ 	.short	(.L_7295 - .L_7294)
.L_7294:
        /*005c*/ 	.word	0x00000000
        /*0060*/ 	.short	0x0001
        /*0062*/ 	.short	0x0004
        /*0064*/ 	.byte	0x00, 0xf0, 0x21, 0x00


	//----- nvinfo : EIATTR_KPARAM_INFO
	.align		4
.L_7295:
        /*0068*/ 	.byte	0x04, 0x17
        /*006a*/ 	.short	(.L_7297 - .L_7296)
.L_7296:
        /*006c*/ 	.word	0x00000000
        /*0070*/ 	.short	0x0000
        /*0072*/ 	.short	0x0000
        /*0074*/ 	.byte	0x00, 0xf0, 0x11, 0x00


	//----- nvinfo : EIATTR_SPARSE_MMA_MASK
	.align		4
.L_7297:
        /*0078*/ 	.byte	0x03, 0x50
        /*007a*/ 	.short	0x0000


	//----- nvinfo : EIATTR_MAXREG_COUNT
	.align		4
        /*007c*/ 	.byte	0x03, 0x1b
        /*007e*/ 	.short	0x00ff


	//----- nvinfo : EIATTR_MERCURY_ISA_VERSION
	.align		4
        /*0080*/ 	.byte	0x03, 0x5f
        /*0082*/ 	.short	0x0101


	//----- nvinfo : EIATTR_VRC_CTA_INIT_COUNT
	.align		4
        /*0084*/ 	.byte	0x02, 0x4a
	.zero		1
	.zero		1


	//----- nvinfo : EIATTR_EXIT_INSTR_OFFSETS
	.align		4
        /*0088*/ 	.byte	0x04, 0x1c
        /*008a*/ 	.short	(.L_7299 - .L_7298)


	//   ....[0]....
.L_7298:
        /*008c*/ 	.word	0x00000d40


	//   ....[1]....
        /*0090*/ 	.word	0x00000d90


	//----- nvinfo : EIATTR_MAX_THREADS
	.align		4
.L_7299:
        /*0094*/ 	.byte	0x04, 0x05
        /*0096*/ 	.short	(.L_7301 - .L_7300)
.L_7300:
        /*0098*/ 	.word	0x00000080
        /*009c*/ 	.word	0x00000001
        /*00a0*/ 	.word	0x00000001


	//----- nvinfo : EIATTR_CRS_STACK_SIZE
	.align		4
.L_7301:
        /*00a4*/ 	.byte	0x04, 0x1e
        /*00a6*/ 	.short	(.L_7303 - .L_7302)
.L_7302:
        /*00a8*/ 	.word	0x00000000


	//----- nvinfo : EIATTR_CBANK_PARAM_SIZE
	.align		4
.L_7303:
        /*00ac*/ 	.byte	0x03, 0x19
        /*00ae*/ 	.short	0x0024


	//----- nvinfo : EIATTR_PARAM_CBANK
	.align		4
        /*00b0*/ 	.byte	0x04, 0x0a
        /*00b2*/ 	.short	(.L_7305 - .L_7304)
	.align		4
.L_7304:
        /*00b4*/ 	.word	index@(.nv.constant0._ZN2at6native27unrolled_elementwise_kernelINS0_13BUnaryFunctorIfffZZZNS0_21nextafter_kernel_cudaERNS_18TensorIteratorBaseEENKUlvE_clEvENKUlvE0_clEvEUlffE_EESt5arrayIPcLm2EELi4E23TrivialOffsetCalculatorILi1EjESD_NS0_6memory15LoadWithoutCastENSE_16StoreWithoutCastEEEviT_T0_T2_T3_T4_T5_)
        /*00b8*/ 	.short	0x0380
        /*00ba*/ 	.short	0x0024


	//----- nvinfo : EIATTR_SW_WAR
	.align		4
.L_7305:
        /*00bc*/ 	.byte	0x04, 0x36
        /*00be*/ 	.short	(.L_7307 - .L_7306)
.L_7306:
        /*00c0*/ 	.word	0x00000008
.L_7307:


//--------------------- .nv.info._ZN2at6native29vectorized_elementwise_kernelILi2ENS0_13BUnaryFunctorIfffZZZNS0_21nextafter_kernel_cudaERNS_18TensorIteratorBaseEENKUlvE_clEvENKUlvE0_clEvEUlffE_EESt5arrayIPcLm2EEEEviT0_T1_ --------------------------
	.section	.nv.info._ZN2at6native29vectorized_elementwise_kernelILi2ENS0_13BUnaryFunctorIfffZZZNS0_21nextafter_kernel_cudaERNS_18TensorIteratorBaseEENKUlvE_clEvENKUlvE0_clEvEUlffE_EESt5arrayIPcLm2EEEEviT0_T1_,"",@"SHT_CUDA_INFO"
	.sectionflags	@""
	.align	4


	//----- nvinfo : EIATTR_CUDA_API_VERSION
	.align		4
        /*0000*/ 	.byte	0x04, 0x37
        /*0002*/ 	.short	(.L_7309 - .L_7308)
.L_7308:
        /*0004*/ 	.word	0x00000082


	//----- nvinfo : EIATTR_KPARAM_INFO
	.align		4
.L_7309:
        /*0008*/ 	.byte	0x04, 0x17
        /*000a*/ 	.short	(.L_7311 - .L_7310)
.L_7310:
        /*000c*/ 	.word	0x00000000
        /*0010*/ 	.short	0x0002
        /*0012*/ 	.short	0x0010
        /*0014*/ 	.byte	0x00, 0xf0, 0x41, 0x00


	//----- nvinfo : EIATTR_KPARAM_INFO
	.align		4
.L_7311:
        /*0018*/ 	.byte	0x04, 0x17
        /*001a*/ 	.short	(.L_7313 - .L_7312)
.L_7312:
        /*001c*/ 	.word	0x00000000
        /*0020*/ 	.short	0x0001
        /*0022*/ 	.short	0x0004
        /*0024*/ 	.byte	0x00, 0xf0, 0x21, 0x00


	//----- nvinfo : EIATTR_KPARAM_INFO
	.align		4
.L_7313:
        /*0028*/ 	.byte	0x04, 0x17
        /*002a*/ 	.short	(.L_7315 - .L_7314)
.L_7314:
        /*002c*/ 	.word	0x00000000
        /*0030*/ 	.short	0x0000
        /*0032*/ 	.short	0x0000
        /*0034*/ 	.byte	0x00, 0xf0, 0x11, 0x00


	//----- nvinfo : EIATTR_SPARSE_MMA_MASK
	.align		4
.L_7315:
        /*0038*/ 	.byte	0x03, 0x50
        /*003a*/ 	.short	0x0000


	//----- nvinfo : EIATTR_MAXREG_COUNT
	.align		4
        /*003c*/ 	.byte	0x03, 0x1b
        /*003e*/ 	.short	0x00ff


	//----- nvinfo : EIATTR_MERCURY_ISA_VERSION
	.align		4
        /*0040*/ 	.byte	0x03, 0x5f
        /*0042*/ 	.short	0x0101


	//----- nvinfo : EIATTR_VRC_CTA_INIT_COUNT
	.align		4
        /*0044*/ 	.byte	0x02, 0x4a
	.zero		1
	.zero		1


	//----- nvinfo : EIATTR_EXIT_INSTR_OFFSETS
	.align		4
        /*0048*/ 	.byte	0x04, 0x1c
        /*004a*/ 	.short	(.L_7317 - .L_7316)


	//   ....[0]....
.L_7316:
        /*004c*/ 	.word	0x00001b00


	//   ....[1]....
        /*0050*/ 	.word	0x00001b50


	//   ....[2]....
        /*0054*/ 	.word	0x00002e20


	//----- nvinfo : EIATTR_MAX_THREADS
	.align		4
.L_7317:
        /*0058*/ 	.byte	0x04, 0x05
        /*005a*/ 	.short	(.L_7319 - .L_7318)
.L_7318:
        /*005c*/ 	.word	0x00000080
        /*0060*/ 	.word	0x00000001
        /*0064*/ 	.word	0x00000001


	//----- nvinfo : EIATTR_CRS_STACK_SIZE
	.align		4
.L_7319:
        /*0068*/ 	.byte	0x04, 0x1e
        /*006a*/ 	.short	(.L_7321 - .L_7320)
.L_7320:
        /*006c*/ 	.word	0x00000000


	//----- nvinfo : EIATTR_CBANK_PARAM_SIZE
	.align		4
.L_7321:
        /*0070*/ 	.byte	0x03, 0x19
        /*0072*/ 	.short	0x0020


	//----- nvinfo : EIATTR_PARAM_CBANK
	.align		4
        /*0074*/ 	.byte	0x04, 0x0a
        /*0076*/ 	.short	(.L_7323 - .L_7322)
	.align		4
.L_7322:
        /*0078*/ 	.word	index@(.nv.constant0._ZN2at6native29vectorized_elementwise_kernelILi2ENS0_13BUnaryFunctorIfffZZZNS0_21nextafter_kernel_cudaERNS_18TensorIteratorBaseEENKUlvE_clEvENKUlvE0_clEvEUlffE_EESt5arrayIPcLm2EEEEviT0_T1_)
        /*007c*/ 	.short	0x0380
        /*007e*/ 	.short	0x0020


	//----- nvinfo : EIATTR_SW_WAR
	.align		4
.L_7323:
        /*0080*/ 	.byte	0x04, 0x36
        /*0082*/ 	.short	(.L_7325 - .L_7324)
.L_7324:
        /*0084*/ 	.word	0x00000008
.L_7325:


//--------------------- .nv.info._ZN2at6native29vectorized_elementwise_kernelILi4ENS0_13BUnaryFunctorIfffZZZNS0_21nextafter_kernel_cudaERNS_18TensorIteratorBaseEENKUlvE_clEvENKUlvE0_clEvEUlffE_EESt5arrayIPcLm2EEEEviT0_T1_ --------------------------
	.section	.nv.info._ZN2at6native29vectorized_elementwise_kernelILi4ENS0_13BUnaryFunctorIfffZZZNS0_21nextafter_kernel_cudaERNS_18TensorIteratorBaseEENKUlvE_clEvENKUlvE0_clEvEUlffE_EESt5arrayIPcLm2EEEEviT0_T1_,"",@"SHT_CUDA_INFO"
	.sectionflags	@""
	.align	4


	//----- nvinfo : EIATTR_CUDA_API_VERSION
	.align		4
        /*0000*/ 	.byte	0x04, 0x37
        /*0002*/ 	.short	(.L_7327 - .L_7326)
.L_7326:
        /*0004*/ 	.word	0x00000082


	//----- nvinfo : EIATTR_KPARAM_INFO
	.align		4
.L_7327:
        /*0008*/ 	.byte	0x04, 0x17
        /*000a*/ 	.short	(.L_7329 - .L_7328)
.L_7328:
        /*000c*/ 	.word	0x00000000
        /*0010*/ 	.short	0x0002
        /*0012*/ 	.short	0x0010
        /*0014*/ 	.byte	0x00, 0xf0, 0x41, 0x00


	//----- nvinfo : EIATTR_KPARAM_INFO
	.align		4
.L_7329:
        /*0018*/ 	.byte	0x04, 0x17
        /*001a*/ 	.short	(.L_7331 - .L_7330)
.L_7330:
        /*001c*/ 	.word	0x00000000
        /*0020*/ 	.short	0x0001
        /*0022*/ 	.short	0x0004
        /*0024*/ 	.byte	0x00, 0xf0, 0x21, 0x00


	//----- nvinfo : EIATTR_KPARAM_INFO
	.align		4
.L_7331:
        /*0028*/ 	.byte	0x04, 0x17
        /*002a*/ 	.short	(.L_7333 - .L_7332)
.L_7332:
        /*002c*/ 	.word	0x00000000
        /*0030*/ 	.short	0x0000
        /*0032*/ 	.short	0x0000
        /*0034*/ 	.byte	0x00, 0xf0, 0x11, 0x00


	//----- nvinfo : EIATTR_SPARSE_MMA_MASK
	.align		4
.L_7333:
        /*0038*/ 	.byte	0x03, 0x50
        /*003a*/ 	.short	0x0000


	//----- nvinfo : EIATTR_MAXREG_COUNT
	.align		4
        /*003c*/ 	.byte	0x03, 0x1b
        /*003e*/ 	.short	0x00ff


	//----- nvinfo : EIATTR_MERCURY_ISA_VERSION
	.align		4
        /*0040*/ 	.byte	0x03, 0x5f
        /*0042*/ 	.short	0x0101


	//----- nvinfo : EIATTR_VRC_CTA_INIT_COUNT
	.align		4
        /*0044*/ 	.byte	0x02, 0x4a
	.zero		1
	.zero		1


	//----- nvinfo : EIATTR_EXIT_INSTR_OFFSETS
	.align		4
        /*0048*/ 	.byte	0x04, 0x1c
        /*004a*/ 	.short	(.L_7335 - .L_7334)


	//   ....[0]....
.L_7334:
        /*004c*/ 	.word	0x00001b00


	//   ....[1]....
        /*0050*/ 	.word	0x00001b50


	//   ....[2]....
        /*0054*/ 	.word	0x00002de0


	//----- nvinfo : EIATTR_MAX_THREADS
	.align		4
.L_7335:
        /*0058*/ 	.byte	0x04, 0x05
        /*005a*/ 	.short	(.L_7337 - .L_7336)
.L_7336:
        /*005c*/ 	.word	0x00000080
        /*0060*/ 	.word	0x00000001
        /*0064*/ 	.word	0x00000001


	//----- nvinfo : EIATTR_CRS_STACK_SIZE
	.align		4
.L_7337:
        /*0068*/ 	.byte	0x04, 0x1e
        /*006a*/ 	.short	(.L_7339 - .L_7338)
.L_7338:
        /*006c*/ 	.word	0x00000000


	//----- nvinfo : EIATTR_CBANK_PARAM_SIZE
	.align		4
.L_7339:
        /*0070*/ 	.byte	0x03, 0x19
        /*0072*/ 	.short	0x0020


	//----- nvinfo : EIATTR_PARAM_CBANK
	.align		4
        /*0074*/ 	.byte	0x04, 0x0a
        /*0076*/ 	.short	(.L_7341 - .L_7340)
	.align		4
.L_7340:
        /*0078*/ 	.word	index@(.nv.constant0._ZN2at6native29vectorized_elementwise_kernelILi4ENS0_13BUnaryFunctorIfffZZZNS0_21nextafter_kernel_cudaERNS_18TensorIteratorBaseEENKUlvE_clEvENKUlvE0_clEvEUlffE_EESt5arrayIPcLm2EEEEviT0_T1_)
        /*007c*/ 	.short	0x0380
        /*007e*/ 	.short	0x0020


	//----- nvinfo : EIATTR_SW_WAR
	.align		4
.L_7341:
        /*0080*/ 	.byte	0x04, 0x36
        /*0082*/ 	.short	(.L_7343 - .L_7342)
.L_7342:
        /*0084*/ 	.word	0x00000008
.L_7343:


//--------------------- .nv.info._ZN2at6native29vectorized_elementwise_kernelILi8ENS0_13BUnaryFunctorIfffZZZNS0_21nextafter_kernel_cudaERNS_18TensorIteratorBaseEENKUlvE_clEvENKUlvE0_clEvEUlffE_EESt5arrayIPcLm2EEEEviT0_T1_ --------------------------
	.section	.nv.info._ZN2at6native29vectorized_elementwise_kernelILi8ENS0_13BUnaryFunctorIfffZZZNS0_21nextafter_kernel_cudaERNS_18TensorIteratorBaseEENKUlvE_clEvENKUlvE0_clEvEUlffE_EESt5arrayIPcLm2EEEEviT0_T1_,"",@"SHT_CUDA_INFO"
	.sectionflags	@""
	.align	4


	//----- nvinfo : EIATTR_CUDA_API_VERSION
	.align		4
        /*0000*/ 	.byte	0x04, 0x37
        /*0002*/ 	.short	(.L_7345 - .L_7344)
.L_7344:
        /*0004*/ 	.word	0x00000082


	//----- nvinfo : EIATTR_KPARAM_INFO
	.align		4
.L_7345:
        /*0008*/ 	.byte	0x04, 0x17
        /*000a*/ 	.short	(.L_7347 - .L_7346)
.L_7346:
        /*000c*/ 	.word	0x00000000
        /*0010*/ 	.short	0x0002
        /*0012*/ 	.short	0x0010
        /*0014*/ 	.byte	0x00, 0xf0, 0x41, 0x00


	//----- nvinfo : EIATTR_KPARAM_INFO
	.align		4
.L_7347:
        /*0018*/ 	.byte	0x04, 0x17
        /*001a*/ 	.short	(.L_7349 - .L_7348)
.L_7348:
        /*001c*/ 	.word	0x00000000
        /*0020*/ 	.short	0x0001
        /*0022*/ 	.short	0x0004
        /*0024*/ 	.byte	0x00, 0xf0, 0x21, 0x00


	//----- nvinfo : EIATTR_KPARAM_INFO
	.align		4
.L_7349:
        /*0028*/ 	.byte	0x04, 0x17
        /*002a*/ 	.short	(.L_7351 - .L_7350)
.L_7350:
        /*002c*/ 	.word	0x00000000
        /*0030*/ 	.short	0x0000
        /*0032*/ 	.short	0x0000
        /*0034*/ 	.byte	0x00, 0xf0, 0x11, 0x00


	//----- nvinfo : EIATTR_SPARSE_MMA_MASK
	.align		4
.L_7351:
        /*0038*/ 	.byte	0x03, 0x50
        /*003a*/ 	.short	0x0000


	//----- nvinfo : EIATTR_MAXREG_COUNT
	.align		4
        /*003c*/ 	.byte	0x03, 0x1b
        /*003e*/ 	.short	0x00ff


	//----- nvinfo : EIATTR_MERCURY_ISA_VERSION
	.align		4
        /*0040*/ 	.byte	0x03, 0x5f
        /*0042*/ 	.short	0x0101


	//----- nvinfo : EIATTR_VRC_CTA_INIT_COUNT
	.align		4
        /*0044*/ 	.byte	0x02, 0x4a
	.zero		1
	.zero		1


	//----- nvinfo : EIATTR_EXIT_INSTR_OFFSETS
	.align		4
        /*0048*/ 	.byte	0x04, 0x1c
        /*004a*/ 	.short	(.L_7353 - .L_7352)


	//   ....[0]....
.L_7352:
        /*004c*/ 	.word	0x00001b00


	//   ....[1]....
        /*0050*/ 	.word	0x00001b50


	//   ....[2]....
        /*0054*/ 	.word	0x00002dc0


	//----- nvinfo : EIATTR_MAX_THREADS
	.align		4
.L_7353:
        /*0058*/ 	.byte	0x04, 0x05
        /*005a*/ 	.short	(.L_7355 - .L_7354)
.L_7354:
        /*005c*/ 	.word	0x00000080
        /*0060*/ 	.word	0x00000001
        /*0064*/ 	.word	0x00000001


	//----- nvinfo : EIATTR_CRS_STACK_SIZE
	.align		4
.L_7355:
        /*0068*/ 	.byte	0x04, 0x1e
        /*006a*/ 	.short	(.L_7357 - .L_7356)
.L_7356:
        /*006c*/ 	.word	0x00000000


	//----- nvinfo : EIATTR_CBANK_PARAM_SIZE
	.align		4
.L_7357:
        /*0070*/ 	.byte	0x03, 0x19
        /*0072*/ 	.short	0x0020


	//----- nvinfo : EIATTR_PARAM_CBANK
	.align		4
        /*0074*/ 	.byte	0x04, 0x0a
        /*0076*/ 	.short	(.L_7359 - .L_7358)
	.align		4
.L_7358:
        /*0078*/ 	.word	index@(.nv.constant0._ZN2at6native29vectorized_elementwise_kernelILi8ENS0_13BUnaryFunctorIfffZZZNS0_21nextafter_kernel_cudaERNS_18TensorIteratorBaseEENKUlvE_clEvENKUlvE0_clEvEUlffE_EESt5arrayIPcLm2EEEEviT0_T1_)
        /*007c*/ 	.short	0x0380
        /*007e*/ 	.short	0x0020


	//----- nvinfo : EIATTR_SW_WAR
	.align		4
.L_7359:
        /*0080*/ 	.byte	0x04, 0x36
        /*0082*/ 	.short	(.L_7361 - .L_7360)
.L_7360:
        /*0084*/ 	.word	0x00000008
.L_7361:


//--------------------- .nv.info._ZN2at6native18elementwise_kernelILi128ELi4EZNS0_15gpu_kernel_implINS0_13AUnaryFunctorIfffZZZNS0_21nextafter_kernel_cudaERNS_18TensorIteratorBaseEENKUlvE_clEvENKUlvE0_clEvEUlffE_EEEEvS5_RKT_EUliE_EEviT1_ --------------------------
	.section	.nv.info._ZN2at6native18elementwise_kernelILi128ELi4EZNS0_15gpu_kernel_implINS0_13AUnaryFunctorIfffZZZNS0_21nextafter_kernel_cudaERNS_18TensorIteratorBaseEENKUlvE_clEvENKUlvE0_clEvEUlffE_EEEEvS5_RKT_EUliE_EEviT1_,"",@"SHT_CUDA_INFO"
	.sectionflags	@""
	.align	4


	//----- nvinfo : EIATTR_CUDA_API_VERSION
	.align		4
        /*0000*/ 	.byte	0x04, 0x37
        /*0002*/ 	.short	(.L_7363 - .L_7362)
.L_7362:
        /*0004*/ 	.word	0x00000082


	//----- nvinfo : EIATTR_KPARAM_INFO
	.align		4
.L_7363:
        /*0008*/ 	.byte	0x04, 0x17
        /*000a*/ 	.short	(.L_7365 - .L_7364)
.L_7364:
        /*000c*/ 	.word	0x00000000
        /*0010*/ 	.short	0x0001
        /*0012*/ 	.short	0x0008
        /*0014*/ 	.byte	0x00, 0xf0, 0x81, 0x08


	//----- nvinfo : EIATTR_KPARAM_INFO
	.align		4
.L_7365:
        /*0018*/ 	.byte	0x04, 0x17
        /*001a*/ 	.short	(.L_7367 - .L_7366)
.L_7366:
        /*001c*/ 	.word	0x00000000
        /*0020*/ 	.short	0x0000
        /*0022*/ 	.short	0x0000
        /*0024*/ 	.byte	0x00, 0xf0, 0x11, 0x00


	//----- nvinfo : EIATTR_SPARSE_MMA_MASK
	.align		4
.L_7367:
        /*0028*/ 	.byte	0x03, 0x50
        /*002a*/ 	.short	0x0000


	//----- nvinfo : EIATTR_MAXREG_COUNT
	.align		4
        /*002c*/ 	.byte	0x03, 0x1b
        /*002e*/ 	.short	0x0080


	//----- nvinfo : EIATTR_EXTERNS
	.align		4
        /*0030*/ 	.byte	0x04, 0x0f
        /*0032*/ 	.short	(.L_7369 - .L_7368)


	//   ....[0]....
	.align		4
.L_7368:
        /*0034*/ 	.word	index@(__assertfail)


	//----- nvinfo : EIATTR_MERCURY_ISA_VERSION
	.align		4
.L_7369:
        /*0038*/ 	.byte	0x03, 0x5f
        /*003a*/ 	.short	0x0101


	//----- nvinfo : EIATTR_VRC_CTA_INIT_COUNT
	.align		4
        /*003c*/ 	.byte	0x02, 0x4a
	.zero		1
	.zero		1


	//----- nvinfo : EIATTR_SYSCALL_OFFSETS
	.align		4
        /*0040*/ 	.byte	0x04, 0x46
        /*0042*/ 	.short	(.L_7371 - .L_7370)


	//   ....[0]....
.L_7370:
        /*0044*/ 	.word	0x00002110


	//   ....[1]....
        /*0048*/ 	.word	0x00003110


	//   ....[2]....
        /*004c*/ 	.word	0x00005320


	//   ....[3]....
        /*0050*/ 	.word	0x000061b0


	//   ....[4]....
        /*0054*/ 	.word	0x000084d0


	//   ....[5]....
        /*0058*/ 	.word	0x00009360


	//   ....[6]....
        /*005c*/ 	.word	0x0000b690


	//   ....[7]....
        /*0060*/ 	.word	0x0000c4d0


	//----- nvinfo : EIATTR_EXIT_INSTR_OFFSETS
	.align		4
.L_7371:
        /*0064*/ 	.byte	0x04, 0x1c
        /*0066*/ 	.short	(.L_7373 - .L_7372)


	//   ....[0]....
.L_7372:
        /*0068*/ 	.word	0x00009610


	//   ....[1]....
        /*006c*/ 	.word	0x0000ba50


	//   ....[2]....
        /*0070*/ 	.word	0x0000ba90


	//   ....[3]....
        /*0074*/ 	.word	0x0000bb20


	//   ....[4]....
        /*0078*/ 	.word	0x0000bb50


	//   ....[5]....
        /*007c*/ 	.word	0x0000bb80


	//   ....[6]....
        /*0080*/ 	.word	0x0000bc00


	//   ....[7]....
        /*0084*/ 	.word	0x0000bc30


	//   ....[8]....
        /*0088*/ 	.word	0x0000bcc0


	//   ....[9]....
        /*008c*/ 	.word	0x0000bd00


	//   ....[10]....
        /*0090*/ 	.word	0x0000bd40


	//   ....[11]....
        /*0094*/ 	.word	0x0000be10


	//   ....[12]....
        /*0098*/ 	.word	0x0000bf70


	//   ....[13]....
        /*009c*/ 	.word	0x0000c0d0


	//   ....[14]....
        /*00a0*/ 	.word	0x0000c220


	//   ....[15]....
        /*00a4*/ 	.word	0x0000c250


	//   ....[16]....
        /*00a8*/ 	.word	0x0000c280


	//   ....[17]....
        /*00ac*/ 	.word	0x0000c320


	//   ....[18]....
        /*00b0*/ 	.word	0x0000c370


	//   ....[19]....
        /*00b4*/ 	.word	0x0000c4e0


	//   ....[20]....
        /*00b8*/ 	.word	0x0000c5e0


	//   ....[21]....
        /*00bc*/ 	.word	0x0000c710


	//   ....[22]....
        /*00c0*/ 	.word	0x0000c740


	//----- nvinfo : EIATTR_MAX_THREADS
	.align		4
.L_7373:
        /*00c4*/ 	.byte	0x04, 0x05
        /*00c6*/ 	.short	(.L_7375 - .L_7374)
.L_7374:
        /*00c8*/ 	.word	0x00000080
        /*00cc*/ 	.word	0x00000001
        /*00d0*/ 	.word	0x00000001


	//----- nvinfo : EIATTR_CRS_STACK_SIZE
	.align		4
.L_7375:
        /*00d4*/ 	.byte	0x04, 0x1e
        /*00d6*/ 	.short	(.L_7377 - .L_7376)
.L_7376:
        /*00d8*/ 	.word	0x00000000


	//----- nvinfo : EIATTR_CBANK_PARAM_SIZE
	.align		4
.L_7377:
        /*00dc*/ 	.byte	0x03, 0x19
        /*00de*/ 	.short	0x0228


	//----- nvinfo : EIATTR_PARAM_CBANK
	.align		4
        /*00e0*/ 	.byte	0x04, 0x0a
        /*00e2*/ 	.short	(.L_7379 - .L_7378)
	.align		4
.L_7378:
        /*00e4*/ 	.word	index@(.nv.constant0._ZN2at6native18elementwise_kernelILi128ELi4EZNS0_15gpu_kernel_implINS0_13AUnaryFunctorIfffZZZNS0_21nextafter_kernel_cudaERNS_18TensorIteratorBaseEENKUlvE_clEvENKUlvE0_clEvEUlffE_EEEEvS5_RKT_EUliE_EEviT1_)
        /*00e8*/ 	.short	0x0380
        /*00ea*/ 	.short	0x0228


	//----- nvinfo : EIATTR_SW_WAR
	.align		4
.L_7379:
        /*00ec*/ 	.byte	0x04, 0x36
        /*00ee*/ 	.short	(.L_7381 - .L_7380)
.L_7380:
        /*00f0*/ 	.word	0x00000008
.L_7381:


//--------------------- .nv.info._ZN2at6native27unrolled_elementwise_kernelINS0_13AUnaryFunctorIfffZZZNS0_21nextafter_kernel_cudaERNS_18TensorIteratorBaseEENKUlvE_clEvENKUlvE0_clEvEUlffE_EESt5arrayIPcLm2EELi4E23TrivialOffsetCalculatorILi1EjESD_NS0_6memory12LoadWithCastILi1EEENSE_13StoreWithCastILi1EEEEEviT_T0_T2_T3_T4_T5_ --------------------------
	.section	.nv.info._ZN2at6native27unrolled_elementwise_kernelINS0_13AUnaryFunctorIfffZZZNS0_21nextafter_kernel_cudaERNS_18TensorIteratorBaseEENKUlvE_clEvENKUlvE0_clEvEUlffE_EESt5arrayIPcLm2EELi4E23TrivialOffsetCalculatorILi1EjESD_NS0_6memory12LoadWithCastILi1EEENSE_13StoreWithCastILi1EEEEEviT_T0_T2_T3_T4_T5_,"",@"SHT_CUDA_INFO"
	.sectionflags	@""
	.align	4


	//----- nvinfo : EIATTR_CUDA_API_VERSION
	.align		4
        /*0000*/ 	.byte	0x04, 0x37
        /*0002*/ 	.short	(.L_7383 - .L_7382)
.L_7382:
        /*0004*/ 	.word	0x00000082


	//----- nvinfo : EIATTR_KPARAM_INFO
	.align		4
.L_7383:
        /*0008*/ 	.byte	0x04, 0x17
        /*000a*/ 	.short	(.L_7385 - .L_7384)
.L_7384:
        /*000c*/ 	.word	0x00000000
        /*0010*/ 	.short	0x0006
        /*0012*/ 	.short	0x002c
        /*0014*/ 	.byte	0x00, 0xf0, 0x21, 0x00


	//----- nvinfo : EIATTR_KPARAM_INFO
	.align		4
.L_7385:
        /*0018*/ 	.byte	0x04, 0x17
        /*001a*/ 	.short	(.L_7387 - .L_7386)
.L_7386:
        /*001c*/ 	.word	0x00000000
        /*0020*/ 	.short	0x0005
        /*0022*/ 	.short	0x0024
        /*0024*/ 	.byte	0x00, 0xf0, 0x21, 0x00


	//----- nvinfo : EIATTR_KPARAM_INFO
	.align		4
.L_7387:
        /*0028*/ 	.byte	0x04, 0x17
        /*002a*/ 	.short	(.L_7389 - .L_7388)
.L_7388:
        /*002c*/ 	.word	0x00000000
        /*0030*/ 	.short	0x0004
        /*0032*/ 	.short	0x0021
        /*0034*/ 	.byte	0x00, 0xf0, 0x05, 0x00


	//----- nvinfo : EIATTR_KPARAM_INFO
	.align		4
.L_7389:
        /*0038*/ 	.byte	0x04, 0x17
        /*003a*/ 	.short	(.L_7391 - .L_7390)
.L_7390:
        /*003c*/ 	.word	0x00000000
        /*0040*/ 	.short	0x0003
        /*0042*/ 	.short	0x0020
        /*0044*/ 	.byte	0x00, 0xf0, 0x05, 0x00


	//----- nvinfo : EIATTR_KPARAM_INFO
	.align		4
.L_7391:
        /*0048*/ 	.byte	0x04, 0x17
        /*004a*/ 	.short	(.L_7393 - .L_7392)
.L_7392:
        /*004c*/ 	.word	0x00000000
        /*0050*/ 	.short	0x0002
        /*0052*/ 	.short	0x0010
        /*0054*/ 	.byte	0x00, 0xf0, 0x41, 0x00


	//----- nvinfo : EIATTR_KPARAM_INFO
	.align		4
.L_7393:
        /*0058*/ 	.byte	0x04, 0x17
        /*005a*/ 	.short	(.L_7395 - .L_7394)
.L_7394:
        /*005c*/ 	.word	0x00000000
        /*0060*/ 	.short	0x0001
        /*0062*/ 	.short	0x0004
        /*0064*/ 	.byte	0x00, 0xf0, 0x21, 0x00


	//----- nvinfo : EIATTR_KPARAM_INFO
	.align		4
.L_7395:
        /*0068*/ 	.byte	0x04, 0x17
        /*006a*/ 	.short	(.L_7397 - .L_7396)
.L_7396:
        /*006c*/ 	.word	0x00000000
        /*0070*/ 	.short	0x0000
        /*0072*/ 	.short	0x0000
        /*0074*/ 	.byte	0x00, 0xf0, 0x11, 0x00


	//----- nvinfo : EIATTR_SPARSE_MMA_MASK
	.align		4
.L_7397:
        /*0078*/ 	.byte	0x03, 0x50
        /*007a*/ 	.short	0x0000


	//----- nvinfo : EIATTR_MAXREG_COUNT
	.align		4
        /*007c*/ 	.byte	0x03, 0x1b
        /*007e*/ 	.short	0x00ff


	//----- nvinfo : EIATTR_EXTERNS
	.align		4
        /*0080*/ 	.byte	0x04, 0x0f
        /*0082*/ 	.short	(.L_7399 - .L_7398)


	//   ....[0]....
	.align		4
.L_7398:
        /*0084*/ 	.word	index@(__assertfail)


	//----- nvinfo : EIATTR_MERCURY_ISA_VERSION
	.align		4
.L_7399:
        /*0088*/ 	.byte	0x03, 0x5f
        /*008a*/ 	.short	0x0101


	//----- nvinfo : EIATTR_VRC_CTA_INIT_COUNT
	.align		4
        /*008c*/ 	.byte	0x02, 0x4a
	.zero		1
	.zero		1


	//----- nvinfo : EIATTR_SYSCALL_OFFSETS
	.align		4
        /*0090*/ 	.byte	0x04, 0x46
        /*0092*/ 	.short	(.L_7401 - .L_7400)


	//   ....[0]....
.L_7400:
        /*0094*/ 	.word	0x00000de0


	//   ....[1]....
        /*0098*/ 	.word	0x00001cf0


	//   ....[2]....
        /*009c*/ 	.word	0x00002b80


	//   ....[3]....
        /*00a0*/ 	.word	0x000039e0


	//   ....[4]....
        /*00a4*/ 	.word	0x00005500


	//   ....[5]....
        /*00a8*/ 	.word	0x00006270


	//   ....[6]....
        /*00ac*/ 	.word	0x000070d0


	//   ....[7]....
        /*00b0*/ 	.word	0x00007f30


	//----- nvinfo : EIATTR_EXIT_INSTR_OFFSETS
	.align		4
.L_7401:
        /*00b4*/ 	.byte	0x04, 0x1c
        /*00b6*/ 	.short	(.L_7403 - .L_7402)


	//   ....[0]....
.L_7402:
        /*00b8*/ 	.word	0x00007370


	//   ....[1]....
        /*00bc*/ 	.word	0x000074b0


	//   ....[2]....
        /*00c0*/ 	.word	0x000074f0


	//   ....[3]....
        /*00c4*/ 	.word	0x00007580


	//   ....[4]....
        /*00c8*/ 	.word	0x000075b0


	//   ....[5]....
        /*00cc*/ 	.word	0x000075e0


	//   ....[6]....
        /*00d0*/ 	.word	0x00007660


	//   ....[7]....
        /*00d4*/ 	.word	0x00007690


	//   ....[8]....
        /*00d8*/ 	.word	0x00007720


	//   ....[9]....
        /*00dc*/ 	.word	0x00007760


	//   ....[10]....
        /*00e0*/ 	.word	0x000077a0


	//   ....[11]....
        /*00e4*/ 	.word	0x00007870


	//   ....[12]....
        /*00e8*/ 	.word	0x000079d0


	//   ....[13]....
        /*00ec*/ 	.word	0x00007b30


	//   ....[14]....
        /*00f0*/ 	.word	0x00007c80


	//   ....[15]....
        /*00f4*/ 	.word	0x00007cb0


	//   ....[16]....
        /*00f8*/ 	.word	0x00007ce0


	//   ....[17]....
        /*00fc*/ 	.word	0x00007d80


	//   ....[18]....
        /*0100*/ 	.word	0x00007dd0


	//   ....[19]....
        /*0104*/ 	.word	0x00007f40


	//   ....[20]....
        /*0108*/ 	.word	0x00008040


	//   ....[21]....
        /*010c*/ 	.word	0x00008170


	//   ....[22]....
        /*0110*/ 	.word	0x000081a0


	//----- nvinfo : EIATTR_MAX_THREADS
	.align		4
.L_7403:
        /*0114*/ 	.byte	0x04, 0x05
        /*0116*/ 	.short	(.L_7405 - .L_7404)
.L_7404:
        /*0118*/ 	.word	0x00000080
        /*011c*/ 	.word	0x00000001
        /*0120*/ 	.word	0x00000001


	//----- nvinfo : EIATTR_CRS_STACK_SIZE
	.align		4
.L_7405:
        /*0124*/ 	.byte	0x04, 0x1e
        /*0126*/ 	.short	(.L_7407 - .L_7406)
.L_7406:
        /*0128*/ 	.word	0x00000000


	//----- nvinfo : EIATTR_CBANK_PARAM_SIZE
	.align		4
.L_7407:
        /*012c*/ 	.byte	0x03, 0x19
        /*012e*/ 	.short	0x0034


	//----- nvinfo : EIATTR_PARAM_CBANK
	.align		4
        /*0130*/ 	.byte	0x04, 0x0a
        /*0132*/ 	.short	(.L_7409 - .L_7408)
	.align		4
.L_7408:
        /*0134*/ 	.word	index@(.nv.constant0._ZN2at6native27unrolled_elementwise_kernelINS0_13AUnaryFunctorIfffZZZNS0_21nextafter_kernel_cudaERNS_18TensorIteratorBaseEENKUlvE_clEvENKUlvE0_clEvEUlffE_EESt5arrayIPcLm2EELi4E23TrivialOffsetCalculatorILi1EjESD_NS0_6memory12LoadWithCastILi1EEENSE_13StoreWithCastILi1EEEEEviT_T0_T2_T3_T4_T5_)
        /*0138*/ 	.short	0x0380
        /*013a*/ 	.short	0x0034


	//----- nvinfo : EIATTR_SW_WAR
	.align		4
.L_7409:
        /*013c*/ 	.byte	0x04, 0x36
        /*013e*/ 	.short	(.L_7411 - .L_7410)
.L_7410:
        /*0140*/ 	.word	0x00000008
.L_7411:


//--------------------- .nv.info._ZN2at6native18elementwise_kernelILi128ELi2EZNS0_22gpu_kernel_impl_nocastINS0_13AUnaryFunctorIfffZZZNS0_21nextafter_kernel_cudaERNS_18TensorIteratorBaseEENKUlvE_clEvENKUlvE0_clEvEUlffE_EEEEvS5_RKT_EUliE_EEviT1_ --------------------------
	.section	.nv.info._ZN2at6native18elementwise_kernelILi128ELi2EZNS0_22gpu_kernel_impl_nocastINS0_13AUnaryFunctorIfffZZZNS0_21nextafter_kernel_cudaERNS_18TensorIteratorBaseEENKUlvE_clEvENKUlvE0_clEvEUlffE_EEEEvS5_RKT_EUliE_EEviT1_,"",@"SHT_CUDA_INFO"
	.sectionflags	@""
	.align	4


	//----- nvinfo : EIATTR_CUDA_API_VERSION
	.align		4
        /*0000*/ 	.byte	0x04, 0x37
        /*0002*/ 	.short	(.L_7413 - .L_7412)
.L_7412:
        /*0004*/ 	.word	0x00000082


	//----- nvinfo : EIATTR_KPARAM_INFO
	.align		4
.L_7413:
        /*0008*/ 	.byte	0x04, 0x17
        /*000a*/ 	.short	(.L_7415 - .L_7414)
.L_7414:
        /*000c*/ 	.word	0x00000000
        /*0010*/ 	.short	0x0001
        /*0012*/ 	.short	0x0008
        /*0014*/ 	.byte	0x00, 0xf0, 0x61, 0x08


	//----- nvinfo : EIATTR_KPARAM_INFO
	.align		4
.L_7415:
        /*0018*/ 	.byte	0x04, 0x17
        /*001a*/ 	.short	(.L_7417 - .L_7416)
.L_7416:
        /*001c*/ 	.word	0x00000000
        /*0020*/ 	.short	0x0000
        /*0022*/ 	.short	0x0000
        /*0024*/ 	.byte	0x00, 0xf0, 0x11, 0x00


	//----- nvinfo : EIATTR_SPARSE_MMA_MASK
	.align		4
.L_7417:
        /*0028*/ 	.byte	0x03, 0x50
        /*002a*/ 	.short	0x0000


	//----- nvinfo : EIATTR_MAXREG_COUNT
	.align		4
        /*002c*/ 	.byte	0x03, 0x1b
        /*002e*/ 	.short	0x0080


	//----- nvinfo : EIATTR_MERCURY_ISA_VERSION
	.align		4
        /*0030*/ 	.byte	0x03, 0x5f
        /*0032*/ 	.short	0x0101


	//----- nvinfo : EIATTR_VRC_CTA_INIT_COUNT
	.align		4
        /*0034*/ 	.byte	0x02, 0x4a
	.zero		1
	.zero		1


	//----- nvinfo : EIATTR_EXIT_INSTR_OFFSETS
	.align		4
        /*0038*/ 	.byte	0x04, 0x1c
        /*003a*/ 	.short	(.L_7419 - .L_7418)


	//   ....[0]....
.L_7418:
        /*003c*/ 	.word	0x00000280


	//   ....[1]....
        /*0040*/ 	.word	0x00000370


	//   ....[2]....
        /*0044*/ 	.word	0x000003a0


	//   ....[3]....
        /*0048*/ 	.word	0x000003e0


	//   ....[4]....
        /*004c*/ 	.word	0x00000680


	//   ....[5]....
        /*0050*/ 	.word	0x00000890


	//   ....[6]....
        /*0054*/ 	.word	0x000008c0


	//   ....[7]....
        /*0058*/ 	.word	0x00000900


	//   ....[8]....
        /*005c*/ 	.word	0x00001de0


	//   ....[9]....
        /*0060*/ 	.word	0x000031a0


	//   ....[10]....
        /*0064*/ 	.word	0x000031c0


	//   ....[11]....
        /*0068*/ 	.word	0x000031f0


	//   ....[12]....
        /*006c*/ 	.word	0x000047b0


	//   ....[13]....
        /*0070*/ 	.word	0x00005cd0


	//----- nvinfo : EIATTR_MAX_THREADS
	.align		4
.L_7419:
        /*0074*/ 	.byte	0x04, 0x05
        /*0076*/ 	.short	(.L_7421 - .L_7420)
.L_7420:
        /*0078*/ 	.word	0x00000080
        /*007c*/ 	.word	0x00000001
        /*0080*/ 	.word	0x00000001


	//----- nvinfo : EIATTR_CRS_STACK_SIZE
	.align		4
.L_7421:
        /*0084*/ 	.byte	0x04, 0x1e
        /*0086*/ 	.short	(.L_7423 - .L_7422)
.L_7422:
        /*0088*/ 	.word	0x00000000


	//----- nvinfo : EIATTR_CBANK_PARAM_SIZE
	.align		4
.L_7423:
        /*008c*/ 	.byte	0x03, 0x19
        /*008e*/ 	.short	0x0220


	//----- nvinfo : EIATTR_PARAM_CBANK
	.align		4
        /*0090*/ 	.byte	0x04, 0x0a
        /*0092*/ 	.short	(.L_7425 - .L_7424)
	.align		4
.L_7424:
        /*0094*/ 	.word	index@(.nv.constant0._ZN2at6native18elementwise_kernelILi128ELi2EZNS0_22gpu_kernel_impl_nocastINS0_13AUnaryFunctorIfffZZZNS0_21nextafter_kernel_cudaERNS_18TensorIteratorBaseEENKUlvE_clEvENKUlvE0_clEvEUlffE_EEEEvS5_RKT_EUliE_EEviT1_)
        /*0098*/ 	.short	0x0380
        /*009a*/ 	.short	0x0220


	//----- nvinfo : EIATTR_SW_WAR
	.align		4
.L_7425:
        /*009c*/ 	.byte	0x04, 0x36
        /*009e*/ 	.short	(.L_7427 - .L_7426)
.L_7426:
        /*00a0*/ 	.word	0x00000008
.L_7427:


//--------------------- .nv.info._ZN2at6native27unrolled_elementwise_kernelINS0_13AUnaryFunctorIfffZZZNS0_21nextafter_kernel_cudaERNS_18TensorIteratorBaseEENKUlvE_clEvENKUlvE0_clEvEUlffE_EESt5arrayIPcLm2EELi4E23TrivialOffsetCalculatorILi1EjESD_NS0_6memory15LoadWithoutCastENSE_16StoreWithoutCastEEEviT_T0_T2_T3_T4_T5_ --------------------------
	.section	.nv.info._ZN2at6native27unrolled_elementwise_kernelINS0_13AUnaryFunctorIfffZZZNS0_21nextafter_kernel_cudaERNS_18TensorIteratorBaseEENKUlvE_clEvENKUlvE0_clEvEUlffE_EESt5arrayIPcLm2EELi4E23TrivialOffsetCalculatorILi1EjESD_NS0_6memory15LoadWithoutCastENSE_16StoreWithoutCastEEEviT_T0_T2_T3_T4_T5_,"",@"SHT_CUDA_INFO"
	.sectionflags	@""
	.align	4


	//----- nvinfo : EIATTR_CUDA_API_VERSION
	.align		4
        /*0000*/ 	.byte	0x04, 0x37
        /*0002*/ 	.short	(.L_7429 - .L_7428)
.L_7428:
        /*0004*/ 	.word	0x00000082


	//----- nvinfo : EIATTR_KPARAM_INFO
	.align		4
.L_7429:
        /*0008*/ 	.byte	0x04, 0x17
        /*000a*/ 	.short	(.L_7431 - .L_7430)
.L_7430:
        /*000c*/ 	.word	0x00000000
        /*0010*/ 	.short	0x0006
        /*0012*/ 	.short	0x0023
        /*0014*/ 	.byte	0x00, 0xf0, 0x05, 0x00


	//----- nvinfo : EIATTR_KPARAM_INFO
	.align		4
.L_7431:
        /*0018*/ 	.byte	0x04, 0x17
        /*001a*/ 	.short	(.L_7433 - .L_7432)
.L_7432:
        /*001c*/ 	.word	0x00000000
        /*0020*/ 	.short	0x0005
        /*0022*/ 	.short	0x0022
        /*0024*/ 	.byte	0x00, 0xf0, 0x05, 0x00


	//----- nvinfo : EIATTR_KPARAM_INFO
	.align		4
.L_7433:
        /*0028*/ 	.byte	0x04, 0x17
        /*002a*/ 	.short	(.L_7435 - .L_7434)
.L_7434:
        /*002c*/ 	.word	0x00000000
        /*0030*/ 	.short	0x0004
        /*0032*/ 	.short	0x0021
        /*0034*/ 	.byte	0x00, 0xf0, 0x05, 0x00


	//----- nvinfo : EIATTR_KPARAM_INFO
	.align		4
.L_7435:
        /*0038*/ 	.byte	0x04, 0x17
        /*003a*/ 	.short	(.L_7437 - .L_7436)
.L_7436:
        /*003c*/ 	.word	0x00000000
        /*0040*/ 	.short	0x0003
        /*0042*/ 	.short	0x0020
        /*0044*/ 	.byte	0x00, 0xf0, 0x05, 0x00


	//----- nvinfo : EIATTR_KPARAM_INFO
	.align		4
.L_7437:
        /*0048*/ 	.byte	0x04, 0x17
        /*004a*/ 	.short	(.L_7439 - .L_7438)
.L_7438:
        /*004c*/ 	.word	0x00000000
        /*0050*/ 	.short	0x0002
        /*0052*/ 	.short	0x0010
        /*0054*/ 	.byte	0x00, 0xf0, 0x41, 0x00


	//----- nvinfo : EIATTR_KPARAM_INFO
	.align		4
.L_7439:
        /*0058*/ 	.byte	0x04, 0x17
        /*005a*/ 	.short	(.L_7441 - .L_7440)
.L_7440:
        /*005c*/ 	.word	0x00000000
        /*0060*/ 	.short	0x0001
        /*0062*/ 	.short	0x0004
        /*0064*/ 	.byte	0x00, 0xf0, 0x21, 0x00


	//----- nvinfo : EIATTR_KPARAM_INFO
	.align		4
.L_7441:
        /*0068*/ 	.byte	0x04, 0x17
        /*006a*/ 	.short	(.L_7443 - .L_7442)
.L_7442:
        /*006c*/ 	.word	0x00000000
        /*0070*/ 	.short	0x0000
        /*0072*/ 	.short	0x0000
        /*0074*/ 	.byte	0x00, 0xf0, 0x11, 0x00


	//----- nvinfo : EIATTR_SPARSE_MMA_MASK
	.align		4
.L_7443:
        /*0078*/ 	.byte	0x03, 0x50
        /*007a*/ 	.short	0x0000


	//----- nvinfo : EIATTR_MAXREG_COUNT
	.align		4
        /*007c*/ 	.byte	0x03, 0x1b
        /*007e*/ 	.short	0x00ff


	//----- nvinfo : EIATTR_MERCURY_ISA_VERSION
	.align		4
        /*0080*/ 	.byte	0x03, 0x5f
        /*0082*/ 	.short	0x0101


	//----- nvinfo : EIATTR_VRC_CTA_INIT_COUNT
	.align		4
        /*0084*/ 	.byte	0x02, 0x4a
	.zero		1
	.zero		1


	//----- nvinfo : EIATTR_EXIT_INSTR_OFFSETS
	.align		4
        /*0088*/ 	.byte	0x04, 0x1c
        /*008a*/ 	.short	(.L_7445 - .L_7444)


	//   ....[0]....
.L_7444:
        /*008c*/ 	.word	0x000010a0


	//   ....[1]....
        /*0090*/ 	.word	0x000010f0


	//----- nvinfo : EIATTR_MAX_THREADS
	.align		4
.L_7445:
        /*0094*/ 	.byte	0x04, 0x05
        /*0096*/ 	.short	(.L_7447 - .L_7446)
.L_7446:
        /*0098*/ 	.word	0x00000080
        /*009c*/ 	.word	0x00000001
        /*00a0*/ 	.word	0x00000001


	//----- nvinfo : EIATTR_CRS_STACK_SIZE
	.align		4
.L_7447:
        /*00a4*/ 	.byte	0x04, 0x1e
        /*00a6*/ 	.short	(.L_7449 - .L_7448)
.L_7448:
        /*00a8*/ 	.word	0x00000000


	//----- nvinfo : EIATTR_CBANK_PARAM_SIZE
	.align		4
.L_7449:
        /*00ac*/ 	.byte	0x03, 0x19
        /*00ae*/ 	.short	0x0024


	//----- nvinfo : EIATTR_PARAM_CBANK
	.align		4
        /*00b0*/ 	.byte	0x04, 0x0a
        /*00b2*/ 	.short	(.L_7451 - .L_7450)
	.align		4
.L_7450:
        /*00b4*/ 	.word	index@(.nv.constant0._ZN2at6native27unrolled_elementwise_kernelINS0_13AUnaryFunctorIfffZZZNS0_21nextafter_kernel_cudaERNS_18TensorIteratorBaseEENKUlvE_clEvENKUlvE0_clEvEUlffE_EESt5arrayIPcLm2EELi4E23TrivialOffsetCalculatorILi1EjESD_NS0_6memory15LoadWithoutCastENSE_16StoreWithoutCastEEEviT_T0_T2_T3_T4_T5_)
        /*00b8*/ 	.short	0x0380
        /*00ba*/ 	.short	0x0024


	//----- nvinfo : EIATTR_SW_WAR
	.align		4
.L_7451:
        /*00bc*/ 	.byte	0x04, 0x36
        /*00be*/ 	.short	(.L_7453 - .L_7452)
.L_7452:
        /*00c0*/ 	.word	0x00000008
.L_7453:


//--------------------- .nv.info._ZN2at6native29vectorized_elementwise_kernelILi2ENS0_13AUnaryFunctorIfffZZZNS0_21nextafter_kernel_cudaERNS_18TensorIteratorBaseEENKUlvE_clEvENKUlvE0_clEvEUlffE_EESt5arrayIPcLm2EEEEviT0_T1_ --------------------------
	.section	.nv.info._ZN2at6native29vectorized_elementwise_kernelILi2ENS0_13AUnaryFunctorIfffZZZNS0_21nextafter_kernel_cudaERNS_18TensorIteratorBaseEENKUlvE_clEvENKUlvE0_clEvEUlffE_EESt5arrayIPcLm2EEEEviT0_T1_,"",@"SHT_CUDA_INFO"
	.sectionflags	@""
	.align	4


	//----- nvinfo : EIATTR_CUDA_API_VERSION
	.align		4
        /*0000*/ 	.byte	0x04, 0x37
        /*0002*/ 	.short	(.L_7455 - .L_7454)
.L_7454:
        /*0004*/ 	.word	0x00000082


	//----- nvinfo : EIATTR_KPARAM_INFO
	.align		4
.L_7455:
        /*0008*/ 	.byte	0x04, 0x17
        /*000a*/ 	.short	(.L_7457 - .L_7456)
.L_7456:
        /*000c*/ 	.word	0x00000000
        /*0010*/ 	.short	0x0002
        /*0012*/ 	.short	0x0010
        /*0014*/ 	.byte	0x00, 0xf0, 0x41, 0x00


	//----- nvinfo : EIATTR_KPARAM_INFO
	.align		4
.L_7457:
        /*0018*/ 	.byte	0x04, 0x17
        /*001a*/ 	.short	(.L_7459 - .L_7458)
.L_7458:
        /*001c*/ 	.word	0x00000000
        /*0020*/ 	.short	0x0001
        /*0022*/ 	.short	0x0004
        /*0024*/ 	.byte	0x00, 0xf0, 0x21, 0x00


	//----- nvinfo : EIATTR_KPARAM_INFO
	.align		4
.L_7459:
        /*0028*/ 	.byte	0x04, 0x17
        /*002a*/ 	.short	(.L_7461 - .L_7460)
.L_7460:
        /*002c*/ 	.word	0x00000000
        /*0030*/ 	.short	0x0000
        /*0032*/ 	.short	0x0000
        /*0034*/ 	.byte	0x00, 0xf0, 0x11, 0x00


	//----- nvinfo : EIATTR_SPARSE_MMA_MASK
	.align		4
.L_7461:
        /*0038*/ 	.byte	0x03, 0x50
        /*003a*/ 	.short	0x0000


	//----- nvinfo : EIATTR_MAXREG_COUNT
	.align		4
        /*003c*/ 	.byte	0x03, 0x1b
        /*003e*/ 	.short	0x00ff


	//----- nvinfo : EIATTR_MERCURY_ISA_VERSION
	.align		4
        /*0040*/ 	.byte	0x03, 0x5f
        /*0042*/ 	.short	0x0101


	//----- nvinfo : EIATTR_VRC_CTA_INIT_COUNT
	.align		4
        /*0044*/ 	.byte	0x02, 0x4a
	.zero		1
	.zero		1


	//----- nvinfo : EIATTR_EXIT_INSTR_OFFSETS
	.align		4
        /*0048*/ 	.byte	0x04, 0x1c
        /*004a*/ 	.short	(.L_7463 - .L_7462)


	//   ....[0]....
.L_7462:
        /*004c*/ 	.word	0x00002200


	//   ....[1]....
        /*0050*/ 	.word	0x00002250


	//   ....[2]....
        /*0054*/ 	.word	0x00003a80


	//----- nvinfo : EIATTR_MAX_THREADS
	.align		4
.L_7463:
        /*0058*/ 	.byte	0x04, 0x05
        /*005a*/ 	.short	(.L_7465 - .L_7464)
.L_7464:
        /*005c*/ 	.word	0x00000080
        /*0060*/ 	.word	0x00000001
        /*0064*/ 	.word	0x00000001


	//----- nvinfo : EIATTR_CRS_STACK_SIZE
	.align		4
.L_7465:
        /*0068*/ 	.byte	0x04, 0x1e
        /*006a*/ 	.short	(.L_7467 - .L_7466)
.L_7466:
        /*006c*/ 	.word	0x00000000


	//----- nvinfo : EIATTR_CBANK_PARAM_SIZE
	.align		4
.L_7467:
        /*0070*/ 	.byte	0x03, 0x19
        /*0072*/ 	.short	0x0020


	//----- nvinfo : EIATTR_PARAM_CBANK
	.align		4
        /*0074*/ 	.byte	0x04, 0x0a
        /*0076*/ 	.short	(.L_7469 - .L_7468)
	.align		4
.L_7468:
        /*0078*/ 	.word	index@(.nv.constant0._ZN2at6native29vectorized_elementwise_kernelILi2ENS0_13AUnaryFunctorIfffZZZNS0_21nextafter_kernel_cudaERNS_18TensorIteratorBaseEENKUlvE_clEvENKUlvE0_clEvEUlffE_EESt5arrayIPcLm2EEEEviT0_T1_)
        /*007c*/ 	.short	0x0380
        /*007e*/ 	.short	0x0020


	//----- nvinfo : EIATTR_SW_WAR
	.align		4
.L_7469:
        /*0080*/ 	.byte	0x04, 0x36
        /*0082*/ 	.short	(.L_7471 - .L_7470)
.L_7470:
        /*0084*/ 	.word	0x00000008
.L_7471:


//--------------------- .nv.info._ZN2at6native29vectorized_elementwise_kernelILi4ENS0_13AUnaryFunctorIfffZZZNS0_21nextafter_kernel_cudaERNS_18TensorIteratorBaseEENKUlvE_clEvENKUlvE0_clEvEUlffE_EESt5arrayIPcLm2EEEEviT0_T1_ --------------------------
	.section	.nv.info._ZN2at6native29vectorized_elementwise_kernelILi4ENS0_13AUnaryFunctorIfffZZZNS0_21nextafter_kernel_cudaERNS_18TensorIteratorBaseEENKUlvE_clEvENKUlvE0_clEvEUlffE_EESt5arrayIPcLm2EEEEviT0_T1_,"",@"SHT_CUDA_INFO"
	.sectionflags	@""
	.align	4


	//----- nvinfo : EIATTR_CUDA_API_VERSION
	.align		4
        /*0000*/ 	.byte	0x04, 0x37
        /*0002*/ 	.short	(.L_7473 - .L_7472)
.L_7472:
        /*0004*/ 	.word	0x00000082


	//----- nvinfo : EIATTR_KPARAM_INFO
	.align		4
.L_7473:
        /*0008*/ 	.byte	0x04, 0x17
        /*000a*/ 	.short	(.L_7475 - .L_7474)
.L_7474:
        /*000c*/ 	.word	0x00000000
        /*0010*/ 	.short	0x0002
        /*0012*/ 	.short	0x0010
        /*0014*/ 	.byte	0x00, 0xf0, 0x41, 0x00


	//----- nvinfo : EIATTR_KPARAM_INFO
	.align		4
.L_7475:
        /*0018*/ 	.byte	0x04, 0x17
        /*001a*/ 	.short	(.L_7477 - .L_7476)
.L_7476:
        /*001c*/ 	.word	0x00000000
        /*0020*/ 	.short	0x0001
        /*0022*/ 	.short	0x0004
        /*0024*/ 	.byte	0x00, 0xf0, 0x21, 0x00


	//----- nvinfo : EIATTR_KPARAM_INFO
	.align		4
.L_7477:
        /*0028*/ 	.byte	0x04, 0x17
        /*002a*/ 	.short	(.L_7479 - .L_7478)
.L_7478:
        /*002c*/ 	.word	0x00000000
        /*0030*/ 	.short	0x0000
        /*0032*/ 	.short	0x0000
        /*0034*/ 	.byte	0x00, 0xf0, 0x11, 0x00


	//----- nvinfo : EIATTR_SPARSE_MMA_MASK
	.align		4
.L_7479:
        /*0038*/ 	.byte	0x03, 0x50
        /*003a*/ 	.short	0x0000


	//----- nvinfo : EIATTR_MAXREG_COUNT
	.align		4
        /*003c*/ 	.byte	0x03, 0x1b
        /*003e*/ 	.short	0x00ff


	//----- nvinfo : EIATTR_MERCURY_ISA_VERSION
	.align		4
        /*0040*/ 	.byte	0x03, 0x5f
        /*0042*/ 	.short	0x0101


	//----- nvinfo : EIATTR_VRC_CTA_INIT_COUNT
	.align		4
        /*0044*/ 	.byte	0x02, 0x4a
	.zero		1
	.zero		1


	//----- nvinfo : EIATTR_EXIT_INSTR_OFFSETS
	.align		4
        /*0048*/ 	.byte	0x04, 0x1c
        /*004a*/ 	.short	(.L_7481 - .L_7480)


	//   ....[0]....
.L_7480:
        /*004c*/ 	.word	0x00002200


	//   ....[1]....
        /*0050*/ 	.word	0x00002250


	//   ....[2]....
        /*0054*/ 	.word	0x00003a00


	//----- nvinfo : EIATTR_MAX_THREADS
	.align		4
.L_7481:
        /*0058*/ 	.byte	0x04, 0x05
        /*005a*/ 	.short	(.L_7483 - .L_7482)
.L_7482:
        /*005c*/ 	.word	0x00000080
        /*0060*/ 	.word	0x00000001
        /*0064*/ 	.word	0x00000001


	//----- nvinfo : EIATTR_CRS_STACK_SIZE
	.align		4
.L_7483:
        /*0068*/ 	.byte	0x04, 0x1e
        /*006a*/ 	.short	(.L_7485 - .L_7484)
.L_7484:
        /*006c*/ 	.word	0x00000000


	//----- nvinfo : EIATTR_CBANK_PARAM_SIZE
	.align		4
.L_7485:
        /*0070*/ 	.byte	0x03, 0x19
        /*0072*/ 	.short	0x0020


	//----- nvinfo : EIATTR_PARAM_CBANK
	.align		4
        /*0074*/ 	.byte	0x04, 0x0a
        /*0076*/ 	.short	(.L_7487 - .L_7486)
	.align		4
.L_7486:
        /*0078*/ 	.word	index@(.nv.constant0._ZN2at6native29vectorized_elementwise_kernelILi4ENS0_13AUnaryFunctorIfffZZZNS0_21nextafter_kernel_cudaERNS_18TensorIteratorBaseEENKUlvE_clEvENKUlvE0_clEvEUlffE_EESt5arrayIPcLm2EEEEviT0_T1_)
        /*007c*/ 	.short	0x0380
        /*007e*/ 	.short	0x0020


	//----- nvinfo : EIATTR_SW_WAR
	.align		4
.L_7487:
        /*0080*/ 	.byte	0x04, 0x36
        /*0082*/ 	.short	(.L_7489 - .L_7488)
.L_7488:
        /*0084*/ 	.word	0x00000008
.L_7489:


//--------------------- .nv.info._ZN2at6native29vectorized_elementwise_kernelILi8ENS0_13AUnaryFunctorIfffZZZNS0_21nextafter_kernel_cudaERNS_18TensorIteratorBaseEENKUlvE_clEvENKUlvE0_clEvEUlffE_EESt5arrayIPcLm2EEEEviT0_T1_ --------------------------
	.section	.nv.info._ZN2at6native29vectorized_elementwise_kernelILi8ENS0_13AUnaryFunctorIfffZZZNS0_21nextafter_kernel_cudaERNS_18TensorIteratorBaseEENKUlvE_clEvENKUlvE0_clEvEUlffE_EESt5arrayIPcLm2EEEEviT0_T1_,"",@"SHT_CUDA_INFO"
	.sectionflags	@""
	.align	4


	//----- nvinfo : EIATTR_CUDA_API_VERSION
	.align		4
        /*0000*/ 	.byte	0x04, 0x37
        /*0002*/ 	.short	(.L_7491 - .L_7490)
.L_7490:
        /*0004*/ 	.word	0x00000082


	//----- nvinfo : EIATTR_KPARAM_INFO
	.align		4
.L_7491:
        /*0008*/ 	.byte	0x04, 0x17
        /*000a*/ 	.short	(.L_7493 - .L_7492)
.L_7492:
        /*000c*/ 	.word	0x00000000
        /*0010*/ 	.short	0x0002
        /*0012*/ 	.short	0x0010
        /*0014*/ 	.byte	0x00, 0xf0, 0x41, 0x00


	//----- nvinfo : EIATTR_KPARAM_INFO
	.align		4
.L_7493:
        /*0018*/ 	.byte	0x04, 0x17
        /*001a*/ 	.short	(.L_7495 - .L_7494)
.L_7494:
        /*001c*/ 	.word	0x00000000
        /*0020*/ 	.short	0x0001
        /*0022*/ 	.short	0x0004
        /*0024*/ 	.byte	0x00, 0xf0, 0x21, 0x00


	//----- nvinfo : EIATTR_KPARAM_INFO
	.align		4
.L_7495:
        /*0028*/ 	.byte	0x04, 0x17
        /*002a*/ 	.short	(.L_7497 - .L_7496)
.L_7496:
        /*002c*/ 	.word	0x00000000
        /*0030*/ 	.short	0x0000
        /*0032*/ 	.short	0x0000
        /*0034*/ 	.byte	0x00, 0xf0, 0x11, 0x00


	//----- nvinfo : EIATTR_SPARSE_MMA_MASK
	.align		4
.L_7497:
        /*0038*/ 	.byte	0x03, 0x50
        /*003a*/ 	.short	0x0000


	//----- nvinfo : EIATTR_MAXREG_COUNT
	.align		4
        /*003c*/ 	.byte	0x03, 0x1b
        /*003e*/ 	.short	0x00ff


	//----- nvinfo : EIATTR_MERCURY_ISA_VERSION
	.align		4
        /*0040*/ 	.byte	0x03, 0x5f
        /*0042*/ 	.short	0x0101


	//----- nvinfo : EIATTR_VRC_CTA_INIT_COUNT
	.align		4
        /*0044*/ 	.byte	0x02, 0x4a
	.zero		1
	.zero		1


	//----- nvinfo : EIATTR_EXIT_INSTR_OFFSETS
	.align		4
        /*0048*/ 	.byte	0x04, 0x1c
        /*004a*/ 	.short	(.L_7499 - .L_7498)


	//   ....[0]....
.L_7498:
        /*004c*/ 	.word	0x00002200


	//   ....[1]....
        /*0050*/ 	.word	0x00002250


	//   ....[2]....
        /*0054*/ 	.word	0x000039e0


	//----- nvinfo : EIATTR_MAX_THREADS
	.align		4
.L_7499:
        /*0058*/ 	.byte	0x04, 0x05
        /*005a*/ 	.short	(.L_7501 - .L_7500)
.L_7500:
        /*005c*/ 	.word	0x00000080
        /*0060*/ 	.word	0x00000001
        /*0064*/ 	.word	0x00000001


	//----- nvinfo : EIATTR_CRS_STACK_SIZE
	.align		4
.L_7501:
        /*0068*/ 	.byte	0x04, 0x1e
        /*006a*/ 	.short	(.L_7503 - .L_7502)
.L_7502:
        /*006c*/ 	.word	0x00000000


	//----- nvinfo : EIATTR_CBANK_PARAM_SIZE
	.align		4
.L_7503:
        /*0070*/ 	.byte	0x03, 0x19
        /*0072*/ 	.short	0x0020


	//----- nvinfo : EIATTR_PARAM_CBANK
	.align		4
        /*0074*/ 	.byte	0x04, 0x0a
        /*0076*/ 	.short	(.L_7505 - .L_7504)
	.align		4
.L_7504:
        /*0078*/ 	.word	index@(.nv.constant0._ZN2at6native29vectorized_elementwise_kernelILi8ENS0_13AUnaryFunctorIfffZZZNS0_21nextafter_kernel_cudaERNS_18TensorIteratorBaseEENKUlvE_clEvENKUlvE0_clEvEUlffE_EESt5arrayIPcLm2EEEEviT0_T1_)
        /*007c*/ 	.short	0x0380
        /*007e*/ 	.short	0x0020


	//----- nvinfo : EIATTR_SW_WAR
	.align		4
.L_7505:
        /*0080*/ 	.byte	0x04, 0x36
        /*0082*/ 	.short	(.L_7507 - .L_7506)
.L_7506:
        /*0084*/ 	.word	0x00000008
.L_7507:


//--------------------- .nv.info._ZN2at6native18elementwise_kernelILi128ELi4EZNS0_15gpu_kernel_implINS0_13BinaryFunctorIdddZZZNS0_21nextafter_kernel_cudaERNS_18TensorIteratorBaseEENKUlvE_clEvENKUlvE_clEvEUlddE_EEEEvS5_RKT_EUliE_EEviT1_ --------------------------
	.section	.nv.info._ZN2at6native18elementwise_kernelILi128ELi4EZNS0_15gpu_kernel_implINS0_13BinaryFunctorIdddZZZNS0_21nextafter_kernel_cudaERNS_18TensorIteratorBaseEENKUlvE_clEvENKUlvE_clEvEUlddE_EEEEvS5_RKT_EUliE_EEviT1_,"",@"SHT_CUDA_INFO"
	.sectionflags	@""
	.align	4


	//----- nvinfo : EIATTR_CUDA_API_VERSION
	.align		4
        /*0000*/ 	.byte	0x04, 0x37
        /*0002*/ 	.short	(.L_7509 - .L_7508)
.L_7508:
        /*0004*/ 	.word	0x00000082


	//----- nvinfo : EIATTR_KPARAM_INFO
	.align		4
.L_7509:
        /*0008*/ 	.byte	0x04, 0x17
        /*000a*/ 	.short	(.L_7511 - .L_7510)
.L_7510:
        /*000c*/ 	.word	0x00000000
        /*0010*/ 	.short	0x0001
        /*0012*/ 	.short	0x0008
        /*0014*/ 	.byte	0x00, 0xf0, 0x21, 0x0a


	//----- nvinfo : EIATTR_KPARAM_INFO
	.align		4
.L_7511:
        /*0018*/ 	.byte	0x04, 0x17
        /*001a*/ 	.short	(.L_7513 - .L_7512)
.L_7512:
        /*001c*/ 	.word	0x00000000
        /*0020*/ 	.short	0x0000
        /*0022*/ 	.short	0x0000
        /*0024*/ 	.byte	0x00, 0xf0, 0x11, 0x00


	//----- nvinfo : EIATTR_SPARSE_MMA_MASK
	.align		4
.L_7513:
        /*0028*/ 	.byte	0x03, 0x50
        /*002a*/ 	.short	0x0000


	//----- nvinfo : EIATTR_MAXREG_COUNT
	.align		4
        /*002c*/ 	.byte	0x03, 0x1b
        /*002e*/ 	.short	0x0080


	//----- nvinfo : EIATTR_EXTERNS
	.align		4
        /*0030*/ 	.byte	0x04, 0x0f
        /*0032*/ 	.short	(.L_7515 - .L_7514)


	//   ....[0]....
	.align		4
.L_7514:
        /*0034*/ 	.word	index@(__assertfail)


	//----- nvinfo : EIATTR_MERCURY_ISA_VERSION
	.align		4
.L_7515:
        /*0038*/ 	.byte	0x03, 0x5f
        /*003a*/ 	.short	0x0101


	//----- nvinfo : EIATTR_VRC_CTA_INIT_COUNT
	.align		4
        /*003c*/ 	.byte	0x02, 0x4a
	.zero		1
	.zero		1


	//----- nvinfo : EIATTR_SYSCALL_OFFSETS
	.align		4
        /*0040*/ 	.byte	0x04, 0x46
        /*0042*/ 	.short	(.L_7517 - .L_7516)


	//   ....[0]....
.L_7516:
        /*0044*/ 	.word	0x000024c0


	//   ....[1]....
        /*0048*/ 	.word	0x000033a0


	//   ....[2]....
        /*004c*/ 	.word	0x00004600


	//   ....[3]....
        /*0050*/ 	.word	0x00006c80


	//   ....[4]....
        /*0054*/ 	.word	0x00007b60


	//   ....[5]....
        /*0058*/ 	.word	0x00008b50


	//   ....[6]....
        /*005c*/ 	.word	0x0000b380


	//   ....[7]....
        /*0060*/ 	.word	0x0000c260


	//   ....[8]....
        /*0064*/ 	.word	0x0000d250


	//   ....[9]....
        /*0068*/ 	.word	0x0000faa0


	//   ....[10]....
        /*006c*/ 	.word	0x00010980


	//   ....[11]....
        /*0070*/ 	.word	0x00011940


	//----- nvinfo : EIATTR_EXIT_INSTR_OFFSETS
	.align		4
.L_7517:
        /*0074*/ 	.byte	0x04, 0x1c
        /*0076*/ 	.short	(.L_7519 - .L_7518)


	//   ....[0]....
.L_7518:
        /*0078*/ 	.word	0x0000d5f0


	//   ....[1]....
        /*007c*/ 	.word	0x00010cd0


	//   ....[2]....
        /*0080*/ 	.word	0x00010d10


	//   ....[3]....
        /*0084*/ 	.word	0x00010da0


	//   ....[4]....
        /*0088*/ 	.word	0x00010dd0


	//   ....[5]....
        /*008c*/ 	.word	0x00010e00


	//   ....[6]....
        /*0090*/ 	.word	0x00010ed0


	//   ....[7]....
        /*0094*/ 	.word	0x00010f50


	//   ....[8]....
        /*0098*/ 	.word	0x00011030


	//   ....[9]....
        /*009c*/ 	.word	0x000110c0


	//   ....[10]....
        /*00a0*/ 	.word	0x000110e0


	//   ....[11]....
        /*00a4*/ 	.word	0x000111b0


	//   ....[12]....
        /*00a8*/ 	.word	0x00011360


	//   ....[13]....
        /*00ac*/ 	.word	0x00011510


	//   ....[14]....
        /*00b0*/ 	.word	0x000116b0


	//   ....[15]....
        /*00b4*/ 	.word	0x000116e0


	//   ....[16]....
        /*00b8*/ 	.word	0x00011710


	//   ....[17]....
        /*00bc*/ 	.word	0x000117b0


	//   ....[18]....
        /*00c0*/ 	.word	0x000117e0


	//   ....[19]....
        /*00c4*/ 	.word	0x00011950


	//   ....[20]....
        /*00c8*/ 	.word	0x00011aa0


	//   ....[21]....
        /*00cc*/ 	.word	0x00011c20


	//   ....[22]....
        /*00d0*/ 	.word	0x00011ca0


	//----- nvinfo : EIATTR_MAX_THREADS
	.align		4
.L_7519:
        /*00d4*/ 	.byte	0x04, 0x05
        /*00d6*/ 	.short	(.L_7521 - .L_7520)
.L_7520:
        /*00d8*/ 	.word	0x00000080
        /*00dc*/ 	.word	0x00000001
        /*00e0*/ 	.word	0x00000001


	//----- nvinfo : EIATTR_CRS_STACK_SIZE
	.align		4
.L_7521:
        /*00e4*/ 	.byte	0x04, 0x1e
        /*00e6*/ 	.short	(.L_7523 - .L_7522)
.L_7522:
        /*00e8*/ 	.word	0x00000000


	//----- nvinfo : EIATTR_CBANK_PARAM_SIZE
	.align		4
.L_7523:
        /*00ec*/ 	.byte	0x03, 0x19
        /*00ee*/ 	.short	0x0290


	//----- nvinfo : EIATTR_PARAM_CBANK
	.align		4
        /*00f0*/ 	.byte	0x04, 0x0a
        /*00f2*/ 	.short	(.L_7525 - .L_7524)
	.align		4
.L_7524:
        /*00f4*/ 	.word	index@(.nv.constant0._ZN2at6native18elementwise_kernelILi128ELi4EZNS0_15gpu_kernel_implINS0_13BinaryFunctorIdddZZZNS0_21nextafter_kernel_cudaERNS_18TensorIteratorBaseEENKUlvE_clEvENKUlvE_clEvEUlddE_EEEEvS5_RKT_EUliE_EEviT1_)
        /*00f8*/ 	.short	0x0380
        /*00fa*/ 	.short	0x0290


	//----- nvinfo : EIATTR_SW_WAR
	.align		4
.L_7525:
        /*00fc*/ 	.byte	0x04, 0x36
        /*00fe*/ 	.short	(.L_7527 - .L_7526)
.L_7526:
        /*0100*/ 	.word	0x00000008
.L_7527:


//--------------------- .nv.info._ZN2at6native27unrolled_elementwise_kernelINS0_13BinaryFunctorIdddZZZNS0_21nextafter_kernel_cudaERNS_18TensorIteratorBaseEENKUlvE_clEvENKUlvE_clEvEUlddE_EESt5arrayIPcLm3EELi4E23TrivialOffsetCalculatorILi2EjESC_ILi1EjENS0_6memory12LoadWithCastILi2EEENSF_13StoreWithCastILi1EEEEEviT_T0_T2_T3_T4_T5_ --------------------------
	.section	.nv.info._ZN2at6native27unrolled_elementwise_kernelINS0_13BinaryFunctorIdddZZZNS0_21nextafter_kernel_cudaERNS_18TensorIteratorBaseEENKUlvE_clEvENKUlvE_clEvEUlddE_EESt5arrayIPcLm3EELi4E23TrivialOffsetCalculatorILi2EjESC_ILi1EjENS0_6memory12LoadWithCastILi2EEENSF_13StoreWithCastILi1EEEEEviT_T0_T2_T3_T4_T5_,"",@"SHT_CUDA_INFO"
	.sectionflags	@""
	.align	4


	//----- nvinfo : EIATTR_CUDA_API_VERSION
	.align		4
        /*0000*/ 	.byte	0x04, 0x37
        /*0002*/ 	.short	(.L_7529 - .L_7528)
.L_7528:
        /*0004*/ 	.word	0x00000082


	//----- nvinfo : EIATTR_KPARAM_INFO
	.align		4
.L_7529:
        /*0008*/ 	.byte	0x04, 0x17
        /*000a*/ 	.short	(.L_7531 - .L_7530)
.L_7530:
        /*000c*/ 	.word	0x00000000
        /*0010*/ 	.short	0x0006
        /*0012*/ 	.short	0x0030
        /*0014*/ 	.byte	0x00, 0xf0, 0x21, 0x00


	//----- nvinfo : EIATTR_KPARAM_INFO
	.align		4
.L_7531:
        /*0018*/ 	.byte	0x04, 0x17
        /*001a*/ 	.short	(.L_7533 - .L_7532)
.L_7532:
        /*001c*/ 	.word	0x00000000
        /*0020*/ 	.short	0x0005
        /*0022*/ 	.short	0x0024
        /*0024*/ 	.byte	0x00, 0xf0, 0x31, 0x00


	//----- nvinfo : EIATTR_KPARAM_INFO
	.align		4
.L_7533:
        /*0028*/ 	.byte	0x04, 0x17
        /*002a*/ 	.short	(.L_7535 - .L_7534)
.L_7534:
        /*002c*/ 	.word	0x00000000
        /*0030*/ 	.short	0x0004
        /*0032*/ 	.short	0x0021
        /*0034*/ 	.byte	0x00, 0xf0, 0x05, 0x00


	//----- nvinfo : EIATTR_KPARAM_INFO
	.align		4
.L_7535:
        /*0038*/ 	.byte	0x04, 0x17
        /*003a*/ 	.short	(.L_7537 - .L_7536)
.L_7536:
        /*003c*/ 	.word	0x00000000
        /*0040*/ 	.short	0x0003
        /*0042*/ 	.short	0x0020
        /*0044*/ 	.byte	0x00, 0xf0, 0x05, 0x00


	//----- nvinfo : EIATTR_KPARAM_INFO
	.align		4
.L_7537:
        /*0048*/ 	.byte	0x04, 0x17
        /*004a*/ 	.short	(.L_7539 - .L_7538)
.L_7538:
        /*004c*/ 	.word	0x00000000
        /*0050*/ 	.short	0x0002
        /*0052*/ 	.short	0x0008
        /*0054*/ 	.byte	0x00, 0xf0, 0x61, 0x00


	//----- nvinfo : EIATTR_KPARAM_INFO
	.align		4
.L_7539:
        /*0058*/ 	.byte	0x04, 0x17
        /*005a*/ 	.short	(.L_7541 - .L_7540)
.L_7540:
        /*005c*/ 	.word	0x00000000
        /*0060*/ 	.short	0x0001
        /*0062*/ 	.short	0x0004
        /*0064*/ 	.byte	0x00, 0xf0, 0x05, 0x00


	//----- nvinfo : EIATTR_KPARAM_INFO
	.align		4
.L_7541:
        /*0068*/ 	.byte	0x04, 0x17
        /*006a*/ 	.short	(.L_7543 - .L_7542)
.L_7542:
        /*006c*/ 	.word	0x00000000
        /*0070*/ 	.short	0x0000
        /*0072*/ 	.short	0x0000
        /*0074*/ 	.byte	0x00, 0xf0, 0x11, 0x00


	//----- nvinfo : EIATTR_SPARSE_MMA_MASK
	.align		4
.L_7543:
        /*0078*/ 	.byte	0x03, 0x50
        /*007a*/ 	.short	0x0000


	//----- nvinfo : EIATTR_MAXREG_COUNT
	.align		4
        /*007c*/ 	.byte	0x03, 0x1b
        /*007e*/ 	.short	0x00ff


	//----- nvinfo : EIATTR_EXTERNS
	.align		4
        /*0080*/ 	.byte	0x04, 0x0f
        /*0082*/ 	.short	(.L_7545 - .L_7544)


	//   ....[0]....
	.align		4
.L_7544:
        /*0084*/ 	.word	index@(__assertfail)


	//----- nvinfo : EIATTR_MERCURY_ISA_VERSION
	.align		4
.L_7545:
        /*0088*/ 	.byte	0x03, 0x5f
        /*008a*/ 	.short	0x0101


	//----- nvinfo : EIATTR_VRC_CTA_INIT_COUNT
	.align		4
        /*008c*/ 	.byte	0x02, 0x4a
	.zero		1
	.zero		1


	//----- nvinfo : EIATTR_SYSCALL_OFFSETS
	.align		4
        /*0090*/ 	.byte	0x04, 0x46
        /*0092*/ 	.short	(.L_7547 - .L_7546)


	//   ....[0]....
.L_7546:
        /*0094*/ 	.word	0x00000eb0


	//   ....[1]....
        /*0098*/ 	.word	0x00001dc0


	//   ....[2]....
        /*009c*/ 	.word	0x00002e10


	//   ....[3]....
        /*00a0*/ 	.word	0x00003d20


	//   ....[4]....
        /*00a4*/ 	.word	0x00004cb0


	//   ....[5]....
        /*00a8*/ 	.word	0x00005bc0


	//   ....[6]....
        /*00ac*/ 	.word	0x00006b50


	//   ....[7]....
        /*00b0*/ 	.word	0x00007a30


	//   ....[8]....
        /*00b4*/ 	.word	0x000093b0


	//   ....[9]....
        /*00b8*/ 	.word	0x0000a390


	//   ....[10]....
        /*00bc*/ 	.word	0x0000b4d0


	//   ....[11]....
        /*00c0*/ 	.word	0x0000c610


	//----- nvinfo : EIATTR_EXIT_INSTR_OFFSETS
	.align		4
.L_7547:
        /*00c4*/ 	.byte	0x04, 0x1c
        /*00c6*/ 	.short	(.L_7549 - .L_7548)


	//   ....[0]....
.L_7548:
        /*00c8*/ 	.word	0x0000b860


	//   ....[1]....
        /*00cc*/ 	.word	0x0000b9a0


	//   ....[2]....
        /*00d0*/ 	.word	0x0000b9e0


	//   ....[3]....
        /*00d4*/ 	.word	0x0000ba70


	//   ....[4]....
        /*00d8*/ 	.word	0x0000baa0


	//   ....[5]....
        /*00dc*/ 	.word	0x0000bad0


	//   ....[6]....
        /*00e0*/ 	.word	0x0000bba0


	//   ....[7]....
        /*00e4*/ 	.word	0x0000bc20


	//   ....[8]....
        /*00e8*/ 	.word	0x0000bd00


	//   ....[9]....
        /*00ec*/ 	.word	0x0000bd90


	//   ....[10]....
        /*00f0*/ 	.word	0x0000bdb0


	//   ....[11]....
        /*00f4*/ 	.word	0x0000be80


	//   ....[12]....
        /*00f8*/ 	.word	0x0000c030


	//   ....[13]....
        /*00fc*/ 	.word	0x0000c1e0


	//   ....[14]....
        /*0100*/ 	.word	0x0000c380


	//   ....[15]....
        /*0104*/ 	.word	0x0000c3b0


	//   ....[16]....
        /*0108*/ 	.word	0x0000c3e0


	//   ....[17]....
        /*010c*/ 	.word	0x0000c480


	//   ....[18]....
        /*0110*/ 	.word	0x0000c4b0


	//   ....[19]....
        /*0114*/ 	.word	0x0000c620


	//   ....[20]....
        /*0118*/ 	.word	0x0000c770


	//   ....[21]....
        /*011c*/ 	.word	0x0000c8f0


	//   ....[22]....
        /*0120*/ 	.word	0x0000c970


	//----- nvinfo : EIATTR_MAX_THREADS
	.align		4
.L_7549:
        /*0124*/ 	.byte	0x04, 0x05
        /*0126*/ 	.short	(.L_7551 - .L_7550)
.L_7550:
        /*0128*/ 	.word	0x00000080
        /*012c*/ 	.word	0x00000001
        /*0130*/ 	.word	0x00000001


	//----- nvinfo : EIATTR_CRS_STACK_SIZE
	.align		4
.L_7551:
        /*0134*/ 	.byte	0x04, 0x1e
        /*0136*/ 	.short	(.L_7553 - .L_7552)
.L_7552:
        /*0138*/ 	.word	0x00000000


	//----- nvinfo : EIATTR_CBANK_PARAM_SIZE
	.align		4
.L_7553:
        /*013c*/ 	.byte	0x03, 0x19
        /*013e*/ 	.short	0x0038


	//----- nvinfo : EIATTR_PARAM_CBANK
	.align		4
        /*0140*/ 	.byte	0x04, 0x0a
        /*0142*/ 	.short	(.L_7555 - .L_7554)
	.align		4
.L_7554:
        /*0144*/ 	.word	index@(.nv.constant0._ZN2at6native27unrolled_elementwise_kernelINS0_13BinaryFunctorIdddZZZNS0_21nextafter_kernel_cudaERNS_18TensorIteratorBaseEENKUlvE_clEvENKUlvE_clEvEUlddE_EESt5arrayIPcLm3EELi4E23TrivialOffsetCalculatorILi2EjESC_ILi1EjENS0_6memory12LoadWithCastILi2EEENSF_13StoreWithCastILi1EEEEEviT_T0_T2_T3_T4_T5_)
        /*0148*/ 	.short	0x0380
        /*014a*/ 	.short	0x0038


	//----- nvinfo : EIATTR_SW_WAR
	.align		4
.L_7555:
        /*014c*/ 	.byte	0x04, 0x36
        /*014e*/ 	.short	(.L_7557 - .L_7556)
.L_7556:
        /*0150*/ 	.word	0x00000008
.L_7557:


//--------------------- .nv.info._ZN2at6native18elementwise_kernelILi128ELi2EZNS0_22gpu_kernel_impl_nocastINS0_13BinaryFunctorIdddZZZNS0_21nextafter_kernel_cudaERNS_18TensorIteratorBaseEENKUlvE_clEvENKUlvE_clEvEUlddE_EEEEvS5_RKT_EUliE_EEviT1_ --------------------------
	.section	.nv.info._ZN2at6native18elementwise_kernelILi128ELi2EZNS0_22gpu_kernel_impl_nocastINS0_13BinaryFunctorIdddZZZNS0_21nextafter_kernel_cudaERNS_18TensorIteratorBaseEENKUlvE_clEvENKUlvE_clEvEUlddE_EEEEvS5_RKT_EUliE_EEviT1_,"",@"SHT_CUDA_INFO"
	.sectionflags	@""
	.align	4


	//----- nvinfo : EIATTR_CUDA_API_VERSION
	.align		4
        /*0000*/ 	.byte	0x04, 0x37
        /*0002*/ 	.short	(.L_7559 - .L_7558)
.L_7558:
        /*0004*/ 	.word	0x00000082


	//----- nvinfo : EIATTR_KPARAM_INFO
	.align		4
.L_7559:
        /*0008*/ 	.byte	0x04, 0x17
        /*000a*/ 	.short	(.L_7561 - .L_7560)
.L_7560:
        /*000c*/ 	.word	0x00000000
        /*0010*/ 	.short	0x0001
        /*0012*/ 	.short	0x0008
        /*0014*/ 	.byte	0x00, 0xf0, 0x21, 0x0a


	//----- nvinfo : EIATTR_KPARAM_INFO
	.align		4
.L_7561:
        /*0018*/ 	.byte	0x04, 0x17
        /*001a*/ 	.short	(.L_7563 - .L_7562)
.L_7562:
        /*001c*/ 	.word	0x00000000
        /*0020*/ 	.short	0x0000
        /*0022*/ 	.short	0x0000
        /*0024*/ 	.byte	0x00, 0xf0, 0x11, 0x00


	//----- nvinfo : EIATTR_SPARSE_MMA_MASK
	.align		4
.L_7563:
        /*0028*/ 	.byte	0x03, 0x50
        /*002a*/ 	.short	0x0000


	//----- nvinfo : EIATTR_MAXREG_COUNT
	.align		4
        /*002c*/ 	.byte	0x03, 0x1b
        /*002e*/ 	.short	0x0080


	//----- nvinfo : EIATTR_MERCURY_ISA_VERSION
	.align		4
        /*0030*/ 	.byte	0x03, 0x5f
        /*0032*/ 	.short	0x0101


	//----- nvinfo : EIATTR_VRC_CTA_INIT_COUNT
	.align		4
        /*0034*/ 	.byte	0x02, 0x4a
	.zero		1
	.zero		1


	//----- nvinfo : EIATTR_EXIT_INSTR_OFFSETS
	.align		4
        /*0038*/ 	.byte	0x04, 0x1c
        /*003a*/ 	.short	(.L_7565 - .L_7564)


	//   ....[0]....
.L_7564:
        /*003c*/ 	.word	0x00000330


	//   ....[1]....
        /*0040*/ 	.word	0x00000570


	//   ....[2]....
        /*0044*/ 	.word	0x00001e70


	//   ....[3]....
        /*0048*/ 	.word	0x000036e0


	//----- nvinfo : EIATTR_MAX_THREADS
	.align		4
.L_7565:
        /*004c*/ 	.byte	0x04, 0x05
        /*004e*/ 	.short	(.L_7567 - .L_7566)
.L_7566:
        /*0050*/ 	.word	0x00000080
        /*0054*/ 	.word	0x00000001
        /*0058*/ 	.word	0x00000001


	//----- nvinfo : EIATTR_CRS_STACK_SIZE
	.align		4
.L_7567:
        /*005c*/ 	.byte	0x04, 0x1e
        /*005e*/ 	.short	(.L_7569 - .L_7568)
.L_7568:
        /*0060*/ 	.word	0x00000000


	//----- nvinfo : EIATTR_CBANK_PARAM_SIZE
	.align		4
.L_7569:
        /*0064*/ 	.byte	0x03, 0x19
        /*0066*/ 	.short	0x0290


	//----- nvinfo : EIATTR_PARAM_CBANK
	.align		4
        /*0068*/ 	.byte	0x04, 0x0a
        /*006a*/ 	.short	(.L_7571 - .L_7570)
	.align		4
.L_7570:
        /*006c*/ 	.word	index@(.nv.constant0._ZN2at6native18elementwise_kernelILi128ELi2EZNS0_22gpu_kernel_impl_nocastINS0_13BinaryFunctorIdddZZZNS0_21nextafter_kernel_cudaERNS_18TensorIteratorBaseEENKUlvE_clEvENKUlvE_clEvEUlddE_EEEEvS5_RKT_EUliE_EEviT1_)
        /*0070*/ 	.short	0x0380
        /*0072*/ 	.short	0x0290


	//----- nvinfo : EIATTR_SW_WAR
	.align		4
.L_7571:
        /*0074*/ 	.byte	0x04, 0x36
        /*0076*/ 	.short	(.L_7573 - .L_7572)
.L_7572:
        /*0078*/ 	.word	0x00000008
.L_7573:


//--------------------- .nv.info._ZN2at6native27unrolled_elementwise_kernelINS0_13BinaryFunctorIdddZZZNS0_21nextafter_kernel_cudaERNS_18TensorIteratorBaseEENKUlvE_clEvENKUlvE_clEvEUlddE_EESt5arrayIPcLm3EELi4E23TrivialOffsetCalculatorILi2EjESC_ILi1EjENS0_6memory15LoadWithoutCastENSF_16StoreWithoutCastEEEviT_T0_T2_T3_T4_T5_ --------------------------
	.section	.nv.info._ZN2at6native27unrolled_elementwise_kernelINS0_13BinaryFunctorIdddZZZNS0_21nextafter_kernel_cudaERNS_18TensorIteratorBaseEENKUlvE_clEvENKUlvE_clEvEUlddE_EESt5arrayIPcLm3EELi4E23TrivialOffsetCalculatorILi2EjESC_ILi1EjENS0_6memory15LoadWithoutCastENSF_16StoreWithoutCastEEEviT_T0_T2_T3_T4_T5_,"",@"SHT_CUDA_INFO"
	.sectionflags	@""
	.align	4


	//----- nvinfo : EIATTR_CUDA_API_VERSION
	.align		4
        /*0000*/ 	.byte	0x04, 0x37
        /*0002*/ 	.short	(.L_7575 - .L_7574)
.L_7574:
        /*0004*/ 	.word	0x00000082


	//----- nvinfo : EIATTR_KPARAM_INFO
	.align		4
.L_7575:
        /*0008*/ 	.byte	0x04, 0x17
        /*000a*/ 	.short	(.L_7577 - .L_7576)
.L_7576:
        /*000c*/ 	.word	0x00000000
        /*0010*/ 	.short	0x0006
        /*0012*/ 	.short	0x0023
        /*0014*/ 	.byte	0x00, 0xf0, 0x05, 0x00


	//----- nvinfo : EIATTR_KPARAM_INFO
	.align		4
.L_7577:
        /*0018*/ 	.byte	0x04, 0x17
        /*001a*/ 	.short	(.L_7579 - .L_7578)
.L_7578:
        /*001c*/ 	.word	0x00000000
        /*0020*/ 	.short	0x0005
        /*0022*/ 	.short	0x0022
        /*0024*/ 	.byte	0x00, 0xf0, 0x05, 0x00


	//----- nvinfo : EIATTR_KPARAM_INFO
	.align		4
.L_7579:
        /*0028*/ 	.byte	0x04, 0x17
        /*002a*/ 	.short	(.L_7581 - .L_7580)
.L_7580:
        /*002c*/ 	.word	0x00000000
        /*0030*/ 	.short	0x0004
        /*0032*/ 	.short	0x0021
        /*0034*/ 	.byte	0x00, 0xf0, 0x05, 0x00


	//----- nvinfo : EIATTR_KPARAM_INFO
	.align		4
.L_7581:
        /*0038*/ 	.byte	0x04, 0x17
        /*003a*/ 	.short	(.L_7583 - .L_7582)
.L_7582:
        /*003c*/ 	.word	0x00000000
        /*0040*/ 	.short	0x0003
        /*0042*/ 	.short	0x0020
        /*0044*/ 	.byte	0x00, 0xf0, 0x05, 0x00


	//----- nvinfo : EIATTR_KPARAM_INFO
	.align		4
.L_7583:
        /*0048*/ 	.byte	0x04, 0x17
        /*004a*/ 	.short	(.L_7585 - .L_7584)
.L_7584:
        /*004c*/ 	.word	0x00000000
        /*0050*/ 	.short	0x0002
        /*0052*/ 	.short	0x0008
        /*0054*/ 	.byte	0x00, 0xf0, 0x61, 0x00


	//----- nvinfo : EIATTR_KPARAM_INFO
	.align		4
.L_7585:
        /*0058*/ 	.byte	0x04, 0x17
        /*005a*/ 	.short	(.L_7587 - .L_7586)
.L_7586:
        /*005c*/ 	.word	0x00000000
        /*0060*/ 	.short	0x0001
        /*0062*/ 	.short	0x0004
        /*0064*/ 	.byte	0x00, 0xf0, 0x05, 0x00


	//----- nvinfo : EIATTR_KPARAM_INFO
	.align		4
.L_7587:
        /*0068*/ 	.byte	0x04, 0x17
        /*006a*/ 	.short	(.L_7589 - .L_7588)
.L_7588:
        /*006c*/ 	.word	0x00000000
        /*0070*/ 	.short	0x0000
        /*0072*/ 	.short	0x0000
        /*0074*/ 	.byte	0x00, 0xf0, 0x11, 0x00


	//----- nvinfo : EIATTR_SPARSE_MMA_MASK
	.align		4
.L_7589:
        /*0078*/ 	.byte	0x03, 0x50
        /*007a*/ 	.short	0x0000


	//----- nvinfo : EIATTR_MAXREG_COUNT
	.align		4
        /*007c*/ 	.byte	0x03, 0x1b
        /*007e*/ 	.short	0x00ff


	//----- nvinfo : EIATTR_MERCURY_ISA_VERSION
	.align		4
        /*0080*/ 	.byte	0x03, 0x5f
        /*0082*/ 	.short	0x0101


	//----- nvinfo : EIATTR_VRC_CTA_INIT_COUNT
	.align		4
        /*0084*/ 	.byte	0x02, 0x4a
	.zero		1
	.zero		1


	//----- nvinfo : EIATTR_EXIT_INSTR_OFFSETS
	.align		4
        /*0088*/ 	.byte	0x04, 0x1c
        /*008a*/ 	.short	(.L_7591 - .L_7590)


	//   ....[0]....
.L_7590:
        /*008c*/ 	.word	0x00000cc0


	//   ....[1]....
        /*0090*/ 	.word	0x00000d10


	//----- nvinfo : EIATTR_MAX_THREADS
	.align		4
.L_7591:
        /*0094*/ 	.byte	0x04, 0x05
        /*0096*/ 	.short	(.L_7593 - .L_7592)
.L_7592:
        /*0098*/ 	.word	0x00000080
        /*009c*/ 	.word	0x00000001
        /*00a0*/ 	.word	0x00000001


	//----- nvinfo : EIATTR_CRS_STACK_SIZE
	.align		4
.L_7593:
        /*00a4*/ 	.byte	0x04, 0x1e
        /*00a6*/ 	.short	(.L_7595 - .L_7594)
.L_7594:
        /*00a8*/ 	.word	0x00000000


	//----- nvinfo : EIATTR_CBANK_PARAM_SIZE
	.align		4
.L_7595:
        /*00ac*/ 	.byte	0x03, 0x19
        /*00ae*/ 	.short	0x0024


	//----- nvinfo : EIATTR_PARAM_CBANK
	.align		4
        /*00b0*/ 	.byte	0x04, 0x0a
        /*00b2*/ 	.short	(.L_7597 - .L_7596)
	.align		4
.L_7596:
        /*00b4*/ 	.word	index@(.nv.constant0._ZN2at6native27unrolled_elementwise_kernelINS0_13BinaryFunctorIdddZZZNS0_21nextafter_kernel_cudaERNS_18TensorIteratorBaseEENKUlvE_clEvENKUlvE_clEvEUlddE_EESt5arrayIPcLm3EELi4E23TrivialOffsetCalculatorILi2EjESC_ILi1EjENS0_6memory15LoadWithoutCastENSF_16StoreWithoutCastEEEviT_T0_T2_T3_T4_T5_)
        /*00b8*/ 	.short	0x0380
        /*00ba*/ 	.short	0x0024


	//----- nvinfo : EIATTR_SW_WAR
	.align		4
.L_7597:
        /*00bc*/ 	.byte	0x04, 0x36
        /*00be*/ 	.short	(.L_7599 - .L_7598)
.L_7598:
        /*00c0*/ 	.word	0x00000008
.L_7599:


//--------------------- .nv.info._ZN2at6native29vectorized_elementwise_kernelILi2ENS0_13BinaryFunctorIdddZZZNS0_21nextafter_kernel_cudaERNS_18TensorIteratorBaseEENKUlvE_clEvENKUlvE_clEvEUlddE_EESt5arrayIPcLm3EEEEviT0_T1_ --------------------------
	.section	.nv.info._ZN2at6native29vectorized_elementwise_kernelILi2ENS0_13BinaryFunctorIdddZZZNS0_21nextafter_kernel_cudaERNS_18TensorIteratorBaseEENKUlvE_clEvENKUlvE_clEvEUlddE_EESt5arrayIPcLm3EEEEviT0_T1_,"",@"SHT_CUDA_INFO"
	.sectionflags	@""
	.align	4


	//----- nvinfo : EIATTR_CUDA_API_VERSION
	.align		4
        /*0000*/ 	.byte	0x04, 0x37
        /*0002*/ 	.short	(.L_7601 - .L_7600)
.L_7600:
        /*0004*/ 	.word	0x00000082


	//----- nvinfo : EIATTR_KPARAM_INFO
	.align		4
.L_7601:
        /*0008*/ 	.byte	0x04, 0x17
        /*000a*/ 	.short	(.L_7603 - .L_7602)
.L_7602:
        /*000c*/ 	.word	0x00000000
        /*0010*/ 	.short	0x0002
        /*0012*/ 	.short	0x0008
        /*0014*/ 	.byte	0x00, 0xf0, 0x61, 0x00


	//----- nvinfo : EIATTR_KPARAM_INFO
	.align		4
.L_7603:
        /*0018*/ 	.byte	0x04, 0x17
        /*001a*/ 	.short	(.L_7605 - .L_7604)
.L_7604:
        /*001c*/ 	.word	0x00000000
        /*0020*/ 	.short	0x0001
        /*0022*/ 	.short	0x0004
        /*0024*/ 	.byte	0x00, 0xf0, 0x05, 0x00


	//----- nvinfo : EIATTR_KPARAM_INFO
	.align		4
.L_7605:
        /*0028*/ 	.byte	0x04, 0x17
        /*002a*/ 	.short	(.L_7607 - .L_7606)
.L_7606:
        /*002c*/ 	.word	0x00000000
        /*0030*/ 	.short	0x0000
        /*0032*/ 	.short	0x0000
        /*0034*/ 	.byte	0x00, 0xf0, 0x11, 0x00


	//----- nvinfo : EIATTR_SPARSE_MMA_MASK
	.align		4
.L_7607:
        /*0038*/ 	.byte	0x03, 0x50
        /*003a*/ 	.short	0x0000


	//----- nvinfo : EIATTR_MAXREG_COUNT
	.align		4
        /*003c*/ 	.byte	0x03, 0x1b
        /*003e*/ 	.short	0x00ff


	//----- nvinfo : EIATTR_MERCURY_ISA_VERSION
	.align		4
        /*0040*/ 	.byte	0x03, 0x5f
        /*0042*/ 	.short	0x0101


	//----- nvinfo : EIATTR_VRC_CTA_INIT_COUNT
	.align		4
        /*0044*/ 	.byte	0x02, 0x4a
	.zero		1
	.zero		1


	//----- nvinfo : EIATTR_EXIT_INSTR_OFFSETS
	.align		4
        /*0048*/ 	.byte	0x04, 0x1c
        /*004a*/ 	.short	(.L_7609 - .L_7608)


	//   ....[0]....
.L_7608:
        /*004c*/ 	.word	0x00001a50


	//   ....[1]....
        /*0050*/ 	.word	0x00001aa0


	//   ....[2]....
        /*0054*/ 	.word	0x00002b90


	//----- nvinfo : EIATTR_MAX_THREADS
	.align		4
.L_7609:
        /*0058*/ 	.byte	0x04, 0x05
        /*005a*/ 	.short	(.L_7611 - .L_7610)
.L_7610:
        /*005c*/ 	.word	0x00000080
        /*0060*/ 	.word	0x00000001
        /*0064*/ 	.word	0x00000001


	//----- nvinfo : EIATTR_CRS_STACK_SIZE
	.align		4
.L_7611:
        /*0068*/ 	.byte	0x04, 0x1e
        /*006a*/ 	.short	(.L_7613 - .L_7612)
.L_7612:
        /*006c*/ 	.word	0x00000000


	//----- nvinfo : EIATTR_CBANK_PARAM_SIZE
	.align		4
.L_7613:
        /*0070*/ 	.byte	0x03, 0x19
        /*0072*/ 	.short	0x0020


	//----- nvinfo : EIATTR_PARAM_CBANK
	.align		4
        /*0074*/ 	.byte	0x04, 0x0a
        /*0076*/ 	.short	(.L_7615 - .L_7614)
	.align		4
.L_7614:
        /*0078*/ 	.word	index@(.nv.constant0._ZN2at6native29vectorized_elementwise_kernelILi2ENS0_13BinaryFunctorIdddZZZNS0_21nextafter_kernel_cudaERNS_18TensorIteratorBaseEENKUlvE_clEvENKUlvE_clEvEUlddE_EESt5arrayIPcLm3EEEEviT0_T1_)
        /*007c*/ 	.short	0x0380
        /*007e*/ 	.short	0x0020


	//----- nvinfo : EIATTR_SW_WAR
	.align		4
.L_7615:
        /*0080*/ 	.byte	0x04, 0x36
        /*0082*/ 	.short	(.L_7617 - .L_7616)
.L_7616:
        /*0084*/ 	.word	0x00000008
.L_7617:


//--------------------- .nv.info._ZN2at6native29vectorized_elementwise_kernelILi4ENS0_13BinaryFunctorIdddZZZNS0_21nextafter_kernel_cudaERNS_18TensorIteratorBaseEENKUlvE_clEvENKUlvE_clEvEUlddE_EESt5arrayIPcLm3EEEEviT0_T1_ --------------------------
	.section	.nv.info._ZN2at6native29vectorized_elementwise_kernelILi4ENS0_13BinaryFunctorIdddZZZNS0_21nextafter_kernel_cudaERNS_18TensorIteratorBaseEENKUlvE_clEvENKUlvE_clEvEUlddE_EESt5arrayIPcLm3EEEEviT0_T1_,"",@"SHT_CUDA_INFO"
	.sectionflags	@""
	.align	4


	//----- nvinfo : EIATTR_CUDA_API_VERSION
	.align		4
        /*0000*/ 	.byte	0x04, 0x37
        /*0002*/ 	.short	(.L_7619 - .L_7618)
.L_7618:
        /*0004*/ 	.word	0x00000082


	//----- nvinfo : EIATTR_KPARAM_INFO
	.align		4
.L_7619:
        /*0008*/ 	.byte	0x04, 0x17
        /*000a*/ 	.short	(.L_7621 - .L_7620)
.L_7620:
        /*000c*/ 	.word	0x00000000
        /*0010*/ 	.short	0x0002
        /*0012*/ 	.short	0x0008
        /*0014*/ 	.byte	0x00, 0xf0, 0x61, 0x00


	//----- nvinfo : EIATTR_KPARAM_INFO
	.align		4
.L_7621:
        /*0018*/ 	.byte	0x04, 0x17
        /*001a*/ 	.short	(.L_7623 - .L_7622)
.L_7622:
        /*001c*/ 	.word	0x00000000
        /*0020*/ 	.short	0x0001
        /*0022*/ 	.short	0x0004
        /*0024*/ 	.byte	0x00, 0xf0, 0x05, 0x00


	//----- nvinfo : EIATTR_KPARAM_INFO
	.align		4
.L_7623:
        /*0028*/ 	.byte	0x04, 0x17
        /*002a*/ 	.short	(.L_7625 - .L_7624)
.L_7624:
        /*002c*/ 	.word	0x00000000
        /*0030*/ 	.short	0x0000
        /*0032*/ 	.short	0x0000
        /*0034*/ 	.byte	0x00, 0xf0, 0x11, 0x00


	//----- nvinfo : EIATTR_SPARSE_MMA_MASK
	.align		4
.L_7625:
        /*0038*/ 	.byte	0x03, 0x50
        /*003a*/ 	.short	0x0000


	//----- nvinfo : EIATTR_MAXREG_COUNT
	.align		4
        /*003c*/ 	.byte	0x03, 0x1b
        /*003e*/ 	.short	0x00ff


	//----- nvinfo : EIATTR_MERCURY_ISA_VERSION
	.align		4
        /*0040*/ 	.byte	0x03, 0x5f
        /*0042*/ 	.short	0x0101


	//----- nvinfo : EIATTR_VRC_CTA_INIT_COUNT
	.align		4
        /*0044*/ 	.byte	0x02, 0x4a
	.zero		1
	.zero		1


	//----- nvinfo : EIATTR_EXIT_INSTR_OFFSETS
	.align		4
        /*0048*/ 	.byte	0x04, 0x1c
        /*004a*/ 	.short	(.L_7627 - .L_7626)


	//   ....[0]....
.L_7626:
        /*004c*/ 	.word	0x00001a50


	//   ....[1]....
        /*0050*/ 	.word	0x00001aa0


	//   ....[2]....
        /*0054*/ 	.word	0x00002b30


	//----- nvinfo : EIATTR_MAX_THREADS
	.align		4
.L_7627:
        /*0058*/ 	.byte	0x04, 0x05
        /*005a*/ 	.short	(.L_7629 - .L_7628)
.L_7628:
        /*005c*/ 	.word	0x00000080
        /*0060*/ 	.word	0x00000001
        /*0064*/ 	.word	0x00000001


	//----- nvinfo : EIATTR_CRS_STACK_SIZE
	.align		4
.L_7629:
        /*0068*/ 	.byte	0x04, 0x1e
        /*006a*/ 	.short	(.L_7631 - .L_7630)
.L_7630:
        /*006c*/ 	.word	0x00000000


	//----- nvinfo : EIATTR_CBANK_PARAM_SIZE
	.align		4
.L_7631:
        /*0070*/ 	.byte	0x03, 0x19
        /*0072*/ 	.short	0x0020


	//----- nvinfo : EIATTR_PARAM_CBANK
	.align		4
        /*0074*/ 	.byte	0x04, 0x0a
        /*0076*/ 	.short	(.L_7633 - .L_7632)
	.align		4
.L_7632:
        /*0078*/ 	.word	index@(.nv.constant0._ZN2at6native29vectorized_elementwise_kernelILi4ENS0_13BinaryFunctorIdddZZZNS0_21nextafter_kernel_cudaERNS_18TensorIteratorBaseEENKUlvE_clEvENKUlvE_clEvEUlddE_EESt5arrayIPcLm3EEEEviT0_T1_)
        /*007c*/ 	.short	0x0380
        /*007e*/ 	.short	0x0020


	//----- nvinfo : EIATTR_SW_WAR
	.align		4
.L_7633:
        /*0080*/ 	.byte	0x04, 0x36
        /*0082*/ 	.short	(.L_7635 - .L_7634)
.L_7634:
        /*0084*/ 	.word	0x00000008
.L_7635:


//--------------------- .nv.info._ZN2at6native29vectorized_elementwise_kernelILi8ENS0_13BinaryFunctorIdddZZZNS0_21nextafter_kernel_cudaERNS_18TensorIteratorBaseEENKUlvE_clEvENKUlvE_clEvEUlddE_EESt5arrayIPcLm3EEEEviT0_T1_ --------------------------
	.section	.nv.info._ZN2at6native29vectorized_elementwise_kernelILi8ENS0_13BinaryFunctorIdddZZZNS0_21nextafter_kernel_cudaERNS_18TensorIteratorBaseEENKUlvE_clEvENKUlvE_clEvEUlddE_EESt5arrayIPcLm3EEEEviT0_T1_,"",@"SHT_CUDA_INFO"
	.sectionflags	@""
	.align	4


	//----- nvinfo : EIATTR_CUDA_API_VERSION
	.align		4
        /*0000*/ 	.byte	0x04, 0x37
        /*0002*/ 	.short	(.L_7637 - .L_7636)
.L_7636:
        /*0004*/ 	.word	0x00000082


	//----- nvinfo : EIATTR_KPARAM_INFO
	.align		4
.L_7637:
        /*0008*/ 	.byte	0x04, 0x17
        /*000a*/ 	.short	(.L_7639 - .L_7638)
.L_7638:
        /*000c*/ 	.word	0x00000000
        /*0010*/ 	.short	0x0002
        /*0012*/ 	.short	0x0008
        /*0014*/ 	.byte	0x00, 0xf0, 0x61, 0x00


	//----- nvinfo : EIATTR_KPARAM_INFO
	.align		4
.L_7639:
        /*0018*/ 	.byte	0x04, 0x17
        /*001a*/ 	.short	(.L_7641 - .L_7640)
.L_7640:
        /*001c*/ 	.word	0x00000000
        /*0020*/ 	.short	0x0001
        /*0022*/ 	.short	0x0004
        /*0024*/ 	.byte	0x00, 0xf0, 0x05, 0x00


	//----- nvinfo : EIATTR_KPARAM_INFO
	.align		4
.L_7641:
        /*0028*/ 	.byte	0x04, 0x17
        /*002a*/ 	.short	(.L_7643 - .L_7642)
.L_7642:
        /*002c*/ 	.word	0x00000000
        /*0030*/ 	.short	0x0000
        /*0032*/ 	.short	0x0000
        /*0034*/ 	.byte	0x00, 0xf0, 0x11, 0x00


	//----- nvinfo : EIATTR_SPARSE_MMA_MASK
	.align		4
.L_7643:
        /*0038*/ 	.byte	0x03, 0x50
        /*003a*/ 	.short	0x0000


	//----- nvinfo : EIATTR_MAXREG_COUNT
	.align		4
        /*003c*/ 	.byte	0x03, 0x1b
        /*003e*/ 	.short	0x00ff


	//----- nvinfo : EIATTR_MERCURY_ISA_VERSION
	.align		4
        /*0040*/ 	.byte	0x03, 0x5f
        /*0042*/ 	.short	0x0101


	//----- nvinfo : EIATTR_VRC_CTA_INIT_COUNT
	.align		4
        /*0044*/ 	.byte	0x02, 0x4a
	.zero		1
	.zero		1


	//----- nvinfo : EIATTR_EXIT_INSTR_OFFSETS
	.align		4
        /*0048*/ 	.byte	0x04, 0x1c
        /*004a*/ 	.short	(.L_7645 - .L_7644)


	//   ....[0]....
.L_7644:
        /*004c*/ 	.word	0x00001a50


	//   ....[1]....
        /*0050*/ 	.word	0x00001aa0


	//   ....[2]....
        /*0054*/ 	.word	0x00002b30


	//----- nvinfo : EIATTR_MAX_THREADS
	.align		4
.L_7645:
        /*0058*/ 	.byte	0x04, 0x05
        /*005a*/ 	.short	(.L_7647 - .L_7646)
.L_7646:
        /*005c*/ 	.word	0x00000080
        /*0060*/ 	.word	0x00000001
        /*0064*/ 	.word	0x00000001


	//----- nvinfo : EIATTR_CRS_STACK_SIZE
	.align		4
.L_7647:
        /*0068*/ 	.byte	0x04, 0x1e
        /*006a*/ 	.short	(.L_7649 - .L_7648)
.L_7648:
        /*006c*/ 	.word	0x00000000


	//----- nvinfo : EIATTR_CBANK_PARAM_SIZE
	.align		4
.L_7649:
        /*0070*/ 	.byte	0x03, 0x19
        /*0072*/ 	.short	0x0020


	//----- nvinfo : EIATTR_PARAM_CBANK
	.align		4
        /*0074*/ 	.byte	0x04, 0x0a
        /*0076*/ 	.short	(.L_7651 - .L_7650)
	.align		4
.L_7650:
        /*0078*/ 	.word	index@(.nv.constant0._ZN2at6native29vectorized_elementwise_kernelILi8ENS0_13BinaryFunctorIdddZZZNS0_21nextafter_kernel_cudaERNS_18TensorIteratorBaseEENKUlvE_clEvENKUlvE_clEvEUlddE_EESt5arrayIPcLm3EEEEviT0_T1_)
        /*007c*/ 	.short	0x0380
        /*007e*/ 	.short	0x0020


	//----- nvinfo : EIATTR_SW_WAR
	.align		4
.L_7651:
        /*0080*/ 	.byte	0x04, 0x36
        /*0082*/ 	.short	(.L_7653 - .L_7652)
.L_7652:
        /*0084*/ 	.word	0x00000008
.L_7653:


//--------------------- .nv.info._ZN2at6native18elementwise_kernelILi128ELi4EZNS0_15gpu_kernel_implINS0_13BUnaryFunctorIdddZZZNS0_21nextafter_kernel_cudaERNS_18TensorIteratorBaseEENKUlvE_clEvENKUlvE_clEvEUlddE_EEEEvS5_RKT_EUliE_EEviT1_ --------------------------
	.section	.nv.info._ZN2at6native18elementwise_kernelILi128ELi4EZNS0_15gpu_kernel_implINS0_13BUnaryFunctorIdddZZZNS0_21nextafter_kernel_cudaERNS_18TensorIteratorBaseEENKUlvE_clEvENKUlvE_clEvEUlddE_EEEEvS5_RKT_EUliE_EEviT1_,"",@"SHT_CUDA_INFO"
	.sectionflags	@""
	.align	4


	//----- nvinfo : EIATTR_CUDA_API_VERSION
	.align		4
        /*0000*/ 	.byte	0x04, 0x37
        /*0002*/ 	.short	(.L_7655 - .L_7654)
.L_7654:
        /*0004*/ 	.word	0x00000082


	//----- nvinfo : EIATTR_KPARAM_INFO
	.align		4
.L_7655:
        /*0008*/ 	.byte	0x04, 0x17
        /*000a*/ 	.short	(.L_7657 - .L_7656)
.L_7656:
        /*000c*/ 	.word	0x00000000
        /*0010*/ 	.short	0x0001
        /*0012*/ 	.short	0x0008
        /*0014*/ 	.byte	0x00, 0xf0, 0xa1, 0x08


	//----- nvinfo : EIATTR_KPARAM_INFO
	.align		4
.L_7657:
        /*0018*/ 	.byte	0x04, 0x17
        /*001a*/ 	.short	(.L_7659 - .L_7658)
.L_7658:
        /*001c*/ 	.word	0x00000000
        /*0020*/ 	.short	0x0000
        /*0022*/ 	.short	0x0000
        /*0024*/ 	.byte	0x00, 0xf0, 0x11, 0x00


	//----- nvinfo : EIATTR_SPARSE_MMA_MASK
	.align		4
.L_7659:
        /*0028*/ 	.byte	0x03, 0x50
        /*002a*/ 	.short	0x0000


	//----- nvinfo : EIATTR_MAXREG_COUNT
	.align		4
        /*002c*/ 	.byte	0x03, 0x1b
        /*002e*/ 	.short	0x0080


	//----- nvinfo : EIATTR_EXTERNS
	.align		4
        /*0030*/ 	.byte	0x04, 0x0f
        /*0032*/ 	.short	(.L_7661 - .L_7660)


	//   ....[0]....
	.align		4
.L_7660:
        /*0034*/ 	.word	index@(__assertfail)


	//----- nvinfo : EIATTR_MERCURY_ISA_VERSION
	.align		4
.L_7661:
        /*0038*/ 	.byte	0x03, 0x5f
        /*003a*/ 	.short	0x0101


	//----- nvinfo : EIATTR_VRC_CTA_INIT_COUNT
	.align		4
        /*003c*/ 	.byte	0x02, 0x4a
	.zero		1
	.zero		1


	//----- nvinfo : EIATTR_SYSCALL_OFFSETS
	.align		4
        /*0040*/ 	.byte	0x04, 0x46
        /*0042*/ 	.short	(.L_7663 - .L_7662)


	//   ....[0]....
.L_7662:
        /*0044*/ 	.word	0x000021b0


	//   ....[1]....
        /*0048*/ 	.word	0x00003450


	//   ....[2]....
        /*004c*/ 	.word	0x000057a0


	//   ....[3]....
        /*0050*/ 	.word	0x000067d0


	//   ....[4]....
        /*0054*/ 	.word	0x00008cd0


	//   ....[5]....
        /*0058*/ 	.word	0x00009d00


	//   ....[6]....
        /*005c*/ 	.word	0x0000c210


	//   ....[7]....
        /*0060*/ 	.word	0x0000d210


	//----- nvinfo : EIATTR_EXIT_INSTR_OFFSETS
	.align		4
.L_7663:
        /*0064*/ 	.byte	0x04, 0x1c
        /*0066*/ 	.short	(.L_7665 - .L_7664)


	//   ....[0]....
.L_7664:
        /*0068*/ 	.word	0x0000a0a0


	//   ....[1]....
        /*006c*/ 	.word	0x0000c5a0


	//   ....[2]....
        /*0070*/ 	.word	0x0000c5e0


	//   ....[3]....
        /*0074*/ 	.word	0x0000c670


	//   ....[4]....
        /*0078*/ 	.word	0x0000c6a0


	//   ....[5]....
        /*007c*/ 	.word	0x0000c6d0


	//   ....[6]....
        /*0080*/ 	.word	0x0000c7a0


	//   ....[7]....
        /*0084*/ 	.word	0x0000c820


	//   ....[8]....
        /*0088*/ 	.word	0x0000c900


	//   ....[9]....
        /*008c*/ 	.word	0x0000c990


	//   ....[10]....
        /*0090*/ 	.word	0x0000c9b0


	//   ....[11]....
        /*0094*/ 	.word	0x0000ca80


	//   ....[12]....
        /*0098*/ 	.word	0x0000cc30


	//   ....[13]....
        /*009c*/ 	.word	0x0000cde0


	//   ....[14]....
        /*00a0*/ 	.word	0x0000cf80


	//   ....[15]....
        /*00a4*/ 	.word	0x0000cfb0


	//   ....[16]....
        /*00a8*/ 	.word	0x0000cfe0


	//   ....[17]....
        /*00ac*/ 	.word	0x0000d080


	//   ....[18]....
        /*00b0*/ 	.word	0x0000d0b0


	//   ....[19]....
        /*00b4*/ 	.word	0x0000d220


	//   ....[20]....
        /*00b8*/ 	.word	0x0000d370


	//   ....[21]....
        /*00bc*/ 	.word	0x0000d4f0


	//   ....[22]....
        /*00c0*/ 	.word	0x0000d570


	//----- nvinfo : EIATTR_MAX_THREADS
	.align		4
.L_7665:
        /*00c4*/ 	.byte	0x04, 0x05
        /*00c6*/ 	.short	(.L_7667 - .L_7666)
.L_7666:
        /*00c8*/ 	.word	0x00000080
        /*00cc*/ 	.word	0x00000001
        /*00d0*/ 	.word	0x00000001


	//----- nvinfo : EIATTR_CRS_STACK_SIZE
	.align		4
.L_7667:
        /*00d4*/ 	.byte	0x04, 0x1e
        /*00d6*/ 	.short	(.L_7669 - .L_7668)
.L_7668:
        /*00d8*/ 	.word	0x00000000


	//----- nvinfo : EIATTR_CBANK_PARAM_SIZE
	.align		4
.L_7669:
        /*00dc*/ 	.byte	0x03, 0x19
        /*00de*/ 	.short	0x0230


	//----- nvinfo : EIATTR_PARAM_CBANK
	.align		4
        /*00e0*/ 	.byte	0x04, 0x0a
        /*00e2*/ 	.short	(.L_7671 - .L_7670)
	.align		4
.L_7670:
        /*00e4*/ 	.word	index@(.nv.constant0._ZN2at6native18elementwise_kernelILi128ELi4EZNS0_15gpu_kernel_implINS0_13BUnaryFunctorIdddZZZNS0_21nextafter_kernel_cudaERNS_18TensorIteratorBaseEENKUlvE_clEvENKUlvE_clEvEUlddE_EEEEvS5_RKT_EUliE_EEviT1_)
        /*00e8*/ 	.short	0x0380
        /*00ea*/ 	.short	0x0230


	//----- nvinfo : EIATTR_SW_WAR
	.align		4
.L_7671:
        /*00ec*/ 	.byte	0x04, 0x36
        /*00ee*/ 	.short	(.L_7673 - .L_7672)
.L_7672:
        /*00f0*/ 	.word	0x00000008
.L_7673:


//--------------------- .nv.info._ZN2at6native27unrolled_elementwise_kernelINS0_13BUnaryFunctorIdddZZZNS0_21nextafter_kernel_cudaERNS_18TensorIteratorBaseEENKUlvE_clEvENKUlvE_clEvEUlddE_EESt5arrayIPcLm2EELi4E23TrivialOffsetCalculatorILi1EjESD_NS0_6memory12LoadWithCastILi1EEENSE_13StoreWithCastILi1EEEEEviT_T0_T2_T3_T4_T5_ --------------------------
	.section	.nv.info._ZN2at6native27unrolled_elementwise_kernelINS0_13BUnaryFunctorIdddZZZNS0_21nextafter_kernel_cudaERNS_18TensorIteratorBaseEENKUlvE_clEvENKUlvE_clEvEUlddE_EESt5arrayIPcLm2EELi4E23TrivialOffsetCalculatorILi1EjESD_NS0_6memory12LoadWithCastILi1EEENSE_13StoreWithCastILi1EEEEEviT_T0_T2_T3_T4_T5_,"",@"SHT_CUDA_INFO"
	.sectionflags	@""
	.align	4


	//----- nvinfo : EIATTR_CUDA_API_VERSION
	.align		4
        /*0000*/ 	.byte	0x04, 0x37
        /*0002*/ 	.short	(.L_7675 - .L_7674)
.L_7674:
        /*0004*/ 	.word	0x00000082


	//----- nvinfo : EIATTR_KPARAM_INFO
	.align		4
.L_7675:
        /*0008*/ 	.byte	0x04, 0x17
        /*000a*/ 	.short	(.L_7677 - .L_7676)
.L_7676:
        /*000c*/ 	.word	0x00000000
        /*0010*/ 	.short	0x0006
        /*0012*/ 	.short	0x0034
        /*0014*/ 	.byte	0x00, 0xf0, 0x21, 0x00


	//----- nvinfo : EIATTR_KPARAM_INFO
	.align		4
.L_7677:
        /*0018*/ 	.byte	0x04, 0x17
        /*001a*/ 	.short	(.L_7679 - .L_7678)
.L_7678:
        /*001c*/ 	.word	0x00000000
        /*0020*/ 	.short	0x0005
        /*0022*/ 	.short	0x002c
        /*0024*/ 	.byte	0x00, 0xf0, 0x21, 0x00


	//----- nvinfo : EIATTR_KPARAM_INFO
	.align		4
.L_7679:
        /*0028*/ 	.byte	0x04, 0x17
        /*002a*/ 	.short	(.L_7681 - .L_7680)
.L_7680:
        /*002c*/ 	.word	0x00000000
        /*0030*/ 	.short	0x0004
        /*0032*/ 	.short	0x0029
        /*0034*/ 	.byte	0x00, 0xf0, 0x05, 0x00


	//----- nvinfo : EIATTR_KPARAM_INFO
	.align		4
.L_7681:
        /*0038*/ 	.byte	0x04, 0x17
        /*003a*/ 	.short	(.L_7683 - .L_7682)
.L_7682:
        /*003c*/ 	.word	0x00000000
        /*0040*/ 	.short	0x0003
        /*0042*/ 	.short	0x0028
        /*0044*/ 	.byte	0x00, 0xf0, 0x05, 0x00


	//----- nvinfo : EIATTR_KPARAM_INFO
	.align		4
.L_7683:
        /*0048*/ 	.byte	0x04, 0x17
        /*004a*/ 	.short	(.L_7685 - .L_7684)
.L_7684:
        /*004c*/ 	.word	0x00000000
        /*0050*/ 	.short	0x0002
        /*0052*/ 	.short	0x0018
        /*0054*/ 	.byte	0x00, 0xf0, 0x41, 0x00


	//----- nvinfo : EIATTR_KPARAM_INFO
	.align		4
.L_7685:
        /*0058*/ 	.byte	0x04, 0x17
        /*005a*/ 	.short	(.L_7687 - .L_7686)
.L_7686:
        /*005c*/ 	.word	0x00000000
        /*0060*/ 	.short	0x0001
        /*0062*/ 	.short	0x0008
        /*0064*/ 	.byte	0x00, 0xf0, 0x41, 0x00


	//----- nvinfo : EIATTR_KPARAM_INFO
	.align		4
.L_7687:
        /*0068*/ 	.byte	0x04, 0x17
        /*006a*/ 	.short	(.L_7689 - .L_7688)
.L_7688:
        /*006c*/ 	.word	0x00000000
        /*0070*/ 	.short	0x0000
        /*0072*/ 	.short	0x0000
        /*0074*/ 	.byte	0x00, 0xf0, 0x11, 0x00


	//----- nvinfo : EIATTR_SPARSE_MMA_MASK
	.align		4
.L_7689:
        /*0078*/ 	.byte	0x03, 0x50
        /*007a*/ 	.short	0x0000


	//----- nvinfo : EIATTR_MAXREG_COUNT
	.align		4
        /*007c*/ 	.byte	0x03, 0x1b
        /*007e*/ 	.short	0x00ff


	//----- nvinfo : EIATTR_EXTERNS
	.align		4
        /*0080*/ 	.byte	0x04, 0x0f
        /*0082*/ 	.short	(.L_7691 - .L_7690)


	//   ....[0]....
	.align		4
.L_7690:
        /*0084*/ 	.word	index@(__assertfail)


	//----- nvinfo : EIATTR_MERCURY_ISA_VERSION
	.align		4
.L_7691:
        /*0088*/ 	.byte	0x03, 0x5f
        /*008a*/ 	.short	0x0101


	//----- nvinfo : EIATTR_VRC_CTA_INIT_COUNT
	.align		4
        /*008c*/ 	.byte	0x02, 0x4a
	.zero		1
	.zero		1


	//----- nvinfo : EIATTR_SYSCALL_OFFSETS
	.align		4
        /*0090*/ 	.byte	0x04, 0x46
        /*0092*/ 	.short	(.L_7693 - .L_7692)


	//   ....[0]....
.L_7692:
        /*0094*/ 	.word	0x00000e80


	//   ....[1]....
        /*0098*/ 	.word	0x00001ec0


	//   ....[2]....
        /*009c*/ 	.word	0x00002e40


	//   ....[3]....
        /*00a0*/ 	.word	0x00003d80


	//   ....[4]....
        /*00a4*/ 	.word	0x000057f0


	//   ....[5]....
        /*00a8*/ 	.word	0x000067d0


	//   ....[6]....
        /*00ac*/ 	.word	0x00007910


	//   ....[7]....
        /*00b0*/ 	.word	0x00008a50


	//----- nvinfo : EIATTR_EXIT_INSTR_OFFSETS
	.align		4
.L_7693:
        /*00b4*/ 	.byte	0x04, 0x1c
        /*00b6*/ 	.short	(.L_7695 - .L_7694)


	//   ....[0]....
.L_7694:
        /*00b8*/ 	.word	0x00007ca0


	//   ....[1]....
        /*00bc*/ 	.word	0x00007de0


	//   ....[2]....
        /*00c0*/ 	.word	0x00007e20


	//   ....[3]....
        /*00c4*/ 	.word	0x00007eb0


	//   ....[4]....
        /*00c8*/ 	.word	0x00007ee0


	//   ....[5]....
        /*00cc*/ 	.word	0x00007f10


	//   ....[6]....
        /*00d0*/ 	.word	0x00007fe0


	//   ....[7]....
        /*00d4*/ 	.word	0x00008060


	//   ....[8]....
        /*00d8*/ 	.word	0x00008140


	//   ....[9]....
        /*00dc*/ 	.word	0x000081d0


	//   ....[10]....
        /*00e0*/ 	.word	0x000081f0


	//   ....[11]....
        /*00e4*/ 	.word	0x000082c0


	//   ....[12]....
        /*00e8*/ 	.word	0x00008470


	//   ....[13]....
        /*00ec*/ 	.word	0x00008620


	//   ....[14]....
        /*00f0*/ 	.word	0x000087c0


	//   ....[15]....
        /*00f4*/ 	.word	0x000087f0


	//   ....[16]....
        /*00f8*/ 	.word	0x00008820


	//   ....[17]....
        /*00fc*/ 	.word	0x000088c0


	//   ....[18]....
        /*0100*/ 	.word	0x000088f0


	//   ....[19]....
        /*0104*/ 	.word	0x00008a60


	//   ....[20]....
        /*0108*/ 	.word	0x00008bb0


	//   ....[21]....
        /*010c*/ 	.word	0x00008d30


	//   ....[22]....
        /*0110*/ 	.word	0x00008db0


	//----- nvinfo : EIATTR_MAX_THREADS
	.align		4
.L_7695:
        /*0114*/ 	.byte	0x04, 0x05
        /*0116*/ 	.short	(.L_7697 - .L_7696)
.L_7696:
        /*0118*/ 	.word	0x00000080
        /*011c*/ 	.word	0x00000001
        /*0120*/ 	.word	0x00000001


	//----- nvinfo : EIATTR_CRS_STACK_SIZE
	.align		4
.L_7697:
        /*0124*/ 	.byte	0x04, 0x1e
        /*0126*/ 	.short	(.L_7699 - .L_7698)
.L_7698:
        /*0128*/ 	.word	0x00000000


	//----- nvinfo : EIATTR_CBANK_PARAM_SIZE
	.align		4
.L_7699:
        /*012c*/ 	.byte	0x03, 0x19
        /*012e*/ 	.short	0x003c


	//----- nvinfo : EIATTR_PARAM_CBANK
	.align		4
        /*0130*/ 	.byte	0x04, 0x0a
        /*0132*/ 	.short	(.L_7701 - .L_7700)
	.align		4
.L_7700:
        /*0134*/ 	.word	index@(.nv.constant0._ZN2at6native27unrolled_elementwise_kernelINS0_13BUnaryFunctorIdddZZZNS0_21nextafter_kernel_cudaERNS_18TensorIteratorBaseEENKUlvE_clEvENKUlvE_clEvEUlddE_EESt5arrayIPcLm2EELi4E23TrivialOffsetCalculatorILi1EjESD_NS0_6memory12LoadWithCastILi1EEENSE_13StoreWithCastILi1EEEEEviT_T0_T2_T3_T4_T5_)
        /*0138*/ 	.short	0x0380
        /*013a*/ 	.short	0x003c


	//----- nvinfo : EIATTR_SW_WAR
	.align		4
.L_7701:
        /*013c*/ 	.byte	0x04, 0x36
        /*013e*/ 	.short	(.L_7703 - .L_7702)
.L_7702:
        /*0140*/ 	.word	0x00000008
.L_7703:


//--------------------- .nv.info._ZN2at6native18elementwise_kernelILi128ELi2EZNS0_22gpu_kernel_impl_nocastINS0_13BUnaryFunctorIdddZZZNS0_21nextafter_kernel_cudaERNS_18TensorIteratorBaseEENKUlvE_clEvENKUlvE_clEvEUlddE_EEEEvS5_RKT_EUliE_EEviT1_ --------------------------
	.section	.nv.info._ZN2at6native18elementwise_kernelILi128ELi2EZNS0_22gpu_kernel_impl_nocastINS0_13BUnaryFunctorIdddZZZNS0_21nextafter_kernel_cudaERNS_18TensorIteratorBaseEENKUlvE_clEvENKUlvE_clEvEUlddE_EEEEvS5_RKT_EUliE_EEviT1_,"",@"SHT_CUDA_INFO"
	.sectionflags	@""
	.align	4


	//----- nvinfo : EIATTR_CUDA_API_VERSION
	.align		4
        /*0000*/ 	.byte	0x04, 0x37
        /*0002*/ 	.short	(.L_7705 - .L_7704)
.L_7704:
        /*0004*/ 	.word	0x00000082


	//----- nvinfo : EIATTR_KPARAM_INFO
	.align		4
.L_7705:
        /*0008*/ 	.byte	0x04, 0x17
        /*000a*/ 	.short	(.L_7707 - .L_7706)
.L_7706:
        /*000c*/ 	.word	0x00000000
        /*0010*/ 	.short	0x0001
        /*0012*/ 	.short	0x0008
        /*0014*/ 	.byte	0x00, 0xf0, 0x81, 0x08


	//----- nvinfo : EIATTR_KPARAM_INFO
	.align		4
.L_7707:
        /*0018*/ 	.byte	0x04, 0x17
        /*001a*/ 	.short	(.L_7709 - .L_7708)
.L_7708:
        /*001c*/ 	.word	0x00000000
        /*0020*/ 	.short	0x0000
        /*0022*/ 	.short	0x0000
        /*0024*/ 	.byte	0x00, 0xf0, 0x11, 0x00


	//----- nvinfo : EIATTR_SPARSE_MMA_MASK
	.align		4
.L_7709:
        /*0028*/ 	.byte	0x03, 0x50
        /*002a*/ 	.short	0x0000


	//----- nvinfo : EIATTR_MAXREG_COUNT
	.align		4
        /*002c*/ 	.byte	0x03, 0x1b
        /*002e*/ 	.short	0x0080


	//----- nvinfo : EIATTR_MERCURY_ISA_VERSION
	.align		4
        /*0030*/ 	.byte	0x03, 0x5f
        /*0032*/ 	.short	0x0101


	//----- nvinfo : EIATTR_VRC_CTA_INIT_COUNT
	.align		4
        /*0034*/ 	.byte	0x02, 0x4a
	.zero		1
	.zero		1


	//----- nvinfo : EIATTR_EXIT_INSTR_OFFSETS
	.align		4
        /*0038*/ 	.byte	0x04, 0x1c
        /*003a*/ 	.short	(.L_7711 - .L_7710)


	//   ....[0]....
.L_7710:
        /*003c*/ 	.word	0x00000380


	//   ....[1]....
        /*0040*/ 	.word	0x000005e0


	//   ....[2]....
        /*0044*/ 	.word	0x00001bd0


	//   ....[3]....
        /*0048*/ 	.word	0x00003120


	//----- nvinfo : EIATTR_MAX_THREADS
	.align		4
.L_7711:
        /*004c*/ 	.byte	0x04, 0x05
        /*004e*/ 	.short	(.L_7713 - .L_7712)
.L_7712:
        /*0050*/ 	.word	0x00000080
        /*0054*/ 	.word	0x00000001
        /*0058*/ 	.word	0x00000001


	//----- nvinfo : EIATTR_CRS_STACK_SIZE
	.align		4
.L_7713:
        /*005c*/ 	.byte	0x04, 0x1e
        /*005e*/ 	.short	(.L_7715 - .L_7714)
.L_7714:
        /*0060*/ 	.word	0x00000000


	//----- nvinfo : EIATTR_CBANK_PARAM_SIZE
	.align		4
.L_7715:
        /*0064*/ 	.byte	0x03, 0x19
        /*0066*/ 	.short	0x0228


	//----- nvinfo : EIATTR_PARAM_CBANK
	.align		4
        /*0068*/ 	.byte	0x04, 0x0a
        /*006a*/ 	.short	(.L_7717 - .L_7716)
	.align		4
.L_7716:
        /*006c*/ 	.word	index@(.nv.constant0._ZN2at6native18elementwise_kernelILi128ELi2EZNS0_22gpu_kernel_impl_nocastINS0_13BUnaryFunctorIdddZZZNS0_21nextafter_kernel_cudaERNS_18TensorIteratorBaseEENKUlvE_clEvENKUlvE_clEvEUlddE_EEEEvS5_RKT_EUliE_EEviT1_)
        /*0070*/ 	.short	0x0380
        /*0072*/ 	.short	0x0228


	//----- nvinfo : EIATTR_SW_WAR
	.align		4
.L_7717:
        /*0074*/ 	.byte	0x04, 0x36
        /*0076*/ 	.short	(.L_7719 - .L_7718)
.L_7718:
        /*0078*/ 	.word	0x00000008
.L_7719:


//--------------------- .nv.info._ZN2at6native27unrolled_elementwise_kernelINS0_13BUnaryFunctorIdddZZZNS0_21nextafter_kernel_cudaERNS_18TensorIteratorBaseEENKUlvE_clEvENKUlvE_clEvEUlddE_EESt5arrayIPcLm2EELi4E23TrivialOffsetCalculatorILi1EjESD_NS0_6memory15LoadWithoutCastENSE_16StoreWithoutCastEEEviT_T0_T2_T3_T4_T5_ --------------------------
	.section	.nv.info._ZN2at6native27unrolled_elementwise_kernelINS0_13BUnaryFunctorIdddZZZNS0_21nextafter_kernel_cudaERNS_18TensorIteratorBaseEENKUlvE_clEvENKUlvE_clEvEUlddE_EESt5arrayIPcLm2EELi4E23TrivialOffsetCalculatorILi1EjESD_NS0_6memory15LoadWithoutCastENSE_16StoreWithoutCastEEEviT_T0_T2_T3_T4_T5_,"",@"SHT_CUDA_INFO"
	.sectionflags	@""
	.align	4


	//----- nvinfo : EIATTR_CUDA_API_VERSION
	.align		4
        /*0000*/ 	.byte	0x04, 0x37
        /*0002*/ 	.short	(.L_7721 - .L_7720)
.L_7720:
        /*0004*/ 	.word	0x00000082


	//----- nvinfo : EIATTR_KPARAM_INFO
	.align		4
.L_7721:
        /*0008*/ 	.byte	0x04, 0x17
        /*000a*/ 	.short	(.L_7723 - .L_7722)
.L_7722:
        /*000c*/ 	.word	0x00000000
        /*0010*/ 	.short	0x0006
        /*0012*/ 	.short	0x002b
        /*0014*/ 	.byte	0x00, 0xf0, 0x05, 0x00


	//----- nvinfo : EIATTR_KPARAM_INFO
	.align		4
.L_7723:
        /*0018*/ 	.byte	0x04, 0x17
        /*001a*/ 	.short	(.L_7725 - .L_7724)
.L_7724:
        /*001c*/ 	.word	0x00000000
        /*0020*/ 	.short	0x0005
        /*0022*/ 	.short	0x002a
        /*0024*/ 	.byte	0x00, 0xf0, 0x05, 0x00


	//----- nvinfo : EIATTR_KPARAM_INFO
	.align		4
.L_7725:
        /*0028*/ 	.byte	0x04, 0x17
        /*002a*/ 	.short	(.L_7727 - .L_7726)
.L_7726:
        /*002c*/ 	.word	0x00000000
        /*0030*/ 	.short	0x0004
        /*0032*/ 	.short	0x0029
        /*0034*/ 	.byte	0x00, 0xf0, 0x05, 0x00


	//----- nvinfo : EIATTR_KPARAM_INFO
	.align		4
.L_7727:
        /*0038*/ 	.byte	0x04, 0x17
        /*003a*/ 	.short	(.L_7729 - .L_7728)
.L_7728:
        /*003c*/ 	.word	0x00000000
        /*0040*/ 	.short	0x0003
        /*0042*/ 	.short	0x0028
        /*0044*/ 	.byte	0x00, 0xf0, 0x05, 0x00


	//----- nvinfo : EIATTR_KPARAM_INFO
	.align		4
.L_7729:
        /*0048*/ 	.byte	0x04, 0x17
        /*004a*/ 	.short	(.L_7731 - .L_7730)
.L_7730:
        /*004c*/ 	.word	0x00000000
        /*0050*/ 	.short	0x0002
        /*0052*/ 	.short	0x0018
        /*0054*/ 	.byte	0x00, 0xf0, 0x41, 0x00


	//----- nvinfo : EIATTR_KPARAM_INFO
	.align		4
.L_7731:
        /*0058*/ 	.byte	0x04, 0x17
        /*005a*/ 	.short	(.L_7733 - .L_7732)
.L_7732:
        /*005c*/ 	.word	0x00000000
        /*0060*/ 	.short	0x0001
        /*0062*/ 	.short	0x0008
        /*0064*/ 	.byte	0x00, 0xf0, 0x41, 0x00


	//----- nvinfo : EIATTR_KPARAM_INFO
	.align		4
.L_7733:
        /*0068*/ 	.byte	0x04, 0x17
        /*006a*/ 	.short	(.L_7735 - .L_7734)
.L_7734:
        /*006c*/ 	.word	0x00000000
        /*0070*/ 	.short	0x0000
        /*0072*/ 	.short	0x0000
        /*0074*/ 	.byte	0x00, 0xf0, 0x11, 0x00


	//----- nvinfo : EIATTR_SPARSE_MMA_MASK
	.align		4
.L_7735:
        /*0078*/ 	.byte	0x03, 0x50
        /*007a*/ 	.short	0x0000


	//----- nvinfo : EIATTR_MAXREG_COUNT
	.align		4
        /*007c*/ 	.byte	0x03, 0x1b
        /*007e*/ 	.short	0x00ff


	//----- nvinfo : EIATTR_MERCURY_ISA_VERSION
	.align		4
        /*0080*/ 	.byte	0x03, 0x5f
        /*0082*/ 	.short	0x0101


	//----- nvinfo : EIATTR_VRC_CTA_INIT_COUNT
	.align		4
        /*0084*/ 	.byte	0x02, 0x4a
	.zero		1
	.zero		1


	//----- nvinfo : EIATTR_EXIT_INSTR_OFFSETS
	.align		4
        /*0088*/ 	.byte	0x04, 0x1c
        /*008a*/ 	.short	(.L_7737 - .L_7736)


	//   ....[0]....
.L_7736:
        /*008c*/ 	.word	0x00000cb0


	//   ....[1]....
        /*0090*/ 	.word	0x00000d00


	//----- nvinfo : EIATTR_MAX_THREADS
	.align		4
.L_7737:
        /*0094*/ 	.byte	0x04, 0x05
        /*0096*/ 	.short	(.L_7739 - .L_7738)
.L_7738:
        /*0098*/ 	.word	0x00000080
        /*009c*/ 	.word	0x00000001
        /*00a0*/ 	.word	0x00000001


	//----- nvinfo : EIATTR_CRS_STACK_SIZE
	.align		4
.L_7739:
        /*00a4*/ 	.byte	0x04, 0x1e
        /*00a6*/ 	.short	(.L_7741 - .L_7740)
.L_7740:
        /*00a8*/ 	.word	0x00000000


	//----- nvinfo : EIATTR_CBANK_PARAM_SIZE
	.align		4
.L_7741:
        /*00ac*/ 	.byte	0x03, 0x19
        /*00ae*/ 	.short	0x002c


	//----- nvinfo : EIATTR_PARAM_CBANK
	.align		4
        /*00b0*/ 	.byte	0x04, 0x0a
        /*00b2*/ 	.short	(.L_7743 - .L_7742)
	.align		4
.L_7742:
        /*00b4*/ 	.word	index@(.nv.constant0._ZN2at6native27unrolled_elementwise_kernelINS0_13BUnaryFunctorIdddZZZNS0_21nextafter_kernel_cudaERNS_18TensorIteratorBaseEENKUlvE_clEvENKUlvE_clEvEUlddE_EESt5arrayIPcLm2EELi4E23TrivialOffsetCalculatorILi1EjESD_NS0_6memory15LoadWithoutCastENSE_16StoreWithoutCastEEEviT_T0_T2_T3_T4_T5_)
        /*00b8*/ 	.short	0x0380
        /*00ba*/ 	.short	0x002c


	//----- nvinfo : EIATTR_SW_WAR
	.align		4
.L_7743:
        /*00bc*/ 	.byte	0x04, 0x36
        /*00be*/ 	.short	(.L_7745 - .L_7744)
.L_7744:
        /*00c0*/ 	.word	0x00000008
.L_7745:


//--------------------- .nv.info._ZN2at6native29vectorized_elementwise_kernelILi2ENS0_13BUnaryFunctorIdddZZZNS0_21nextafter_kernel_cudaERNS_18TensorIteratorBaseEENKUlvE_clEvENKUlvE_clEvEUlddE_EESt5arrayIPcLm2EEEEviT0_T1_ --------------------------
	.section	.nv.info._ZN2at6native29vectorized_elementwise_kernelILi2ENS0_13BUnaryFunctorIdddZZZNS0_21nextafter_kernel_cudaERNS_18TensorIteratorBaseEENKUlvE_clEvENKUlvE_clEvEUlddE_EESt5arrayIPcLm2EEEEviT0_T1_,"",@"SHT_CUDA_INFO"
	.sectionflags	@""
	.align	4


	//----- nvinfo : EIATTR_CUDA_API_VERSION
	.align		4
        /*0000*/ 	.byte	0x04, 0x37
        /*0002*/ 	.short	(.L_7747 - .L_7746)
.L_7746:
        /*0004*/ 	.word	0x00000082


	//----- nvinfo : EIATTR_KPARAM_INFO
	.align		4
.L_7747:
        /*0008*/ 	.byte	0x04, 0x17
        /*000a*/ 	.short	(.L_7749 - .L_7748)
.L_7748:
        /*000c*/ 	.word	0x00000000
        /*0010*/ 	.short	0x0002
        /*0012*/ 	.short	0x0018
        /*0014*/ 	.byte	0x00, 0xf0, 0x41, 0x00


	//----- nvinfo : EIATTR_KPARAM_INFO
	.align		4
.L_7749:
        /*0018*/ 	.byte	0x04, 0x17
        /*001a*/ 	.short	(.L_7751 - .L_7750)
.L_7750:
        /*001c*/ 	.word	0x00000000
        /*0020*/ 	.short	0x0001
        /*0022*/ 	.short	0x0008
        /*0024*/ 	.byte	0x00, 0xf0, 0x41, 0x00


	//----- nvinfo : EIATTR_KPARAM_INFO
	.align		4
.L_7751:
        /*0028*/ 	.byte	0x04, 0x17
        /*002a*/ 	.short	(.L_7753 - .L_7752)
.L_7752:
        /*002c*/ 	.word	0x00000000
        /*0030*/ 	.short	0x0000
        /*0032*/ 	.short	0x0000
        /*0034*/ 	.byte	0x00, 0xf0, 0x11, 0x00


	//----- nvinfo : EIATTR_SPARSE_MMA_MASK
	.align		4
.L_7753:
        /*0038*/ 	.byte	0x03, 0x50
        /*003a*/ 	.short	0x0000


	//----- nvinfo : EIATTR_MAXREG_COUNT
	.align		4
        /*003c*/ 	.byte	0x03, 0x1b
        /*003e*/ 	.short	0x00ff


	//----- nvinfo : EIATTR_MERCURY_ISA_VERSION
	.align		4
        /*0040*/ 	.byte	0x03, 0x5f
        /*0042*/ 	.short	0x0101


	//----- nvinfo : EIATTR_VRC_CTA_INIT_COUNT
	.align		4
        /*0044*/ 	.byte	0x02, 0x4a
	.zero		1
	.zero		1


	//----- nvinfo : EIATTR_EXIT_INSTR_OFFSETS
	.align		4
        /*0048*/ 	.byte	0x04, 0x1c
        /*004a*/ 	.short	(.L_7755 - .L_7754)


	//   ....[0]....
.L_7754:
        /*004c*/ 	.word	0x000019f0


	//   ....[1]....
        /*0050*/ 	.word	0x00001a40


	//   ....[2]....
        /*0054*/ 	.word	0x00002bf0


	//----- nvinfo : EIATTR_MAX_THREADS
	.align		4
.L_7755:
        /*0058*/ 	.byte	0x04, 0x05
        /*005a*/ 	.short	(.L_7757 - .L_7756)
.L_7756:
        /*005c*/ 	.word	0x00000080
        /*0060*/ 	.word	0x00000001
        /*0064*/ 	.word	0x00000001


	//----- nvinfo : EIATTR_CRS_STACK_SIZE
	.align		4
.L_7757:
        /*0068*/ 	.byte	0x04, 0x1e
        /*006a*/ 	.short	(.L_7759 - .L_7758)
.L_7758:
        /*006c*/ 	.word	0x00000000


	//----- nvinfo : EIATTR_CBANK_PARAM_SIZE
	.align		4
.L_7759:
        /*0070*/ 	.byte	0x03, 0x19
        /*0072*/ 	.short	0x0028


	//----- nvinfo : EIATTR_PARAM_CBANK
	.align		4
        /*0074*/ 	.byte	0x04, 0x0a
        /*0076*/ 	.short	(.L_7761 - .L_7760)
	.align		4
.L_7760:
        /*0078*/ 	.word	index@(.nv.constant0._ZN2at6native29vectorized_elementwise_kernelILi2ENS0_13BUnaryFunctorIdddZZZNS0_21nextafter_kernel_cudaERNS_18TensorIteratorBaseEENKUlvE_clEvENKUlvE_clEvEUlddE_EESt5arrayIPcLm2EEEEviT0_T1_)
        /*007c*/ 	.short	0x0380
        /*007e*/ 	.short	0x0028


	//----- nvinfo : EIATTR_SW_WAR
	.align		4
.L_7761:
        /*0080*/ 	.byte	0x04, 0x36
        /*0082*/ 	.short	(.L_7763 - .L_7762)
.L_7762:
        /*0084*/ 	.word	0x00000008
.L_7763:


//--------------------- .nv.info._ZN2at6native29vectorized_elementwise_kernelILi4ENS0_13BUnaryFunctorIdddZZZNS0_21nextafter_kernel_cudaERNS_18TensorIteratorBaseEENKUlvE_clEvENKUlvE_clEvEUlddE_EESt5arrayIPcLm2EEEEviT0_T1_ --------------------------
	.section	.nv.info._ZN2at6native29vectorized_elementwise_kernelILi4ENS0_13BUnaryFunctorIdddZZZNS0_21nextafter_kernel_cudaERNS_18TensorIteratorBaseEENKUlvE_clEvENKUlvE_clEvEUlddE_EESt5arrayIPcLm2EEEEviT0_T1_,"",@"SHT_CUDA_INFO"
	.sectionflags	@""
	.align	4


	//----- nvinfo : EIATTR_CUDA_API_VERSION
	.align		4
        /*0000*/ 	.byte	0x04, 0x37
        /*0002*/ 	.short	(.L_7765 - .L_7764)
.L_7764:
        /*0004*/ 	.word	0x00000082


	//----- nvinfo : EIATTR_KPARAM_INFO
	.align		4
.L_7765:
        /*0008*/ 	.byte	0x04, 0x17
        /*000a*/ 	.short	(.L_7767 - .L_7766)
.L_7766:
        /*000c*/ 	.word	0x00000000
        /*0010*/ 	.short	0x0002
        /*0012*/ 	.short	0x0018
        /*0014*/ 	.byte	0x00, 0xf0, 0x41, 0x00


	//----- nvinfo : EIATTR_KPARAM_INFO
	.align		4
.L_7767:
        /*0018*/ 	.byte	0x04, 0x17
        /*001a*/ 	.short	(.L_7769 - .L_7768)
.L_7768:
        /*001c*/ 	.word	0x00000000
        /*0020*/ 	.short	0x0001
        /*0022*/ 	.short	0x0008
        /*0024*/ 	.byte	0x00, 0xf0, 0x41, 0x00


	//----- nvinfo : EIATTR_KPARAM_INFO
	.align		4
.L_7769:
        /*0028*/ 	.byte	0x04, 0x17
        /*002a*/ 	.short	(.L_7771 - .L_7770)
.L_7770:
        /*002c*/ 	.word	0x00000000
        /*0030*/ 	.short	0x0000
        /*0032*/ 	.short	0x0000
        /*0034*/ 	.byte	0x00, 0xf0, 0x11, 0x00


	//----- nvinfo : EIATTR_SPARSE_MMA_MASK
	.align		4
.L_7771:
        /*0038*/ 	.byte	0x03, 0x50
        /*003a*/ 	.short	0x0000


	//----- nvinfo : EIATTR_MAXREG_COUNT
	.align		4
        /*003c*/ 	.byte	0x03, 0x1b
        /*003e*/ 	.short	0x00ff


	//----- nvinfo : EIATTR_MERCURY_ISA_VERSION
	.align		4
        /*0040*/ 	.byte	0x03, 0x5f
        /*0042*/ 	.short	0x0101


	//----- nvinfo : EIATTR_VRC_CTA_INIT_COUNT
	.align		4
        /*0044*/ 	.byte	0x02, 0x4a
	.zero		1
	.zero		1


	//----- nvinfo : EIATTR_EXIT_INSTR_OFFSETS
	.align		4
        /*0048*/ 	.byte	0x04, 0x1c
        /*004a*/ 	.short	(.L_7773 - .L_7772)


	//   ....[0]....
.L_7772:
        /*004c*/ 	.word	0x000019f0


	//   ....[1]....
        /*0050*/ 	.word	0x00001a40


	//   ....[2]....
        /*0054*/ 	.word	0x00002bb0


	//----- nvinfo : EIATTR_MAX_THREADS
	.align		4
.L_7773:
        /*0058*/ 	.byte	0x04, 0x05
        /*005a*/ 	.short	(.L_7775 - .L_7774)
.L_7774:
        /*005c*/ 	.word	0x00000080
        /*0060*/ 	.word	0x00000001
        /*0064*/ 	.word	0x00000001


	//----- nvinfo : EIATTR_CRS_STACK_SIZE
	.align		4
.L_7775:
        /*0068*/ 	.byte	0x04, 0x1e
        /*006a*/ 	.short	(.L_7777 - .L_7776)
.L_7776:
        /*006c*/ 	.word	0x00000000


	//----- nvinfo : EIATTR_CBANK_PARAM_SIZE
	.align		4
.L_7777:
        /*0070*/ 	.byte	0x03, 0x19
        /*0072*/ 	.short	0x0028


	//----- nvinfo : EIATTR_PARAM_CBANK
	.align		4
        /*0074*/ 	.byte	0x04, 0x0a
        /*0076*/ 	.short	(.L_7779 - .L_7778)
	.align		4
.L_7778:
        /*0078*/ 	.word	index@(.nv.constant0._ZN2at6native29vectorized_elementwise_kernelILi4ENS0_13BUnaryFunctorIdddZZZNS0_21nextafter_kernel_cudaERNS_18TensorIteratorBaseEENKUlvE_clEvENKUlvE_clEvEUlddE_EESt5arrayIPcLm2EEEEviT0_T1_)
        /*007c*/ 	.short	0x0380
        /*007e*/ 	.short	0x0028


	//----- nvinfo : EIATTR_SW_WAR
	.align		4
.L_7779:
        /*0080*/ 	.byte	0x04, 0x36
        /*0082*/ 	.short	(.L_7781 - .L_7780)
.L_7780:
        /*0084*/ 	.word	0x00000008
.L_7781:


//--------------------- .nv.info._ZN2at6native29vectorized_elementwise_kernelILi8ENS0_13BUnaryFunctorIdddZZZNS0_21nextafter_kernel_cudaERNS_18TensorIteratorBaseEENKUlvE_clEvENKUlvE_clEvEUlddE_EESt5arrayIPcLm2EEEEviT0_T1_ --------------------------
	.section	.nv.info._ZN2at6native29vectorized_elementwise_kernelILi8ENS0_13BUnaryFunctorIdddZZZNS0_21nextafter_kernel_cudaERNS_18TensorIteratorBaseEENKUlvE_clEvENKUlvE_clEvEUlddE_EESt5arrayIPcLm2EEEEviT0_T1_,"",@"SHT_CUDA_INFO"
	.sectionflags	@""
	.align	4


	//----- nvinfo : EIATTR_CUDA_API_VERSION
	.align		4
        /*0000*/ 	.byte	0x04, 0x37
        /*0002*/ 	.short	(.L_7783 - .L_7782)
.L_7782:
        /*0004*/ 	.word	0x00000082


	//----- nvinfo : EIATTR_KPARAM_INFO
	.align		4
.L_7783:
        /*0008*/ 	.byte	0x04, 0x17
        /*000a*/ 	.short	(.L_7785 - .L_7784)
.L_7784:
        /*000c*/ 	.word	0x00000000
        /*0010*/ 	.short	0x0002
        /*0012*/ 	.short	0x0018
        /*0014*/ 	.byte	0x00, 0xf0, 0x41, 0x00


	//----- nvinfo : EIATTR_KPARAM_INFO
	.align		4
.L_7785:
        /*0018*/ 	.byte	0x04, 0x17
        /*001a*/ 	.short	(.L_7787 - .L_7786)
.L_7786:
        /*001c*/ 	.word	0x00000000
        /*0020*/ 	.short	0x0001
        /*0022*/ 	.short	0x0008
        /*0024*/ 	.byte	0x00, 0xf0, 0x41, 0x00


	//----- nvinfo : EIATTR_KPARAM_INFO
	.align		4
.L_7787:
        /*0028*/ 	.byte	0x04, 0x17
        /*002a*/ 	.short	(.L_7789 - .L_7788)
.L_7788:
        /*002c*/ 	.word	0x00000000
        /*0030*/ 	.short	0x0000
        /*0032*/ 	.short	0x0000
        /*0034*/ 	.byte	0x00, 0xf0, 0x11, 0x00


	//----- nvinfo : EIATTR_SPARSE_MMA_MASK
	.align		4
.L_7789:
        /*0038*/ 	.byte	0x03, 0x50
        /*003a*/ 	.short	0x0000


	//----- nvinfo : EIATTR_MAXREG_COUNT
	.align		4
        /*003c*/ 	.byte	0x03, 0x1b
        /*003e*/ 	.short	0x00ff


	//----- nvinfo : EIATTR_MERCURY_ISA_VERSION
	.align		4
        /*0040*/ 	.byte	0x03, 0x5f
        /*0042*/ 	.short	0x0101


	//----- nvinfo : EIATTR_VRC_CTA_INIT_COUNT
	.align		4
        /*0044*/ 	.byte	0x02, 0x4a
	.zero		1
	.zero		1


	//----- nvinfo : EIATTR_EXIT_INSTR_OFFSETS
	.align		4
        /*0048*/ 	.byte	0x04, 0x1c
        /*004a*/ 	.short	(.L_7791 - .L_7790)


	//   ....[0]....
.L_7790:
        /*004c*/ 	.word	0x000019f0


	//   ....[1]....
        /*0050*/ 	.word	0x00001a40


	//   ....[2]....
        /*0054*/ 	.word	0x00002bb0


	//----- nvinfo : EIATTR_MAX_THREADS
	.align		4
.L_7791:
        /*0058*/ 	.byte	0x04, 0x05
        /*005a*/ 	.short	(.L_7793 - .L_7792)
.L_7792:
        /*005c*/ 	.word	0x00000080
        /*0060*/ 	.word	0x00000001
        /*0064*/ 	.word	0x00000001


	//----- nvinfo : EIATTR_CRS_STACK_SIZE
	.align		4
.L_7793:
        /*0068*/ 	.byte	0x04, 0x1e
        /*006a*/ 	.short	(.L_7795 - .L_7794)
.L_7794:
        /*006c*/ 	.word	0x00000000


	//----- nvinfo : EIATTR_CBANK_PARAM_SIZE
	.align		4
.L_7795:
        /*0070*/ 	.byte	0x03, 0x19
        /*0072*/ 	.short	0x0028


	//----- nvinfo : EIATTR_PARAM_CBANK
	.align		4
        /*0074*/ 	.byte	0x04, 0x0a
        /*0076*/ 	.short	(.L_7797 - .L_7796)
	.align		4
.L_7796:
        /*0078*/ 	.word	index@(.nv.constant0._ZN2at6native29vectorized_elementwise_kernelILi8ENS0_13BUnaryFunctorIdddZZZNS0_21nextafter_kernel_cudaERNS_18TensorIteratorBaseEENKUlvE_clEvENKUlvE_clEvEUlddE_EESt5arrayIPcLm2EEEEviT0_T1_)
        /*007c*/ 	.short	0x0380
        /*007e*/ 	.short	0x0028


	//----- nvinfo : EIATTR_SW_WAR
	.align		4
.L_7797:
        /*0080*/ 	.byte	0x04, 0x36
        /*0082*/ 	.short	(.L_7799 - .L_7798)
.L_7798:
        /*0084*/ 	.word	0x00000008
.L_7799:


//--------------------- .nv.info._ZN2at6native18elementwise_kernelILi128ELi4EZNS0_15gpu_kernel_implINS0_13AUnaryFunctorIdddZZZNS0_21nextafter_kernel_cudaERNS_18TensorIteratorBaseEENKUlvE_clEvENKUlvE_clEvEUlddE_EEEEvS5_RKT_EUliE_EEviT1_ --------------------------
	.section	.nv.info._ZN2at6native18elementwise_kernelILi128ELi4EZNS0_15gpu_kernel_implINS0_13AUnaryFunctorIdddZZZNS0_21nextafter_kernel_cudaERNS_18TensorIteratorBaseEENKUlvE_clEvENKUlvE_clEvEUlddE_EEEEvS5_RKT_EUliE_EEviT1_,"",@"SHT_CUDA_INFO"
	.sectionflags	@""
	.align	4


	//----- nvinfo : EIATTR_CUDA_API_VERSION
	.align		4
        /*0000*/ 	.byte	0x04, 0x37
        /*0002*/ 	.short	(.L_7801 - .L_7800)
.L_7800:
        /*0004*/ 	.word	0x00000082


	//----- nvinfo : EIATTR_KPARAM_INFO
	.align		4
.L_7801:
        /*0008*/ 	.byte	0x04, 0x17
        /*000a*/ 	.short	(.L_7803 - .L_7802)
.L_7802:
        /*000c*/ 	.word	0x00000000
        /*0010*/ 	.short	0x0001
        /*0012*/ 	.short	0x0008
        /*0014*/ 	.byte	0x00, 0xf0, 0xa1, 0x08


	//----- nvinfo : EIATTR_KPARAM_INFO
	.align		4
.L_7803:
        /*0018*/ 	.byte	0x04, 0x17
        /*001a*/ 	.short	(.L_7805 - .L_7804)
.L_7804:
        /*001c*/ 	.word	0x00000000
        /*0020*/ 	.short	0x0000
        /*0022*/ 	.short	0x0000
        /*0024*/ 	.byte	0x00, 0xf0, 0x11, 0x00


	//----- nvinfo : EIATTR_SPARSE_MMA_MASK
	.align		4
.L_7805:
        /*0028*/ 	.byte	0x03, 0x50
        /*002a*/ 	.short	0x0000


	//----- nvinfo : EIATTR_MAXREG_COUNT
	.align		4
        /*002c*/ 	.byte	0x03, 0x1b
        /*002e*/ 	.short	0x0080


	//----- nvinfo : EIATTR_EXTERNS
	.align		4
        /*0030*/ 	.byte	0x04, 0x0f
        /*0032*/ 	.short	(.L_7807 - .L_7806)


	//   ....[0]....
	.align		4
.L_7806:
        /*0034*/ 	.word	index@(__assertfail)


	//----- nvinfo : EIATTR_MERCURY_ISA_VERSION
	.align		4
.L_7807:
        /*0038*/ 	.byte	0x03, 0x5f
        /*003a*/ 	.short	0x0101


	//----- nvinfo : EIATTR_VRC_CTA_INIT_COUNT
	.align		4
        /*003c*/ 	.byte	0x02, 0x4a
	.zero		1
	.zero		1


	//----- nvinfo : EIATTR_SYSCALL_OFFSETS
	.align		4
        /*0040*/ 	.byte	0x04, 0x46
        /*0042*/ 	.short	(.L_7809 - .L_7808)


	//   ....[0]....
.L_7808:
        /*0044*/ 	.word	0x00002180


	//   ....[1]....
        /*0048*/ 	.word	0x00003400


	//   ....[2]....
        /*004c*/ 	.word	0x00005750


	//   ....[3]....
        /*0050*/ 	.word	0x00006760


	//   ....[4]....
        /*0054*/ 	.word	0x00008c60


	//   ....[5]....
        /*0058*/ 	.word	0x00009c70


	//   ....[6]....
        /*005c*/ 	.word	0x0000c180


	//   ....[7]....
        /*0060*/ 	.word	0x0000d160


	//----- nvinfo : EIATTR_EXIT_INSTR_OFFSETS
	.align		4
.L_7809:
        /*0064*/ 	.byte	0x04, 0x1c
        /*0066*/ 	.short	(.L_7811 - .L_7810)


	//   ....[0]....
.L_7810:
        /*0068*/ 	.word	0x0000a010


	//   ....[1]....
        /*006c*/ 	.word	0x0000c4f0


	//   ....[2]....
        /*0070*/ 	.word	0x0000c530


	//   ....[3]....
        /*0074*/ 	.word	0x0000c5c0


	//   ....[4]....
        /*0078*/ 	.word	0x0000c5f0


	//   ....[5]....
        /*007c*/ 	.word	0x0000c620


	//   ....[6]....
        /*0080*/ 	.word	0x0000c6f0


	//   ....[7]....
        /*0084*/ 	.word	0x0000c770


	//   ....[8]....
        /*0088*/ 	.word	0x0000c850


	//   ....[9]....
        /*008c*/ 	.word	0x0000c8e0


	//   ....[10]....
        /*0090*/ 	.word	0x0000c900


	//   ....[11]....
        /*0094*/ 	.word	0x0000c9d0


	//   ....[12]....
        /*0098*/ 	.word	0x0000cb80


	//   ....[13]....
        /*009c*/ 	.word	0x0000cd30


	//   ....[14]....
        /*00a0*/ 	.word	0x0000ced0


	//   ....[15]....
        /*00a4*/ 	.word	0x0000cf00


	//   ....[16]....
        /*00a8*/ 	.word	0x0000cf30


	//   ....[17]....
        /*00ac*/ 	.word	0x0000cfd0


	//   ....[18]....
        /*00b0*/ 	.word	0x0000d000


	//   ....[19]....
        /*00b4*/ 	.word	0x0000d170


	//   ....[20]....
        /*00b8*/ 	.word	0x0000d2c0


	//   ....[21]....
        /*00bc*/ 	.word	0x0000d440


	//   ....[22]....
        /*00c0*/ 	.word	0x0000d4c0


	//----- nvinfo : EIATTR_MAX_THREADS
	.align		4
.L_7811:
        /*00c4*/ 	.byte	0x04, 0x05
        /*00c6*/ 	.short	(.L_7813 - .L_7812)
.L_7812:
        /*00c8*/ 	.word	0x00000080
        /*00cc*/ 	.word	0x00000001
        /*00d0*/ 	.word	0x00000001


	//----- nvinfo : EIATTR_CRS_STACK_SIZE
	.align		4
.L_7813:
        /*00d4*/ 	.byte	0x04, 0x1e
        /*00d6*/ 	.short	(.L_7815 - .L_7814)
.L_7814:
        /*00d8*/ 	.word	0x00000000


	//----- nvinfo : EIATTR_CBANK_PARAM_SIZE
	.align		4
.L_7815:
        /*00dc*/ 	.byte	0x03, 0x19
        /*00de*/ 	.short	0x0230


	//----- nvinfo : EIATTR_PARAM_CBANK
	.align		4
        /*00e0*/ 	.byte	0x04, 0x0a
        /*00e2*/ 	.short	(.L_7817 - .L_7816)
	.align		4
.L_7816:
        /*00e4*/ 	.word	index@(.nv.constant0._ZN2at6native18elementwise_kernelILi128ELi4EZNS0_15gpu_kernel_implINS0_13AUnaryFunctorIdddZZZNS0_21nextafter_kernel_cudaERNS_18TensorIteratorBaseEENKUlvE_clEvENKUlvE_clEvEUlddE_EEEEvS5_RKT_EUliE_EEviT1_)
        /*00e8*/ 	.short	0x0380
        /*00ea*/ 	.short	0x0230


	//----- nvinfo : EIATTR_SW_WAR
	.align		4
.L_7817:
        /*00ec*/ 	.byte	0x04, 0x36
        /*00ee*/ 	.short	(.L_7819 - .L_7818)
.L_7818:
        /*00f0*/ 	.word	0x00000008
.L_7819:


//--------------------- .nv.info._ZN2at6native27unrolled_elementwise_kernelINS0_13AUnaryFunctorIdddZZZNS0_21nextafter_kernel_cudaERNS_18TensorIteratorBaseEENKUlvE_clEvENKUlvE_clEvEUlddE_EESt5arrayIPcLm2EELi4E23TrivialOffsetCalculatorILi1EjESD_NS0_6memory12LoadWithCastILi1EEENSE_13StoreWithCastILi1EEEEEviT_T0_T2_T3_T4_T5_ --------------------------
	.section	.nv.info._ZN2at6native27unrolled_elementwise_kernelINS0_13AUnaryFunctorIdddZZZNS0_21nextafter_kernel_cudaERNS_18TensorIteratorBaseEENKUlvE_clEvENKUlvE_clEvEUlddE_EESt5arrayIPcLm2EELi4E23TrivialOffsetCalculatorILi1EjESD_NS0_6memory12LoadWithCastILi1EEENSE_13StoreWithCastILi1EEEEEviT_T0_T2_T3_T4_T5_,"",@"SHT_CUDA_INFO"
	.sectionflags	@""
	.align	4


	//----- nvinfo : EIATTR_CUDA_API_VERSION
	.align		4
        /*0000*/ 	.byte	0x04, 0x37
        /*0002*/ 	.short	(.L_7821 - .L_7820)
.L_7820:
        /*0004*/ 	.word	0x00000082


	//----- nvinfo : EIATTR_KPARAM_INFO
	.align		4
.L_7821:
        /*0008*/ 	.byte	0x04, 0x17
        /*000a*/ 	.short	(.L_7823 - .L_7822)
.L_7822:
        /*000c*/ 	.word	0x00000000
        /*0010*/ 	.short	0x0006
        /*0012*/ 	.short	0x0034
        /*0014*/ 	.byte	0x00, 0xf0, 0x21, 0x00


	//----- nvinfo : EIATTR_KPARAM_INFO
	.align		4
.L_7823:
        /*0018*/ 	.byte	0x04, 0x17
        /*001a*/ 	.short	(.L_7825 - .L_7824)
.L_7824:
        /*001c*/ 	.word	0x00000000
        /*0020*/ 	.short	0x0005
        /*0022*/ 	.short	0x002c
        /*0024*/ 	.byte	0x00, 0xf0, 0x21, 0x00


	//----- nvinfo : EIATTR_KPARAM_INFO
	.align		4
.L_7825:
        /*0028*/ 	.byte	0x04, 0x17
        /*002a*/ 	.short	(.L_7827 - .L_7826)
.L_7826:
        /*002c*/ 	.word	0x00000000
        /*0030*/ 	.short	0x0004
        /*0032*/ 	.short	0x0029
        /*0034*/ 	.byte	0x00, 0xf0, 0x05, 0x00


	//----- nvinfo : EIATTR_KPARAM_INFO
	.align		4
.L_7827:
        /*0038*/ 	.byte	0x04, 0x17
        /*003a*/ 	.short	(.L_7829 - .L_7828)
.L_7828:
        /*003c*/ 	.word	0x00000000
        /*0040*/ 	.short	0x0003
        /*0042*/ 	.short	0x0028
        /*0044*/ 	.byte	0x00, 0xf0, 0x05, 0x00


	//----- nvinfo : EIATTR_KPARAM_INFO
	.align		4
.L_7829:
        /*0048*/ 	.byte	0x04, 0x17
        /*004a*/ 	.short	(.L_7831 - .L_7830)
.L_7830:
        /*004c*/ 	.word	0x00000000
        /*0050*/ 	.short	0x0002
        /*0052*/ 	.short	0x0018
        /*0054*/ 	.byte	0x00, 0xf0, 0x41, 0x00


	//----- nvinfo : EIATTR_KPARAM_INFO
	.align		4
.L_7831:
        /*0058*/ 	.byte	0x04, 0x17
        /*005a*/ 	.short	(.L_7833 - .L_7832)
.L_7832:
        /*005c*/ 	.word	0x00000000
        /*0060*/ 	.short	0x0001
        /*0062*/ 	.short	0x0008
        /*0064*/ 	.byte	0x00, 0xf0, 0x41, 0x00


	//----- nvinfo : EIATTR_KPARAM_INFO
	.align		4
.L_7833:
        /*0068*/ 	.byte	0x04, 0x17
        /*006a*/ 	.short	(.L_7835 - .L_7834)
.L_7834:
        /*006c*/ 	.word	0x00000000
        /*0070*/ 	.short	0x0000
        /*0072*/ 	.short	0x0000
        /*0074*/ 	.byte	0x00, 0xf0, 0x11, 0x00


	//----- nvinfo : EIATTR_SPARSE_MMA_MASK
	.align		4
.L_7835:
        /*0078*/ 	.byte	0x03, 0x50
        /*007a*/ 	.short	0x0000


	//----- nvinfo : EIATTR_MAXREG_COUNT
	.align		4
        /*007c*/ 	.byte	0x03, 0x1b
        /*007e*/ 	.short	0x00ff


	//----- nvinfo : EIATTR_EXTERNS
	.align		4
        /*0080*/ 	.byte	0x04, 0x0f
        /*0082*/ 	.short	(.L_7837 - .L_7836)


	//   ....[0]....
	.align		4
.L_7836:
        /*0084*/ 	.word	index@(__assertfail)


	//----- nvinfo : EIATTR_MERCURY_ISA_VERSION
	.align		4
.L_7837:
        /*0088*/ 	.byte	0x03, 0x5f
        /*008a*/ 	.short	0x0101


	//----- nvinfo : EIATTR_VRC_CTA_INIT_COUNT
	.align		4
        /*008c*/ 	.byte	0x02, 0x4a
	.zero		1
	.zero		1


	//----- nvinfo : EIATTR_SYSCALL_OFFSETS
	.align		4
        /*0090*/ 	.byte	0x04, 0x46
        /*0092*/ 	.short	(.L_7839 - .L_7838)


	//   ....[0]....
.L_7838:
        /*0094*/ 	.word	0x00000e80


	//   ....[1]....
        /*0098*/ 	.word	0x00001eb0


	//   ....[2]....
        /*009c*/ 	.word	0x00002e20


	//   ....[3]....
        /*00a0*/ 	.word	0x00003d60


	//   ....[4]....
        /*00a4*/ 	.word	0x00005950


	//   ....[5]....
        /*00a8*/ 	.word	0x00006900


	//   ....[6]....
        /*00ac*/ 	.word	0x00007a40


	//   ....[7]....
        /*00b0*/ 	.word	0x00008b80


	//----- nvinfo : EIATTR_EXIT_INSTR_OFFSETS
	.align		4
.L_7839:
        /*00b4*/ 	.byte	0x04, 0x1c
        /*00b6*/ 	.short	(.L_7841 - .L_7840)


	//   ....[0]....
.L_7840:
        /*00b8*/ 	.word	0x00007dd0


	//   ....[1]....
        /*00bc*/ 	.word	0x00007f10


	//   ....[2]....
        /*00c0*/ 	.word	0x00007f50


	//   ....[3]....
        /*00c4*/ 	.word	0x00007fe0


	//   ....[4]....
        /*00c8*/ 	.word	0x00008010


	//   ....[5]....
        /*00cc*/ 	.word	0x00008040


	//   ....[6]....
        /*00d0*/ 	.word	0x00008110


	//   ....[7]....
        /*00d4*/ 	.word	0x00008190


	//   ....[8]....
        /*00d8*/ 	.word	0x00008270


	//   ....[9]....
        /*00dc*/ 	.word	0x00008300


	//   ....[10]....
        /*00e0*/ 	.word	0x00008320


	//   ....[11]....
        /*00e4*/ 	.word	0x000083f0


	//   ....[12]....
        /*00e8*/ 	.word	0x000085a0


	//   ....[13]....
        /*00ec*/ 	.word	0x00008750


	//   ....[14]....
        /*00f0*/ 	.word	0x000088f0


	//   ....[15]....
        /*00f4*/ 	.word	0x00008920


	//   ....[16]....
        /*00f8*/ 	.word	0x00008950


	//   ....[17]....
        /*00fc*/ 	.word	0x000089f0


	//   ....[18]....
        /*0100*/ 	.word	0x00008a20


	//   ....[19]....
        /*0104*/ 	.word	0x00008b90


	//   ....[20]....
        /*0108*/ 	.word	0x00008ce0


	//   ....[21]....
        /*010c*/ 	.word	0x00008e60


	//   ....[22]....
        /*0110*/ 	.word	0x00008ee0


	//----- nvinfo : EIATTR_MAX_THREADS
	.align		4
.L_7841:
        /*0114*/ 	.byte	0x04, 0x05
        /*0116*/ 	.short	(.L_7843 - .L_7842)
.L_7842:
        /*0118*/ 	.word	0x00000080
        /*011c*/ 	.word	0x00000001
        /*0120*/ 	.word	0x00000001


	//----- nvinfo : EIATTR_CRS_STACK_SIZE
	.align		4
.L_7843:
        /*0124*/ 	.byte	0x04, 0x1e
        /*0126*/ 	.short	(.L_7845 - .L_7844)
.L_7844:
        /*0128*/ 	.word	0x00000000


	//----- nvinfo : EIATTR_CBANK_PARAM_SIZE
	.align		4
.L_7845:
        /*012c*/ 	.byte	0x03, 0x19
        /*012e*/ 	.short	0x003c


	//----- nvinfo : EIATTR_PARAM_CBANK
	.align		4
        /*0130*/ 	.byte	0x04, 0x0a
        /*0132*/ 	.short	(.L_7847 - .L_7846)
	.align		4
.L_7846:
        /*0134*/ 	.word	index@(.nv.constant0._ZN2at6native27unrolled_elementwise_kernelINS0_13AUnaryFunctorIdddZZZNS0_21nextafter_kernel_cudaERNS_18TensorIteratorBaseEENKUlvE_clEvENKUlvE_clEvEUlddE_EESt5arrayIPcLm2EELi4E23TrivialOffsetCalculatorILi1EjESD_NS0_6memory12LoadWithCastILi1EEENSE_13StoreWithCastILi1EEEEEviT_T0_T2_T3_T4_T5_)
        /*0138*/ 	.short	0x0380
        /*013a*/ 	.short	0x003c


	//----- nvinfo : EIATTR_SW_WAR
	.align		4
.L_7847:
        /*013c*/ 	.byte	0x04, 0x36
        /*013e*/ 	.short	(.L_7849 - .L_7848)
.L_7848:
        /*0140*/ 	.word	0x00000008
.L_7849:


//--------------------- .nv.info._ZN2at6native18elementwise_kernelILi128ELi2EZNS0_22gpu_kernel_impl_nocastINS0_13AUnaryFunctorIdddZZZNS0_21nextafter_kernel_cudaERNS_18TensorIteratorBaseEENKUlvE_clEvENKUlvE_clEvEUlddE_EEEEvS5_RKT_EUliE_EEviT1_ --------------------------
	.section	.nv.info._ZN2at6native18elementwise_kernelILi128ELi2EZNS0_22gpu_kernel_impl_nocastINS0_13AUnaryFunctorIdddZZZNS0_21nextafter_kernel_cudaERNS_18TensorIteratorBaseEENKUlvE_clEvENKUlvE_clEvEUlddE_EEEEvS5_RKT_EUliE_EEviT1_,"",@"SHT_CUDA_INFO"
	.sectionflags	@""
	.align	4


	//----- nvinfo : EIATTR_CUDA_API_VERSION
	.align		4
        /*0000*/ 	.byte	0x04, 0x37
        /*0002*/ 	.short	(.L_7851 - .L_7850)
.L_7850:
        /*0004*/ 	.word	0x00000082


	//----- nvinfo : EIATTR_KPARAM_INFO
	.align		4
.L_7851:
        /*0008*/ 	.byte	0x04, 0x17
        /*000a*/ 	.short	(.L_7853 - .L_7852)
.L_7852:
        /*000c*/ 	.word	0x00000000
        /*0010*/ 	.short	0x0001
        /*0012*/ 	.short	0x0008
        /*0014*/ 	.byte	0x00, 0xf0, 0x81, 0x08


	//----- nvinfo : EIATTR_KPARAM_INFO
	.align		4
.L_7853:
        /*0018*/ 	.byte	0x04, 0x17
        /*001a*/ 	.short	(.L_7855 - .L_7854)
.L_7854:
        /*001c*/ 	.word	0x00000000
        /*0020*/ 	.short	0x0000
        /*0022*/ 	.short	0x0000
        /*0024*/ 	.byte	0x00, 0xf0, 0x11, 0x00


	//----- nvinfo : EIATTR_SPARSE_MMA_MASK
	.align		4
.L_7855:
        /*0028*/ 	.byte	0x03, 0x50
        /*002a*/ 	.short	0x0000


	//----- nvinfo : EIATTR_MAXREG_COUNT
	.align		4
        /*002c*/ 	.byte	0x03, 0x1b
        /*002e*/ 	.short	0x0080


	//----- nvinfo : EIATTR_MERCURY_ISA_VERSION
	.align		4
        /*0030*/ 	.byte	0x03, 0x5f
        /*0032*/ 	.short	0x0101


	//----- nvinfo : EIATTR_VRC_CTA_INIT_COUNT
	.align		4
        /*0034*/ 	.byte	0x02, 0x4a
	.zero		1
	.zero		1


	//----- nvinfo : EIATTR_EXIT_INSTR_OFFSETS
	.align		4
        /*0038*/ 	.byte	0x04, 0x1c
        /*003a*/ 	.short	(.L_7857 - .L_7856)


	//   ....[0]....
.L_7856:
        /*003c*/ 	.word	0x00000240


	//   ....[1]....
        /*0040*/ 	.word	0x00000340


	//   ....[2]....
        /*0044*/ 	.word	0x00000380


	//   ....[3]....
        /*0048*/ 	.word	0x000005d0


	//   ....[4]....
        /*004c*/ 	.word	0x000007b0


	//   ....[5]....
        /*0050*/ 	.word	0x00001ca0


	//   ....[6]....
        /*0054*/ 	.word	0x00003070


	//   ....[7]....
        /*0058*/ 	.word	0x000030a0


	//   ....[8]....
        /*005c*/ 	.word	0x00004600


	//   ....[9]....
        /*0060*/ 	.word	0x00005ad0


	//----- nvinfo : EIATTR_MAX_THREADS
	.align		4
.L_7857:
        /*0064*/ 	.byte	0x04, 0x05
        /*0066*/ 	.short	(.L_7859 - .L_7858)
.L_7858:
        /*0068*/ 	.word	0x00000080
        /*006c*/ 	.word	0x00000001
        /*0070*/ 	.word	0x00000001


	//----- nvinfo : EIATTR_CRS_STACK_SIZE
	.align		4
.L_7859:
        /*0074*/ 	.byte	0x04, 0x1e
        /*0076*/ 	.short	(.L_7861 - .L_7860)
.L_7860:
        /*0078*/ 	.word	0x00000000


	//----- nvinfo : EIATTR_CBANK_PARAM_SIZE
	.align		4
.L_7861:
        /*007c*/ 	.byte	0x03, 0x19
        /*007e*/ 	.short	0x0228


	//----- nvinfo : EIATTR_PARAM_CBANK
	.align		4
        /*0080*/ 	.byte	0x04, 0x0a
        /*0082*/ 	.short	(.L_7863 - .L_7862)
	.align		4
.L_7862:
        /*0084*/ 	.word	index@(.nv.constant0._ZN2at6native18elementwise_kernelILi128ELi2EZNS0_22gpu_kernel_impl_nocastINS0_13AUnaryFunctorIdddZZZNS0_21nextafter_kernel_cudaERNS_18TensorIteratorBaseEENKUlvE_clEvENKUlvE_clEvEUlddE_EEEEvS5_RKT_EUliE_EEviT1_)
        /*0088*/ 	.short	0x0380
        /*008a*/ 	.short	0x0228


	//----- nvinfo : EIATTR_SW_WAR
	.align		4
.L_7863:
        /*008c*/ 	.byte	0x04, 0x36
        /*008e*/ 	.short	(.L_7865 - .L_7864)
.L_7864:
        /*0090*/ 	.word	0x00000008
.L_7865:


//--------------------- .nv.info._ZN2at6native27unrolled_elementwise_kernelINS0_13AUnaryFunctorIdddZZZNS0_21nextafter_kernel_cudaERNS_18TensorIteratorBaseEENKUlvE_clEvENKUlvE_clEvEUlddE_EESt5arrayIPcLm2EELi4E23TrivialOffsetCalculatorILi1EjESD_NS0_6memory15LoadWithoutCastENSE_16StoreWithoutCastEEEviT_T0_T2_T3_T4_T5_ --------------------------
	.section	.nv.info._ZN2at6native27unrolled_elementwise_kernelINS0_13AUnaryFunctorIdddZZZNS0_21nextafter_kernel_cudaERNS_18TensorIteratorBaseEENKUlvE_clEvENKUlvE_clEvEUlddE_EESt5arrayIPcLm2EELi4E23TrivialOffsetCalculatorILi1EjESD_NS0_6memory15LoadWithoutCastENSE_16StoreWithoutCastEEEviT_T0_T2_T3_T4_T5_,"",@"SHT_CUDA_INFO"
	.sectionflags	@""
	.align	4


	//----- nvinfo : EIATTR_CUDA_API_VERSION
	.align		4
        /*0000*/ 	.byte	0x04, 0x37
        /*0002*/ 	.short	(.L_7867 - .L_7866)
.L_7866:
        /*0004*/ 	.word	0x00000082


	//----- nvinfo : EIATTR_KPARAM_INFO
	.align		4
.L_7867:
        /*0008*/ 	.byte	0x04, 0x17
        /*000a*/ 	.short	(.L_7869 - .L_7868)
.L_7868:
        /*000c*/ 	.word	0x00000000
        /*0010*/ 	.short	0x0006
        /*0012*/ 	.short	0x002b
        /*0014*/ 	.byte	0x00, 0xf0, 0x05, 0x00


	//----- nvinfo : EIATTR_KPARAM_INFO
	.align		4
.L_7869:
        /*0018*/ 	.byte	0x04, 0x17
        /*001a*/ 	.short	(.L_7871 - .L_7870)
.L_7870:
        /*001c*/ 	.word	0x00000000
        /*0020*/ 	.short	0x0005
        /*0022*/ 	.short	0x002a
        /*0024*/ 	.byte	0x00, 0xf0, 0x05, 0x00


	//----- nvinfo : EIATTR_KPARAM_INFO
	.align		4
.L_7871:
        /*0028*/ 	.byte	0x04, 0x17
        /*002a*/ 	.short	(.L_7873 - .L_7872)
.L_7872:
        /*002c*/ 	.word	0x00000000
        /*0030*/ 	.short	0x0004
        /*0032*/ 	.short	0x0029
        /*0034*/ 	.byte	0x00, 0xf0, 0x05, 0x00


	//----- nvinfo : EIATTR_KPARAM_INFO
	.align		4
.L_7873:
        /*0038*/ 	.byte	0x04, 0x17
        /*003a*/ 	.short	(.L_7875 - .L_7874)
.L_7874:
        /*003c*/ 	.word	0x00000000
        /*0040*/ 	.short	0x0003
        /*0042*/ 	.short	0x0028
        /*0044*/ 	.byte	0x00, 0xf0, 0x05, 0x00


	//----- nvinfo : EIATTR_KPARAM_INFO
	.align		4
.L_7875:
        /*0048*/ 	.byte	0x04, 0x17
        /*004a*/ 	.short	(.L_7877 - .L_7876)
.L_7876:
        /*004c*/ 	.word	0x00000000
        /*0050*/ 	.short	0x0002
        /*0052*/ 	.short	0x0018
        /*0054*/ 	.byte	0x00, 0xf0, 0x41, 0x00


	//----- nvinfo : EIATTR_KPARAM_INFO
	.align		4
.L_7877:
        /*0058*/ 	.byte	0x04, 0x17
        /*005a*/ 	.short	(.L_7879 - .L_7878)
.L_7878:
        /*005c*/ 	.word	0x00000000
        /*0060*/ 	.short	0x0001
        /*0062*/ 	.short	0x0008
        /*0064*/ 	.byte	0x00, 0xf0, 0x41, 0x00


	//----- nvinfo : EIATTR_KPARAM_INFO
	.align		4
.L_7879:
        /*0068*/ 	.byte	0x04, 0x17
        /*006a*/ 	.short	(.L_7881 - .L_7880)
.L_7880:
        /*006c*/ 	.word	0x00000000
        /*0070*/ 	.short	0x0000
        /*0072*/ 	.short	0x0000
        /*0074*/ 	.byte	0x00, 0xf0, 0x11, 0x00


	//----- nvinfo : EIATTR_SPARSE_MMA_MASK
	.align		4
.L_7881:
        /*0078*/ 	.byte	0x03, 0x50
        /*007a*/ 	.short	0x0000


	//----- nvinfo : EIATTR_MAXREG_COUNT
	.align		4
        /*007c*/ 	.byte	0x03, 0x1b
        /*007e*/ 	.short	0x00ff


	//----- nvinfo : EIATTR_MERCURY_ISA_VERSION
	.align		4
        /*0080*/ 	.byte	0x03, 0x5f
        /*0082*/ 	.short	0x0101


	//----- nvinfo : EIATTR_VRC_CTA_INIT_COUNT
	.align		4
        /*0084*/ 	.byte	0x02, 0x4a
	.zero		1
	.zero		1


	//----- nvinfo : EIATTR_EXIT_INSTR_OFFSETS
	.align		4
        /*0088*/ 	.byte	0x04, 0x1c
        /*008a*/ 	.short	(.L_7883 - .L_7882)


	//   ....[0]....
.L_7882:
        /*008c*/ 	.word	0x00000f50


	//   ....[1]....
        /*0090*/ 	.word	0x00000fa0


	//----- nvinfo : EIATTR_MAX_THREADS
	.align		4
.L_7883:
        /*0094*/ 	.byte	0x04, 0x05
        /*0096*/ 	.short	(.L_7885 - .L_7884)
.L_7884:
        /*0098*/ 	.word	0x00000080
        /*009c*/ 	.word	0x00000001
        /*00a0*/ 	.word	0x00000001


	//----- nvinfo : EIATTR_CRS_STACK_SIZE
	.align		4
.L_7885:
        /*00a4*/ 	.byte	0x04, 0x1e
        /*00a6*/ 	.short	(.L_7887 - .L_7886)
.L_7886:
        /*00a8*/ 	.word	0x00000000


	//----- nvinfo : EIATTR_CBANK_PARAM_SIZE
	.align		4
.L_7887:
        /*00ac*/ 	.byte	0x03, 0x19
        /*00ae*/ 	.short	0x002c


	//----- nvinfo : EIATTR_PARAM_CBANK
	.align		4
        /*00b0*/ 	.byte	0x04, 0x0a
        /*00b2*/ 	.short	(.L_7889 - .L_7888)
	.align		4
.L_7888:
        /*00b4*/ 	.word	index@(.nv.constant0._ZN2at6native27unrolled_elementwise_kernelINS0_13AUnaryFunctorIdddZZZNS0_21nextafter_kernel_cudaERNS_18TensorIteratorBaseEENKUlvE_clEvENKUlvE_clEvEUlddE_EESt5arrayIPcLm2EELi4E23TrivialOffsetCalculatorILi1EjESD_NS0_6memory15LoadWithoutCastENSE_16StoreWithoutCastEEEviT_T0_T2_T3_T4_T5_)
        /*00b8*/ 	.short	0x0380
        /*00ba*/ 	.short	0x002c


	//----- nvinfo : EIATTR_SW_WAR
	.align		4
.L_7889:
        /*00bc*/ 	.byte	0x04, 0x36
        /*00be*/ 	.short	(.L_7891 - .L_7890)
.L_7890:
        /*00c0*/ 	.word	0x00000008
.L_7891:


//--------------------- .nv.info._ZN2at6native29vectorized_elementwise_kernelILi2ENS0_13AUnaryFunctorIdddZZZNS0_21nextafter_kernel_cudaERNS_18TensorIteratorBaseEENKUlvE_clEvENKUlvE_clEvEUlddE_EESt5arrayIPcLm2EEEEviT0_T1_ --------------------------
	.section	.nv.info._ZN2at6native29vectorized_elementwise_kernelILi2ENS0_13AUnaryFunctorIdddZZZNS0_21nextafter_kernel_cudaERNS_18TensorIteratorBaseEENKUlvE_clEvENKUlvE_clEvEUlddE_EESt5arrayIPcLm2EEEEviT0_T1_,"",@"SHT_CUDA_INFO"
	.sectionflags	@""
	.align	4


	//----- nvinfo : EIATTR_CUDA_API_VERSION
	.align		4
        /*0000*/ 	.byte	0x04, 0x37
        /*0002*/ 	.short	(.L_7893 - .L_7892)
.L_7892:
        /*0004*/ 	.word	0x00000082


	//----- nvinfo : EIATTR_KPARAM_INFO
	.align		4
.L_7893:
        /*0008*/ 	.byte	0x04, 0x17
        /*000a*/ 	.short	(.L_7895 - .L_7894)
.L_7894:
        /*000c*/ 	.word	0x00000000
        /*0010*/ 	.short	0x0002
        /*0012*/ 	.short	0x0018
        /*0014*/ 	.byte	0x00, 0xf0, 0x41, 0x00


	//----- nvinfo : EIATTR_KPARAM_INFO
	.align		4
.L_7895:
        /*0018*/ 	.byte	0x04, 0x17
        /*001a*/ 	.short	(.L_7897 - .L_7896)
.L_7896:
        /*001c*/ 	.word	0x00000000
        /*0020*/ 	.short	0x0001
        /*0022*/ 	.short	0x0008
        /*0024*/ 	.byte	0x00, 0xf0, 0x41, 0x00


	//----- nvinfo : EIATTR_KPARAM_INFO
	.align		4
.L_7897:
        /*0028*/ 	.byte	0x04, 0x17
        /*002a*/ 	.short	(.L_7899 - .L_7898)
.L_7898:
        /*002c*/ 	.word	0x00000000
        /*0030*/ 	.short	0x0000
        /*0032*/ 	.short	0x0000
        /*0034*/ 	.byte	0x00, 0xf0, 0x11, 0x00


	//----- nvinfo : EIATTR_SPARSE_MMA_MASK
	.align		4
.L_7899:
        /*0038*/ 	.byte	0x03, 0x50
        /*003a*/ 	.short	0x0000


	//----- nvinfo : EIATTR_MAXREG_COUNT
	.align		4
        /*003c*/ 	.byte	0x03, 0x1b
        /*003e*/ 	.short	0x00ff


	//----- nvinfo : EIATTR_MERCURY_ISA_VERSION
	.align		4
        /*0040*/ 	.byte	0x03, 0x5f
        /*0042*/ 	.short	0x0101


	//----- nvinfo : EIATTR_VRC_CTA_INIT_COUNT
	.align		4
        /*0044*/ 	.byte	0x02, 0x4a
	.zero		1
	.zero		1


	//----- nvinfo : EIATTR_EXIT_INSTR_OFFSETS
	.align		4
        /*0048*/ 	.byte	0x04, 0x1c
        /*004a*/ 	.short	(.L_7901 - .L_7900)


	//   ....[0]....
.L_7900:
        /*004c*/ 	.word	0x00001f50


	//   ....[1]....
        /*0050*/ 	.word	0x00001fa0


	//   ....[2]....
        /*0054*/ 	.word	0x000035b0


	//----- nvinfo : EIATTR_MAX_THREADS
	.align		4
.L_7901:
        /*0058*/ 	.byte	0x04, 0x05
        /*005a*/ 	.short	(.L_7903 - .L_7902)
.L_7902:
        /*005c*/ 	.word	0x00000080
        /*0060*/ 	.word	0x00000001
        /*0064*/ 	.word	0x00000001


	//----- nvinfo : EIATTR_CRS_STACK_SIZE
	.align		4
.L_7903:
        /*0068*/ 	.byte	0x04, 0x1e
        /*006a*/ 	.short	(.L_7905 - .L_7904)
.L_7904:
        /*006c*/ 	.word	0x00000000


	//----- nvinfo : EIATTR_CBANK_PARAM_SIZE
	.align		4
.L_7905:
        /*0070*/ 	.byte	0x03, 0x19
        /*0072*/ 	.short	0x0028


	//----- nvinfo : EIATTR_PARAM_CBANK
	.align		4
        /*0074*/ 	.byte	0x04, 0x0a
        /*0076*/ 	.short	(.L_7907 - .L_7906)
	.align		4
.L_7906:
        /*0078*/ 	.word	index@(.nv.constant0._ZN2at6native29vectorized_elementwise_kernelILi2ENS0_13AUnaryFunctorIdddZZZNS0_21nextafter_kernel_cudaERNS_18TensorIteratorBaseEENKUlvE_clEvENKUlvE_clEvEUlddE_EESt5arrayIPcLm2EEEEviT0_T1_)
        /*007c*/ 	.short	0x0380
        /*007e*/ 	.short	0x0028


	//----- nvinfo : EIATTR_SW_WAR
	.align		4
.L_7907:
        /*0080*/ 	.byte	0x04, 0x36
        /*0082*/ 	.short	(.L_7909 - .L_7908)
.L_7908:
        /*0084*/ 	.word	0x00000008
.L_7909:


//--------------------- .nv.info._ZN2at6native29vectorized_elementwise_kernelILi4ENS0_13AUnaryFunctorIdddZZZNS0_21nextafter_kernel_cudaERNS_18TensorIteratorBaseEENKUlvE_clEvENKUlvE_clEvEUlddE_EESt5arrayIPcLm2EEEEviT0_T1_ --------------------------
	.section	.nv.info._ZN2at6native29vectorized_elementwise_kernelILi4ENS0_13AUnaryFunctorIdddZZZNS0_21nextafter_kernel_cudaERNS_18TensorIteratorBaseEENKUlvE_clEvENKUlvE_clEvEUlddE_EESt5arrayIPcLm2EEEEviT0_T1_,"",@"SHT_CUDA_INFO"
	.sectionflags	@""
	.align	4


	//----- nvinfo : EIATTR_CUDA_API_VERSION
	.align		4
        /*0000*/ 	.byte	0x04, 0x37
        /*0002*/ 	.short	(.L_7911 - .L_7910)
.L_7910:
        /*0004*/ 	.word	0x00000082


	//----- nvinfo : EIATTR_KPARAM_INFO
	.align		4
.L_7911:
        /*0008*/ 	.byte	0x04, 0x17
        /*000a*/ 	.short	(.L_7913 - .L_7912)
.L_7912:
        /*000c*/ 	.word	0x00000000
        /*0010*/ 	.short	0x0002
        /*0012*/ 	.short	0x0018
        /*0014*/ 	.byte	0x00, 0xf0, 0x41, 0x00


	//----- nvinfo : EIATTR_KPARAM_INFO
	.align		4
.L_7913:
        /*0018*/ 	.byte	0x04, 0x17
        /*001a*/ 	.short	(.L_7915 - .L_7914)
.L_7914:
        /*001c*/ 	.word	0x00000000
        /*0020*/ 	.short	0x0001
        /*0022*/ 	.short	0x0008
        /*0024*/ 	.byte	0x00, 0xf0, 0x41, 0x00


	//----- nvinfo : EIATTR_KPARAM_INFO
	.align		4
.L_7915:
        /*0028*/ 	.byte	0x04, 0x17
        /*002a*/ 	.short	(.L_7917 - .L_7916)
.L_7916:
        /*002c*/ 	.word	0x00000000
        /*0030*/ 	.short	0x0000
        /*0032*/ 	.short	0x0000
        /*0034*/ 	.byte	0x00, 0xf0, 0x11, 0x00


	//----- nvinfo : EIATTR_SPARSE_MMA_MASK
	.align		4
.L_7917:
        /*0038*/ 	.byte	0x03, 0x50
        /*003a*/ 	.short	0x0000


	//----- nvinfo : EIATTR_MAXREG_COUNT
	.align		4
        /*003c*/ 	.byte	0x03, 0x1b
        /*003e*/ 	.short	0x00ff


	//----- nvinfo : EIATTR_MERCURY_ISA_VERSION
	.align		4
        /*0040*/ 	.byte	0x03, 0x5f
        /*0042*/ 	.short	0x0101


	//----- nvinfo : EIATTR_VRC_CTA_INIT_COUNT
	.align		4
        /*0044*/ 	.byte	0x02, 0x4a
	.zero		1
	.zero		1


	//----- nvinfo : EIATTR_EXIT_INSTR_OFFSETS
	.align		4
        /*0048*/ 	.byte	0x04, 0x1c
        /*004a*/ 	.short	(.L_7919 - .L_7918)


	//   ....[0]....
.L_7918:
        /*004c*/ 	.word	0x00001f50


	//   ....[1]....
        /*0050*/ 	.word	0x00001fa0


	//   ....[2]....
        /*0054*/ 	.word	0x00003570


	//----- nvinfo : EIATTR_MAX_THREADS
	.align		4
.L_7919:
        /*0058*/ 	.byte	0x04, 0x05
        /*005a*/ 	.short	(.L_7921 - .L_7920)
.L_7920:
        /*005c*/ 	.word	0x00000080
        /*0060*/ 	.word	0x00000001
        /*0064*/ 	.word	0x00000001


	//----- nvinfo : EIATTR_CRS_STACK_SIZE
	.align		4
.L_7921:
        /*0068*/ 	.byte	0x04, 0x1e
        /*006a*/ 	.short	(.L_7923 - .L_7922)
.L_7922:
        /*006c*/ 	.word	0x00000000


	//----- nvinfo : EIATTR_CBANK_PARAM_SIZE
	.align		4
.L_7923:
        /*0070*/ 	.byte	0x03, 0x19
        /*0072*/ 	.short	0x0028


	//----- nvinfo : EIATTR_PARAM_CBANK
	.align		4
        /*0074*/ 	.byte	0x04, 0x0a
        /*0076*/ 	.short	(.L_7925 - .L_7924)
	.align		4
.L_7924:
        /*0078*/ 	.word	index@(.nv.constant0._ZN2at6native29vectorized_elementwise_kernelILi4ENS0_13AUnaryFunctorIdddZZZNS0_21nextafter_kernel_cudaERNS_18TensorIteratorBaseEENKUlvE_clEvENKUlvE_clEvEUlddE_EESt5arrayIPcLm2EEEEviT0_T1_)
        /*007c*/ 	.short	0x0380
        /*007e*/ 	.short	0x0028


	//----- nvinfo : EIATTR_SW_WAR
	.align		4
.L_7925:
        /*0080*/ 	.byte	0x04, 0x36
        /*0082*/ 	.short	(.L_7927 - .L_7926)
.L_7926:
        /*0084*/ 	.word	0x00000008
.L_7927:


//--------------------- .nv.info._ZN2at6native29vectorized_elementwise_kernelILi8ENS0_13AUnaryFunctorIdddZZZNS0_21nextafter_kernel_cudaERNS_18TensorIteratorBaseEENKUlvE_clEvENKUlvE_clEvEUlddE_EESt5arrayIPcLm2EEEEviT0_T1_ --------------------------
	.section	.nv.info._ZN2at6native29vectorized_elementwise_kernelILi8ENS0_13AUnaryFunctorIdddZZZNS0_21nextafter_kernel_cudaERNS_18TensorIteratorBaseEENKUlvE_clEvENKUlvE_clEvEUlddE_EESt5arrayIPcLm2EEEEviT0_T1_,"",@"SHT_CUDA_INFO"
	.sectionflags	@""
	.align	4


	//----- nvinfo : EIATTR_CUDA_API_VERSION
	.align		4
        /*0000*/ 	.byte	0x04, 0x37
        /*0002*/ 	.short	(.L_7929 - .L_7928)
.L_7928:
        /*0004*/ 	.word	0x00000082


	//----- nvinfo : EIATTR_KPARAM_INFO
	.align		4
.L_7929:
        /*0008*/ 	.byte	0x04, 0x17
        /*000a*/ 	.short	(.L_7931 - .L_7930)
.L_7930:
        /*000c*/ 	.word	0x00000000
        /*0010*/ 	.short	0x0002
        /*0012*/ 	.short	0x0018
        /*0014*/ 	.byte	0x00, 0xf0, 0x41, 0x00


	//----- nvinfo : EIATTR_KPARAM_INFO
	.align		4
.L_7931:
        /*0018*/ 	.byte	0x04, 0x17
        /*001a*/ 	.short	(.L_7933 - .L_7932)
.L_7932:
        /*001c*/ 	.word	0x00000000
        /*0020*/ 	.short	0x0001
        /*0022*/ 	.short	0x0008
        /*0024*/ 	.byte	0x00, 0xf0, 0x41, 0x00


	//----- nvinfo : EIATTR_KPARAM_INFO
	.align		4
.L_7933:
        /*0028*/ 	.byte	0x04, 0x17
        /*002a*/ 	.short	(.L_7935 - .L_7934)
.L_7934:
        /*002c*/ 	.word	0x00000000
        /*0030*/ 	.short	0x0000
        /*0032*/ 	.short	0x0000
        /*0034*/ 	.byte	0x00, 0xf0, 0x11, 0x00


	//----- nvinfo : EIATTR_SPARSE_MMA_MASK
	.align		4
.L_7935:
        /*0038*/ 	.byte	0x03, 0x50
        /*003a*/ 	.short	0x0000


	//----- nvinfo : EIATTR_MAXREG_COUNT
	.align		4
        /*003c*/ 	.byte	0x03, 0x1b
        /*003e*/ 	.short	0x00ff


	//----- nvinfo : EIATTR_MERCURY_ISA_VERSION
	.align		4
        /*0040*/ 	.byte	0x03, 0x5f
        /*0042*/ 	.short	0x0101


	//----- nvinfo : EIATTR_VRC_CTA_INIT_COUNT
	.align		4
        /*0044*/ 	.byte	0x02, 0x4a
	.zero		1
	.zero		1


	//----- nvinfo : EIATTR_EXIT_INSTR_OFFSETS
	.align		4
        /*0048*/ 	.byte	0x04, 0x1c
        /*004a*/ 	.short	(.L_7937 - .L_7936)


	//   ....[0]....
.L_7936:
        /*004c*/ 	.word	0x00001f50


	//   ....[1]....
        /*0050*/ 	.word	0x00001fa0


	//   ....[2]....
        /*0054*/ 	.word	0x00003570


	//----- nvinfo : EIATTR_MAX_THREADS
	.align		4
.L_7937:
        /*0058*/ 	.byte	0x04, 0x05
        /*005a*/ 	.short	(.L_7939 - .L_7938)
.L_7938:
        /*005c*/ 	.word	0x00000080
        /*0060*/ 	.word	0x00000001
        /*0064*/ 	.word	0x00000001


	//----- nvinfo : EIATTR_CRS_STACK_SIZE
	.align		4
.L_7939:
        /*0068*/ 	.byte	0x04, 0x1e
        /*006a*/ 	.short	(.L_7941 - .L_7940)
.L_7940:
        /*006c*/ 	.word	0x00000000


	//----- nvinfo : EIATTR_CBANK_PARAM_SIZE
	.align		4
.L_7941:
        /*0070*/ 	.byte	0x03, 0x19
        /*0072*/ 	.short	0x0028


	//----- nvinfo : EIATTR_PARAM_CBANK
	.align		4
        /*0074*/ 	.byte	0x04, 0x0a
        /*0076*/ 	.short	(.L_7943 - .L_7942)
	.align		4
.L_7942:
        /*0078*/ 	.word	index@(.nv.constant0._ZN2at6native29vectorized_elementwise_kernelILi8ENS0_13AUnaryFunctorIdddZZZNS0_21nextafter_kernel_cudaERNS_18TensorIteratorBaseEENKUlvE_clEvENKUlvE_clEvEUlddE_EESt5arrayIPcLm2EEEEviT0_T1_)
        /*007c*/ 	.short	0x0380
        /*007e*/ 	.short	0x0028


	//----- nvinfo : EIATTR_SW_WAR
	.align		4
.L_7943:
        /*0080*/ 	.byte	0x04, 0x36
        /*0082*/ 	.short	(.L_7945 - .L_7944)
.L_7944:
        /*0084*/ 	.word	0x00000008
.L_7945:


//--------------------- .nv.callgraph             --------------------------
	.section	.nv.callgraph,"",@"SHT_CUDA_CALLGRAPH"
	.align	4
	.sectionentsize	8
	.align		4
        /*0000*/ 	.word	0x00000000
	.align		4
        /*0004*/ 	.word	0xffffffff
	.align		4
        /*0008*/ 	.word	index@(_ZN2at6native18elementwise_kernelILi128ELi4EZNS0_15gpu_kernel_implINS0_13BinaryFunctorIN3c108BFloat16ES5_S5_ZZZNS0_21heaviside_kernel_cudaERNS_18TensorIteratorBaseEENKUlvE_clEvENKUlvE8_clEvEUlS5_S5_E_EEEEvS7_RKT_EUliE_EEviT1_)
	.align		4
        /*000c*/ 	.word	index@(__assertfail)
	.align		4
        /*0010*/ 	.word	index@(_ZN2at6native27unrolled_elementwise_kernelINS0_13BinaryFunctorIN3c108BFloat16ES4_S4_ZZZNS0_21heaviside_kernel_cudaERNS_18TensorIteratorBaseEENKUlvE_clEvENKUlvE8_clEvEUlS4_S4_E_EESt5arrayIPcLm3EELi4E23TrivialOffsetCalculatorILi2EjESE_ILi1EjENS0_6memory12LoadWithCastILi2EEENSH_13StoreWithCastILi1EEEEEviT_T0_T2_T3_T4_T5_)
	.align		4
        /*0014*/ 	.word	index@(__assertfail)
	.align		4
        /*0018*/ 	.word	index@(_ZN2at6native18elementwise_kernelILi128ELi4EZNS0_15gpu_kernel_implINS0_13BUnaryFunctorIN3c108BFloat16ES5_S5_ZZZNS0_21heaviside_kernel_cudaERNS_18TensorIteratorBaseEENKUlvE_clEvENKUlvE8_clEvEUlS5_S5_E_EEEEvS7_RKT_EUliE_EEviT1_)
	.align		4
        /*001c*/ 	.word	index@(__assertfail)
	.align		4
        /*0020*/ 	.word	index@(_ZN2at6native27unrolled_elementwise_kernelINS0_13BUnaryFunctorIN3c108BFloat16ES4_S4_ZZZNS0_21heaviside_kernel_cudaERNS_18TensorIteratorBaseEENKUlvE_clEvENKUlvE8_clEvEUlS4_S4_E_EESt5arrayIPcLm2EELi4E23TrivialOffsetCalculatorILi1EjESF_NS0_6memory12LoadWithCastILi1EEENSG_13StoreWithCastILi1EEEEEviT_T0_T2_T3_T4_T5_)
	.align		4
        /*0024*/ 	.word	index@(__assertfail)
	.align		4
        /*0028*/ 	.word	index@(_ZN2at6native18elementwise_kernelILi128ELi4EZNS0_15gpu_kernel_implINS0_13AUnaryFunctorIN3c108BFloat16ES5_S5_ZZZNS0_21heaviside_kernel_cudaERNS_18TensorIteratorBaseEENKUlvE_clEvENKUlvE8_clEvEUlS5_S5_E_EEEEvS7_RKT_EUliE_EEviT1_)
	.align		4
        /*002c*/ 	.word	index@(__assertfail)
	.align		4
        /*0030*/ 	.word	index@(_ZN2at6native27unrolled_elementwise_kernelINS0_13AUnaryFunctorIN3c108BFloat16ES4_S4_ZZZNS0_21heaviside_kernel_cudaERNS_18TensorIteratorBaseEENKUlvE_clEvENKUlvE8_clEvEUlS4_S4_E_EESt5arrayIPcLm2EELi4E23TrivialOffsetCalculatorILi1EjESF_NS0_6memory12LoadWithCastILi1EEENSG_13StoreWithCastILi1EEEEEviT_T0_T2_T3_T4_T5_)
	.align		4
        /*0034*/ 	.word	index@(__assertfail)
	.align		4
        /*0038*/ 	.word	index@(_ZN2at6native18elementwise_kernelILi128ELi4EZNS0_15gpu_kernel_implINS0_13BinaryFunctorIbbbZZZNS0_21heaviside_kernel_cudaERNS_18TensorIteratorBaseEENKUlvE_clEvENKUlvE7_clEvEUlbbE_EEEEvS5_RKT_EUliE_EEviT1_)
	.align		4
        /*003c*/ 	.word	index@(__assertfail)
	.align		4
        /*0040*/ 	.word	index@(_ZN2at6native27unrolled_elementwise_kernelINS0_13BinaryFunctorIbbbZZZNS0_21heaviside_kernel_cudaERNS_18TensorIteratorBaseEENKUlvE_clEvENKUlvE7_clEvEUlbbE_EESt5arrayIPcLm3EELi4E23TrivialOffsetCalculatorILi2EjESC_ILi1EjENS0_6memory12LoadWithCastILi2EEENSF_13StoreWithCastILi1EEEEEviT_T0_T2_T3_T4_T5_)
	.align		4
        /*0044*/ 	.word	index@(__assertfail)
	.align		4
        /*0048*/ 	.word	index@(_ZN2at6native18elementwise_kernelILi128ELi4EZNS0_15gpu_kernel_implINS0_13BUnaryFunctorIbbbZZZNS0_21heaviside_kernel_cudaERNS_18TensorIteratorBaseEENKUlvE_clEvENKUlvE7_clEvEUlbbE_EEEEvS5_RKT_EUliE_EEviT1_)
	.align		4
        /*004c*/ 	.word	index@(__assertfail)
	.align		4
        /*0050*/ 	.word	index@(_ZN2at6native27unrolled_elementwise_kernelINS0_13BUnaryFunctorIbbbZZZNS0_21heaviside_kernel_cudaERNS_18TensorIteratorBaseEENKUlvE_clEvENKUlvE7_clEvEUlbbE_EESt5arrayIPcLm2EELi4E23TrivialOffsetCalculatorILi1EjESD_NS0_6memory12LoadWithCastILi1EEENSE_13StoreWithCastILi1EEEEEviT_T0_T2_T3_T4_T5_)
	.align		4
        /*0054*/ 	.word	index@(__assertfail)
	.align		4
        /*0058*/ 	.word	index@(_ZN2at6native18elementwise_kernelILi128ELi4EZNS0_15gpu_kernel_implINS0_13AUnaryFunctorIbbbZZZNS0_21heaviside_kernel_cudaERNS_18TensorIteratorBaseEENKUlvE_clEvENKUlvE7_clEvEUlbbE_EEEEvS5_RKT_EUliE_EEviT1_)
	.align		4
        /*005c*/ 	.word	index@(__assertfail)
	.align		4
        /*0060*/ 	.word	index@(_ZN2at6native27unrolled_elementwise_kernelINS0_13AUnaryFunctorIbbbZZZNS0_21heaviside_kernel_cudaERNS_18TensorIteratorBaseEENKUlvE_clEvENKUlvE7_clEvEUlbbE_EESt5arrayIPcLm2EELi4E23TrivialOffsetCalculatorILi1EjESD_NS0_6memory12LoadWithCastILi1EEENSE_13StoreWithCastILi1EEEEEviT_T0_T2_T3_T4_T5_)
	.align		4
        /*0064*/ 	.word	index@(__assertfail)
	.align		4
        /*0068*/ 	.word	index@(_ZN2at6native18elementwise_kernelILi128ELi4EZNS0_15gpu_kernel_implINS0_13BinaryFunctorIN3c104HalfES5_S5_ZZZNS0_21heaviside_kernel_cudaERNS_18TensorIteratorBaseEENKUlvE_clEvENKUlvE6_clEvEUlS5_S5_E_EEEEvS7_RKT_EUliE_EEviT1_)
	.align		4
        /*006c*/ 	.word	index@(__assertfail)
	.align		4
        /*0070*/ 	.word	index@(_ZN2at6native27unrolled_elementwise_kernelINS0_13BinaryFunctorIN3c104HalfES4_S4_ZZZNS0_21heaviside_kernel_cudaERNS_18TensorIteratorBaseEENKUlvE_clEvENKUlvE6_clEvEUlS4_S4_E_EESt5arrayIPcLm3EELi4E23TrivialOffsetCalculatorILi2EjESE_ILi1EjENS0_6memory12LoadWithCastILi2EEENSH_13StoreWithCastILi1EEEEEviT_T0_T2_T3_T4_T5_)
	.align		4
        /*0074*/ 	.word	index@(__assertfail)
	.align		4
        /*0078*/ 	.word	index@(_ZN2at6native18elementwise_kernelILi128ELi4EZNS0_15gpu_kernel_implINS0_13BUnaryFunctorIN3c104HalfES5_S5_ZZZNS0_21heaviside_kernel_cudaERNS_18TensorIteratorBaseEENKUlvE_clEvENKUlvE6_clEvEUlS5_S5_E_EEEEvS7_RKT_EUliE_EEviT1_)
	.align		4
        /*007c*/ 	.word	index@(__assertfail)
	.align		4
        /*0080*/ 	.word	index@(_ZN2at6native27unrolled_elementwise_kernelINS0_13BUnaryFunctorIN3c104HalfES4_S4_ZZZNS0_21heaviside_kernel_cudaERNS_18TensorIteratorBaseEENKUlvE_clEvENKUlvE6_clEvEUlS4_S4_E_EESt5arrayIPcLm2EELi4E23TrivialOffsetCalculatorILi1EjESF_NS0_6memory12LoadWithCastILi1EEENSG_13StoreWithCastILi1EEEEEviT_T0_T2_T3_T4_T5_)
	.align		4
        /*0084*/ 	.word	index@(__assertfail)
	.align		4
        /*0088*/ 	.word	index@(_ZN2at6native18elementwise_kernelILi128ELi4EZNS0_15gpu_kernel_implINS0_13AUnaryFunctorIN3c104HalfES5_S5_ZZZNS0_21heaviside_kernel_cudaERNS_18TensorIteratorBaseEENKUlvE_clEvENKUlvE6_clEvEUlS5_S5_E_EEEEvS7_RKT_EUliE_EEviT1_)
	.align		4
        /*008c*/ 	.word	index@(__assertfail)
	.align		4
        /*0090*/ 	.word	index@(_ZN2at6native27unrolled_elementwise_kernelINS0_13AUnaryFunctorIN3c104HalfES4_S4_ZZZNS0_21heaviside_kernel_cudaERNS_18TensorIteratorBaseEENKUlvE_clEvENKUlvE6_clEvEUlS4_S4_E_EESt5arrayIPcLm2EELi4E23TrivialOffsetCalculatorILi1EjESF_NS0_6memory12LoadWithCastILi1EEENSG_13StoreWithCastILi1EEEEEviT_T0_T2_T3_T4_T5_)
	.align		4
        /*0094*/ 	.word	index@(__assertfail)
	.align		4
        /*0098*/ 	.word	index@(_ZN2at6native18elementwise_kernelILi128ELi4EZNS0_15gpu_kernel_implINS0_13BinaryFunctorIfffZZZNS0_21heaviside_kernel_cudaERNS_18TensorIteratorBaseEENKUlvE_clEvENKUlvE5_clEvEUlffE_EEEEvS5_RKT_EUliE_EEviT1_)
	.align		4
        /*009c*/ 	.word	index@(__assertfail)
	.align		4
        /*00a0*/ 	.word	index@(_ZN2at6native27unrolled_elementwise_kernelINS0_13BinaryFunctorIfffZZZNS0_21heaviside_kernel_cudaERNS_18TensorIteratorBaseEENKUlvE_clEvENKUlvE5_clEvEUlffE_EESt5arrayIPcLm3EELi4E23TrivialOffsetCalculatorILi2EjESC_ILi1EjENS0_6memory12LoadWithCastILi2EEENSF_13StoreWithCastILi1EEEEEviT_T0_T2_T3_T4_T5_)
	.align		4
        /*00a4*/ 	.word	index@(__assertfail)
	.align		4
        /*00a8*/ 	.word	index@(_ZN2at6native18elementwise_kernelILi128ELi4EZNS0_15gpu_kernel_implINS0_13BUnaryFunctorIfffZZZNS0_21heaviside_kernel_cudaERNS_18TensorIteratorBaseEENKUlvE_clEvENKUlvE5_clEvEUlffE_EEEEvS5_RKT_EUliE_EEviT1_)
	.align		4
        /*00ac*/ 	.word	index@(__assertfail)
	.align		4
        /*00b0*/ 	.word	index@(_ZN2at6native27unrolled_elementwise_kernelINS0_13BUnaryFunctorIfffZZZNS0_21heaviside_kernel_cudaERNS_18TensorIteratorBaseEENKUlvE_clEvENKUlvE5_clEvEUlffE_EESt5arrayIPcLm2EELi4E23TrivialOffsetCalculatorILi1EjESD_NS0_6memory12LoadWithCastILi1EEENSE_13StoreWithCastILi1EEEEEviT_T0_T2_T3_T4_T5_)
	.align		4
        /*00b4*/ 	.word	index@(__assertfail)
	.align		4
        /*00b8*/ 	.word	index@(_ZN2at6native18elementwise_kernelILi128ELi4EZNS0_15gpu_kernel_implINS0_13AUnaryFunctorIfffZZZNS0_21heaviside_kernel_cudaERNS_18TensorIteratorBaseEENKUlvE_clEvENKUlvE5_clEvEUlffE_EEEEvS5_RKT_EUliE_EEviT1_)
	.align		4
        /*00bc*/ 	.word	index@(__assertfail)
	.align		4
        /*00c0*/ 	.word	index@(_ZN2at6native27unrolled_elementwise_kernelINS0_13AUnaryFunctorIfffZZZNS0_21heaviside_kernel_cudaERNS_18TensorIteratorBaseEENKUlvE_clEvENKUlvE5_clEvEUlffE_EESt5arrayIPcLm2EELi4E23TrivialOffsetCalculatorILi1EjESD_NS0_6memory12LoadWithCastILi1EEENSE_13StoreWithCastILi1EEEEEviT_T0_T2_T3_T4_T5_)
	.align		4
        /*00c4*/ 	.word	index@(__assertfail)
	.align		4
        /*00c8*/ 	.word	index@(_ZN2at6native18elementwise_kernelILi128ELi4EZNS0_15gpu_kernel_implINS0_13BinaryFunctorIdddZZZNS0_21heaviside_kernel_cudaERNS_18TensorIteratorBaseEENKUlvE_clEvENKUlvE4_clEvEUlddE_EEEEvS5_RKT_EUliE_EEviT1_)
	.align		4
        /*00cc*/ 	.word	index@(__assertfail)
	.align		4
        /*00d0*/ 	.word	index@(_ZN2at6native27unrolled_elementwise_kernelINS0_13BinaryFunctorIdddZZZNS0_21heaviside_kernel_cudaERNS_18TensorIteratorBaseEENKUlvE_clEvENKUlvE4_clEvEUlddE_EESt5arrayIPcLm3EELi4E23TrivialOffsetCalculatorILi2EjESC_ILi1EjENS0_6memory12LoadWithCastILi2EEENSF_13StoreWithCastILi1EEEEEviT_T0_T2_T3_T4_T5_)
	.align		4
        /*00d4*/ 	.word	index@(__assertfail)
	.align		4
        /*00d8*/ 	.word	index@(_ZN2at6native18elementwise_kernelILi128ELi4EZNS0_15gpu_kernel_implINS0_13BUnaryFunctorIdddZZZNS0_21heaviside_kernel_cudaERNS_18TensorIteratorBaseEENKUlvE_clEvENKUlvE4_clEvEUlddE_EEEEvS5_RKT_EUliE_EEviT1_)
	.align		4
        /*00dc*/ 	.word	index@(__assertfail)
	.align		4
        /*00e0*/ 	.word	index@(_ZN2at6native27unrolled_elementwise_kernelINS0_13BUnaryFunctorIdddZZZNS0_21heaviside_kernel_cudaERNS_18TensorIteratorBaseEENKUlvE_clEvENKUlvE4_clEvEUlddE_EESt5arrayIPcLm2EELi4E23TrivialOffsetCalculatorILi1EjESD_NS0_6memory12LoadWithCastILi1EEENSE_13StoreWithCastILi1EEEEEviT_T0_T2_T3_T4_T5_)
	.align		4
        /*00e4*/ 	.word	index@(__assertfail)
	.align		4
        /*00e8*/ 	.word	index@(_ZN2at6native18elementwise_kernelILi128ELi4EZNS0_15gpu_kernel_implINS0_13AUnaryFunctorIdddZZZNS0_21heaviside_kernel_cudaERNS_18TensorIteratorBaseEENKUlvE_clEvENKUlvE4_clEvEUlddE_EEEEvS5_RKT_EUliE_EEviT1_)
	.align		4
        /*00ec*/ 	.word	index@(__assertfail)
	.align		4
        /*00f0*/ 	.word	index@(_ZN2at6native27unrolled_elementwise_kernelINS0_13AUnaryFunctorIdddZZZNS0_21heaviside_kernel_cudaERNS_18TensorIteratorBaseEENKUlvE_clEvENKUlvE4_clEvEUlddE_EESt5arrayIPcLm2EELi4E23TrivialOffsetCalculatorILi1EjESD_NS0_6memory12LoadWithCastILi1EEENSE_13StoreWithCastILi1EEEEEviT_T0_T2_T3_T4_T5_)
	.align		4
        /*00f4*/ 	.word	index@(__assertfail)
	.align		4
        /*00f8*/ 	.word	index@(_ZN2at6native18elementwise_kernelILi128ELi4EZNS0_15gpu_kernel_implINS0_13BinaryFunctorIsssZZZNS0_21heaviside_kernel_cudaERNS_18TensorIteratorBaseEENKUlvE_clEvENKUlvE3_clEvEUlssE_EEEEvS5_RKT_EUliE_EEviT1_)
	.align		4
        /*00fc*/ 	.word	index@(__assertfail)
	.align		4
        /*0100*/ 	.word	index@(_ZN2at6native27unrolled_elementwise_kernelINS0_13BinaryFunctorIsssZZZNS0_21heaviside_kernel_cudaERNS_18TensorIteratorBaseEENKUlvE_clEvENKUlvE3_clEvEUlssE_EESt5arrayIPcLm3EELi4E23TrivialOffsetCalculatorILi2EjESC_ILi1EjENS0_6memory12LoadWithCastILi2EEENSF_13StoreWithCastILi1EEEEEviT_T0_T2_T3_T4_T5_)
	.align		4
        /*0104*/ 	.word	index@(__assertfail)
	.align		4
        /*0108*/ 	.word	index@(_ZN2at6native18elementwise_kernelILi128ELi4EZNS0_15gpu_kernel_implINS0_13BUnaryFunctorIsssZZZNS0_21heaviside_kernel_cudaERNS_18TensorIteratorBaseEENKUlvE_clEvENKUlvE3_clEvEUlssE_EEEEvS5_RKT_EUliE_EEviT1_)
	.align		4
        /*010c*/ 	.word	index@(__assertfail)
	.align		4
        /*0110*/ 	.word	index@(_ZN2at6native27unrolled_elementwise_kernelINS0_13BUnaryFunctorIsssZZZNS0_21heaviside_kernel_cudaERNS_18TensorIteratorBaseEENKUlvE_clEvENKUlvE3_clEvEUlssE_EESt5arrayIPcLm2EELi4E23TrivialOffsetCalculatorILi1EjESD_NS0_6memory12LoadWithCastILi1EEENSE_13StoreWithCastILi1EEEEEviT_T0_T2_T3_T4_T5_)
	.align		4
        /*0114*/ 	.word	index@(__assertfail)
	.align		4
        /*0118*/ 	.word	index@(_ZN2at6native18elementwise_kernelILi128ELi4EZNS0_15gpu_kernel_implINS0_13AUnaryFunctorIsssZZZNS0_21heaviside_kernel_cudaERNS_18TensorIteratorBaseEENKUlvE_clEvENKUlvE3_clEvEUlssE_EEEEvS5_RKT_EUliE_EEviT1_)
	.align		4
        /*011c*/ 	.word	index@(__assertfail)
	.align		4
        /*0120*/ 	.word	index@(_ZN2at6native27unrolled_elementwise_kernelINS0_13AUnaryFunctorIsssZZZNS0_21heaviside_kernel_cudaERNS_18TensorIteratorBaseEENKUlvE_clEvENKUlvE3_clEvEUlssE_EESt5arrayIPcLm2EELi4E23TrivialOffsetCalculatorILi1EjESD_NS0_6memory12LoadWithCastILi1EEENSE_13StoreWithCastILi1EEEEEviT_T0_T2_T3_T4_T5_)
	.align		4
        /*0124*/ 	.word	index@(__assertfail)
	.align		4
        /*0128*/ 	.word	index@(_ZN2at6native18elementwise_kernelILi128ELi4EZNS0_15gpu_kernel_implINS0_13BinaryFunctorIlllZZZNS0_21heaviside_kernel_cudaERNS_18TensorIteratorBaseEENKUlvE_clEvENKUlvE2_clEvEUlllE_EEEEvS5_RKT_EUliE_EEviT1_)
	.align		4
        /*012c*/ 	.word	index@(__assertfail)
	.align		4
        /*0130*/ 	.word	index@(_ZN2at6native27unrolled_elementwise_kernelINS0_13BinaryFunctorIlllZZZNS0_21heaviside_kernel_cudaERNS_18TensorIteratorBaseEENKUlvE_clEvENKUlvE2_clEvEUlllE_EESt5arrayIPcLm3EELi4E23TrivialOffsetCalculatorILi2EjESC_ILi1EjENS0_6memory12LoadWithCastILi2EEENSF_13StoreWithCastILi1EEEEEviT_T0_T2_T3_T4_T5_)
	.align		4
        /*0134*/ 	.word	index@(__assertfail)
	.align		4
        /*0138*/ 	.word	index@(_ZN2at6native18elementwise_kernelILi128ELi4EZNS0_15gpu_kernel_implINS0_13BUnaryFunctorIlllZZZNS0_21heaviside_kernel_cudaERNS_18TensorIteratorBaseEENKUlvE_clEvENKUlvE2_clEvEUlllE_EEEEvS5_RKT_EUliE_EEviT1_)
	.align		4
        /*013c*/ 	.word	index@(__assertfail)
	.align		4
        /*0140*/ 	.word	index@(_ZN2at6native27unrolled_elementwise_kernelINS0_13BUnaryFunctorIlllZZZNS0_21heaviside_kernel_cudaERNS_18TensorIteratorBaseEENKUlvE_clEvENKUlvE2_clEvEUlllE_EESt5arrayIPcLm2EELi4E23TrivialOffsetCalculatorILi1EjESD_NS0_6memory12LoadWithCastILi1EEENSE_13StoreWithCastILi1EEEEEviT_T0_T2_T3_T4_T5_)
	.align		4
        /*0144*/ 	.word	index@(__assertfail)
	.align		4
        /*0148*/ 	.word	index@(_ZN2at6native18elementwise_kernelILi128ELi4EZNS0_15gpu_kernel_implINS0_13AUnaryFunctorIlllZZZNS0_21heaviside_kernel_cudaERNS_18TensorIteratorBaseEENKUlvE_clEvENKUlvE2_clEvEUlllE_EEEEvS5_RKT_EUliE_EEviT1_)
	.align		4
        /*014c*/ 	.word	index@(__assertfail)
	.align		4
        /*0150*/ 	.word	index@(_ZN2at6native27unrolled_elementwise_kernelINS0_13AUnaryFunctorIlllZZZNS0_21heaviside_kernel_cudaERNS_18TensorIteratorBaseEENKUlvE_clEvENKUlvE2_clEvEUlllE_EESt5arrayIPcLm2EELi4E23TrivialOffsetCalculatorILi1EjESD_NS0_6memory12LoadWithCastILi1EEENSE_13StoreWithCastILi1EEEEEviT_T0_T2_T3_T4_T5_)
	.align		4
        /*0154*/ 	.word	index@(__assertfail)
	.align		4
        /*0158*/ 	.word	index@(_ZN2at6native18elementwise_kernelILi128ELi4EZNS0_15gpu_kernel_implINS0_13BinaryFunctorIiiiZZZNS0_21heaviside_kernel_cudaERNS_18TensorIteratorBaseEENKUlvE_clEvENKUlvE1_clEvEUliiE_EEEEvS5_RKT_EUliE_EEviT1_)
	.align		4
        /*015c*/ 	.word	index@(__assertfail)
	.align		4
        /*0160*/ 	.word	index@(_ZN2at6native27unrolled_elementwise_kernelINS0_13BinaryFunctorIiiiZZZNS0_21heaviside_kernel_cudaERNS_18TensorIteratorBaseEENKUlvE_clEvENKUlvE1_clEvEUliiE_EESt5arrayIPcLm3EELi4E23TrivialOffsetCalculatorILi2EjESC_ILi1EjENS0_6memory12LoadWithCastILi2EEENSF_13StoreWithCastILi1EEEEEviT_T0_T2_T3_T4_T5_)
	.align		4
        /*0164*/ 	.word	index@(__assertfail)
	.align		4
        /*0168*/ 	.word	index@(_ZN2at6native18elementwise_kernelILi128ELi4EZNS0_15gpu_kernel_implINS0_13BUnaryFunctorIiiiZZZNS0_21heaviside_kernel_cudaERNS_18TensorIteratorBaseEENKUlvE_clEvENKUlvE1_clEvEUliiE_EEEEvS5_RKT_EUliE_EEviT1_)
	.align		4
        /*016c*/ 	.word	index@(__assertfail)
	.align		4
        /*0170*/ 	.word	index@(_ZN2at6native27unrolled_elementwise_kernelINS0_13BUnaryFunctorIiiiZZZNS0_21heaviside_kernel_cudaERNS_18TensorIteratorBaseEENKUlvE_clEvENKUlvE1_clEvEUliiE_EESt5arrayIPcLm2EELi4E23TrivialOffsetCalculatorILi1EjESD_NS0_6memory12LoadWithCastILi1EEENSE_13StoreWithCastILi1EEEEEviT_T0_T2_T3_T4_T5_)
	.align		4
        /*0174*/ 	.word	index@(__assertfail)
	.align		4
        /*0178*/ 	.word	index@(_ZN2at6native18elementwise_kernelILi128ELi4EZNS0_15gpu_kernel_implINS0_13AUnaryFunctorIiiiZZZNS0_21heaviside_kernel_cudaERNS_18TensorIteratorBaseEENKUlvE_clEvENKUlvE1_clEvEUliiE_EEEEvS5_RKT_EUliE_EEviT1_)
	.align		4
        /*017c*/ 	.word	index@(__assertfail)
	.align		4
        /*0180*/ 	.word	index@(_ZN2at6native27unrolled_elementwise_kernelINS0_13AUnaryFunctorIiiiZZZNS0_21heaviside_kernel_cudaERNS_18TensorIteratorBaseEENKUlvE_clEvENKUlvE1_clEvEUliiE_EESt5arrayIPcLm2EELi4E23TrivialOffsetCalculatorILi1EjESD_NS0_6memory12LoadWithCastILi1EEENSE_13StoreWithCastILi1EEEEEviT_T0_T2_T3_T4_T5_)
	.align		4
        /*0184*/ 	.word	index@(__assertfail)
	.align		4
        /*0188*/ 	.word	index@(_ZN2at6native18elementwise_kernelILi128ELi4EZNS0_15gpu_kernel_implINS0_13BinaryFunctorIaaaZZZNS0_21heaviside_kernel_cudaERNS_18TensorIteratorBaseEENKUlvE_clEvENKUlvE0_clEvEUlaaE_EEEEvS5_RKT_EUliE_EEviT1_)
	.align		4
        /*018c*/ 	.word	index@(__assertfail)
	.align		4
        /*0190*/ 	.word	index@(_ZN2at6native27unrolled_elementwise_kernelINS0_13BinaryFunctorIaaaZZZNS0_21heaviside_kernel_cudaERNS_18TensorIteratorBaseEENKUlvE_clEvENKUlvE0_clEvEUlaaE_EESt5arrayIPcLm3EELi4E23TrivialOffsetCalculatorILi2EjESC_ILi1EjENS0_6memory12LoadWithCastILi2EEENSF_13StoreWithCastILi1EEEEEviT_T0_T2_T3_T4_T5_)
	.align		4
        /*0194*/ 	.word	index@(__assertfail)
	.align		4
        /*0198*/ 	.word	index@(_ZN2at6native18elementwise_kernelILi128ELi4EZNS0_15gpu_kernel_implINS0_13BUnaryFunctorIaaaZZZNS0_21heaviside_kernel_cudaERNS_18TensorIteratorBaseEENKUlvE_clEvENKUlvE0_clEvEUlaaE_EEEEvS5_RKT_EUliE_EEviT1_)
	.align		4
        /*019c*/ 	.word	index@(__assertfail)
	.align		4
        /*01a0*/ 	.word	index@(_ZN2at6native27unrolled_elementwise_kernelINS0_13BUnaryFunctorIaaaZZZNS0_21heaviside_kernel_cudaERNS_18TensorIteratorBaseEENKUlvE_clEvENKUlvE0_clEvEUlaaE_EESt5arrayIPcLm2EELi4E23TrivialOffsetCalculatorILi1EjESD_NS0_6memory12LoadWithCastILi1EEENSE_13StoreWithCastILi1EEEEEviT_T0_T2_T3_T4_T5_)
	.align		4
        /*01a4*/ 	.word	index@(__assertfail)
	.align		4
        /*01a8*/ 	.word	index@(_ZN2at6native18elementwise_kernelILi128ELi4EZNS0_15gpu_kernel_implINS0_13AUnaryFunctorIaaaZZZNS0_21heaviside_kernel_cudaERNS_18TensorIteratorBaseEENKUlvE_clEvENKUlvE0_clEvEUlaaE_EEEEvS5_RKT_EUliE_EEviT1_)
	.align		4
        /*01ac*/ 	.word	index@(__assertfail)
	.align		4
        /*01b0*/ 	.word	index@(_ZN2at6native27unrolled_elementwise_kernelINS0_13AUnaryFunctorIaaaZZZNS0_21heaviside_kernel_cudaERNS_18TensorIteratorBaseEENKUlvE_clEvENKUlvE0_clEvEUlaaE_EESt5arrayIPcLm2EELi4E23TrivialOffsetCalculatorILi1EjESD_NS0_6memory12LoadWithCastILi1EEENSE_13StoreWithCastILi1EEEEEviT_T0_T2_T3_T4_T5_)
	.align		4
        /*01b4*/ 	.word	index@(__assertfail)
	.align		4
        /*01b8*/ 	.word	index@(_ZN2at6native18elementwise_kernelILi128ELi4EZNS0_15gpu_kernel_implINS0_13BinaryFunctorIhhhZZZNS0_21heaviside_kernel_cudaERNS_18TensorIteratorBaseEENKUlvE_clEvENKUlvE_clEvEUlhhE_EEEEvS5_RKT_EUliE_EEviT1_)
	.align		4
        /*01bc*/ 	.word	index@(__assertfail)
	.align		4
        /*01c0*/ 	.word	index@(_ZN2at6native27unrolled_elementwise_kernelINS0_13BinaryFunctorIhhhZZZNS0_21heaviside_kernel_cudaERNS_18TensorIteratorBaseEENKUlvE_clEvENKUlvE_clEvEUlhhE_EESt5arrayIPcLm3EELi4E23TrivialOffsetCalculatorILi2EjESC_ILi1EjENS0_6memory12LoadWithCastILi2EEENSF_13StoreWithCastILi1EEEEEviT_T0_T2_T3_T4_T5_)
	.align		4
        /*01c4*/ 	.word	index@(__assertfail)
	.align		4
        /*01c8*/ 	.word	index@(_ZN2at6native18elementwise_kernelILi128ELi4EZNS0_15gpu_kernel_implINS0_13BUnaryFunctorIhhhZZZNS0_21heaviside_kernel_cudaERNS_18TensorIteratorBaseEENKUlvE_clEvENKUlvE_clEvEUlhhE_EEEEvS5_RKT_EUliE_EEviT1_)
	.align		4
        /*01cc*/ 	.word	index@(__assertfail)
	.align		4
        /*01d0*/ 	.word	index@(_ZN2at6native27unrolled_elementwise_kernelINS0_13BUnaryFunctorIhhhZZZNS0_21heaviside_kernel_cudaERNS_18TensorIteratorBaseEENKUlvE_clEvENKUlvE_clEvEUlhhE_EESt5arrayIPcLm2EELi4E23TrivialOffsetCalculatorILi1EjESD_NS0_6memory12LoadWithCastILi1EEENSE_13StoreWithCastILi1EEEEEviT_T0_T2_T3_T4_T5_)
	.align		4
        /*01d4*/ 	.word	index@(__assertfail)
	.align		4
        /*01d8*/ 	.word	index@(_ZN2at6native18elementwise_kernelILi128ELi4EZNS0_15gpu_kernel_implINS0_13AUnaryFunctorIhhhZZZNS0_21heaviside_kernel_cudaERNS_18TensorIteratorBaseEENKUlvE_clEvENKUlvE_clEvEUlhhE_EEEEvS5_RKT_EUliE_EEviT1_)
	.align		4
        /*01dc*/ 	.word	index@(__assertfail)
	.align		4
        /*01e0*/ 	.word	index@(_ZN2at6native27unrolled_elementwise_kernelINS0_13AUnaryFunctorIhhhZZZNS0_21heaviside_kernel_cudaERNS_18TensorIteratorBaseEENKUlvE_clEvENKUlvE_clEvEUlhhE_EESt5arrayIPcLm2EELi4E23TrivialOffsetCalculatorILi1EjESD_NS0_6memory12LoadWithCastILi1EEENSE_13StoreWithCastILi1EEEEEviT_T0_T2_T3_T4_T5_)
	.align		4
        /*01e4*/ 	.word	index@(__assertfail)
	.align		4
        /*01e8*/ 	.word	index@(_ZN2at6native18elementwise_kernelILi128ELi4EZNS0_15gpu_kernel_implINS0_13BinaryFunctorIN3c104HalfES5_S5_ZZZNS0_21nextafter_kernel_cudaERNS_18TensorIteratorBaseEENKUlvE_clEvENKUlvE2_clEvEUlS5_S5_E_EEEEvS7_RKT_EUliE_EEviT1_)
	.align		4
        /*01ec*/ 	.word	index@(__assertfail)
	.align		4
        /*01f0*/ 	.word	index@(_ZN2at6native27unrolled_elementwise_kernelINS0_13BinaryFunctorIN3c104HalfES4_S4_ZZZNS0_21nextafter_kernel_cudaERNS_18TensorIteratorBaseEENKUlvE_clEvENKUlvE2_clEvEUlS4_S4_E_EESt5arrayIPcLm3EELi4E23TrivialOffsetCalculatorILi2EjESE_ILi1EjENS0_6memory12LoadWithCastILi2EEENSH_13StoreWithCastILi1EEEEEviT_T0_T2_T3_T4_T5_)
	.align		4
        /*01f4*/ 	.word	index@(__assertfail)
	.align		4
        /*01f8*/ 	.word	index@(_ZN2at6native18elementwise_kernelILi128ELi4EZNS0_15gpu_kernel_implINS0_13BUnaryFunctorIN3c104HalfES5_S5_ZZZNS0_21nextafter_kernel_cudaERNS_18TensorIteratorBaseEENKUlvE_clEvENKUlvE2_clEvEUlS5_S5_E_EEEEvS7_RKT_EUliE_EEviT1_)
	.align		4
        /*01fc*/ 	.word	index@(__assertfail)
	.align		4
        /*0200*/ 	.word	index@(_ZN2at6native27unrolled_elementwise_kernelINS0_13BUnaryFunctorIN3c104HalfES4_S4_ZZZNS0_21nextafter_kernel_cudaERNS_18TensorIteratorBaseEENKUlvE_clEvENKUlvE2_clEvEUlS4_S4_E_EESt5arrayIPcLm2EELi4E23TrivialOffsetCalculatorILi1EjESF_NS0_6memory12LoadWithCastILi1EEENSG_13StoreWithCastILi1EEEEEviT_T0_T2_T3_T4_T5_)
	.align		4
        /*0204*/ 	.word	index@(__assertfail)
	.align		4
        /*0208*/ 	.word	index@(_ZN2at6native18elementwise_kernelILi128ELi4EZNS0_15gpu_kernel_implINS0_13AUnaryFunctorIN3c104HalfES5_S5_ZZZNS0_21nextafter_kernel_cudaERNS_18TensorIteratorBaseEENKUlvE_clEvENKUlvE2_clEvEUlS5_S5_E_EEEEvS7_RKT_EUliE_EEviT1_)
	.align		4
        /*020c*/ 	.word	index@(__assertfail)
	.align		4
        /*0210*/ 	.word	index@(_ZN2at6native27unrolled_elementwise_kernelINS0_13AUnaryFunctorIN3c104HalfES4_S4_ZZZNS0_21nextafter_kernel_cudaERNS_18TensorIteratorBaseEENKUlvE_clEvENKUlvE2_clEvEUlS4_S4_E_EESt5arrayIPcLm2EELi4E23TrivialOffsetCalculatorILi1EjESF_NS0_6memory12LoadWithCastILi1EEENSG_13StoreWithCastILi1EEEEEviT_T0_T2_T3_T4_T5_)
	.align		4
        /*0214*/ 	.word	index@(__assertfail)
	.align		4
        /*0218*/ 	.word	index@(_ZN2at6native18elementwise_kernelILi128ELi4EZNS0_15gpu_kernel_implINS0_13BinaryFunctorIN3c108BFloat16ES5_S5_ZZZNS0_21nextafter_kernel_cudaERNS_18TensorIteratorBaseEENKUlvE_clEvENKUlvE1_clEvEUlS5_S5_E_EEEEvS7_RKT_EUliE_EEviT1_)
	.align		4
        /*021c*/ 	.word	index@(__assertfail)
	.align		4
        /*0220*/ 	.word	index@(_ZN2at6native27unrolled_elementwise_kernelINS0_13BinaryFunctorIN3c108BFloat16ES4_S4_ZZZNS0_21nextafter_kernel_cudaERNS_18TensorIteratorBaseEENKUlvE_clEvENKUlvE1_clEvEUlS4_S4_E_EESt5arrayIPcLm3EELi4E23TrivialOffsetCalculatorILi2EjESE_ILi1EjENS0_6memory12LoadWithCastILi2EEENSH_13StoreWithCastILi1EEEEEviT_T0_T2_T3_T4_T5_)
	.align		4
        /*0224*/ 	.word	index@(__assertfail)
	.align		4
        /*0228*/ 	.word	index@(_ZN2at6native18elementwise_kernelILi128ELi4EZNS0_15gpu_kernel_implINS0_13BUnaryFunctorIN3c108BFloat16ES5_S5_ZZZNS0_21nextafter_kernel_cudaERNS_18TensorIteratorBaseEENKUlvE_clEvENKUlvE1_clEvEUlS5_S5_E_EEEEvS7_RKT_EUliE_EEviT1_)
	.align		4
        /*022c*/ 	.word	index@(__assertfail)
	.align		4
        /*0230*/ 	.word	index@(_ZN2at6native27unrolled_elementwise_kernelINS0_13BUnaryFunctorIN3c108BFloat16ES4_S4_ZZZNS0_21nextafter_kernel_cudaERNS_18TensorIteratorBaseEENKUlvE_clEvENKUlvE1_clEvEUlS4_S4_E_EESt5arrayIPcLm2EELi4E23TrivialOffsetCalculatorILi1EjESF_NS0_6memory12LoadWithCastILi1EEENSG_13StoreWithCastILi1EEEEEviT_T0_T2_T3_T4_T5_)
	.align		4
        /*0234*/ 	.word	index@(__assertfail)
	.align		4
        /*0238*/ 	.word	index@(_ZN2at6native18elementwise_kernelILi128ELi4EZNS0_15gpu_kernel_implINS0_13AUnaryFunctorIN3c108BFloat16ES5_S5_ZZZNS0_21nextafter_kernel_cudaERNS_18TensorIteratorBaseEENKUlvE_clEvENKUlvE1_clEvEUlS5_S5_E_EEEEvS7_RKT_EUliE_EEviT1_)
	.align		4
        /*023c*/ 	.word	index@(__assertfail)
	.align		4
        /*0240*/ 	.word	index@(_ZN2at6native27unrolled_elementwise_kernelINS0_13AUnaryFunctorIN3c108BFloat16ES4_S4_ZZZNS0_21nextafter_kernel_cudaERNS_18TensorIteratorBaseEENKUlvE_clEvENKUlvE1_clEvEUlS4_S4_E_EESt5arrayIPcLm2EELi4E23TrivialOffsetCalculatorILi1EjESF_NS0_6memory12LoadWithCastILi1EEENSG_13StoreWithCastILi1EEEEEviT_T0_T2_T3_T4_T5_)
	.align		4
        /*0244*/ 	.word	index@(__assertfail)
	.align		4
        /*0248*/ 	.word	index@(_ZN2at6native18elementwise_kernelILi128ELi4EZNS0_15gpu_kernel_implINS0_13BinaryFunctorIfffZZZNS0_21nextafter_kernel_cudaERNS_18TensorIteratorBaseEENKUlvE_clEvENKUlvE0_clEvEUlffE_EEEEvS5_RKT_EUliE_EEviT1_)
	.align		4
        /*024c*/ 	.word	index@(__assertfail)
	.align		4
        /*0250*/ 	.word	index@(_ZN2at6native27unrolled_elementwise_kernelINS0_13BinaryFunctorIfffZZZNS0_21nextafter_kernel_cudaERNS_18TensorIteratorBaseEENKUlvE_clEvENKUlvE0_clEvEUlffE_EESt5arrayIPcLm3EELi4E23TrivialOffsetCalculatorILi2EjESC_ILi1EjENS0_6memory12LoadWithCastILi2EEENSF_13StoreWithCastILi1EEEEEviT_T0_T2_T3_T4_T5_)
	.align		4
        /*0254*/ 	.word	index@(__assertfail)
	.align		4
        /*0258*/ 	.word	index@(_ZN2at6native18elementwise_kernelILi128ELi4EZNS0_15gpu_kernel_implINS0_13BUnaryFunctorIfffZZZNS0_21nextafter_kernel_cudaERNS_18TensorIteratorBaseEENKUlvE_clEvENKUlvE0_clEvEUlffE_EEEEvS5_RKT_EUliE_EEviT1_)
	.align		4
        /*025c*/ 	.word	index@(__assertfail)
	.align		4
        /*0260*/ 	.word	index@(_ZN2at6native27unrolled_elementwise_kernelINS0_13BUnaryFunctorIfffZZZNS0_21nextafter_kernel_cudaERNS_18TensorIteratorBaseEENKUlvE_clEvENKUlvE0_clEvEUlffE_EESt5arrayIPcLm2EELi4E23TrivialOffsetCalculatorILi1EjESD_NS0_6memory12LoadWithCastILi1EEENSE_13StoreWithCastILi1EEEEEviT_T0_T2_T3_T4_T5_)
	.align		4
        /*0264*/ 	.word	index@(__assertfail)
	.align		4
        /*0268*/ 	.word	index@(_ZN2at6native18elementwise_kernelILi128ELi4EZNS0_15gpu_kernel_implINS0_13AUnaryFunctorIfffZZZNS0_21nextafter_kernel_cudaERNS_18TensorIteratorBaseEENKUlvE_clEvENKUlvE0_clEvEUlffE_EEEEvS5_RKT_EUliE_EEviT1_)
	.align		4
        /*026c*/ 	.word	index@(__assertfail)
	.align		4
        /*0270*/ 	.word	index@(_ZN2at6native27unrolled_elementwise_kernelINS0_13AUnaryFunctorIfffZZZNS0_21nextafter_kernel_cudaERNS_18TensorIteratorBaseEENKUlvE_clEvENKUlvE0_clEvEUlffE_EESt5arrayIPcLm2EELi4E23TrivialOffsetCalculatorILi1EjESD_NS0_6memory12LoadWithCastILi1EEENSE_13StoreWithCastILi1EEEEEviT_T0_T2_T3_T4_T5_)
	.align		4
        /*0274*/ 	.word	index@(__assertfail)
	.align		4
        /*0278*/ 	.word	index@(_ZN2at6native18elementwise_kernelILi128ELi4EZNS0_15gpu_kernel_implINS0_13BinaryFunctorIdddZZZNS0_21nextafter_kernel_cudaERNS_18TensorIteratorBaseEENKUlvE_clEvENKUlvE_clEvEUlddE_EEEEvS5_RKT_EUliE_EEviT1_)
	.align		4
        /*027c*/ 	.word	index@(__assertfail)
	.align		4
        /*0280*/ 	.word	index@(_ZN2at6native27unrolled_elementwise_kernelINS0_13BinaryFunctorIdddZZZNS0_21nextafter_kernel_cudaERNS_18TensorIteratorBaseEENKUlvE_clEvENKUlvE_clEvEUlddE_EESt5arrayIPcLm3EELi4E23TrivialOffsetCalculatorILi2EjESC_ILi1EjENS0_6memory12LoadWithCastILi2EEENSF_13StoreWithCastILi1EEEEEviT_T0_T2_T3_T4_T5_)
	.align		4
        /*0284*/ 	.word	index@(__assertfail)
	.align		4
        /*0288*/ 	.word	index@(_ZN2at6native18elementwise_kernelILi128ELi4EZNS0_15gpu_kernel_implINS0_13BUnaryFunctorIdddZZZNS0_21nextafter_kernel_cudaERNS_18TensorIteratorBaseEENKUlvE_clEvENKUlvE_clEvEUlddE_EEEEvS5_RKT_EUliE_EEviT1_)
	.align		4
        /*028c*/ 	.word	index@(__assertfail)
	.align		4
        /*0290*/ 	.word	index@(_ZN2at6native27unrolled_elementwise_kernelINS0_13BUnaryFunctorIdddZZZNS0_21nextafter_kernel_cudaERNS_18TensorIteratorBaseEENKUlvE_clEvENKUlvE_clEvEUlddE_EESt5arrayIPcLm2EELi4E23TrivialOffsetCalculatorILi1EjESD_NS0_6memory12LoadWithCastILi1EEENSE_13StoreWithCastILi1EEEEEviT_T0_T2_T3_T4_T5_)
	.align		4
        /*0294*/ 	.word	index@(__assertfail)
	.align		4
        /*0298*/ 	.word	index@(_ZN2at6native18elementwise_kernelILi128ELi4EZNS0_15gpu_kernel_implINS0_13AUnaryFunctorIdddZZZNS0_21nextafter_kernel_cudaERNS_18TensorIteratorBaseEENKUlvE_clEvENKUlvE_clEvEUlddE_EEEEvS5_RKT_EUliE_EEviT1_)
	.align		4
        /*029c*/ 	.word	index@(__assertfail)
	.align		4
        /*02a0*/ 	.word	index@(_ZN2at6native27unrolled_elementwise_kernelINS0_13AUnaryFunctorIdddZZZNS0_21nextafter_kernel_cudaERNS_18TensorIteratorBaseEENKUlvE_clEvENKUlvE_clEvEUlddE_EESt5arrayIPcLm2EELi4E23TrivialOffsetCalculatorILi1EjESD_NS0_6memory12LoadWithCastILi1EEENSE_13StoreWithCastILi1EEEEEviT_T0_T2_T3_T4_T5_)
	.align		4
        /*02a4*/ 	.word	index@(__assertfail)
	.align		4
        /*02a8*/ 	.word	0x00000000
	.align		4
        /*02ac*/ 	.word	0xfffffffe
	.align		4
        /*02b0*/ 	.word	0x00000000
	.align		4
        /*02b4*/ 	.word	0xfffffffd
	.align		4
        /*02b8*/ 	.word	0x00000000
	.align		4
        /*02bc*/ 	.word	0xfffffffc


//--------------------- .nv.constant4             --------------------------
	.section	.nv.constant4,"a",@progbits
	.align	8
	.align		8
.nv.constant4:
        /*0000*/ 	.dword	__assertfail
	.align		8
        /*0008*/ 	.dword	__unnamed_1
	.align		8
        /*0010*/ 	.dword	__unnamed_2
	.align		8
        /*0018*/ 	.dword	__unnamed_3
	.align		8
        /*0020*/ 	.dword	__unnamed_4
	.align		8
        /*0028*/ 	.dword	__unnamed_5
	.align		8
        /*0030*/ 	.dword	__unnamed_6
	.align		8
        /*0038*/ 	.dword	__unnamed_7
	.align		8
        /*0040*/ 	.dword	__unnamed_8
	.align		8
        /*0048*/ 	.dword	__unnamed_9
	.align		8
        /*0050*/ 	.dword	__unnamed_10
	.align		8
        /*0058*/ 	.dword	__unnamed_11
	.align		8
        /*0060*/ 	.dword	__unnamed_12
	.align		8
        /*0068*/ 	.dword	__unnamed_13
	.align		8
        /*0070*/ 	.dword	__unnamed_14
	.align		8
        /*0078*/ 	.dword	__unnamed_15
	.align		8
        /*0080*/ 	.dword	__unnamed_16
	.align		8
        /*0088*/ 	.dword	__unnamed_17
	.align		8
        /*0090*/ 	.dword	__unnamed_18
	.align		8
        /*0098*/ 	.dword	__unnamed_19
	.align		8
        /*00a0*/ 	.dword	__unnamed_20
	.align		8
        /*00a8*/ 	.dword	_ZN44_INTERNAL_a6129ffd_13_StepKernel_cu_e886815e4cuda3std3__45__cpo5beginE
	.align		8
        /*00b0*/ 	.dword	_ZN44_INTERNAL_a6129ffd_13_StepKernel_cu_e886815e4cuda3std3__45__cpo3endE
	.align		8
        /*00b8*/ 	.dword	_ZN44_INTERNAL_a6129ffd_13_StepKernel_cu_e886815e4cuda3std3__45__cpo6cbeginE
	.align		8
        /*00c0*/ 	.dword	_ZN44_INTERNAL_a6129ffd_13_StepKernel_cu_e886815e4cuda3std3__45__cpo4cendE
	.align		8
        /*00c8*/ 	.dword	_ZN44_INTERNAL_a6129ffd_13_StepKernel_cu_e886815e4cuda3std3__45__cpo6rbeginE
	.align		8
        /*00d0*/ 	.dword	_ZN44_INTERNAL_a6129ffd_13_StepKernel_cu_e886815e4cuda3std3__45__cpo4rendE
	.align		8
        /*00d8*/ 	.dword	_ZN44_INTERNAL_a6129ffd_13_StepKernel_cu_e886815e4cuda3std3__45__cpo7crbeginE
	.align		8
        /*00e0*/ 	.dword	_ZN44_INTERNAL_a6129ffd_13_StepKernel_cu_e886815e4cuda3std3__45__cpo5crendE
	.align		8
        /*00e8*/ 	.dword	_ZN44_INTERNAL_a6129ffd_13_StepKernel_cu_e886815e4cuda3std3__446_GLOBAL__N__a6129ffd_13_StepKernel_cu_e886815e6ignoreE
	.align		8
        /*00f0*/ 	.dword	_ZN44_INTERNAL_a6129ffd_13_StepKernel_cu_e886815e4cuda3std3__419piecewise_constructE
	.align		8
        /*00f8*/ 	.dword	_ZN44_INTERNAL_a6129ffd_13_StepKernel_cu_e886815e4cuda3std3__48in_placeE
	.align		8
        /*0100*/ 	.dword	_ZN44_INTERNAL_a6129ffd_13_StepKernel_cu_e886815e4cuda3std3__420unreachable_sentinelE
	.align		8
        /*0108*/ 	.dword	_ZN44_INTERNAL_a6129ffd_13_StepKernel_cu_e886815e4cuda3std6ranges3__45__cpo4swapE
	.align		8
        /*0110*/ 	.dword	_ZN44_INTERNAL_a6129ffd_13_StepKernel_cu_e886815e4cuda3std6ranges3__45__cpo9iter_moveE
	.align		8
        /*0118*/ 	.dword	_ZN44_INTERNAL_a6129ffd_13_StepKernel_cu_e886815e4cuda3std6ranges3__45__cpo5beginE
	.align		8
        /*0120*/ 	.dword	_ZN44_INTERNAL_a6129ffd_13_StepKernel_cu_e886815e4cuda3std6ranges3__45__cpo3endE
	.align		8
        /*0128*/ 	.dword	_ZN44_INTERNAL_a6129ffd_13_StepKernel_cu_e886815e4cuda3std6ranges3__45__cpo6cbeginE
	.align		8
        /*0130*/ 	.dword	_ZN44_INTERNAL_a6129ffd_13_StepKernel_cu_e886815e4cuda3std6ranges3__45__cpo4cendE
	.align		8
        /*0138*/ 	.dword	_ZN44_INTERNAL_a6129ffd_13_StepKernel_cu_e886815e4cuda3std6ranges3__45__cpo7advanceE
	.align		8
        /*0140*/ 	.dword	_ZN44_INTERNAL_a6129ffd_13_StepKernel_cu_e886815e4cuda3std6ranges3__45__cpo9iter_swapE
	.align		8
        /*0148*/ 	.dword	_ZN44_INTERNAL_a6129ffd_13_StepKernel_cu_e886815e4cuda3std6ranges3__45__cpo4nextE
	.align		8
        /*0150*/ 	.dword	_ZN44_INTERNAL_a6129ffd_13_StepKernel_cu_e886815e4cuda3std6ranges3__45__cpo4prevE
	.align		8
        /*0158*/ 	.dword	_ZN44_INTERNAL_a6129ffd_13_StepKernel_cu_e886815e4cuda3std6ranges3__45__cpo4dataE
	.align		8
        /*0160*/ 	.dword	_ZN44_INTERNAL_a6129ffd_13_StepKernel_cu_e886815e4cuda3std6ranges3__45__cpo5cdataE
	.align		8
        /*0168*/ 	.dword	_ZN44_INTERNAL_a6129ffd_13_StepKernel_cu_e886815e4cuda3std6ranges3__45__cpo4sizeE
	.align		8
        /*0170*/ 	.dword	_ZN44_INTERNAL_a6129ffd_13_StepKernel_cu_e886815e4cuda3std6ranges3__45__cpo5ssizeE
	.align		8
        /*0178*/ 	.dword	_ZN44_INTERNAL_a6129ffd_13_StepKernel_cu_e886815e4cuda3std6ranges3__45__cpo8distanceE
	.align		8
        /*0180*/ 	.dword	_ZN44_INTERNAL_a6129ffd_13_StepKernel_cu_e886815e6thrust24THRUST_300001_SM_1000_NS6system6detail10sequential3seqE
	.align		8
        /*0188*/ 	.dword	$str$6
	.align		8
        /*0190*/ 	.dword	$str$7


//--------------------- .text._ZN2at6native18elementwise_kernelILi128ELi4EZNS0_15gpu_kernel_implINS0_13BinaryFunctorIN3c108BFloat16ES5_S5_ZZZNS0_21heaviside_kernel_cudaERNS_18TensorIteratorBaseEENKUlvE_clEvENKUlvE8_clEvEUlS5_S5_E_EEEEvS7_RKT_EUliE_EEviT1_ --------------------------
	.section	.text._ZN2at6native18elementwise_kernelILi128ELi4EZNS0_15gpu_kernel_implINS0_13BinaryFunctorIN3c108BFloat16ES5_S5_ZZZNS0_21heaviside_kernel_cudaERNS_18TensorIteratorBaseEENKUlvE_clEvENKUlvE8_clEvEUlS5_S5_E_EEEEvS7_RKT_EUliE_EEviT1_,"ax",@progbits
	.align	128
        .global         _ZN2at6native18elementwise_kernelILi128ELi4EZNS0_15gpu_kernel_implINS0_13BinaryFunctorIN3c108BFloat16ES5_S5_ZZZNS0_21heaviside_kernel_cudaERNS_18TensorIteratorBaseEENKUlvE_clEvENKUlvE8_clEvEUlS5_S5_E_EEEEvS7_RKT_EUliE_EEviT1_
        .type           _ZN2at6native18elementwise_kernelILi128ELi4EZNS0_15gpu_kernel_implINS0_13BinaryFunctorIN3c108BFloat16ES5_S5_ZZZNS0_21heaviside_kernel_cudaERNS_18TensorIteratorBaseEENKUlvE_clEvENKUlvE8_clEvEUlS5_S5_E_EEEEvS7_RKT_EUliE_EEviT1_,@function
        .size           _ZN2at6native18elementwise_kernelILi128ELi4EZNS0_15gpu_kernel_implINS0_13BinaryFunctorIN3c108BFloat16ES5_S5_ZZZNS0_21heaviside_kernel_cudaERNS_18TensorIteratorBaseEENKUlvE_clEvENKUlvE8_clEvEUlS5_S5_E_EEEEvS7_RKT_EUliE_EEviT1_,(.L_x_32309 - _ZN2at6native18elementwise_kernelILi128ELi4EZNS0_15gpu_kernel_implINS0_13BinaryFunctorIN3c108BFloat16ES5_S5_ZZZNS0_21heaviside_kernel_cudaERNS_18TensorIteratorBaseEENKUlvE_clEvENKUlvE8_clEvEUlS5_S5_E_EEEEvS7_RKT_EUliE_EEviT1_)
        .other          _ZN2at6native18elementwise_kernelILi128ELi4EZNS0_15gpu_kernel_implINS0_13BinaryFunctorIN3c108BFloat16ES5_S5_ZZZNS0_21heaviside_kernel_cudaERNS_18TensorIteratorBaseEENKUlvE_clEvENKUlvE8_clEvEUlS5_S5_E_EEEEvS7_RKT_EUliE_EEviT1_,@"STO_CUDA_ENTRY STV_DEFAULT"
_ZN2at6native18elementwise_kernelILi128ELi4EZNS0_15gpu_kernel_implINS0_13BinaryFunctorIN3c108BFloat16ES5_S5_ZZZNS0_21heaviside_kernel_cudaERNS_18TensorIteratorBaseEENKUlvE_clEvENKUlvE8_clEvEUlS5_S5_E_EEEEvS7_RKT_EUliE_EEviT1_:
.text._ZN2at6native18elementwise_kernelILi128ELi4EZNS0_15gpu_kernel_implINS0_13BinaryFunctorIN3c108BFloat16ES5_S5_ZZZNS0_21heaviside_kernel_cudaERNS_18TensorIteratorBaseEENKUlvE_clEvENKUlvE8_clEvEUlS5_S5_E_EEEEvS7_RKT_EUliE_EEviT1_:
[----:B------:R-:W0:Y:S01]  /*0000*/  LDC R1, c[0x0][0x37c] ;  /* 0x0000df00ff017b82 */ /* 0x000e220000000800 */
[----:B------:R-:W1:Y:S07]  /*0010*/  S2R R17, SR_TID.X ;  /* 0x0000000000117919 */ /* 0x000e6e0000002100 */
[----:B------:R-:W2:Y:S01]  /*0020*/  S2UR UR4, SR_CTAID.X ;  /* 0x00000000000479c3 */ /* 0x000ea20000002500 */
[----:B------:R-:W3:Y:S01]  /*0030*/  LDCU UR40, c[0x0][0x388] ;  /* 0x00007100ff2877ac */ /* 0x000ee20008000800 */
[----:B------:R-:W-:Y:S01]  /*0040*/  BSSY.RECONVERGENT B6, `(.L_x_0) ;  /* 0x0000476000067945 */ /* 0x000fe20003800200 */
[----:B------:R-:W4:Y:S01]  /*0050*/  LDCU UR5, c[0x0][0x380] ;  /* 0x00007000ff0577ac */ /* 0x000f220008000800 */
[----:B------:R-:W0:Y:S01]  /*0060*/  LDCU.64 UR36, c[0x0][0x358] ;  /* 0x00006b00ff2477ac */ /* 0x000e220008000a00 */
[----:B------:R-:W0:Y:S01]  /*0070*/  LDCU.U8 UR39, c[0x0][0x602] ;  /* 0x0000c040ff2777ac */ /* 0x000e220008000000 */
[----:B------:R-:W0:Y:S01]  /*0080*/  LDCU.U8 UR42, c[0x0][0x603] ;  /* 0x0000c060ff2a77ac */ /* 0x000e220008000000 */
[----:B---3--:R-:W-:Y:S01]  /*0090*/  UIADD3 UR41, UPT, UPT, UR40, -0x1, URZ ;  /* 0xffffffff28297890 */ /* 0x008fe2000fffe0ff */
[----:B------:R-:W3:Y:S01]  /*00a0*/  LDCU.U8 UR43, c[0x0][0x601] ;  /* 0x0000c020ff2b77ac */ /* 0x000ee20008000000 */
[----:B--2---:R-:W-:-:S02]  /*00b0*/  USHF.L.U32 UR4, UR4, 0x9, URZ ;  /* 0x0000000904047899 */ /* 0x004fc400080006ff */
[----:B------:R-:W-:-:S04]  /*00c0*/  UISETP.LT.U32.AND UP0, UPT, UR41, 0x18, UPT ;  /* 0x000000182900788c */ /* 0x000fc8000bf01070 */
[----:B-1----:R-:W-:Y:S01]  /*00d0*/  LOP3.LUT R17, R17, UR4, RZ, 0xfc, !PT ;  /* 0x0000000411117c12 */ /* 0x002fe2000f8efcff */
[----:B------:R-:W-:-:S03]  /*00e0*/  USEL UR38, UR41, 0x18, UP0 ;  /* 0x0000001829267887 */ /* 0x000fc60008000000 */
[----:B----4-:R-:W-:Y:S01]  /*00f0*/  ISETP.GE.AND P0, PT, R17, UR5, PT ;  /* 0x0000000511007c0c */ /* 0x010fe2000bf06270 */
[----:B------:R-:W-:-:S12]  /*0100*/  UIADD3 UR38, UPT, UPT, UR38, 0x1, URZ ;  /* 0x0000000126267890 */ /* 0x000fd8000fffe0ff */
[----:B0--3--:R-:W-:Y:S05]  /*0110*/  @P0 BRA `(.L_x_1) ;  /* 0x0000004400a00947 */ /* 0x009fea0003800000 */
[----:B------:R-:W-:Y:S01]  /*0120*/  UISETP.NE.AND UP0, UPT, UR40, URZ, UPT ;  /* 0x000000ff2800728c */ /* 0x000fe2000bf05270 */
[----:B------:R-:W-:Y:S02]  /*0130*/  IMAD.MOV.U32 R18, RZ, RZ, RZ ;  /* 0x000000ffff127224 */ /* 0x000fe400078e00ff */
[----:B------:R-:W-:Y:S02]  /*0140*/  IMAD.MOV.U32 R0, RZ, RZ, RZ ;  /* 0x000000ffff007224 */ /* 0x000fe400078e00ff */
[----:B------:R-:W-:-:S04]  /*0150*/  IMAD.MOV.U32 R16, RZ, RZ, RZ ;  /* 0x000000ffff107224 */ /* 0x000fc800078e00ff */
[----:B------:R-:W-:Y:S05]  /*0160*/  BRA.U !UP0, `(.L_x_2) ;  /* 0x0000001508707547 */ /* 0x000fea000b800000 */
[----:B------:R-:W0:Y:S01]  /*0170*/  LDCU.64 UR4, c[0x0][0x390] ;  /* 0x00007200ff0477ac */ /* 0x000e220008000a00 */
[----:B------:R-:W-:Y:S01]  /*0180*/  IMAD.MOV.U32 R16, RZ, RZ, RZ ;  /* 0x000000ffff107224 */ /* 0x000fe200078e00ff */
[----:B------:R-:W1:Y:S01]  /*0190*/  LDCU UR6, c[0x0][0x38c] ;  /* 0x00007180ff0677ac */ /* 0x000e620008000800 */
[----:B------:R-:W2:Y:S01]  /*01a0*/  LDCU.64 UR8, c[0x0][0x4b8] ;  /* 0x00009700ff0877ac */ /* 0x000ea20008000a00 */
[----:B------:R-:W-:Y:S01]  /*01b0*/  UISETP.NE.AND UP0, UPT, UR41, URZ, UPT ;  /* 0x000000ff2900728c */ /* 0x000fe2000bf05270 */
[----:B0-----:R-:W-:Y:S01]  /*01c0*/  IMAD.HI.U32 R2, R17, UR4, R16 ;  /* 0x0000000411027c27 */ /* 0x001fe2000f8e0010 */
[----:B------:R-:W0:Y:S04]  /*01d0*/  LDCU UR4, c[0x0][0x4c0] ;  /* 0x00009800ff0477ac */ /* 0x000e280008000800 */
[----:B------:R-:W-:-:S05]  /*01e0*/  SHF.R.U32.HI R3, RZ, UR5, R2 ;  /* 0x00000005ff037c19 */ /* 0x000fca0008011602 */
[----:B------:R-:W-:-:S04]  /*01f0*/  IMAD.MOV R18, RZ, RZ, -R3 ;  /* 0x000000ffff127224 */ /* 0x000fc800078e0a03 */
[----:B-1----:R-:W-:-:S04]  /*0200*/  IMAD R18, R18, UR6, R17 ;  /* 0x0000000612127c24 */ /* 0x002fc8000f8e0211 */
[C---:B--2---:R-:W-:Y:S02]  /*0210*/  IMAD R16, R18.reuse, UR8, RZ ;  /* 0x0000000812107c24 */ /* 0x044fe4000f8e02ff */
[C---:B------:R-:W-:Y:S02]  /*0220*/  IMAD R0, R18.reuse, UR9, RZ ;  /* 0x0000000912007c24 */ /* 0x040fe4000f8e02ff */
[----:B0-----:R-:W-:Y:S01]  /*0230*/  IMAD R18, R18, UR4, RZ ;  /* 0x0000000412127c24 */ /* 0x001fe2000f8e02ff */
[----:B------:R-:W-:Y:S06]  /*0240*/  BRA.U !UP0, `(.L_x_2) ;  /* 0x0000001508387547 */ /* 0x000fec000b800000 */
[----:B------:R-:W0:Y:S01]  /*0250*/  LDCU.64 UR6, c[0x0][0x398] ;  /* 0x00007300ff0677ac */ /* 0x000e220008000a00 */
[----:B------:R-:W-:Y:S01]  /*0260*/  IMAD.MOV.U32 R2, RZ, RZ, RZ ;  /* 0x000000ffff027224 */ /* 0x000fe200078e00ff */
[----:B------:R-:W1:Y:S01]  /*0270*/  LDCU UR4, c[0x0][0x3a0] ;  /* 0x00007400ff0477ac */ /* 0x000e620008000800 */
[----:B------:R-:W2:Y:S01]  /*0280*/  LDCU UR5, c[0x0][0x4c4] ;  /* 0x00009880ff0577ac */ /* 0x000ea20008000800 */
[----:B------:R-:W3:Y:S01]  /*0290*/  LDCU.64 UR8, c[0x0][0x4c8] ;  /* 0x00009900ff0877ac */ /* 0x000ee20008000a00 */
[----:B------:R-:W-:Y:S01]  /*02a0*/  UISETP.NE.AND UP0, UPT, UR38, 0x2, UPT ;  /* 0x000000022600788c */ /* 0x000fe2000bf05270 */
[----:B0-----:R-:W-:-:S05]  /*02b0*/  IMAD.HI.U32 R4, R3, UR7, R2 ;  /* 0x0000000703047c27 */ /* 0x001fca000f8e0002 */
[----:B-1----:R-:W-:-:S05]  /*02c0*/  SHF.R.U32.HI R5, RZ, UR4, R4 ;  /* 0x00000004ff057c19 */ /* 0x002fca0008011604 */
[----:B------:R-:W-:-:S04]  /*02d0*/  IMAD.MOV R2, RZ, RZ, -R5 ;  /* 0x000000ffff027224 */ /* 0x000fc800078e0a05 */
[----:B------:R-:W-:-:S04]  /*02e0*/  IMAD R3, R2, UR6, R3 ;  /* 0x0000000602037c24 */ /* 0x000fc8000f8e0203 */
[C---:B--2---:R-:W-:Y:S02]  /*02f0*/  IMAD R16, R3.reuse, UR5, R16 ;  /* 0x0000000503107c24 */ /* 0x044fe4000f8e0210 */
[C---:B---3--:R-:W-:Y:S02]  /*0300*/  IMAD R0, R3.reuse, UR8, R0 ;  /* 0x0000000803007c24 */ /* 0x048fe4000f8e0200 */
[----:B------:R-:W-:Y:S01]  /*0310*/  IMAD R18, R3, UR9, R18 ;  /* 0x0000000903127c24 */ /* 0x000fe2000f8e0212 */
[----:B------:R-:W-:Y:S06]  /*0320*/  BRA.U !UP0, `(.L_x_2) ;  /* 0x0000001508007547 */ /* 0x000fec000b800000 */
[----:B------:R-:W0:Y:S01]  /*0330*/  LDCU.64 UR4, c[0x0][0x3a8] ;  /* 0x00007500ff0477ac */ /* 0x000e220008000a00 */
[----:B------:R-:W-:Y:S01]  /*0340*/  IMAD.MOV.U32 R4, RZ, RZ, RZ ;  /* 0x000000ffff047224 */ /* 0x000fe200078e00ff */
[----:B------:R-:W1:Y:S01]  /*0350*/  LDCU UR6, c[0x0][0x3a4] ;  /* 0x00007480ff0677ac */ /* 0x000e620008000800 */
[----:B------:R-:W2:Y:S01]  /*0360*/  LDCU.64 UR8, c[0x0][0x4d0] ;  /* 0x00009a00ff0877ac */ /* 0x000ea20008000a00 */
[----:B------:R-:W-:Y:S01]  /*0370*/  UISETP.NE.AND UP0, UPT, UR38, 0x3, UPT ;  /* 0x000000032600788c */ /* 0x000fe2000bf05270 */
[----:B0-----:R-:W-:Y:S01]  /*0380*/  IMAD.HI.U32 R2, R5, UR4, R4 ;  /* 0x0000000405027c27 */ /* 0x001fe2000f8e0004 */
[----:B------:R-:W0:Y:S04]  /*0390*/  LDCU UR4, c[0x0][0x4d8] ;  /* 0x00009b00ff0477ac */ /* 0x000e280008000800 */
[----:B------:R-:W-:-:S05]  /*03a0*/  SHF.R.U32.HI R3, RZ, UR5, R2 ;  /* 0x00000005ff037c19 */ /* 0x000fca0008011602 */
[----:B------:R-:W-:-:S04]  /*03b0*/  IMAD.MOV R4, RZ, RZ, -R3 ;  /* 0x000000ffff047224 */ /* 0x000fc800078e0a03 */
[----:B-1----:R-:W-:-:S04]  /*03c0*/  IMAD R5, R4, UR6, R5 ;  /* 0x0000000604057c24 */ /* 0x002fc8000f8e0205 */
[C---:B--2---:R-:W-:Y:S02]  /*03d0*/  IMAD R16, R5.reuse, UR8, R16 ;  /* 0x0000000805107c24 */ /* 0x044fe4000f8e0210 */
[C---:B------:R-:W-:Y:S02]  /*03e0*/  IMAD R0, R5.reuse, UR9, R0 ;  /* 0x0000000905007c24 */ /* 0x040fe4000f8e0200 */
[----:B0-----:R-:W-:Y:S01]  /*03f0*/  IMAD R18, R5, UR4, R18 ;  /* 0x0000000405127c24 */ /* 0x001fe2000f8e0212 */
[----:B------:R-:W-:Y:S06]  /*0400*/  BRA.U !UP0, `(.L_x_2) ;  /* 0x0000001108c87547 */ /* 0x000fec000b800000 */
[----:B------:R-:W0:Y:S01]  /*0410*/  LDCU.64 UR6, c[0x0][0x3b0] ;  /* 0x00007600ff0677ac */ /* 0x000e220008000a00 */
[----:B------:R-:W-:Y:S01]  /*0420*/  HFMA2 R2, -RZ, RZ, 0, 0 ;  /* 0x00000000ff027431 */ /* 0x000fe200000001ff */
        /* <DEDUP_REMOVED lines=69> */
[----:B------:R-:W-:Y:S01]  /*0880*/  MOV R4, RZ ;  /* 0x000000ff00047202 */ /* 0x000fe20000000f00 */
[----:B------:R-:W1:Y:S01]  /*0890*/  LDCU UR6, c[0x0][0x3ec] ;  /* 0x00007d80ff0677ac */ /* 0x000e620008000800 */
[----:B------:R-:W2:Y:S01]  /*08a0*/  LDCU.64 UR8, c[0x0][0x518] ;  /* 0x0000a300ff0877ac */ /* 0x000ea20008000a00 */
[----:B------:R-:W-:Y:S02]  /*08b0*/  UISETP.NE.AND UP0, UPT, UR38, 0x9, UPT ;  /* 0x000000092600788c */ /* 0x000fe4000bf05270 */
        /* <DEDUP_REMOVED lines=222> */
[----:B------:R-:W2:Y:S02]  /*16a0*/  LDCU.64 UR8, c[0x0][0x5d8] ;  /* 0x0000bb00ff0877ac */ /* 0x000ea40008000a00 */
[----:B0-----:R-:W-:Y:S01]  /*16b0*/  IMAD.HI.U32 R2, R5, UR4, R4 ;  /* 0x0000000405027c27 */ /* 0x001fe2000f8e0004 */
[----:B------:R-:W0:Y:S04]  /*16c0*/  LDCU UR4, c[0x0][0x5e0] ;  /* 0x0000bc00ff0477ac */ /* 0x000e280008000800 */
[----:B------:R-:W-:-:S05]  /*16d0*/  SHF.R.U32.HI R2, RZ, UR5, R2 ;  /* 0x00000005ff027c19 */ /* 0x000fca0008011602 */
[----:B------:R-:W-:-:S04]  /*16e0*/  IMAD.MOV R3, RZ, RZ, -R2 ;  /* 0x000000ffff037224 */ /* 0x000fc800078e0a02 */
[----:B-1----:R-:W-:-:S04]  /*16f0*/  IMAD R5, R3, UR6, R5 ;  /* 0x0000000603057c24 */ /* 0x002fc8000f8e0205 */
[C---:B--2---:R-:W-:Y:S02]  /*1700*/  IMAD R16, R5.reuse, UR8, R16 ;  /* 0x0000000805107c24 */ /* 0x044fe4000f8e0210 */
[C---:B------:R-:W-:Y:S02]  /*1710*/  IMAD R0, R5.reuse, UR9, R0 ;  /* 0x0000000905007c24 */ /* 0x040fe4000f8e0200 */
[----:B0-----:R-:W-:-:S07]  /*1720*/  IMAD R18, R5, UR4, R18 ;  /* 0x0000000405127c24 */ /* 0x001fce000f8e0212 */
.L_x_2:
[----:B------:R-:W0:Y:S01]  /*1730*/  LDCU.64 UR6, c[0x0][0x5f0] ;  /* 0x0000be00ff0677ac */ /* 0x000e220008000a00 */
[----:B------:R-:W-:-:S04]  /*1740*/  UPRMT UR4, UR39, 0x9910, URZ ;  /* 0x0000991027047896 */ /* 0x000fc800080000ff */
[----:B------:R-:W-:Y:S01]  /*1750*/  UISETP.GT.AND UP0, UPT, UR4, 0x9, UPT ;  /* 0x000000090400788c */ /* 0x000fe2000bf04270 */
[----:B0-----:R-:W-:-:S05]  /*1760*/  IADD3 R2, P0, PT, R0, UR6, RZ ;  /* 0x0000000600027c10 */ /* 0x001fca000ff1e0ff */
[----:B------:R-:W-:-:S03]  /*1770*/  IMAD.X R3, RZ, RZ, UR7, P0 ;  /* 0x00000007ff037e24 */ /* 0x000fc600080e06ff */
[----:B------:R-:W-:Y:S05]  /*1780*/  BRA.U UP0, `(.L_x_3) ;  /* 0x0000000500307547 */ /* 0x000fea000b800000 */
[----:B------:R-:W-:-:S09]  /*1790*/  UISETP.GT.AND UP0, UPT, UR4, 0x4, UPT ;  /* 0x000000040400788c */ /* 0x000fd2000bf04270 */
[----:B------:R-:W-:Y:S05]  /*17a0*/  BRA.U UP0, `(.L_x_4) ;  /* 0x0000000100947547 */ /* 0x000fea000b800000 */
[----:B------:R-:W-:-:S09]  /*17b0*/  UISETP.GT.AND UP0, UPT, UR4, 0x1, UPT ;  /* 0x000000010400788c */ /* 0x000fd2000bf04270 */
[----:B------:R-:W-:Y:S05]  /*17c0*/  BRA.U UP0, `(.L_x_5) ;  /* 0x0000000100387547 */ /* 0x000fea000b800000 */
[----:B------:R-:W-:-:S09]  /*17d0*/  UISETP.NE.AND UP0, UPT, UR39, URZ, UPT ;  /* 0x000000ff2700728c */ /* 0x000fd2000bf05270 */
[----:B------:R-:W-:Y:S05]  /*17e0*/  BRA.U !UP0, `(.L_x_6) ;  /* 0x00000001081c7547 */ /* 0x000fea000b800000 */
[----:B------:R-:W-:-:S09]  /*17f0*/  UISETP.NE.AND UP0, UPT, UR4, 0x1, UPT ;  /* 0x000000010400788c */ /* 0x000fd2000bf05270 */
[----:B------:R-:W-:Y:S05]  /*1800*/  BRA.U UP0, `(.L_x_7) ;  /* 0x0000000d004c7547 */ /* 0x000fea000b800000 */
[----:B------:R-:W2:Y:S02]  /*1810*/  LDG.E.S8 R2, desc[UR36][R2.64] ;  /* 0x0000002402027981 */ /* 0x000ea4000c1e1300 */
[----:B--2---:R-:W0:Y:S02]  /*1820*/  I2F.S16 R0, R2 ;  /* 0x0000000200007306 */ /* 0x004e240000101400 */
[----:B0-----:R-:W-:-:S04]  /*1830*/  F2FP.BF16.F32.PACK_AB R0, RZ, R0 ;  /* 0x00000000ff00723e */ /* 0x001fc800000010ff */
[----:B------:R-:W-:Y:S01]  /*1840*/  PRMT R19, R0, 0x7610, R19 ;  /* 0x0000761000137816 */ /* 0x000fe20000000013 */
[----:B------:R-:W-:Y:S06]  /*1850*/  BRA `(.L_x_8) ;  /* 0x0000000c00d47947 */ /* 0x000fec0003800000 */
.L_x_6:
[----:B------:R-:W2:Y:S02]  /*1860*/  LDG.E.U8 R2, desc[UR36][R2.64] ;  /* 0x0000002402027981 */ /* 0x000ea4000c1e1100 */
[----:B--2---:R-:W-:-:S04]  /*1870*/  I2FP.F32.U32 R0, R2 ;  /* 0x0000000200007245 */ /* 0x004fc80000201000 */
[----:B------:R-:W-:-:S04]  /*1880*/  F2FP.BF16.F32.PACK_AB R0, RZ, R0 ;  /* 0x00000000ff00723e */ /* 0x000fc800000010ff */
[----:B------:R-:W-:Y:S01]  /*1890*/  PRMT R19, R0, 0x7610, R19 ;  /* 0x0000761000137816 */ /* 0x000fe20000000013 */
[----:B------:R-:W-:Y:S06]  /*18a0*/  BRA `(.L_x_8) ;  /* 0x0000000c00c07947 */ /* 0x000fec0003800000 */
.L_x_5:
[----:B------:R-:W-:-:S09]  /*18b0*/  UISETP.NE.AND UP0, UPT, UR4, 0x2, UPT ;  /* 0x000000020400788c */ /* 0x000fd2000bf05270 */
[----:B------:R-:W-:Y:S05]  /*18c0*/  BRA.U !UP0, `(.L_x_9) ;  /* 0x0000000108387547 */ /* 0x000fea000b800000 */
[----:B------:R-:W-:-:S09]  /*18d0*/  UISETP.NE.AND UP0, UPT, UR4, 0x3, UPT ;  /* 0x000000030400788c */ /* 0x000fd2000bf05270 */
[----:B------:R-:W-:Y:S05]  /*18e0*/  BRA.U !UP0, `(.L_x_10) ;  /* 0x00000001081c7547 */ /* 0x000fea000b800000 */
[----:B------:R-:W-:-:S09]  /*18f0*/  UISETP.NE.AND UP0, UPT, UR4, 0x4, UPT ;  /* 0x000000040400788c */ /* 0x000fd2000bf05270 */
[----:B------:R-:W-:Y:S05]  /*1900*/  BRA.U UP0, `(.L_x_7) ;  /* 0x0000000d000c7547 */ /* 0x000fea000b800000 */
[----:B------:R-:W2:Y:S02]  /*1910*/  LDG.E.64 R2, desc[UR36][R2.64] ;  /* 0x0000002402027981 */ /* 0x000ea4000c1e1b00 */
[----:B--2---:R-:W0:Y:S02]  /*1920*/  I2F.S64 R0, R2 ;  /* 0x0000000200007312 */ /* 0x004e240000301400 */
[----:B0-----:R-:W-:-:S04]  /*1930*/  F2FP.BF16.F32.PACK_AB R0, RZ, R0 ;  /* 0x00000000ff00723e */ /* 0x001fc800000010ff */
[----:B------:R-:W-:Y:S01]  /*1940*/  PRMT R19, R0, 0x7610, R19 ;  /* 0x0000761000137816 */ /* 0x000fe20000000013 */
[----:B------:R-:W-:Y:S06]  /*1950*/  BRA `(.L_x_8) ;  /* 0x0000000c00947947 */ /* 0x000fec0003800000 */
.L_x_10:
[----:B------:R-:W2:Y:S02]  /*1960*/  LDG.E R2, desc[UR36][R2.64] ;  /* 0x0000002402027981 */ /* 0x000ea4000c1e1900 */
[----:B--2---:R-:W-:-:S04]  /*1970*/  I2FP.F32.S32 R0, R2 ;  /* 0x0000000200007245 */ /* 0x004fc80000201400 */
[----:B------:R-:W-:-:S04]  /*1980*/  F2FP.BF16.F32.PACK_AB R0, RZ, R0 ;  /* 0x00000000ff00723e */ /* 0x000fc800000010ff */
[----:B------:R-:W-:Y:S01]  /*1990*/  PRMT R19, R0, 0x7610, R19 ;  /* 0x0000761000137816 */ /* 0x000fe20000000013 */
[----:B------:R-:W-:Y:S06]  /*19a0*/  BRA `(.L_x_8) ;  /* 0x0000000c00807947 */ /* 0x000fec0003800000 */
.L_x_9:
[----:B------:R-:W2:Y:S02]  /*19b0*/  LDG.E.U16 R2, desc[UR36][R2.64] ;  /* 0x0000002402027981 */ /* 0x000ea4000c1e1500 */
[----:B--2---:R-:W0:Y:S02]  /*19c0*/  I2F.S16 R0, R2 ;  /* 0x0000000200007306 */ /* 0x004e240000101400 */
[----:B0-----:R-:W-:-:S04]  /*19d0*/  F2FP.BF16.F32.PACK_AB R0, RZ, R0 ;  /* 0x00000000ff00723e */ /* 0x001fc800000010ff */
[----:B------:R-:W-:Y:S01]  /*19e0*/  PRMT R19, R0, 0x7610, R19 ;  /* 0x0000761000137816 */ /* 0x000fe20000000013 */
[----:B------:R-:W-:Y:S06]  /*19f0*/  BRA `(.L_x_8) ;  /* 0x0000000c006c7947 */ /* 0x000fec0003800000 */
.L_x_4:
[----:B------:R-:W-:-:S09]  /*1a00*/  UISETP.GT.AND UP0, UPT, UR4, 0x6, UPT ;  /* 0x000000060400788c */ /* 0x000fd2000bf04270 */
[----:B------:R-:W-:Y:S05]  /*1a10*/  BRA.U UP0, `(.L_x_11) ;  /* 0x0000000100307547 */ /* 0x000fea000b800000 */
[----:B------:R-:W-:-:S09]  /*1a20*/  UISETP.NE.AND UP0, UPT, UR4, 0x5, UPT ;  /* 0x000000050400788c */ /* 0x000fd2000bf05270 */
[----:B------:R-:W-:Y:S05]  /*1a30*/  BRA.U !UP0, `(.L_x_12) ;  /* 0x0000000108147547 */ /* 0x000fea000b800000 */
[----:B------:R-:W-:-:S09]  /*1a40*/  UISETP.NE.AND UP0, UPT, UR4, 0x6, UPT ;  /* 0x000000060400788c */ /* 0x000fd2000bf05270 */
[----:B------:R-:W-:Y:S05]  /*1a50*/  BRA.U UP0, `(.L_x_7) ;  /* 0x0000000900b87547 */ /* 0x000fea000b800000 */
[----:B------:R-:W2:Y:S02]  /*1a60*/  LDG.E R2, desc[UR36][R2.64] ;  /* 0x0000002402027981 */ /* 0x000ea4000c1e1900 */
[----:B--2---:R-:W-:Y:S01]  /*1a70*/  F2FP.BF16.F32.PACK_AB R19, RZ, R2 ;  /* 0x00000002ff13723e */ /* 0x004fe200000010ff */
[----:B------:R-:W-:Y:S06]  /*1a80*/  BRA `(.L_x_8) ;  /* 0x0000000c00487947 */ /* 0x000fec0003800000 */
.L_x_12:
[----:B------:R-:W2:Y:S02]  /*1a90*/  LDG.E.U16 R0, desc[UR36][R2.64] ;  /* 0x0000002402007981 */ /* 0x000ea4000c1e1500 */
[----:B--2---:R-:W-:-:S05]  /*1aa0*/  HADD2.F32 R0, -RZ, R0.H0_H0 ;  /* 0x20000000ff007230 */ /* 0x004fca0000004100 */
[----:B------:R-:W-:-:S04]  /*1ab0*/  F2FP.BF16.F32.PACK_AB R0, RZ, R0 ;  /* 0x00000000ff00723e */ /* 0x000fc800000010ff */
[----:B------:R-:W-:Y:S01]  /*1ac0*/  PRMT R19, R0, 0x7610, R19 ;  /* 0x0000761000137816 */ /* 0x000fe20000000013 */
[----:B------:R-:W-:Y:S06]  /*1ad0*/  BRA `(.L_x_8) ;  /* 0x0000000c00347947 */ /* 0x000fec0003800000 */
.L_x_11:
[----:B------:R-:W-:-:S09]  /*1ae0*/  UISETP.NE.AND UP0, UPT, UR4, 0x7, UPT ;  /* 0x000000070400788c */ /* 0x000fd2000bf05270 */
[----:B------:R-:W-:Y:S05]  /*1af0*/  BRA.U !UP0, `(.L_x_13) ;  /* 0x0000000108307547 */ /* 0x000fea000b800000 */
[----:B------:R-:W-:-:S09]  /*1b00*/  UISETP.NE.AND UP0, UPT, UR4, 0x8, UPT ;  /* 0x000000080400788c */ /* 0x000fd2000bf05270 */
[----:B------:R-:W-:Y:S05]  /*1b10*/  BRA.U !UP0, `(.L_x_14) ;  /* 0x0000000108147547 */ /* 0x000fea000b800000 */
[----:B------:R-:W-:-:S09]  /*1b20*/  UISETP.NE.AND UP0, UPT, UR4, 0x9, UPT ;  /* 0x000000090400788c */ /* 0x000fd2000bf05270 */
[----:B------:R-:W-:Y:S05]  /*1b30*/  BRA.U UP0, `(.L_x_7) ;  /* 0x0000000900807547 */ /* 0x000fea000b800000 */
[----:B------:R-:W2:Y:S02]  /*1b40*/  LDG.E R2, desc[UR36][R2.64] ;  /* 0x0000002402027981 */ /* 0x000ea4000c1e1900 */
[----:B--2---:R-:W-:Y:S01]  /*1b50*/  F2FP.BF16.F32.PACK_AB R19, RZ, R2 ;  /* 0x00000002ff13723e */ /* 0x004fe200000010ff */
[----:B------:R-:W-:Y:S06]  /*1b60*/  BRA `(.L_x_8) ;  /* 0x0000000c00107947 */ /* 0x000fec0003800000 */
.L_x_14:
[----:B------:R-:W2:Y:S02]  /*1b70*/  LDG.E.U16 R2, desc[UR36][R2.64] ;  /* 0x0000002402027981 */ /* 0x000ea4000c1e1500 */
[----:B--2---:R-:W-:-:S05]  /*1b80*/  HADD2.F32 R0, -RZ, R2.H0_H0 ;  /* 0x20000002ff007230 */ /* 0x004fca0000004100 */
[----:B------:R-:W-:-:S04]  /*1b90*/  F2FP.BF16.F32.PACK_AB R0, RZ, R0 ;  /* 0x00000000ff00723e */ /* 0x000fc800000010ff */
[----:B------:R-:W-:Y:S01]  /*1ba0*/  PRMT R19, R0, 0x7610, R19 ;  /* 0x0000761000137816 */ /* 0x000fe20000000013 */
[----:B------:R-:W-:Y:S06]  /*1bb0*/  BRA `(.L_x_8) ;  /* 0x0000000800fc7947 */ /* 0x000fec0003800000 */
.L_x_13:
[----:B------:R-:W2:Y:S01]  /*1bc0*/  LDG.E.64 R2, desc[UR36][R2.64] ;  /* 0x0000002402027981 */ /* 0x000ea2000c1e1b00 */
[----:B------:R-:W-:Y:S01]  /*1bd0*/  UMOV UR4, 0xf0000000 ;  /* 0xf000000000047882 */ /* 0x000fe20000000000 */
[----:B------:R-:W-:Y:S01]  /*1be0*/  UMOV UR5, 0x380fffff ;  /* 0x380fffff00057882 */ /* 0x000fe20000000000 */
[----:B--2---:R-:W0:Y:S01]  /*1bf0*/  F2F.F32.F64 R0, R2 ;  /* 0x0000000200007310 */ /* 0x004e220000301000 */
[----:B------:R-:W-:-:S14]  /*1c00*/  DSETP.GEU.AND P0, PT, |R2|, UR4, PT ;  /* 0x0000000402007e2a */ /* 0x000fdc000bf0e200 */
[----:B0-----:R-:W-:-:S05]  /*1c10*/  @!P0 FMUL R0, R0, 1.175494350822287508e-38 ;  /* 0x0080000000008820 */ /* 0x001fca0000400000 */
[----:B------:R-:W-:-:S04]  /*1c20*/  F2FP.BF16.F32.PACK_AB R0, RZ, R0 ;  /* 0x00000000ff00723e */ /* 0x000fc800000010ff */
[----:B------:R-:W-:Y:S01]  /*1c30*/  PRMT R19, R0, 0x7610, R19 ;  /* 0x0000761000137816 */ /* 0x000fe20000000013 */
[----:B------:R-:W-:Y:S06]  /*1c40*/  BRA `(.L_x_8) ;  /* 0x0000000800d87947 */ /* 0x000fec0003800000 */
.L_x_3:
[----:B------:R-:W-:-:S09]  /*1c50*/  UISETP.GT.AND UP0, UPT, UR4, 0x18, UPT ;  /* 0x000000180400788c */ /* 0x000fd2000bf04270 */
[----:B------:R-:W-:Y:S05]  /*1c60*/  BRA.U UP0, `(.L_x_15) ;  /* 0x0000000500007547 */ /* 0x000fea000b800000 */
[----:B------:R-:W-:-:S09]  /*1c70*/  UISETP.GT.AND UP0, UPT, UR4, 0xe, UPT ;  /* 0x0000000e0400788c */ /* 0x000fd2000bf04270 */
[----:B------:R-:W-:Y:S05]  /*1c80*/  BRA.U UP0, `(.L_x_16) ;  /* 0x00000001004c7547 */ /* 0x000fea000b800000 */
[----:B------:R-:W-:-:S09]  /*1c90*/  UISETP.NE.AND UP0, UPT, UR4, 0xa, UPT ;  /* 0x0000000a0400788c */ /* 0x000fd2000bf05270 */
[----:B------:R-:W-:Y:S05]  /*1ca0*/  BRA.U !UP0, `(.L_x_17) ;  /* 0x0000000108207547 */ /* 0x000fea000b800000 */
[----:B------:R-:W-:-:S09]  /*1cb0*/  UISETP.NE.AND UP0, UPT, UR4, 0xb, UPT ;  /* 0x0000000b0400788c */ /* 0x000fd2000bf05270 */
[----:B------:R-:W-:Y:S05]  /*1cc0*/  BRA.U UP0, `(.L_x_7) ;  /* 0x00000009001c7547 */ /* 0x000fea000b800000 */
[----:B------:R-:W2:Y:S02]  /*1cd0*/  LDG.E.U8 R2, desc[UR36][R2.64] ;  /* 0x0000002402027981 */ /* 0x000ea4000c1e1100 */
[----:B--2---:R-:W-:-:S04]  /*1ce0*/  ISETP.NE.AND P0, PT, R2, RZ, PT ;  /* 0x000000ff0200720c */ /* 0x004fc80003f05270 */
[----:B------:R-:W-:-:S04]  /*1cf0*/  FSEL R0, RZ, 1, !P0 ;  /* 0x3f800000ff007808 */ /* 0x000fc80004000000 */
[----:B------:R-:W-:-:S04]  /*1d00*/  F2FP.BF16.F32.PACK_AB R0, RZ, R0 ;  /* 0x00000000ff00723e */ /* 0x000fc800000010ff */
[----:B------:R-:W-:Y:S01]  /*1d10*/  PRMT R19, R0, 0x7610, R19 ;  /* 0x0000761000137816 */ /* 0x000fe20000000013 */
[----:B------:R-:W-:Y:S06]  /*1d20*/  BRA `(.L_x_8) ;  /* 0x0000000800a07947 */ /* 0x000fec0003800000 */
.L_x_17:
        /* <DEDUP_REMOVED lines=9> */
.L_x_16:
[----:B------:R-:W-:-:S09]  /*1dc0*/  UISETP.NE.AND UP0, UPT, UR4, 0xf, UPT ;  /* 0x0000000f0400788c */ /* 0x000fd2000bf05270 */
[----:B------:R-:W-:Y:S05]  /*1dd0*/  BRA.U !UP0, `(.L_x_18) ;  /* 0x00000001089c7547 */ /* 0x000fea000b800000 */
[----:B------:R-:W-:-:S09]  /*1de0*/  UISETP.NE.AND UP0, UPT, UR4, 0x17, UPT ;  /* 0x000000170400788c */ /* 0x000fd2000bf05270 */
[----:B------:R-:W-:Y:S05]  /*1df0*/  BRA.U !UP0, `(.L_x_19) ;  /* 0x00000001085c7547 */ /* 0x000fea000b800000 */
[----:B------:R-:W-:-:S09]  /*1e00*/  UISETP.NE.AND UP0, UPT, UR4, 0x18, UPT ;  /* 0x000000180400788c */ /* 0x000fd2000bf05270 */
[----:B------:R-:W-:Y:S05]  /*1e10*/  BRA.U UP0, `(.L_x_7) ;  /* 0x0000000500c87547 */ /* 0x000fea000b800000 */
[----:B------:R-:W2:Y:S01]  /*1e20*/  LDG.E.U8 R0, desc[UR36][R2.64] ;  /* 0x0000002402007981 */ /* 0x000ea2000c1e1100 */
[----:B------:R-:W-:Y:S02]  /*1e30*/  IMAD.MOV.U32 R6, RZ, RZ, 0x1f ;  /* 0x0000001fff067424 */ /* 0x000fe400078e00ff */
[----:B--2---:R-:W-:-:S05]  /*1e40*/  IMAD.SHL.U32 R0, R0, 0x1000000, RZ ;  /* 0x0100000000007824 */ /* 0x004fca00078e00ff */
[C---:B------:R-:W-:Y:S02]  /*1e50*/  LOP3.LUT R4, R0.reuse, 0x7f000000, RZ, 0xc0, !PT ;  /* 0x7f00000000047812 */ /* 0x040fe400078ec0ff */
[----:B------:R-:W-:Y:S02]  /*1e60*/  LOP3.LUT P0, RZ, R0, 0x7f000000, RZ, 0xc0, !PT ;  /* 0x7f00000000ff7812 */ /* 0x000fe4000780c0ff */
[----:B------:R-:W0:Y:S02]  /*1e70*/  FLO.U32 R5, R4 ;  /* 0x0000000400057300 */ /* 0x000e2400000e0000 */
[----:B0-----:R-:W-:-:S05]  /*1e80*/  IMAD.MOV R5, RZ, RZ, -R5 ;  /* 0x000000ffff057224 */ /* 0x001fca00078e0a05 */
[----:B------:R-:W-:-:S05]  /*1e90*/  VIADDMNMX.U32 R5, R5, R6, 0x4, !PT ;  /* 0x0000000405057446 */ /* 0x000fca0007800006 */
[----:B------:R-:W-:-:S04]  /*1ea0*/  VIADD R5, R5, 0xfffffffc ;  /* 0xfffffffc05057836 */ /* 0x000fc80000000000 */
[----:B------:R-:W-:Y:S01]  /*1eb0*/  IMAD.SHL.U32 R7, R5, 0x800000, RZ ;  /* 0x0080000005077824 */ /* 0x000fe200078e00ff */
[C---:B------:R-:W-:Y:S02]  /*1ec0*/  SHF.L.U32 R6, R4.reuse, R5, RZ ;  /* 0x0000000504067219 */ /* 0x040fe400000006ff */
[----:B------:R-:W-:Y:S02]  /*1ed0*/  IADD3 R5, PT, PT, R4, 0x1000000, RZ ;  /* 0x0100000004057810 */ /* 0x000fe40007ffe0ff */
[----:B------:R-:W-:Y:S02]  /*1ee0*/  LEA.HI R6, R6, -R7, RZ, 0x1c ;  /* 0x8000000706067211 */ /* 0x000fe400078fe0ff */
[----:B------:R-:W-:-:S03]  /*1ef0*/  SHF.R.S32.HI R5, RZ, 0x8, R5 ;  /* 0x00000008ff057819 */ /* 0x000fc60000011405 */
[----:B------:R-:W-:-:S05]  /*1f00*/  VIADD R6, R6, 0x3c000000 ;  /* 0x3c00000006067836 */ /* 0x000fca0000000000 */
[----:B------:R-:W-:-:S04]  /*1f10*/  LOP3.LUT R5, R6, 0x7f800000, R5, 0xf8, !PT ;  /* 0x7f80000006057812 */ /* 0x000fc800078ef805 */
[----:B------:R-:W-:-:S04]  /*1f20*/  SEL R5, R5, RZ, P0 ;  /* 0x000000ff05057207 */ /* 0x000fc80000000000 */
[----:B------:R-:W-:-:S04]  /*1f30*/  LOP3.LUT R5, R5, 0x80000000, R0, 0xf8, !PT ;  /* 0x8000000005057812 */ /* 0x000fc800078ef800 */
[----:B------:R-:W-:-:S04]  /*1f40*/  F2FP.BF16.F32.PACK_AB R5, RZ, R5 ;  /* 0x00000005ff05723e */ /* 0x000fc800000010ff */
[----:B------:R-:W-:Y:S01]  /*1f50*/  PRMT R19, R5, 0x7610, R19 ;  /* 0x0000761005137816 */ /* 0x000fe20000000013 */
[----:B------:R-:W-:Y:S06]  /*1f60*/  BRA `(.L_x_8) ;  /* 0x0000000800107947 */ /* 0x000fec0003800000 */
.L_x_19:
[----:B------:R-:W2:Y:S02]  /*1f70*/  LDG.E.U8 R2, desc[UR36][R2.64] ;  /* 0x0000002402027981 */ /* 0x000ea4000c1e1100 */
[C---:B--2---:R-:W-:Y:S02]  /*1f80*/  IMAD.SHL.U32 R4, R2.reuse, 0x2000000, RZ ;  /* 0x0200000002047824 */ /* 0x044fe400078e00ff */
[----:B------:R-:W-:-:S03]  /*1f90*/  IMAD.SHL.U32 R5, R2, 0x100, RZ ;  /* 0x0000010002057824 */ /* 0x000fc600078e00ff */
[----:B------:R-:W-:-:S13]  /*1fa0*/  ISETP.GT.U32.AND P0, PT, R4, 0x7ffffff, PT ;  /* 0x07ffffff0400780c */ /* 0x000fda0003f04070 */
[C---:B------:R-:W-:Y:S02]  /*1fb0*/  @!P0 LOP3.LUT R0, R5.reuse, 0x7f00, RZ, 0xc0, !PT ;  /* 0x00007f0005008812 */ /* 0x040fe400078ec0ff */
[----:B------:R-:W-:Y:S02]  /*1fc0*/  @P0 LEA.HI R4, R4, 0x70000000, RZ, 0x1c ;  /* 0x7000000004040811 */ /* 0x000fe400078fe0ff */
[----:B------:R-:W-:Y:S02]  /*1fd0*/  @!P0 LOP3.LUT R0, R0, 0x3f000000, RZ, 0xfc, !PT ;  /* 0x3f00000000008812 */ /* 0x000fe400078efcff */
[----:B------:R-:W-:-:S03]  /*1fe0*/  PRMT R5, R5, 0x9910, RZ ;  /* 0x0000991005057816 */ /* 0x000fc600000000ff */
[----:B------:R-:W-:Y:S01]  /*1ff0*/  @!P0 FADD.FTZ R0, R0, -0.5 ;  /* 0xbf00000000008421 */ /* 0x000fe20000010000 */
[----:B------:R-:W-:-:S05]  /*2000*/  @P0 FMUL.FTZ R0, R4, 1.9259299443872358531e-34 ;  /* 0x0780000004000820 */ /* 0x000fca0000410000 */
[----:B------:R-:W-:-:S04]  /*2010*/  LOP3.LUT R0, R0, 0x80000000, R5, 0xf8, !PT ;  /* 0x8000000000007812 */ /* 0x000fc800078ef805 */
[----:B------:R-:W-:-:S04]  /*2020*/  F2FP.BF16.F32.PACK_AB R0, RZ, R0 ;  /* 0x00000000ff00723e */ /* 0x000fc800000010ff */
[----:B------:R-:W-:Y:S01]  /*2030*/  PRMT R19, R0, 0x7610, R19 ;  /* 0x0000761000137816 */ /* 0x000fe20000000013 */
[----:B------:R-:W-:Y:S06]  /*2040*/  BRA `(.L_x_8) ;  /* 0x0000000400d87947 */ /* 0x000fec0003800000 */
.L_x_18:
[----:B------:R0:W5:Y:S01]  /*2050*/  LDG.E.U16 R19, desc[UR36][R2.64] ;  /* 0x0000002402137981 */ /* 0x000162000c1e1500 */
[----:B------:R-:W-:Y:S05]  /*2060*/  BRA `(.L_x_8) ;  /* 0x0000000400d07947 */ /* 0x000fea0003800000 */
.L_x_15:
[----:B------:R-:W-:-:S09]  /*2070*/  UISETP.GT.AND UP0, UPT, UR4, 0x1b, UPT ;  /* 0x0000001b0400788c */ /* 0x000fd2000bf04270 */
[----:B------:R-:W-:Y:S05]  /*2080*/  BRA.U UP0, `(.L_x_20) ;  /* 0x0000000500147547 */ /* 0x000fea000b800000 */
[----:B------:R-:W-:-:S09]  /*2090*/  UISETP.NE.AND UP0, UPT, UR4, 0x19, UPT ;  /* 0x000000190400788c */ /* 0x000fd2000bf05270 */
[----:B------:R-:W-:Y:S05]  /*20a0*/  BRA.U !UP0, `(.L_x_21) ;  /* 0x0000000108987547 */ /* 0x000fea000b800000 */
[----:B------:R-:W-:-:S09]  /*20b0*/  UISETP.NE.AND UP0, UPT, UR4, 0x1a, UPT ;  /* 0x0000001a0400788c */ /* 0x000fd2000bf05270 */
[----:B------:R-:W-:Y:S05]  /*20c0*/  BRA.U !UP0, `(.L_x_22) ;  /* 0x00000001081c7547 */ /* 0x000fea000b800000 */
[----:B------:R-:W-:-:S09]  /*20d0*/  UISETP.NE.AND UP0, UPT, UR4, 0x1b, UPT ;  /* 0x0000001b0400788c */ /* 0x000fd2000bf05270 */
[----:B------:R-:W-:Y:S05]  /*20e0*/  BRA.U UP0, `(.L_x_7) ;  /* 0x0000000500147547 */ /* 0x000fea000b800000 */
[----:B------:R-:W2:Y:S02]  /*20f0*/  LDG.E.U16 R0, desc[UR36][R2.64] ;  /* 0x0000002402007981 */ /* 0x000ea4000c1e1500 */
[----:B--2---:R-:W-:-:S04]  /*2100*/  I2FP.F32.U32 R0, R0 ;  /* 0x0000000000007245 */ /* 0x004fc80000201000 */
[----:B------:R-:W-:-:S04]  /*2110*/  F2FP.BF16.F32.PACK_AB R0, RZ, R0 ;  /* 0x00000000ff00723e */ /* 0x000fc800000010ff */
[----:B------:R-:W-:Y:S01]  /*2120*/  PRMT R19, R0, 0x7610, R19 ;  /* 0x0000761000137816 */ /* 0x000fe20000000013 */
[----:B------:R-:W-:Y:S06]  /*2130*/  BRA `(.L_x_8) ;  /* 0x00000004009c7947 */ /* 0x000fec0003800000 */
.L_x_22:
[----:B------:R-:W2:Y:S01]  /*2140*/  LDG.E.U8 R3, desc[UR36][R2.64] ;  /* 0x0000002402037981 */ /* 0x000ea2000c1e1100 */
[----:B------:R-:W-:Y:S01]  /*2150*/  BSSY.RECONVERGENT B0, `(.L_x_23) ;  /* 0x0000018000007945 */ /* 0x000fe20003800200 */
[----:B------:R-:W-:Y:S01]  /*2160*/  IMAD.MOV.U32 R0, RZ, RZ, RZ ;  /* 0x000000ffff007224 */ /* 0x000fe200078e00ff */
[----:B--2---:R-:W-:-:S13]  /*2170*/  ISETP.NE.AND P0, PT, R3, RZ, PT ;  /* 0x000000ff0300720c */ /* 0x004fda0003f05270 */
[----:B------:R-:W-:Y:S05]  /*2180*/  @!P0 BRA `(.L_x_24) ;  /* 0x0000000000508947 */ /* 0x000fea0003800000 */
[----:B------:R-:W-:-:S13]  /*2190*/  ISETP.NE.AND P0, PT, R3, 0x80, PT ;  /* 0x000000800300780c */ /* 0x000fda0003f05270 */
[----:B------:R-:W-:Y:S01]  /*21a0*/  @!P0 IMAD.MOV.U32 R0, RZ, RZ, 0x7f800001 ;  /* 0x7f800001ff008424 */ /* 0x000fe200078e00ff */
[----:B------:R-:W-:Y:S06]  /*21b0*/  @!P0 BRA `(.L_x_24) ;  /* 0x0000000000448947 */ /* 0x000fec0003800000 */
[--C-:B------:R-:W-:Y:S01]  /*21c0*/  SHF.R.U32.HI R0, RZ, 0x3, R3.reuse ;  /* 0x00000003ff007819 */ /* 0x100fe20000011603 */
[----:B------:R-:W-:Y:S03]  /*21d0*/  BSSY.RECONVERGENT B1, `(.L_x_25) ;  /* 0x000000c000017945 */ /* 0x000fe60003800200 */
[----:B------:R-:W-:Y:S02]  /*21e0*/  LOP3.LUT P0, R2, R0, 0xf, RZ, 0xc0, !PT ;  /* 0x0000000f00027812 */ /* 0x000fe4000780c0ff */
[----:B------:R-:W-:-:S05]  /*21f0*/  SHF.R.U32.HI R0, RZ, 0x7, R3 ;  /* 0x00000007ff007819 */ /* 0x000fca0000011603 */
[----:B------:R-:W-:Y:S01]  /*2200*/  IMAD.U32 R7, R0, -0x80000000, RZ ;  /* 0x8000000000077824 */ /* 0x000fe200078e00ff */
[----:B------:R-:W-:-:S05]  /*2210*/  LOP3.LUT R0, R3, 0x7, RZ, 0xc0, !PT ;  /* 0x0000000703007812 */ /* 0x000fca00078ec0ff */
[----:B------:R-:W-:Y:S05]  /*2220*/  @P0 BRA `(.L_x_26) ;  /* 0x0000000000180947 */ /* 0x000fea0003800000 */
[----:B------:R-:W0:Y:S02]  /*2230*/  FLO.U32 R3, R0 ;  /* 0x0000000000037300 */ /* 0x000e2400000e0000 */
[----:B0-----:R-:W-:-:S04]  /*2240*/  IADD3 R3, PT, PT, -R3, 0x1f, RZ ;  /* 0x0000001f03037810 */ /* 0x001fc80007ffe1ff */
[----:B------:R-:W-:Y:S01]  /*2250*/  IADD3 R2, PT, PT, R2, 0x1d, -R3 ;  /* 0x0000001d02027810 */ /* 0x000fe20007ffe803 */
[----:B------:R-:W-:-:S05]  /*2260*/  VIADD R5, R3, 0xffffffe4 ;  /* 0xffffffe403057836 */ /* 0x000fca0000000000 */
[----:B------:R-:W-:-:S04]  /*2270*/  SHF.L.U32 R5, R0, R5, RZ ;  /* 0x0000000500057219 */ /* 0x000fc800000006ff */
[----:B------:R-:W-:-:S07]  /*2280*/  LOP3.LUT R0, R5, 0x7, RZ, 0xc0, !PT ;  /* 0x0000000705007812 */ /* 0x000fce00078ec0ff */
.L_x_26:
[----:B------:R-:W-:Y:S05]  /*2290*/  BSYNC.RECONVERGENT B1 ;  /* 0x0000000000017941 */ /* 0x000fea0003800200 */
.L_x_25:
[----:B------:R-:W-:Y:S01]  /*22a0*/  IMAD.SHL.U32 R0, R0, 0x100000, RZ ;  /* 0x0010000000007824 */ /* 0x000fe200078e00ff */
[----:B------:R-:W-:-:S04]  /*22b0*/  LEA R2, R2, 0x3b800000, 0x17 ;  /* 0x3b80000002027811 */ /* 0x000fc800078eb8ff */
[----:B------:R-:W-:-:S07]  /*22c0*/  LOP3.LUT R0, R2, R0, R7, 0xfe, !PT ;  /* 0x0000000002007212 */ /* 0x000fce00078efe07 */
.L_x_24:
[----:B------:R-:W-:Y:S05]  /*22d0*/  BSYNC.RECONVERGENT B0 ;  /* 0x0000000000007941 */ /* 0x000fea0003800200 */
.L_x_23:
[----:B------:R-:W-:-:S04]  /*22e0*/  F2FP.BF16.F32.PACK_AB R0, RZ, R0 ;  /* 0x00000000ff00723e */ /* 0x000fc800000010ff */
[----:B------:R-:W-:Y:S01]  /*22f0*/  PRMT R19, R0, 0x7610, R19 ;  /* 0x0000761000137816 */ /* 0x000fe20000000013 */
[----:B------:R-:W-:Y:S06]  /*2300*/  BRA `(.L_x_8) ;  /* 0x0000000400287947 */ /* 0x000fec0003800000 */
.L_x_21:
[----:B------:R-:W2:Y:S01]  /*2310*/  LDG.E.U8 R3, desc[UR36][R2.64] ;  /* 0x0000002402037981 */ /* 0x000ea2000c1e1100 */
[----:B------:R-:W-:Y:S01]  /*2320*/  BSSY.RECONVERGENT B0, `(.L_x_27) ;  /* 0x0000018000007945 */ /* 0x000fe20003800200 */
[----:B------:R-:W-:Y:S01]  /*2330*/  IMAD.MOV.U32 R0, RZ, RZ, RZ ;  /* 0x000000ffff007224 */ /* 0x000fe200078e00ff */
[----:B--2---:R-:W-:-:S13]  /*2340*/  ISETP.NE.AND P0, PT, R3, RZ, PT ;  /* 0x000000ff0300720c */ /* 0x004fda0003f05270 */
[----:B------:R-:W-:Y:S05]  /*2350*/  @!P0 BRA `(.L_x_28) ;  /* 0x0000000000508947 */ /* 0x000fea0003800000 */
[----:B------:R-:W-:-:S13]  /*2360*/  ISETP.NE.AND P0, PT, R3, 0x80, PT ;  /* 0x000000800300780c */ /* 0x000fda0003f05270 */
[----:B------:R-:W-:Y:S01]  /*2370*/  @!P0 MOV R0, 0x7f800001 ;  /* 0x7f80000100008802 */ /* 0x000fe20000000f00 */
        /* <DEDUP_REMOVED lines=14> */
.L_x_30:
[----:B------:R-:W-:Y:S05]  /*2460*/  BSYNC.RECONVERGENT B1 ;  /* 0x0000000000017941 */ /* 0x000fea0003800200 */
.L_x_29:
[----:B------:R-:W-:Y:S01]  /*2470*/  IMAD.SHL.U32 R0, R0, 0x200000, RZ ;  /* 0x0020000000007824 */ /* 0x000fe200078e00ff */
[----:B------:R-:W-:-:S04]  /*2480*/  LEA R2, R2, 0x37800000, 0x17 ;  /* 0x3780000002027811 */ /* 0x000fc800078eb8ff */
[----:B------:R-:W-:-:S07]  /*2490*/  LOP3.LUT R0, R2, R0, R7, 0xfe, !PT ;  /* 0x0000000002007212 */ /* 0x000fce00078efe07 */
.L_x_28:
[----:B------:R-:W-:Y:S05]  /*24a0*/  BSYNC.RECONVERGENT B0 ;  /* 0x0000000000007941 */ /* 0x000fea0003800200 */
.L_x_27:
[----:B------:R-:W-:-:S04]  /*24b0*/  F2FP.BF16.F32.PACK_AB R0, RZ, R0 ;  /* 0x00000000ff00723e */ /* 0x000fc800000010ff */
[----:B------:R-:W-:Y:S01]  /*24c0*/  PRMT R19, R0, 0x7610, R19 ;  /* 0x0000761000137816 */ /* 0x000fe20000000013 */
[----:B------:R-:W-:Y:S06]  /*24d0*/  BRA `(.L_x_8) ;  /* 0x0000000000b47947 */ /* 0x000fec0003800000 */
.L_x_20:
[----:B------:R-:W-:-:S09]  /*24e0*/  UISETP.NE.AND UP0, UPT, UR4, 0x1c, UPT ;  /* 0x0000001c0400788c */ /* 0x000fd2000bf05270 */
[----:B------:R-:W-:Y:S05]  /*24f0*/  BRA.U !UP0, `(.L_x_31) ;  /* 0x00000001089c7547 */ /* 0x000fea000b800000 */
[----:B------:R-:W-:-:S09]  /*2500*/  UISETP.NE.AND UP0, UPT, UR4, 0x1d, UPT ;  /* 0x0000001d0400788c */ /* 0x000fd2000bf05270 */
[----:B------:R-:W-:Y:S05]  /*2510*/  BRA.U !UP0, `(.L_x_32) ;  /* 0x0000000108807547 */ /* 0x000fea000b800000 */
[----:B------:R-:W-:-:S09]  /*2520*/  UISETP.NE.AND UP0, UPT, UR4, 0x2c, UPT ;  /* 0x0000002c0400788c */ /* 0x000fd2000bf05270 */
[----:B------:R-:W-:Y:S05]  /*2530*/  BRA.U !UP0, `(.L_x_33) ;  /* 0x0000000108487547 */ /* 0x000fea000b800000 */
.L_x_7:
[----:B------:R-:W-:Y:S01]  /*2540*/  MOV R2, 0x0 ;  /* 0x0000000000027802 */ /* 0x000fe20000000f00 */
[----:B------:R-:W0:Y:S01]  /*2550*/  LDCU.64 UR4, c[0x4][0x188] ;  /* 0x01003100ff0477ac */ /* 0x000e220008000a00 */
[----:B------:R-:W-:Y:S02]  /*2560*/  HFMA2 R8, -RZ, RZ, 0, 4.64916229248046875e-06 ;  /* 0x0000004eff087431 */ /* 0x000fe400000001ff */
[----:B------:R-:W-:Y:S01]  /*2570*/  IMAD.MOV.U32 R12, RZ, RZ, 0x1 ;  /* 0x00000001ff0c7424 */ /* 0x000fe200078e00ff */
[----:B------:R-:W1:Y:S01]  /*2580*/  LDCU.64 UR6, c[0x4][0x190] ;  /* 0x01003200ff0677ac */ /* 0x000e620008000a00 */
[----:B------:R-:W2:Y:S01]  /*2590*/  LDC.64 R2, c[0x4][R2] ;  /* 0x0100000002027b82 */ /* 0x000ea20000000a00 */
[----:B------:R-:W-:Y:S01]  /*25a0*/  IMAD.MOV.U32 R13, RZ, RZ, RZ ;  /* 0x000000ffff0d7224 */ /* 0x000fe200078e00ff */
[----:B------:R-:W3:Y:S01]  /*25b0*/  LDCU.64 UR8, c[0x4][0x28] ;  /* 0x01000500ff0877ac */ /* 0x000ee20008000a00 */
[----:B0-----:R-:W-:Y:S02]  /*25c0*/  IMAD.U32 R4, RZ, RZ, UR4 ;  /* 0x00000004ff047e24 */ /* 0x001fe4000f8e00ff */
[----:B------:R-:W-:-:S02]  /*25d0*/  IMAD.U32 R5, RZ, RZ, UR5 ;  /* 0x00000005ff057e24 */ /* 0x000fc4000f8e00ff */
[----:B-1----:R-:W-:Y:S02]  /*25e0*/  IMAD.U32 R6, RZ, RZ, UR6 ;  /* 0x00000006ff067e24 */ /* 0x002fe4000f8e00ff */
[----:B------:R-:W-:Y:S02]  /*25f0*/  IMAD.U32 R7, RZ, RZ, UR7 ;  /* 0x00000007ff077e24 */ /* 0x000fe4000f8e00ff */
[----:B---3--:R-:W-:Y:S02]  /*2600*/  IMAD.U32 R10, RZ, RZ, UR8 ;  /* 0x00000008ff0a7e24 */ /* 0x008fe4000f8e00ff */
[----:B------:R-:W-:-:S07]  /*2610*/  IMAD.U32 R11, RZ, RZ, UR9 ;  /* 0x00000009ff0b7e24 */ /* 0x000fce000f8e00ff */
[----:B------:R-:W-:-:S07]  /*2620*/  LEPC R20, `(.L_x_34) ;  /* 0x000000001014794e */ /* 0x000fce0000000000 */
[----:B--2---:R-:W-:Y:S05]  /*2630*/  CALL.ABS.NOINC R2 ;  /* 0x0000000002007343 */ /* 0x004fea0003c00000 */
.L_x_34:
[----:B------:R-:W-:Y:S01]  /*2640*/  PRMT R19, RZ, 0x7610, R19 ;  /* 0x00007610ff137816 */ /* 0x000fe20000000013 */
[----:B------:R-:W-:Y:S06]  /*2650*/  BRA `(.L_x_8) ;  /* 0x0000000000547947 */ /* 0x000fec0003800000 */
.L_x_33:
[----:B------:R-:W2:Y:S01]  /*2660*/  LDG.E.U8 R2, desc[UR36][R2.64] ;  /* 0x0000002402027981 */ /* 0x000ea2000c1e1100 */
[----:B------:R-:W-:Y:S01]  /*2670*/  BSSY.RECONVERGENT B0, `(.L_x_35) ;  /* 0x0000007000007945 */ /* 0x000fe20003800200 */
[----:B------:R-:W-:Y:S01]  /*2680*/  IMAD.MOV.U32 R0, RZ, RZ, 0x400000 ;  /* 0x00400000ff007424 */ /* 0x000fe200078e00ff */
[----:B--2---:R-:W-:-:S13]  /*2690*/  ISETP.NE.AND P0, PT, R2, RZ, PT ;  /* 0x000000ff0200720c */ /* 0x004fda0003f05270 */
[----:B------:R-:W-:Y:S05]  /*26a0*/  @!P0 BRA `(.L_x_36) ;  /* 0x00000000000c8947 */ /* 0x000fea0003800000 */
[----:B------:R-:W-:-:S13]  /*26b0*/  ISETP.NE.AND P0, PT, R2, 0xff, PT ;  /* 0x000000ff0200780c */ /* 0x000fda0003f05270 */
[----:B------:R-:W-:Y:S02]  /*26c0*/  @!P0 IMAD.MOV.U32 R0, RZ, RZ, 0x7f800001 ;  /* 0x7f800001ff008424 */ /* 0x000fe400078e00ff */
[----:B------:R-:W-:-:S07]  /*26d0*/  @P0 IMAD.SHL.U32 R0, R2, 0x800000, RZ ;  /* 0x0080000002000824 */ /* 0x000fce00078e00ff */
.L_x_36:
[----:B------:R-:W-:Y:S05]  /*26e0*/  BSYNC.RECONVERGENT B0 ;  /* 0x0000000000007941 */ /* 0x000fea0003800200 */
.L_x_35:
[----:B------:R-:W-:-:S04]  /*26f0*/  F2FP.BF16.F32.PACK_AB R0, RZ, R0 ;  /* 0x00000000ff00723e */ /* 0x000fc800000010ff */
[----:B------:R-:W-:Y:S01]  /*2700*/  PRMT R19, R0, 0x7610, R19 ;  /* 0x0000761000137816 */ /* 0x000fe20000000013 */
[----:B------:R-:W-:Y:S06]  /*2710*/  BRA `(.L_x_8) ;  /* 0x0000000000247947 */ /* 0x000fec0003800000 */
.L_x_32:
[----:B------:R-:W2:Y:S02]  /*2720*/  LDG.E.64 R2, desc[UR36][R2.64] ;  /* 0x0000002402027981 */ /* 0x000ea4000c1e1b00 */
[----:B--2---:R-:W0:Y:S02]  /*2730*/  I2F.U64 R0, R2 ;  /* 0x0000000200007312 */ /* 0x004e240000301000 */
[----:B0-----:R-:W-:-:S04]  /*2740*/  F2FP.BF16.F32.PACK_AB R0, RZ, R0 ;  /* 0x00000000ff00723e */ /* 0x001fc800000010ff */
[----:B------:R-:W-:Y:S01]  /*2750*/  PRMT R19, R0, 0x7610, R19 ;  /* 0x0000761000137816 */ /* 0x000fe20000000013 */
[----:B------:R-:W-:Y:S06]  /*2760*/  BRA `(.L_x_8) ;  /* 0x0000000000107947 */ /* 0x000fec0003800000 */
.L_x_31:
[----:B------:R-:W2:Y:S02]  /*2770*/  LDG.E R2, desc[UR36][R2.64] ;  /* 0x0000002402027981 */ /* 0x000ea4000c1e1900 */
[----:B--2---:R-:W-:-:S04]  /*2780*/  I2FP.F32.U32 R0, R2 ;  /* 0x0000000200007245 */ /* 0x004fc80000201000 */
[----:B------:R-:W-:-:S04]  /*2790*/  F2FP.BF16.F32.PACK_AB R0, RZ, R0 ;  /* 0x00000000ff00723e */ /* 0x000fc800000010ff */
[----:B------:R-:W-:-:S07]  /*27a0*/  PRMT R19, R0, 0x7610, R19 ;  /* 0x0000761000137816 */ /* 0x000fce0000000013 */
.L_x_8:
        /* <DEDUP_REMOVED lines=19> */
.L_x_40:
[----:B------:R-:W2:Y:S02]  /*28e0*/  LDG.E.U8 R2, desc[UR36][R2.64] ;  /* 0x0000002402027981 */ /* 0x000ea4000c1e1100 */
[----:B--2---:R-:W-:-:S04]  /*28f0*/  I2FP.F32.U32 R0, R2 ;  /* 0x0000000200007245 */ /* 0x004fc80000201000 */
[----:B------:R-:W-:-:S04]  /*2900*/  F2FP.BF16.F32.PACK_AB R0, RZ, R0 ;  /* 0x00000000ff00723e */ /* 0x000fc800000010ff */
[----:B------:R-:W-:Y:S01]  /*2910*/  PRMT R5, R0, 0x7610, R5 ;  /* 0x0000761000057816 */ /* 0x000fe20000000005 */
[----:B------:R-:W-:Y:S06]  /*2920*/  BRA `(.L_x_42) ;  /* 0x0000000c00bc7947 */ /* 0x000fec0003800000 */
.L_x_39:
        /* <DEDUP_REMOVED lines=11> */
.L_x_44:
[----:B------:R-:W2:Y:S02]  /*29e0*/  LDG.E R2, desc[UR36][R2.64] ;  /* 0x0000002402027981 */ /* 0x000ea4000c1e1900 */
[----:B--2---:R-:W-:-:S04]  /*29f0*/  I2FP.F32.S32 R0, R2 ;  /* 0x0000000200007245 */ /* 0x004fc80000201400 */
[----:B------:R-:W-:-:S04]  /*2a00*/  F2FP.BF16.F32.PACK_AB R0, RZ, R0 ;  /* 0x00000000ff00723e */ /* 0x000fc800000010ff */
[----:B------:R-:W-:Y:S01]  /*2a10*/  PRMT R5, R0, 0x7610, R5 ;  /* 0x0000761000057816 */ /* 0x000fe20000000005 */
[----:B------:R-:W-:Y:S06]  /*2a20*/  BRA `(.L_x_42) ;  /* 0x0000000c007c7947 */ /* 0x000fec0003800000 */
.L_x_43:
[----:B------:R-:W2:Y:S02]  /*2a30*/  LDG.E.U16 R2, desc[UR36][R2.64] ;  /* 0x0000002402027981 */ /* 0x000ea4000c1e1500 */
[----:B--2---:R-:W0:Y:S02]  /*2a40*/  I2F.S16 R0, R2 ;  /* 0x0000000200007306 */ /* 0x004e240000101400 */
[----:B0-----:R-:W-:-:S04]  /*2a50*/  F2FP.BF16.F32.PACK_AB R0, RZ, R0 ;  /* 0x00000000ff00723e */ /* 0x001fc800000010ff */
[----:B------:R-:W-:Y:S01]  /*2a60*/  PRMT R5, R0, 0x7610, R5 ;  /* 0x0000761000057816 */ /* 0x000fe20000000005 */
[----:B------:R-:W-:Y:S06]  /*2a70*/  BRA `(.L_x_42) ;  /* 0x0000000c00687947 */ /* 0x000fec0003800000 */
.L_x_38:
        /* <DEDUP_REMOVED lines=9> */
.L_x_46:
[----:B------:R-:W2:Y:S02]  /*2b10*/  LDG.E.U16 R0, desc[UR36][R2.64] ;  /* 0x0000002402007981 */ /* 0x000ea4000c1e1500 */
[----:B--2---:R-:W-:-:S05]  /*2b20*/  HADD2.F32 R0, -RZ, R0.H0_H0 ;  /* 0x20000000ff007230 */ /* 0x004fca0000004100 */
[----:B------:R-:W-:-:S04]  /*2b30*/  F2FP.BF16.F32.PACK_AB R0, RZ, R0 ;  /* 0x00000000ff00723e */ /* 0x000fc800000010ff */
[----:B------:R-:W-:Y:S01]  /*2b40*/  PRMT R5, R0, 0x7610, R5 ;  /* 0x0000761000057816 */ /* 0x000fe20000000005 */
[----:B------:R-:W-:Y:S06]  /*2b50*/  BRA `(.L_x_42) ;  /* 0x0000000c00307947 */ /* 0x000fec0003800000 */
.L_x_45:
        /* <DEDUP_REMOVED lines=9> */
.L_x_48:
[----:B------:R-:W2:Y:S02]  /*2bf0*/  LDG.E.U16 R2, desc[UR36][R2.64] ;  /* 0x0000002402027981 */ /* 0x000ea4000c1e1500 */
[----:B--2---:R-:W-:-:S05]  /*2c00*/  HADD2.F32 R0, -RZ, R2.H0_H0 ;  /* 0x20000002ff007230 */ /* 0x004fca0000004100 */
[----:B------:R-:W-:-:S04]  /*2c10*/  F2FP.BF16.F32.PACK_AB R0, RZ, R0 ;  /* 0x00000000ff00723e */ /* 0x000fc800000010ff */
[----:B------:R-:W-:Y:S01]  /*2c20*/  PRMT R5, R0, 0x7610, R5 ;  /* 0x0000761000057816 */ /* 0x000fe20000000005 */
[----:B------:R-:W-:Y:S06]  /*2c30*/  BRA `(.L_x_42) ;  /* 0x0000000800f87947 */ /* 0x000fec0003800000 */
.L_x_47:
        /* <DEDUP_REMOVED lines=9> */
.L_x_37:
        /* <DEDUP_REMOVED lines=14> */
.L_x_51:
        /* <DEDUP_REMOVED lines=9> */
.L_x_50:
        /* <DEDUP_REMOVED lines=13> */
[----:B------:R-:W-:-:S04]  /*2f10*/  VIADDMNMX.U32 R5, R5, R6, 0x4, !PT ;  /* 0x0000000405057446 */ /* 0x000fc80007800006 */
[----:B------:R-:W-:-:S04]  /*2f20*/  IADD3 R5, PT, PT, R5, -0x4, RZ ;  /* 0xfffffffc05057810 */ /* 0x000fc80007ffe0ff */
[C---:B------:R-:W-:Y:S01]  /*2f30*/  SHF.L.U32 R6, R4.reuse, R5, RZ ;  /* 0x0000000504067219 */ /* 0x040fe200000006ff */
[----:B------:R-:W-:Y:S02]  /*2f40*/  IMAD.SHL.U32 R7, R5, 0x800000, RZ ;  /* 0x0080000005077824 */ /* 0x000fe400078e00ff */
[----:B------:R-:W-:-:S03]  /*2f50*/  VIADD R5, R4, 0x1000000 ;  /* 0x0100000004057836 */ /* 0x000fc60000000000 */
[----:B------:R-:W-:Y:S02]  /*2f60*/  LEA.HI R6, R6, -R7, RZ, 0x1c ;  /* 0x8000000706067211 */ /* 0x000fe400078fe0ff */
[----:B------:R-:W-:-:S03]  /*2f70*/  SHF.R.S32.HI R5, RZ, 0x8, R5 ;  /* 0x00000008ff057819 */ /* 0x000fc60000011405 */
[----:B------:R-:W-:-:S05]  /*2f80*/  VIADD R6, R6, 0x3c000000 ;  /* 0x3c00000006067836 */ /* 0x000fca0000000000 */
[----:B------:R-:W-:-:S04]  /*2f90*/  LOP3.LUT R5, R6, 0x7f800000, R5, 0xf8, !PT ;  /* 0x7f80000006057812 */ /* 0x000fc800078ef805 */
[----:B------:R-:W-:-:S04]  /*2fa0*/  SEL R5, R5, RZ, P0 ;  /* 0x000000ff05057207 */ /* 0x000fc80000000000 */
[----:B------:R-:W-:-:S04]  /*2fb0*/  LOP3.LUT R5, R5, 0x80000000, R0, 0xf8, !PT ;  /* 0x8000000005057812 */ /* 0x000fc800078ef800 */
[----:B------:R-:W-:Y:S01]  /*2fc0*/  F2FP.BF16.F32.PACK_AB R5, RZ, R5 ;  /* 0x00000005ff05723e */ /* 0x000fe200000010ff */
[----:B------:R-:W-:Y:S06]  /*2fd0*/  BRA `(.L_x_42) ;  /* 0x0000000800107947 */ /* 0x000fec0003800000 */
.L_x_53:
        /* <DEDUP_REMOVED lines=14> */
.L_x_52:
[----:B------:R0:W5:Y:S01]  /*30c0*/  LDG.E.U16 R5, desc[UR36][R2.64] ;  /* 0x0000002402057981 */ /* 0x000162000c1e1500 */
[----:B------:R-:W-:Y:S05]  /*30d0*/  BRA `(.L_x_42) ;  /* 0x0000000400d07947 */ /* 0x000fea0003800000 */
.L_x_49:
        /* <DEDUP_REMOVED lines=13> */
.L_x_56:
        /* <DEDUP_REMOVED lines=21> */
.L_x_60:
[----:B------:R-:W-:Y:S05]  /*3300*/  BSYNC.RECONVERGENT B1 ;  /* 0x0000000000017941 */ /* 0x000fea0003800200 */
.L_x_59:
[----:B------:R-:W-:Y:S02]  /*3310*/  SHF.L.U32 R0, R0, 0x14, RZ ;  /* 0x0000001400007819 */ /* 0x000fe400000006ff */
[----:B------:R-:W-:-:S04]  /*3320*/  LEA R2, R2, 0x3b800000, 0x17 ;  /* 0x3b80000002027811 */ /* 0x000fc800078eb8ff */
[----:B------:R-:W-:-:S07]  /*3330*/  LOP3.LUT R0, R2, R0, R7, 0xfe, !PT ;  /* 0x0000000002007212 */ /* 0x000fce00078efe07 */
.L_x_58:
[----:B------:R-:W-:Y:S05]  /*3340*/  BSYNC.RECONVERGENT B0 ;  /* 0x0000000000007941 */ /* 0x000fea0003800200 */
.L_x_57:
[----:B------:R-:W-:-:S04]  /*3350*/  F2FP.BF16.F32.PACK_AB R0, RZ, R0 ;  /* 0x00000000ff00723e */ /* 0x000fc800000010ff */
[----:B------:R-:W-:Y:S01]  /*3360*/  PRMT R5, R0, 0x7610, R5 ;  /* 0x0000761000057816 */ /* 0x000fe20000000005 */
[----:B------:R-:W-:Y:S06]  /*3370*/  BRA `(.L_x_42) ;  /* 0x0000000400287947 */ /* 0x000fec0003800000 */
.L_x_55:
        /* <DEDUP_REMOVED lines=21> */
.L_x_64:
[----:B------:R-:W-:Y:S05]  /*34d0*/  BSYNC.RECONVERGENT B1 ;  /* 0x0000000000017941 */ /* 0x000fea0003800200 */
.L_x_63:
[----:B------:R-:W-:Y:S01]  /*34e0*/  IMAD.SHL.U32 R0, R0, 0x200000, RZ ;  /* 0x0020000000007824 */ /* 0x000fe200078e00ff */
[----:B------:R-:W-:-:S04]  /*34f0*/  LEA R2, R2, 0x37800000, 0x17 ;  /* 0x3780000002027811 */ /* 0x000fc800078eb8ff */
[----:B------:R-:W-:-:S07]  /*3500*/  LOP3.LUT R0, R2, R0, R7, 0xfe, !PT ;  /* 0x0000000002007212 */ /* 0x000fce00078efe07 */
.L_x_62:
[----:B------:R-:W-:Y:S05]  /*3510*/  BSYNC.RECONVERGENT B0 ;  /* 0x0000000000007941 */ /* 0x000fea0003800200 */
.L_x_61:
[----:B------:R-:W-:-:S04]  /*3520*/  F2FP.BF16.F32.PACK_AB R0, RZ, R0 ;  /* 0x00000000ff00723e */ /* 0x000fc800000010ff */
[----:B------:R-:W-:Y:S01]  /*3530*/  PRMT R5, R0, 0x7610, R5 ;  /* 0x0000761000057816 */ /* 0x000fe20000000005 */
[----:B------:R-:W-:Y:S06]  /*3540*/  BRA `(.L_x_42) ;  /* 0x0000000000b47947 */ /* 0x000fec0003800000 */
.L_x_54:
[----:B------:R-:W-:-:S09]  /*3550*/  UISETP.NE.AND UP0, UPT, UR4, 0x1c, UPT ;  /* 0x0000001c0400788c */ /* 0x000fd2000bf05270 */
[----:B------:R-:W-:Y:S05]  /*3560*/  BRA.U !UP0, `(.L_x_65) ;  /* 0x00000001089c7547 */ /* 0x000fea000b800000 */
[----:B------:R-:W-:-:S09]  /*3570*/  UISETP.NE.AND UP0, UPT, UR4, 0x1d, UPT ;  /* 0x0000001d0400788c */ /* 0x000fd2000bf05270 */
[----:B------:R-:W-:Y:S05]  /*3580*/  BRA.U !UP0, `(.L_x_66) ;  /* 0x0000000108807547 */ /* 0x000fea000b800000 */
[----:B------:R-:W-:-:S09]  /*3590*/  UISETP.NE.AND UP0, UPT, UR4, 0x2c, UPT ;  /* 0x0000002c0400788c */ /* 0x000fd2000bf05270 */
[----:B------:R-:W-:Y:S05]  /*35a0*/  BRA.U !UP0, `(.L_x_67) ;  /* 0x0000000108487547 */ /* 0x000fea000b800000 */
.L_x_41:
[----:B------:R-:W-:Y:S01]  /*35b0*/  MOV R2, 0x0 ;  /* 0x0000000000027802 */ /* 0x000fe20000000f00 */
[----:B------:R-:W0:Y:S01]  /*35c0*/  LDCU.64 UR4, c[0x4][0x188] ;  /* 0x01003100ff0477ac */ /* 0x000e220008000a00 */
[----:B------:R-:W-:Y:S02]  /*35d0*/  IMAD.MOV.U32 R8, RZ, RZ, 0x4e ;  /* 0x0000004eff087424 */ /* 0x000fe400078e00ff */
        /* <DEDUP_REMOVED lines=8> */
[----:B------:R-:W-:Y:S01]  /*3660*/  IMAD.U32 R7, RZ, RZ, UR7 ;  /* 0x00000007ff077e24 */ /* 0x000fe2000f8e00ff */
[----:B---3--:R-:W-:Y:S01]  /*3670*/  MOV R10, UR8 ;  /* 0x00000008000a7c02 */ /* 0x008fe20008000f00 */
[----:B------:R-:W-:-:S07]  /*3680*/  IMAD.U32 R11, RZ, RZ, UR9 ;  /* 0x00000009ff0b7e24 */ /* 0x000fce000f8e00ff */
[----:B------:R-:W-:-:S07]  /*3690*/  LEPC R20, `(.L_x_68) ;  /* 0x000000001014794e */ /* 0x000fce0000000000 */
[----:B--2--5:R-:W-:Y:S05]  /*36a0*/  CALL.ABS.NOINC R2 ;  /* 0x0000000002007343 */ /* 0x024fea0003c00000 */
.L_x_68:
[----:B------:R-:W-:Y:S01]  /*36b0*/  PRMT R5, RZ, 0x7610, R5 ;  /* 0x00007610ff057816 */ /* 0x000fe20000000005 */
[----:B------:R-:W-:Y:S06]  /*36c0*/  BRA `(.L_x_42) ;  /* 0x0000000000547947 */ /* 0x000fec0003800000 */
.L_x_67:
        /* <DEDUP_REMOVED lines=8> */
.L_x_70:
[----:B------:R-:W-:Y:S05]  /*3750*/  BSYNC.RECONVERGENT B0 ;  /* 0x0000000000007941 */ /* 0x000fea0003800200 */
.L_x_69:
[----:B------:R-:W-:-:S04]  /*3760*/  F2FP.BF16.F32.PACK_AB R0, RZ, R0 ;  /* 0x00000000ff00723e */ /* 0x000fc800000010ff */
[----:B------:R-:W-:Y:S01]  /*3770*/  PRMT R5, R0, 0x7610, R5 ;  /* 0x0000761000057816 */ /* 0x000fe20000000005 */
[----:B------:R-:W-:Y:S06]  /*3780*/  BRA `(.L_x_42) ;  /* 0x0000000000247947 */ /* 0x000fec0003800000 */
.L_x_66:
[----:B------:R-:W2:Y:S02]  /*3790*/  LDG.E.64 R2, desc[UR36][R2.64] ;  /* 0x0000002402027981 */ /* 0x000ea4000c1e1b00 */
[----:B--2---:R-:W0:Y:S02]  /*37a0*/  I2F.U64 R0, R2 ;  /* 0x0000000200007312 */ /* 0x004e240000301000 */
[----:B0-----:R-:W-:-:S04]  /*37b0*/  F2FP.BF16.F32.PACK_AB R0, RZ, R0 ;  /* 0x00000000ff00723e */ /* 0x001fc800000010ff */
[----:B------:R-:W-:Y:S01]  /*37c0*/  PRMT R5, R0, 0x7610, R5 ;  /* 0x0000761000057816 */ /* 0x000fe20000000005 */
[----:B------:R-:W-:Y:S06]  /*37d0*/  BRA `(.L_x_42) ;  /* 0x0000000000107947 */ /* 0x000fec0003800000 */
.L_x_65:
[----:B------:R-:W2:Y:S02]  /*37e0*/  LDG.E R2, desc[UR36][R2.64] ;  /* 0x0000002402027981 */ /* 0x000ea4000c1e1900 */
[----:B--2---:R-:W-:-:S04]  /*37f0*/  I2FP.F32.U32 R0, R2 ;  /* 0x0000000200007245 */ /* 0x004fc80000201000 */
[----:B------:R-:W-:-:S04]  /*3800*/  F2FP.BF16.F32.PACK_AB R0, RZ, R0 ;  /* 0x00000000ff00723e */ /* 0x000fc800000010ff */
[----:B------:R-:W-:-:S07]  /*3810*/  PRMT R5, R0, 0x7610, R5 ;  /* 0x0000761000057816 */ /* 0x000fce0000000005 */
.L_x_42:
[----:B-----5:R-:W-:Y:S01]  /*3820*/  IMAD.U32 R19, R19, 0x10000, RZ ;  /* 0x0001000013137824 */ /* 0x020fe200078e00ff */
[----:B------:R-:W0:Y:S04]  /*3830*/  LDCU.64 UR6, c[0x0][0x5e8] ;  /* 0x0000bd00ff0677ac */ /* 0x000e280008000a00 */
[----:B------:R-:W-:Y:S01]  /*3840*/  FSETP.NEU.FTZ.AND P0, PT, R19, RZ, PT ;  /* 0x000000ff1300720b */ /* 0x000fe20003f1d000 */
[----:B------:R-:W-:-:S04]  /*3850*/  UPRMT UR4, UR43, 0x9910, URZ ;  /* 0x000099102b047896 */ /* 0x000fc800080000ff */
[----:B------:R-:W-:-:S08]  /*3860*/  UISETP.GT.AND UP0, UPT, UR4, 0x9, UPT ;  /* 0x000000090400788c */ /* 0x000fd0000bf04270 */
[----:B------:R-:W-:Y:S02]  /*3870*/  @P0 FSET.BF.GT.FTZ.AND R0, R19, RZ, PT ;  /* 0x000000ff1300020a */ /* 0x000fe40003814000 */
[----:B0-----:R-:W-:Y:S02]  /*3880*/  IADD3 R2, P1, PT, R16, UR6, RZ ;  /* 0x0000000610027c10 */ /* 0x001fe4000ff3e0ff */
[----:B------:R-:W-:-:S03]  /*3890*/  @P0 F2FP.BF16.F32.PACK_AB R0, RZ, R0 ;  /* 0x00000000ff00023e */ /* 0x000fc600000010ff */
[----:B------:R-:W-:Y:S01]  /*38a0*/  IMAD.X R3, RZ, RZ, UR7, P1 ;  /* 0x00000007ff037e24 */ /* 0x000fe200088e06ff */
[----:B------:R-:W-:Y:S01]  /*38b0*/  @P0 PRMT R5, R0, 0x7610, R5 ;  /* 0x0000761000050816 */ /* 0x000fe20000000005 */
[----:B------:R-:W-:Y:S06]  /*38c0*/  BRA.U UP0, `(.L_x_71) ;  /* 0x00000005000c7547 */ /* 0x000fec000b800000 */
        /* <DEDUP_REMOVED lines=8> */
[----:B------:R-:W-:-:S06]  /*3950*/  SHF.L.U32 R5, R5, 0x10, RZ ;  /* 0x0000001005057819 */ /* 0x000fcc00000006ff */
[----:B------:R-:W0:Y:S02]  /*3960*/  F2I.FTZ.TRUNC.NTZ R5, R5 ;  /* 0x0000000500057305 */ /* 0x000e24000021f100 */
[----:B0-----:R0:W-:Y:S01]  /*3970*/  STG.E.U8 desc[UR36][R2.64], R5 ;  /* 0x0000000502007986 */ /* 0x0011e2000c101124 */
[----:B------:R-:W-:Y:S05]  /*3980*/  BRA `(.L_x_76) ;  /* 0x0000000c00807947 */ /* 0x000fea0003800000 */
.L_x_74:
[----:B------:R-:W-:-:S06]  /*3990*/  IMAD.U32 R5, R5, 0x10000, RZ ;  /* 0x0001000005057824 */ /* 0x000fcc00078e00ff */
[----:B------:R-:W0:Y:S02]  /*39a0*/  F2I.S64.TRUNC R4, R5 ;  /* 0x0000000500047311 */ /* 0x000e24000020d900 */
[----:B0-----:R1:W-:Y:S01]  /*39b0*/  STG.E.U8 desc[UR36][R2.64], R4 ;  /* 0x0000000402007986 */ /* 0x0013e2000c101124 */
[----:B------:R-:W-:Y:S05]  /*39c0*/  BRA `(.L_x_76) ;  /* 0x0000000c00707947 */ /* 0x000fea0003800000 */
.L_x_73:
[----:B------:R-:W-:-:S09]  /*39d0*/  UISETP.NE.AND UP0, UPT, UR4, 0x2, UPT ;  /* 0x000000020400788c */ /* 0x000fd2000bf05270 */
[----:B------:R-:W-:Y:S05]  /*39e0*/  BRA.U !UP0, `(.L_x_77) ;  /* 0x0000000108307547 */ /* 0x000fea000b800000 */
[----:B------:R-:W-:-:S09]  /*39f0*/  UISETP.NE.AND UP0, UPT, UR4, 0x3, UPT ;  /* 0x000000030400788c */ /* 0x000fd2000bf05270 */
[----:B------:R-:W-:Y:S05]  /*3a00*/  BRA.U !UP0, `(.L_x_78) ;  /* 0x0000000108187547 */ /* 0x000fea000b800000 */
[----:B------:R-:W-:-:S09]  /*3a10*/  UISETP.NE.AND UP0, UPT, UR4, 0x4, UPT ;  /* 0x000000040400788c */ /* 0x000fd2000bf05270 */
[----:B------:R-:W-:Y:S05]  /*3a20*/  BRA.U UP0, `(.L_x_75) ;  /* 0x0000000900b87547 */ /* 0x000fea000b800000 */
[----:B------:R-:W-:-:S06]  /*3a30*/  IMAD.U32 R5, R5, 0x10000, RZ ;  /* 0x0001000005057824 */ /* 0x000fcc00078e00ff */
[----:B------:R-:W0:Y:S02]  /*3a40*/  F2I.S64.TRUNC R4, R5 ;  /* 0x0000000500047311 */ /* 0x000e24000020d900 */
[----:B0-----:R4:W-:Y:S01]  /*3a50*/  STG.E.64 desc[UR36][R2.64], R4 ;  /* 0x0000000402007986 */ /* 0x0019e2000c101b24 */
[----:B------:R-:W-:Y:S05]  /*3a60*/  BRA `(.L_x_76) ;  /* 0x0000000c00487947 */ /* 0x000fea0003800000 */
.L_x_78:
[----:B------:R-:W-:-:S06]  /*3a70*/  IMAD.U32 R5, R5, 0x10000, RZ ;  /* 0x0001000005057824 */ /* 0x000fcc00078e00ff */
[----:B------:R-:W0:Y:S02]  /*3a80*/  F2I.FTZ.TRUNC.NTZ R5, R5 ;  /* 0x0000000500057305 */ /* 0x000e24000021f100 */
[----:B0-----:R3:W-:Y:S01]  /*3a90*/  STG.E desc[UR36][R2.64], R5 ;  /* 0x0000000502007986 */ /* 0x0017e2000c101924 */
[----:B------:R-:W-:Y:S05]  /*3aa0*/  BRA `(.L_x_76) ;  /* 0x0000000c00387947 */ /* 0x000fea0003800000 */
.L_x_77:
[----:B------:R-:W-:-:S06]  /*3ab0*/  IMAD.U32 R5, R5, 0x10000, RZ ;  /* 0x0001000005057824 */ /* 0x000fcc00078e00ff */
[----:B------:R-:W0:Y:S02]  /*3ac0*/  F2I.FTZ.TRUNC.NTZ R5, R5 ;  /* 0x0000000500057305 */ /* 0x000e24000021f100 */
[----:B0-----:R2:W-:Y:S01]  /*3ad0*/  STG.E.U16 desc[UR36][R2.64], R5 ;  /* 0x0000000502007986 */ /* 0x0015e2000c101524 */
[----:B------:R-:W-:Y:S05]  /*3ae0*/  BRA `(.L_x_76) ;  /* 0x0000000c00287947 */ /* 0x000fea0003800000 */
.L_x_72:
[----:B------:R-:W-:-:S09]  /*3af0*/  UISETP.GT.AND UP0, UPT, UR4, 0x6, UPT ;  /* 0x000000060400788c */ /* 0x000fd2000bf04270 */
[----:B------:R-:W-:Y:S05]  /*3b00*/  BRA.U UP0, `(.L_x_79) ;  /* 0x00000001002c7547 */ /* 0x000fea000b800000 */
[----:B------:R-:W-:-:S09]  /*3b10*/  UISETP.NE.AND UP0, UPT, UR4, 0x5, UPT ;  /* 0x000000050400788c */ /* 0x000fd2000bf05270 */
[----:B------:R-:W-:Y:S05]  /*3b20*/  BRA.U !UP0, `(.L_x_80) ;  /* 0x0000000108147547 */ /* 0x000fea000b800000 */
[----:B------:R-:W-:-:S09]  /*3b30*/  UISETP.NE.AND UP0, UPT, UR4, 0x6, UPT ;  /* 0x000000060400788c */ /* 0x000fd2000bf05270 */
[----:B------:R-:W-:Y:S05]  /*3b40*/  BRA.U UP0, `(.L_x_75) ;  /* 0x0000000900707547 */ /* 0x000fea000b800000 */
[----:B------:R-:W-:-:S05]  /*3b50*/  IMAD.U32 R5, R5, 0x10000, RZ ;  /* 0x0001000005057824 */ /* 0x000fca00078e00ff */
[----:B------:R0:W-:Y:S01]  /*3b60*/  STG.E desc[UR36][R2.64], R5 ;  /* 0x0000000502007986 */ /* 0x0001e2000c101924 */
[----:B------:R-:W-:Y:S05]  /*3b70*/  BRA `(.L_x_76) ;  /* 0x0000000c00047947 */ /* 0x000fea0003800000 */
.L_x_80:
[----:B------:R-:W-:-:S05]  /*3b80*/  IMAD.U32 R0, R5, 0x10000, RZ ;  /* 0x0001000005007824 */ /* 0x000fca00078e00ff */
[----:B------:R-:W-:-:S05]  /*3b90*/  F2FP.F16.F32.PACK_AB R0, RZ, R0 ;  /* 0x00000000ff00723e */ /* 0x000fca00000000ff */
[----:B------:R0:W-:Y:S01]  /*3ba0*/  STG.E.U16 desc[UR36][R2.64], R0 ;  /* 0x0000000002007986 */ /* 0x0001e2000c101524 */
[----:B------:R-:W-:Y:S05]  /*3bb0*/  BRA `(.L_x_76) ;  /* 0x0000000800f47947 */ /* 0x000fea0003800000 */
.L_x_79:
[----:B------:R-:W-:-:S09]  /*3bc0*/  UISETP.NE.AND UP0, UPT, UR4, 0x7, UPT ;  /* 0x000000070400788c */ /* 0x000fd2000bf05270 */
[----:B------:R-:W-:Y:S05]  /*3bd0*/  BRA.U !UP0, `(.L_x_81) ;  /* 0x0000000108347547 */ /* 0x000fea000b800000 */
[----:B------:R-:W-:-:S09]  /*3be0*/  UISETP.NE.AND UP0, UPT, UR4, 0x8, UPT ;  /* 0x000000080400788c */ /* 0x000fd2000bf05270 */
[----:B------:R-:W-:Y:S05]  /*3bf0*/  BRA.U !UP0, `(.L_x_82) ;  /* 0x0000000108187547 */ /* 0x000fea000b800000 */
[----:B------:R-:W-:-:S09]  /*3c00*/  UISETP.NE.AND UP0, UPT, UR4, 0x9, UPT ;  /* 0x000000090400788c */ /* 0x000fd2000bf05270 */
[----:B------:R-:W-:Y:S05]  /*3c10*/  BRA.U UP0, `(.L_x_75) ;  /* 0x00000009003c7547 */ /* 0x000fea000b800000 */
[----:B------:R-:W-:Y:S02]  /*3c20*/  IMAD.U32 R4, R5, 0x10000, RZ ;  /* 0x0001000005047824 */ /* 0x000fe400078e00ff */
[----:B------:R-:W-:-:S05]  /*3c30*/  IMAD.MOV.U32 R5, RZ, RZ, RZ ;  /* 0x000000ffff057224 */ /* 0x000fca00078e00ff */
[----:B------:R0:W-:Y:S01]  /*3c40*/  STG.E.64 desc[UR36][R2.64], R4 ;  /* 0x0000000402007986 */ /* 0x0001e2000c101b24 */
[----:B------:R-:W-:Y:S05]  /*3c50*/  BRA `(.L_x_76) ;  /* 0x0000000800cc7947 */ /* 0x000fea0003800000 */
.L_x_82:
[----:B------:R-:W-:-:S05]  /*3c60*/  IMAD.U32 R5, R5, 0x10000, RZ ;  /* 0x0001000005057824 */ /* 0x000fca00078e00ff */
[----:B------:R-:W-:-:S04]  /*3c70*/  F2FP.F16.F32.PACK_AB R5, RZ, R5 ;  /* 0x00000005ff05723e */ /* 0x000fc800000000ff */
[----:B------:R-:W-:-:S05]  /*3c80*/  PRMT R5, R5, 0x5410, RZ ;  /* 0x0000541005057816 */ /* 0x000fca00000000ff */
[----:B------:R0:W-:Y:S01]  /*3c90*/  STG.E desc[UR36][R2.64], R5 ;  /* 0x0000000502007986 */ /* 0x0001e2000c101924 */
[----:B------:R-:W-:Y:S05]  /*3ca0*/  BRA `(.L_x_76) ;  /* 0x0000000800b87947 */ /* 0x000fea0003800000 */
.L_x_81:
[----:B------:R-:W-:-:S05]  /*3cb0*/  SHF.L.U32 R4, R5, 0x10, RZ ;  /* 0x0000001005047819 */ /* 0x000fca00000006ff */
[----:B------:R-:W-:-:S06]  /*3cc0*/  FMUL.FTZ R4, R4, 1 ;  /* 0x3f80000004047820 */ /* 0x000fcc0000410000 */
[----:B------:R-:W0:Y:S02]  /*3cd0*/  F2F.F64.F32 R4, R4 ;  /* 0x0000000400047310 */ /* 0x000e240000201800 */
[----:B0-----:R0:W-:Y:S01]  /*3ce0*/  STG.E.64 desc[UR36][R2.64], R4 ;  /* 0x0000000402007986 */ /* 0x0011e2000c101b24 */
[----:B------:R-:W-:Y:S05]  /*3cf0*/  BRA `(.L_x_76) ;  /* 0x0000000800a47947 */ /* 0x000fea0003800000 */
.L_x_71:
        /* <DEDUP_REMOVED lines=8> */
[----:B------:R-:W-:-:S05]  /*3d80*/  IMAD.U32 R5, R5, 0x10000, RZ ;  /* 0x0001000005057824 */ /* 0x000fca00078e00ff */
[----:B------:R-:W-:-:S04]  /*3d90*/  FSETP.NEU.FTZ.AND P0, PT, R5, RZ, PT ;  /* 0x000000ff0500720b */ /* 0x000fc80003f1d000 */
[----:B------:R-:W-:-:S05]  /*3da0*/  SEL R5, RZ, 0x1, !P0 ;  /* 0x00000001ff057807 */ /* 0x000fca0004000000 */
[----:B------:R0:W-:Y:S01]  /*3db0*/  STG.E.U8 desc[UR36][R2.64], R5 ;  /* 0x0000000502007986 */ /* 0x0001e2000c101124 */
[----:B------:R-:W-:Y:S05]  /*3dc0*/  BRA `(.L_x_76) ;  /* 0x0000000800707947 */ /* 0x000fea0003800000 */
.L_x_85:
[----:B------:R-:W-:Y:S01]  /*3dd0*/  IMAD.U32 R5, R5, 0x10000, RZ ;  /* 0x0001000005057824 */ /* 0x000fe200078e00ff */
[----:B------:R-:W-:-:S03]  /*3de0*/  CS2R R6, SRZ ;  /* 0x0000000000067805 */ /* 0x000fc6000001ff00 */
[----:B------:R-:W-:-:S06]  /*3df0*/  FMUL.FTZ R5, R5, 1 ;  /* 0x3f80000005057820 */ /* 0x000fcc0000410000 */
[----:B------:R-:W0:Y:S02]  /*3e00*/  F2F.F64.F32 R4, R5 ;  /* 0x0000000500047310 */ /* 0x000e240000201800 */
[----:B0-----:R0:W-:Y:S01]  /*3e10*/  STG.E.128 desc[UR36][R2.64], R4 ;  /* 0x0000000402007986 */ /* 0x0011e2000c101d24 */
[----:B------:R-:W-:Y:S05]  /*3e20*/  BRA `(.L_x_76) ;  /* 0x0000000800587947 */ /* 0x000fea0003800000 */
.L_x_84:
[----:B------:R-:W-:-:S09]  /*3e30*/  UISETP.NE.AND UP0, UPT, UR4, 0xf, UPT ;  /* 0x0000000f0400788c */ /* 0x000fd2000bf05270 */
[----:B------:R-:W-:Y:S05]  /*3e40*/  BRA.U !UP0, `(.L_x_86) ;  /* 0x0000000108a07547 */ /* 0x000fea000b800000 */
[----:B------:R-:W-:-:S09]  /*3e50*/  UISETP.NE.AND UP0, UPT, UR4, 0x17, UPT ;  /* 0x000000170400788c */ /* 0x000fd2000bf05270 */
[----:B------:R-:W-:Y:S05]  /*3e60*/  BRA.U !UP0, `(.L_x_87) ;  /* 0x00000001084c7547 */ /* 0x000fea000b800000 */
[----:B------:R-:W-:-:S09]  /*3e70*/  UISETP.NE.AND UP0, UPT, UR4, 0x18, UPT ;  /* 0x000000180400788c */ /* 0x000fd2000bf05270 */
[----:B------:R-:W-:Y:S05]  /*3e80*/  BRA.U UP0, `(.L_x_75) ;  /* 0x0000000500a07547 */ /* 0x000fea000b800000 */
[----:B------:R-:W-:Y:S01]  /*3e90*/  IMAD.U32 R7, R5, 0x10000, RZ ;  /* 0x0001000005077824 */ /* 0x000fe200078e00ff */
[----:B------:R-:W-:Y:S01]  /*3ea0*/  BSSY.RECONVERGENT B0, `(.L_x_88) ;  /* 0x000000c000007945 */ /* 0x000fe20003800200 */
[----:B------:R-:W-:-:S03]  /*3eb0*/  IMAD.MOV.U32 R0, RZ, RZ, 0x7f ;  /* 0x0000007fff007424 */ /* 0x000fc600078e00ff */
[----:B------:R-:W-:Y:S02]  /*3ec0*/  LOP3.LUT R6, R7, 0x7fffffff, RZ, 0xc0, !PT ;  /* 0x7fffffff07067812 */ /* 0x000fe400078ec0ff */
[----:B------:R-:W-:Y:S02]  /*3ed0*/  SHF.R.U32.HI R5, RZ, 0x18, R7 ;  /* 0x00000018ff057819 */ /* 0x000fe40000011607 */
[----:B------:R-:W-:-:S13]  /*3ee0*/  ISETP.GT.U32.AND P0, PT, R6, 0x43efffff, PT ;  /* 0x43efffff0600780c */ /* 0x000fda0003f04070 */
[----:B------:R-:W-:Y:S05]  /*3ef0*/  @P0 BRA `(.L_x_89) ;  /* 0x0000000000180947 */ /* 0x000fea0003800000 */
[----:B------:R-:W-:-:S13]  /*3f00*/  ISETP.GT.U32.AND P0, PT, R6, 0x3c7fffff, PT ;  /* 0x3c7fffff0600780c */ /* 0x000fda0003f04070 */
[----:B------:R-:W-:-:S04]  /*3f10*/  @P0 SHF.R.U32.HI R0, RZ, 0x14, R7 ;  /* 0x00000014ff000819 */ /* 0x000fc80000011607 */
[----:B------:R-:W-:Y:S01]  /*3f20*/  @P0 LOP3.LUT R4, R0, 0x1, RZ, 0xc0, !PT ;  /* 0x0000000100040812 */ /* 0x000fe200078ec0ff */
[----:B------:R-:W-:-:S03]  /*3f30*/  @!P0 FADD.FTZ R0, R6, 16384 ;  /* 0x4680000006008421 */ /* 0x000fc60000010000 */
[----:B------:R-:W-:-:S04]  /*3f40*/  @P0 IADD3 R4, PT, PT, R7, 0x407ffff, R4 ;  /* 0x0407ffff07040810 */ /* 0x000fc80007ffe004 */
[----:B------:R-:W-:-:S07]  /*3f50*/  @P0 SHF.R.U32.HI R0, RZ, 0x14, R4 ;  /* 0x00000014ff000819 */ /* 0x000fce0000011604 */
.L_x_89:
[----:B------:R-:W-:Y:S05]  /*3f60*/  BSYNC.RECONVERGENT B0 ;  /* 0x0000000000007941 */ /* 0x000fea0003800200 */
.L_x_88:
[----:B------:R-:W-:-:S05]  /*3f70*/  LOP3.LUT R5, R0, 0x80, R5, 0xf8, !PT ;  /* 0x0000008000057812 */ /* 0x000fca00078ef805 */
[----:B------:R0:W-:Y:S01]  /*3f80*/  STG.E.U8 desc[UR36][R2.64], R5 ;  /* 0x0000000502007986 */ /* 0x0001e2000c101124 */
[----:B------:R-:W-:Y:S05]  /*3f90*/  BRA `(.L_x_76) ;  /* 0x0000000400fc7947 */ /* 0x000fea0003800000 */
.L_x_87:
[----:B------:R-:W-:Y:S01]  /*3fa0*/  IMAD.U32 R7, R5, 0x10000, RZ ;  /* 0x0001000005077824 */ /* 0x000fe200078e00ff */
[----:B------:R-:W-:Y:S04]  /*3fb0*/  BSSY.RECONVERGENT B0, `(.L_x_90) ;  /* 0x000000e000007945 */ /* 0x000fe80003800200 */
[----:B------:R-:W-:Y:S02]  /*3fc0*/  LOP3.LUT R6, R7, 0x7fffffff, RZ, 0xc0, !PT ;  /* 0x7fffffff07067812 */ /* 0x000fe400078ec0ff */
[----:B------:R-:W-:Y:S02]  /*3fd0*/  SHF.R.U32.HI R5, RZ, 0x18, R7 ;  /* 0x00000018ff057819 */ /* 0x000fe40000011607 */
[----:B------:R-:W-:-:S13]  /*3fe0*/  ISETP.GE.U32.AND P1, PT, R6, 0x47800000, PT ;  /* 0x478000000600780c */ /* 0x000fda0003f26070 */
[----:B------:R-:W-:Y:S01]  /*3ff0*/  @P1 IMAD.MOV.U32 R0, RZ, RZ, 0x7f ;  /* 0x0000007fff001424 */ /* 0x000fe200078e00ff */
[----:B------:R-:W-:-:S04]  /*4000*/  @P1 ISETP.GT.U32.AND P0, PT, R6, 0x7f800000, PT ;  /* 0x7f8000000600180c */ /* 0x000fc80003f04070 */
[----:B------:R-:W-:Y:S01]  /*4010*/  @P1 SEL R0, R0, 0x7c, P0 ;  /* 0x0000007c00001807 */ /* 0x000fe20000000000 */
[----:B------:R-:W-:Y:S08]  /*4020*/  @P1 BRA `(.L_x_91) ;  /* 0x0000000000181947 */ /* 0x000ff00003800000 */
[----:B------:R-:W-:-:S13]  /*4030*/  ISETP.GT.U32.AND P0, PT, R6, 0x387fffff, PT ;  /* 0x387fffff0600780c */ /* 0x000fda0003f04070 */
[----:B------:R-:W-:-:S04]  /*4040*/  @P0 SHF.R.U32.HI R0, RZ, 0x15, R7 ;  /* 0x00000015ff000819 */ /* 0x000fc80000011607 */
[----:B------:R-:W-:Y:S01]  /*4050*/  @P0 LOP3.LUT R4, R0, 0x1, RZ, 0xc0, !PT ;  /* 0x0000000100040812 */ /* 0x000fe200078ec0ff */
[----:B------:R-:W-:-:S03]  /*4060*/  @!P0 FADD.FTZ R0, R6, 128 ;  /* 0x4300000006008421 */ /* 0x000fc60000010000 */
[----:B------:R-:W-:-:S04]  /*4070*/  @P0 IADD3 R4, PT, PT, R7, 0x80fffff, R4 ;  /* 0x080fffff07040810 */ /* 0x000fc80007ffe004 */
[----:B------:R-:W-:-:S07]  /*4080*/  @P0 SHF.R.U32.HI R0, RZ, 0x15, R4 ;  /* 0x00000015ff000819 */ /* 0x000fce0000011604 */
.L_x_91:
[----:B------:R-:W-:Y:S05]  /*4090*/  BSYNC.RECONVERGENT B0 ;  /* 0x0000000000007941 */ /* 0x000fea0003800200 */
.L_x_90:
[----:B------:R-:W-:-:S05]  /*40a0*/  LOP3.LUT R5, R0, 0x80, R5, 0xf8, !PT ;  /* 0x0000008000057812 */ /* 0x000fca00078ef805 */
[----:B------:R0:W-:Y:S01]  /*40b0*/  STG.E.U8 desc[UR36][R2.64], R5 ;  /* 0x0000000502007986 */ /* 0x0001e2000c101124 */
[----:B------:R-:W-:Y:S05]  /*40c0*/  BRA `(.L_x_76) ;  /* 0x0000000400b07947 */ /* 0x000fea0003800000 */
.L_x_86:
[----:B------:R0:W-:Y:S01]  /*40d0*/  STG.E.U16 desc[UR36][R2.64], R5 ;  /* 0x0000000502007986 */ /* 0x0001e2000c101524 */
[----:B------:R-:W-:Y:S05]  /*40e0*/  BRA `(.L_x_76) ;  /* 0x0000000400a87947 */ /* 0x000fea0003800000 */
.L_x_83:
        /* <DEDUP_REMOVED lines=8> */
[----:B------:R-:W-:-:S06]  /*4170*/  IMAD.U32 R5, R5, 0x10000, RZ ;  /* 0x0001000005057824 */ /* 0x000fcc00078e00ff */
[----:B------:R-:W0:Y:S02]  /*4180*/  F2I.FTZ.U32.TRUNC.NTZ R5, R5 ;  /* 0x0000000500057305 */ /* 0x000e24000021f000 */
[----:B0-----:R0:W-:Y:S01]  /*4190*/  STG.E.U16 desc[UR36][R2.64], R5 ;  /* 0x0000000502007986 */ /* 0x0011e2000c101524 */
[----:B------:R-:W-:Y:S05]  /*41a0*/  BRA `(.L_x_76) ;  /* 0x0000000400787947 */ /* 0x000fea0003800000 */
.L_x_94:
[----:B------:R-:W-:Y:S01]  /*41b0*/  IMAD.U32 R5, R5, 0x10000, RZ ;  /* 0x0001000005057824 */ /* 0x000fe200078e00ff */
[----:B------:R-:W-:Y:S01]  /*41c0*/  BSSY.RECONVERGENT B0, `(.L_x_95) ;  /* 0x0000014000007945 */ /* 0x000fe20003800200 */
[----:B------:R-:W-:-:S03]  /*41d0*/  IMAD.MOV.U32 R0, RZ, RZ, 0x80 ;  /* 0x00000080ff007424 */ /* 0x000fc600078e00ff */
[----:B------:R-:W-:-:S04]  /*41e0*/  LOP3.LUT R4, R5, 0x7fffffff, RZ, 0xc0, !PT ;  /* 0x7fffffff05047812 */ /* 0x000fc800078ec0ff */
[----:B------:R-:W-:-:S13]  /*41f0*/  ISETP.GT.U32.AND P0, PT, R4, 0x437fffff, PT ;  /* 0x437fffff0400780c */ /* 0x000fda0003f04070 */
[----:B------:R-:W-:Y:S05]  /*4200*/  @P0 BRA `(.L_x_96) ;  /* 0x00000000003c0947 */ /* 0x000fea0003800000 */
[----:B------:R-:W-:-:S13]  /*4210*/  ISETP.GT.U32.AND P0, PT, R4, 0x3bffffff, PT ;  /* 0x3bffffff0400780c */ /* 0x000fda0003f04070 */
[----:B------:R-:W-:Y:S05]  /*4220*/  @P0 BRA `(.L_x_97) ;  /* 0x0000000000140947 */ /* 0x000fea0003800000 */
[----:B------:R-:W-:-:S05]  /*4230*/  FADD.FTZ R0, R4, 8192 ;  /* 0x4600000004007421 */ /* 0x000fca0000010000 */
[----:B------:R-:W-:Y:S02]  /*4240*/  LOP3.LUT P0, R4, R0, 0xff, RZ, 0xc0, !PT ;  /* 0x000000ff00047812 */ /* 0x000fe4000780c0ff */
[----:B------:R-:W-:-:S11]  /*4250*/  PRMT R0, RZ, 0x7610, R0 ;  /* 0x00007610ff007816 */ /* 0x000fd60000000000 */
[----:B------:R-:W-:Y:S05]  /*4260*/  @!P0 BRA `(.L_x_96) ;  /* 0x0000000000248947 */ /* 0x000fea0003800000 */
[----:B------:R-:W-:Y:S05]  /*4270*/  BRA `(.L_x_98) ;  /* 0x0000000000147947 */ /* 0x000fea0003800000 */
.L_x_97:
[----:B------:R-:W-:-:S04]  /*4280*/  SHF.R.U32.HI R0, RZ, 0x14, R5 ;  /* 0x00000014ff007819 */ /* 0x000fc80000011605 */
[----:B------:R-:W-:-:S04]  /*4290*/  LOP3.LUT R0, R0, 0x1, RZ, 0xc0, !PT ;  /* 0x0000000100007812 */ /* 0x000fc800078ec0ff */
[----:B------:R-:W-:-:S04]  /*42a0*/  IADD3 R0, PT, PT, R5, 0x487ffff, R0 ;  /* 0x0487ffff05007810 */ /* 0x000fc80007ffe000 */
[----:B------:R-:W-:-:S04]  /*42b0*/  SHF.R.U32.HI R0, RZ, 0x14, R0 ;  /* 0x00000014ff007819 */ /* 0x000fc80000011600 */
[----:B------:R-:W-:-:S07]  /*42c0*/  LOP3.LUT R4, R0, 0xff, RZ, 0xc0, !PT ;  /* 0x000000ff00047812 */ /* 0x000fce00078ec0ff */
.L_x_98:
[----:B------:R-:W-:-:S04]  /*42d0*/  SHF.R.U32.HI R5, RZ, 0x18, R5 ;  /* 0x00000018ff057819 */ /* 0x000fc80000011605 */
[----:B------:R-:W-:-:S04]  /*42e0*/  LOP3.LUT R4, R4, 0x80, R5, 0xf8, !PT ;  /* 0x0000008004047812 */ /* 0x000fc800078ef805 */
[----:B------:R-:W-:-:S07]  /*42f0*/  PRMT R0, R4, 0x7610, R0 ;  /* 0x0000761004007816 */ /* 0x000fce0000000000 */
.L_x_96:
[----:B------:R-:W-:Y:S05]  /*4300*/  BSYNC.RECONVERGENT B0 ;  /* 0x0000000000007941 */ /* 0x000fea0003800200 */
.L_x_95:
[----:B------:R0:W-:Y:S01]  /*4310*/  STG.E.U8 desc[UR36][R2.64], R0 ;  /* 0x0000000002007986 */ /* 0x0001e2000c101124 */
[----:B------:R-:W-:Y:S05]  /*4320*/  BRA `(.L_x_76) ;  /* 0x0000000400187947 */ /* 0x000fea0003800000 */
.L_x_93:
[----:B------:R-:W-:Y:S01]  /*4330*/  SHF.L.U32 R5, R5, 0x10, RZ ;  /* 0x0000001005057819 */ /* 0x000fe200000006ff */
[----:B------:R-:W-:Y:S01]  /*4340*/  BSSY.RECONVERGENT B0, `(.L_x_99) ;  /* 0x0000014000007945 */ /* 0x000fe20003800200 */
[----:B------:R-:W-:Y:S02]  /*4350*/  IMAD.MOV.U32 R0, RZ, RZ, 0x80 ;  /* 0x00000080ff007424 */ /* 0x000fe400078e00ff */
        /* <DEDUP_REMOVED lines=10> */
.L_x_101:
[----:B------:R-:W-:-:S04]  /*4400*/  SHF.R.U32.HI R0, RZ, 0x15, R5 ;  /* 0x00000015ff007819 */ /* 0x000fc80000011605 */
[----:B------:R-:W-:-:S04]  /*4410*/  LOP3.LUT R0, R0, 0x1, RZ, 0xc0, !PT ;  /* 0x0000000100007812 */ /* 0x000fc800078ec0ff */
[----:B------:R-:W-:-:S04]  /*4420*/  IADD3 R0, PT, PT, R5, 0x88fffff, R0 ;  /* 0x088fffff05007810 */ /* 0x000fc80007ffe000 */
[----:B------:R-:W-:-:S04]  /*4430*/  SHF.R.U32.HI R0, RZ, 0x15, R0 ;  /* 0x00000015ff007819 */ /* 0x000fc80000011600 */
[----:B------:R-:W-:-:S07]  /*4440*/  LOP3.LUT R4, R0, 0xff, RZ, 0xc0, !PT ;  /* 0x000000ff00047812 */ /* 0x000fce00078ec0ff */
.L_x_102:
[----:B------:R-:W-:-:S04]  /*4450*/  SHF.R.U32.HI R5, RZ, 0x18, R5 ;  /* 0x00000018ff057819 */ /* 0x000fc80000011605 */
[----:B------:R-:W-:-:S04]  /*4460*/  LOP3.LUT R4, R4, 0x80, R5, 0xf8, !PT ;  /* 0x0000008004047812 */ /* 0x000fc800078ef805 */
[----:B------:R-:W-:-:S07]  /*4470*/  PRMT R0, R4, 0x7610, R0 ;  /* 0x0000761004007816 */ /* 0x000fce0000000000 */
.L_x_100:
[----:B------:R-:W-:Y:S05]  /*4480*/  BSYNC.RECONVERGENT B0 ;  /* 0x0000000000007941 */ /* 0x000fea0003800200 */
.L_x_99:
[----:B------:R0:W-:Y:S01]  /*4490*/  STG.E.U8 desc[UR36][R2.64], R0 ;  /* 0x0000000002007986 */ /* 0x0001e2000c101124 */
[----:B------:R-:W-:Y:S05]  /*44a0*/  BRA `(.L_x_76) ;  /* 0x0000000000b87947 */ /* 0x000fea0003800000 */
.L_x_92:
[----:B------:R-:W-:-:S09]  /*44b0*/  UISETP.NE.AND UP0, UPT, UR4, 0x1c, UPT ;  /* 0x0000001c0400788c */ /* 0x000fd2000bf05270 */
[----:B------:R-:W-:Y:S05]  /*44c0*/  BRA.U !UP0, `(.L_x_103) ;  /* 0x0000000108a47547 */ /* 0x000fea000b800000 */
[----:B------:R-:W-:-:S09]  /*44d0*/  UISETP.NE.AND UP0, UPT, UR4, 0x1d, UPT ;  /* 0x0000001d0400788c */ /* 0x000fd2000bf05270 */
[----:B------:R-:W-:Y:S05]  /*44e0*/  BRA.U !UP0, `(.L_x_104) ;  /* 0x00000001088c7547 */ /* 0x000fea000b800000 */
[----:B------:R-:W-:-:S09]  /*44f0*/  UISETP.NE.AND UP0, UPT, UR4, 0x2c, UPT ;  /* 0x0000002c0400788c */ /* 0x000fd2000bf05270 */
[----:B------:R-:W-:Y:S05]  /*4500*/  BRA.U !UP0, `(.L_x_105) ;  /* 0x0000000108447547 */ /* 0x000fea000b800000 */
.L_x_75:
[----:B------:R-:W-:Y:S01]  /*4510*/  MOV R0, 0x0 ;  /* 0x0000000000007802 */ /* 0x000fe20000000f00 */
[----:B------:R-:W0:Y:S01]  /*4520*/  LDCU.64 UR6, c[0x4][0x188] ;  /* 0x01003100ff0677ac */ /* 0x000e220008000a00 */
[----:B------:R-:W-:Y:S02]  /*4530*/  HFMA2 R13, -RZ, RZ, 0, 0 ;  /* 0x00000000ff0d7431 */ /* 0x000fe400000001ff */
[----:B------:R-:W-:Y:S01]  /*4540*/  IMAD.MOV.U32 R8, RZ, RZ, 0x65 ;  /* 0x00000065ff087424 */ /* 0x000fe200078e00ff */
[----:B------:R1:W2:Y:S01]  /*4550*/  LDC.64 R2, c[0x4][R0] ;  /* 0x0100000000027b82 */ /* 0x0002a20000000a00 */
[----:B------:R-:W3:Y:S01]  /*4560*/  LDCU.64 UR8, c[0x4][0x190] ;  /* 0x01003200ff0877ac */ /* 0x000ee20008000a00 */
[----:B------:R-:W-:Y:S01]  /*4570*/  IMAD.MOV.U32 R12, RZ, RZ, 0x1 ;  /* 0x00000001ff0c7424 */ /* 0x000fe200078e00ff */
[----:B------:R-:W4:Y:S01]  /*4580*/  LDCU.64 UR4, c[0x4][0x30] ;  /* 0x01000600ff0477ac */ /* 0x000f220008000a00 */
[----:B0-----:R-:W-:Y:S02]  /*4590*/  IMAD.U32 R4, RZ, RZ, UR6 ;  /* 0x00000006ff047e24 */ /* 0x001fe4000f8e00ff */
[----:B------:R-:W-:-:S02]  /*45a0*/  IMAD.U32 R5, RZ, RZ, UR7 ;  /* 0x00000007ff057e24 */ /* 0x000fc4000f8e00ff */
[----:B---3--:R-:W-:Y:S02]  /*45b0*/  IMAD.U32 R6, RZ, RZ, UR8 ;  /* 0x00000008ff067e24 */ /* 0x008fe4000f8e00ff */
[----:B------:R-:W-:Y:S02]  /*45c0*/  IMAD.U32 R7, RZ, RZ, UR9 ;  /* 0x00000009ff077e24 */ /* 0x000fe4000f8e00ff */
[----:B----4-:R-:W-:Y:S02]  /*45d0*/  IMAD.U32 R10, RZ, RZ, UR4 ;  /* 0x00000004ff0a7e24 */ /* 0x010fe4000f8e00ff */
[----:B-1----:R-:W-:-:S07]  /*45e0*/  IMAD.U32 R11, RZ, RZ, UR5 ;  /* 0x00000005ff0b7e24 */ /* 0x002fce000f8e00ff */
[----:B------:R-:W-:-:S07]  /*45f0*/  LEPC R20, `(.L_x_106) ;  /* 0x000000001014794e */ /* 0x000fce0000000000 */
[----:B--2---:R-:W-:Y:S05]  /*4600*/  CALL.ABS.NOINC R2 ;  /* 0x0000000002007343 */ /* 0x004fea0003c00000 */
.L_x_106:
[----:B------:R-:W-:Y:S05]  /*4610*/  BRA `(.L_x_76) ;  /* 0x00000000005c7947 */ /* 0x000fea0003800000 */
.L_x_105:
[----:B------:R-:W-:-:S05]  /*4620*/  IMAD.U32 R5, R5, 0x10000, RZ ;  /* 0x0001000005057824 */ /* 0x000fca00078e00ff */
[----:B------:R-:W-:-:S04]  /*4630*/  SHF.R.U32.HI R6, RZ, 0x17, R5 ;  /* 0x00000017ff067819 */ /* 0x000fc80000011605 */
[----:B------:R-:W-:-:S04]  /*4640*/  LOP3.LUT R4, R6, 0xff, RZ, 0xc0, !PT ;  /* 0x000000ff06047812 */ /* 0x000fc800078ec0ff */
[----:B------:R-:W-:-:S13]  /*4650*/  ISETP.NE.AND P1, PT, R4, 0xff, PT ;  /* 0x000000ff0400780c */ /* 0x000fda0003f25270 */
[--C-:B------:R-:W-:Y:S02]  /*4660*/  @P1 SHF.R.U32.HI R0, RZ, 0x16, R5.reuse ;  /* 0x00000016ff001819 */ /* 0x100fe40000011605 */
[----:B------:R-:W-:Y:S01]  /*4670*/  @P1 LOP3.LUT P0, RZ, R4, 0x3fffff, R5, 0xf8, !PT ;  /* 0x003fffff04ff1812 */ /* 0x000fe2000780f805 */
[----:B------:R-:W-:Y:S01]  /*4680*/  IMAD.MOV.U32 R5, RZ, RZ, 0xff ;  /* 0x000000ffff057424 */ /* 0x000fe200078e00ff */
[----:B------:R-:W-:-:S04]  /*4690*/  @P1 LOP3.LUT R0, R0, 0x1, RZ, 0xc0, !PT ;  /* 0x0000000100001812 */ /* 0x000fc800078ec0ff */
[----:B------:R-:W-:Y:S01]  /*46a0*/  @P1 ISETP.EQ.U32.AND P2, PT, R0, 0x1, P0 ;  /* 0x000000010000180c */ /* 0x000fe20000742070 */
[----:B------:R-:W-:Y:S01]  /*46b0*/  @P1 VIADD R0, R6, 0x1 ;  /* 0x0000000106001836 */ /* 0x000fe20000000000 */
[----:B------:R-:W-:Y:S02]  /*46c0*/  PLOP3.LUT P0, PT, PT, PT, PT, 0x80, 0x8 ;  /* 0x000000000008781c */ /* 0x000fe40003f0f070 */
[----:B------:R-:W-:-:S13]  /*46d0*/  @P1 PLOP3.LUT P0, PT, P2, PT, PT, 0x80, 0x8 ;  /* 0x000000000008181c */ /* 0x000fda000170f070 */
[----:B------:R-:W-:-:S04]  /*46e0*/  @!P0 IMAD.MOV R0, RZ, RZ, R6 ;  /* 0x000000ffff008224 */ /* 0x000fc800078e0206 */
[----:B------:R-:W-:-:S05]  /*46f0*/  @P1 IMAD.MOV.U32 R5, RZ, RZ, R0 ;  /* 0x000000ffff051224 */ /* 0x000fca00078e0000 */
[----:B------:R0:W-:Y:S01]  /*4700*/  STG.E.U8 desc[UR36][R2.64], R5 ;  /* 0x0000000502007986 */ /* 0x0001e2000c101124 */
[----:B------:R-:W-:Y:S05]  /*4710*/  BRA `(.L_x_76) ;  /* 0x00000000001c7947 */ /* 0x000fea0003800000 */
.L_x_104:
[----:B------:R-:W-:-:S06]  /*4720*/  IMAD.U32 R5, R5, 0x10000, RZ ;  /* 0x0001000005057824 */ /* 0x000fcc00078e00ff */
[----:B------:R-:W0:Y:S02]  /*4730*/  F2I.U64.TRUNC R4, R5 ;  /* 0x0000000500047311 */ /* 0x000e24000020d800 */
[----:B0-----:R0:W-:Y:S01]  /*4740*/  STG.E.64 desc[UR36][R2.64], R4 ;  /* 0x0000000402007986 */ /* 0x0011e2000c101b24 */
[----:B------:R-:W-:Y:S05]  /*4750*/  BRA `(.L_x_76) ;  /* 0x00000000000c7947 */ /* 0x000fea0003800000 */
.L_x_103:
[----:B------:R-:W-:-:S06]  /*4760*/  IMAD.U32 R5, R5, 0x10000, RZ ;  /* 0x0001000005057824 */ /* 0x000fcc00078e00ff */
[----:B------:R-:W0:Y:S02]  /*4770*/  F2I.FTZ.U32.TRUNC.NTZ R5, R5 ;  /* 0x0000000500057305 */ /* 0x000e24000021f000 */
[----:B0-----:R0:W-:Y:S02]  /*4780*/  STG.E desc[UR36][R2.64], R5 ;  /* 0x0000000502007986 */ /* 0x0011e4000c101924 */
.L_x_76:
[----:B------:R-:W-:-:S07]  /*4790*/  VIADD R17, R17, 0x80 ;  /* 0x0000008011117836 */ /* 0x000fce0000000000 */
.L_x_1:
[----:B------:R-:W-:Y:S05]  /*47a0*/  BSYNC.RECONVERGENT B6 ;  /* 0x0000000000067941 */ /* 0x000fea0003800200 */
.L_x_0:
[----:B------:R-:W5:Y:S01]  /*47b0*/  LDCU UR4, c[0x0][0x380] ;  /* 0x00007000ff0477ac */ /* 0x000f620008000800 */
[----:B------:R-:W-:Y:S01]  /*47c0*/  BSSY.RECONVERGENT B6, `(.L_x_107) ;  /* 0x000046b000067945 */ /* 0x000fe20003800200 */
[----:B-----5:R-:W-:-:S13]  /*47d0*/  ISETP.GE.AND P0, PT, R17, UR4, PT ;  /* 0x0000000411007c0c */ /* 0x020fda000bf06270 */
[----:B------:R-:W-:Y:S05]  /*47e0*/  @P0 BRA `(.L_x_108) ;  /* 0x0000004400a00947 */ /* 0x000fea0003800000 */
[----:B------:R-:W5:Y:S01]  /*47f0*/  LDCU UR4, c[0x0][0x388] ;  /* 0x00007100ff0477ac */ /* 0x000f620008000800 */
[----:B0-----:R-:W-:Y:S02]  /*4800*/  HFMA2 R0, -RZ, RZ, 0, 0 ;  /* 0x00000000ff007431 */ /* 0x001fe400000001ff */
[----:B------:R-:W-:Y:S02]  /*4810*/  IMAD.MOV.U32 R18, RZ, RZ, RZ ;  /* 0x000000ffff127224 */ /* 0x000fe400078e00ff */
[----:B------:R-:W-:Y:S01]  /*4820*/  IMAD.MOV.U32 R16, RZ, RZ, RZ ;  /* 0x000000ffff107224 */ /* 0x000fe200078e00ff */
[----:B-----5:R-:W-:-:S09]  /*4830*/  UISETP.NE.AND UP0, UPT, UR4, URZ, UPT ;  /* 0x000000ff0400728c */ /* 0x020fd2000bf05270 */
[----:B------:R-:W-:Y:S05]  /*4840*/  BRA.U !UP0, `(.L_x_109) ;  /* 0x0000001508707547 */ /* 0x000fea000b800000 */
[----:B------:R-:W1:Y:S01]  /*4850*/  LDCU.64 UR4, c[0x0][0x390] ;  /* 0x00007200ff0477ac */ /* 0x000e620008000a00 */
[----:B------:R-:W-:Y:S01]  /*4860*/  IMAD.MOV.U32 R16, RZ, RZ, RZ ;  /* 0x000000ffff107224 */ /* 0x000fe200078e00ff */
[----:B------:R-:W0:Y:S01]  /*4870*/  LDCU UR6, c[0x0][0x38c] ;  /* 0x00007180ff0677ac */ /* 0x000e220008000800 */
[----:B------:R-:W5:Y:S01]  /*4880*/  LDCU.64 UR8, c[0x0][0x4b8] ;  /* 0x00009700ff0877ac */ /* 0x000f620008000a00 */
[----:B------:R-:W-:Y:S01]  /*4890*/  UISETP.NE.AND UP0, UPT, UR41, URZ, UPT ;  /* 0x000000ff2900728c */ /* 0x000fe2000bf05270 */
[----:B-1234-:R-:W-:Y:S01]  /*48a0*/  IMAD.HI.U32 R2, R17, UR4, R16 ;  /* 0x0000000411027c27 */ /* 0x01efe2000f8e0010 */
[----:B------:R-:W1:Y:S04]  /*48b0*/  LDCU UR4, c[0x0][0x4c0] ;  /* 0x00009800ff0477ac */ /* 0x000e680008000800 */
[----:B------:R-:W-:-:S05]  /*48c0*/  SHF.R.U32.HI R3, RZ, UR5, R2 ;  /* 0x00000005ff037c19 */ /* 0x000fca0008011602 */
[----:B------:R-:W-:-:S04]  /*48d0*/  IMAD.MOV R18, RZ, RZ, -R3 ;  /* 0x000000ffff127224 */ /* 0x000fc800078e0a03 */
[----:B0-----:R-:W-:-:S04]  /*48e0*/  IMAD R18, R18, UR6, R17 ;  /* 0x0000000612127c24 */ /* 0x001fc8000f8e0211 */
[C---:B-----5:R-:W-:Y:S02]  /*48f0*/  IMAD R16, R18.reuse, UR8, RZ ;  /* 0x0000000812107c24 */ /* 0x060fe4000f8e02ff */
[C---:B------:R-:W-:Y:S02]  /*4900*/  IMAD R0, R18.reuse, UR9, RZ ;  /* 0x0000000912007c24 */ /* 0x040fe4000f8e02ff */
[----:B-1----:R-:W-:Y:S01]  /*4910*/  IMAD R18, R18, UR4, RZ ;  /* 0x0000000412127c24 */ /* 0x002fe2000f8e02ff */
        /* <DEDUP_REMOVED lines=326> */
[----:B------:R-:W2:Y:S03]  /*5d80*/  LDCU.64 UR8, c[0x0][0x5d8] ;  /* 0x0000bb00ff0877ac */ /* 0x000ea60008000a00 */
        /* <DEDUP_REMOVED lines=8> */
.L_x_109:
[----:B------:R-:W1:Y:S01]  /*5e10*/  LDCU.64 UR6, c[0x0][0x5f0] ;  /* 0x0000be00ff0677ac */ /* 0x000e620008000a00 */
[----:B------:R-:W-:-:S04]  /*5e20*/  UPRMT UR4, UR39, 0x9910, URZ ;  /* 0x0000991027047896 */ /* 0x000fc800080000ff */
[----:B------:R-:W-:Y:S01]  /*5e30*/  UISETP.GT.AND UP0, UPT, UR4, 0x9, UPT ;  /* 0x000000090400788c */ /* 0x000fe2000bf04270 */
[----:B-1234-:R-:W-:-:S05]  /*5e40*/  IADD3 R2, P0, PT, R0, UR6, RZ ;  /* 0x0000000600027c10 */ /* 0x01efca000ff1e0ff */
        /* <DEDUP_REMOVED lines=15> */
.L_x_113:
[----:B------:R-:W2:Y:S02]  /*5f40*/  LDG.E.U8 R2, desc[UR36][R2.64] ;  /* 0x0000002402027981 */ /* 0x000ea4000c1e1100 */
[----:B--2---:R-:W-:-:S04]  /*5f50*/  I2FP.F32.U32 R0, R2 ;  /* 0x0000000200007245 */ /* 0x004fc80000201000 */
[----:B------:R-:W-:-:S04]  /*5f60*/  F2FP.BF16.F32.PACK_AB R0, RZ, R0 ;  /* 0x00000000ff00723e */ /* 0x000fc800000010ff */
[----:B------:R-:W-:Y:S01]  /*5f70*/  PRMT R19, R0, 0x7610, R19 ;  /* 0x0000761000137816 */ /* 0x000fe20000000013 */
[----:B------:R-:W-:Y:S06]  /*5f80*/  BRA `(.L_x_115) ;  /* 0x0000000c00c07947 */ /* 0x000fec0003800000 */
.L_x_112:
        /* <DEDUP_REMOVED lines=11> */
.L_x_117:
[----:B------:R-:W2:Y:S02]  /*6040*/  LDG.E R2, desc[UR36][R2.64] ;  /* 0x0000002402027981 */ /* 0x000ea4000c1e1900 */
[----:B--2---:R-:W-:-:S04]  /*6050*/  I2FP.F32.S32 R0, R2 ;  /* 0x0000000200007245 */ /* 0x004fc80000201400 */
[----:B------:R-:W-:-:S04]  /*6060*/  F2FP.BF16.F32.PACK_AB R0, RZ, R0 ;  /* 0x00000000ff00723e */ /* 0x000fc800000010ff */
[----:B------:R-:W-:Y:S01]  /*6070*/  PRMT R19, R0, 0x7610, R19 ;  /* 0x0000761000137816 */ /* 0x000fe20000000013 */
[----:B------:R-:W-:Y:S06]  /*6080*/  BRA `(.L_x_115) ;  /* 0x0000000c00807947 */ /* 0x000fec0003800000 */
.L_x_116:
[----:B------:R-:W2:Y:S02]  /*6090*/  LDG.E.U16 R2, desc[UR36][R2.64] ;  /* 0x0000002402027981 */ /* 0x000ea4000c1e1500 */
[----:B--2---:R-:W0:Y:S02]  /*60a0*/  I2F.S16 R0, R2 ;  /* 0x0000000200007306 */ /* 0x004e240000101400 */
[----:B0-----:R-:W-:-:S04]  /*60b0*/  F2FP.BF16.F32.PACK_AB R0, RZ, R0 ;  /* 0x00000000ff00723e */ /* 0x001fc800000010ff */
[----:B------:R-:W-:Y:S01]  /*60c0*/  PRMT R19, R0, 0x7610, R19 ;  /* 0x0000761000137816 */ /* 0x000fe20000000013 */
[----:B------:R-:W-:Y:S06]  /*60d0*/  BRA `(.L_x_115) ;  /* 0x0000000c006c7947 */ /* 0x000fec0003800000 */
.L_x_111:
        /* <DEDUP_REMOVED lines=9> */
.L_x_119:
[----:B------:R-:W2:Y:S02]  /*6170*/  LDG.E.U16 R0, desc[UR36][R2.64] ;  /* 0x0000002402007981 */ /* 0x000ea4000c1e1500 */
[----:B--2---:R-:W-:-:S05]  /*6180*/  HADD2.F32 R0, -RZ, R0.H0_H0 ;  /* 0x20000000ff007230 */ /* 0x004fca0000004100 */
[----:B------:R-:W-:-:S04]  /*6190*/  F2FP.BF16.F32.PACK_AB R0, RZ, R0 ;  /* 0x00000000ff00723e */ /* 0x000fc800000010ff */
[----:B------:R-:W-:Y:S01]  /*61a0*/  PRMT R19, R0, 0x7610, R19 ;  /* 0x0000761000137816 */ /* 0x000fe20000000013 */
[----:B------:R-:W-:Y:S06]  /*61b0*/  BRA `(.L_x_115) ;  /* 0x0000000c00347947 */ /* 0x000fec0003800000 */
.L_x_118:
        /* <DEDUP_REMOVED lines=9> */
.L_x_121:
[----:B------:R-:W2:Y:S02]  /*6250*/  LDG.E.U16 R2, desc[UR36][R2.64] ;  /* 0x0000002402027981 */ /* 0x000ea4000c1e1500 */
[----:B--2---:R-:W-:-:S05]  /*6260*/  HADD2.F32 R0, -RZ, R2.H0_H0 ;  /* 0x20000002ff007230 */ /* 0x004fca0000004100 */
[----:B------:R-:W-:-:S04]  /*6270*/  F2FP.BF16.F32.PACK_AB R0, RZ, R0 ;  /* 0x00000000ff00723e */ /* 0x000fc800000010ff */
[----:B------:R-:W-:Y:S01]  /*6280*/  PRMT R19, R0, 0x7610, R19 ;  /* 0x0000761000137816 */ /* 0x000fe20000000013 */
[----:B------:R-:W-:Y:S06]  /*6290*/  BRA `(.L_x_115) ;  /* 0x0000000800fc7947 */ /* 0x000fec0003800000 */
.L_x_120:
        /* <DEDUP_REMOVED lines=9> */
.L_x_110:
        /* <DEDUP_REMOVED lines=14> */
.L_x_124:
        /* <DEDUP_REMOVED lines=9> */
.L_x_123:
        /* <DEDUP_REMOVED lines=16> */
[C---:B------:R-:W-:Y:S01]  /*65a0*/  SHF.L.U32 R6, R4.reuse, R5, RZ ;  /* 0x0000000504067219 */ /* 0x040fe200000006ff */
[----:B------:R-:W-:-:S03]  /*65b0*/  VIADD R5, R4, 0x1000000 ;  /* 0x0100000004057836 */ /* 0x000fc60000000000 */
        /* <DEDUP_REMOVED lines=9> */
.L_x_126:
[----:B------:R-:W2:Y:S02]  /*6650*/  LDG.E.U8 R2, desc[UR36][R2.64] ;  /* 0x0000002402027981 */ /* 0x000ea4000c1e1100 */
[C---:B--2---:R-:W-:Y:S01]  /*6660*/  SHF.L.U32 R0, R2.reuse, 0x19, RZ ;  /* 0x0000001902007819 */ /* 0x044fe200000006ff */
[----:B------:R-:W-:-:S03]  /*6670*/  IMAD.SHL.U32 R5, R2, 0x100, RZ ;  /* 0x0000010002057824 */ /* 0x000fc600078e00ff */
[----:B------:R-:W-:-:S13]  /*6680*/  ISETP.GE.U32.AND P0, PT, R0, 0x8000000, PT ;  /* 0x080000000000780c */ /* 0x000fda0003f06070 */
[C---:B------:R-:W-:Y:S02]  /*6690*/  @!P0 LOP3.LUT R4, R5.reuse, 0x7f00, RZ, 0xc0, !PT ;  /* 0x00007f0005048812 */ /* 0x040fe400078ec0ff */
[----:B------:R-:W-:Y:S02]  /*66a0*/  @P0 LEA.HI R0, R0, 0x70000000, RZ, 0x1c ;  /* 0x7000000000000811 */ /* 0x000fe400078fe0ff */
[----:B------:R-:W-:Y:S02]  /*66b0*/  @!P0 LOP3.LUT R4, R4, 0x3f000000, RZ, 0xfc, !PT ;  /* 0x3f00000004048812 */ /* 0x000fe400078efcff */
[----:B------:R-:W-:Y:S01]  /*66c0*/  PRMT R5, R5, 0x9910, RZ ;  /* 0x0000991005057816 */ /* 0x000fe200000000ff */
[----:B------:R-:W-:Y:S02]  /*66d0*/  @P0 FMUL.FTZ R0, R0, 1.9259299443872358531e-34 ;  /* 0x0780000000000820 */ /* 0x000fe40000410000 */
[----:B------:R-:W-:-:S05]  /*66e0*/  @!P0 FADD.FTZ R0, R4, -0.5 ;  /* 0xbf00000004008421 */ /* 0x000fca0000010000 */
[----:B------:R-:W-:-:S04]  /*66f0*/  LOP3.LUT R0, R0, 0x80000000, R5, 0xf8, !PT ;  /* 0x8000000000007812 */ /* 0x000fc800078ef805 */
[----:B------:R-:W-:-:S04]  /*6700*/  F2FP.BF16.F32.PACK_AB R0, RZ, R0 ;  /* 0x00000000ff00723e */ /* 0x000fc800000010ff */
[----:B------:R-:W-:Y:S01]  /*6710*/  PRMT R19, R0, 0x7610, R19 ;  /* 0x0000761000137816 */ /* 0x000fe20000000013 */
[----:B------:R-:W-:Y:S06]  /*6720*/  BRA `(.L_x_115) ;  /* 0x0000000400d87947 */ /* 0x000fec0003800000 */
.L_x_125:
[----:B------:R0:W5:Y:S01]  /*6730*/  LDG.E.U16 R19, desc[UR36][R2.64] ;  /* 0x0000002402137981 */ /* 0x000162000c1e1500 */
[----:B------:R-:W-:Y:S05]  /*6740*/  BRA `(.L_x_115) ;  /* 0x0000000400d07947 */ /* 0x000fea0003800000 */
.L_x_122:
        /* <DEDUP_REMOVED lines=13> */
.L_x_129:
        /* <DEDUP_REMOVED lines=21> */
.L_x_133:
[----:B------:R-:W-:Y:S05]  /*6970*/  BSYNC.RECONVERGENT B1 ;  /* 0x0000000000017941 */ /* 0x000fea0003800200 */
.L_x_132:
[----:B------:R-:W-:Y:S01]  /*6980*/  IMAD.SHL.U32 R0, R0, 0x100000, RZ ;  /* 0x0010000000007824 */ /* 0x000fe200078e00ff */
[----:B------:R-:W-:-:S04]  /*6990*/  LEA R2, R2, 0x3b800000, 0x17 ;  /* 0x3b80000002027811 */ /* 0x000fc800078eb8ff */
[----:B------:R-:W-:-:S07]  /*69a0*/  LOP3.LUT R0, R2, R0, R7, 0xfe, !PT ;  /* 0x0000000002007212 */ /* 0x000fce00078efe07 */
.L_x_131:
[----:B------:R-:W-:Y:S05]  /*69b0*/  BSYNC.RECONVERGENT B0 ;  /* 0x0000000000007941 */ /* 0x000fea0003800200 */
.L_x_130:
[----:B------:R-:W-:-:S04]  /*69c0*/  F2FP.BF16.F32.PACK_AB R0, RZ, R0 ;  /* 0x00000000ff00723e */ /* 0x000fc800000010ff */
[----:B------:R-:W-:Y:S01]  /*69d0*/  PRMT R19, R0, 0x7610, R19 ;  /* 0x0000761000137816 */ /* 0x000fe20000000013 */
[----:B------:R-:W-:Y:S06]  /*69e0*/  BRA `(.L_x_115) ;  /* 0x0000000400287947 */ /* 0x000fec0003800000 */
.L_x_128:
        /* <DEDUP_REMOVED lines=17> */
[----:B------:R-:W-:Y:S02]  /*6b00*/  IADD3 R5, PT, PT, R3, -0x1d, RZ ;  /* 0xffffffe303057810 */ /* 0x000fe40007ffe0ff */
[----:B------:R-:W-:Y:S02]  /*6b10*/  IADD3 R2, PT, PT, R2, 0x1e, -R3 ;  /* 0x0000001e02027810 */ /* 0x000fe40007ffe803 */
[----:B------:R-:W-:-:S04]  /*6b20*/  SHF.L.U32 R5, R0, R5, RZ ;  /* 0x0000000500057219 */ /* 0x000fc800000006ff */
[----:B------:R-:W-:-:S07]  /*6b30*/  LOP3.LUT R0, R5, 0x3, RZ, 0xc0, !PT ;  /* 0x0000000305007812 */ /* 0x000fce00078ec0ff */
.L_x_137:
[----:B------:R-:W-:Y:S05]  /*6b40*/  BSYNC.RECONVERGENT B1 ;  /* 0x0000000000017941 */ /* 0x000fea0003800200 */
.L_x_136:
[----:B------:R-:W-:Y:S01]  /*6b50*/  IMAD.SHL.U32 R0, R0, 0x200000, RZ ;  /* 0x0020000000007824 */ /* 0x000fe200078e00ff */
[----:B------:R-:W-:-:S04]  /*6b60*/  LEA R2, R2, 0x37800000, 0x17 ;  /* 0x3780000002027811 */ /* 0x000fc800078eb8ff */
[----:B------:R-:W-:-:S07]  /*6b70*/  LOP3.LUT R0, R2, R0, R7, 0xfe, !PT ;  /* 0x0000000002007212 */ /* 0x000fce00078efe07 */
.L_x_135:
[----:B------:R-:W-:Y:S05]  /*6b80*/  BSYNC.RECONVERGENT B0 ;  /* 0x0000000000007941 */ /* 0x000fea0003800200 */
.L_x_134:
[----:B------:R-:W-:-:S04]  /*6b90*/  F2FP.BF16.F32.PACK_AB R0, RZ, R0 ;  /* 0x00000000ff00723e */ /* 0x000fc800000010ff */
[----:B------:R-:W-:Y:S01]  /*6ba0*/  PRMT R19, R0, 0x7610, R19 ;  /* 0x0000761000137816 */ /* 0x000fe20000000013 */
[----:B------:R-:W-:Y:S06]  /*6bb0*/  BRA `(.L_x_115) ;  /* 0x0000000000b47947 */ /* 0x000fec0003800000 */
.L_x_127:
[----:B------:R-:W-:-:S09]  /*6bc0*/  UISETP.NE.AND UP0, UPT, UR4, 0x1c, UPT ;  /* 0x0000001c0400788c */ /* 0x000fd2000bf05270 */
[----:B------:R-:W-:Y:S05]  /*6bd0*/  BRA.U !UP0, `(.L_x_138) ;  /* 0x00000001089c7547 */ /* 0x000fea000b800000 */
[----:B------:R-:W-:-:S09]  /*6be0*/  UISETP.NE.AND UP0, UPT, UR4, 0x1d, UPT ;  /* 0x0000001d0400788c */ /* 0x000fd2000bf05270 */
[----:B------:R-:W-:Y:S05]  /*6bf0*/  BRA.U !UP0, `(.L_x_139) ;  /* 0x0000000108807547 */ /* 0x000fea000b800000 */
[----:B------:R-:W-:-:S09]  /*6c00*/  UISETP.NE.AND UP0, UPT, UR4, 0x2c, UPT ;  /* 0x0000002c0400788c */ /* 0x000fd2000bf05270 */
[----:B------:R-:W-:Y:S05]  /*6c10*/  BRA.U UP0, `(.L_x_114) ;  /* 0x0000000100307547 */ /* 0x000fea000b800000 */
        /* <DEDUP_REMOVED lines=8> */
.L_x_141:
[----:B------:R-:W-:Y:S05]  /*6ca0*/  BSYNC.RECONVERGENT B0 ;  /* 0x0000000000007941 */ /* 0x000fea0003800200 */
.L_x_140:
[----:B------:R-:W-:-:S04]  /*6cb0*/  F2FP.BF16.F32.PACK_AB R0, RZ, R0 ;  /* 0x00000000ff00723e */ /* 0x000fc800000010ff */
[----:B------:R-:W-:Y:S01]  /*6cc0*/  PRMT R19, R0, 0x7610, R19 ;  /* 0x0000761000137816 */ /* 0x000fe20000000013 */
[----:B------:R-:W-:Y:S06]  /*6cd0*/  BRA `(.L_x_115) ;  /* 0x00000000006c7947 */ /* 0x000fec0003800000 */
.L_x_114:
        /* <DEDUP_REMOVED lines=12> */
[----:B---3--:R-:W-:Y:S01]  /*6da0*/  IMAD.U32 R10, RZ, RZ, UR8 ;  /* 0x00000008ff0a7e24 */ /* 0x008fe2000f8e00ff */
[----:B------:R-:W-:-:S07]  /*6db0*/  MOV R11, UR9 ;  /* 0x00000009000b7c02 */ /* 0x000fce0008000f00 */
[----:B------:R-:W-:-:S07]  /*6dc0*/  LEPC R20, `(.L_x_142) ;  /* 0x000000001014794e */ /* 0x000fce0000000000 */
[----:B--2---:R-:W-:Y:S05]  /*6dd0*/  CALL.ABS.NOINC R2 ;  /* 0x0000000002007343 */ /* 0x004fea0003c00000 */
.L_x_142:
[----:B------:R-:W-:Y:S01]  /*6de0*/  PRMT R19, RZ, 0x7610, R19 ;  /* 0x00007610ff137816 */ /* 0x000fe20000000013 */
[----:B------:R-:W-:Y:S06]  /*6df0*/  BRA `(.L_x_115) ;  /* 0x0000000000247947 */ /* 0x000fec0003800000 */
.L_x_139:
[----:B------:R-:W2:Y:S02]  /*6e00*/  LDG.E.64 R2, desc[UR36][R2.64] ;  /* 0x0000002402027981 */ /* 0x000ea4000c1e1b00 */
[----:B--2---:R-:W0:Y:S02]  /*6e10*/  I2F.U64 R0, R2 ;  /* 0x0000000200007312 */ /* 0x004e240000301000 */
[----:B0-----:R-:W-:-:S04]  /*6e20*/  F2FP.BF16.F32.PACK_AB R0, RZ, R0 ;  /* 0x00000000ff00723e */ /* 0x001fc800000010ff */
[----:B------:R-:W-:Y:S01]  /*6e30*/  PRMT R19, R0, 0x7610, R19 ;  /* 0x0000761000137816 */ /* 0x000fe20000000013 */
[----:B------:R-:W-:Y:S06]  /*6e40*/  BRA `(.L_x_115) ;  /* 0x0000000000107947 */ /* 0x000fec0003800000 */
.L_x_138:
[----:B------:R-:W2:Y:S02]  /*6e50*/  LDG.E R2, desc[UR36][R2.64] ;  /* 0x0000002402027981 */ /* 0x000ea4000c1e1900 */
[----:B--2---:R-:W-:-:S04]  /*6e60*/  I2FP.F32.U32 R0, R2 ;  /* 0x0000000200007245 */ /* 0x004fc80000201000 */
[----:B------:R-:W-:-:S04]  /*6e70*/  F2FP.BF16.F32.PACK_AB R0, RZ, R0 ;  /* 0x00000000ff00723e */ /* 0x000fc800000010ff */
[----:B------:R-:W-:-:S07]  /*6e80*/  PRMT R19, R0, 0x7610, R19 ;  /* 0x0000761000137816 */ /* 0x000fce0000000013 */
.L_x_115:
        /* <DEDUP_REMOVED lines=19> */
.L_x_146:
[----:B------:R-:W2:Y:S02]  /*6fc0*/  LDG.E.U8 R2, desc[UR36][R2.64] ;  /* 0x0000002402027981 */ /* 0x000ea4000c1e1100 */
[----:B--2---:R-:W-:-:S04]  /*6fd0*/  I2FP.F32.U32 R0, R2 ;  /* 0x0000000200007245 */ /* 0x004fc80000201000 */
[----:B------:R-:W-:-:S04]  /*6fe0*/  F2FP.BF16.F32.PACK_AB R0, RZ, R0 ;  /* 0x00000000ff00723e */ /* 0x000fc800000010ff */
[----:B------:R-:W-:Y:S01]  /*6ff0*/  PRMT R5, R0, 0x7610, R5 ;  /* 0x0000761000057816 */ /* 0x000fe20000000005 */
[----:B------:R-:W-:Y:S06]  /*7000*/  BRA `(.L_x_148) ;  /* 0x0000000c00bc7947 */ /* 0x000fec0003800000 */
.L_x_145:
        /* <DEDUP_REMOVED lines=11> */
.L_x_150:
[----:B------:R-:W2:Y:S02]  /*70c0*/  LDG.E R2, desc[UR36][R2.64] ;  /* 0x0000002402027981 */ /* 0x000ea4000c1e1900 */
[----:B--2---:R-:W-:-:S04]  /*70d0*/  I2FP.F32.S32 R0, R2 ;  /* 0x0000000200007245 */ /* 0x004fc80000201400 */
[----:B------:R-:W-:-:S04]  /*70e0*/  F2FP.BF16.F32.PACK_AB R0, RZ, R0 ;  /* 0x00000000ff00723e */ /* 0x000fc800000010ff */
[----:B------:R-:W-:Y:S01]  /*70f0*/  PRMT R5, R0, 0x7610, R5 ;  /* 0x0000761000057816 */ /* 0x000fe20000000005 */
[----:B------:R-:W-:Y:S06]  /*7100*/  BRA `(.L_x_148) ;  /* 0x0000000c007c7947 */ /* 0x000fec0003800000 */
.L_x_149:
[----:B------:R-:W2:Y:S02]  /*7110*/  LDG.E.U16 R2, desc[UR36][R2.64] ;  /* 0x0000002402027981 */ /* 0x000ea4000c1e1500 */
[----:B--2---:R-:W0:Y:S02]  /*7120*/  I2F.S16 R0, R2 ;  /* 0x0000000200007306 */ /* 0x004e240000101400 */
[----:B0-----:R-:W-:-:S04]  /*7130*/  F2FP.BF16.F32.PACK_AB R0, RZ, R0 ;  /* 0x00000000ff00723e */ /* 0x001fc800000010ff */
[----:B------:R-:W-:Y:S01]  /*7140*/  PRMT R5, R0, 0x7610, R5 ;  /* 0x0000761000057816 */ /* 0x000fe20000000005 */
[----:B------:R-:W-:Y:S06]  /*7150*/  BRA `(.L_x_148) ;  /* 0x0000000c00687947 */ /* 0x000fec0003800000 */
.L_x_144:
        /* <DEDUP_REMOVED lines=9> */
.L_x_152:
[----:B------:R-:W2:Y:S02]  /*71f0*/  LDG.E.U16 R0, desc[UR36][R2.64] ;  /* 0x0000002402007981 */ /* 0x000ea4000c1e1500 */
[----:B--2---:R-:W-:-:S05]  /*7200*/  HADD2.F32 R0, -RZ, R0.H0_H0 ;  /* 0x20000000ff007230 */ /* 0x004fca0000004100 */
[----:B------:R-:W-:-:S04]  /*7210*/  F2FP.BF16.F32.PACK_AB R0, RZ, R0 ;  /* 0x00000000ff00723e */ /* 0x000fc800000010ff */
[----:B------:R-:W-:Y:S01]  /*7220*/  PRMT R5, R0, 0x7610, R5 ;  /* 0x0000761000057816 */ /* 0x000fe20000000005 */
[----:B------:R-:W-:Y:S06]  /*7230*/  BRA `(.L_x_148) ;  /* 0x0000000c00307947 */ /* 0x000fec0003800000 */
.L_x_151:
        /* <DEDUP_REMOVED lines=9> */
.L_x_154:
[----:B------:R-:W2:Y:S02]  /*72d0*/  LDG.E.U16 R2, desc[UR36][R2.64] ;  /* 0x0000002402027981 */ /* 0x000ea4000c1e1500 */
[----:B--2---:R-:W-:-:S05]  /*72e0*/  HADD2.F32 R0, -RZ, R2.H0_H0 ;  /* 0x20000002ff007230 */ /* 0x004fca0000004100 */
[----:B------:R-:W-:-:S04]  /*72f0*/  F2FP.BF16.F32.PACK_AB R0, RZ, R0 ;  /* 0x00000000ff00723e */ /* 0x000fc800000010ff */
[----:B------:R-:W-:Y:S01]  /*7300*/  PRMT R5, R0, 0x7610, R5 ;  /* 0x0000761000057816 */ /* 0x000fe20000000005 */
[----:B------:R-:W-:Y:S06]  /*7310*/  BRA `(.L_x_148) ;  /* 0x0000000800f87947 */ /* 0x000fec0003800000 */
.L_x_153:
        /* <DEDUP_REMOVED lines=9> */
.L_x_143:
        /* <DEDUP_REMOVED lines=14> */
.L_x_157:
        /* <DEDUP_REMOVED lines=9> */
.L_x_156:
        /* <DEDUP_REMOVED lines=26> */
.L_x_159:
[----:B------:R-:W2:Y:S02]  /*76c0*/  LDG.E.U8 R2, desc[UR36][R2.64] ;  /* 0x0000002402027981 */ /* 0x000ea4000c1e1100 */
[C---:B--2---:R-:W-:Y:S02]  /*76d0*/  IMAD.SHL.U32 R0, R2.reuse, 0x2000000, RZ ;  /* 0x0200000002007824 */ /* 0x044fe400078e00ff */
        /* <DEDUP_REMOVED lines=12> */
.L_x_158:
[----:B------:R0:W5:Y:S01]  /*77a0*/  LDG.E.U16 R5, desc[UR36][R2.64] ;  /* 0x0000002402057981 */ /* 0x000162000c1e1500 */
[----:B------:R-:W-:Y:S05]  /*77b0*/  BRA `(.L_x_148) ;  /* 0x0000000400d07947 */ /* 0x000fea0003800000 */
.L_x_155:
        /* <DEDUP_REMOVED lines=13> */
.L_x_162:
        /* <DEDUP_REMOVED lines=21> */
.L_x_166:
[----:B------:R-:W-:Y:S05]  /*79e0*/  BSYNC.RECONVERGENT B1 ;  /* 0x0000000000017941 */ /* 0x000fea0003800200 */
.L_x_165:
[----:B------:R-:W-:Y:S01]  /*79f0*/  IMAD.SHL.U32 R0, R0, 0x100000, RZ ;  /* 0x0010000000007824 */ /* 0x000fe200078e00ff */
[----:B------:R-:W-:-:S04]  /*7a00*/  LEA R2, R2, 0x3b800000, 0x17 ;  /* 0x3b80000002027811 */ /* 0x000fc800078eb8ff */
[----:B------:R-:W-:-:S07]  /*7a10*/  LOP3.LUT R0, R2, R0, R7, 0xfe, !PT ;  /* 0x0000000002007212 */ /* 0x000fce00078efe07 */
.L_x_164:
[----:B------:R-:W-:Y:S05]  /*7a20*/  BSYNC.RECONVERGENT B0 ;  /* 0x0000000000007941 */ /* 0x000fea0003800200 */
.L_x_163:
[----:B------:R-:W-:-:S04]  /*7a30*/  F2FP.BF16.F32.PACK_AB R0, RZ, R0 ;  /* 0x00000000ff00723e */ /* 0x000fc800000010ff */
[----:B------:R-:W-:Y:S01]  /*7a40*/  PRMT R5, R0, 0x7610, R5 ;  /* 0x0000761000057816 */ /* 0x000fe20000000005 */
[----:B------:R-:W-:Y:S06]  /*7a50*/  BRA `(.L_x_148) ;  /* 0x0000000400287947 */ /* 0x000fec0003800000 */
.L_x_161:
        /* <DEDUP_REMOVED lines=21> */
.L_x_170:
[----:B------:R-:W-:Y:S05]  /*7bb0*/  BSYNC.RECONVERGENT B1 ;  /* 0x0000000000017941 */ /* 0x000fea0003800200 */
.L_x_169:
[----:B------:R-:W-:Y:S01]  /*7bc0*/  IMAD.SHL.U32 R0, R0, 0x200000, RZ ;  /* 0x0020000000007824 */ /* 0x000fe200078e00ff */
[----:B------:R-:W-:-:S04]  /*7bd0*/  LEA R2, R2, 0x37800000, 0x17 ;  /* 0x3780000002027811 */ /* 0x000fc800078eb8ff */
[----:B------:R-:W-:-:S07]  /*7be0*/  LOP3.LUT R0, R2, R0, R7, 0xfe, !PT ;  /* 0x0000000002007212 */ /* 0x000fce00078efe07 */
.L_x_168:
[----:B------:R-:W-:Y:S05]  /*7bf0*/  BSYNC.RECONVERGENT B0 ;  /* 0x0000000000007941 */ /* 0x000fea0003800200 */
.L_x_167:
[----:B------:R-:W-:-:S04]  /*7c00*/  F2FP.BF16.F32.PACK_AB R0, RZ, R0 ;  /* 0x00000000ff00723e */ /* 0x000fc800000010ff */
[----:B------:R-:W-:Y:S01]  /*7c10*/  PRMT R5, R0, 0x7610, R5 ;  /* 0x0000761000057816 */ /* 0x000fe20000000005 */
[----:B------:R-:W-:Y:S06]  /*7c20*/  BRA `(.L_x_148) ;  /* 0x0000000000b47947 */ /* 0x000fec0003800000 */
.L_x_160:
        /* <DEDUP_REMOVED lines=14> */
.L_x_174:
[----:B------:R-:W-:Y:S05]  /*7d10*/  BSYNC.RECONVERGENT B0 ;  /* 0x0000000000007941 */ /* 0x000fea0003800200 */
.L_x_173:
[----:B------:R-:W-:-:S04]  /*7d20*/  F2FP.BF16.F32.PACK_AB R0, RZ, R0 ;  /* 0x00000000ff00723e */ /* 0x000fc800000010ff */
[----:B------:R-:W-:Y:S01]  /*7d30*/  PRMT R5, R0, 0x7610, R5 ;  /* 0x0000761000057816 */ /* 0x000fe20000000005 */
[----:B------:R-:W-:Y:S06]  /*7d40*/  BRA `(.L_x_148) ;  /* 0x00000000006c7947 */ /* 0x000fec0003800000 */
.L_x_147:
        /* <DEDUP_REMOVED lines=10> */
[----:B-1----:R-:W-:Y:S01]  /*7df0*/  IMAD.U32 R6, RZ, RZ, UR6 ;  /* 0x00000006ff067e24 */ /* 0x002fe2000f8e00ff */
[----:B------:R-:W-:Y:S01]  /*7e00*/  MOV R7, UR7 ;  /* 0x0000000700077c02 */ /* 0x000fe20008000f00 */
[----:B---3--:R-:W-:Y:S02]  /*7e10*/  IMAD.U32 R10, RZ, RZ, UR8 ;  /* 0x00000008ff0a7e24 */ /* 0x008fe4000f8e00ff */
[----:B------:R-:W-:-:S07]  /*7e20*/  IMAD.U32 R11, RZ, RZ, UR9 ;  /* 0x00000009ff0b7e24 */ /* 0x000fce000f8e00ff */
[----:B------:R-:W-:-:S07]  /*7e30*/  LEPC R20, `(.L_x_175) ;  /* 0x000000001014794e */ /* 0x000fce0000000000 */
[----:B--2--5:R-:W-:Y:S05]  /*7e40*/  CALL.ABS.NOINC R2 ;  /* 0x0000000002007343 */ /* 0x024fea0003c00000 */
.L_x_175:
[----:B------:R-:W-:Y:S01]  /*7e50*/  PRMT R5, RZ, 0x7610, R5 ;  /* 0x00007610ff057816 */ /* 0x000fe20000000005 */
[----:B------:R-:W-:Y:S06]  /*7e60*/  BRA `(.L_x_148) ;  /* 0x0000000000247947 */ /* 0x000fec0003800000 */
.L_x_172:
[----:B------:R-:W2:Y:S02]  /*7e70*/  LDG.E.64 R2, desc[UR36][R2.64] ;  /* 0x0000002402027981 */ /* 0x000ea4000c1e1b00 */
[----:B--2---:R-:W0:Y:S02]  /*7e80*/  I2F.U64 R0, R2 ;  /* 0x0000000200007312 */ /* 0x004e240000301000 */
[----:B0-----:R-:W-:-:S04]  /*7e90*/  F2FP.BF16.F32.PACK_AB R0, RZ, R0 ;  /* 0x00000000ff00723e */ /* 0x001fc800000010ff */
[----:B------:R-:W-:Y:S01]  /*7ea0*/  PRMT R5, R0, 0x7610, R5 ;  /* 0x0000761000057816 */ /* 0x000fe20000000005 */
[----:B------:R-:W-:Y:S06]  /*7eb0*/  BRA `(.L_x_148) ;  /* 0x0000000000107947 */ /* 0x000fec0003800000 */
.L_x_171:
[----:B------:R-:W2:Y:S02]  /*7ec0*/  LDG.E R2, desc[UR36][R2.64] ;  /* 0x0000002402027981 */ /* 0x000ea4000c1e1900 */
[----:B--2---:R-:W-:-:S04]  /*7ed0*/  I2FP.F32.U32 R0, R2 ;  /* 0x0000000200007245 */ /* 0x004fc80000201000 */
[----:B------:R-:W-:-:S04]  /*7ee0*/  F2FP.BF16.F32.PACK_AB R0, RZ, R0 ;  /* 0x00000000ff00723e */ /* 0x000fc800000010ff */
[----:B------:R-:W-:-:S07]  /*7ef0*/  PRMT R5, R0, 0x7610, R5 ;  /* 0x0000761000057816 */ /* 0x000fce0000000005 */
.L_x_148:
        /* <DEDUP_REMOVED lines=19> */
[----:B------:R-:W-:-:S06]  /*8030*/  IMAD.U32 R5, R5, 0x10000, RZ ;  /* 0x0001000005057824 */ /* 0x000fcc00078e00ff */
[----:B------:R-:W0:Y:S02]  /*8040*/  F2I.FTZ.TRUNC.NTZ R5, R5 ;  /* 0x0000000500057305 */ /* 0x000e24000021f100 */
[----:B0-----:R0:W-:Y:S01]  /*8050*/  STG.E.U8 desc[UR36][R2.64], R5 ;  /* 0x0000000502007986 */ /* 0x0011e2000c101124 */
[----:B------:R-:W-:Y:S05]  /*8060*/  BRA `(.L_x_181) ;  /* 0x0000000c007c7947 */ /* 0x000fea0003800000 */
.L_x_179:
[----:B------:R-:W-:-:S06]  /*8070*/  IMAD.U32 R5, R5, 0x10000, RZ ;  /* 0x0001000005057824 */ /* 0x000fcc00078e00ff */
[----:B------:R-:W0:Y:S02]  /*8080*/  F2I.S64.TRUNC R4, R5 ;  /* 0x0000000500047311 */ /* 0x000e24000020d900 */
[----:B0-----:R0:W-:Y:S01]  /*8090*/  STG.E.U8 desc[UR36][R2.64], R4 ;  /* 0x0000000402007986 */ /* 0x0011e2000c101124 */
[----:B------:R-:W-:Y:S05]  /*80a0*/  BRA `(.L_x_181) ;  /* 0x0000000c006c7947 */ /* 0x000fea0003800000 */
.L_x_178:
[----:B------:R-:W-:-:S09]  /*80b0*/  UISETP.NE.AND UP0, UPT, UR4, 0x2, UPT ;  /* 0x000000020400788c */ /* 0x000fd2000bf05270 */
[----:B------:R-:W-:Y:S05]  /*80c0*/  BRA.U !UP0, `(.L_x_182) ;  /* 0x0000000108307547 */ /* 0x000fea000b800000 */
[----:B------:R-:W-:-:S09]  /*80d0*/  UISETP.NE.AND UP0, UPT, UR4, 0x3, UPT ;  /* 0x000000030400788c */ /* 0x000fd2000bf05270 */
[----:B------:R-:W-:Y:S05]  /*80e0*/  BRA.U !UP0, `(.L_x_183) ;  /* 0x0000000108187547 */ /* 0x000fea000b800000 */
[----:B------:R-:W-:-:S09]  /*80f0*/  UISETP.NE.AND UP0, UPT, UR4, 0x4, UPT ;  /* 0x000000040400788c */ /* 0x000fd2000bf05270 */
[----:B------:R-:W-:Y:S05]  /*8100*/  BRA.U UP0, `(.L_x_180) ;  /* 0x0000000900787547 */ /* 0x000fea000b800000 */
[----:B------:R-:W-:-:S06]  /*8110*/  SHF.L.U32 R5, R5, 0x10, RZ ;  /* 0x0000001005057819 */ /* 0x000fcc00000006ff */
[----:B------:R-:W0:Y:S02]  /*8120*/  F2I.S64.TRUNC R4, R5 ;  /* 0x0000000500047311 */ /* 0x000e24000020d900 */
[----:B0-----:R0:W-:Y:S01]  /*8130*/  STG.E.64 desc[UR36][R2.64], R4 ;  /* 0x0000000402007986 */ /* 0x0011e2000c101b24 */
[----:B------:R-:W-:Y:S05]  /*8140*/  BRA `(.L_x_181) ;  /* 0x0000000c00447947 */ /* 0x000fea0003800000 */
.L_x_183:
[----:B------:R-:W-:-:S06]  /*8150*/  IMAD.U32 R5, R5, 0x10000, RZ ;  /* 0x0001000005057824 */ /* 0x000fcc00078e00ff */
[----:B------:R-:W0:Y:S02]  /*8160*/  F2I.FTZ.TRUNC.NTZ R5, R5 ;  /* 0x0000000500057305 */ /* 0x000e24000021f100 */
[----:B0-----:R0:W-:Y:S01]  /*8170*/  STG.E desc[UR36][R2.64], R5 ;  /* 0x0000000502007986 */ /* 0x0011e2000c101924 */
[----:B------:R-:W-:Y:S05]  /*8180*/  BRA `(.L_x_181) ;  /* 0x0000000c00347947 */ /* 0x000fea0003800000 */
.L_x_182:
[----:B------:R-:W-:-:S06]  /*8190*/  IMAD.U32 R5, R5, 0x10000, RZ ;  /* 0x0001000005057824 */ /* 0x000fcc00078e00ff */
[----:B------:R-:W0:Y:S02]  /*81a0*/  F2I.FTZ.TRUNC.NTZ R5, R5 ;  /* 0x0000000500057305 */ /* 0x000e24000021f100 */
[----:B0-----:R0:W-:Y:S01]  /*81b0*/  STG.E.U16 desc[UR36][R2.64], R5 ;  /* 0x0000000502007986 */ /* 0x0011e2000c101524 */
[----:B------:R-:W-:Y:S05]  /*81c0*/  BRA `(.L_x_181) ;  /* 0x0000000c00247947 */ /* 0x000fea0003800000 */
.L_x_177:
        /* <DEDUP_REMOVED lines=9> */
.L_x_185:
[----:B------:R-:W-:-:S05]  /*8260*/  IMAD.U32 R0, R5, 0x10000, RZ ;  /* 0x0001000005007824 */ /* 0x000fca00078e00ff */
[----:B------:R-:W-:-:S05]  /*8270*/  F2FP.F16.F32.PACK_AB R0, RZ, R0 ;  /* 0x00000000ff00723e */ /* 0x000fca00000000ff */
[----:B------:R0:W-:Y:S01]  /*8280*/  STG.E.U16 desc[UR36][R2.64], R0 ;  /* 0x0000000002007986 */ /* 0x0001e2000c101524 */
[----:B------:R-:W-:Y:S05]  /*8290*/  BRA `(.L_x_181) ;  /* 0x0000000800f07947 */ /* 0x000fea0003800000 */
.L_x_184:
        /* <DEDUP_REMOVED lines=10> */
.L_x_187:
[----:B------:R-:W-:-:S05]  /*8340*/  IMAD.U32 R5, R5, 0x10000, RZ ;  /* 0x0001000005057824 */ /* 0x000fca00078e00ff */
[----:B------:R-:W-:-:S04]  /*8350*/  F2FP.F16.F32.PACK_AB R5, RZ, R5 ;  /* 0x00000005ff05723e */ /* 0x000fc800000000ff */
[----:B------:R-:W-:-:S05]  /*8360*/  PRMT R5, R5, 0x5410, RZ ;  /* 0x0000541005057816 */ /* 0x000fca00000000ff */
[----:B------:R0:W-:Y:S01]  /*8370*/  STG.E desc[UR36][R2.64], R5 ;  /* 0x0000000502007986 */ /* 0x0001e2000c101924 */
[----:B------:R-:W-:Y:S05]  /*8380*/  BRA `(.L_x_181) ;  /* 0x0000000800b47947 */ /* 0x000fea0003800000 */
.L_x_186:
[----:B------:R-:W-:-:S04]  /*8390*/  IMAD.U32 R4, R5, 0x10000, RZ ;  /* 0x0001000005047824 */ /* 0x000fc800078e00ff */
[----:B------:R-:W-:-:S06]  /*83a0*/  FMUL.FTZ R4, R4, 1 ;  /* 0x3f80000004047820 */ /* 0x000fcc0000410000 */
[----:B------:R-:W0:Y:S02]  /*83b0*/  F2F.F64.F32 R4, R4 ;  /* 0x0000000400047310 */ /* 0x000e240000201800 */
[----:B0-----:R0:W-:Y:S01]  /*83c0*/  STG.E.64 desc[UR36][R2.64], R4 ;  /* 0x0000000402007986 */ /* 0x0011e2000c101b24 */
[----:B------:R-:W-:Y:S05]  /*83d0*/  BRA `(.L_x_181) ;  /* 0x0000000800a07947 */ /* 0x000fea0003800000 */
.L_x_176:
[----:B------:R-:W-:-:S09]  /*83e0*/  UISETP.GT.AND UP0, UPT, UR4, 0x18, UPT ;  /* 0x000000180400788c */ /* 0x000fd2000bf04270 */
[----:B------:R-:W-:Y:S05]  /*83f0*/  BRA.U !UP0, `(.L_x_188) ;  /* 0x0000000508607547 */ /* 0x000fea000b800000 */
        /* <DEDUP_REMOVED lines=12> */
.L_x_191:
[----:B------:R-:W-:Y:S01]  /*84c0*/  SHF.L.U32 R5, R5, 0x10, RZ ;  /* 0x0000001005057819 */ /* 0x000fe200000006ff */
[----:B------:R-:W-:Y:S01]  /*84d0*/  BSSY.RECONVERGENT B0, `(.L_x_192) ;  /* 0x0000013000007945 */ /* 0x000fe20003800200 */
[----:B------:R-:W-:Y:S02]  /*84e0*/  IMAD.MOV.U32 R0, RZ, RZ, 0x80 ;  /* 0x00000080ff007424 */ /* 0x000fe400078e00ff */
[----:B------:R-:W-:-:S04]  /*84f0*/  LOP3.LUT R4, R5, 0x7fffffff, RZ, 0xc0, !PT ;  /* 0x7fffffff05047812 */ /* 0x000fc800078ec0ff */
[----:B------:R-:W-:-:S13]  /*8500*/  ISETP.GT.U32.AND P0, PT, R4, 0x437fffff, PT ;  /* 0x437fffff0400780c */ /* 0x000fda0003f04070 */
[----:B------:R-:W-:Y:S05]  /*8510*/  @P0 BRA `(.L_x_193) ;  /* 0x0000000000380947 */ /* 0x000fea0003800000 */
[----:B------:R-:W-:-:S13]  /*8520*/  ISETP.GE.U32.AND P0, PT, R4, 0x3c000000, PT ;  /* 0x3c0000000400780c */ /* 0x000fda0003f06070 */
[----:B------:R-:W-:-:S04]  /*8530*/  @P0 SHF.R.U32.HI R0, RZ, 0x14, R5 ;  /* 0x00000014ff000819 */ /* 0x000fc80000011605 */
[----:B------:R-:W-:-:S04]  /*8540*/  @P0 LOP3.LUT R0, R0, 0x1, RZ, 0xc0, !PT ;  /* 0x0000000100000812 */ /* 0x000fc800078ec0ff */
[----:B------:R-:W-:-:S04]  /*8550*/  @P0 IADD3 R0, PT, PT, R5, 0x487ffff, R0 ;  /* 0x0487ffff05000810 */ /* 0x000fc80007ffe000 */
[----:B------:R-:W-:-:S04]  /*8560*/  @P0 SHF.R.U32.HI R0, RZ, 0x14, R0 ;  /* 0x00000014ff000819 */ /* 0x000fc80000011600 */
[----:B------:R-:W-:Y:S01]  /*8570*/  @P0 LOP3.LUT R0, R0, 0xff, RZ, 0xc0, !PT ;  /* 0x000000ff00000812 */ /* 0x000fe200078ec0ff */
[----:B------:R-:W-:Y:S06]  /*8580*/  @P0 BRA `(.L_x_194) ;  /* 0x0000000000140947 */ /* 0x000fec0003800000 */
[----:B------:R-:W-:-:S05]  /*8590*/  FADD.FTZ R0, R4, 8192 ;  /* 0x4600000004007421 */ /* 0x000fca0000010000 */
[----:B------:R-:W-:Y:S02]  /*85a0*/  LOP3.LUT P0, R4, R0, 0xff, RZ, 0xc0, !PT ;  /* 0x000000ff00047812 */ /* 0x000fe4000780c0ff */
[----:B------:R-:W-:-:S11]  /*85b0*/  PRMT R0, RZ, 0x7610, R0 ;  /* 0x00007610ff007816 */ /* 0x000fd60000000000 */
[----:B------:R-:W-:Y:S05]  /*85c0*/  @!P0 BRA `(.L_x_193) ;  /* 0x00000000000c8947 */ /* 0x000fea0003800000 */
[----:B------:R-:W-:-:S07]  /*85d0*/  IMAD.MOV.U32 R0, RZ, RZ, R4 ;  /* 0x000000ffff007224 */ /* 0x000fce00078e0004 */
.L_x_194:
[----:B------:R-:W-:-:S04]  /*85e0*/  SHF.R.U32.HI R5, RZ, 0x18, R5 ;  /* 0x00000018ff057819 */ /* 0x000fc80000011605 */
[----:B------:R-:W-:-:S07]  /*85f0*/  LOP3.LUT R0, R0, 0x80, R5, 0xf8, !PT ;  /* 0x0000008000007812 */ /* 0x000fce00078ef805 */
.L_x_193:
[----:B------:R-:W-:Y:S05]  /*8600*/  BSYNC.RECONVERGENT B0 ;  /* 0x0000000000007941 */ /* 0x000fea0003800200 */
.L_x_192:
[----:B------:R3:W-:Y:S01]  /*8610*/  STG.E.U8 desc[UR36][R2.64], R0 ;  /* 0x0000000002007986 */ /* 0x0007e2000c101124 */
[----:B------:R-:W-:Y:S05]  /*8620*/  BRA `(.L_x_181) ;  /* 0x00000008000c7947 */ /* 0x000fea0003800000 */
.L_x_190:
[----:B------:R-:W-:Y:S01]  /*8630*/  IMAD.U32 R5, R5, 0x10000, RZ ;  /* 0x0001000005057824 */ /* 0x000fe200078e00ff */
[----:B------:R-:W-:Y:S01]  /*8640*/  BSSY.RECONVERGENT B0, `(.L_x_195) ;  /* 0x0000013000007945 */ /* 0x000fe20003800200 */
[----:B------:R-:W-:-:S03]  /*8650*/  IMAD.MOV.U32 R0, RZ, RZ, 0x80 ;  /* 0x00000080ff007424 */ /* 0x000fc600078e00ff */
        /* <DEDUP_REMOVED lines=15> */
.L_x_197:
[----:B------:R-:W-:-:S04]  /*8750*/  SHF.R.U32.HI R5, RZ, 0x18, R5 ;  /* 0x00000018ff057819 */ /* 0x000fc80000011605 */
[----:B------:R-:W-:-:S07]  /*8760*/  LOP3.LUT R0, R0, 0x80, R5, 0xf8, !PT ;  /* 0x0000008000007812 */ /* 0x000fce00078ef805 */
.L_x_196:
[----:B------:R-:W-:Y:S05]  /*8770*/  BSYNC.RECONVERGENT B0 ;  /* 0x0000000000007941 */ /* 0x000fea0003800200 */
.L_x_195:
[----:B------:R0:W-:Y:S01]  /*8780*/  STG.E.U8 desc[UR36][R2.64], R0 ;  /* 0x0000000002007986 */ /* 0x0001e2000c101124 */
[----:B------:R-:W-:Y:S05]  /*8790*/  BRA `(.L_x_181) ;  /* 0x0000000400b07947 */ /* 0x000fea0003800000 */
.L_x_189:
[----:B------:R-:W-:-:S09]  /*87a0*/  UISETP.NE.AND UP0, UPT, UR4, 0x1c, UPT ;  /* 0x0000001c0400788c */ /* 0x000fd2000bf05270 */
[----:B------:R-:W-:Y:S05]  /*87b0*/  BRA.U !UP0, `(.L_x_198) ;  /* 0x0000000108607547 */ /* 0x000fea000b800000 */
[----:B------:R-:W-:-:S09]  /*87c0*/  UISETP.NE.AND UP0, UPT, UR4, 0x1d, UPT ;  /* 0x0000001d0400788c */ /* 0x000fd2000bf05270 */
[----:B------:R-:W-:Y:S05]  /*87d0*/  BRA.U !UP0, `(.L_x_199) ;  /* 0x0000000108487547 */ /* 0x000fea000b800000 */
[----:B------:R-:W-:-:S09]  /*87e0*/  UISETP.NE.AND UP0, UPT, UR4, 0x2c, UPT ;  /* 0x0000002c0400788c */ /* 0x000fd2000bf05270 */
[----:B------:R-:W-:Y:S05]  /*87f0*/  BRA.U UP0, `(.L_x_180) ;  /* 0x0000000100bc7547 */ /* 0x000fea000b800000 */
        /* <DEDUP_REMOVED lines=12> */
[----:B------:R-:W-:-:S05]  /*88c0*/  @!P0 IMAD.MOV R0, RZ, RZ, R6 ;  /* 0x000000ffff008224 */ /* 0x000fca00078e0206 */
[----:B------:R-:W-:-:S05]  /*88d0*/  @P1 MOV R5, R0 ;  /* 0x0000000000051202 */ /* 0x000fca0000000f00 */
[----:B------:R2:W-:Y:S01]  /*88e0*/  STG.E.U8 desc[UR36][R2.64], R5 ;  /* 0x0000000502007986 */ /* 0x0005e2000c101124 */
[----:B------:R-:W-:Y:S05]  /*88f0*/  BRA `(.L_x_181) ;  /* 0x0000000400587947 */ /* 0x000fea0003800000 */
.L_x_199:
[----:B------:R-:W-:-:S06]  /*8900*/  IMAD.U32 R5, R5, 0x10000, RZ ;  /* 0x0001000005057824 */ /* 0x000fcc00078e00ff */
[----:B------:R-:W0:Y:S02]  /*8910*/  F2I.U64.TRUNC R4, R5 ;  /* 0x0000000500047311 */ /* 0x000e24000020d800 */
[----:B0-----:R1:W-:Y:S01]  /*8920*/  STG.E.64 desc[UR36][R2.64], R4 ;  /* 0x0000000402007986 */ /* 0x0013e2000c101b24 */
[----:B------:R-:W-:Y:S05]  /*8930*/  BRA `(.L_x_181) ;  /* 0x0000000400487947 */ /* 0x000fea0003800000 */
.L_x_198:
[----:B------:R-:W-:-:S06]  /*8940*/  IMAD.U32 R5, R5, 0x10000, RZ ;  /* 0x0001000005057824 */ /* 0x000fcc00078e00ff */
[----:B------:R-:W0:Y:S02]  /*8950*/  F2I.FTZ.U32.TRUNC.NTZ R5, R5 ;  /* 0x0000000500057305 */ /* 0x000e24000021f000 */
[----:B0-----:R0:W-:Y:S01]  /*8960*/  STG.E desc[UR36][R2.64], R5 ;  /* 0x0000000502007986 */ /* 0x0011e2000c101924 */
[----:B------:R-:W-:Y:S05]  /*8970*/  BRA `(.L_x_181) ;  /* 0x0000000400387947 */ /* 0x000fea0003800000 */
.L_x_188:
        /* <DEDUP_REMOVED lines=11> */
.L_x_201:
[----:B------:R-:W-:Y:S01]  /*8a30*/  IMAD.U32 R5, R5, 0x10000, RZ ;  /* 0x0001000005057824 */ /* 0x000fe200078e00ff */
[----:B------:R-:W-:-:S03]  /*8a40*/  CS2R R6, SRZ ;  /* 0x0000000000067805 */ /* 0x000fc6000001ff00 */
[----:B------:R-:W-:-:S06]  /*8a50*/  FMUL.FTZ R5, R5, 1 ;  /* 0x3f80000005057820 */ /* 0x000fcc0000410000 */
[----:B------:R-:W0:Y:S02]  /*8a60*/  F2F.F64.F32 R4, R5 ;  /* 0x0000000500047310 */ /* 0x000e240000201800 */
[----:B0-----:R0:W-:Y:S01]  /*8a70*/  STG.E.128 desc[UR36][R2.64], R4 ;  /* 0x0000000402007986 */ /* 0x0011e2000c101d24 */
[----:B------:R-:W-:Y:S05]  /*8a80*/  BRA `(.L_x_181) ;  /* 0x0000000000f47947 */ /* 0x000fea0003800000 */
.L_x_200:
[----:B------:R-:W-:-:S09]  /*8a90*/  UISETP.NE.AND UP0, UPT, UR4, 0xf, UPT ;  /* 0x0000000f0400788c */ /* 0x000fd2000bf05270 */
[----:B------:R-:W-:Y:S05]  /*8aa0*/  BRA.U !UP0, `(.L_x_202) ;  /* 0x0000000108e87547 */ /* 0x000fea000b800000 */
[----:B------:R-:W-:-:S09]  /*8ab0*/  UISETP.NE.AND UP0, UPT, UR4, 0x17, UPT ;  /* 0x000000170400788c */ /* 0x000fd2000bf05270 */
[----:B------:R-:W-:Y:S05]  /*8ac0*/  BRA.U !UP0, `(.L_x_203) ;  /* 0x0000000108907547 */ /* 0x000fea000b800000 */
[----:B------:R-:W-:-:S09]  /*8ad0*/  UISETP.NE.AND UP0, UPT, UR4, 0x18, UPT ;  /* 0x000000180400788c */ /* 0x000fd2000bf05270 */
[----:B------:R-:W-:Y:S05]  /*8ae0*/  BRA.U !UP0, `(.L_x_204) ;  /* 0x0000000108447547 */ /* 0x000fea000b800000 */
.L_x_180:
[----:B------:R-:W-:Y:S01]  /*8af0*/  MOV R0, 0x0 ;  /* 0x0000000000007802 */ /* 0x000fe20000000f00 */
[----:B------:R-:W0:Y:S01]  /*8b00*/  LDCU.64 UR4, c[0x4][0x188] ;  /* 0x01003100ff0477ac */ /* 0x000e220008000a00 */
[----:B------:R-:W-:Y:S02]  /*8b10*/  IMAD.MOV.U32 R8, RZ, RZ, 0x65 ;  /* 0x00000065ff087424 */ /* 0x000fe400078e00ff */
[----:B------:R1:W2:Y:S01]  /*8b20*/  LDC.64 R2, c[0x4][R0] ;  /* 0x0100000000027b82 */ /* 0x0002a20000000a00 */
[----:B------:R-:W3:Y:S01]  /*8b30*/  LDCU.64 UR6, c[0x4][0x190] ;  /* 0x01003200ff0677ac */ /* 0x000ee20008000a00 */
[----:B------:R-:W-:Y:S02]  /*8b40*/  IMAD.MOV.U32 R12, RZ, RZ, 0x1 ;  /* 0x00000001ff0c7424 */ /* 0x000fe400078e00ff */
[----:B------:R-:W-:Y:S01]  /*8b50*/  IMAD.MOV.U32 R13, RZ, RZ, RZ ;  /* 0x000000ffff0d7224 */ /* 0x000fe200078e00ff */
[----:B------:R-:W4:Y:S01]  /*8b60*/  LDCU.64 UR8, c[0x4][0x30] ;  /* 0x01000600ff0877ac */ /* 0x000f220008000a00 */
[----:B0-----:R-:W-:-:S02]  /*8b70*/  IMAD.U32 R4, RZ, RZ, UR4 ;  /* 0x00000004ff047e24 */ /* 0x001fc4000f8e00ff */
[----:B------:R-:W-:Y:S02]  /*8b80*/  IMAD.U32 R5, RZ, RZ, UR5 ;  /* 0x00000005ff057e24 */ /* 0x000fe4000f8e00ff */
[----:B---3--:R-:W-:Y:S02]  /*8b90*/  IMAD.U32 R6, RZ, RZ, UR6 ;  /* 0x00000006ff067e24 */ /* 0x008fe4000f8e00ff */
[----:B------:R-:W-:Y:S02]  /*8ba0*/  IMAD.U32 R7, RZ, RZ, UR7 ;  /* 0x00000007ff077e24 */ /* 0x000fe4000f8e00ff */
[----:B----4-:R-:W-:Y:S01]  /*8bb0*/  IMAD.U32 R10, RZ, RZ, UR8 ;  /* 0x00000008ff0a7e24 */ /* 0x010fe2000f8e00ff */
[----:B-1----:R-:W-:-:S07]  /*8bc0*/  MOV R11, UR9 ;  /* 0x00000009000b7c02 */ /* 0x002fce0008000f00 */
[----:B------:R-:W-:-:S07]  /*8bd0*/  LEPC R20, `(.L_x_205) ;  /* 0x000000001014794e */ /* 0x000fce0000000000 */
[----:B--2---:R-:W-:Y:S05]  /*8be0*/  CALL.ABS.NOINC R2 ;  /* 0x0000000002007343 */ /* 0x004fea0003c00000 */
.L_x_205:
[----:B------:R-:W-:Y:S05]  /*8bf0*/  BRA `(.L_x_181) ;  /* 0x0000000000987947 */ /* 0x000fea0003800000 */
.L_x_204:
[----:B------:R-:W-:Y:S01]  /*8c00*/  IMAD.U32 R7, R5, 0x10000, RZ ;  /* 0x0001000005077824 */ /* 0x000fe200078e00ff */
[----:B------:R-:W-:Y:S01]  /*8c10*/  BSSY.RECONVERGENT B0, `(.L_x_206) ;  /* 0x000000c000007945 */ /* 0x000fe20003800200 */
[----:B------:R-:W-:-:S03]  /*8c20*/  IMAD.MOV.U32 R0, RZ, RZ, 0x7f ;  /* 0x0000007fff007424 */ /* 0x000fc600078e00ff */
[----:B------:R-:W-:Y:S02]  /*8c30*/  LOP3.LUT R4, R7, 0x7fffffff, RZ, 0xc0, !PT ;  /* 0x7fffffff07047812 */ /* 0x000fe400078ec0ff */
[----:B------:R-:W-:Y:S02]  /*8c40*/  SHF.R.U32.HI R5, RZ, 0x18, R7 ;  /* 0x00000018ff057819 */ /* 0x000fe40000011607 */
[----:B------:R-:W-:-:S13]  /*8c50*/  ISETP.GT.U32.AND P0, PT, R4, 0x43efffff, PT ;  /* 0x43efffff0400780c */ /* 0x000fda0003f04070 */
[----:B------:R-:W-:Y:S05]  /*8c60*/  @P0 BRA `(.L_x_207) ;  /* 0x0000000000180947 */ /* 0x000fea0003800000 */
[----:B------:R-:W-:-:S13]  /*8c70*/  ISETP.GE.U32.AND P0, PT, R4, 0x3c800000, PT ;  /* 0x3c8000000400780c */ /* 0x000fda0003f06070 */
[----:B------:R-:W-:-:S04]  /*8c80*/  @P0 SHF.R.U32.HI R0, RZ, 0x14, R7 ;  /* 0x00000014ff000819 */ /* 0x000fc80000011607 */
[----:B------:R-:W-:-:S04]  /*8c90*/  @P0 LOP3.LUT R0, R0, 0x1, RZ, 0xc0, !PT ;  /* 0x0000000100000812 */ /* 0x000fc800078ec0ff */
[----:B------:R-:W-:-:S04]  /*8ca0*/  @P0 IADD3 R0, PT, PT, R7, 0x407ffff, R0 ;  /* 0x0407ffff07000810 */ /* 0x000fc80007ffe000 */
[----:B------:R-:W-:Y:S01]  /*8cb0*/  @P0 SHF.R.U32.HI R0, RZ, 0x14, R0 ;  /* 0x00000014ff000819 */ /* 0x000fe20000011600 */
[----:B------:R-:W-:-:S07]  /*8cc0*/  @!P0 FADD.FTZ R0, R4, 16384 ;  /* 0x4680000004008421 */ /* 0x000fce0000010000 */
.L_x_207:
[----:B------:R-:W-:Y:S05]  /*8cd0*/  BSYNC.RECONVERGENT B0 ;  /* 0x0000000000007941 */ /* 0x000fea0003800200 */
.L_x_206:
[----:B------:R-:W-:-:S05]  /*8ce0*/  LOP3.LUT R5, R0, 0x80, R5, 0xf8, !PT ;  /* 0x0000008000057812 */ /* 0x000fca00078ef805 */
[----:B------:R0:W-:Y:S01]  /*8cf0*/  STG.E.U8 desc[UR36][R2.64], R5 ;  /* 0x0000000502007986 */ /* 0x0001e2000c101124 */
[----:B------:R-:W-:Y:S05]  /*8d00*/  BRA `(.L_x_181) ;  /* 0x0000000000547947 */ /* 0x000fea0003800000 */
.L_x_203:
[----:B------:R-:W-:Y:S01]  /*8d10*/  IMAD.U32 R5, R5, 0x10000, RZ ;  /* 0x0001000005057824 */ /* 0x000fe200078e00ff */
[----:B------:R-:W-:Y:S04]  /*8d20*/  BSSY.RECONVERGENT B0, `(.L_x_208) ;  /* 0x000000e000007945 */ /* 0x000fe80003800200 */
[----:B------:R-:W-:-:S04]  /*8d30*/  LOP3.LUT R4, R5, 0x7fffffff, RZ, 0xc0, !PT ;  /* 0x7fffffff05047812 */ /* 0x000fc800078ec0ff */
[----:B------:R-:W-:-:S13]  /*8d40*/  ISETP.GT.U32.AND P0, PT, R4, 0x477fffff, PT ;  /* 0x477fffff0400780c */ /* 0x000fda0003f04070 */
[----:B------:R-:W-:Y:S05]  /*8d50*/  @P0 BRA `(.L_x_209) ;  /* 0x00000000001c0947 */ /* 0x000fea0003800000 */
[----:B------:R-:W-:-:S13]  /*8d60*/  ISETP.GE.U32.AND P0, PT, R4, 0x38800000, PT ;  /* 0x388000000400780c */ /* 0x000fda0003f06070 */
[----:B------:R-:W-:-:S04]  /*8d70*/  @P0 SHF.R.U32.HI R0, RZ, 0x15, R5 ;  /* 0x00000015ff000819 */ /* 0x000fc80000011605 */
[----:B------:R-:W-:-:S04]  /*8d80*/  @P0 LOP3.LUT R0, R0, 0x1, RZ, 0xc0, !PT ;  /* 0x0000000100000812 */ /* 0x000fc800078ec0ff */
[----:B------:R-:W-:-:S04]  /*8d90*/  @P0 IADD3 R0, PT, PT, R5, 0x80fffff, R0 ;  /* 0x080fffff05000810 */ /* 0x000fc80007ffe000 */
[----:B------:R-:W-:Y:S01]  /*8da0*/  @P0 SHF.R.U32.HI R0, RZ, 0x15, R0 ;  /* 0x00000015ff000819 */ /* 0x000fe20000011600 */
[----:B------:R-:W-:Y:S01]  /*8db0*/  @!P0 FADD.FTZ R0, R4, 128 ;  /* 0x4300000004008421 */ /* 0x000fe20000010000 */
[----:B------:R-:W-:Y:S06]  /*8dc0*/  BRA `(.L_x_210) ;  /* 0x00000000000c7947 */ /* 0x000fec0003800000 */
.L_x_209:
[----:B------:R-:W-:Y:S01]  /*8dd0*/  IMAD.MOV.U32 R0, RZ, RZ, 0x7f ;  /* 0x0000007fff007424 */ /* 0x000fe200078e00ff */
[----:B------:R-:W-:-:S04]  /*8de0*/  ISETP.GT.U32.AND P0, PT, R4, 0x7f800000, PT ;  /* 0x7f8000000400780c */ /* 0x000fc80003f04070 */
[----:B------:R-:W-:-:S09]  /*8df0*/  SEL R0, R0, 0x7c, P0 ;  /* 0x0000007c00007807 */ /* 0x000fd20000000000 */
.L_x_210:
[----:B------:R-:W-:Y:S05]  /*8e00*/  BSYNC.RECONVERGENT B0 ;  /* 0x0000000000007941 */ /* 0x000fea0003800200 */
.L_x_208:
[----:B------:R-:W-:-:S04]  /*8e10*/  SHF.R.U32.HI R5, RZ, 0x18, R5 ;  /* 0x00000018ff057819 */ /* 0x000fc80000011605 */
[----:B------:R-:W-:-:S05]  /*8e20*/  LOP3.LUT R5, R0, 0x80, R5, 0xf8, !PT ;  /* 0x0000008000057812 */ /* 0x000fca00078ef805 */
[----:B------:R0:W-:Y:S01]  /*8e30*/  STG.E.U8 desc[UR36][R2.64], R5 ;  /* 0x0000000502007986 */ /* 0x0001e2000c101124 */
[----:B------:R-:W-:Y:S05]  /*8e40*/  BRA `(.L_x_181) ;  /* 0x0000000000047947 */ /* 0x000fea0003800000 */
.L_x_202:
[----:B------:R0:W-:Y:S02]  /*8e50*/  STG.E.U16 desc[UR36][R2.64], R5 ;  /* 0x0000000502007986 */ /* 0x0001e4000c101524 */
.L_x_181:
[----:B------:R-:W-:-:S07]  /*8e60*/  VIADD R17, R17, 0x80 ;  /* 0x0000008011117836 */ /* 0x000fce0000000000 */
.L_x_108:
[----:B------:R-:W-:Y:S05]  /*8e70*/  BSYNC.RECONVERGENT B6 ;  /* 0x0000000000067941 */ /* 0x000fea0003800200 */
.L_x_107:
[----:B------:R-:W5:Y:S01]  /*8e80*/  LDCU UR4, c[0x0][0x380] ;  /* 0x00007000ff0477ac */ /* 0x000f620008000800 */
[----:B------:R-:W-:Y:S01]  /*8e90*/  BSSY.RECONVERGENT B6, `(.L_x_211) ;  /* 0x000046b000067945 */ /* 0x000fe20003800200 */
[----:B-----5:R-:W-:-:S13]  /*8ea0*/  ISETP.GE.AND P0, PT, R17, UR4, PT ;  /* 0x0000000411007c0c */ /* 0x020fda000bf06270 */
[----:B------:R-:W-:Y:S05]  /*8eb0*/  @P0 BRA `(.L_x_212) ;  /* 0x0000004400a00947 */ /* 0x000fea0003800000 */
[----:B------:R-:W5:Y:S01]  /*8ec0*/  LDCU UR4, c[0x0][0x388] ;  /* 0x00007100ff0477ac */ /* 0x000f620008000800 */
[----:B0--3--:R-:W-:Y:S02]  /*8ed0*/  HFMA2 R0, -RZ, RZ, 0, 0 ;  /* 0x00000000ff007431 */ /* 0x009fe400000001ff */
[----:B------:R-:W-:Y:S02]  /*8ee0*/  IMAD.MOV.U32 R18, RZ, RZ, RZ ;  /* 0x000000ffff127224 */ /* 0x000fe400078e00ff */
[----:B------:R-:W-:Y:S01]  /*8ef0*/  IMAD.MOV.U32 R16, RZ, RZ, RZ ;  /* 0x000000ffff107224 */ /* 0x000fe200078e00ff */
[----:B-----5:R-:W-:-:S09]  /*8f00*/  UISETP.NE.AND UP0, UPT, UR4, URZ, UPT ;  /* 0x000000ff0400728c */ /* 0x020fd2000bf05270 */
[----:B------:R-:W-:Y:S05]  /*8f10*/  BRA.U !UP0, `(.L_x_213) ;  /* 0x0000001508707547 */ /* 0x000fea000b800000 */
[----:B------:R-:W1:Y:S01]  /*8f20*/  LDCU.64 UR4, c[0x0][0x390] ;  /* 0x00007200ff0477ac */ /* 0x000e620008000a00 */
[----:B------:R-:W-:Y:S01]  /*8f30*/  IMAD.MOV.U32 R16, RZ, RZ, RZ ;  /* 0x000000ffff107224 */ /* 0x000fe200078e00ff */
[----:B------:R-:W0:Y:S01]  /*8f40*/  LDCU UR6, c[0x0][0x38c] ;  /* 0x00007180ff0677ac */ /* 0x000e220008000800 */
[----:B------:R-:W3:Y:S01]  /*8f50*/  LDCU.64 UR8, c[0x0][0x4b8] ;  /* 0x00009700ff0877ac */ /* 0x000ee20008000a00 */
[----:B------:R-:W-:Y:S01]  /*8f60*/  UISETP.NE.AND UP0, UPT, UR41, URZ, UPT ;  /* 0x000000ff2900728c */ /* 0x000fe2000bf05270 */
[----:B-12-4-:R-:W-:Y:S01]  /*8f70*/  IMAD.HI.U32 R2, R17, UR4, R16 ;  /* 0x0000000411027c27 */ /* 0x016fe2000f8e0010 */
[----:B------:R-:W1:Y:S04]  /*8f80*/  LDCU UR4, c[0x0][0x4c0] ;  /* 0x00009800ff0477ac */ /* 0x000e680008000800 */
[----:B------:R-:W-:-:S05]  /*8f90*/  SHF.R.U32.HI R3, RZ, UR5, R2 ;  /* 0x00000005ff037c19 */ /* 0x000fca0008011602 */
[----:B------:R-:W-:-:S04]  /*8fa0*/  IMAD.MOV R18, RZ, RZ, -R3 ;  /* 0x000000ffff127224 */ /* 0x000fc800078e0a03 */
[----:B0-----:R-:W-:-:S04]  /*8fb0*/  IMAD R18, R18, UR6, R17 ;  /* 0x0000000612127c24 */ /* 0x001fc8000f8e0211 */
[C---:B---3--:R-:W-:Y:S02]  /*8fc0*/  IMAD R16, R18.reuse, UR8, RZ ;  /* 0x0000000812107c24 */ /* 0x048fe4000f8e02ff */
        /* <DEDUP_REMOVED lines=337> */
.L_x_213:
[----:B------:R-:W1:Y:S01]  /*a4e0*/  LDCU.64 UR6, c[0x0][0x5f0] ;  /* 0x0000be00ff0677ac */ /* 0x000e620008000a00 */
[----:B------:R-:W-:-:S04]  /*a4f0*/  UPRMT UR4, UR39, 0x9910, URZ ;  /* 0x0000991027047896 */ /* 0x000fc800080000ff */
[----:B------:R-:W-:Y:S01]  /*a500*/  UISETP.GT.AND UP0, UPT, UR4, 0x9, UPT ;  /* 0x000000090400788c */ /* 0x000fe2000bf04270 */
[----:B-12-4-:R-:W-:-:S05]  /*a510*/  IADD3 R2, P0, PT, R0, UR6, RZ ;  /* 0x0000000600027c10 */ /* 0x016fca000ff1e0ff */
        /* <DEDUP_REMOVED lines=15> */
.L_x_217:
[----:B------:R-:W2:Y:S02]  /*a610*/  LDG.E.U8 R2, desc[UR36][R2.64] ;  /* 0x0000002402027981 */ /* 0x000ea4000c1e1100 */
[----:B--2---:R-:W-:-:S04]  /*a620*/  I2FP.F32.U32 R0, R2 ;  /* 0x0000000200007245 */ /* 0x004fc80000201000 */
[----:B------:R-:W-:-:S04]  /*a630*/  F2FP.BF16.F32.PACK_AB R0, RZ, R0 ;  /* 0x00000000ff00723e */ /* 0x000fc800000010ff */
[----:B------:R-:W-:Y:S01]  /*a640*/  PRMT R19, R0, 0x7610, R19 ;  /* 0x0000761000137816 */ /* 0x000fe20000000013 */
[----:B------:R-:W-:Y:S06]  /*a650*/  BRA `(.L_x_219) ;  /* 0x0000000c00c07947 */ /* 0x000fec0003800000 */
.L_x_216:
        /* <DEDUP_REMOVED lines=11> */
.L_x_221:
[----:B------:R-:W2:Y:S02]  /*a710*/  LDG.E R2, desc[UR36][R2.64] ;  /* 0x0000002402027981 */ /* 0x000ea4000c1e1900 */
[----:B--2---:R-:W-:-:S04]  /*a720*/  I2FP.F32.S32 R0, R2 ;  /* 0x0000000200007245 */ /* 0x004fc80000201400 */
[----:B------:R-:W-:-:S04]  /*a730*/  F2FP.BF16.F32.PACK_AB R0, RZ, R0 ;  /* 0x00000000ff00723e */ /* 0x000fc800000010ff */
[----:B------:R-:W-:Y:S01]  /*a740*/  PRMT R19, R0, 0x7610, R19 ;  /* 0x0000761000137816 */ /* 0x000fe20000000013 */
[----:B------:R-:W-:Y:S06]  /*a750*/  BRA `(.L_x_219) ;  /* 0x0000000c00807947 */ /* 0x000fec0003800000 */
.L_x_220:
[----:B------:R-:W2:Y:S02]  /*a760*/  LDG.E.U16 R2, desc[UR36][R2.64] ;  /* 0x0000002402027981 */ /* 0x000ea4000c1e1500 */
[----:B--2---:R-:W0:Y:S02]  /*a770*/  I2F.S16 R0, R2 ;  /* 0x0000000200007306 */ /* 0x004e240000101400 */
[----:B0-----:R-:W-:-:S04]  /*a780*/  F2FP.BF16.F32.PACK_AB R0, RZ, R0 ;  /* 0x00000000ff00723e */ /* 0x001fc800000010ff */
[----:B------:R-:W-:Y:S01]  /*a790*/  PRMT R19, R0, 0x7610, R19 ;  /* 0x0000761000137816 */ /* 0x000fe20000000013 */
[----:B------:R-:W-:Y:S06]  /*a7a0*/  BRA `(.L_x_219) ;  /* 0x0000000c006c7947 */ /* 0x000fec0003800000 */
.L_x_215:
        /* <DEDUP_REMOVED lines=9> */
.L_x_223:
[----:B------:R-:W2:Y:S02]  /*a840*/  LDG.E.U16 R0, desc[UR36][R2.64] ;  /* 0x0000002402007981 */ /* 0x000ea4000c1e1500 */
[----:B--2---:R-:W-:-:S05]  /*a850*/  HADD2.F32 R0, -RZ, R0.H0_H0 ;  /* 0x20000000ff007230 */ /* 0x004fca0000004100 */
[----:B------:R-:W-:-:S04]  /*a860*/  F2FP.BF16.F32.PACK_AB R0, RZ, R0 ;  /* 0x00000000ff00723e */ /* 0x000fc800000010ff */
[----:B------:R-:W-:Y:S01]  /*a870*/  PRMT R19, R0, 0x7610, R19 ;  /* 0x0000761000137816 */ /* 0x000fe20000000013 */
[----:B------:R-:W-:Y:S06]  /*a880*/  BRA `(.L_x_219) ;  /* 0x0000000c00347947 */ /* 0x000fec0003800000 */
.L_x_222:
        /* <DEDUP_REMOVED lines=9> */
.L_x_225:
[----:B------:R-:W2:Y:S02]  /*a920*/  LDG.E.U16 R2, desc[UR36][R2.64] ;  /* 0x0000002402027981 */ /* 0x000ea4000c1e1500 */
[----:B--2---:R-:W-:-:S05]  /*a930*/  HADD2.F32 R0, -RZ, R2.H0_H0 ;  /* 0x20000002ff007230 */ /* 0x004fca0000004100 */
[----:B------:R-:W-:-:S04]  /*a940*/  F2FP.BF16.F32.PACK_AB R0, RZ, R0 ;  /* 0x00000000ff00723e */ /* 0x000fc800000010ff */
[----:B------:R-:W-:Y:S01]  /*a950*/  PRMT R19, R0, 0x7610, R19 ;  /* 0x0000761000137816 */ /* 0x000fe20000000013 */
[----:B------:R-:W-:Y:S06]  /*a960*/  BRA `(.L_x_219) ;  /* 0x0000000800fc7947 */ /* 0x000fec0003800000 */
.L_x_224:
        /* <DEDUP_REMOVED lines=9> */
.L_x_214:
        /* <DEDUP_REMOVED lines=14> */
.L_x_228:
        /* <DEDUP_REMOVED lines=9> */
.L_x_227:
        /* <DEDUP_REMOVED lines=27> */
.L_x_230:
        /* <DEDUP_REMOVED lines=14> */
.L_x_229:
[----:B------:R0:W5:Y:S01]  /*ae00*/  LDG.E.U16 R19, desc[UR36][R2.64] ;  /* 0x0000002402137981 */ /* 0x000162000c1e1500 */
[----:B------:R-:W-:Y:S05]  /*ae10*/  BRA `(.L_x_219) ;  /* 0x0000000400d07947 */ /* 0x000fea0003800000 */
.L_x_226:
        /* <DEDUP_REMOVED lines=13> */
.L_x_233:
        /* <DEDUP_REMOVED lines=21> */
.L_x_237:
[----:B------:R-:W-:Y:S05]  /*b040*/  BSYNC.RECONVERGENT B1 ;  /* 0x0000000000017941 */ /* 0x000fea0003800200 */
.L_x_236:
[----:B------:R-:W-:Y:S01]  /*b050*/  IMAD.SHL.U32 R0, R0, 0x100000, RZ ;  /* 0x0010000000007824 */ /* 0x000fe200078e00ff */
[----:B------:R-:W-:-:S04]  /*b060*/  LEA R2, R2, 0x3b800000, 0x17 ;  /* 0x3b80000002027811 */ /* 0x000fc800078eb8ff */
[----:B------:R-:W-:-:S07]  /*b070*/  LOP3.LUT R0, R2, R0, R7, 0xfe, !PT ;  /* 0x0000000002007212 */ /* 0x000fce00078efe07 */
.L_x_235:
[----:B------:R-:W-:Y:S05]  /*b080*/  BSYNC.RECONVERGENT B0 ;  /* 0x0000000000007941 */ /* 0x000fea0003800200 */
.L_x_234:
[----:B------:R-:W-:-:S04]  /*b090*/  F2FP.BF16.F32.PACK_AB R0, RZ, R0 ;  /* 0x00000000ff00723e */ /* 0x000fc800000010ff */
[----:B------:R-:W-:Y:S01]  /*b0a0*/  PRMT R19, R0, 0x7610, R19 ;  /* 0x0000761000137816 */ /* 0x000fe20000000013 */
[----:B------:R-:W-:Y:S06]  /*b0b0*/  BRA `(.L_x_219) ;  /* 0x0000000400287947 */ /* 0x000fec0003800000 */
.L_x_232:
        /* <DEDUP_REMOVED lines=21> */
.L_x_241:
[----:B------:R-:W-:Y:S05]  /*b210*/  BSYNC.RECONVERGENT B1 ;  /* 0x0000000000017941 */ /* 0x000fea0003800200 */
.L_x_240:
[----:B------:R-:W-:Y:S01]  /*b220*/  IMAD.SHL.U32 R0, R0, 0x200000, RZ ;  /* 0x0020000000007824 */ /* 0x000fe200078e00ff */
[----:B------:R-:W-:-:S04]  /*b230*/  LEA R2, R2, 0x37800000, 0x17 ;  /* 0x3780000002027811 */ /* 0x000fc800078eb8ff */
[----:B------:R-:W-:-:S07]  /*b240*/  LOP3.LUT R0, R2, R0, R7, 0xfe, !PT ;  /* 0x0000000002007212 */ /* 0x000fce00078efe07 */
.L_x_239:
[----:B------:R-:W-:Y:S05]  /*b250*/  BSYNC.RECONVERGENT B0 ;  /* 0x0000000000007941 */ /* 0x000fea0003800200 */
.L_x_238:
[----:B------:R-:W-:-:S04]  /*b260*/  F2FP.BF16.F32.PACK_AB R0, RZ, R0 ;  /* 0x00000000ff00723e */ /* 0x000fc800000010ff */
[----:B------:R-:W-:Y:S01]  /*b270*/  PRMT R19, R0, 0x7610, R19 ;  /* 0x0000761000137816 */ /* 0x000fe20000000013 */
[----:B------:R-:W-:Y:S06]  /*b280*/  BRA `(.L_x_219) ;  /* 0x0000000000b47947 */ /* 0x000fec0003800000 */
.L_x_231:
        /* <DEDUP_REMOVED lines=14> */
.L_x_245:
[----:B------:R-:W-:Y:S05]  /*b370*/  BSYNC.RECONVERGENT B0 ;  /* 0x0000000000007941 */ /* 0x000fea0003800200 */
.L_x_244:
[----:B------:R-:W-:-:S04]  /*b380*/  F2FP.BF16.F32.PACK_AB R0, RZ, R0 ;  /* 0x00000000ff00723e */ /* 0x000fc800000010ff */
[----:B------:R-:W-:Y:S01]  /*b390*/  PRMT R19, R0, 0x7610, R19 ;  /* 0x0000761000137816 */ /* 0x000fe20000000013 */
[----:B------:R-:W-:Y:S06]  /*b3a0*/  BRA `(.L_x_219) ;  /* 0x00000000006c7947 */ /* 0x000fec0003800000 */
.L_x_218:
        /* <DEDUP_REMOVED lines=16> */
.L_x_246:
[----:B------:R-:W-:Y:S01]  /*b4b0*/  PRMT R19, RZ, 0x7610, R19 ;  /* 0x00007610ff137816 */ /* 0x000fe20000000013 */
[----:B------:R-:W-:Y:S06]  /*b4c0*/  BRA `(.L_x_219) ;  /* 0x0000000000247947 */ /* 0x000fec0003800000 */
.L_x_243:
[----:B------:R-:W2:Y:S02]  /*b4d0*/  LDG.E.64 R2, desc[UR36][R2.64] ;  /* 0x0000002402027981 */ /* 0x000ea4000c1e1b00 */
[----:B--2---:R-:W0:Y:S02]  /*b4e0*/  I2F.U64 R0, R2 ;  /* 0x0000000200007312 */ /* 0x004e240000301000 */
[----:B0-----:R-:W-:-:S04]  /*b4f0*/  F2FP.BF16.F32.PACK_AB R0, RZ, R0 ;  /* 0x00000000ff00723e */ /* 0x001fc800000010ff */
[----:B------:R-:W-:Y:S01]  /*b500*/  PRMT R19, R0, 0x7610, R19 ;  /* 0x0000761000137816 */ /* 0x000fe20000000013 */
[----:B------:R-:W-:Y:S06]  /*b510*/  BRA `(.L_x_219) ;  /* 0x0000000000107947 */ /* 0x000fec0003800000 */
.L_x_242:
[----:B------:R-:W2:Y:S02]  /*b520*/  LDG.E R2, desc[UR36][R2.64] ;  /* 0x0000002402027981 */ /* 0x000ea4000c1e1900 */
[----:B--2---:R-:W-:-:S04]  /*b530*/  I2FP.F32.U32 R0, R2 ;  /* 0x0000000200007245 */ /* 0x004fc80000201000 */
[----:B------:R-:W-:-:S04]  /*b540*/  F2FP.BF16.F32.PACK_AB R0, RZ, R0 ;  /* 0x00000000ff00723e */ /* 0x000fc800000010ff */
[----:B------:R-:W-:-:S07]  /*b550*/  PRMT R19, R0, 0x7610, R19 ;  /* 0x0000761000137816 */ /* 0x000fce0000000013 */
.L_x_219:
        /* <DEDUP_REMOVED lines=19> */
.L_x_250:
[----:B------:R-:W2:Y:S02]  /*b690*/  LDG.E.U8 R2, desc[UR36][R2.64] ;  /* 0x0000002402027981 */ /* 0x000ea4000c1e1100 */
[----:B--2---:R-:W-:-:S04]  /*b6a0*/  I2FP.F32.U32 R0, R2 ;  /* 0x0000000200007245 */ /* 0x004fc80000201000 */
[----:B------:R-:W-:-:S04]  /*b6b0*/  F2FP.BF16.F32.PACK_AB R0, RZ, R0 ;  /* 0x00000000ff00723e */ /* 0x000fc800000010ff */
[----:B------:R-:W-:Y:S01]  /*b6c0*/  PRMT R5, R0, 0x7610, R5 ;  /* 0x0000761000057816 */ /* 0x000fe20000000005 */
[----:B------:R-:W-:Y:S06]  /*b6d0*/  BRA `(.L_x_252) ;  /* 0x0000000c00bc7947 */ /* 0x000fec0003800000 */
.L_x_249:
        /* <DEDUP_REMOVED lines=11> */
.L_x_254:
[----:B------:R-:W2:Y:S02]  /*b790*/  LDG.E R2, desc[UR36][R2.64] ;  /* 0x0000002402027981 */ /* 0x000ea4000c1e1900 */
[----:B--2---:R-:W-:-:S04]  /*b7a0*/  I2FP.F32.S32 R0, R2 ;  /* 0x0000000200007245 */ /* 0x004fc80000201400 */
[----:B------:R-:W-:-:S04]  /*b7b0*/  F2FP.BF16.F32.PACK_AB R0, RZ, R0 ;  /* 0x00000000ff00723e */ /* 0x000fc800000010ff */
[----:B------:R-:W-:Y:S01]  /*b7c0*/  PRMT R5, R0, 0x7610, R5 ;  /* 0x0000761000057816 */ /* 0x000fe20000000005 */
[----:B------:R-:W-:Y:S06]  /*b7d0*/  BRA `(.L_x_252) ;  /* 0x0000000c007c7947 */ /* 0x000fec0003800000 */
.L_x_253:
[----:B------:R-:W2:Y:S02]  /*b7e0*/  LDG.E.U16 R2, desc[UR36][R2.64] ;  /* 0x0000002402027981 */ /* 0x000ea4000c1e1500 */
[----:B--2---:R-:W0:Y:S02]  /*b7f0*/  I2F.S16 R0, R2 ;  /* 0x0000000200007306 */ /* 0x004e240000101400 */
[----:B0-----:R-:W-:-:S04]  /*b800*/  F2FP.BF16.F32.PACK_AB R0, RZ, R0 ;  /* 0x00000000ff00723e */ /* 0x001fc800000010ff */
[----:B------:R-:W-:Y:S01]  /*b810*/  PRMT R5, R0, 0x7610, R5 ;  /* 0x0000761000057816 */ /* 0x000fe20000000005 */
[----:B------:R-:W-:Y:S06]  /*b820*/  BRA `(.L_x_252) ;  /* 0x0000000c00687947 */ /* 0x000fec0003800000 */
.L_x_248:
        /* <DEDUP_REMOVED lines=9> */
.L_x_256:
[----:B------:R-:W2:Y:S02]  /*b8c0*/  LDG.E.U16 R0, desc[UR36][R2.64] ;  /* 0x0000002402007981 */ /* 0x000ea4000c1e1500 */
[----:B--2---:R-:W-:-:S05]  /*b8d0*/  HADD2.F32 R0, -RZ, R0.H0_H0 ;  /* 0x20000000ff007230 */ /* 0x004fca0000004100 */
[----:B------:R-:W-:-:S04]  /*b8e0*/  F2FP.BF16.F32.PACK_AB R0, RZ, R0 ;  /* 0x00000000ff00723e */ /* 0x000fc800000010ff */
[----:B------:R-:W-:Y:S01]  /*b8f0*/  PRMT R5, R0, 0x7610, R5 ;  /* 0x0000761000057816 */ /* 0x000fe20000000005 */
[----:B------:R-:W-:Y:S06]  /*b900*/  BRA `(.L_x_252) ;  /* 0x0000000c00307947 */ /* 0x000fec0003800000 */
.L_x_255:
        /* <DEDUP_REMOVED lines=9> */
.L_x_258:
[----:B------:R-:W2:Y:S02]  /*b9a0*/  LDG.E.U16 R2, desc[UR36][R2.64] ;  /* 0x0000002402027981 */ /* 0x000ea4000c1e1500 */
[----:B--2---:R-:W-:-:S05]  /*b9b0*/  HADD2.F32 R0, -RZ, R2.H0_H0 ;  /* 0x20000002ff007230 */ /* 0x004fca0000004100 */
[----:B------:R-:W-:-:S04]  /*b9c0*/  F2FP.BF16.F32.PACK_AB R0, RZ, R0 ;  /* 0x00000000ff00723e */ /* 0x000fc800000010ff */
[----:B------:R-:W-:Y:S01]  /*b9d0*/  PRMT R5, R0, 0x7610, R5 ;  /* 0x0000761000057816 */ /* 0x000fe20000000005 */
[----:B------:R-:W-:Y:S06]  /*b9e0*/  BRA `(.L_x_252) ;  /* 0x0000000800f87947 */ /* 0x000fec0003800000 */
.L_x_257:
        /* <DEDUP_REMOVED lines=9> */
.L_x_247:
        /* <DEDUP_REMOVED lines=14> */
.L_x_261:
        /* <DEDUP_REMOVED lines=9> */
.L_x_260:
        /* <DEDUP_REMOVED lines=26> */
.L_x_263:
        /* <DEDUP_REMOVED lines=14> */
.L_x_262:
[----:B------:R0:W5:Y:S01]  /*be70*/  LDG.E.U16 R5, desc[UR36][R2.64] ;  /* 0x0000002402057981 */ /* 0x000162000c1e1500 */
[----:B------:R-:W-:Y:S05]  /*be80*/  BRA `(.L_x_252) ;  /* 0x0000000400d07947 */ /* 0x000fea0003800000 */
.L_x_259:
        /* <DEDUP_REMOVED lines=13> */
.L_x_266:
        /* <DEDUP_REMOVED lines=21> */
.L_x_270:
[----:B------:R-:W-:Y:S05]  /*c0b0*/  BSYNC.RECONVERGENT B1 ;  /* 0x0000000000017941 */ /* 0x000fea0003800200 */
.L_x_269:
[----:B------:R-:W-:Y:S01]  /*c0c0*/  IMAD.SHL.U32 R0, R0, 0x100000, RZ ;  /* 0x0010000000007824 */ /* 0x000fe200078e00ff */
[----:B------:R-:W-:-:S04]  /*c0d0*/  LEA R2, R2, 0x3b800000, 0x17 ;  /* 0x3b80000002027811 */ /* 0x000fc800078eb8ff */
[----:B------:R-:W-:-:S07]  /*c0e0*/  LOP3.LUT R0, R2, R0, R7, 0xfe, !PT ;  /* 0x0000000002007212 */ /* 0x000fce00078efe07 */
.L_x_268:
[----:B------:R-:W-:Y:S05]  /*c0f0*/  BSYNC.RECONVERGENT B0 ;  /* 0x0000000000007941 */ /* 0x000fea0003800200 */
.L_x_267:
[----:B------:R-:W-:-:S04]  /*c100*/  F2FP.BF16.F32.PACK_AB R0, RZ, R0 ;  /* 0x00000000ff00723e */ /* 0x000fc800000010ff */
[----:B------:R-:W-:Y:S01]  /*c110*/  PRMT R5, R0, 0x7610, R5 ;  /* 0x0000761000057816 */ /* 0x000fe20000000005 */
[----:B------:R-:W-:Y:S06]  /*c120*/  BRA `(.L_x_252) ;  /* 0x0000000400287947 */ /* 0x000fec0003800000 */
.L_x_265:
        /* <DEDUP_REMOVED lines=21> */
.L_x_274:
[----:B------:R-:W-:Y:S05]  /*c280*/  BSYNC.RECONVERGENT B1 ;  /* 0x0000000000017941 */ /* 0x000fea0003800200 */
.L_x_273:
[----:B------:R-:W-:Y:S01]  /*c290*/  IMAD.SHL.U32 R0, R0, 0x200000, RZ ;  /* 0x0020000000007824 */ /* 0x000fe200078e00ff */
[----:B------:R-:W-:-:S04]  /*c2a0*/  LEA R2, R2, 0x37800000, 0x17 ;  /* 0x3780000002027811 */ /* 0x000fc800078eb8ff */
[----:B------:R-:W-:-:S07]  /*c2b0*/  LOP3.LUT R0, R2, R0, R7, 0xfe, !PT ;  /* 0x0000000002007212 */ /* 0x000fce00078efe07 */
.L_x_272:
[----:B------:R-:W-:Y:S05]  /*c2c0*/  BSYNC.RECONVERGENT B0 ;  /* 0x0000000000007941 */ /* 0x000fea0003800200 */
.L_x_271:
[----:B------:R-:W-:-:S04]  /*c2d0*/  F2FP.BF16.F32.PACK_AB R0, RZ, R0 ;  /* 0x00000000ff00723e */ /* 0x000fc800000010ff */
[----:B------:R-:W-:Y:S01]  /*c2e0*/  PRMT R5, R0, 0x7610, R5 ;  /* 0x0000761000057816 */ /* 0x000fe20000000005 */
[----:B------:R-:W-:Y:S06]  /*c2f0*/  BRA `(.L_x_252) ;  /* 0x0000000000b47947 */ /* 0x000fec0003800000 */
.L_x_264:
        /* <DEDUP_REMOVED lines=14> */
.L_x_278:
[----:B------:R-:W-:Y:S05]  /*c3e0*/  BSYNC.RECONVERGENT B0 ;  /* 0x0000000000007941 */ /* 0x000fea0003800200 */
.L_x_277:
[----:B------:R-:W-:-:S04]  /*c3f0*/  F2FP.BF16.F32.PACK_AB R0, RZ, R0 ;  /* 0x00000000ff00723e */ /* 0x000fc800000010ff */
[----:B------:R-:W-:Y:S01]  /*c400*/  PRMT R5, R0, 0x7610, R5 ;  /* 0x0000761000057816 */ /* 0x000fe20000000005 */
[----:B------:R-:W-:Y:S06]  /*c410*/  BRA `(.L_x_252) ;  /* 0x00000000006c7947 */ /* 0x000fec0003800000 */
.L_x_251:
        /* <DEDUP_REMOVED lines=16> */
.L_x_279:
[----:B------:R-:W-:Y:S01]  /*c520*/  PRMT R5, RZ, 0x7610, R5 ;  /* 0x00007610ff057816 */ /* 0x000fe20000000005 */
[----:B------:R-:W-:Y:S06]  /*c530*/  BRA `(.L_x_252) ;  /* 0x0000000000247947 */ /* 0x000fec0003800000 */
.L_x_276:
[----:B------:R-:W2:Y:S02]  /*c540*/  LDG.E.64 R2, desc[UR36][R2.64] ;  /* 0x0000002402027981 */ /* 0x000ea4000c1e1b00 */
[----:B--2---:R-:W0:Y:S02]  /*c550*/  I2F.U64 R0, R2 ;  /* 0x0000000200007312 */ /* 0x004e240000301000 */
[----:B0-----:R-:W-:-:S04]  /*c560*/  F2FP.BF16.F32.PACK_AB R0, RZ, R0 ;  /* 0x00000000ff00723e */ /* 0x001fc800000010ff */
[----:B------:R-:W-:Y:S01]  /*c570*/  PRMT R5, R0, 0x7610, R5 ;  /* 0x0000761000057816 */ /* 0x000fe20000000005 */
[----:B------:R-:W-:Y:S06]  /*c580*/  BRA `(.L_x_252) ;  /* 0x0000000000107947 */ /* 0x000fec0003800000 */
.L_x_275:
[----:B------:R-:W2:Y:S02]  /*c590*/  LDG.E R2, desc[UR36][R2.64] ;  /* 0x0000002402027981 */ /* 0x000ea4000c1e1900 */
[----:B--2---:R-:W-:-:S04]  /*c5a0*/  I2FP.F32.U32 R0, R2 ;  /* 0x0000000200007245 */ /* 0x004fc80000201000 */
[----:B------:R-:W-:-:S04]  /*c5b0*/  F2FP.BF16.F32.PACK_AB R0, RZ, R0 ;  /* 0x00000000ff00723e */ /* 0x000fc800000010ff */
[----:B------:R-:W-:-:S07]  /*c5c0*/  PRMT R5, R0, 0x7610, R5 ;  /* 0x0000761000057816 */ /* 0x000fce0000000005 */
.L_x_252:
        /* <DEDUP_REMOVED lines=23> */
.L_x_283:
[----:B------:R-:W-:-:S06]  /*c740*/  IMAD.U32 R5, R5, 0x10000, RZ ;  /* 0x0001000005057824 */ /* 0x000fcc00078e00ff */
[----:B------:R-:W0:Y:S02]  /*c750*/  F2I.S64.TRUNC R4, R5 ;  /* 0x0000000500047311 */ /* 0x000e24000020d900 */
[----:B0-----:R0:W-:Y:S01]  /*c760*/  STG.E.U8 desc[UR36][R2.64], R4 ;  /* 0x0000000402007986 */ /* 0x0011e2000c101124 */
[----:B------:R-:W-:Y:S05]  /*c770*/  BRA `(.L_x_285) ;  /* 0x0000000c006c7947 */ /* 0x000fea0003800000 */
.L_x_282:
        /* <DEDUP_REMOVED lines=10> */
.L_x_287:
[----:B------:R-:W-:-:S06]  /*c820*/  IMAD.U32 R5, R5, 0x10000, RZ ;  /* 0x0001000005057824 */ /* 0x000fcc00078e00ff */
[----:B------:R-:W0:Y:S02]  /*c830*/  F2I.FTZ.TRUNC.NTZ R5, R5 ;  /* 0x0000000500057305 */ /* 0x000e24000021f100 */
[----:B0-----:R0:W-:Y:S01]  /*c840*/  STG.E desc[UR36][R2.64], R5 ;  /* 0x0000000502007986 */ /* 0x0011e2000c101924 */
[----:B------:R-:W-:Y:S05]  /*c850*/  BRA `(.L_x_285) ;  /* 0x0000000c00347947 */ /* 0x000fea0003800000 */
.L_x_286:
[----:B------:R-:W-:-:S06]  /*c860*/  IMAD.U32 R5, R5, 0x10000, RZ ;  /* 0x0001000005057824 */ /* 0x000fcc00078e00ff */
[----:B------:R-:W0:Y:S02]  /*c870*/  F2I.FTZ.TRUNC.NTZ R5, R5 ;  /* 0x0000000500057305 */ /* 0x000e24000021f100 */
[----:B0-----:R0:W-:Y:S01]  /*c880*/  STG.E.U16 desc[UR36][R2.64], R5 ;  /* 0x0000000502007986 */ /* 0x0011e2000c101524 */
[----:B------:R-:W-:Y:S05]  /*c890*/  BRA `(.L_x_285) ;  /* 0x0000000c00247947 */ /* 0x000fea0003800000 */
.L_x_281:
        /* <DEDUP_REMOVED lines=9> */
.L_x_289:
[----:B------:R-:W-:-:S05]  /*c930*/  IMAD.U32 R0, R5, 0x10000, RZ ;  /* 0x0001000005007824 */ /* 0x000fca00078e00ff */
[----:B------:R-:W-:-:S05]  /*c940*/  F2FP.F16.F32.PACK_AB R0, RZ, R0 ;  /* 0x00000000ff00723e */ /* 0x000fca00000000ff */
[----:B------:R0:W-:Y:S01]  /*c950*/  STG.E.U16 desc[UR36][R2.64], R0 ;  /* 0x0000000002007986 */ /* 0x0001e2000c101524 */
[----:B------:R-:W-:Y:S05]  /*c960*/  BRA `(.L_x_285) ;  /* 0x0000000800f07947 */ /* 0x000fea0003800000 */
.L_x_288:
        /* <DEDUP_REMOVED lines=10> */
.L_x_291:
[----:B------:R-:W-:-:S05]  /*ca10*/  IMAD.U32 R5, R5, 0x10000, RZ ;  /* 0x0001000005057824 */ /* 0x000fca00078e00ff */
[----:B------:R-:W-:-:S04]  /*ca20*/  F2FP.F16.F32.PACK_AB R5, RZ, R5 ;  /* 0x00000005ff05723e */ /* 0x000fc800000000ff */
[----:B------:R-:W-:-:S05]  /*ca30*/  PRMT R5, R5, 0x5410, RZ ;  /* 0x0000541005057816 */ /* 0x000fca00000000ff */
[----:B------:R0:W-:Y:S01]  /*ca40*/  STG.E desc[UR36][R2.64], R5 ;  /* 0x0000000502007986 */ /* 0x0001e2000c101924 */
[----:B------:R-:W-:Y:S05]  /*ca50*/  BRA `(.L_x_285) ;  /* 0x0000000800b47947 */ /* 0x000fea0003800000 */
.L_x_290:
[----:B------:R-:W-:-:S04]  /*ca60*/  IMAD.U32 R4, R5, 0x10000, RZ ;  /* 0x0001000005047824 */ /* 0x000fc800078e00ff */
[----:B------:R-:W-:-:S06]  /*ca70*/  FMUL.FTZ R4, R4, 1 ;  /* 0x3f80000004047820 */ /* 0x000fcc0000410000 */
[----:B------:R-:W0:Y:S02]  /*ca80*/  F2F.F64.F32 R4, R4 ;  /* 0x0000000400047310 */ /* 0x000e240000201800 */
[----:B0-----:R0:W-:Y:S01]  /*ca90*/  STG.E.64 desc[UR36][R2.64], R4 ;  /* 0x0000000402007986 */ /* 0x0011e2000c101b24 */
[----:B------:R-:W-:Y:S05]  /*caa0*/  BRA `(.L_x_285) ;  /* 0x0000000800a07947 */ /* 0x000fea0003800000 */
.L_x_280:
        /* <DEDUP_REMOVED lines=14> */
.L_x_295:
        /* <DEDUP_REMOVED lines=18> */
.L_x_298:
[----:B------:R-:W-:-:S04]  /*ccb0*/  SHF.R.U32.HI R5, RZ, 0x18, R5 ;  /* 0x00000018ff057819 */ /* 0x000fc80000011605 */
[----:B------:R-:W-:-:S07]  /*ccc0*/  LOP3.LUT R0, R0, 0x80, R5, 0xf8, !PT ;  /* 0x0000008000007812 */ /* 0x000fce00078ef805 */
.L_x_297:
[----:B------:R-:W-:Y:S05]  /*ccd0*/  BSYNC.RECONVERGENT B0 ;  /* 0x0000000000007941 */ /* 0x000fea0003800200 */
.L_x_296:
[----:B------:R0:W-:Y:S01]  /*cce0*/  STG.E.U8 desc[UR36][R2.64], R0 ;  /* 0x0000000002007986 */ /* 0x0001e2000c101124 */
[----:B------:R-:W-:Y:S05]  /*ccf0*/  BRA `(.L_x_285) ;  /* 0x00000008000c7947 */ /* 0x000fea0003800000 */
.L_x_294:
        /* <DEDUP_REMOVED lines=18> */
.L_x_301:
[----:B------:R-:W-:-:S04]  /*ce20*/  SHF.R.U32.HI R5, RZ, 0x18, R5 ;  /* 0x00000018ff057819 */ /* 0x000fc80000011605 */
[----:B------:R-:W-:-:S07]  /*ce30*/  LOP3.LUT R0, R0, 0x80, R5, 0xf8, !PT ;  /* 0x0000008000007812 */ /* 0x000fce00078ef805 */
.L_x_300:
[----:B------:R-:W-:Y:S05]  /*ce40*/  BSYNC.RECONVERGENT B0 ;  /* 0x0000000000007941 */ /* 0x000fea0003800200 */
.L_x_299:
[----:B------:R0:W-:Y:S01]  /*ce50*/  STG.E.U8 desc[UR36][R2.64], R0 ;  /* 0x0000000002007986 */ /* 0x0001e2000c101124 */
[----:B------:R-:W-:Y:S05]  /*ce60*/  BRA `(.L_x_285) ;  /* 0x0000000400b07947 */ /* 0x000fea0003800000 */
.L_x_293:
        /* <DEDUP_REMOVED lines=22> */
.L_x_303:
[----:B------:R-:W-:-:S06]  /*cfd0*/  IMAD.U32 R5, R5, 0x10000, RZ ;  /* 0x0001000005057824 */ /* 0x000fcc00078e00ff */
[----:B------:R-:W0:Y:S02]  /*cfe0*/  F2I.U64.TRUNC R4, R5 ;  /* 0x0000000500047311 */ /* 0x000e24000020d800 */
[----:B0-----:R0:W-:Y:S01]  /*cff0*/  STG.E.64 desc[UR36][R2.64], R4 ;  /* 0x0000000402007986 */ /* 0x0011e2000c101b24 */
[----:B------:R-:W-:Y:S05]  /*d000*/  BRA `(.L_x_285) ;  /* 0x0000000400487947 */ /* 0x000fea0003800000 */
.L_x_302:
[----:B------:R-:W-:-:S06]  /*d010*/  IMAD.U32 R5, R5, 0x10000, RZ ;  /* 0x0001000005057824 */ /* 0x000fcc00078e00ff */
[----:B------:R-:W0:Y:S02]  /*d020*/  F2I.FTZ.U32.TRUNC.NTZ R5, R5 ;  /* 0x0000000500057305 */ /* 0x000e24000021f000 */
[----:B0-----:R0:W-:Y:S01]  /*d030*/  STG.E desc[UR36][R2.64], R5 ;  /* 0x0000000502007986 */ /* 0x0011e2000c101924 */
[----:B------:R-:W-:Y:S05]  /*d040*/  BRA `(.L_x_285) ;  /* 0x0000000400387947 */ /* 0x000fea0003800000 */
.L_x_292:
        /* <DEDUP_REMOVED lines=11> */
.L_x_305:
[----:B------:R-:W-:Y:S01]  /*d100*/  IMAD.U32 R5, R5, 0x10000, RZ ;  /* 0x0001000005057824 */ /* 0x000fe200078e00ff */
[----:B------:R-:W-:-:S03]  /*d110*/  CS2R R6, SRZ ;  /* 0x0000000000067805 */ /* 0x000fc6000001ff00 */
[----:B------:R-:W-:-:S06]  /*d120*/  FMUL.FTZ R5, R5, 1 ;  /* 0x3f80000005057820 */ /* 0x000fcc0000410000 */
[----:B------:R-:W0:Y:S02]  /*d130*/  F2F.F64.F32 R4, R5 ;  /* 0x0000000500047310 */ /* 0x000e240000201800 */
[----:B0-----:R0:W-:Y:S01]  /*d140*/  STG.E.128 desc[UR36][R2.64], R4 ;  /* 0x0000000402007986 */ /* 0x0011e2000c101d24 */
[----:B------:R-:W-:Y:S05]  /*d150*/  BRA `(.L_x_285) ;  /* 0x0000000000f47947 */ /* 0x000fea0003800000 */
.L_x_304:
[----:B------:R-:W-:-:S09]  /*d160*/  UISETP.NE.AND UP0, UPT, UR4, 0xf, UPT ;  /* 0x0000000f0400788c */ /* 0x000fd2000bf05270 */
[----:B------:R-:W-:Y:S05]  /*d170*/  BRA.U !UP0, `(.L_x_306) ;  /* 0x0000000108e87547 */ /* 0x000fea000b800000 */
[----:B------:R-:W-:-:S09]  /*d180*/  UISETP.NE.AND UP0, UPT, UR4, 0x17, UPT ;  /* 0x000000170400788c */ /* 0x000fd2000bf05270 */
[----:B------:R-:W-:Y:S05]  /*d190*/  BRA.U !UP0, `(.L_x_307) ;  /* 0x0000000108907547 */ /* 0x000fea000b800000 */
[----:B------:R-:W-:-:S09]  /*d1a0*/  UISETP.NE.AND UP0, UPT, UR4, 0x18, UPT ;  /* 0x000000180400788c */ /* 0x000fd2000bf05270 */
[----:B------:R-:W-:Y:S05]  /*d1b0*/  BRA.U !UP0, `(.L_x_308) ;  /* 0x0000000108447547 */ /* 0x000fea000b800000 */
.L_x_284:
        /* <DEDUP_REMOVED lines=16> */
.L_x_309:
[----:B------:R-:W-:Y:S05]  /*d2c0*/  BRA `(.L_x_285) ;  /* 0x0000000000987947 */ /* 0x000fea0003800000 */
.L_x_308:
        /* <DEDUP_REMOVED lines=13> */
.L_x_311:
[----:B------:R-:W-:Y:S05]  /*d3a0*/  BSYNC.RECONVERGENT B0 ;  /* 0x0000000000007941 */ /* 0x000fea0003800200 */
.L_x_310:
[----:B------:R-:W-:-:S05]  /*d3b0*/  LOP3.LUT R5, R0, 0x80, R5, 0xf8, !PT ;  /* 0x0000008000057812 */ /* 0x000fca00078ef805 */
[----:B------:R3:W-:Y:S01]  /*d3c0*/  STG.E.U8 desc[UR36][R2.64], R5 ;  /* 0x0000000502007986 */ /* 0x0007e2000c101124 */
[----:B------:R-:W-:Y:S05]  /*d3d0*/  BRA `(.L_x_285) ;  /* 0x0000000000547947 */ /* 0x000fea0003800000 */
.L_x_307:
        /* <DEDUP_REMOVED lines=12> */
.L_x_313:
[----:B------:R-:W-:Y:S01]  /*d4a0*/  IMAD.MOV.U32 R0, RZ, RZ, 0x7f ;  /* 0x0000007fff007424 */ /* 0x000fe200078e00ff */
[----:B------:R-:W-:-:S04]  /*d4b0*/  ISETP.GT.U32.AND P0, PT, R4, 0x7f800000, PT ;  /* 0x7f8000000400780c */ /* 0x000fc80003f04070 */
[----:B------:R-:W-:-:S09]  /*d4c0*/  SEL R0, R0, 0x7c, P0 ;  /* 0x0000007c00007807 */ /* 0x000fd20000000000 */
.L_x_314:
[----:B------:R-:W-:Y:S05]  /*d4d0*/  BSYNC.RECONVERGENT B0 ;  /* 0x0000000000007941 */ /* 0x000fea0003800200 */
.L_x_312:
[----:B------:R-:W-:-:S04]  /*d4e0*/  SHF.R.U32.HI R5, RZ, 0x18, R5 ;  /* 0x00000018ff057819 */ /* 0x000fc80000011605 */
[----:B------:R-:W-:-:S05]  /*d4f0*/  LOP3.LUT R5, R0, 0x80, R5, 0xf8, !PT ;  /* 0x0000008000057812 */ /* 0x000fca00078ef805 */
[----:B------:R2:W-:Y:S01]  /*d500*/  STG.E.U8 desc[UR36][R2.64], R5 ;  /* 0x0000000502007986 */ /* 0x0005e2000c101124 */
[----:B------:R-:W-:Y:S05]  /*d510*/  BRA `(.L_x_285) ;  /* 0x0000000000047947 */ /* 0x000fea0003800000 */
.L_x_306:
[----:B------:R4:W-:Y:S02]  /*d520*/  STG.E.U16 desc[UR36][R2.64], R5 ;  /* 0x0000000502007986 */ /* 0x0009e4000c101524 */
.L_x_285:
[----:B------:R-:W-:-:S07]  /*d530*/  VIADD R17, R17, 0x80 ;  /* 0x0000008011117836 */ /* 0x000fce0000000000 */
.L_x_212:
[----:B------:R-:W-:Y:S05]  /*d540*/  BSYNC.RECONVERGENT B6 ;  /* 0x0000000000067941 */ /* 0x000fea0003800200 */
.L_x_211:
[----:B------:R-:W5:Y:S02]  /*d550*/  LDCU UR4, c[0x0][0x380] ;  /* 0x00007000ff0477ac */ /* 0x000f640008000800 */
[----:B-----5:R-:W-:-:S13]  /*d560*/  ISETP.GE.AND P0, PT, R17, UR4, PT ;  /* 0x0000000411007c0c */ /* 0x020fda000bf06270 */
[----:B------:R-:W-:Y:S05]  /*d570*/  @P0 EXIT ;  /* 0x000000000000094d */ /* 0x000fea0003800000 */
        /* <DEDUP_REMOVED lines=335> */
[----:B-1----:R-:W-:-:S04]  /*ea70*/  SHF.R.U32.HI R5, RZ, UR4, R4 ;  /* 0x00000004ff057c19 */ /* 0x002fc80008011604 */
[----:B------:R-:W-:-:S05]  /*ea80*/  IADD3 R2, PT, PT, -R5, RZ, RZ ;  /* 0x000000ff05027210 */ /* 0x000fca0007ffe1ff */
        /* <DEDUP_REMOVED lines=17> */
.L_x_315:
[----:B------:R-:W0:Y:S01]  /*eba0*/  LDCU.64 UR6, c[0x0][0x5e8] ;  /* 0x0000bd00ff0677ac */ /* 0x000e220008000a00 */
[----:B------:R-:W1:Y:S01]  /*ebb0*/  LDCU.64 UR8, c[0x0][0x5f0] ;  /* 0x0000be00ff0877ac */ /* 0x000e620008000a00 */
[----:B------:R-:W-:-:S04]  /*ebc0*/  UPRMT UR4, UR39, 0x9910, URZ ;  /* 0x0000991027047896 */ /* 0x000fc800080000ff */
[----:B------:R-:W-:Y:S01]  /*ebd0*/  UISETP.GT.AND UP0, UPT, UR4, 0x9, UPT ;  /* 0x000000090400788c */ /* 0x000fe2000bf04270 */
[----:B0-----:R-:W-:Y:S02]  /*ebe0*/  IADD3 R16, P0, PT, R16, UR6, RZ ;  /* 0x0000000610107c10 */ /* 0x001fe4000ff1e0ff */
[----:B-12-4-:R-:W-:-:S03]  /*ebf0*/  IADD3 R2, P1, PT, R0, UR8, RZ ;  /* 0x0000000800027c10 */ /* 0x016fc6000ff3e0ff */
[----:B------:R-:W-:Y:S02]  /*ec00*/  IMAD.X R17, RZ, RZ, UR7, P0 ;  /* 0x00000007ff117e24 */ /* 0x000fe400080e06ff */
[----:B------:R-:W-:Y:S01]  /*ec10*/  IMAD.X R3, RZ, RZ, UR9, P1 ;  /* 0x00000009ff037e24 */ /* 0x000fe200088e06ff */
[----:B------:R-:W-:Y:S07]  /*ec20*/  BRA.U UP0, `(.L_x_316) ;  /* 0x0000000500307547 */ /* 0x000fee000b800000 */
        /* <DEDUP_REMOVED lines=13> */
.L_x_319:
[----:B------:R-:W2:Y:S02]  /*ed00*/  LDG.E.U8 R2, desc[UR36][R2.64] ;  /* 0x0000002402027981 */ /* 0x000ea4000c1e1100 */
[----:B--2---:R-:W-:-:S04]  /*ed10*/  I2FP.F32.U32 R0, R2 ;  /* 0x0000000200007245 */ /* 0x004fc80000201000 */
[----:B------:R-:W-:-:S04]  /*ed20*/  F2FP.BF16.F32.PACK_AB R0, RZ, R0 ;  /* 0x00000000ff00723e */ /* 0x000fc800000010ff */
[----:B------:R-:W-:Y:S01]  /*ed30*/  PRMT R19, R0, 0x7610, R19 ;  /* 0x0000761000137816 */ /* 0x000fe20000000013 */
[----:B------:R-:W-:Y:S06]  /*ed40*/  BRA `(.L_x_321) ;  /* 0x0000000c00c07947 */ /* 0x000fec0003800000 */
.L_x_318:
        /* <DEDUP_REMOVED lines=11> */
.L_x_323:
[----:B------:R-:W2:Y:S02]  /*ee00*/  LDG.E R2, desc[UR36][R2.64] ;  /* 0x0000002402027981 */ /* 0x000ea4000c1e1900 */
[----:B--2---:R-:W-:-:S04]  /*ee10*/  I2FP.F32.S32 R0, R2 ;  /* 0x0000000200007245 */ /* 0x004fc80000201400 */
[----:B------:R-:W-:-:S04]  /*ee20*/  F2FP.BF16.F32.PACK_AB R0, RZ, R0 ;  /* 0x00000000ff00723e */ /* 0x000fc800000010ff */
[----:B------:R-:W-:Y:S01]  /*ee30*/  PRMT R19, R0, 0x7610, R19 ;  /* 0x0000761000137816 */ /* 0x000fe20000000013 */
[----:B------:R-:W-:Y:S06]  /*ee40*/  BRA `(.L_x_321) ;  /* 0x0000000c00807947 */ /* 0x000fec0003800000 */
.L_x_322:
[----:B------:R-:W2:Y:S02]  /*ee50*/  LDG.E.U16 R2, desc[UR36][R2.64] ;  /* 0x0000002402027981 */ /* 0x000ea4000c1e1500 */
[----:B--2---:R-:W0:Y:S02]  /*ee60*/  I2F.S16 R0, R2 ;  /* 0x0000000200007306 */ /* 0x004e240000101400 */
[----:B0-----:R-:W-:-:S04]  /*ee70*/  F2FP.BF16.F32.PACK_AB R0, RZ, R0 ;  /* 0x00000000ff00723e */ /* 0x001fc800000010ff */
[----:B------:R-:W-:Y:S01]  /*ee80*/  PRMT R19, R0, 0x7610, R19 ;  /* 0x0000761000137816 */ /* 0x000fe20000000013 */
[----:B------:R-:W-:Y:S06]  /*ee90*/  BRA `(.L_x_321) ;  /* 0x0000000c006c7947 */ /* 0x000fec0003800000 */
.L_x_317:
        /* <DEDUP_REMOVED lines=9> */
.L_x_325:
[----:B------:R-:W2:Y:S02]  /*ef30*/  LDG.E.U16 R0, desc[UR36][R2.64] ;  /* 0x0000002402007981 */ /* 0x000ea4000c1e1500 */
[----:B--2---:R-:W-:-:S05]  /*ef40*/  HADD2.F32 R0, -RZ, R0.H0_H0 ;  /* 0x20000000ff007230 */ /* 0x004fca0000004100 */
[----:B------:R-:W-:-:S04]  /*ef50*/  F2FP.BF16.F32.PACK_AB R0, RZ, R0 ;  /* 0x00000000ff00723e */ /* 0x000fc800000010ff */
[----:B------:R-:W-:Y:S01]  /*ef60*/  PRMT R19, R0, 0x7610, R19 ;  /* 0x0000761000137816 */ /* 0x000fe20000000013 */
[----:B------:R-:W-:Y:S06]  /*ef70*/  BRA `(.L_x_321) ;  /* 0x0000000c00347947 */ /* 0x000fec0003800000 */
.L_x_324:
        /* <DEDUP_REMOVED lines=9> */
.L_x_327:
[----:B------:R-:W2:Y:S02]  /*f010*/  LDG.E.U16 R2, desc[UR36][R2.64] ;  /* 0x0000002402027981 */ /* 0x000ea4000c1e1500 */
[----:B--2---:R-:W-:-:S05]  /*f020*/  HADD2.F32 R0, -RZ, R2.H0_H0 ;  /* 0x20000002ff007230 */ /* 0x004fca0000004100 */
[----:B------:R-:W-:-:S04]  /*f030*/  F2FP.BF16.F32.PACK_AB R0, RZ, R0 ;  /* 0x00000000ff00723e */ /* 0x000fc800000010ff */
[----:B------:R-:W-:Y:S01]  /*f040*/  PRMT R19, R0, 0x7610, R19 ;  /* 0x0000761000137816 */ /* 0x000fe20000000013 */
[----:B------:R-:W-:Y:S06]  /*f050*/  BRA `(.L_x_321) ;  /* 0x0000000800fc7947 */ /* 0x000fec0003800000 */
.L_x_326:
        /* <DEDUP_REMOVED lines=9> */
.L_x_316:
        /* <DEDUP_REMOVED lines=14> */
.L_x_330:
        /* <DEDUP_REMOVED lines=9> */
.L_x_329:
        /* <DEDUP_REMOVED lines=14> */
[----:B------:R-:W-:-:S05]  /*f340*/  VIADD R5, R5, 0xfffffffc ;  /* 0xfffffffc05057836 */ /* 0x000fca0000000000 */
[C---:B------:R-:W-:Y:S02]  /*f350*/  SHF.L.U32 R6, R4.reuse, R5, RZ ;  /* 0x0000000504067219 */ /* 0x040fe400000006ff */
[----:B------:R-:W-:Y:S01]  /*f360*/  SHF.L.U32 R7, R5, 0x17, RZ ;  /* 0x0000001705077819 */ /* 0x000fe200000006ff */
        /* <DEDUP_REMOVED lines=10> */
.L_x_332:
        /* <DEDUP_REMOVED lines=14> */
.L_x_331:
[----:B------:R0:W5:Y:S01]  /*f4f0*/  LDG.E.U16 R19, desc[UR36][R2.64] ;  /* 0x0000002402137981 */ /* 0x000162000c1e1500 */
[----:B------:R-:W-:Y:S05]  /*f500*/  BRA `(.L_x_321) ;  /* 0x0000000400d07947 */ /* 0x000fea0003800000 */
.L_x_328:
        /* <DEDUP_REMOVED lines=13> */
.L_x_335:
        /* <DEDUP_REMOVED lines=21> */
.L_x_339:
[----:B------:R-:W-:Y:S05]  /*f730*/  BSYNC.RECONVERGENT B1 ;  /* 0x0000000000017941 */ /* 0x000fea0003800200 */
.L_x_338:
[----:B------:R-:W-:Y:S02]  /*f740*/  SHF.L.U32 R0, R0, 0x14, RZ ;  /* 0x0000001400007819 */ /* 0x000fe400000006ff */
[----:B------:R-:W-:-:S04]  /*f750*/  LEA R2, R2, 0x3b800000, 0x17 ;  /* 0x3b80000002027811 */ /* 0x000fc800078eb8ff */
[----:B------:R-:W-:-:S07]  /*f760*/  LOP3.LUT R0, R2, R0, R7, 0xfe, !PT ;  /* 0x0000000002007212 */ /* 0x000fce00078efe07 */
.L_x_337:
[----:B------:R-:W-:Y:S05]  /*f770*/  BSYNC.RECONVERGENT B0 ;  /* 0x0000000000007941 */ /* 0x000fea0003800200 */
.L_x_336:
[----:B------:R-:W-:-:S04]  /*f780*/  F2FP.BF16.F32.PACK_AB R0, RZ, R0 ;  /* 0x00000000ff00723e */ /* 0x000fc800000010ff */
[----:B------:R-:W-:Y:S01]  /*f790*/  PRMT R19, R0, 0x7610, R19 ;  /* 0x0000761000137816 */ /* 0x000fe20000000013 */
[----:B------:R-:W-:Y:S06]  /*f7a0*/  BRA `(.L_x_321) ;  /* 0x0000000400287947 */ /* 0x000fec0003800000 */
.L_x_334:
        /* <DEDUP_REMOVED lines=21> */
.L_x_343:
[----:B------:R-:W-:Y:S05]  /*f900*/  BSYNC.RECONVERGENT B1 ;  /* 0x0000000000017941 */ /* 0x000fea0003800200 */
.L_x_342:
[----:B------:R-:W-:Y:S01]  /*f910*/  IMAD.SHL.U32 R0, R0, 0x200000, RZ ;  /* 0x0020000000007824 */ /* 0x000fe200078e00ff */
[----:B------:R-:W-:-:S04]  /*f920*/  LEA R2, R2, 0x37800000, 0x17 ;  /* 0x3780000002027811 */ /* 0x000fc800078eb8ff */
[----:B------:R-:W-:-:S07]  /*f930*/  LOP3.LUT R0, R2, R0, R7, 0xfe, !PT ;  /* 0x0000000002007212 */ /* 0x000fce00078efe07 */
.L_x_341:
[----:B------:R-:W-:Y:S05]  /*f940*/  BSYNC.RECONVERGENT B0 ;  /* 0x0000000000007941 */ /* 0x000fea0003800200 */
.L_x_340:
[----:B------:R-:W-:-:S04]  /*f950*/  F2FP.BF16.F32.PACK_AB R0, RZ, R0 ;  /* 0x00000000ff00723e */ /* 0x000fc800000010ff */
[----:B------:R-:W-:Y:S01]  /*f960*/  PRMT R19, R0, 0x7610, R19 ;  /* 0x0000761000137816 */ /* 0x000fe20000000013 */
[----:B------:R-:W-:Y:S06]  /*f970*/  BRA `(.L_x_321) ;  /* 0x0000000000b47947 */ /* 0x000fec0003800000 */
.L_x_333:
        /* <DEDUP_REMOVED lines=14> */
.L_x_347:
[----:B------:R-:W-:Y:S05]  /*fa60*/  BSYNC.RECONVERGENT B0 ;  /* 0x0000000000007941 */ /* 0x000fea0003800200 */
.L_x_346:
[----:B------:R-:W-:-:S04]  /*fa70*/  F2FP.BF16.F32.PACK_AB R0, RZ, R0 ;  /* 0x00000000ff00723e */ /* 0x000fc800000010ff */
[----:B------:R-:W-:Y:S01]  /*fa80*/  PRMT R19, R0, 0x7610, R19 ;  /* 0x0000761000137816 */ /* 0x000fe20000000013 */
[----:B------:R-:W-:Y:S06]  /*fa90*/  BRA `(.L_x_321) ;  /* 0x00000000006c7947 */ /* 0x000fec0003800000 */
.L_x_320:
        /* <DEDUP_REMOVED lines=8> */
[----:B0-----:R-:W-:Y:S01]  /*fb20*/  MOV R4, UR4 ;  /* 0x0000000400047c02 */ /* 0x001fe20008000f00 */
[----:B------:R-:W-:-:S02]  /*fb30*/  IMAD.U32 R5, RZ, RZ, UR5 ;  /* 0x00000005ff057e24 */ /* 0x000fc4000f8e00ff */
[----:B-1----:R-:W-:Y:S02]  /*fb40*/  IMAD.U32 R6, RZ, RZ, UR6 ;  /* 0x00000006ff067e24 */ /* 0x002fe4000f8e00ff */
[----:B------:R-:W-:Y:S02]  /*fb50*/  IMAD.U32 R7, RZ, RZ, UR7 ;  /* 0x00000007ff077e24 */ /* 0x000fe4000f8e00ff */
[----:B---3--:R-:W-:Y:S02]  /*fb60*/  IMAD.U32 R10, RZ, RZ, UR8 ;  /* 0x00000008ff0a7e24 */ /* 0x008fe4000f8e00ff */
[----:B------:R-:W-:-:S07]  /*fb70*/  IMAD.U32 R11, RZ, RZ, UR9 ;  /* 0x00000009ff0b7e24 */ /* 0x000fce000f8e00ff */
[----:B------:R-:W-:-:S07]  /*fb80*/  LEPC R20, `(.L_x_348) ;  /* 0x000000001014794e */ /* 0x000fce0000000000 */
[----:B--2---:R-:W-:Y:S05]  /*fb90*/  CALL.ABS.NOINC R2 ;  /* 0x0000000002007343 */ /* 0x004fea0003c00000 */
.L_x_348:
[----:B------:R-:W-:Y:S01]  /*fba0*/  PRMT R19, RZ, 0x7610, R19 ;  /* 0x00007610ff137816 */ /* 0x000fe20000000013 */
[----:B------:R-:W-:Y:S06]  /*fbb0*/  BRA `(.L_x_321) ;  /* 0x0000000000247947 */ /* 0x000fec0003800000 */
.L_x_345:
[----:B------:R-:W2:Y:S02]  /*fbc0*/  LDG.E.64 R2, desc[UR36][R2.64] ;  /* 0x0000002402027981 */ /* 0x000ea4000c1e1b00 */
[----:B--2---:R-:W0:Y:S02]  /*fbd0*/  I2F.U64 R0, R2 ;  /* 0x0000000200007312 */ /* 0x004e240000301000 */
[----:B0-----:R-:W-:-:S04]  /*fbe0*/  F2FP.BF16.F32.PACK_AB R0, RZ, R0 ;  /* 0x00000000ff00723e */ /* 0x001fc800000010ff */
[----:B------:R-:W-:Y:S01]  /*fbf0*/  PRMT R19, R0, 0x7610, R19 ;  /* 0x0000761000137816 */ /* 0x000fe20000000013 */
[----:B------:R-:W-:Y:S06]  /*fc00*/  BRA `(.L_x_321) ;  /* 0x0000000000107947 */ /* 0x000fec0003800000 */
.L_x_344:
[----:B------:R-:W2:Y:S02]  /*fc10*/  LDG.E R2, desc[UR36][R2.64] ;  /* 0x0000002402027981 */ /* 0x000ea4000c1e1900 */
[----:B--2---:R-:W-:-:S04]  /*fc20*/  I2FP.F32.U32 R0, R2 ;  /* 0x0000000200007245 */ /* 0x004fc80000201000 */
[----:B------:R-:W-:-:S04]  /*fc30*/  F2FP.BF16.F32.PACK_AB R0, RZ, R0 ;  /* 0x00000000ff00723e */ /* 0x000fc800000010ff */
[----:B------:R-:W-:-:S07]  /*fc40*/  PRMT R19, R0, 0x7610, R19 ;  /* 0x0000761000137816 */ /* 0x000fce0000000013 */
.L_x_321:
[----:B------:R-:W0:Y:S01]  /*fc50*/  LDCU.64 UR6, c[0x0][0x5f8] ;  /* 0x0000bf00ff0677ac */ /* 0x000e220008000a00 */
[----:B------:R-:W-:-:S04]  /*fc60*/  UPRMT UR4, UR42, 0x9910, URZ ;  /* 0x000099102a047896 */ /* 0x000fc800080000ff */
[----:B------:R-:W-:Y:S01]  /*fc70*/  UISETP.GT.AND UP0, UPT, UR4, 0x9, UPT ;  /* 0x000000090400788c */ /* 0x000fe2000bf04270 */
[----:B0-----:R-:W-:-:S04]  /*fc80*/  IADD3 R2, P0, PT, R18, UR6, RZ ;  /* 0x0000000612027c10 */ /* 0x001fc8000ff1e0ff */
[----:B------:R-:W-:-:S04]  /*fc90*/  IADD3.X R3, PT, PT, RZ, UR7, RZ, P0, !PT ;  /* 0x00000007ff037c10 */ /* 0x000fc800087fe4ff */
        /* <DEDUP_REMOVED lines=14> */
.L_x_352:
[----:B------:R-:W2:Y:S02]  /*fd80*/  LDG.E.U8 R2, desc[UR36][R2.64] ;  /* 0x0000002402027981 */ /* 0x000ea4000c1e1100 */
[----:B--2---:R-:W-:-:S04]  /*fd90*/  I2FP.F32.U32 R0, R2 ;  /* 0x0000000200007245 */ /* 0x004fc80000201000 */
[----:B------:R-:W-:-:S04]  /*fda0*/  F2FP.BF16.F32.PACK_AB R0, RZ, R0 ;  /* 0x00000000ff00723e */ /* 0x000fc800000010ff */
[----:B------:R-:W-:Y:S01]  /*fdb0*/  PRMT R5, R0, 0x7610, R5 ;  /* 0x0000761000057816 */ /* 0x000fe20000000005 */
[----:B------:R-:W-:Y:S06]  /*fdc0*/  BRA `(.L_x_354) ;  /* 0x0000000c00bc7947 */ /* 0x000fec0003800000 */
.L_x_351:
        /* <DEDUP_REMOVED lines=11> */
.L_x_356:
[----:B------:R-:W2:Y:S02]  /*fe80*/  LDG.E R2, desc[UR36][R2.64] ;  /* 0x0000002402027981 */ /* 0x000ea4000c1e1900 */
[----:B--2---:R-:W-:-:S04]  /*fe90*/  I2FP.F32.S32 R0, R2 ;  /* 0x0000000200007245 */ /* 0x004fc80000201400 */
[----:B------:R-:W-:-:S04]  /*fea0*/  F2FP.BF16.F32.PACK_AB R0, RZ, R0 ;  /* 0x00000000ff00723e */ /* 0x000fc800000010ff */
[----:B------:R-:W-:Y:S01]  /*feb0*/  PRMT R5, R0, 0x7610, R5 ;  /* 0x0000761000057816 */ /* 0x000fe20000000005 */
[----:B------:R-:W-:Y:S06]  /*fec0*/  BRA `(.L_x_354) ;  /* 0x0000000c007c7947 */ /* 0x000fec0003800000 */
.L_x_355:
[----:B------:R-:W2:Y:S02]  /*fed0*/  LDG.E.U16 R2, desc[UR36][R2.64] ;  /* 0x0000002402027981 */ /* 0x000ea4000c1e1500 */
[----:B--2---:R-:W0:Y:S02]  /*fee0*/  I2F.S16 R0, R2 ;  /* 0x0000000200007306 */ /* 0x004e240000101400 */
[----:B0-----:R-:W-:-:S04]  /*fef0*/  F2FP.BF16.F32.PACK_AB R0, RZ, R0 ;  /* 0x00000000ff00723e */ /* 0x001fc800000010ff */
[----:B------:R-:W-:Y:S01]  /*ff00*/  PRMT R5, R0, 0x7610, R5 ;  /* 0x0000761000057816 */ /* 0x000fe20000000005 */
[----:B------:R-:W-:Y:S06]  /*ff10*/  BRA `(.L_x_354) ;  /* 0x0000000c00687947 */ /* 0x000fec0003800000 */
.L_x_350:
        /* <DEDUP_REMOVED lines=9> */
.L_x_358:
[----:B------:R-:W2:Y:S02]  /*ffb0*/  LDG.E.U16 R0, desc[UR36][R2.64] ;  /* 0x0000002402007981 */ /* 0x000ea4000c1e1500 */
[----:B--2---:R-:W-:-:S05]  /*ffc0*/  HADD2.F32 R0, -RZ, R0.H0_H0 ;  /* 0x20000000ff007230 */ /* 0x004fca0000004100 */
[----:B------:R-:W-:-:S04]  /*ffd0*/  F2FP.BF16.F32.PACK_AB R0, RZ, R0 ;  /* 0x00000000ff00723e */ /* 0x000fc800000010ff */
[----:B------:R-:W-:Y:S01]  /*ffe0*/  PRMT R5, R0, 0x7610, R5 ;  /* 0x0000761000057816 */ /* 0x000fe20000000005 */
[----:B------:R-:W-:Y:S06]  /*fff0*/  BRA `(.L_x_354) ;  /* 0x0000000c00307947 */ /* 0x000fec0003800000 */
.L_x_357:
        /* <DEDUP_REMOVED lines=9> */
.L_x_360:
[----:B------:R-:W2:Y:S02]  /*10090*/  LDG.E.U16 R2, desc[UR36][R2.64] ;  /* 0x0000002402027981 */ /* 0x000ea4000c1e1500 */
[----:B--2---:R-:W-:-:S05]  /*100a0*/  HADD2.F32 R0, -RZ, R2.H0_H0 ;  /* 0x20000002ff007230 */ /* 0x004fca0000004100 */
[----:B------:R-:W-:-:S04]  /*100b0*/  F2FP.BF16.F32.PACK_AB R0, RZ, R0 ;  /* 0x00000000ff00723e */ /* 0x000fc800000010ff */
[----:B------:R-:W-:Y:S01]  /*100c0*/  PRMT R5, R0, 0x7610, R5 ;  /* 0x0000761000057816 */ /* 0x000fe20000000005 */
[----:B------:R-:W-:Y:S06]  /*100d0*/  BRA `(.L_x_354) ;  /* 0x0000000800f87947 */ /* 0x000fec0003800000 */
.L_x_359:
        /* <DEDUP_REMOVED lines=9> */
.L_x_349:
        /* <DEDUP_REMOVED lines=14> */
.L_x_363:
        /* <DEDUP_REMOVED lines=9> */
.L_x_362:
        /* <DEDUP_REMOVED lines=26> */
.L_x_365:
[----:B------:R-:W2:Y:S02]  /*10480*/  LDG.E.U8 R2, desc[UR36][R2.64] ;  /* 0x0000002402027981 */ /* 0x000ea4000c1e1100 */
[C---:B--2---:R-:W-:Y:S01]  /*10490*/  IMAD.SHL.U32 R0, R2.reuse, 0x2000000, RZ ;  /* 0x0200000002007824 */ /* 0x044fe200078e00ff */
[----:B------:R-:W-:-:S04]  /*104a0*/  SHF.L.U32 R5, R2, 0x8, RZ ;  /* 0x0000000802057819 */ /* 0x000fc800000006ff */
        /* <DEDUP_REMOVED lines=11> */
.L_x_364:
[----:B------:R0:W5:Y:S01]  /*10560*/  LDG.E.U16 R5, desc[UR36][R2.64] ;  /* 0x0000002402057981 */ /* 0x000162000c1e1500 */
[----:B------:R-:W-:Y:S05]  /*10570*/  BRA `(.L_x_354) ;  /* 0x0000000400d07947 */ /* 0x000fea0003800000 */
.L_x_361:
        /* <DEDUP_REMOVED lines=13> */
.L_x_368:
        /* <DEDUP_REMOVED lines=21> */
.L_x_372:
[----:B------:R-:W-:Y:S05]  /*107a0*/  BSYNC.RECONVERGENT B1 ;  /* 0x0000000000017941 */ /* 0x000fea0003800200 */
.L_x_371:
[----:B------:R-:W-:Y:S01]  /*107b0*/  IMAD.SHL.U32 R0, R0, 0x100000, RZ ;  /* 0x0010000000007824 */ /* 0x000fe200078e00ff */
[----:B------:R-:W-:-:S04]  /*107c0*/  LEA R2, R2, 0x3b800000, 0x17 ;  /* 0x3b80000002027811 */ /* 0x000fc800078eb8ff */
[----:B------:R-:W-:-:S07]  /*107d0*/  LOP3.LUT R0, R2, R0, R7, 0xfe, !PT ;  /* 0x0000000002007212 */ /* 0x000fce00078efe07 */
.L_x_370:
[----:B------:R-:W-:Y:S05]  /*107e0*/  BSYNC.RECONVERGENT B0 ;  /* 0x0000000000007941 */ /* 0x000fea0003800200 */
.L_x_369:
[----:B------:R-:W-:-:S04]  /*107f0*/  F2FP.BF16.F32.PACK_AB R0, RZ, R0 ;  /* 0x00000000ff00723e */ /* 0x000fc800000010ff */
[----:B------:R-:W-:Y:S01]  /*10800*/  PRMT R5, R0, 0x7610, R5 ;  /* 0x0000761000057816 */ /* 0x000fe20000000005 */
[----:B------:R-:W-:Y:S06]  /*10810*/  BRA `(.L_x_354) ;  /* 0x0000000400287947 */ /* 0x000fec0003800000 */
.L_x_367:
        /* <DEDUP_REMOVED lines=21> */
.L_x_376:
[----:B------:R-:W-:Y:S05]  /*10970*/  BSYNC.RECONVERGENT B1 ;  /* 0x0000000000017941 */ /* 0x000fea0003800200 */
.L_x_375:
[----:B------:R-:W-:Y:S01]  /*10980*/  IMAD.SHL.U32 R0, R0, 0x200000, RZ ;  /* 0x0020000000007824 */ /* 0x000fe200078e00ff */
[----:B------:R-:W-:-:S04]  /*10990*/  LEA R2, R2, 0x37800000, 0x17 ;  /* 0x3780000002027811 */ /* 0x000fc800078eb8ff */
[----:B------:R-:W-:-:S07]  /*109a0*/  LOP3.LUT R0, R2, R0, R7, 0xfe, !PT ;  /* 0x0000000002007212 */ /* 0x000fce00078efe07 */
.L_x_374:
[----:B------:R-:W-:Y:S05]  /*109b0*/  BSYNC.RECONVERGENT B0 ;  /* 0x0000000000007941 */ /* 0x000fea0003800200 */
.L_x_373:
[----:B------:R-:W-:-:S04]  /*109c0*/  F2FP.BF16.F32.PACK_AB R0, RZ, R0 ;  /* 0x00000000ff00723e */ /* 0x000fc800000010ff */
[----:B------:R-:W-:Y:S01]  /*109d0*/  PRMT R5, R0, 0x7610, R5 ;  /* 0x0000761000057816 */ /* 0x000fe20000000005 */
[----:B------:R-:W-:Y:S06]  /*109e0*/  BRA `(.L_x_354) ;  /* 0x0000000000b47947 */ /* 0x000fec0003800000 */
.L_x_366:
        /* <DEDUP_REMOVED lines=14> */
.L_x_380:
[----:B------:R-:W-:Y:S05]  /*10ad0*/  BSYNC.RECONVERGENT B0 ;  /* 0x0000000000007941 */ /* 0x000fea0003800200 */
.L_x_379:
[----:B------:R-:W-:-:S04]  /*10ae0*/  F2FP.BF16.F32.PACK_AB R0, RZ, R0 ;  /* 0x00000000ff00723e */ /* 0x000fc800000010ff */
[----:B------:R-:W-:Y:S01]  /*10af0*/  PRMT R5, R0, 0x7610, R5 ;  /* 0x0000761000057816 */ /* 0x000fe20000000005 */
[----:B------:R-:W-:Y:S06]  /*10b00*/  BRA `(.L_x_354) ;  /* 0x00000000006c7947 */ /* 0x000fec0003800000 */
.L_x_353:
        /* <DEDUP_REMOVED lines=16> */
.L_x_381:
[----:B------:R-:W-:Y:S01]  /*10c10*/  PRMT R5, RZ, 0x7610, R5 ;  /* 0x00007610ff057816 */ /* 0x000fe20000000005 */
[----:B------:R-:W-:Y:S06]  /*10c20*/  BRA `(.L_x_354) ;  /* 0x0000000000247947 */ /* 0x000fec0003800000 */
.L_x_378:
[----:B------:R-:W2:Y:S02]  /*10c30*/  LDG.E.64 R2, desc[UR36][R2.64] ;  /* 0x0000002402027981 */ /* 0x000ea4000c1e1b00 */
[----:B--2---:R-:W0:Y:S02]  /*10c40*/  I2F.U64 R0, R2 ;  /* 0x0000000200007312 */ /* 0x004e240000301000 */
[----:B0-----:R-:W-:-:S04]  /*10c50*/  F2FP.BF16.F32.PACK_AB R0, RZ, R0 ;  /* 0x00000000ff00723e */ /* 0x001fc800000010ff */
[----:B------:R-:W-:Y:S01]  /*10c60*/  PRMT R5, R0, 0x7610, R5 ;  /* 0x0000761000057816 */ /* 0x000fe20000000005 */
[----:B------:R-:W-:Y:S06]  /*10c70*/  BRA `(.L_x_354) ;  /* 0x0000000000107947 */ /* 0x000fec0003800000 */
.L_x_377:
[----:B------:R-:W2:Y:S02]  /*10c80*/  LDG.E R2, desc[UR36][R2.64] ;  /* 0x0000002402027981 */ /* 0x000ea4000c1e1900 */
[----:B--2---:R-:W-:-:S04]  /*10c90*/  I2FP.F32.U32 R0, R2 ;  /* 0x0000000200007245 */ /* 0x004fc80000201000 */
[----:B------:R-:W-:-:S04]  /*10ca0*/  F2FP.BF16.F32.PACK_AB R0, RZ, R0 ;  /* 0x00000000ff00723e */ /* 0x000fc800000010ff */
[----:B------:R-:W-:-:S07]  /*10cb0*/  PRMT R5, R0, 0x7610, R5 ;  /* 0x0000761000057816 */ /* 0x000fce0000000005 */
.L_x_354:
[----:B-----5:R-:W-:Y:S01]  /*10cc0*/  IMAD.U32 R19, R19, 0x10000, RZ ;  /* 0x0001000013137824 */ /* 0x020fe200078e00ff */
[----:B------:R-:W-:-:S04]  /*10cd0*/  UPRMT UR4, UR43, 0x9910, URZ ;  /* 0x000099102b047896 */ /* 0x000fc800080000ff */
[----:B------:R-:W-:Y:S01]  /*10ce0*/  FSETP.NEU.FTZ.AND P0, PT, R19, RZ, PT ;  /* 0x000000ff1300720b */ /* 0x000fe20003f1d000 */
[----:B------:R-:W-:-:S12]  /*10cf0*/  UISETP.GT.AND UP0, UPT, UR4, 0x9, UPT ;  /* 0x000000090400788c */ /* 0x000fd8000bf04270 */
[----:B------:R-:W-:-:S04]  /*10d00*/  @P0 FSET.BF.GT.FTZ.AND R0, R19, RZ, PT ;  /* 0x000000ff1300020a */ /* 0x000fc80003814000 */
[----:B------:R-:W-:-:S04]  /*10d10*/  @P0 F2FP.BF16.F32.PACK_AB R0, RZ, R0 ;  /* 0x00000000ff00023e */ /* 0x000fc800000010ff */
        /* <DEDUP_REMOVED lines=11> */
[----:B------:R-:W1:Y:S02]  /*10dd0*/  F2I.FTZ.TRUNC.NTZ R5, R5 ;  /* 0x0000000500057305 */ /* 0x000e64000021f100 */
[----:B-1----:R-:W-:Y:S01]  /*10de0*/  STG.E.U8 desc[UR36][R16.64], R5 ;  /* 0x0000000510007986 */ /* 0x002fe2000c101124 */
[----:B------:R-:W-:Y:S05]  /*10df0*/  EXIT ;  /* 0x000000000000794d */ /* 0x000fea0003800000 */
.L_x_385:
[----:B0-----:R-:W-:-:S06]  /*10e00*/  IMAD.U32 R3, R5, 0x10000, RZ ;  /* 0x0001000005037824 */ /* 0x001fcc00078e00ff */
[----:B------:R-:W0:Y:S02]  /*10e10*/  F2I.S64.TRUNC R2, R3 ;  /* 0x0000000300027311 */ /* 0x000e24000020d900 */
[----:B0-----:R-:W-:Y:S01]  /*10e20*/  STG.E.U8 desc[UR36][R16.64], R2 ;  /* 0x0000000210007986 */ /* 0x001fe2000c101124 */
[----:B------:R-:W-:Y:S05]  /*10e30*/  EXIT ;  /* 0x000000000000794d */ /* 0x000fea0003800000 */
.L_x_384:
[----:B------:R-:W-:-:S09]  /*10e40*/  UISETP.NE.AND UP0, UPT, UR4, 0x2, UPT ;  /* 0x000000020400788c */ /* 0x000fd2000bf05270 */
[----:B------:R-:W-:Y:S05]  /*10e50*/  BRA.U !UP0, `(.L_x_387) ;  /* 0x0000000108307547 */ /* 0x000fea000b800000 */
[----:B------:R-:W-:-:S09]  /*10e60*/  UISETP.NE.AND UP0, UPT, UR4, 0x3, UPT ;  /* 0x000000030400788c */ /* 0x000fd2000bf05270 */
[----:B------:R-:W-:Y:S05]  /*10e70*/  BRA.U !UP0, `(.L_x_388) ;  /* 0x0000000108187547 */ /* 0x000fea000b800000 */
[----:B------:R-:W-:-:S09]  /*10e80*/  UISETP.NE.AND UP0, UPT, UR4, 0x4, UPT ;  /* 0x000000040400788c */ /* 0x000fd2000bf05270 */
[----:B------:R-:W-:Y:S05]  /*10e90*/  BRA.U UP0, `(.L_x_386) ;  /* 0x0000000900787547 */ /* 0x000fea000b800000 */
[----:B0-----:R-:W-:-:S06]  /*10ea0*/  IMAD.U32 R2, R5, 0x10000, RZ ;  /* 0x0001000005027824 */ /* 0x001fcc00078e00ff */
[----:B------:R-:W0:Y:S02]  /*10eb0*/  F2I.S64.TRUNC R2, R2 ;  /* 0x0000000200027311 */ /* 0x000e24000020d900 */
[----:B0-----:R-:W-:Y:S01]  /*10ec0*/  STG.E.64 desc[UR36][R16.64], R2 ;  /* 0x0000000210007986 */ /* 0x001fe2000c101b24 */
[----:B------:R-:W-:Y:S05]  /*10ed0*/  EXIT ;  /* 0x000000000000794d */ /* 0x000fea0003800000 */
.L_x_388:
[----:B------:R-:W-:-:S06]  /*10ee0*/  SHF.L.U32 R5, R5, 0x10, RZ ;  /* 0x0000001005057819 */ /* 0x000fcc00000006ff */
[----:B------:R-:W1:Y:S02]  /*10ef0*/  F2I.FTZ.TRUNC.NTZ R5, R5 ;  /* 0x0000000500057305 */ /* 0x000e64000021f100 */
[----:B-1----:R-:W-:Y:S01]  /*10f00*/  STG.E desc[UR36][R16.64], R5 ;  /* 0x0000000510007986 */ /* 0x002fe2000c101924 */
[----:B------:R-:W-:Y:S05]  /*10f10*/  EXIT ;  /* 0x000000000000794d */ /* 0x000fea0003800000 */
.L_x_387:
[----:B------:R-:W-:-:S06]  /*10f20*/  IMAD.U32 R5, R5, 0x10000, RZ ;  /* 0x0001000005057824 */ /* 0x000fcc00078e00ff */
[----:B------:R-:W1:Y:S02]  /*10f30*/  F2I.FTZ.TRUNC.NTZ R5, R5 ;  /* 0x0000000500057305 */ /* 0x000e64000021f100 */
[----:B-1----:R-:W-:Y:S01]  /*10f40*/  STG.E.U16 desc[UR36][R16.64], R5 ;  /* 0x0000000510007986 */ /* 0x002fe2000c101524 */
[----:B------:R-:W-:Y:S05]  /*10f50*/  EXIT ;  /* 0x000000000000794d */ /* 0x000fea0003800000 */
.L_x_383:
[----:B------:R-:W-:-:S09]  /*10f60*/  UISETP.GT.AND UP0, UPT, UR4, 0x6, UPT ;  /* 0x000000060400788c */ /* 0x000fd2000bf04270 */
[----:B------:R-:W-:Y:S05]  /*10f70*/  BRA.U UP0, `(.L_x_389) ;  /* 0x00000001002c7547 */ /* 0x000fea000b800000 */
[----:B------:R-:W-:-:S09]  /*10f80*/  UISETP.NE.AND UP0, UPT, UR4, 0x5, UPT ;  /* 0x000000050400788c */ /* 0x000fd2000bf05270 */
[----:B------:R-:W-:Y:S05]  /*10f90*/  BRA.U !UP0, `(.L_x_390) ;  /* 0x0000000108147547 */ /* 0x000fea000b800000 */
[----:B------:R-:W-:-:S09]  /*10fa0*/  UISETP.NE.AND UP0, UPT, UR4, 0x6, UPT ;  /* 0x000000060400788c */ /* 0x000fd2000bf05270 */
[----:B------:R-:W-:Y:S05]  /*10fb0*/  BRA.U UP0, `(.L_x_386) ;  /* 0x0000000900307547 */ /* 0x000fea000b800000 */
[----:B------:R-:W-:-:S05]  /*10fc0*/  IMAD.U32 R5, R5, 0x10000, RZ ;  /* 0x0001000005057824 */ /* 0x000fca00078e00ff */
[----:B------:R-:W-:Y:S01]  /*10fd0*/  STG.E desc[UR36][R16.64], R5 ;  /* 0x0000000510007986 */ /* 0x000fe2000c101924 */
[----:B------:R-:W-:Y:S05]  /*10fe0*/  EXIT ;  /* 0x000000000000794d */ /* 0x000fea0003800000 */
.L_x_390:
[----:B------:R-:W-:-:S05]  /*10ff0*/  IMAD.U32 R0, R5, 0x10000, RZ ;  /* 0x0001000005007824 */ /* 0x000fca00078e00ff */
[----:B------:R-:W-:-:S05]  /*11000*/  F2FP.F16.F32.PACK_AB R0, RZ, R0 ;  /* 0x00000000ff00723e */ /* 0x000fca00000000ff */
[----:B------:R-:W-:Y:S01]  /*11010*/  STG.E.U16 desc[UR36][R16.64], R0 ;  /* 0x0000000010007986 */ /* 0x000fe2000c101524 */
[----:B------:R-:W-:Y:S05]  /*11020*/  EXIT ;  /* 0x000000000000794d */ /* 0x000fea0003800000 */
.L_x_389:
[----:B------:R-:W-:-:S09]  /*11030*/  UISETP.NE.AND UP0, UPT, UR4, 0x7, UPT ;  /* 0x000000070400788c */ /* 0x000fd2000bf05270 */
[----:B------:R-:W-:Y:S05]  /*11040*/  BRA.U !UP0, `(.L_x_391) ;  /* 0x0000000108347547 */ /* 0x000fea000b800000 */
[----:B------:R-:W-:-:S09]  /*11050*/  UISETP.NE.AND UP0, UPT, UR4, 0x8, UPT ;  /* 0x000000080400788c */ /* 0x000fd2000bf05270 */
[----:B------:R-:W-:Y:S05]  /*11060*/  BRA.U !UP0, `(.L_x_392) ;  /* 0x0000000108187547 */ /* 0x000fea000b800000 */
[----:B------:R-:W-:-:S09]  /*11070*/  UISETP.NE.AND UP0, UPT, UR4, 0x9, UPT ;  /* 0x000000090400788c */ /* 0x000fd2000bf05270 */
[----:B------:R-:W-:Y:S05]  /*11080*/  BRA.U UP0, `(.L_x_386) ;  /* 0x0000000500fc7547 */ /* 0x000fea000b800000 */
[----:B0-----:R-:W-:Y:S02]  /*11090*/  IMAD.U32 R2, R5, 0x10000, RZ ;  /* 0x0001000005027824 */ /* 0x001fe400078e00ff */
[----:B------:R-:W-:-:S05]  /*110a0*/  IMAD.MOV.U32 R3, RZ, RZ, RZ ;  /* 0x000000ffff037224 */ /* 0x000fca00078e00ff */
[----:B------:R-:W-:Y:S01]  /*110b0*/  STG.E.64 desc[UR36][R16.64], R2 ;  /* 0x0000000210007986 */ /* 0x000fe2000c101b24 */
[----:B------:R-:W-:Y:S05]  /*110c0*/  EXIT ;  /* 0x000000000000794d */ /* 0x000fea0003800000 */
.L_x_392:
[----:B------:R-:W-:-:S05]  /*110d0*/  IMAD.U32 R5, R5, 0x10000, RZ ;  /* 0x0001000005057824 */ /* 0x000fca00078e00ff */
[----:B0-----:R-:W-:-:S04]  /*110e0*/  F2FP.F16.F32.PACK_AB R3, RZ, R5 ;  /* 0x00000005ff03723e */ /* 0x001fc800000000ff */
[----:B------:R-:W-:-:S05]  /*110f0*/  PRMT R3, R3, 0x5410, RZ ;  /* 0x0000541003037816 */ /* 0x000fca00000000ff */
[----:B------:R-:W-:Y:S01]  /*11100*/  STG.E desc[UR36][R16.64], R3 ;  /* 0x0000000310007986 */ /* 0x000fe2000c101924 */
[----:B------:R-:W-:Y:S05]  /*11110*/  EXIT ;  /* 0x000000000000794d */ /* 0x000fea0003800000 */
.L_x_391:
[----:B0-----:R-:W-:-:S04]  /*11120*/  IMAD.U32 R2, R5, 0x10000, RZ ;  /* 0x0001000005027824 */ /* 0x001fc800078e00ff */
[----:B------:R-:W-:-:S06]  /*11130*/  FMUL.FTZ R2, R2, 1 ;  /* 0x3f80000002027820 */ /* 0x000fcc0000410000 */
[----:B------:R-:W0:Y:S02]  /*11140*/  F2F.F64.F32 R2, R2 ;  /* 0x0000000200027310 */ /* 0x000e240000201800 */
[----:B0-----:R-:W-:Y:S01]  /*11150*/  STG.E.64 desc[UR36][R16.64], R2 ;  /* 0x0000000210007986 */ /* 0x001fe2000c101b24 */
[----:B------:R-:W-:Y:S05]  /*11160*/  EXIT ;  /* 0x000000000000794d */ /* 0x000fea0003800000 */
.L_x_382:
        /* <DEDUP_REMOVED lines=10> */
[----:B0-----:R-:W-:-:S06]  /*11210*/  IMAD.U32 R3, R5, 0x10000, RZ ;  /* 0x0001000005037824 */ /* 0x001fcc00078e00ff */
[----:B------:R-:W0:Y:S02]  /*11220*/  F2I.FTZ.U32.TRUNC.NTZ R3, R3 ;  /* 0x0000000300037305 */ /* 0x000e24000021f000 */
[----:B0-----:R-:W-:Y:S01]  /*11230*/  STG.E.U16 desc[UR36][R16.64], R3 ;  /* 0x0000000310007986 */ /* 0x001fe2000c101524 */
[----:B------:R-:W-:Y:S05]  /*11240*/  EXIT ;  /* 0x000000000000794d */ /* 0x000fea0003800000 */
.L_x_396:
[----:B0-----:R-:W-:Y:S01]  /*11250*/  SHF.L.U32 R3, R5, 0x10, RZ ;  /* 0x0000001005037819 */ /* 0x001fe200000006ff */
        /* <DEDUP_REMOVED lines=12> */
[----:B------:R-:W-:Y:S01]  /*11320*/  FADD.FTZ R0, R2, 8192 ;  /* 0x4600000002007421 */ /* 0x000fe20000010000 */
[----:B------:R-:W-:-:S04]  /*11330*/  PRMT R8, RZ, 0x7610, R8 ;  /* 0x00007610ff087816 */ /* 0x000fc80000000008 */
[----:B------:R-:W-:-:S13]  /*11340*/  LOP3.LUT P0, R0, R0, 0xff, RZ, 0xc0, !PT ;  /* 0x000000ff00007812 */ /* 0x000fda000780c0ff */
[----:B------:R-:W-:Y:S05]  /*11350*/  @!P0 BRA `(.L_x_398) ;  /* 0x00000000000c8947 */ /* 0x000fea0003800000 */
.L_x_399:
[----:B------:R-:W-:-:S04]  /*11360*/  SHF.R.U32.HI R3, RZ, 0x18, R3 ;  /* 0x00000018ff037819 */ /* 0x000fc80000011603 */
[----:B------:R-:W-:-:S04]  /*11370*/  LOP3.LUT R0, R0, 0x80, R3, 0xf8, !PT ;  /* 0x0000008000007812 */ /* 0x000fc800078ef803 */
[----:B------:R-:W-:-:S07]  /*11380*/  PRMT R8, R0, 0x7610, R8 ;  /* 0x0000761000087816 */ /* 0x000fce0000000008 */
.L_x_398:
[----:B------:R-:W-:Y:S05]  /*11390*/  BSYNC.RECONVERGENT B0 ;  /* 0x0000000000007941 */ /* 0x000fea0003800200 */
.L_x_397:
[----:B------:R-:W-:Y:S01]  /*113a0*/  STG.E.U8 desc[UR36][R16.64], R8 ;  /* 0x0000000810007986 */ /* 0x000fe2000c101124 */
[----:B------:R-:W-:Y:S05]  /*113b0*/  EXIT ;  /* 0x000000000000794d */ /* 0x000fea0003800000 */
.L_x_395:
[----:B0-----:R-:W-:Y:S01]  /*113c0*/  IMAD.U32 R3, R5, 0x10000, RZ ;  /* 0x0001000005037824 */ /* 0x001fe200078e00ff */
        /* <DEDUP_REMOVED lines=16> */
.L_x_402:
[----:B------:R-:W-:-:S04]  /*114d0*/  SHF.R.U32.HI R3, RZ, 0x18, R3 ;  /* 0x00000018ff037819 */ /* 0x000fc80000011603 */
[----:B------:R-:W-:-:S04]  /*114e0*/  LOP3.LUT R0, R0, 0x80, R3, 0xf8, !PT ;  /* 0x0000008000007812 */ /* 0x000fc800078ef803 */
[----:B------:R-:W-:-:S07]  /*114f0*/  PRMT R8, R0, 0x7610, R8 ;  /* 0x0000761000087816 */ /* 0x000fce0000000008 */
.L_x_401:
[----:B------:R-:W-:Y:S05]  /*11500*/  BSYNC.RECONVERGENT B0 ;  /* 0x0000000000007941 */ /* 0x000fea0003800200 */
.L_x_400:
[----:B------:R-:W-:Y:S01]  /*11510*/  STG.E.U8 desc[UR36][R16.64], R8 ;  /* 0x0000000810007986 */ /* 0x000fe2000c101124 */
[----:B------:R-:W-:Y:S05]  /*11520*/  EXIT ;  /* 0x000000000000794d */ /* 0x000fea0003800000 */
.L_x_394:
[----:B------:R-:W-:-:S09]  /*11530*/  UISETP.NE.AND UP0, UPT, UR4, 0x1c, UPT ;  /* 0x0000001c0400788c */ /* 0x000fd2000bf05270 */
[----:B------:R-:W-:Y:S05]  /*11540*/  BRA.U !UP0, `(.L_x_403) ;  /* 0x0000000108607547 */ /* 0x000fea000b800000 */
[----:B------:R-:W-:-:S09]  /*11550*/  UISETP.NE.AND UP0, UPT, UR4, 0x1d, UPT ;  /* 0x0000001d0400788c */ /* 0x000fd2000bf05270 */
[----:B------:R-:W-:Y:S05]  /*11560*/  BRA.U !UP0, `(.L_x_404) ;  /* 0x0000000108487547 */ /* 0x000fea000b800000 */
[----:B------:R-:W-:-:S09]  /*11570*/  UISETP.NE.AND UP0, UPT, UR4, 0x2c, UPT ;  /* 0x0000002c0400788c */ /* 0x000fd2000bf05270 */
[----:B------:R-:W-:Y:S05]  /*11580*/  BRA.U UP0, `(.L_x_386) ;  /* 0x0000000100bc7547 */ /* 0x000fea000b800000 */
[----:B------:R-:W-:Y:S02]  /*11590*/  IMAD.U32 R5, R5, 0x10000, RZ ;  /* 0x0001000005057824 */ /* 0x000fe400078e00ff */
[----:B0-----:R-:W-:-:S03]  /*115a0*/  IMAD.MOV.U32 R3, RZ, RZ, 0xff ;  /* 0x000000ffff037424 */ /* 0x001fc600078e00ff */
[----:B------:R-:W-:-:S04]  /*115b0*/  SHF.R.U32.HI R4, RZ, 0x17, R5 ;  /* 0x00000017ff047819 */ /* 0x000fc80000011605 */
[----:B------:R-:W-:-:S04]  /*115c0*/  LOP3.LUT R2, R4, 0xff, RZ, 0xc0, !PT ;  /* 0x000000ff04027812 */ /* 0x000fc800078ec0ff */
[----:B------:R-:W-:-:S13]  /*115d0*/  ISETP.NE.AND P1, PT, R2, 0xff, PT ;  /* 0x000000ff0200780c */ /* 0x000fda0003f25270 */
[--C-:B------:R-:W-:Y:S02]  /*115e0*/  @P1 SHF.R.U32.HI R0, RZ, 0x16, R5.reuse ;  /* 0x00000016ff001819 */ /* 0x100fe40000011605 */
[----:B------:R-:W-:Y:S02]  /*115f0*/  @P1 LOP3.LUT P0, RZ, R2, 0x3fffff, R5, 0xf8, !PT ;  /* 0x003fffff02ff1812 */ /* 0x000fe4000780f805 */
[----:B------:R-:W-:-:S04]  /*11600*/  @P1 LOP3.LUT R0, R0, 0x1, RZ, 0xc0, !PT ;  /* 0x0000000100001812 */ /* 0x000fc800078ec0ff */
[----:B------:R-:W-:Y:S01]  /*11610*/  @P1 ISETP.EQ.U32.AND P2, PT, R0, 0x1, P0 ;  /* 0x000000010000180c */ /* 0x000fe20000742070 */
[----:B------:R-:W-:Y:S01]  /*11620*/  @P1 VIADD R0, R4, 0x1 ;  /* 0x0000000104001836 */ /* 0x000fe20000000000 */
[----:B------:R-:W-:Y:S02]  /*11630*/  PLOP3.LUT P0, PT, PT, PT, PT, 0x80, 0x8 ;  /* 0x000000000008781c */ /* 0x000fe40003f0f070 */
[----:B------:R-:W-:-:S13]  /*11640*/  @P1 PLOP3.LUT P0, PT, P2, PT, PT, 0x80, 0x8 ;  /* 0x000000000008181c */ /* 0x000fda000170f070 */
[----:B------:R-:W-:-:S04]  /*11650*/  @!P0 IMAD.MOV R0, RZ, RZ, R4 ;  /* 0x000000ffff008224 */ /* 0x000fc800078e0204 */
[----:B------:R-:W-:-:S05]  /*11660*/  @P1 IMAD.MOV.U32 R3, RZ, RZ, R0 ;  /* 0x000000ffff031224 */ /* 0x000fca00078e0000 */
[----:B------:R-:W-:Y:S01]  /*11670*/  STG.E.U8 desc[UR36][R16.64], R3 ;  /* 0x0000000310007986 */ /* 0x000fe2000c101124 */
[----:B------:R-:W-:Y:S05]  /*11680*/  EXIT ;  /* 0x000000000000794d */ /* 0x000fea0003800000 */
.L_x_404:
[----:B0-----:R-:W-:-:S06]  /*11690*/  SHF.L.U32 R2, R5, 0x10, RZ ;  /* 0x0000001005027819 */ /* 0x001fcc00000006ff */
[----:B------:R-:W0:Y:S02]  /*116a0*/  F2I.U64.TRUNC R2, R2 ;  /* 0x0000000200027311 */ /* 0x000e24000020d800 */
[----:B0-----:R-:W-:Y:S01]  /*116b0*/  STG.E.64 desc[UR36][R16.64], R2 ;  /* 0x0000000210007986 */ /* 0x001fe2000c101b24 */
[----:B------:R-:W-:Y:S05]  /*116c0*/  EXIT ;  /* 0x000000000000794d */ /* 0x000fea0003800000 */
.L_x_403:
[----:B------:R-:W-:-:S06]  /*116d0*/  IMAD.U32 R5, R5, 0x10000, RZ ;  /* 0x0001000005057824 */ /* 0x000fcc00078e00ff */
[----:B------:R-:W1:Y:S02]  /*116e0*/  F2I.FTZ.U32.TRUNC.NTZ R5, R5 ;  /* 0x0000000500057305 */ /* 0x000e64000021f000 */
[----:B-1----:R-:W-:Y:S01]  /*116f0*/  STG.E desc[UR36][R16.64], R5 ;  /* 0x0000000510007986 */ /* 0x002fe2000c101924 */
[----:B------:R-:W-:Y:S05]  /*11700*/  EXIT ;  /* 0x000000000000794d */ /* 0x000fea0003800000 */
.L_x_393:
        /* <DEDUP_REMOVED lines=8> */
[----:B0-----:R-:W-:-:S05]  /*11790*/  SEL R3, RZ, 0x1, !P0 ;  /* 0x00000001ff037807 */ /* 0x001fca0004000000 */
[----:B------:R-:W-:Y:S01]  /*117a0*/  STG.E.U8 desc[UR36][R16.64], R3 ;  /* 0x0000000310007986 */ /* 0x000fe2000c101124 */
[----:B------:R-:W-:Y:S05]  /*117b0*/  EXIT ;  /* 0x000000000000794d */ /* 0x000fea0003800000 */
.L_x_406:
[----:B------:R-:W-:Y:S01]  /*117c0*/  IMAD.U32 R5, R5, 0x10000, RZ ;  /* 0x0001000005057824 */ /* 0x000fe200078e00ff */
[----:B------:R-:W-:-:S03]  /*117d0*/  CS2R R6, SRZ ;  /* 0x0000000000067805 */ /* 0x000fc6000001ff00 */
[----:B------:R-:W-:-:S06]  /*117e0*/  FMUL.FTZ R5, R5, 1 ;  /* 0x3f80000005057820 */ /* 0x000fcc0000410000 */
[----:B------:R-:W1:Y:S02]  /*117f0*/  F2F.F64.F32 R4, R5 ;  /* 0x0000000500047310 */ /* 0x000e640000201800 */
[----:B-1----:R-:W-:Y:S01]  /*11800*/  STG.E.128 desc[UR36][R16.64], R4 ;  /* 0x0000000410007986 */ /* 0x002fe2000c101d24 */
[----:B------:R-:W-:Y:S05]  /*11810*/  EXIT ;  /* 0x000000000000794d */ /* 0x000fea0003800000 */
.L_x_405:
[----:B------:R-:W-:-:S09]  /*11820*/  UISETP.NE.AND UP0, UPT, UR4, 0xf, UPT ;  /* 0x0000000f0400788c */ /* 0x000fd2000bf05270 */
[----:B------:R-:W-:Y:S05]  /*11830*/  BRA.U !UP0, `(.L_x_407) ;  /* 0x0000000108e87547 */ /* 0x000fea000b800000 */
[----:B------:R-:W-:-:S09]  /*11840*/  UISETP.NE.AND UP0, UPT, UR4, 0x17, UPT ;  /* 0x000000170400788c */ /* 0x000fd2000bf05270 */
[----:B------:R-:W-:Y:S05]  /*11850*/  BRA.U !UP0, `(.L_x_408) ;  /* 0x0000000108907547 */ /* 0x000fea000b800000 */
[----:B------:R-:W-:-:S09]  /*11860*/  UISETP.NE.AND UP0, UPT, UR4, 0x18, UPT ;  /* 0x000000180400788c */ /* 0x000fd2000bf05270 */
[----:B------:R-:W-:Y:S05]  /*11870*/  BRA.U !UP0, `(.L_x_409) ;  /* 0x0000000108447547 */ /* 0x000fea000b800000 */
.L_x_386:
[----:B------:R-:W-:Y:S01]  /*11880*/  MOV R0, 0x0 ;  /* 0x0000000000007802 */ /* 0x000fe20000000f00 */
[----:B------:R-:W1:Y:S01]  /*11890*/  LDCU.64 UR4, c[0x4][0x188] ;  /* 0x01003100ff0477ac */ /* 0x000e620008000a00 */
[----:B------:R-:W-:Y:S02]  /*118a0*/  IMAD.MOV.U32 R8, RZ, RZ, 0x65 ;  /* 0x00000065ff087424 */ /* 0x000fe400078e00ff */
[----:B0-----:R0:W2:Y:S01]  /*118b0*/  LDC.64 R2, c[0x4][R0] ;  /* 0x0100000000027b82 */ /* 0x0010a20000000a00 */
[----:B------:R-:W3:Y:S01]  /*118c0*/  LDCU.64 UR6, c[0x4][0x190] ;  /* 0x01003200ff0677ac */ /* 0x000ee20008000a00 */
[----:B------:R-:W-:Y:S02]  /*118d0*/  IMAD.MOV.U32 R12, RZ, RZ, 0x1 ;  /* 0x00000001ff0c7424 */ /* 0x000fe400078e00ff */
[----:B------:R-:W-:Y:S01]  /*118e0*/  IMAD.MOV.U32 R13, RZ, RZ, RZ ;  /* 0x000000ffff0d7224 */ /* 0x000fe200078e00ff */
[----:B------:R-:W4:Y:S01]  /*118f0*/  LDCU.64 UR8, c[0x4][0x30] ;  /* 0x01000600ff0877ac */ /* 0x000f220008000a00 */
[----:B-1----:R-:W-:-:S02]  /*11900*/  IMAD.U32 R4, RZ, RZ, UR4 ;  /* 0x00000004ff047e24 */ /* 0x002fc4000f8e00ff */
[----:B------:R-:W-:Y:S02]  /*11910*/  IMAD.U32 R5, RZ, RZ, UR5 ;  /* 0x00000005ff057e24 */ /* 0x000fe4000f8e00ff */
[----:B---3--:R-:W-:Y:S02]  /*11920*/  IMAD.U32 R6, RZ, RZ, UR6 ;  /* 0x00000006ff067e24 */ /* 0x008fe4000f8e00ff */
[----:B------:R-:W-:Y:S02]  /*11930*/  IMAD.U32 R7, RZ, RZ, UR7 ;  /* 0x00000007ff077e24 */ /* 0x000fe4000f8e00ff */
[----:B----4-:R-:W-:Y:S01]  /*11940*/  IMAD.U32 R10, RZ, RZ, UR8 ;  /* 0x00000008ff0a7e24 */ /* 0x010fe2000f8e00ff */
[----:B0-----:R-:W-:-:S07]  /*11950*/  MOV R11, UR9 ;  /* 0x00000009000b7c02 */ /* 0x001fce0008000f00 */
[----:B------:R-:W-:-:S07]  /*11960*/  LEPC R20, `(.L_x_410) ;  /* 0x000000001014794e */ /* 0x000fce0000000000 */
[----:B--2---:R-:W-:Y:S05]  /*11970*/  CALL.ABS.NOINC R2 ;  /* 0x0000000002007343 */ /* 0x004fea0003c00000 */
.L_x_410:
[----:B------:R-:W-:Y:S05]  /*11980*/  EXIT ;  /* 0x000000000000794d */ /* 0x000fea0003800000 */
.L_x_409:
[----:B------:R-:W-:Y:S01]  /*11990*/  IMAD.U32 R5, R5, 0x10000, RZ ;  /* 0x0001000005057824 */ /* 0x000fe200078e00ff */
[----:B------:R-:W-:Y:S01]  /*119a0*/  BSSY.RECONVERGENT B0, `(.L_x_411) ;  /* 0x000000c000007945 */ /* 0x000fe20003800200 */
[----:B------:R-:W-:-:S03]  /*119b0*/  IMAD.MOV.U32 R0, RZ, RZ, 0x7f ;  /* 0x0000007fff007424 */ /* 0x000fc600078e00ff */
[----:B0-----:R-:W-:Y:S02]  /*119c0*/  LOP3.LUT R2, R5, 0x7fffffff, RZ, 0xc0, !PT ;  /* 0x7fffffff05027812 */ /* 0x001fe400078ec0ff */
        /* <DEDUP_REMOVED lines=9> */
.L_x_412:
[----:B------:R-:W-:Y:S05]  /*11a60*/  BSYNC.RECONVERGENT B0 ;  /* 0x0000000000007941 */ /* 0x000fea0003800200 */
.L_x_411:
[----:B------:R-:W-:-:S05]  /*11a70*/  LOP3.LUT R3, R0, 0x80, R3, 0xf8, !PT ;  /* 0x0000008000037812 */ /* 0x000fca00078ef803 */
[----:B------:R-:W-:Y:S01]  /*11a80*/  STG.E.U8 desc[UR36][R16.64], R3 ;  /* 0x0000000310007986 */ /* 0x000fe2000c101124 */
[----:B------:R-:W-:Y:S05]  /*11a90*/  EXIT ;  /* 0x000000000000794d */ /* 0x000fea0003800000 */
.L_x_408:
[----:B0-----:R-:W-:Y:S01]  /*11aa0*/  IMAD.U32 R3, R5, 0x10000, RZ ;  /* 0x0001000005037824 */ /* 0x001fe200078e00ff */
        /* <DEDUP_REMOVED lines=11> */
.L_x_414:
[----:B------:R-:W-:Y:S01]  /*11b60*/  IMAD.MOV.U32 R0, RZ, RZ, 0x7f ;  /* 0x0000007fff007424 */ /* 0x000fe200078e00ff */
[----:B------:R-:W-:-:S04]  /*11b70*/  ISETP.GT.U32.AND P0, PT, R2, 0x7f800000, PT ;  /* 0x7f8000000200780c */ /* 0x000fc80003f04070 */
[----:B------:R-:W-:-:S09]  /*11b80*/  SEL R0, R0, 0x7c, P0 ;  /* 0x0000007c00007807 */ /* 0x000fd20000000000 */
.L_x_415:
[----:B------:R-:W-:Y:S05]  /*11b90*/  BSYNC.RECONVERGENT B0 ;  /* 0x0000000000007941 */ /* 0x000fea0003800200 */
.L_x_413:
[----:B------:R-:W-:-:S04]  /*11ba0*/  SHF.R.U32.HI R3, RZ, 0x18, R3 ;  /* 0x00000018ff037819 */ /* 0x000fc80000011603 */
[----:B------:R-:W-:-:S05]  /*11bb0*/  LOP3.LUT R3, R0, 0x80, R3, 0xf8, !PT ;  /* 0x0000008000037812 */ /* 0x000fca00078ef803 */
[----:B------:R-:W-:Y:S01]  /*11bc0*/  STG.E.U8 desc[UR36][R16.64], R3 ;  /* 0x0000000310007986 */ /* 0x000fe2000c101124 */
[----:B------:R-:W-:Y:S05]  /*11bd0*/  EXIT ;  /* 0x000000000000794d */ /* 0x000fea0003800000 */
.L_x_407:
[----:B------:R-:W-:Y:S01]  /*11be0*/  STG.E.U16 desc[UR36][R16.64], R5 ;  /* 0x0000000510007986 */ /* 0x000fe2000c101524 */
[----:B------:R-:W-:Y:S05]  /*11bf0*/  EXIT ;  /* 0x000000000000794d */ /* 0x000fea0003800000 */
.L_x_416:
[----:B------:R-:W-:-:S00]  /*11c00*/  BRA `(.L_x_416) ;  /* 0xfffffffc00fc7947 */ /* 0x000fc0000383ffff */
[----:B------:R-:W-:-:S00]  /*11c10*/  NOP ;  /* 0x0000000000007918 */ /* 0x000fc00000000000 */
        /* <DEDUP_REMOVED lines=14> */
.L_x_32309:


//--------------------- .text._ZN2at6native27unrolled_elementwise_kernelINS0_13BinaryFunctorIN3c108BFloat16ES4_S4_ZZZNS0_21heaviside_kernel_cudaERNS_18TensorIteratorBaseEENKUlvE_clEvENKUlvE8_clEvEUlS4_S4_E_EESt5arrayIPcLm3EELi4E23TrivialOffsetCalculatorILi2EjESE_ILi1EjENS0_6memory12LoadWithCastILi2EEENSH_13StoreWithCastILi1EEEEEviT_T0_T2_T3_T4_T5_ --------------------------
	.section	.text._ZN2at6native27unrolled_elementwise_kernelINS0_13BinaryFunctorIN3c108BFloat16ES4_S4_ZZZNS0_21heaviside_kernel_cudaERNS_18TensorIteratorBaseEENKUlvE_clEvENKUlvE8_clEvEUlS4_S4_E_EESt5arrayIPcLm3EELi4E23TrivialOffsetCalculatorILi2EjESE_ILi1EjENS0_6memory12LoadWithCastILi2EEENSH_13StoreWithCastILi1EEEEEviT_T0_T2_T3_T4_T5_,"ax",@progbits
	.align	128
        .global         _ZN2at6native27unrolled_elementwise_kernelINS0_13BinaryFunctorIN3c108BFloat16ES4_S4_ZZZNS0_21heaviside_kernel_cudaERNS_18TensorIteratorBaseEENKUlvE_clEvENKUlvE8_clEvEUlS4_S4_E_EESt5arrayIPcLm3EELi4E23TrivialOffsetCalculatorILi2EjESE_ILi1EjENS0_6memory12LoadWithCastILi2EEENSH_13StoreWithCastILi1EEEEEviT_T0_T2_T3_T4_T5_
        .type           _ZN2at6native27unrolled_elementwise_kernelINS0_13BinaryFunctorIN3c108BFloat16ES4_S4_ZZZNS0_21heaviside_kernel_cudaERNS_18TensorIteratorBaseEENKUlvE_clEvENKUlvE8_clEvEUlS4_S4_E_EESt5arrayIPcLm3EELi4E23TrivialOffsetCalculatorILi2EjESE_ILi1EjENS0_6memory12LoadWithCastILi2EEENSH_13StoreWithCastILi1EEEEEviT_T0_T2_T3_T4_T5_,@function
        .size           _ZN2at6native27unrolled_elementwise_kernelINS0_13BinaryFunctorIN3c108BFloat16ES4_S4_ZZZNS0_21heaviside_kernel_cudaERNS_18TensorIteratorBaseEENKUlvE_clEvENKUlvE8_clEvEUlS4_S4_E_EESt5arrayIPcLm3EELi4E23TrivialOffsetCalculatorILi2EjESE_ILi1EjENS0_6memory12LoadWithCastILi2EEENSH_13StoreWithCastILi1EEEEEviT_T0_T2_T3_T4_T5_,(.L_x_32310 - _ZN2at6native27unrolled_elementwise_kernelINS0_13BinaryFunctorIN3c108BFloat16ES4_S4_ZZZNS0_21heaviside_kernel_cudaERNS_18TensorIteratorBaseEENKUlvE_clEvENKUlvE8_clEvEUlS4_S4_E_EESt5arrayIPcLm3EELi4E23TrivialOffsetCalculatorILi2EjESE_ILi1EjENS0_6memory12LoadWithCastILi2EEENSH_13StoreWithCastILi1EEEEEviT_T0_T2_T3_T4_T5_)
        .other          _ZN2at6native27unrolled_elementwise_kernelINS0_13BinaryFunctorIN3c108BFloat16ES4_S4_ZZZNS0_21heaviside_kernel_cudaERNS_18TensorIteratorBaseEENKUlvE_clEvENKUlvE8_clEvEUlS4_S4_E_EESt5arrayIPcLm3EELi4E23TrivialOffsetCalculatorILi2EjESE_ILi1EjENS0_6memory12LoadWithCastILi2EEENSH_13StoreWithCastILi1EEEEEviT_T0_T2_T3_T4_T5_,@"STO_CUDA_ENTRY STV_DEFAULT"
_ZN2at6native27unrolled_elementwise_kernelINS0_13BinaryFunctorIN3c108BFloat16ES4_S4_ZZZNS0_21heaviside_kernel_cudaERNS_18TensorIteratorBaseEENKUlvE_clEvENKUlvE8_clEvEUlS4_S4_E_EESt5arrayIPcLm3EELi4E23TrivialOffsetCalculatorILi2EjESE_ILi1EjENS0_6memory12LoadWithCastILi2EEENSH_13StoreWithCastILi1EEEEEviT_T0_T2_T3_T4_T5_:
.text._ZN2at6native27unrolled_elementwise_kernelINS0_13BinaryFunctorIN3c108BFloat16ES4_S4_ZZZNS0_21heaviside_kernel_cudaERNS_18TensorIteratorBaseEENKUlvE_clEvENKUlvE8_clEvEUlS4_S4_E_EESt5arrayIPcLm3EELi4E23TrivialOffsetCalculatorILi2EjESE_ILi1EjENS0_6memory12LoadWithCastILi2EEENSH_13StoreWithCastILi1EEEEEviT_T0_T2_T3_T4_T5_:
[----:B------:R-:W0:Y:S01]  /*0000*/  LDC R1, c[0x0][0x37c] ;  /* 0x0000df00ff017b82 */ /* 0x000e220000000800 */
[----:B------:R-:W1:Y:S07]  /*0010*/  S2R R2, SR_CTAID.X ;  /* 0x0000000000027919 */ /* 0x000e6e0000002500 */
[----:B------:R-:W1:Y:S01]  /*0020*/  LDC R3, c[0x0][0x380] ;  /* 0x0000e000ff037b82 */ /* 0x000e620000000800 */
[----:B------:R-:W2:Y:S01]  /*0030*/  LDCU.64 UR36, c[0x0][0x358] ;  /* 0x00006b00ff2477ac */ /* 0x000ea20008000a00 */
[----:B------:R-:W-:Y:S01]  /*0040*/  BSSY.RECONVERGENT B6, `(.L_x_417) ;  /* 0x0000222000067945 */ /* 0x000fe20003800200 */
[----:B------:R-:W3:Y:S01]  /*0050*/  S2R R19, SR_TID.X ;  /* 0x0000000000137919 */ /* 0x000ee20000002100 */
[----:B------:R-:W-:Y:S01]  /*0060*/  PRMT R29, RZ, 0x7610, R29 ;  /* 0x00007610ff1d7816 */ /* 0x000fe2000000001d */
[----:B------:R-:W4:Y:S01]  /*0070*/  LDCU.U8 UR38, c[0x0][0x3a4] ;  /* 0x00007480ff2677ac */ /* 0x000f220008000000 */
[----:B------:R-:W-:Y:S01]  /*0080*/  PRMT R28, RZ, 0x7610, R28 ;  /* 0x00007610ff1c7816 */ /* 0x000fe2000000001c */
[----:B------:R-:W0:Y:S01]  /*0090*/  LDCU.U8 UR39, c[0x0][0x3a5] ;  /* 0x000074a0ff2777ac */ /* 0x000e220008000000 */
[----:B-1----:R-:W-:-:S02]  /*00a0*/  IMAD R16, R2, -0x200, R3 ;  /* 0xfffffe0002107824 */ /* 0x002fc400078e0203 */
[----:B---3--:R-:W-:-:S03]  /*00b0*/  IMAD.MOV.U32 R25, RZ, RZ, R19 ;  /* 0x000000ffff197224 */ /* 0x008fc600078e0013 */
[----:B------:R-:W-:-:S13]  /*00c0*/  ISETP.GE.AND P0, PT, R19, R16, PT ;  /* 0x000000101300720c */ /* 0x000fda0003f06270 */
[----:B0-2-4-:R-:W-:Y:S05]  /*00d0*/  @P0 BRA `(.L_x_418) ;  /* 0x0000002000600947 */ /* 0x015fea0003800000 */
[----:B------:R-:W0:Y:S01]  /*00e0*/  LDC.64 R4, c[0x0][0x390] ;  /* 0x0000e400ff047b82 */ /* 0x000e220000000a00 */
[----:B------:R-:W1:Y:S01]  /*00f0*/  LDCU UR5, c[0x0][0x3a8] ;  /* 0x00007500ff0577ac */ /* 0x000e620008000800 */
[----:B------:R-:W-:Y:S01]  /*0100*/  IMAD R17, R2, 0x200, R25 ;  /* 0x0000020002117824 */ /* 0x000fe200078e0219 */
[----:B------:R-:W-:-:S04]  /*0110*/  UPRMT UR4, UR38, 0x9910, URZ ;  /* 0x0000991026047896 */ /* 0x000fc800080000ff */
[----:B------:R-:W-:Y:S01]  /*0120*/  UISETP.GT.AND UP0, UPT, UR4, 0x9, UPT ;  /* 0x000000090400788c */ /* 0x000fe2000bf04270 */
[----:B-1----:R-:W-:-:S05]  /*0130*/  IMAD R3, R17, UR5, RZ ;  /* 0x0000000511037c24 */ /* 0x002fca000f8e02ff */
[----:B0-----:R-:W-:-:S05]  /*0140*/  IADD3 R4, P0, PT, R3, R4, RZ ;  /* 0x0000000403047210 */ /* 0x001fca0007f1e0ff */
[----:B------:R-:W-:Y:S01]  /*0150*/  IMAD.X R5, RZ, RZ, R5, P0 ;  /* 0x000000ffff057224 */ /* 0x000fe200000e0605 */
        /* <DEDUP_REMOVED lines=14> */
.L_x_422:
[----:B------:R-:W2:Y:S02]  /*0240*/  LDG.E.U8 R4, desc[UR36][R4.64] ;  /* 0x0000002404047981 */ /* 0x000ea4000c1e1100 */
[----:B--2---:R-:W-:-:S04]  /*0250*/  I2FP.F32.U32 R0, R4 ;  /* 0x0000000400007245 */ /* 0x004fc80000201000 */
[----:B------:R-:W-:-:S04]  /*0260*/  F2FP.BF16.F32.PACK_AB R0, RZ, R0 ;  /* 0x00000000ff00723e */ /* 0x000fc800000010ff */
[----:B------:R-:W-:Y:S01]  /*0270*/  PRMT R29, R0, 0x7610, R29 ;  /* 0x00007610001d7816 */ /* 0x000fe2000000001d */
[----:B------:R-:W-:Y:S06]  /*0280*/  BRA `(.L_x_424) ;  /* 0x0000000c00c47947 */ /* 0x000fec0003800000 */
.L_x_421:
        /* <DEDUP_REMOVED lines=11> */
.L_x_426:
[----:B------:R-:W2:Y:S02]  /*0340*/  LDG.E R4, desc[UR36][R4.64] ;  /* 0x0000002404047981 */ /* 0x000ea4000c1e1900 */
[----:B--2---:R-:W-:-:S04]  /*0350*/  I2FP.F32.S32 R0, R4 ;  /* 0x0000000400007245 */ /* 0x004fc80000201400 */
[----:B------:R-:W-:-:S04]  /*0360*/  F2FP.BF16.F32.PACK_AB R0, RZ, R0 ;  /* 0x00000000ff00723e */ /* 0x000fc800000010ff */
[----:B------:R-:W-:Y:S01]  /*0370*/  PRMT R29, R0, 0x7610, R29 ;  /* 0x00007610001d7816 */ /* 0x000fe2000000001d */
[----:B------:R-:W-:Y:S06]  /*0380*/  BRA `(.L_x_424) ;  /* 0x0000000c00847947 */ /* 0x000fec0003800000 */
.L_x_425:
[----:B------:R-:W2:Y:S02]  /*0390*/  LDG.E.U16 R4, desc[UR36][R4.64] ;  /* 0x0000002404047981 */ /* 0x000ea4000c1e1500 */
[----:B--2---:R-:W0:Y:S02]  /*03a0*/  I2F.S16 R0, R4 ;  /* 0x0000000400007306 */ /* 0x004e240000101400 */
[----:B0-----:R-:W-:-:S04]  /*03b0*/  F2FP.BF16.F32.PACK_AB R0, RZ, R0 ;  /* 0x00000000ff00723e */ /* 0x001fc800000010ff */
[----:B------:R-:W-:Y:S01]  /*03c0*/  PRMT R29, R0, 0x7610, R29 ;  /* 0x00007610001d7816 */ /* 0x000fe2000000001d */
[----:B------:R-:W-:Y:S06]  /*03d0*/  BRA `(.L_x_424) ;  /* 0x0000000c00707947 */ /* 0x000fec0003800000 */
.L_x_420:
        /* <DEDUP_REMOVED lines=9> */
.L_x_428:
[----:B------:R-:W2:Y:S02]  /*0470*/  LDG.E.U16 R0, desc[UR36][R4.64] ;  /* 0x0000002404007981 */ /* 0x000ea4000c1e1500 */
[----:B--2---:R-:W-:-:S05]  /*0480*/  HADD2.F32 R0, -RZ, R0.H0_H0 ;  /* 0x20000000ff007230 */ /* 0x004fca0000004100 */
[----:B------:R-:W-:-:S04]  /*0490*/  F2FP.BF16.F32.PACK_AB R0, RZ, R0 ;  /* 0x00000000ff00723e */ /* 0x000fc800000010ff */
[----:B------:R-:W-:Y:S01]  /*04a0*/  PRMT R29, R0, 0x7610, R29 ;  /* 0x00007610001d7816 */ /* 0x000fe2000000001d */
[----:B------:R-:W-:Y:S06]  /*04b0*/  BRA `(.L_x_424) ;  /* 0x0000000c00387947 */ /* 0x000fec0003800000 */
.L_x_427:
        /* <DEDUP_REMOVED lines=9> */
.L_x_430:
[----:B------:R-:W2:Y:S02]  /*0550*/  LDG.E.U16 R4, desc[UR36][R4.64] ;  /* 0x0000002404047981 */ /* 0x000ea4000c1e1500 */
[----:B--2---:R-:W-:-:S05]  /*0560*/  HADD2.F32 R0, -RZ, R4.H0_H0 ;  /* 0x20000004ff007230 */ /* 0x004fca0000004100 */
[----:B------:R-:W-:-:S04]  /*0570*/  F2FP.BF16.F32.PACK_AB R0, RZ, R0 ;  /* 0x00000000ff00723e */ /* 0x000fc800000010ff */
[----:B------:R-:W-:Y:S01]  /*0580*/  PRMT R29, R0, 0x7610, R29 ;  /* 0x00007610001d7816 */ /* 0x000fe2000000001d */
[----:B------:R-:W-:Y:S06]  /*0590*/  BRA `(.L_x_424) ;  /* 0x0000000c00007947 */ /* 0x000fec0003800000 */
.L_x_429:
        /* <DEDUP_REMOVED lines=9> */
.L_x_419:
        /* <DEDUP_REMOVED lines=14> */
.L_x_433:
        /* <DEDUP_REMOVED lines=9> */
.L_x_432:
        /* <DEDUP_REMOVED lines=27> */
.L_x_435:
[----:B------:R-:W2:Y:S02]  /*0950*/  LDG.E.U8 R4, desc[UR36][R4.64] ;  /* 0x0000002404047981 */ /* 0x000ea4000c1e1100 */
[C---:B--2---:R-:W-:Y:S02]  /*0960*/  IMAD.SHL.U32 R3, R4.reuse, 0x2000000, RZ ;  /* 0x0200000004037824 */ /* 0x044fe400078e00ff */
[----:B------:R-:W-:-:S03]  /*0970*/  IMAD.SHL.U32 R6, R4, 0x100, RZ ;  /* 0x0000010004067824 */ /* 0x000fc600078e00ff */
[----:B------:R-:W-:-:S13]  /*0980*/  ISETP.GT.U32.AND P0, PT, R3, 0x7ffffff, PT ;  /* 0x07ffffff0300780c */ /* 0x000fda0003f04070 */
[----:B------:R-:W-:Y:S02]  /*0990*/  @!P0 LOP3.LUT R0, R6, 0x7f00, RZ, 0xc0, !PT ;  /* 0x00007f0006008812 */ /* 0x000fe400078ec0ff */
[----:B------:R-:W-:Y:S02]  /*09a0*/  @P0 LEA.HI R3, R3, 0x70000000, RZ, 0x1c ;  /* 0x7000000003030811 */ /* 0x000fe400078fe0ff */
[----:B------:R-:W-:Y:S02]  /*09b0*/  @!P0 LOP3.LUT R0, R0, 0x3f000000, RZ, 0xfc, !PT ;  /* 0x3f00000000008812 */ /* 0x000fe400078efcff */
[----:B------:R-:W-:-:S03]  /*09c0*/  PRMT R6, R6, 0x9910, RZ ;  /* 0x0000991006067816 */ /* 0x000fc600000000ff */
[----:B------:R-:W-:Y:S01]  /*09d0*/  @!P0 FADD.FTZ R0, R0, -0.5 ;  /* 0xbf00000000008421 */ /* 0x000fe20000010000 */
[----:B------:R-:W-:Y:S01]  /*09e0*/  @P0 FMUL.FTZ R0, R3, 1.9259299443872358531e-34 ;  /* 0x0780000003000820 */ /* 0x000fe20000410000 */
[----:B------:R-:W-:-:S05]  /*09f0*/  IMAD.MOV.U32 R3, RZ, RZ, R6 ;  /* 0x000000ffff037224 */ /* 0x000fca00078e0006 */
[----:B------:R-:W-:-:S04]  /*0a00*/  LOP3.LUT R0, R0, 0x80000000, R3, 0xf8, !PT ;  /* 0x8000000000007812 */ /* 0x000fc800078ef803 */
[----:B------:R-:W-:-:S04]  /*0a10*/  F2FP.BF16.F32.PACK_AB R0, RZ, R0 ;  /* 0x00000000ff00723e */ /* 0x000fc800000010ff */
[----:B------:R-:W-:Y:S01]  /*0a20*/  PRMT R29, R0, 0x7610, R29 ;  /* 0x00007610001d7816 */ /* 0x000fe2000000001d */
[----:B------:R-:W-:Y:S06]  /*0a30*/  BRA `(.L_x_424) ;  /* 0x0000000400d87947 */ /* 0x000fec0003800000 */
.L_x_434:
[----:B------:R0:W5:Y:S01]  /*0a40*/  LDG.E.U16 R29, desc[UR36][R4.64] ;  /* 0x00000024041d7981 */ /* 0x000162000c1e1500 */
[----:B------:R-:W-:Y:S05]  /*0a50*/  BRA `(.L_x_424) ;  /* 0x0000000400d07947 */ /* 0x000fea0003800000 */
.L_x_431:
        /* <DEDUP_REMOVED lines=13> */
.L_x_438:
        /* <DEDUP_REMOVED lines=21> */
.L_x_442:
[----:B------:R-:W-:Y:S05]  /*0c80*/  BSYNC.RECONVERGENT B1 ;  /* 0x0000000000017941 */ /* 0x000fea0003800200 */
.L_x_441:
[----:B------:R-:W-:Y:S01]  /*0c90*/  IMAD.SHL.U32 R0, R0, 0x100000, RZ ;  /* 0x0010000000007824 */ /* 0x000fe200078e00ff */
[----:B------:R-:W-:-:S04]  /*0ca0*/  LEA R3, R3, 0x3b800000, 0x17 ;  /* 0x3b80000003037811 */ /* 0x000fc800078eb8ff */
[----:B------:R-:W-:-:S07]  /*0cb0*/  LOP3.LUT R0, R3, R0, R7, 0xfe, !PT ;  /* 0x0000000003007212 */ /* 0x000fce00078efe07 */
.L_x_440:
[----:B------:R-:W-:Y:S05]  /*0cc0*/  BSYNC.RECONVERGENT B0 ;  /* 0x0000000000007941 */ /* 0x000fea0003800200 */
.L_x_439:
[----:B------:R-:W-:-:S04]  /*0cd0*/  F2FP.BF16.F32.PACK_AB R0, RZ, R0 ;  /* 0x00000000ff00723e */ /* 0x000fc800000010ff */
[----:B------:R-:W-:Y:S01]  /*0ce0*/  PRMT R29, R0, 0x7610, R29 ;  /* 0x00007610001d7816 */ /* 0x000fe2000000001d */
[----:B------:R-:W-:Y:S06]  /*0cf0*/  BRA `(.L_x_424) ;  /* 0x0000000400287947 */ /* 0x000fec0003800000 */
.L_x_437:
        /* <DEDUP_REMOVED lines=21> */
.L_x_446:
[----:B------:R-:W-:Y:S05]  /*0e50*/  BSYNC.RECONVERGENT B1 ;  /* 0x0000000000017941 */ /* 0x000fea0003800200 */
.L_x_445:
[----:B------:R-:W-:Y:S01]  /*0e60*/  IMAD.SHL.U32 R0, R0, 0x200000, RZ ;  /* 0x0020000000007824 */ /* 0x000fe200078e00ff */
[----:B------:R-:W-:-:S04]  /*0e70*/  LEA R3, R3, 0x37800000, 0x17 ;  /* 0x3780000003037811 */ /* 0x000fc800078eb8ff */
[----:B------:R-:W-:-:S07]  /*0e80*/  LOP3.LUT R0, R3, R0, R7, 0xfe, !PT ;  /* 0x0000000003007212 */ /* 0x000fce00078efe07 */
.L_x_444:
[----:B------:R-:W-:Y:S05]  /*0e90*/  BSYNC.RECONVERGENT B0 ;  /* 0x0000000000007941 */ /* 0x000fea0003800200 */
.L_x_443:
[----:B------:R-:W-:-:S04]  /*0ea0*/  F2FP.BF16.F32.PACK_AB R0, RZ, R0 ;  /* 0x00000000ff00723e */ /* 0x000fc800000010ff */
[----:B------:R-:W-:Y:S01]  /*0eb0*/  PRMT R29, R0, 0x7610, R29 ;  /* 0x00007610001d7816 */ /* 0x000fe2000000001d */
[----:B------:R-:W-:Y:S06]  /*0ec0*/  BRA `(.L_x_424) ;  /* 0x0000000000b47947 */ /* 0x000fec0003800000 */
.L_x_436:
[----:B------:R-:W-:-:S09]  /*0ed0*/  UISETP.NE.AND UP0, UPT, UR4, 0x1c, UPT ;  /* 0x0000001c0400788c */ /* 0x000fd2000bf05270 */
[----:B------:R-:W-:Y:S05]  /*0ee0*/  BRA.U !UP0, `(.L_x_447) ;  /* 0x00000001089c7547 */ /* 0x000fea000b800000 */
[----:B------:R-:W-:-:S09]  /*0ef0*/  UISETP.NE.AND UP0, UPT, UR4, 0x1d, UPT ;  /* 0x0000001d0400788c */ /* 0x000fd2000bf05270 */
[----:B------:R-:W-:Y:S05]  /*0f00*/  BRA.U !UP0, `(.L_x_448) ;  /* 0x0000000108807547 */ /* 0x000fea000b800000 */
[----:B------:R-:W-:-:S09]  /*0f10*/  UISETP.NE.AND UP0, UPT, UR4, 0x2c, UPT ;  /* 0x0000002c0400788c */ /* 0x000fd2000bf05270 */
[----:B------:R-:W-:Y:S05]  /*0f20*/  BRA.U !UP0, `(.L_x_449) ;  /* 0x0000000108487547 */ /* 0x000fea000b800000 */
.L_x_423:
        /* <DEDUP_REMOVED lines=16> */
.L_x_450:
[----:B------:R-:W-:Y:S01]  /*1030*/  PRMT R29, RZ, 0x7610, R29 ;  /* 0x00007610ff1d7816 */ /* 0x000fe2000000001d */
[----:B------:R-:W-:Y:S06]  /*1040*/  BRA `(.L_x_424) ;  /* 0x0000000000547947 */ /* 0x000fec0003800000 */
.L_x_449:
        /* <DEDUP_REMOVED lines=8> */
.L_x_452:
[----:B------:R-:W-:Y:S05]  /*10d0*/  BSYNC.RECONVERGENT B0 ;  /* 0x0000000000007941 */ /* 0x000fea0003800200 */
.L_x_451:
[----:B------:R-:W-:-:S04]  /*10e0*/  F2FP.BF16.F32.PACK_AB R0, RZ, R0 ;  /* 0x00000000ff00723e */ /* 0x000fc800000010ff */
[----:B------:R-:W-:Y:S01]  /*10f0*/  PRMT R29, R0, 0x7610, R29 ;  /* 0x00007610001d7816 */ /* 0x000fe2000000001d */
[----:B------:R-:W-:Y:S06]  /*1100*/  BRA `(.L_x_424) ;  /* 0x0000000000247947 */ /* 0x000fec0003800000 */
.L_x_448:
[----:B------:R-:W2:Y:S02]  /*1110*/  LDG.E.64 R4, desc[UR36][R4.64] ;  /* 0x0000002404047981 */ /* 0x000ea4000c1e1b00 */
[----:B--2---:R-:W0:Y:S02]  /*1120*/  I2F.U64 R0, R4 ;  /* 0x0000000400007312 */ /* 0x004e240000301000 */
[----:B0-----:R-:W-:-:S04]  /*1130*/  F2FP.BF16.F32.PACK_AB R0, RZ, R0 ;  /* 0x00000000ff00723e */ /* 0x001fc800000010ff */
[----:B------:R-:W-:Y:S01]  /*1140*/  PRMT R29, R0, 0x7610, R29 ;  /* 0x00007610001d7816 */ /* 0x000fe2000000001d */
[----:B------:R-:W-:Y:S06]  /*1150*/  BRA `(.L_x_424) ;  /* 0x0000000000107947 */ /* 0x000fec0003800000 */
.L_x_447:
[----:B------:R-:W2:Y:S02]  /*1160*/  LDG.E R4, desc[UR36][R4.64] ;  /* 0x0000002404047981 */ /* 0x000ea4000c1e1900 */
[----:B--2---:R-:W-:-:S04]  /*1170*/  I2FP.F32.U32 R0, R4 ;  /* 0x0000000400007245 */ /* 0x004fc80000201000 */
[----:B------:R-:W-:-:S04]  /*1180*/  F2FP.BF16.F32.PACK_AB R0, RZ, R0 ;  /* 0x00000000ff00723e */ /* 0x000fc800000010ff */
[----:B------:R-:W-:-:S07]  /*1190*/  PRMT R29, R0, 0x7610, R29 ;  /* 0x00007610001d7816 */ /* 0x000fce000000001d */
.L_x_424:
[----:B0-----:R-:W0:Y:S01]  /*11a0*/  LDC.64 R4, c[0x0][0x398] ;  /* 0x0000e600ff047b82 */ /* 0x001e220000000a00 */
[----:B------:R-:W1:Y:S01]  /*11b0*/  LDCU UR5, c[0x0][0x3ac] ;  /* 0x00007580ff0577ac */ /* 0x000e620008000800 */
        /* <DEDUP_REMOVED lines=19> */
.L_x_456:
[----:B------:R-:W2:Y:S02]  /*12f0*/  LDG.E.U8 R4, desc[UR36][R4.64] ;  /* 0x0000002404047981 */ /* 0x000ea4000c1e1100 */
[----:B--2---:R-:W-:-:S04]  /*1300*/  I2FP.F32.U32 R0, R4 ;  /* 0x0000000400007245 */ /* 0x004fc80000201000 */
[----:B------:R-:W-:-:S04]  /*1310*/  F2FP.BF16.F32.PACK_AB R0, RZ, R0 ;  /* 0x00000000ff00723e */ /* 0x000fc800000010ff */
[----:B------:R-:W-:Y:S01]  /*1320*/  PRMT R28, R0, 0x7610, R28 ;  /* 0x00007610001c7816 */ /* 0x000fe2000000001c */
[----:B------:R-:W-:Y:S06]  /*1330*/  BRA `(.L_x_458) ;  /* 0x0000000c00c47947 */ /* 0x000fec0003800000 */
.L_x_455:
        /* <DEDUP_REMOVED lines=11> */
.L_x_460:
[----:B------:R-:W2:Y:S02]  /*13f0*/  LDG.E R4, desc[UR36][R4.64] ;  /* 0x0000002404047981 */ /* 0x000ea4000c1e1900 */
[----:B--2---:R-:W-:-:S04]  /*1400*/  I2FP.F32.S32 R0, R4 ;  /* 0x0000000400007245 */ /* 0x004fc80000201400 */
[----:B------:R-:W-:-:S04]  /*1410*/  F2FP.BF16.F32.PACK_AB R0, RZ, R0 ;  /* 0x00000000ff00723e */ /* 0x000fc800000010ff */
[----:B------:R-:W-:Y:S01]  /*1420*/  PRMT R28, R0, 0x7610, R28 ;  /* 0x00007610001c7816 */ /* 0x000fe2000000001c */
[----:B------:R-:W-:Y:S06]  /*1430*/  BRA `(.L_x_458) ;  /* 0x0000000c00847947 */ /* 0x000fec0003800000 */
.L_x_459:
[----:B------:R-:W2:Y:S02]  /*1440*/  LDG.E.U16 R4, desc[UR36][R4.64] ;  /* 0x0000002404047981 */ /* 0x000ea4000c1e1500 */
[----:B--2---:R-:W0:Y:S02]  /*1450*/  I2F.S16 R0, R4 ;  /* 0x0000000400007306 */ /* 0x004e240000101400 */
[----:B0-----:R-:W-:-:S04]  /*1460*/  F2FP.BF16.F32.PACK_AB R0, RZ, R0 ;  /* 0x00000000ff00723e */ /* 0x001fc800000010ff */
[----:B------:R-:W-:Y:S01]  /*1470*/  PRMT R28, R0, 0x7610, R28 ;  /* 0x00007610001c7816 */ /* 0x000fe2000000001c */
[----:B------:R-:W-:Y:S06]  /*1480*/  BRA `(.L_x_458) ;  /* 0x0000000c00707947 */ /* 0x000fec0003800000 */
.L_x_454:
        /* <DEDUP_REMOVED lines=9> */
.L_x_462:
[----:B------:R-:W2:Y:S02]  /*1520*/  LDG.E.U16 R0, desc[UR36][R4.64] ;  /* 0x0000002404007981 */ /* 0x000ea4000c1e1500 */
[----:B--2---:R-:W-:-:S05]  /*1530*/  HADD2.F32 R0, -RZ, R0.H0_H0 ;  /* 0x20000000ff007230 */ /* 0x004fca0000004100 */
[----:B------:R-:W-:-:S04]  /*1540*/  F2FP.BF16.F32.PACK_AB R0, RZ, R0 ;  /* 0x00000000ff00723e */ /* 0x000fc800000010ff */
[----:B------:R-:W-:Y:S01]  /*1550*/  PRMT R28, R0, 0x7610, R28 ;  /* 0x00007610001c7816 */ /* 0x000fe2000000001c */
[----:B------:R-:W-:Y:S06]  /*1560*/  BRA `(.L_x_458) ;  /* 0x0000000c00387947 */ /* 0x000fec0003800000 */
.L_x_461:
        /* <DEDUP_REMOVED lines=9> */
.L_x_464:
[----:B------:R-:W2:Y:S02]  /*1600*/  LDG.E.U16 R4, desc[UR36][R4.64] ;  /* 0x0000002404047981 */ /* 0x000ea4000c1e1500 */
[----:B--2---:R-:W-:-:S05]  /*1610*/  HADD2.F32 R0, -RZ, R4.H0_H0 ;  /* 0x20000004ff007230 */ /* 0x004fca0000004100 */
[----:B------:R-:W-:-:S04]  /*1620*/  F2FP.BF16.F32.PACK_AB R0, RZ, R0 ;  /* 0x00000000ff00723e */ /* 0x000fc800000010ff */
[----:B------:R-:W-:Y:S01]  /*1630*/  PRMT R28, R0, 0x7610, R28 ;  /* 0x00007610001c7816 */ /* 0x000fe2000000001c */
[----:B------:R-:W-:Y:S06]  /*1640*/  BRA `(.L_x_458) ;  /* 0x0000000c00007947 */ /* 0x000fec0003800000 */
.L_x_463:
        /* <DEDUP_REMOVED lines=9> */
.L_x_453:
        /* <DEDUP_REMOVED lines=14> */
.L_x_467:
        /* <DEDUP_REMOVED lines=9> */
.L_x_466:
        /* <DEDUP_REMOVED lines=27> */
.L_x_469:
        /* <DEDUP_REMOVED lines=15> */
.L_x_468:
[----:B------:R0:W5:Y:S01]  /*1af0*/  LDG.E.U16 R28, desc[UR36][R4.64] ;  /* 0x00000024041c7981 */ /* 0x000162000c1e1500 */
[----:B------:R-:W-:Y:S05]  /*1b00*/  BRA `(.L_x_458) ;  /* 0x0000000400d07947 */ /* 0x000fea0003800000 */
.L_x_465:
        /* <DEDUP_REMOVED lines=13> */
.L_x_472:
        /* <DEDUP_REMOVED lines=21> */
.L_x_476:
[----:B------:R-:W-:Y:S05]  /*1d30*/  BSYNC.RECONVERGENT B1 ;  /* 0x0000000000017941 */ /* 0x000fea0003800200 */
.L_x_475:
[----:B------:R-:W-:Y:S01]  /*1d40*/  IMAD.SHL.U32 R0, R0, 0x100000, RZ ;  /* 0x0010000000007824 */ /* 0x000fe200078e00ff */
[----:B------:R-:W-:-:S04]  /*1d50*/  LEA R3, R3, 0x3b800000, 0x17 ;  /* 0x3b80000003037811 */ /* 0x000fc800078eb8ff */
[----:B------:R-:W-:-:S07]  /*1d60*/  LOP3.LUT R0, R3, R0, R7, 0xfe, !PT ;  /* 0x0000000003007212 */ /* 0x000fce00078efe07 */
.L_x_474:
[----:B------:R-:W-:Y:S05]  /*1d70*/  BSYNC.RECONVERGENT B0 ;  /* 0x0000000000007941 */ /* 0x000fea0003800200 */
.L_x_473:
[----:B------:R-:W-:-:S04]  /*1d80*/  F2FP.BF16.F32.PACK_AB R0, RZ, R0 ;  /* 0x00000000ff00723e */ /* 0x000fc800000010ff */
[----:B------:R-:W-:Y:S01]  /*1d90*/  PRMT R28, R0, 0x7610, R28 ;  /* 0x00007610001c7816 */ /* 0x000fe2000000001c */
[----:B------:R-:W-:Y:S06]  /*1da0*/  BRA `(.L_x_458) ;  /* 0x0000000400287947 */ /* 0x000fec0003800000 */
.L_x_471:
        /* <DEDUP_REMOVED lines=21> */
.L_x_480:
[----:B------:R-:W-:Y:S05]  /*1f00*/  BSYNC.RECONVERGENT B1 ;  /* 0x0000000000017941 */ /* 0x000fea0003800200 */
.L_x_479:
[----:B------:R-:W-:Y:S01]  /*1f10*/  IMAD.SHL.U32 R0, R0, 0x200000, RZ ;  /* 0x0020000000007824 */ /* 0x000fe200078e00ff */
[----:B------:R-:W-:-:S04]  /*1f20*/  LEA R3, R3, 0x37800000, 0x17 ;  /* 0x3780000003037811 */ /* 0x000fc800078eb8ff */
[----:B------:R-:W-:-:S07]  /*1f30*/  LOP3.LUT R0, R3, R0, R7, 0xfe, !PT ;  /* 0x0000000003007212 */ /* 0x000fce00078efe07 */
.L_x_478:
[----:B------:R-:W-:Y:S05]  /*1f40*/  BSYNC.RECONVERGENT B0 ;  /* 0x0000000000007941 */ /* 0x000fea0003800200 */
.L_x_477:
[----:B------:R-:W-:-:S04]  /*1f50*/  F2FP.BF16.F32.PACK_AB R0, RZ, R0 ;  /* 0x00000000ff00723e */ /* 0x000fc800000010ff */
[----:B------:R-:W-:Y:S01]  /*1f60*/  PRMT R28, R0, 0x7610, R28 ;  /* 0x00007610001c7816 */ /* 0x000fe2000000001c */
[----:B------:R-:W-:Y:S06]  /*1f70*/  BRA `(.L_x_458) ;  /* 0x0000000000b47947 */ /* 0x000fec0003800000 */
.L_x_470:
[----:B------:R-:W-:-:S09]  /*1f80*/  UISETP.NE.AND UP0, UPT, UR4, 0x1c, UPT ;  /* 0x0000001c0400788c */ /* 0x000fd2000bf05270 */
[----:B------:R-:W-:Y:S05]  /*1f90*/  BRA.U !UP0, `(.L_x_481) ;  /* 0x00000001089c7547 */ /* 0x000fea000b800000 */
[----:B------:R-:W-:-:S09]  /*1fa0*/  UISETP.NE.AND UP0, UPT, UR4, 0x1d, UPT ;  /* 0x0000001d0400788c */ /* 0x000fd2000bf05270 */
[----:B------:R-:W-:Y:S05]  /*1fb0*/  BRA.U !UP0, `(.L_x_482) ;  /* 0x0000000108807547 */ /* 0x000fea000b800000 */
[----:B------:R-:W-:-:S09]  /*1fc0*/  UISETP.NE.AND UP0, UPT, UR4, 0x2c, UPT ;  /* 0x0000002c0400788c */ /* 0x000fd2000bf05270 */
[----:B------:R-:W-:Y:S05]  /*1fd0*/  BRA.U !UP0, `(.L_x_483) ;  /* 0x0000000108487547 */ /* 0x000fea000b800000 */
.L_x_457:
        /* <DEDUP_REMOVED lines=15> */
[----:B--2--5:R-:W-:Y:S05]  /*20d0*/  CALL.ABS.NOINC R14 ;  /* 0x000000000e007343 */ /* 0x024fea0003c00000 */
.L_x_484:
[----:B------:R-:W-:Y:S01]  /*20e0*/  PRMT R28, RZ, 0x7610, R28 ;  /* 0x00007610ff1c7816 */ /* 0x000fe2000000001c */
[----:B------:R-:W-:Y:S06]  /*20f0*/  BRA `(.L_x_458) ;  /* 0x0000000000547947 */ /* 0x000fec0003800000 */
.L_x_483:
        /* <DEDUP_REMOVED lines=8> */
.L_x_486:
[----:B------:R-:W-:Y:S05]  /*2180*/  BSYNC.RECONVERGENT B0 ;  /* 0x0000000000007941 */ /* 0x000fea0003800200 */
.L_x_485:
[----:B------:R-:W-:-:S04]  /*2190*/  F2FP.BF16.F32.PACK_AB R0, RZ, R0 ;  /* 0x00000000ff00723e */ /* 0x000fc800000010ff */
[----:B------:R-:W-:Y:S01]  /*21a0*/  PRMT R28, R0, 0x7610, R28 ;  /* 0x00007610001c7816 */ /* 0x000fe2000000001c */
[----:B------:R-:W-:Y:S06]  /*21b0*/  BRA `(.L_x_458) ;  /* 0x0000000000247947 */ /* 0x000fec0003800000 */
.L_x_482:
[----:B------:R-:W2:Y:S02]  /*21c0*/  LDG.E.64 R4, desc[UR36][R4.64] ;  /* 0x0000002404047981 */ /* 0x000ea4000c1e1b00 */
[----:B--2---:R-:W0:Y:S02]  /*21d0*/  I2F.U64 R0, R4 ;  /* 0x0000000400007312 */ /* 0x004e240000301000 */
[----:B0-----:R-:W-:-:S04]  /*21e0*/  F2FP.BF16.F32.PACK_AB R0, RZ, R0 ;  /* 0x00000000ff00723e */ /* 0x001fc800000010ff */
[----:B------:R-:W-:Y:S01]  /*21f0*/  PRMT R28, R0, 0x7610, R28 ;  /* 0x00007610001c7816 */ /* 0x000fe2000000001c */
[----:B------:R-:W-:Y:S06]  /*2200*/  BRA `(.L_x_458) ;  /* 0x0000000000107947 */ /* 0x000fec0003800000 */
.L_x_481:
[----:B------:R-:W2:Y:S02]  /*2210*/  LDG.E R4, desc[UR36][R4.64] ;  /* 0x0000002404047981 */ /* 0x000ea4000c1e1900 */
[----:B--2---:R-:W-:-:S04]  /*2220*/  I2FP.F32.U32 R0, R4 ;  /* 0x0000000400007245 */ /* 0x004fc80000201000 */
[----:B------:R-:W-:-:S04]  /*2230*/  F2FP.BF16.F32.PACK_AB R0, RZ, R0 ;  /* 0x00000000ff00723e */ /* 0x000fc800000010ff */
[----:B------:R-:W-:-:S07]  /*2240*/  PRMT R28, R0, 0x7610, R28 ;  /* 0x00007610001c7816 */ /* 0x000fce000000001c */
.L_x_458:
[----:B------:R-:W-:-:S07]  /*2250*/  VIADD R19, R25, 0x80 ;  /* 0x0000008019137836 */ /* 0x000fce0000000000 */
.L_x_418:
[----:B------:R-:W-:Y:S05]  /*2260*/  BSYNC.RECONVERGENT B6 ;  /* 0x0000000000067941 */ /* 0x000fea0003800200 */
.L_x_417:
[----:B------:R-:W-:Y:S01]  /*2270*/  ISETP.GE.AND P0, PT, R19, R16, PT ;  /* 0x000000101300720c */ /* 0x000fe20003f06270 */
[----:B------:R-:W-:Y:S01]  /*2280*/  BSSY.RECONVERGENT B6, `(.L_x_487) ;  /* 0x000021c000067945 */ /* 0x000fe20003800200 */
[----:B------:R-:W-:Y:S02]  /*2290*/  PRMT R24, RZ, 0x7610, R24 ;  /* 0x00007610ff187816 */ /* 0x000fe40000000018 */
[----:B------:R-:W-:-:S09]  /*22a0*/  PRMT R22, RZ, 0x7610, R22 ;  /* 0x00007610ff167816 */ /* 0x000fd20000000016 */
[----:B------:R-:W-:Y:S05]  /*22b0*/  @P0 BRA `(.L_x_488) ;  /* 0x0000002000600947 */ /* 0x000fea0003800000 */
[----:B0-----:R-:W0:Y:S01]  /*22c0*/  LDC.64 R4, c[0x0][0x390] ;  /* 0x0000e400ff047b82 */ /* 0x001e220000000a00 */
        /* <DEDUP_REMOVED lines=21> */
.L_x_492:
[----:B------:R-:W2:Y:S02]  /*2420*/  LDG.E.U8 R4, desc[UR36][R4.64] ;  /* 0x0000002404047981 */ /* 0x000ea4000c1e1100 */
[----:B--2---:R-:W-:-:S04]  /*2430*/  I2FP.F32.U32 R0, R4 ;  /* 0x0000000400007245 */ /* 0x004fc80000201000 */
[----:B------:R-:W-:-:S04]  /*2440*/  F2FP.BF16.F32.PACK_AB R0, RZ, R0 ;  /* 0x00000000ff00723e */ /* 0x000fc800000010ff */
[----:B------:R-:W-:Y:S01]  /*2450*/  PRMT R24, R0, 0x7610, R24 ;  /* 0x0000761000187816 */ /* 0x000fe20000000018 */
[----:B------:R-:W-:Y:S06]  /*2460*/  BRA `(.L_x_494) ;  /* 0x0000000c00c47947 */ /* 0x000fec0003800000 */
.L_x_491:
        /* <DEDUP_REMOVED lines=11> */
.L_x_496:
[----:B------:R-:W2:Y:S02]  /*2520*/  LDG.E R4, desc[UR36][R4.64] ;  /* 0x0000002404047981 */ /* 0x000ea4000c1e1900 */
[----:B--2---:R-:W-:-:S04]  /*2530*/  I2FP.F32.S32 R0, R4 ;  /* 0x0000000400007245 */ /* 0x004fc80000201400 */
[----:B------:R-:W-:-:S04]  /*2540*/  F2FP.BF16.F32.PACK_AB R0, RZ, R0 ;  /* 0x00000000ff00723e */ /* 0x000fc800000010ff */
[----:B------:R-:W-:Y:S01]  /*2550*/  PRMT R24, R0, 0x7610, R24 ;  /* 0x0000761000187816 */ /* 0x000fe20000000018 */
[----:B------:R-:W-:Y:S06]  /*2560*/  BRA `(.L_x_494) ;  /* 0x0000000c00847947 */ /* 0x000fec0003800000 */
.L_x_495:
[----:B------:R-:W2:Y:S02]  /*2570*/  LDG.E.U16 R4, desc[UR36][R4.64] ;  /* 0x0000002404047981 */ /* 0x000ea4000c1e1500 */
[----:B--2---:R-:W0:Y:S02]  /*2580*/  I2F.S16 R0, R4 ;  /* 0x0000000400007306 */ /* 0x004e240000101400 */
[----:B0-----:R-:W-:-:S04]  /*2590*/  F2FP.BF16.F32.PACK_AB R0, RZ, R0 ;  /* 0x00000000ff00723e */ /* 0x001fc800000010ff */
[----:B------:R-:W-:Y:S01]  /*25a0*/  PRMT R24, R0, 0x7610, R24 ;  /* 0x0000761000187816 */ /* 0x000fe20000000018 */
[----:B------:R-:W-:Y:S06]  /*25b0*/  BRA `(.L_x_494) ;  /* 0x0000000c00707947 */ /* 0x000fec0003800000 */
.L_x_490:
        /* <DEDUP_REMOVED lines=9> */
.L_x_498:
[----:B------:R-:W2:Y:S02]  /*2650*/  LDG.E.U16 R0, desc[UR36][R4.64] ;  /* 0x0000002404007981 */ /* 0x000ea4000c1e1500 */
[----:B--2---:R-:W-:-:S05]  /*2660*/  HADD2.F32 R0, -RZ, R0.H0_H0 ;  /* 0x20000000ff007230 */ /* 0x004fca0000004100 */
[----:B------:R-:W-:-:S04]  /*2670*/  F2FP.BF16.F32.PACK_AB R0, RZ, R0 ;  /* 0x00000000ff00723e */ /* 0x000fc800000010ff */
[----:B------:R-:W-:Y:S01]  /*2680*/  PRMT R24, R0, 0x7610, R24 ;  /* 0x0000761000187816 */ /* 0x000fe20000000018 */
[----:B------:R-:W-:Y:S06]  /*2690*/  BRA `(.L_x_494) ;  /* 0x0000000c00387947 */ /* 0x000fec0003800000 */
.L_x_497:
        /* <DEDUP_REMOVED lines=9> */
.L_x_500:
[----:B------:R-:W2:Y:S02]  /*2730*/  LDG.E.U16 R4, desc[UR36][R4.64] ;  /* 0x0000002404047981 */ /* 0x000ea4000c1e1500 */
[----:B--2---:R-:W-:-:S05]  /*2740*/  HADD2.F32 R0, -RZ, R4.H0_H0 ;  /* 0x20000004ff007230 */ /* 0x004fca0000004100 */
[----:B------:R-:W-:-:S04]  /*2750*/  F2FP.BF16.F32.PACK_AB R0, RZ, R0 ;  /* 0x00000000ff00723e */ /* 0x000fc800000010ff */
[----:B------:R-:W-:Y:S01]  /*2760*/  PRMT R24, R0, 0x7610, R24 ;  /* 0x0000761000187816 */ /* 0x000fe20000000018 */
[----:B------:R-:W-:Y:S06]  /*2770*/  BRA `(.L_x_494) ;  /* 0x0000000c00007947 */ /* 0x000fec0003800000 */
.L_x_499:
        /* <DEDUP_REMOVED lines=9> */
.L_x_489:
        /* <DEDUP_REMOVED lines=14> */
.L_x_503:
        /* <DEDUP_REMOVED lines=9> */
.L_x_502:
        /* <DEDUP_REMOVED lines=27> */
.L_x_505:
[----:B------:R-:W2:Y:S02]  /*2b30*/  LDG.E.U8 R4, desc[UR36][R4.64] ;  /* 0x0000002404047981 */ /* 0x000ea4000c1e1100 */
[C---:B--2---:R-:W-:Y:S02]  /*2b40*/  IMAD.SHL.U32 R0, R4.reuse, 0x2000000, RZ ;  /* 0x0200000004007824 */ /* 0x044fe400078e00ff */
[----:B------:R-:W-:-:S03]  /*2b50*/  IMAD.SHL.U32 R6, R4, 0x100, RZ ;  /* 0x0000010004067824 */ /* 0x000fc600078e00ff */
[----:B------:R-:W-:-:S13]  /*2b60*/  ISETP.GE.U32.AND P0, PT, R0, 0x8000000, PT ;  /* 0x080000000000780c */ /* 0x000fda0003f06070 */
[----:B------:R-:W-:Y:S02]  /*2b70*/  @!P0 LOP3.LUT R3, R6, 0x7f00, RZ, 0xc0, !PT ;  /* 0x00007f0006038812 */ /* 0x000fe400078ec0ff */
[----:B------:R-:W-:Y:S02]  /*2b80*/  @P0 LEA.HI R0, R0, 0x70000000, RZ, 0x1c ;  /* 0x7000000000000811 */ /* 0x000fe400078fe0ff */
[----:B------:R-:W-:Y:S02]  /*2b90*/  @!P0 LOP3.LUT R3, R3, 0x3f000000, RZ, 0xfc, !PT ;  /* 0x3f00000003038812 */ /* 0x000fe400078efcff */
[----:B------:R-:W-:Y:S01]  /*2ba0*/  PRMT R6, R6, 0x9910, RZ ;  /* 0x0000991006067816 */ /* 0x000fe200000000ff */
[----:B------:R-:W-:Y:S02]  /*2bb0*/  @P0 FMUL.FTZ R0, R0, 1.9259299443872358531e-34 ;  /* 0x0780000000000820 */ /* 0x000fe40000410000 */
[----:B------:R-:W-:Y:S02]  /*2bc0*/  @!P0 FADD.FTZ R0, R3, -0.5 ;  /* 0xbf00000003008421 */ /* 0x000fe40000010000 */
[----:B------:R-:W-:-:S05]  /*2bd0*/  IMAD.MOV.U32 R3, RZ, RZ, R6 ;  /* 0x000000ffff037224 */ /* 0x000fca00078e0006 */
[----:B------:R-:W-:-:S04]  /*2be0*/  LOP3.LUT R0, R0, 0x80000000, R3, 0xf8, !PT ;  /* 0x8000000000007812 */ /* 0x000fc800078ef803 */
[----:B------:R-:W-:-:S04]  /*2bf0*/  F2FP.BF16.F32.PACK_AB R0, RZ, R0 ;  /* 0x00000000ff00723e */ /* 0x000fc800000010ff */
[----:B------:R-:W-:Y:S01]  /*2c00*/  PRMT R24, R0, 0x7610, R24 ;  /* 0x0000761000187816 */ /* 0x000fe20000000018 */
[----:B------:R-:W-:Y:S06]  /*2c10*/  BRA `(.L_x_494) ;  /* 0x0000000400d87947 */ /* 0x000fec0003800000 */
.L_x_504:
[----:B------:R0:W5:Y:S01]  /*2c20*/  LDG.E.U16 R24, desc[UR36][R4.64] ;  /* 0x0000002404187981 */ /* 0x000162000c1e1500 */
[----:B------:R-:W-:Y:S05]  /*2c30*/  BRA `(.L_x_494) ;  /* 0x0000000400d07947 */ /* 0x000fea0003800000 */
.L_x_501:
        /* <DEDUP_REMOVED lines=13> */
.L_x_508:
        /* <DEDUP_REMOVED lines=21> */
.L_x_512:
[----:B------:R-:W-:Y:S05]  /*2e60*/  BSYNC.RECONVERGENT B1 ;  /* 0x0000000000017941 */ /* 0x000fea0003800200 */
.L_x_511:
[----:B------:R-:W-:Y:S01]  /*2e70*/  IMAD.SHL.U32 R0, R0, 0x100000, RZ ;  /* 0x0010000000007824 */ /* 0x000fe200078e00ff */
[----:B------:R-:W-:-:S04]  /*2e80*/  LEA R3, R3, 0x3b800000, 0x17 ;  /* 0x3b80000003037811 */ /* 0x000fc800078eb8ff */
[----:B------:R-:W-:-:S07]  /*2e90*/  LOP3.LUT R0, R3, R0, R7, 0xfe, !PT ;  /* 0x0000000003007212 */ /* 0x000fce00078efe07 */
.L_x_510:
[----:B------:R-:W-:Y:S05]  /*2ea0*/  BSYNC.RECONVERGENT B0 ;  /* 0x0000000000007941 */ /* 0x000fea0003800200 */
.L_x_509:
[----:B------:R-:W-:-:S04]  /*2eb0*/  F2FP.BF16.F32.PACK_AB R0, RZ, R0 ;  /* 0x00000000ff00723e */ /* 0x000fc800000010ff */
[----:B------:R-:W-:Y:S01]  /*2ec0*/  PRMT R24, R0, 0x7610, R24 ;  /* 0x0000761000187816 */ /* 0x000fe20000000018 */
[----:B------:R-:W-:Y:S06]  /*2ed0*/  BRA `(.L_x_494) ;  /* 0x0000000400287947 */ /* 0x000fec0003800000 */
.L_x_507:
        /* <DEDUP_REMOVED lines=21> */
.L_x_516:
[----:B------:R-:W-:Y:S05]  /*3030*/  BSYNC.RECONVERGENT B1 ;  /* 0x0000000000017941 */ /* 0x000fea0003800200 */
.L_x_515:
[----:B------:R-:W-:Y:S01]  /*3040*/  IMAD.SHL.U32 R0, R0, 0x200000, RZ ;  /* 0x0020000000007824 */ /* 0x000fe200078e00ff */
[----:B------:R-:W-:-:S04]  /*3050*/  LEA R3, R3, 0x37800000, 0x17 ;  /* 0x3780000003037811 */ /* 0x000fc800078eb8ff */
[----:B------:R-:W-:-:S07]  /*3060*/  LOP3.LUT R0, R3, R0, R7, 0xfe, !PT ;  /* 0x0000000003007212 */ /* 0x000fce00078efe07 */
.L_x_514:
[----:B------:R-:W-:Y:S05]  /*3070*/  BSYNC.RECONVERGENT B0 ;  /* 0x0000000000007941 */ /* 0x000fea0003800200 */
.L_x_513:
[----:B------:R-:W-:-:S04]  /*3080*/  F2FP.BF16.F32.PACK_AB R0, RZ, R0 ;  /* 0x00000000ff00723e */ /* 0x000fc800000010ff */
[----:B------:R-:W-:Y:S01]  /*3090*/  PRMT R24, R0, 0x7610, R24 ;  /* 0x0000761000187816 */ /* 0x000fe20000000018 */
[----:B------:R-:W-:Y:S06]  /*30a0*/  BRA `(.L_x_494) ;  /* 0x0000000000b47947 */ /* 0x000fec0003800000 */
.L_x_506:
        /* <DEDUP_REMOVED lines=14> */
.L_x_520:
[----:B------:R-:W-:Y:S05]  /*3190*/  BSYNC.RECONVERGENT B0 ;  /* 0x0000000000007941 */ /* 0x000fea0003800200 */
.L_x_519:
[----:B------:R-:W-:-:S04]  /*31a0*/  F2FP.BF16.F32.PACK_AB R0, RZ, R0 ;  /* 0x00000000ff00723e */ /* 0x000fc800000010ff */
[----:B------:R-:W-:Y:S01]  /*31b0*/  PRMT R24, R0, 0x7610, R24 ;  /* 0x0000761000187816 */ /* 0x000fe20000000018 */
[----:B------:R-:W-:Y:S06]  /*31c0*/  BRA `(.L_x_494) ;  /* 0x00000000006c7947 */ /* 0x000fec0003800000 */
.L_x_493:
        /* <DEDUP_REMOVED lines=16> */
.L_x_521:
[----:B------:R-:W-:Y:S01]  /*32d0*/  PRMT R24, RZ, 0x7610, R24 ;  /* 0x00007610ff187816 */ /* 0x000fe20000000018 */
[----:B------:R-:W-:Y:S06]  /*32e0*/  BRA `(.L_x_494) ;  /* 0x0000000000247947 */ /* 0x000fec0003800000 */
.L_x_518:
[----:B------:R-:W2:Y:S02]  /*32f0*/  LDG.E.64 R4, desc[UR36][R4.64] ;  /* 0x0000002404047981 */ /* 0x000ea4000c1e1b00 */
[----:B--2---:R-:W0:Y:S02]  /*3300*/  I2F.U64 R0, R4 ;  /* 0x0000000400007312 */ /* 0x004e240000301000 */
[----:B0-----:R-:W-:-:S04]  /*3310*/  F2FP.BF16.F32.PACK_AB R0, RZ, R0 ;  /* 0x00000000ff00723e */ /* 0x001fc800000010ff */
[----:B------:R-:W-:Y:S01]  /*3320*/  PRMT R24, R0, 0x7610, R24 ;  /* 0x0000761000187816 */ /* 0x000fe20000000018 */
[----:B------:R-:W-:Y:S06]  /*3330*/  BRA `(.L_x_494) ;  /* 0x0000000000107947 */ /* 0x000fec0003800000 */
.L_x_517:
[----:B------:R-:W2:Y:S02]  /*3340*/  LDG.E R4, desc[UR36][R4.64] ;  /* 0x0000002404047981 */ /* 0x000ea4000c1e1900 */
[----:B--2---:R-:W-:-:S04]  /*3350*/  I2FP.F32.U32 R0, R4 ;  /* 0x0000000400007245 */ /* 0x004fc80000201000 */
[----:B------:R-:W-:-:S04]  /*3360*/  F2FP.BF16.F32.PACK_AB R0, RZ, R0 ;  /* 0x00000000ff00723e */ /* 0x000fc800000010ff */
[----:B------:R-:W-:-:S07]  /*3370*/  PRMT R24, R0, 0x7610, R24 ;  /* 0x0000761000187816 */ /* 0x000fce0000000018 */
.L_x_494:
        /* <DEDUP_REMOVED lines=21> */
.L_x_525:
[----:B------:R-:W2:Y:S02]  /*34d0*/  LDG.E.U8 R4, desc[UR36][R4.64] ;  /* 0x0000002404047981 */ /* 0x000ea4000c1e1100 */
[----:B--2---:R-:W-:-:S04]  /*34e0*/  I2FP.F32.U32 R0, R4 ;  /* 0x0000000400007245 */ /* 0x004fc80000201000 */
[----:B------:R-:W-:-:S04]  /*34f0*/  F2FP.BF16.F32.PACK_AB R0, RZ, R0 ;  /* 0x00000000ff00723e */ /* 0x000fc800000010ff */
[----:B------:R-:W-:Y:S01]  /*3500*/  PRMT R22, R0, 0x7610, R22 ;  /* 0x0000761000167816 */ /* 0x000fe20000000016 */
[----:B------:R-:W-:Y:S06]  /*3510*/  BRA `(.L_x_527) ;  /* 0x0000000c00c47947 */ /* 0x000fec0003800000 */
.L_x_524:
        /* <DEDUP_REMOVED lines=11> */
.L_x_529:
[----:B------:R-:W2:Y:S02]  /*35d0*/  LDG.E R4, desc[UR36][R4.64] ;  /* 0x0000002404047981 */ /* 0x000ea4000c1e1900 */
[----:B--2---:R-:W-:-:S04]  /*35e0*/  I2FP.F32.S32 R0, R4 ;  /* 0x0000000400007245 */ /* 0x004fc80000201400 */
[----:B------:R-:W-:-:S04]  /*35f0*/  F2FP.BF16.F32.PACK_AB R0, RZ, R0 ;  /* 0x00000000ff00723e */ /* 0x000fc800000010ff */
[----:B------:R-:W-:Y:S01]  /*3600*/  PRMT R22, R0, 0x7610, R22 ;  /* 0x0000761000167816 */ /* 0x000fe20000000016 */
[----:B------:R-:W-:Y:S06]  /*3610*/  BRA `(.L_x_527) ;  /* 0x0000000c00847947 */ /* 0x000fec0003800000 */
.L_x_528:
[----:B------:R-:W2:Y:S02]  /*3620*/  LDG.E.U16 R4, desc[UR36][R4.64] ;  /* 0x0000002404047981 */ /* 0x000ea4000c1e1500 */
[----:B--2---:R-:W0:Y:S02]  /*3630*/  I2F.S16 R0, R4 ;  /* 0x0000000400007306 */ /* 0x004e240000101400 */
[----:B0-----:R-:W-:-:S04]  /*3640*/  F2FP.BF16.F32.PACK_AB R0, RZ, R0 ;  /* 0x00000000ff00723e */ /* 0x001fc800000010ff */
[----:B------:R-:W-:Y:S01]  /*3650*/  PRMT R22, R0, 0x7610, R22 ;  /* 0x0000761000167816 */ /* 0x000fe20000000016 */
[----:B------:R-:W-:Y:S06]  /*3660*/  BRA `(.L_x_527) ;  /* 0x0000000c00707947 */ /* 0x000fec0003800000 */
.L_x_523:
        /* <DEDUP_REMOVED lines=9> */
.L_x_531:
[----:B------:R-:W2:Y:S02]  /*3700*/  LDG.E.U16 R0, desc[UR36][R4.64] ;  /* 0x0000002404007981 */ /* 0x000ea4000c1e1500 */
[----:B--2---:R-:W-:-:S05]  /*3710*/  HADD2.F32 R0, -RZ, R0.H0_H0 ;  /* 0x20000000ff007230 */ /* 0x004fca0000004100 */
[----:B------:R-:W-:-:S04]  /*3720*/  F2FP.BF16.F32.PACK_AB R0, RZ, R0 ;  /* 0x00000000ff00723e */ /* 0x000fc800000010ff */
[----:B------:R-:W-:Y:S01]  /*3730*/  PRMT R22, R0, 0x7610, R22 ;  /* 0x0000761000167816 */ /* 0x000fe20000000016 */
[----:B------:R-:W-:Y:S06]  /*3740*/  BRA `(.L_x_527) ;  /* 0x0000000c00387947 */ /* 0x000fec0003800000 */
.L_x_530:
        /* <DEDUP_REMOVED lines=9> */
.L_x_533:
[----:B------:R-:W2:Y:S02]  /*37e0*/  LDG.E.U16 R4, desc[UR36][R4.64] ;  /* 0x0000002404047981 */ /* 0x000ea4000c1e1500 */
[----:B--2---:R-:W-:-:S05]  /*37f0*/  HADD2.F32 R0, -RZ, R4.H0_H0 ;  /* 0x20000004ff007230 */ /* 0x004fca0000004100 */
[----:B------:R-:W-:-:S04]  /*3800*/  F2FP.BF16.F32.PACK_AB R0, RZ, R0 ;  /* 0x00000000ff00723e */ /* 0x000fc800000010ff */
[----:B------:R-:W-:Y:S01]  /*3810*/  PRMT R22, R0, 0x7610, R22 ;  /* 0x0000761000167816 */ /* 0x000fe20000000016 */
[----:B------:R-:W-:Y:S06]  /*3820*/  BRA `(.L_x_527) ;  /* 0x0000000c00007947 */ /* 0x000fec0003800000 */
.L_x_532:
        /* <DEDUP_REMOVED lines=9> */
.L_x_522:
        /* <DEDUP_REMOVED lines=14> */
.L_x_536:
        /* <DEDUP_REMOVED lines=9> */
.L_x_535:
        /* <DEDUP_REMOVED lines=27> */
.L_x_538:
        /* <DEDUP_REMOVED lines=15> */
.L_x_537:
[----:B------:R0:W5:Y:S01]  /*3cd0*/  LDG.E.U16 R22, desc[UR36][R4.64] ;  /* 0x0000002404167981 */ /* 0x000162000c1e1500 */
[----:B------:R-:W-:Y:S05]  /*3ce0*/  BRA `(.L_x_527) ;  /* 0x0000000400d07947 */ /* 0x000fea0003800000 */
.L_x_534:
        /* <DEDUP_REMOVED lines=13> */
.L_x_541:
        /* <DEDUP_REMOVED lines=21> */
.L_x_545:
[----:B------:R-:W-:Y:S05]  /*3f10*/  BSYNC.RECONVERGENT B1 ;  /* 0x0000000000017941 */ /* 0x000fea0003800200 */
.L_x_544:
[----:B------:R-:W-:Y:S01]  /*3f20*/  IMAD.SHL.U32 R0, R0, 0x100000, RZ ;  /* 0x0010000000007824 */ /* 0x000fe200078e00ff */
[----:B------:R-:W-:-:S04]  /*3f30*/  LEA R3, R3, 0x3b800000, 0x17 ;  /* 0x3b80000003037811 */ /* 0x000fc800078eb8ff */
[----:B------:R-:W-:-:S07]  /*3f40*/  LOP3.LUT R0, R3, R0, R7, 0xfe, !PT ;  /* 0x0000000003007212 */ /* 0x000fce00078efe07 */
.L_x_543:
[----:B------:R-:W-:Y:S05]  /*3f50*/  BSYNC.RECONVERGENT B0 ;  /* 0x0000000000007941 */ /* 0x000fea0003800200 */
.L_x_542:
[----:B------:R-:W-:-:S04]  /*3f60*/  F2FP.BF16.F32.PACK_AB R0, RZ, R0 ;  /* 0x00000000ff00723e */ /* 0x000fc800000010ff */
[----:B------:R-:W-:Y:S01]  /*3f70*/  PRMT R22, R0, 0x7610, R22 ;  /* 0x0000761000167816 */ /* 0x000fe20000000016 */
[----:B------:R-:W-:Y:S06]  /*3f80*/  BRA `(.L_x_527) ;  /* 0x0000000400287947 */ /* 0x000fec0003800000 */
.L_x_540:
        /* <DEDUP_REMOVED lines=21> */
.L_x_549:
[----:B------:R-:W-:Y:S05]  /*40e0*/  BSYNC.RECONVERGENT B1 ;  /* 0x0000000000017941 */ /* 0x000fea0003800200 */
.L_x_548:
[----:B------:R-:W-:Y:S01]  /*40f0*/  IMAD.SHL.U32 R0, R0, 0x200000, RZ ;  /* 0x0020000000007824 */ /* 0x000fe200078e00ff */
[----:B------:R-:W-:-:S04]  /*4100*/  LEA R3, R3, 0x37800000, 0x17 ;  /* 0x3780000003037811 */ /* 0x000fc800078eb8ff */
[----:B------:R-:W-:-:S07]  /*4110*/  LOP3.LUT R0, R3, R0, R7, 0xfe, !PT ;  /* 0x0000000003007212 */ /* 0x000fce00078efe07 */
.L_x_547:
[----:B------:R-:W-:Y:S05]  /*4120*/  BSYNC.RECONVERGENT B0 ;  /* 0x0000000000007941 */ /* 0x000fea0003800200 */
.L_x_546:
[----:B------:R-:W-:-:S04]  /*4130*/  F2FP.BF16.F32.PACK_AB R0, RZ, R0 ;  /* 0x00000000ff00723e */ /* 0x000fc800000010ff */
[----:B------:R-:W-:Y:S01]  /*4140*/  PRMT R22, R0, 0x7610, R22 ;  /* 0x0000761000167816 */ /* 0x000fe20000000016 */
[----:B------:R-:W-:Y:S06]  /*4150*/  BRA `(.L_x_527) ;  /* 0x0000000000b47947 */ /* 0x000fec0003800000 */
.L_x_539:
        /* <DEDUP_REMOVED lines=14> */
.L_x_553:
[----:B------:R-:W-:Y:S05]  /*4240*/  BSYNC.RECONVERGENT B0 ;  /* 0x0000000000007941 */ /* 0x000fea0003800200 */
.L_x_552:
[----:B------:R-:W-:-:S04]  /*4250*/  F2FP.BF16.F32.PACK_AB R0, RZ, R0 ;  /* 0x00000000ff00723e */ /* 0x000fc800000010ff */
[----:B------:R-:W-:Y:S01]  /*4260*/  PRMT R22, R0, 0x7610, R22 ;  /* 0x0000761000167816 */ /* 0x000fe20000000016 */
[----:B------:R-:W-:Y:S06]  /*4270*/  BRA `(.L_x_527) ;  /* 0x00000000006c7947 */ /* 0x000fec0003800000 */
.L_x_526:
        /* <DEDUP_REMOVED lines=16> */
.L_x_554:
[----:B------:R-:W-:Y:S01]  /*4380*/  PRMT R22, RZ, 0x7610, R22 ;  /* 0x00007610ff167816 */ /* 0x000fe20000000016 */
[----:B------:R-:W-:Y:S06]  /*4390*/  BRA `(.L_x_527) ;  /* 0x0000000000247947 */ /* 0x000fec0003800000 */
.L_x_551:
[----:B------:R-:W2:Y:S02]  /*43a0*/  LDG.E.64 R4, desc[UR36][R4.64] ;  /* 0x0000002404047981 */ /* 0x000ea4000c1e1b00 */
[----:B--2---:R-:W0:Y:S02]  /*43b0*/  I2F.U64 R0, R4 ;  /* 0x0000000400007312 */ /* 0x004e240000301000 */
[----:B0-----:R-:W-:-:S04]  /*43c0*/  F2FP.BF16.F32.PACK_AB R0, RZ, R0 ;  /* 0x00000000ff00723e */ /* 0x001fc800000010ff */
[----:B------:R-:W-:Y:S01]  /*43d0*/  PRMT R22, R0, 0x7610, R22 ;  /* 0x0000761000167816 */ /* 0x000fe20000000016 */
[----:B------:R-:W-:Y:S06]  /*43e0*/  BRA `(.L_x_527) ;  /* 0x0000000000107947 */ /* 0x000fec0003800000 */
.L_x_550:
[----:B------:R-:W2:Y:S02]  /*43f0*/  LDG.E R4, desc[UR36][R4.64] ;  /* 0x0000002404047981 */ /* 0x000ea4000c1e1900 */
[----:B--2---:R-:W-:-:S04]  /*4400*/  I2FP.F32.U32 R0, R4 ;  /* 0x0000000400007245 */ /* 0x004fc80000201000 */
[----:B------:R-:W-:-:S04]  /*4410*/  F2FP.BF16.F32.PACK_AB R0, RZ, R0 ;  /* 0x00000000ff00723e */ /* 0x000fc800000010ff */
[----:B------:R-:W-:-:S07]  /*4420*/  PRMT R22, R0, 0x7610, R22 ;  /* 0x0000761000167816 */ /* 0x000fce0000000016 */
.L_x_527:
[----:B------:R-:W-:-:S07]  /*4430*/  VIADD R19, R19, 0x80 ;  /* 0x0000008013137836 */ /* 0x000fce0000000000 */
.L_x_488:
[----:B------:R-:W-:Y:S05]  /*4440*/  BSYNC.RECONVERGENT B6 ;  /* 0x0000000000067941 */ /* 0x000fea0003800200 */
.L_x_487:
        /* <DEDUP_REMOVED lines=27> */
.L_x_560:
[----:B------:R-:W2:Y:S02]  /*4600*/  LDG.E.U8 R4, desc[UR36][R4.64] ;  /* 0x0000002404047981 */ /* 0x000ea4000c1e1100 */
[----:B--2---:R-:W-:-:S04]  /*4610*/  I2FP.F32.U32 R0, R4 ;  /* 0x0000000400007245 */ /* 0x004fc80000201000 */
[----:B------:R-:W-:-:S04]  /*4620*/  F2FP.BF16.F32.PACK_AB R0, RZ, R0 ;  /* 0x00000000ff00723e */ /* 0x000fc800000010ff */
[----:B------:R-:W-:Y:S01]  /*4630*/  PRMT R26, R0, 0x7610, R26 ;  /* 0x00007610001a7816 */ /* 0x000fe2000000001a */
[----:B------:R-:W-:Y:S06]  /*4640*/  BRA `(.L_x_562) ;  /* 0x0000000c00c47947 */ /* 0x000fec0003800000 */
.L_x_559:
        /* <DEDUP_REMOVED lines=11> */
.L_x_564:
[----:B------:R-:W2:Y:S02]  /*4700*/  LDG.E R4, desc[UR36][R4.64] ;  /* 0x0000002404047981 */ /* 0x000ea4000c1e1900 */
[----:B--2---:R-:W-:-:S04]  /*4710*/  I2FP.F32.S32 R0, R4 ;  /* 0x0000000400007245 */ /* 0x004fc80000201400 */
[----:B------:R-:W-:-:S04]  /*4720*/  F2FP.BF16.F32.PACK_AB R0, RZ, R0 ;  /* 0x00000000ff00723e */ /* 0x000fc800000010ff */
[----:B------:R-:W-:Y:S01]  /*4730*/  PRMT R26, R0, 0x7610, R26 ;  /* 0x00007610001a7816 */ /* 0x000fe2000000001a */
[----:B------:R-:W-:Y:S06]  /*4740*/  BRA `(.L_x_562) ;  /* 0x0000000c00847947 */ /* 0x000fec0003800000 */
.L_x_563:
[----:B------:R-:W2:Y:S02]  /*4750*/  LDG.E.U16 R4, desc[UR36][R4.64] ;  /* 0x0000002404047981 */ /* 0x000ea4000c1e1500 */
[----:B--2---:R-:W0:Y:S02]  /*4760*/  I2F.S16 R0, R4 ;  /* 0x0000000400007306 */ /* 0x004e240000101400 */
[----:B0-----:R-:W-:-:S04]  /*4770*/  F2FP.BF16.F32.PACK_AB R0, RZ, R0 ;  /* 0x00000000ff00723e */ /* 0x001fc800000010ff */
[----:B------:R-:W-:Y:S01]  /*4780*/  PRMT R26, R0, 0x7610, R26 ;  /* 0x00007610001a7816 */ /* 0x000fe2000000001a */
[----:B------:R-:W-:Y:S06]  /*4790*/  BRA `(.L_x_562) ;  /* 0x0000000c00707947 */ /* 0x000fec0003800000 */
.L_x_558:
        /* <DEDUP_REMOVED lines=9> */
.L_x_566:
[----:B------:R-:W2:Y:S02]  /*4830*/  LDG.E.U16 R0, desc[UR36][R4.64] ;  /* 0x0000002404007981 */ /* 0x000ea4000c1e1500 */
[----:B--2---:R-:W-:-:S05]  /*4840*/  HADD2.F32 R0, -RZ, R0.H0_H0 ;  /* 0x20000000ff007230 */ /* 0x004fca0000004100 */
[----:B------:R-:W-:-:S04]  /*4850*/  F2FP.BF16.F32.PACK_AB R0, RZ, R0 ;  /* 0x00000000ff00723e */ /* 0x000fc800000010ff */
[----:B------:R-:W-:Y:S01]  /*4860*/  PRMT R26, R0, 0x7610, R26 ;  /* 0x00007610001a7816 */ /* 0x000fe2000000001a */
[----:B------:R-:W-:Y:S06]  /*4870*/  BRA `(.L_x_562) ;  /* 0x0000000c00387947 */ /* 0x000fec0003800000 */
.L_x_565:
        /* <DEDUP_REMOVED lines=9> */
.L_x_568:
[----:B------:R-:W2:Y:S02]  /*4910*/  LDG.E.U16 R4, desc[UR36][R4.64] ;  /* 0x0000002404047981 */ /* 0x000ea4000c1e1500 */
[----:B--2---:R-:W-:-:S05]  /*4920*/  HADD2.F32 R0, -RZ, R4.H0_H0 ;  /* 0x20000004ff007230 */ /* 0x004fca0000004100 */
[----:B------:R-:W-:-:S04]  /*4930*/  F2FP.BF16.F32.PACK_AB R0, RZ, R0 ;  /* 0x00000000ff00723e */ /* 0x000fc800000010ff */
[----:B------:R-:W-:Y:S01]  /*4940*/  PRMT R26, R0, 0x7610, R26 ;  /* 0x00007610001a7816 */ /* 0x000fe2000000001a */
[----:B------:R-:W-:Y:S06]  /*4950*/  BRA `(.L_x_562) ;  /* 0x0000000c00007947 */ /* 0x000fec0003800000 */
.L_x_567:
        /* <DEDUP_REMOVED lines=9> */
.L_x_557:
        /* <DEDUP_REMOVED lines=14> */
.L_x_571:
        /* <DEDUP_REMOVED lines=9> */
.L_x_570:
        /* <DEDUP_REMOVED lines=27> */
.L_x_573:
        /* <DEDUP_REMOVED lines=15> */
.L_x_572:
[----:B------:R0:W5:Y:S01]  /*4e00*/  LDG.E.U16 R26, desc[UR36][R4.64] ;  /* 0x00000024041a7981 */ /* 0x000162000c1e1500 */
[----:B------:R-:W-:Y:S05]  /*4e10*/  BRA `(.L_x_562) ;  /* 0x0000000400d07947 */ /* 0x000fea0003800000 */
.L_x_569:
        /* <DEDUP_REMOVED lines=13> */
.L_x_576:
        /* <DEDUP_REMOVED lines=21> */
.L_x_580:
[----:B------:R-:W-:Y:S05]  /*5040*/  BSYNC.RECONVERGENT B1 ;  /* 0x0000000000017941 */ /* 0x000fea0003800200 */
.L_x_579:
[----:B------:R-:W-:Y:S01]  /*5050*/  IMAD.SHL.U32 R0, R0, 0x100000, RZ ;  /* 0x0010000000007824 */ /* 0x000fe200078e00ff */
[----:B------:R-:W-:-:S04]  /*5060*/  LEA R3, R3, 0x3b800000, 0x17 ;  /* 0x3b80000003037811 */ /* 0x000fc800078eb8ff */
[----:B------:R-:W-:-:S07]  /*5070*/  LOP3.LUT R0, R3, R0, R7, 0xfe, !PT ;  /* 0x0000000003007212 */ /* 0x000fce00078efe07 */
.L_x_578:
[----:B------:R-:W-:Y:S05]  /*5080*/  BSYNC.RECONVERGENT B0 ;  /* 0x0000000000007941 */ /* 0x000fea0003800200 */
.L_x_577:
[----:B------:R-:W-:-:S04]  /*5090*/  F2FP.BF16.F32.PACK_AB R0, RZ, R0 ;  /* 0x00000000ff00723e */ /* 0x000fc800000010ff */
[----:B------:R-:W-:Y:S01]  /*50a0*/  PRMT R26, R0, 0x7610, R26 ;  /* 0x00007610001a7816 */ /* 0x000fe2000000001a */
[----:B------:R-:W-:Y:S06]  /*50b0*/  BRA `(.L_x_562) ;  /* 0x0000000400287947 */ /* 0x000fec0003800000 */
.L_x_575:
        /* <DEDUP_REMOVED lines=21> */
.L_x_584:
[----:B------:R-:W-:Y:S05]  /*5210*/  BSYNC.RECONVERGENT B1 ;  /* 0x0000000000017941 */ /* 0x000fea0003800200 */
.L_x_583:
[----:B------:R-:W-:Y:S01]  /*5220*/  IMAD.SHL.U32 R0, R0, 0x200000, RZ ;  /* 0x0020000000007824 */ /* 0x000fe200078e00ff */
[----:B------:R-:W-:-:S04]  /*5230*/  LEA R3, R3, 0x37800000, 0x17 ;  /* 0x3780000003037811 */ /* 0x000fc800078eb8ff */
[----:B------:R-:W-:-:S07]  /*5240*/  LOP3.LUT R0, R3, R0, R7, 0xfe, !PT ;  /* 0x0000000003007212 */ /* 0x000fce00078efe07 */
.L_x_582:
[----:B------:R-:W-:Y:S05]  /*5250*/  BSYNC.RECONVERGENT B0 ;  /* 0x0000000000007941 */ /* 0x000fea0003800200 */
.L_x_581:
[----:B------:R-:W-:-:S04]  /*5260*/  F2FP.BF16.F32.PACK_AB R0, RZ, R0 ;  /* 0x00000000ff00723e */ /* 0x000fc800000010ff */
[----:B------:R-:W-:Y:S01]  /*5270*/  PRMT R26, R0, 0x7610, R26 ;  /* 0x00007610001a7816 */ /* 0x000fe2000000001a */
[----:B------:R-:W-:Y:S06]  /*5280*/  BRA `(.L_x_562) ;  /* 0x0000000000b47947 */ /* 0x000fec0003800000 */
.L_x_574:
        /* <DEDUP_REMOVED lines=14> */
.L_x_588:
[----:B------:R-:W-:Y:S05]  /*5370*/  BSYNC.RECONVERGENT B0 ;  /* 0x0000000000007941 */ /* 0x000fea0003800200 */
.L_x_587:
[----:B------:R-:W-:-:S04]  /*5380*/  F2FP.BF16.F32.PACK_AB R0, RZ, R0 ;  /* 0x00000000ff00723e */ /* 0x000fc800000010ff */
[----:B------:R-:W-:Y:S01]  /*5390*/  PRMT R26, R0, 0x7610, R26 ;  /* 0x00007610001a7816 */ /* 0x000fe2000000001a */
[----:B------:R-:W-:Y:S06]  /*53a0*/  BRA `(.L_x_562) ;  /* 0x00000000006c7947 */ /* 0x000fec0003800000 */
.L_x_561:
        /* <DEDUP_REMOVED lines=16> */
.L_x_589:
[----:B------:R-:W-:Y:S01]  /*54b0*/  PRMT R26, RZ, 0x7610, R26 ;  /* 0x00007610ff1a7816 */ /* 0x000fe2000000001a */
[----:B------:R-:W-:Y:S06]  /*54c0*/  BRA `(.L_x_562) ;  /* 0x0000000000247947 */ /* 0x000fec0003800000 */
.L_x_586:
[----:B------:R-:W2:Y:S02]  /*54d0*/  LDG.E.64 R4, desc[UR36][R4.64] ;  /* 0x0000002404047981 */ /* 0x000ea4000c1e1b00 */
[----:B--2---:R-:W0:Y:S02]  /*54e0*/  I2F.U64 R0, R4 ;  /* 0x0000000400007312 */ /* 0x004e240000301000 */
[----:B0-----:R-:W-:-:S04]  /*54f0*/  F2FP.BF16.F32.PACK_AB R0, RZ, R0 ;  /* 0x00000000ff00723e */ /* 0x001fc800000010ff */
[----:B------:R-:W-:Y:S01]  /*5500*/  PRMT R26, R0, 0x7610, R26 ;  /* 0x00007610001a7816 */ /* 0x000fe2000000001a */
[----:B------:R-:W-:Y:S06]  /*5510*/  BRA `(.L_x_562) ;  /* 0x0000000000107947 */ /* 0x000fec0003800000 */
.L_x_585:
[----:B------:R-:W2:Y:S02]  /*5520*/  LDG.E R4, desc[UR36][R4.64] ;  /* 0x0000002404047981 */ /* 0x000ea4000c1e1900 */
[----:B--2---:R-:W-:-:S04]  /*5530*/  I2FP.F32.U32 R0, R4 ;  /* 0x0000000400007245 */ /* 0x004fc80000201000 */
[----:B------:R-:W-:-:S04]  /*5540*/  F2FP.BF16.F32.PACK_AB R0, RZ, R0 ;  /* 0x00000000ff00723e */ /* 0x000fc800000010ff */
[----:B------:R-:W-:-:S07]  /*5550*/  PRMT R26, R0, 0x7610, R26 ;  /* 0x00007610001a7816 */ /* 0x000fce000000001a */
.L_x_562:
[----:B------:R-:W1:Y:S01]  /*5560*/  LDCU.U8 UR6, c[0x0][0x3a5] ;  /* 0x000074a0ff0677ac */ /* 0x000e620008000000 */
[----:B0-----:R-:W0:Y:S01]  /*5570*/  LDC.64 R4, c[0x0][0x398] ;  /* 0x0000e600ff047b82 */ /* 0x001e220000000a00 */
[----:B------:R-:W2:Y:S01]  /*5580*/  LDCU UR5, c[0x0][0x3ac] ;  /* 0x00007580ff0577ac */ /* 0x000ea20008000800 */
[----:B-1----:R-:W-:-:S04]  /*5590*/  UPRMT UR4, UR6, 0x9910, URZ ;  /* 0x0000991006047896 */ /* 0x002fc800080000ff */
[----:B------:R-:W-:Y:S01]  /*55a0*/  UISETP.GT.AND UP0, UPT, UR4, 0x9, UPT ;  /* 0x000000090400788c */ /* 0x000fe2000bf04270 */
[----:B--2---:R-:W-:-:S05]  /*55b0*/  IMAD R17, R17, UR5, RZ ;  /* 0x0000000511117c24 */ /* 0x004fca000f8e02ff */
        /* <DEDUP_REMOVED lines=16> */
.L_x_593:
[----:B------:R-:W2:Y:S02]  /*56c0*/  LDG.E.U8 R4, desc[UR36][R4.64] ;  /* 0x0000002404047981 */ /* 0x000ea4000c1e1100 */
[----:B--2---:R-:W-:-:S04]  /*56d0*/  I2FP.F32.U32 R0, R4 ;  /* 0x0000000400007245 */ /* 0x004fc80000201000 */
[----:B------:R-:W-:-:S04]  /*56e0*/  F2FP.BF16.F32.PACK_AB R0, RZ, R0 ;  /* 0x00000000ff00723e */ /* 0x000fc800000010ff */
[----:B------:R-:W-:Y:S01]  /*56f0*/  PRMT R17, R0, 0x7610, R17 ;  /* 0x0000761000117816 */ /* 0x000fe20000000011 */
[----:B------:R-:W-:Y:S06]  /*5700*/  BRA `(.L_x_595) ;  /* 0x0000000c00c47947 */ /* 0x000fec0003800000 */
.L_x_592:
        /* <DEDUP_REMOVED lines=11> */
.L_x_597:
[----:B------:R-:W2:Y:S02]  /*57c0*/  LDG.E R4, desc[UR36][R4.64] ;  /* 0x0000002404047981 */ /* 0x000ea4000c1e1900 */
[----:B--2---:R-:W-:-:S04]  /*57d0*/  I2FP.F32.S32 R0, R4 ;  /* 0x0000000400007245 */ /* 0x004fc80000201400 */
[----:B------:R-:W-:-:S04]  /*57e0*/  F2FP.BF16.F32.PACK_AB R0, RZ, R0 ;  /* 0x00000000ff00723e */ /* 0x000fc800000010ff */
[----:B------:R-:W-:Y:S01]  /*57f0*/  PRMT R17, R0, 0x7610, R17 ;  /* 0x0000761000117816 */ /* 0x000fe20000000011 */
[----:B------:R-:W-:Y:S06]  /*5800*/  BRA `(.L_x_595) ;  /* 0x0000000c00847947 */ /* 0x000fec0003800000 */
.L_x_596:
[----:B------:R-:W2:Y:S02]  /*5810*/  LDG.E.U16 R4, desc[UR36][R4.64] ;  /* 0x0000002404047981 */ /* 0x000ea4000c1e1500 */
[----:B--2---:R-:W0:Y:S02]  /*5820*/  I2F.S16 R0, R4 ;  /* 0x0000000400007306 */ /* 0x004e240000101400 */
[----:B0-----:R-:W-:-:S04]  /*5830*/  F2FP.BF16.F32.PACK_AB R0, RZ, R0 ;  /* 0x00000000ff00723e */ /* 0x001fc800000010ff */
[----:B------:R-:W-:Y:S01]  /*5840*/  PRMT R17, R0, 0x7610, R17 ;  /* 0x0000761000117816 */ /* 0x000fe20000000011 */
[----:B------:R-:W-:Y:S06]  /*5850*/  BRA `(.L_x_595) ;  /* 0x0000000c00707947 */ /* 0x000fec0003800000 */
.L_x_591:
        /* <DEDUP_REMOVED lines=9> */
.L_x_599:
[----:B------:R-:W2:Y:S02]  /*58f0*/  LDG.E.U16 R0, desc[UR36][R4.64] ;  /* 0x0000002404007981 */ /* 0x000ea4000c1e1500 */
[----:B--2---:R-:W-:-:S05]  /*5900*/  HADD2.F32 R0, -RZ, R0.H0_H0 ;  /* 0x20000000ff007230 */ /* 0x004fca0000004100 */
[----:B------:R-:W-:-:S04]  /*5910*/  F2FP.BF16.F32.PACK_AB R0, RZ, R0 ;  /* 0x00000000ff00723e */ /* 0x000fc800000010ff */
[----:B------:R-:W-:Y:S01]  /*5920*/  PRMT R17, R0, 0x7610, R17 ;  /* 0x0000761000117816 */ /* 0x000fe20000000011 */
[----:B------:R-:W-:Y:S06]  /*5930*/  BRA `(.L_x_595) ;  /* 0x0000000c00387947 */ /* 0x000fec0003800000 */
.L_x_598:
        /* <DEDUP_REMOVED lines=9> */
.L_x_601:
[----:B------:R-:W2:Y:S02]  /*59d0*/  LDG.E.U16 R4, desc[UR36][R4.64] ;  /* 0x0000002404047981 */ /* 0x000ea4000c1e1500 */
[----:B--2---:R-:W-:-:S05]  /*59e0*/  HADD2.F32 R0, -RZ, R4.H0_H0 ;  /* 0x20000004ff007230 */ /* 0x004fca0000004100 */
[----:B------:R-:W-:-:S04]  /*59f0*/  F2FP.BF16.F32.PACK_AB R0, RZ, R0 ;  /* 0x00000000ff00723e */ /* 0x000fc800000010ff */
[----:B------:R-:W-:Y:S01]  /*5a00*/  PRMT R17, R0, 0x7610, R17 ;  /* 0x0000761000117816 */ /* 0x000fe20000000011 */
[----:B------:R-:W-:Y:S06]  /*5a10*/  BRA `(.L_x_595) ;  /* 0x0000000c00007947 */ /* 0x000fec0003800000 */
.L_x_600:
        /* <DEDUP_REMOVED lines=9> */
.L_x_590:
        /* <DEDUP_REMOVED lines=14> */
.L_x_604:
        /* <DEDUP_REMOVED lines=9> */
.L_x_603:
        /* <DEDUP_REMOVED lines=27> */
.L_x_606:
        /* <DEDUP_REMOVED lines=15> */
.L_x_605:
[----:B------:R0:W5:Y:S01]  /*5ec0*/  LDG.E.U16 R17, desc[UR36][R4.64] ;  /* 0x0000002404117981 */ /* 0x000162000c1e1500 */
[----:B------:R-:W-:Y:S05]  /*5ed0*/  BRA `(.L_x_595) ;  /* 0x0000000400d07947 */ /* 0x000fea0003800000 */
.L_x_602:
        /* <DEDUP_REMOVED lines=13> */
.L_x_609:
        /* <DEDUP_REMOVED lines=21> */
.L_x_613:
[----:B------:R-:W-:Y:S05]  /*6100*/  BSYNC.RECONVERGENT B1 ;  /* 0x0000000000017941 */ /* 0x000fea0003800200 */
.L_x_612:
[----:B------:R-:W-:Y:S01]  /*6110*/  IMAD.SHL.U32 R0, R0, 0x100000, RZ ;  /* 0x0010000000007824 */ /* 0x000fe200078e00ff */
[----:B------:R-:W-:-:S04]  /*6120*/  LEA R3, R3, 0x3b800000, 0x17 ;  /* 0x3b80000003037811 */ /* 0x000fc800078eb8ff */
[----:B------:R-:W-:-:S07]  /*6130*/  LOP3.LUT R0, R3, R0, R7, 0xfe, !PT ;  /* 0x0000000003007212 */ /* 0x000fce00078efe07 */
.L_x_611:
[----:B------:R-:W-:Y:S05]  /*6140*/  BSYNC.RECONVERGENT B0 ;  /* 0x0000000000007941 */ /* 0x000fea0003800200 */
.L_x_610:
[----:B------:R-:W-:-:S04]  /*6150*/  F2FP.BF16.F32.PACK_AB R0, RZ, R0 ;  /* 0x00000000ff00723e */ /* 0x000fc800000010ff */
[----:B------:R-:W-:Y:S01]  /*6160*/  PRMT R17, R0, 0x7610, R17 ;  /* 0x0000761000117816 */ /* 0x000fe20000000011 */
[----:B------:R-:W-:Y:S06]  /*6170*/  BRA `(.L_x_595) ;  /* 0x0000000400287947 */ /* 0x000fec0003800000 */
.L_x_608:
        /* <DEDUP_REMOVED lines=21> */
.L_x_617:
[----:B------:R-:W-:Y:S05]  /*62d0*/  BSYNC.RECONVERGENT B1 ;  /* 0x0000000000017941 */ /* 0x000fea0003800200 */
.L_x_616:
[----:B------:R-:W-:Y:S01]  /*62e0*/  IMAD.SHL.U32 R0, R0, 0x200000, RZ ;  /* 0x0020000000007824 */ /* 0x000fe200078e00ff */
[----:B------:R-:W-:-:S04]  /*62f0*/  LEA R3, R3, 0x37800000, 0x17 ;  /* 0x3780000003037811 */ /* 0x000fc800078eb8ff */
[----:B------:R-:W-:-:S07]  /*6300*/  LOP3.LUT R0, R3, R0, R7, 0xfe, !PT ;  /* 0x0000000003007212 */ /* 0x000fce00078efe07 */
.L_x_615:
[----:B------:R-:W-:Y:S05]  /*6310*/  BSYNC.RECONVERGENT B0 ;  /* 0x0000000000007941 */ /* 0x000fea0003800200 */
.L_x_614:
[----:B------:R-:W-:-:S04]  /*6320*/  F2FP.BF16.F32.PACK_AB R0, RZ, R0 ;  /* 0x00000000ff00723e */ /* 0x000fc800000010ff */
[----:B------:R-:W-:Y:S01]  /*6330*/  PRMT R17, R0, 0x7610, R17 ;  /* 0x0000761000117816 */ /* 0x000fe20000000011 */
[----:B------:R-:W-:Y:S06]  /*6340*/  BRA `(.L_x_595) ;  /* 0x0000000000b47947 */ /* 0x000fec0003800000 */
.L_x_607:
        /* <DEDUP_REMOVED lines=14> */
.L_x_621:
[----:B------:R-:W-:Y:S05]  /*6430*/  BSYNC.RECONVERGENT B0 ;  /* 0x0000000000007941 */ /* 0x000fea0003800200 */
.L_x_620:
[----:B------:R-:W-:-:S04]  /*6440*/  F2FP.BF16.F32.PACK_AB R0, RZ, R0 ;  /* 0x00000000ff00723e */ /* 0x000fc800000010ff */
[----:B------:R-:W-:Y:S01]  /*6450*/  PRMT R17, R0, 0x7610, R17 ;  /* 0x0000761000117816 */ /* 0x000fe20000000011 */
[----:B------:R-:W-:Y:S06]  /*6460*/  BRA `(.L_x_595) ;  /* 0x00000000006c7947 */ /* 0x000fec0003800000 */
.L_x_594:
        /* <DEDUP_REMOVED lines=16> */
.L_x_622:
[----:B------:R-:W-:Y:S01]  /*6570*/  PRMT R17, RZ, 0x7610, R17 ;  /* 0x00007610ff117816 */ /* 0x000fe20000000011 */
[----:B------:R-:W-:Y:S06]  /*6580*/  BRA `(.L_x_595) ;  /* 0x0000000000247947 */ /* 0x000fec0003800000 */
.L_x_619:
[----:B------:R-:W2:Y:S02]  /*6590*/  LDG.E.64 R4, desc[UR36][R4.64] ;  /* 0x0000002404047981 */ /* 0x000ea4000c1e1b00 */
[----:B--2---:R-:W0:Y:S02]  /*65a0*/  I2F.U64 R0, R4 ;  /* 0x0000000400007312 */ /* 0x004e240000301000 */
[----:B0-----:R-:W-:-:S04]  /*65b0*/  F2FP.BF16.F32.PACK_AB R0, RZ, R0 ;  /* 0x00000000ff00723e */ /* 0x001fc800000010ff */
[----:B------:R-:W-:Y:S01]  /*65c0*/  PRMT R17, R0, 0x7610, R17 ;  /* 0x0000761000117816 */ /* 0x000fe20000000011 */
[----:B------:R-:W-:Y:S06]  /*65d0*/  BRA `(.L_x_595) ;  /* 0x0000000000107947 */ /* 0x000fec0003800000 */
.L_x_618:
[----:B------:R-:W2:Y:S02]  /*65e0*/  LDG.E R4, desc[UR36][R4.64] ;  /* 0x0000002404047981 */ /* 0x000ea4000c1e1900 */
[----:B--2---:R-:W-:-:S04]  /*65f0*/  I2FP.F32.U32 R0, R4 ;  /* 0x0000000400007245 */ /* 0x004fc80000201000 */
[----:B------:R-:W-:-:S04]  /*6600*/  F2FP.BF16.F32.PACK_AB R0, RZ, R0 ;  /* 0x00000000ff00723e */ /* 0x000fc800000010ff */
[----:B------:R-:W-:-:S07]  /*6610*/  PRMT R17, R0, 0x7610, R17 ;  /* 0x0000761000117816 */ /* 0x000fce0000000011 */
.L_x_595:
[----:B------:R-:W-:-:S07]  /*6620*/  VIADD R19, R19, 0x80 ;  /* 0x0000008013137836 */ /* 0x000fce0000000000 */
.L_x_556:
[----:B------:R-:W-:Y:S05]  /*6630*/  BSYNC.RECONVERGENT B6 ;  /* 0x0000000000067941 */ /* 0x000fea0003800200 */
.L_x_555:
        /* <DEDUP_REMOVED lines=27> */
.L_x_628:
[----:B------:R-:W2:Y:S02]  /*67f0*/  LDG.E.U8 R4, desc[UR36][R4.64] ;  /* 0x0000002404047981 */ /* 0x000ea4000c1e1100 */
[----:B--2---:R-:W-:-:S04]  /*6800*/  I2FP.F32.U32 R0, R4 ;  /* 0x0000000400007245 */ /* 0x004fc80000201000 */
[----:B------:R-:W-:-:S04]  /*6810*/  F2FP.BF16.F32.PACK_AB R0, RZ, R0 ;  /* 0x00000000ff00723e */ /* 0x000fc800000010ff */
[----:B------:R-:W-:Y:S01]  /*6820*/  PRMT R27, R0, 0x7610, R27 ;  /* 0x00007610001b7816 */ /* 0x000fe2000000001b */
[----:B------:R-:W-:Y:S06]  /*6830*/  BRA `(.L_x_630) ;  /* 0x0000000c00c47947 */ /* 0x000fec0003800000 */
.L_x_627:
        /* <DEDUP_REMOVED lines=11> */
.L_x_632:
[----:B------:R-:W2:Y:S02]  /*68f0*/  LDG.E R4, desc[UR36][R4.64] ;  /* 0x0000002404047981 */ /* 0x000ea4000c1e1900 */
[----:B--2---:R-:W-:-:S04]  /*6900*/  I2FP.F32.S32 R0, R4 ;  /* 0x0000000400007245 */ /* 0x004fc80000201400 */
[----:B------:R-:W-:-:S04]  /*6910*/  F2FP.BF16.F32.PACK_AB R0, RZ, R0 ;  /* 0x00000000ff00723e */ /* 0x000fc800000010ff */
[----:B------:R-:W-:Y:S01]  /*6920*/  PRMT R27, R0, 0x7610, R27 ;  /* 0x00007610001b7816 */ /* 0x000fe2000000001b */
[----:B------:R-:W-:Y:S06]  /*6930*/  BRA `(.L_x_630) ;  /* 0x0000000c00847947 */ /* 0x000fec0003800000 */
.L_x_631:
[----:B------:R-:W2:Y:S02]  /*6940*/  LDG.E.U16 R4, desc[UR36][R4.64] ;  /* 0x0000002404047981 */ /* 0x000ea4000c1e1500 */
[----:B--2---:R-:W0:Y:S02]  /*6950*/  I2F.S16 R0, R4 ;  /* 0x0000000400007306 */ /* 0x004e240000101400 */
[----:B0-----:R-:W-:-:S04]  /*6960*/  F2FP.BF16.F32.PACK_AB R0, RZ, R0 ;  /* 0x00000000ff00723e */ /* 0x001fc800000010ff */
[----:B------:R-:W-:Y:S01]  /*6970*/  PRMT R27, R0, 0x7610, R27 ;  /* 0x00007610001b7816 */ /* 0x000fe2000000001b */
[----:B------:R-:W-:Y:S06]  /*6980*/  BRA `(.L_x_630) ;  /* 0x0000000c00707947 */ /* 0x000fec0003800000 */
.L_x_626:
        /* <DEDUP_REMOVED lines=9> */
.L_x_634:
[----:B------:R-:W2:Y:S02]  /*6a20*/  LDG.E.U16 R0, desc[UR36][R4.64] ;  /* 0x0000002404007981 */ /* 0x000ea4000c1e1500 */
[----:B--2---:R-:W-:-:S05]  /*6a30*/  HADD2.F32 R0, -RZ, R0.H0_H0 ;  /* 0x20000000ff007230 */ /* 0x004fca0000004100 */
[----:B------:R-:W-:-:S04]  /*6a40*/  F2FP.BF16.F32.PACK_AB R0, RZ, R0 ;  /* 0x00000000ff00723e */ /* 0x000fc800000010ff */
[----:B------:R-:W-:Y:S01]  /*6a50*/  PRMT R27, R0, 0x7610, R27 ;  /* 0x00007610001b7816 */ /* 0x000fe2000000001b */
[----:B------:R-:W-:Y:S06]  /*6a60*/  BRA `(.L_x_630) ;  /* 0x0000000c00387947 */ /* 0x000fec0003800000 */
.L_x_633:
        /* <DEDUP_REMOVED lines=9> */
.L_x_636:
[----:B------:R-:W2:Y:S02]  /*6b00*/  LDG.E.U16 R4, desc[UR36][R4.64] ;  /* 0x0000002404047981 */ /* 0x000ea4000c1e1500 */
[----:B--2---:R-:W-:-:S05]  /*6b10*/  HADD2.F32 R0, -RZ, R4.H0_H0 ;  /* 0x20000004ff007230 */ /* 0x004fca0000004100 */
[----:B------:R-:W-:-:S04]  /*6b20*/  F2FP.BF16.F32.PACK_AB R0, RZ, R0 ;  /* 0x00000000ff00723e */ /* 0x000fc800000010ff */
[----:B------:R-:W-:Y:S01]  /*6b30*/  PRMT R27, R0, 0x7610, R27 ;  /* 0x00007610001b7816 */ /* 0x000fe2000000001b */
[----:B------:R-:W-:Y:S06]  /*6b40*/  BRA `(.L_x_630) ;  /* 0x0000000c00007947 */ /* 0x000fec0003800000 */
.L_x_635:
        /* <DEDUP_REMOVED lines=9> */
.L_x_625:
        /* <DEDUP_REMOVED lines=14> */
.L_x_639:
        /* <DEDUP_REMOVED lines=9> */
.L_x_638:
        /* <DEDUP_REMOVED lines=27> */
.L_x_641:
        /* <DEDUP_REMOVED lines=15> */
.L_x_640:
[----:B------:R0:W5:Y:S01]  /*6ff0*/  LDG.E.U16 R27, desc[UR36][R4.64] ;  /* 0x00000024041b7981 */ /* 0x000162000c1e1500 */
[----:B------:R-:W-:Y:S05]  /*7000*/  BRA `(.L_x_630) ;  /* 0x0000000400d07947 */ /* 0x000fea0003800000 */
.L_x_637:
        /* <DEDUP_REMOVED lines=13> */
.L_x_644:
        /* <DEDUP_REMOVED lines=21> */
.L_x_648:
[----:B------:R-:W-:Y:S05]  /*7230*/  BSYNC.RECONVERGENT B1 ;  /* 0x0000000000017941 */ /* 0x000fea0003800200 */
.L_x_647:
[----:B------:R-:W-:Y:S01]  /*7240*/  IMAD.SHL.U32 R0, R0, 0x100000, RZ ;  /* 0x0010000000007824 */ /* 0x000fe200078e00ff */
[----:B------:R-:W-:-:S04]  /*7250*/  LEA R3, R3, 0x3b800000, 0x17 ;  /* 0x3b80000003037811 */ /* 0x000fc800078eb8ff */
[----:B------:R-:W-:-:S07]  /*7260*/  LOP3.LUT R0, R3, R0, R7, 0xfe, !PT ;  /* 0x0000000003007212 */ /* 0x000fce00078efe07 */
.L_x_646:
[----:B------:R-:W-:Y:S05]  /*7270*/  BSYNC.RECONVERGENT B0 ;  /* 0x0000000000007941 */ /* 0x000fea0003800200 */
.L_x_645:
[----:B------:R-:W-:-:S04]  /*7280*/  F2FP.BF16.F32.PACK_AB R0, RZ, R0 ;  /* 0x00000000ff00723e */ /* 0x000fc800000010ff */
[----:B------:R-:W-:Y:S01]  /*7290*/  PRMT R27, R0, 0x7610, R27 ;  /* 0x00007610001b7816 */ /* 0x000fe2000000001b */
[----:B------:R-:W-:Y:S06]  /*72a0*/  BRA `(.L_x_630) ;  /* 0x0000000400287947 */ /* 0x000fec0003800000 */
.L_x_643:
        /* <DEDUP_REMOVED lines=21> */
.L_x_652:
[----:B------:R-:W-:Y:S05]  /*7400*/  BSYNC.RECONVERGENT B1 ;  /* 0x0000000000017941 */ /* 0x000fea0003800200 */
.L_x_651:
[----:B------:R-:W-:Y:S01]  /*7410*/  IMAD.SHL.U32 R0, R0, 0x200000, RZ ;  /* 0x0020000000007824 */ /* 0x000fe200078e00ff */
[----:B------:R-:W-:-:S04]  /*7420*/  LEA R3, R3, 0x37800000, 0x17 ;  /* 0x3780000003037811 */ /* 0x000fc800078eb8ff */
[----:B------:R-:W-:-:S07]  /*7430*/  LOP3.LUT R0, R3, R0, R7, 0xfe, !PT ;  /* 0x0000000003007212 */ /* 0x000fce00078efe07 */
.L_x_650:
[----:B------:R-:W-:Y:S05]  /*7440*/  BSYNC.RECONVERGENT B0 ;  /* 0x0000000000007941 */ /* 0x000fea0003800200 */
.L_x_649:
[----:B------:R-:W-:-:S04]  /*7450*/  F2FP.BF16.F32.PACK_AB R0, RZ, R0 ;  /* 0x00000000ff00723e */ /* 0x000fc800000010ff */
[----:B------:R-:W-:Y:S01]  /*7460*/  PRMT R27, R0, 0x7610, R27 ;  /* 0x00007610001b7816 */ /* 0x000fe2000000001b */
[----:B------:R-:W-:Y:S06]  /*7470*/  BRA `(.L_x_630) ;  /* 0x0000000000b47947 */ /* 0x000fec0003800000 */
.L_x_642:
        /* <DEDUP_REMOVED lines=14> */
.L_x_656:
[----:B------:R-:W-:Y:S05]  /*7560*/  BSYNC.RECONVERGENT B0 ;  /* 0x0000000000007941 */ /* 0x000fea0003800200 */
.L_x_655:
[----:B------:R-:W-:-:S04]  /*7570*/  F2FP.BF16.F32.PACK_AB R0, RZ, R0 ;  /* 0x00000000ff00723e */ /* 0x000fc800000010ff */
[----:B------:R-:W-:Y:S01]  /*7580*/  PRMT R27, R0, 0x7610, R27 ;  /* 0x00007610001b7816 */ /* 0x000fe2000000001b */
[----:B------:R-:W-:Y:S06]  /*7590*/  BRA `(.L_x_630) ;  /* 0x00000000006c7947 */ /* 0x000fec0003800000 */
.L_x_629:
        /* <DEDUP_REMOVED lines=16> */
.L_x_657:
[----:B------:R-:W-:Y:S01]  /*76a0*/  PRMT R27, RZ, 0x7610, R27 ;  /* 0x00007610ff1b7816 */ /* 0x000fe2000000001b */
[----:B------:R-:W-:Y:S06]  /*76b0*/  BRA `(.L_x_630) ;  /* 0x0000000000247947 */ /* 0x000fec0003800000 */
.L_x_654:
[----:B------:R-:W2:Y:S02]  /*76c0*/  LDG.E.64 R4, desc[UR36][R4.64] ;  /* 0x0000002404047981 */ /* 0x000ea4000c1e1b00 */
[----:B--2---:R-:W0:Y:S02]  /*76d0*/  I2F.U64 R0, R4 ;  /* 0x0000000400007312 */ /* 0x004e240000301000 */
[----:B0-----:R-:W-:-:S04]  /*76e0*/  F2FP.BF16.F32.PACK_AB R0, RZ, R0 ;  /* 0x00000000ff00723e */ /* 0x001fc800000010ff */
[----:B------:R-:W-:Y:S01]  /*76f0*/  PRMT R27, R0, 0x7610, R27 ;  /* 0x00007610001b7816 */ /* 0x000fe2000000001b */
[----:B------:R-:W-:Y:S06]  /*7700*/  BRA `(.L_x_630) ;  /* 0x0000000000107947 */ /* 0x000fec0003800000 */
.L_x_653:
[----:B------:R-:W2:Y:S02]  /*7710*/  LDG.E R4, desc[UR36][R4.64] ;  /* 0x0000002404047981 */ /* 0x000ea4000c1e1900 */
[----:B--2---:R-:W-:-:S04]  /*7720*/  I2FP.F32.U32 R0, R4 ;  /* 0x0000000400007245 */ /* 0x004fc80000201000 */
[----:B------:R-:W-:-:S04]  /*7730*/  F2FP.BF16.F32.PACK_AB R0, RZ, R0 ;  /* 0x00000000ff00723e */ /* 0x000fc800000010ff */
[----:B------:R-:W-:-:S07]  /*7740*/  PRMT R27, R0, 0x7610, R27 ;  /* 0x00007610001b7816 */ /* 0x000fce000000001b */
.L_x_630:
        /* <DEDUP_REMOVED lines=22> */
.L_x_661:
[----:B------:R-:W2:Y:S02]  /*78b0*/  LDG.E.U8 R4, desc[UR36][R4.64] ;  /* 0x0000002404047981 */ /* 0x000ea4000c1e1100 */
[----:B--2---:R-:W-:-:S04]  /*78c0*/  I2FP.F32.U32 R0, R4 ;  /* 0x0000000400007245 */ /* 0x004fc80000201000 */
[----:B------:R-:W-:-:S04]  /*78d0*/  F2FP.BF16.F32.PACK_AB R0, RZ, R0 ;  /* 0x00000000ff00723e */ /* 0x000fc800000010ff */
[----:B------:R-:W-:Y:S01]  /*78e0*/  PRMT R18, R0, 0x7610, R18 ;  /* 0x0000761000127816 */ /* 0x000fe20000000012 */
[----:B------:R-:W-:Y:S06]  /*78f0*/  BRA `(.L_x_624) ;  /* 0x0000000c00c47947 */ /* 0x000fec0003800000 */
.L_x_660:
        /* <DEDUP_REMOVED lines=11> */
.L_x_664:
[----:B------:R-:W2:Y:S02]  /*79b0*/  LDG.E R4, desc[UR36][R4.64] ;  /* 0x0000002404047981 */ /* 0x000ea4000c1e1900 */
[----:B--2---:R-:W-:-:S04]  /*79c0*/  I2FP.F32.S32 R0, R4 ;  /* 0x0000000400007245 */ /* 0x004fc80000201400 */
[----:B------:R-:W-:-:S04]  /*79d0*/  F2FP.BF16.F32.PACK_AB R0, RZ, R0 ;  /* 0x00000000ff00723e */ /* 0x000fc800000010ff */
[----:B------:R-:W-:Y:S01]  /*79e0*/  PRMT R18, R0, 0x7610, R18 ;  /* 0x0000761000127816 */ /* 0x000fe20000000012 */
[----:B------:R-:W-:Y:S06]  /*79f0*/  BRA `(.L_x_624) ;  /* 0x0000000c00847947 */ /* 0x000fec0003800000 */
.L_x_663:
[----:B------:R-:W2:Y:S02]  /*7a00*/  LDG.E.U16 R4, desc[UR36][R4.64] ;  /* 0x0000002404047981 */ /* 0x000ea4000c1e1500 */
[----:B--2---:R-:W0:Y:S02]  /*7a10*/  I2F.S16 R0, R4 ;  /* 0x0000000400007306 */ /* 0x004e240000101400 */
[----:B0-----:R-:W-:-:S04]  /*7a20*/  F2FP.BF16.F32.PACK_AB R0, RZ, R0 ;  /* 0x00000000ff00723e */ /* 0x001fc800000010ff */
[----:B------:R-:W-:Y:S01]  /*7a30*/  PRMT R18, R0, 0x7610, R18 ;  /* 0x0000761000127816 */ /* 0x000fe20000000012 */
[----:B------:R-:W-:Y:S06]  /*7a40*/  BRA `(.L_x_624) ;  /* 0x0000000c00707947 */ /* 0x000fec0003800000 */
.L_x_659:
        /* <DEDUP_REMOVED lines=9> */
.L_x_666:
[----:B------:R-:W2:Y:S02]  /*7ae0*/  LDG.E.U16 R0, desc[UR36][R4.64] ;  /* 0x0000002404007981 */ /* 0x000ea4000c1e1500 */
[----:B--2---:R-:W-:-:S05]  /*7af0*/  HADD2.F32 R0, -RZ, R0.H0_H0 ;  /* 0x20000000ff007230 */ /* 0x004fca0000004100 */
[----:B------:R-:W-:-:S04]  /*7b00*/  F2FP.BF16.F32.PACK_AB R0, RZ, R0 ;  /* 0x00000000ff00723e */ /* 0x000fc800000010ff */
[----:B------:R-:W-:Y:S01]  /*7b10*/  PRMT R18, R0, 0x7610, R18 ;  /* 0x0000761000127816 */ /* 0x000fe20000000012 */
[----:B------:R-:W-:Y:S06]  /*7b20*/  BRA `(.L_x_624) ;  /* 0x0000000c00387947 */ /* 0x000fec0003800000 */
.L_x_665:
        /* <DEDUP_REMOVED lines=9> */
.L_x_668:
[----:B------:R-:W2:Y:S02]  /*7bc0*/  LDG.E.U16 R4, desc[UR36][R4.64] ;  /* 0x0000002404047981 */ /* 0x000ea4000c1e1500 */
[----:B--2---:R-:W-:-:S05]  /*7bd0*/  HADD2.F32 R0, -RZ, R4.H0_H0 ;  /* 0x20000004ff007230 */ /* 0x004fca0000004100 */
[----:B------:R-:W-:-:S04]  /*7be0*/  F2FP.BF16.F32.PACK_AB R0, RZ, R0 ;  /* 0x00000000ff00723e */ /* 0x000fc800000010ff */
[----:B------:R-:W-:Y:S01]  /*7bf0*/  PRMT R18, R0, 0x7610, R18 ;  /* 0x0000761000127816 */ /* 0x000fe20000000012 */
[----:B------:R-:W-:Y:S06]  /*7c00*/  BRA `(.L_x_624) ;  /* 0x0000000c00007947 */ /* 0x000fec0003800000 */
.L_x_667:
        /* <DEDUP_REMOVED lines=9> */
.L_x_658:
        /* <DEDUP_REMOVED lines=14> */
.L_x_671:
        /* <DEDUP_REMOVED lines=9> */
.L_x_670:
        /* <DEDUP_REMOVED lines=27> */
.L_x_673:
        /* <DEDUP_REMOVED lines=15> */
.L_x_672:
[----:B------:R1:W5:Y:S01]  /*80b0*/  LDG.E.U16 R18, desc[UR36][R4.64] ;  /* 0x0000002404127981 */ /* 0x000362000c1e1500 */
[----:B------:R-:W-:Y:S05]  /*80c0*/  BRA `(.L_x_624) ;  /* 0x0000000400d07947 */ /* 0x000fea0003800000 */
.L_x_669:
        /* <DEDUP_REMOVED lines=13> */
.L_x_676:
        /* <DEDUP_REMOVED lines=21> */
.L_x_680:
[----:B------:R-:W-:Y:S05]  /*82f0*/  BSYNC.RECONVERGENT B1 ;  /* 0x0000000000017941 */ /* 0x000fea0003800200 */
.L_x_679:
[----:B------:R-:W-:Y:S01]  /*8300*/  IMAD.SHL.U32 R0, R0, 0x100000, RZ ;  /* 0x0010000000007824 */ /* 0x000fe200078e00ff */
[----:B------:R-:W-:-:S04]  /*8310*/  LEA R3, R3, 0x3b800000, 0x17 ;  /* 0x3b80000003037811 */ /* 0x000fc800078eb8ff */
[----:B------:R-:W-:-:S07]  /*8320*/  LOP3.LUT R0, R3, R0, R7, 0xfe, !PT ;  /* 0x0000000003007212 */ /* 0x000fce00078efe07 */
.L_x_678:
[----:B------:R-:W-:Y:S05]  /*8330*/  BSYNC.RECONVERGENT B0 ;  /* 0x0000000000007941 */ /* 0x000fea0003800200 */
.L_x_677:
[----:B------:R-:W-:-:S04]  /*8340*/  F2FP.BF16.F32.PACK_AB R0, RZ, R0 ;  /* 0x00000000ff00723e */ /* 0x000fc800000010ff */
[----:B------:R-:W-:Y:S01]  /*8350*/  PRMT R18, R0, 0x7610, R18 ;  /* 0x0000761000127816 */ /* 0x000fe20000000012 */
[----:B------:R-:W-:Y:S06]  /*8360*/  BRA `(.L_x_624) ;  /* 0x0000000400287947 */ /* 0x000fec0003800000 */
.L_x_675:
        /* <DEDUP_REMOVED lines=21> */
.L_x_684:
[----:B------:R-:W-:Y:S05]  /*84c0*/  BSYNC.RECONVERGENT B1 ;  /* 0x0000000000017941 */ /* 0x000fea0003800200 */
.L_x_683:
[----:B------:R-:W-:Y:S01]  /*84d0*/  IMAD.SHL.U32 R0, R0, 0x200000, RZ ;  /* 0x0020000000007824 */ /* 0x000fe200078e00ff */
[----:B------:R-:W-:-:S04]  /*84e0*/  LEA R3, R3, 0x37800000, 0x17 ;  /* 0x3780000003037811 */ /* 0x000fc800078eb8ff */
[----:B------:R-:W-:-:S07]  /*84f0*/  LOP3.LUT R0, R3, R0, R7, 0xfe, !PT ;  /* 0x0000000003007212 */ /* 0x000fce00078efe07 */
.L_x_682:
[----:B------:R-:W-:Y:S05]  /*8500*/  BSYNC.RECONVERGENT B0 ;  /* 0x0000000000007941 */ /* 0x000fea0003800200 */
.L_x_681:
[----:B------:R-:W-:-:S04]  /*8510*/  F2FP.BF16.F32.PACK_AB R0, RZ, R0 ;  /* 0x00000000ff00723e */ /* 0x000fc800000010ff */
[----:B------:R-:W-:Y:S01]  /*8520*/  PRMT R18, R0, 0x7610, R18 ;  /* 0x0000761000127816 */ /* 0x000fe20000000012 */
[----:B------:R-:W-:Y:S06]  /*8530*/  BRA `(.L_x_624) ;  /* 0x0000000000b47947 */ /* 0x000fec0003800000 */
.L_x_674:
        /* <DEDUP_REMOVED lines=14> */
.L_x_688:
[----:B------:R-:W-:Y:S05]  /*8620*/  BSYNC.RECONVERGENT B0 ;  /* 0x0000000000007941 */ /* 0x000fea0003800200 */
.L_x_687:
[----:B------:R-:W-:-:S04]  /*8630*/  F2FP.BF16.F32.PACK_AB R0, RZ, R0 ;  /* 0x00000000ff00723e */ /* 0x000fc800000010ff */
[----:B------:R-:W-:Y:S01]  /*8640*/  PRMT R18, R0, 0x7610, R18 ;  /* 0x0000761000127816 */ /* 0x000fe20000000012 */
[----:B------:R-:W-:Y:S06]  /*8650*/  BRA `(.L_x_624) ;  /* 0x00000000006c7947 */ /* 0x000fec0003800000 */
.L_x_662:
        /* <DEDUP_REMOVED lines=16> */
.L_x_689:
[----:B------:R-:W-:Y:S01]  /*8760*/  PRMT R18, RZ, 0x7610, R18 ;  /* 0x00007610ff127816 */ /* 0x000fe20000000012 */
[----:B------:R-:W-:Y:S06]  /*8770*/  BRA `(.L_x_624) ;  /* 0x0000000000247947 */ /* 0x000fec0003800000 */
.L_x_686:
[----:B------:R-:W2:Y:S02]  /*8780*/  LDG.E.64 R4, desc[UR36][R4.64] ;  /* 0x0000002404047981 */ /* 0x000ea4000c1e1b00 */
[----:B--2---:R-:W0:Y:S02]  /*8790*/  I2F.U64 R0, R4 ;  /* 0x0000000400007312 */ /* 0x004e240000301000 */
[----:B0-----:R-:W-:-:S04]  /*87a0*/  F2FP.BF16.F32.PACK_AB R0, RZ, R0 ;  /* 0x00000000ff00723e */ /* 0x001fc800000010ff */
[----:B------:R-:W-:Y:S01]  /*87b0*/  PRMT R18, R0, 0x7610, R18 ;  /* 0x0000761000127816 */ /* 0x000fe20000000012 */
[----:B------:R-:W-:Y:S06]  /*87c0*/  BRA `(.L_x_624) ;  /* 0x0000000000107947 */ /* 0x000fec0003800000 */
.L_x_685:
[----:B------:R-:W2:Y:S02]  /*87d0*/  LDG.E R4, desc[UR36][R4.64] ;  /* 0x0000002404047981 */ /* 0x000ea4000c1e1900 */
[----:B--2---:R-:W-:-:S04]  /*87e0*/  I2FP.F32.U32 R0, R4 ;  /* 0x0000000400007245 */ /* 0x004fc80000201000 */
[----:B------:R-:W-:-:S04]  /*87f0*/  F2FP.BF16.F32.PACK_AB R0, RZ, R0 ;  /* 0x00000000ff00723e */ /* 0x000fc800000010ff */
[----:B------:R-:W-:-:S07]  /*8800*/  PRMT R18, R0, 0x7610, R18 ;  /* 0x0000761000127816 */ /* 0x000fce0000000012 */
.L_x_624:
[----:B------:R-:W-:Y:S05]  /*8810*/  BSYNC.RECONVERGENT B6 ;  /* 0x0000000000067941 */ /* 0x000fea0003800200 */
.L_x_623:
[----:B------:R-:W2:Y:S01]  /*8820*/  LDC.U8 R19, c[0x0][0x3b0] ;  /* 0x0000ec00ff137b82 */ /* 0x000ea20000000000 */
[CC--:B------:R-:W-:Y:S01]  /*8830*/  ISETP.GE.AND P2, PT, R25.reuse, R16.reuse, PT ;  /* 0x000000101900720c */ /* 0x0c0fe20003f46270 */
[C---:B------:R-:W-:Y:S01]  /*8840*/  VIADD R3, R25.reuse, 0x100 ;  /* 0x0000010019037836 */ /* 0x040fe20000000000 */
[----:B------:R-:W-:Y:S01]  /*8850*/  BSSY.RECONVERGENT B0, `(.L_x_690) ;  /* 0x000000c000007945 */ /* 0x000fe20003800200 */
[C---:B01----:R-:W-:Y:S02]  /*8860*/  VIADD R5, R25.reuse, 0x180 ;  /* 0x0000018019057836 */ /* 0x043fe40000000000 */
[----:B------:R-:W-:Y:S01]  /*8870*/  VIADD R23, R25, 0x80 ;  /* 0x0000008019177836 */ /* 0x000fe20000000000 */
[-C--:B------:R-:W-:Y:S02]  /*8880*/  ISETP.GE.AND P0, PT, R3, R16.reuse, PT ;  /* 0x000000100300720c */ /* 0x080fe40003f06270 */
[-C--:B------:R-:W-:Y:S02]  /*8890*/  ISETP.GE.AND P1, PT, R5, R16.reuse, PT ;  /* 0x000000100500720c */ /* 0x080fe40003f26270 */
[----:B------:R-:W-:-:S03]  /*88a0*/  ISETP.GE.AND P4, PT, R23, R16, PT ;  /* 0x000000101700720c */ /* 0x000fc60003f86270 */
[----:B------:R-:W-:Y:S10]  /*88b0*/  @P2 BRA `(.L_x_691) ;  /* 0x0000000000142947 */ /* 0x000ff40003800000 */
[----:B-----5:R-:W-:-:S05]  /*88c0*/  IMAD.U32 R29, R29, 0x10000, RZ ;  /* 0x000100001d1d7824 */ /* 0x020fca00078e00ff */
[----:B------:R-:W-:-:S13]  /*88d0*/  FSETP.NEU.FTZ.AND P3, PT, R29, RZ, PT ;  /* 0x000000ff1d00720b */ /* 0x000fda0003f7d000 */
[----:B------:R-:W-:-:S04]  /*88e0*/  @P3 FSET.BF.GT.FTZ.AND R0, R29, RZ, PT ;  /* 0x000000ff1d00320a */ /* 0x000fc80003814000 */
[----:B------:R-:W-:-:S04]  /*88f0*/  @P3 F2FP.BF16.F32.PACK_AB R0, RZ, R0 ;  /* 0x00000000ff00323e */ /* 0x000fc800000010ff */
[----:B------:R-:W-:-:S07]  /*8900*/  @P3 PRMT R28, R0, 0x7610, R28 ;  /* 0x00007610001c3816 */ /* 0x000fce000000001c */
.L_x_691:
[----:B------:R-:W-:Y:S05]  /*8910*/  BSYNC.RECONVERGENT B0 ;  /* 0x0000000000007941 */ /* 0x000fea0003800200 */
.L_x_690:
[----:B------:R-:W-:Y:S04]  /*8920*/  BSSY.RECONVERGENT B0, `(.L_x_692) ;  /* 0x0000007000007945 */ /* 0x000fe80003800200 */
[----:B------:R-:W-:Y:S05]  /*8930*/  @P4 BRA `(.L_x_693) ;  /* 0x0000000000144947 */ /* 0x000fea0003800000 */
[----:B-----5:R-:W-:-:S05]  /*8940*/  IMAD.U32 R24, R24, 0x10000, RZ ;  /* 0x0001000018187824 */ /* 0x020fca00078e00ff */
[----:B------:R-:W-:-:S13]  /*8950*/  FSETP.NEU.FTZ.AND P3, PT, R24, RZ, PT ;  /* 0x000000ff1800720b */ /* 0x000fda0003f7d000 */
[----:B------:R-:W-:-:S04]  /*8960*/  @P3 FSET.BF.GT.FTZ.AND R0, R24, RZ, PT ;  /* 0x000000ff1800320a */ /* 0x000fc80003814000 */
[----:B------:R-:W-:-:S04]  /*8970*/  @P3 F2FP.BF16.F32.PACK_AB R0, RZ, R0 ;  /* 0x00000000ff00323e */ /* 0x000fc800000010ff */
[----:B------:R-:W-:-:S07]  /*8980*/  @P3 PRMT R22, R0, 0x7610, R22 ;  /* 0x0000761000163816 */ /* 0x000fce0000000016 */
.L_x_693:
[----:B------:R-:W-:Y:S05]  /*8990*/  BSYNC.RECONVERGENT B0 ;  /* 0x0000000000007941 */ /* 0x000fea0003800200 */
.L_x_692:
[----:B------:R-:W-:Y:S04]  /*89a0*/  BSSY.RECONVERGENT B0, `(.L_x_694) ;  /* 0x0000007000007945 */ /* 0x000fe80003800200 */
[----:B------:R-:W-:Y:S05]  /*89b0*/  @P0 BRA `(.L_x_695) ;  /* 0x0000000000140947 */ /* 0x000fea0003800000 */
[----:B-----5:R-:W-:-:S05]  /*89c0*/  IMAD.U32 R26, R26, 0x10000, RZ ;  /* 0x000100001a1a7824 */ /* 0x020fca00078e00ff */
[----:B------:R-:W-:-:S13]  /*89d0*/  FSETP.NEU.FTZ.AND P0, PT, R26, RZ, PT ;  /* 0x000000ff1a00720b */ /* 0x000fda0003f1d000 */
[----:B------:R-:W-:-:S04]  /*89e0*/  @P0 FSET.BF.GT.FTZ.AND R0, R26, RZ, PT ;  /* 0x000000ff1a00020a */ /* 0x000fc80003814000 */
[----:B------:R-:W-:-:S04]  /*89f0*/  @P0 F2FP.BF16.F32.PACK_AB R0, RZ, R0 ;  /* 0x00000000ff00023e */ /* 0x000fc800000010ff */
[----:B------:R-:W-:-:S07]  /*8a00*/  @P0 PRMT R17, R0, 0x7610, R17 ;  /* 0x0000761000110816 */ /* 0x000fce0000000011 */
.L_x_695:
[----:B------:R-:W-:Y:S05]  /*8a10*/  BSYNC.RECONVERGENT B0 ;  /* 0x0000000000007941 */ /* 0x000fea0003800200 */
.L_x_694:
[----:B------:R-:W-:Y:S04]  /*8a20*/  BSSY.RECONVERGENT B0, `(.L_x_696) ;  /* 0x0000007000007945 */ /* 0x000fe80003800200 */
[----:B------:R-:W-:Y:S05]  /*8a30*/  @P1 BRA `(.L_x_697) ;  /* 0x0000000000141947 */ /* 0x000fea0003800000 */
[----:B-----5:R-:W-:-:S05]  /*8a40*/  IMAD.U32 R27, R27, 0x10000, RZ ;  /* 0x000100001b1b7824 */ /* 0x020fca00078e00ff */
[----:B------:R-:W-:-:S13]  /*8a50*/  FSETP.NEU.FTZ.AND P0, PT, R27, RZ, PT ;  /* 0x000000ff1b00720b */ /* 0x000fda0003f1d000 */
[----:B------:R-:W-:-:S04]  /*8a60*/  @P0 FSET.BF.GT.FTZ.AND R0, R27, RZ, PT ;  /* 0x000000ff1b00020a */ /* 0x000fc80003814000 */
[----:B------:R-:W-:-:S04]  /*8a70*/  @P0 F2FP.BF16.F32.PACK_AB R0, RZ, R0 ;  /* 0x00000000ff00023e */ /* 0x000fc800000010ff */
[----:B------:R-:W-:-:S07]  /*8a80*/  @P0 PRMT R18, R0, 0x7610, R18 ;  /* 0x0000761000120816 */ /* 0x000fce0000000012 */
.L_x_697:
[----:B------:R-:W-:Y:S05]  /*8a90*/  BSYNC.RECONVERGENT B0 ;  /* 0x0000000000007941 */ /* 0x000fea0003800200 */
.L_x_696:
[----:B------:R-:W-:Y:S04]  /*8aa0*/  BSSY.RECONVERGENT B6, `(.L_x_698) ;  /* 0x000010e000067945 */ /* 0x000fe80003800200 */
[----:B------:R-:W-:Y:S05]  /*8ab0*/  @P2 BRA `(.L_x_699) ;  /* 0x0000001000302947 */ /* 0x000fea0003800000 */
[----:B------:R-:W0:Y:S01]  /*8ac0*/  LDCU UR4, c[0x0][0x3b4] ;  /* 0x00007680ff0477ac */ /* 0x000e220008000800 */
[----:B------:R-:W1:Y:S01]  /*8ad0*/  LDC.64 R8, c[0x0][0x388] ;  /* 0x0000e200ff087b82 */ /* 0x000e620000000a00 */
[----:B------:R-:W-:Y:S01]  /*8ae0*/  IMAD R0, R2, 0x200, R25 ;  /* 0x0000020002007824 */ /* 0x000fe200078e0219 */
[----:B--2---:R-:W-:-:S03]  /*8af0*/  PRMT R4, R19, 0x9910, RZ ;  /* 0x0000991013047816 */ /* 0x004fc600000000ff */
[----:B0-----:R-:W-:Y:S02]  /*8b00*/  IMAD R3, R0, UR4, RZ ;  /* 0x0000000400037c24 */ /* 0x001fe4000f8e02ff */
[----:B------:R-:W-:-:S05]  /*8b10*/  IMAD.MOV.U32 R0, RZ, RZ, R4 ;  /* 0x000000ffff007224 */ /* 0x000fca00078e0004 */
[----:B------:R-:W-:Y:S02]  /*8b20*/  ISETP.GT.AND P0, PT, R0, 0x9, PT ;  /* 0x000000090000780c */ /* 0x000fe40003f04270 */
[----:B-1----:R-:W-:-:S05]  /*8b30*/  IADD3 R8, P1, PT, R3, R8, RZ ;  /* 0x0000000803087210 */ /* 0x002fca0007f3e0ff */
[----:B------:R-:W-:-:S06]  /*8b40*/  IMAD.X R9, RZ, RZ, R9, P1 ;  /* 0x000000ffff097224 */ /* 0x000fcc00008e0609 */
[----:B------:R-:W-:Y:S05]  /*8b50*/  @P0 BRA `(.L_x_700) ;  /* 0x0000000400340947 */ /* 0x000fea0003800000 */
[----:B------:R-:W-:-:S13]  /*8b60*/  ISETP.GT.AND P0, PT, R0, 0x4, PT ;  /* 0x000000040000780c */ /* 0x000fda0003f04270 */
[----:B------:R-:W-:Y:S05]  /*8b70*/  @P0 BRA `(.L_x_701) ;  /* 0x0000000000940947 */ /* 0x000fea0003800000 */
[----:B------:R-:W-:-:S13]  /*8b80*/  ISETP.GT.AND P0, PT, R0, 0x1, PT ;  /* 0x000000010000780c */ /* 0x000fda0003f04270 */
[----:B------:R-:W-:Y:S05]  /*8b90*/  @P0 BRA `(.L_x_702) ;  /* 0x0000000000380947 */ /* 0x000fea0003800000 */
[----:B------:R-:W-:-:S13]  /*8ba0*/  ISETP.NE.AND P0, PT, R19, RZ, PT ;  /* 0x000000ff1300720c */ /* 0x000fda0003f05270 */
[----:B------:R-:W-:Y:S05]  /*8bb0*/  @!P0 BRA `(.L_x_703) ;  /* 0x00000000001c8947 */ /* 0x000fea0003800000 */
[----:B------:R-:W-:-:S13]  /*8bc0*/  ISETP.NE.AND P0, PT, R0, 0x1, PT ;  /* 0x000000010000780c */ /* 0x000fda0003f05270 */
[----:B------:R-:W-:Y:S05]  /*8bd0*/  @P0 BRA `(.L_x_704) ;  /* 0x0000000c00380947 */ /* 0x000fea0003800000 */
[----:B-----5:R-:W-:Y:S02]  /*8be0*/  IMAD.U32 R28, R28, 0x10000, RZ ;  /* 0x000100001c1c7824 */ /* 0x020fe400078e00ff */
[----:B------:R-:W-:Y:S02]  /*8bf0*/  IMAD.MOV.U32 R25, RZ, RZ, R23 ;  /* 0x000000ffff197224 */ /* 0x000fe400078e0017 */
[----:B------:R-:W0:Y:S02]  /*8c00*/  F2I.FTZ.TRUNC.NTZ R3, R28 ;  /* 0x0000001c00037305 */ /* 0x000e24000021f100 */
[----:B0-----:R0:W-:Y:S01]  /*8c10*/  STG.E.U8 desc[UR36][R8.64], R3 ;  /* 0x0000000308007986 */ /* 0x0011e2000c101124 */
[----:B------:R-:W-:Y:S05]  /*8c20*/  BRA `(.L_x_699) ;  /* 0x0000000c00d47947 */ /* 0x000fea0003800000 */
.L_x_703:
[----:B-----5:R-:W-:Y:S02]  /*8c30*/  IMAD.U32 R5, R28, 0x10000, RZ ;  /* 0x000100001c057824 */ /* 0x020fe400078e00ff */
[----:B------:R-:W-:-:S04]  /*8c40*/  IMAD.MOV.U32 R25, RZ, RZ, R23 ;  /* 0x000000ffff197224 */ /* 0x000fc800078e0017 */
[----:B------:R-:W0:Y:S02]  /*8c50*/  F2I.S64.TRUNC R4, R5 ;  /* 0x0000000500047311 */ /* 0x000e24000020d900 */
[----:B0-----:R0:W-:Y:S01]  /*8c60*/  STG.E.U8 desc[UR36][R8.64], R4 ;  /* 0x0000000408007986 */ /* 0x0011e2000c101124 */
[----:B------:R-:W-:Y:S05]  /*8c70*/  BRA `(.L_x_699) ;  /* 0x0000000c00c07947 */ /* 0x000fea0003800000 */
.L_x_702:
[----:B------:R-:W-:-:S13]  /*8c80*/  ISETP.NE.AND P0, PT, R0, 0x2, PT ;  /* 0x000000020000780c */ /* 0x000fda0003f05270 */
[----:B------:R-:W-:Y:S05]  /*8c90*/  @!P0 BRA `(.L_x_705) ;  /* 0x0000000000388947 */ /* 0x000fea0003800000 */
[----:B------:R-:W-:-:S13]  /*8ca0*/  ISETP.NE.AND P0, PT, R0, 0x3, PT ;  /* 0x000000030000780c */ /* 0x000fda0003f05270 */
[----:B------:R-:W-:Y:S05]  /*8cb0*/  @!P0 BRA `(.L_x_706) ;  /* 0x00000000001c8947 */ /* 0x000fea0003800000 */
[----:B------:R-:W-:-:S13]  /*8cc0*/  ISETP.NE.AND P0, PT, R0, 0x4, PT ;  /* 0x000000040000780c */ /* 0x000fda0003f05270 */
[----:B------:R-:W-:Y:S05]  /*8cd0*/  @P0 BRA `(.L_x_704) ;  /* 0x0000000800f80947 */ /* 0x000fea0003800000 */
[----:B-----5:R-:W-:Y:S02]  /*8ce0*/  IMAD.U32 R4, R28, 0x10000, RZ ;  /* 0x000100001c047824 */ /* 0x020fe400078e00ff */
[----:B------:R-:W-:-:S04]  /*8cf0*/  IMAD.MOV.U32 R25, RZ, RZ, R23 ;  /* 0x000000ffff197224 */ /* 0x000fc800078e0017 */
[----:B------:R-:W0:Y:S02]  /*8d00*/  F2I.S64.TRUNC R4, R4 ;  /* 0x0000000400047311 */ /* 0x000e24000020d900 */
[----:B0-----:R0:W-:Y:S01]  /*8d10*/  STG.E.64 desc[UR36][R8.64], R4 ;  /* 0x0000000408007986 */ /* 0x0011e2000c101b24 */
[----:B------:R-:W-:Y:S05]  /*8d20*/  BRA `(.L_x_699) ;  /* 0x0000000c00947947 */ /* 0x000fea0003800000 */
.L_x_706:
[----:B-----5:R-:W-:Y:S02]  /*8d30*/  IMAD.U32 R28, R28, 0x10000, RZ ;  /* 0x000100001c1c7824 */ /* 0x020fe400078e00ff */
[----:B------:R-:W-:Y:S02]  /*8d40*/  IMAD.MOV.U32 R25, RZ, RZ, R23 ;  /* 0x000000ffff197224 */ /* 0x000fe400078e0017 */
[----:B------:R-:W0:Y:S02]  /*8d50*/  F2I.FTZ.TRUNC.NTZ R3, R28 ;  /* 0x0000001c00037305 */ /* 0x000e24000021f100 */
[----:B0-----:R0:W-:Y:S01]  /*8d60*/  STG.E desc[UR36][R8.64], R3 ;  /* 0x0000000308007986 */ /* 0x0011e2000c101924 */
[----:B------:R-:W-:Y:S05]  /*8d70*/  BRA `(.L_x_699) ;  /* 0x0000000c00807947 */ /* 0x000fea0003800000 */
.L_x_705:
[----:B-----5:R-:W-:Y:S02]  /*8d80*/  IMAD.U32 R28, R28, 0x10000, RZ ;  /* 0x000100001c1c7824 */ /* 0x020fe400078e00ff */
[----:B------:R-:W-:Y:S02]  /*8d90*/  IMAD.MOV.U32 R25, RZ, RZ, R23 ;  /* 0x000000ffff197224 */ /* 0x000fe400078e0017 */
[----:B------:R-:W0:Y:S02]  /*8da0*/  F2I.FTZ.TRUNC.NTZ R3, R28 ;  /* 0x0000001c00037305 */ /* 0x000e24000021f100 */
[----:B0-----:R0:W-:Y:S01]  /*8db0*/  STG.E.U16 desc[UR36][R8.64], R3 ;  /* 0x0000000308007986 */ /* 0x0011e2000c101524 */
[----:B------:R-:W-:Y:S05]  /*8dc0*/  BRA `(.L_x_699) ;  /* 0x0000000c006c7947 */ /* 0x000fea0003800000 */
.L_x_701:
[----:B------:R-:W-:-:S13]  /*8dd0*/  ISETP.GT.AND P0, PT, R0, 0x6, PT ;  /* 0x000000060000780c */ /* 0x000fda0003f04270 */
[----:B------:R-:W-:Y:S05]  /*8de0*/  @P0 BRA `(.L_x_707) ;  /* 0x0000000000340947 */ /* 0x000fea0003800000 */
[----:B------:R-:W-:-:S13]  /*8df0*/  ISETP.NE.AND P0, PT, R0, 0x5, PT ;  /* 0x000000050000780c */ /* 0x000fda0003f05270 */
[----:B------:R-:W-:Y:S05]  /*8e00*/  @!P0 BRA `(.L_x_708) ;  /* 0x0000000000188947 */ /* 0x000fea0003800000 */
[----:B------:R-:W-:-:S13]  /*8e10*/  ISETP.NE.AND P0, PT, R0, 0x6, PT ;  /* 0x000000060000780c */ /* 0x000fda0003f05270 */
[----:B------:R-:W-:Y:S05]  /*8e20*/  @P0 BRA `(.L_x_704) ;  /* 0x0000000800a40947 */ /* 0x000fea0003800000 */
[----:B-----5:R-:W-:Y:S02]  /*8e30*/  IMAD.U32 R3, R28, 0x10000, RZ ;  /* 0x000100001c037824 */ /* 0x020fe400078e00ff */
[----:B------:R-:W-:-:S03]  /*8e40*/  IMAD.MOV.U32 R25, RZ, RZ, R23 ;  /* 0x000000ffff197224 */ /* 0x000fc600078e0017 */
[----:B------:R0:W-:Y:S01]  /*8e50*/  STG.E desc[UR36][R8.64], R3 ;  /* 0x0000000308007986 */ /* 0x0001e2000c101924 */
[----:B------:R-:W-:Y:S05]  /*8e60*/  BRA `(.L_x_699) ;  /* 0x0000000c00447947 */ /* 0x000fea0003800000 */
.L_x_708:
[----:B-----5:R-:W-:Y:S02]  /*8e70*/  IMAD.U32 R0, R28, 0x10000, RZ ;  /* 0x000100001c007824 */ /* 0x020fe400078e00ff */
[----:B------:R-:W-:-:S03]  /*8e80*/  IMAD.MOV.U32 R25, RZ, RZ, R23 ;  /* 0x000000ffff197224 */ /* 0x000fc600078e0017 */
[----:B------:R-:W-:-:S05]  /*8e90*/  F2FP.F16.F32.PACK_AB R0, RZ, R0 ;  /* 0x00000000ff00723e */ /* 0x000fca00000000ff */
[----:B------:R0:W-:Y:S01]  /*8ea0*/  STG.E.U16 desc[UR36][R8.64], R0 ;  /* 0x0000000008007986 */ /* 0x0001e2000c101524 */
[----:B------:R-:W-:Y:S05]  /*8eb0*/  BRA `(.L_x_699) ;  /* 0x0000000c00307947 */ /* 0x000fea0003800000 */
.L_x_707:
[----:B------:R-:W-:-:S13]  /*8ec0*/  ISETP.NE.AND P0, PT, R0, 0x7, PT ;  /* 0x000000070000780c */ /* 0x000fda0003f05270 */
[----:B------:R-:W-:Y:S05]  /*8ed0*/  @!P0 BRA `(.L_x_709) ;  /* 0x00000000003c8947 */ /* 0x000fea0003800000 */
[----:B------:R-:W-:-:S13]  /*8ee0*/  ISETP.NE.AND P0, PT, R0, 0x8, PT ;  /* 0x000000080000780c */ /* 0x000fda0003f05270 */
[----:B------:R-:W-:Y:S05]  /*8ef0*/  @!P0 BRA `(.L_x_710) ;  /* 0x00000000001c8947 */ /* 0x000fea0003800000 */
[----:B------:R-:W-:-:S13]  /*8f00*/  ISETP.NE.AND P0, PT, R0, 0x9, PT ;  /* 0x000000090000780c */ /* 0x000fda0003f05270 */
[----:B------:R-:W-:Y:S05]  /*8f10*/  @P0 BRA `(.L_x_704) ;  /* 0x0000000800680947 */ /* 0x000fea0003800000 */
[----:B-----5:R-:W-:Y:S02]  /*8f20*/  IMAD.U32 R28, R28, 0x10000, RZ ;  /* 0x000100001c1c7824 */ /* 0x020fe400078e00ff */
[----:B------:R-:W-:Y:S02]  /*8f30*/  IMAD.MOV.U32 R29, RZ, RZ, RZ ;  /* 0x000000ffff1d7224 */ /* 0x000fe400078e00ff */
[----:B------:R-:W-:-:S03]  /*8f40*/  IMAD.MOV.U32 R25, RZ, RZ, R23 ;  /* 0x000000ffff197224 */ /* 0x000fc600078e0017 */
[----:B------:R0:W-:Y:S01]  /*8f50*/  STG.E.64 desc[UR36][R8.64], R28 ;  /* 0x0000001c08007986 */ /* 0x0001e2000c101b24 */
[----:B------:R-:W-:Y:S05]  /*8f60*/  BRA `(.L_x_699) ;  /* 0x0000000c00047947 */ /* 0x000fea0003800000 */
.L_x_710:
[----:B-----5:R-:W-:Y:S02]  /*8f70*/  IMAD.U32 R28, R28, 0x10000, RZ ;  /* 0x000100001c1c7824 */ /* 0x020fe400078e00ff */
[----:B------:R-:W-:-:S03]  /*8f80*/  IMAD.MOV.U32 R25, RZ, RZ, R23 ;  /* 0x000000ffff197224 */ /* 0x000fc600078e0017 */
[----:B------:R-:W-:-:S04]  /*8f90*/  F2FP.F16.F32.PACK_AB R3, RZ, R28 ;  /* 0x0000001cff03723e */ /* 0x000fc800000000ff */
[----:B------:R-:W-:-:S05]  /*8fa0*/  PRMT R3, R3, 0x5410, RZ ;  /* 0x0000541003037816 */ /* 0x000fca00000000ff */
[----:B------:R0:W-:Y:S01]  /*8fb0*/  STG.E desc[UR36][R8.64], R3 ;  /* 0x0000000308007986 */ /* 0x0001e2000c101924 */
[----:B------:R-:W-:Y:S05]  /*8fc0*/  BRA `(.L_x_699) ;  /* 0x0000000800ec7947 */ /* 0x000fea0003800000 */
.L_x_709:
[----:B-----5:R-:W-:Y:S02]  /*8fd0*/  IMAD.U32 R4, R28, 0x10000, RZ ;  /* 0x000100001c047824 */ /* 0x020fe400078e00ff */
[----:B------:R-:W-:Y:S02]  /*8fe0*/  IMAD.MOV.U32 R25, RZ, RZ, R23 ;  /* 0x000000ffff197224 */ /* 0x000fe400078e0017 */
[----:B------:R-:W-:-:S06]  /*8ff0*/  FMUL.FTZ R4, R4, 1 ;  /* 0x3f80000004047820 */ /* 0x000fcc0000410000 */
[----:B------:R-:W0:Y:S02]  /*9000*/  F2F.F64.F32 R4, R4 ;  /* 0x0000000400047310 */ /* 0x000e240000201800 */
[----:B0-----:R0:W-:Y:S01]  /*9010*/  STG.E.64 desc[UR36][R8.64], R4 ;  /* 0x0000000408007986 */ /* 0x0011e2000c101b24 */
[----:B------:R-:W-:Y:S05]  /*9020*/  BRA `(.L_x_699) ;  /* 0x0000000800d47947 */ /* 0x000fea0003800000 */
.L_x_700:
[----:B------:R-:W-:-:S13]  /*9030*/  ISETP.GT.AND P0, PT, R0, 0x18, PT ;  /* 0x000000180000780c */ /* 0x000fda0003f04270 */
[----:B------:R-:W-:Y:S05]  /*9040*/  @P0 BRA `(.L_x_711) ;  /* 0x0000000400080947 */ /* 0x000fea0003800000 */
        /* <DEDUP_REMOVED lines=8> */
[----:B------:R-:W-:-:S04]  /*90d0*/  FSETP.NEU.FTZ.AND P0, PT, R28, RZ, PT ;  /* 0x000000ff1c00720b */ /* 0x000fc80003f1d000 */
[----:B------:R-:W-:-:S05]  /*90e0*/  SEL R3, RZ, 0x1, !P0 ;  /* 0x00000001ff037807 */ /* 0x000fca0004000000 */
[----:B------:R0:W-:Y:S01]  /*90f0*/  STG.E.U8 desc[UR36][R8.64], R3 ;  /* 0x0000000308007986 */ /* 0x0001e2000c101124 */
[----:B------:R-:W-:Y:S05]  /*9100*/  BRA `(.L_x_699) ;  /* 0x00000008009c7947 */ /* 0x000fea0003800000 */
.L_x_713:
[----:B-----5:R-:W-:Y:S01]  /*9110*/  IMAD.U32 R28, R28, 0x10000, RZ ;  /* 0x000100001c1c7824 */ /* 0x020fe200078e00ff */
[----:B------:R-:W-:Y:S01]  /*9120*/  CS2R R6, SRZ ;  /* 0x0000000000067805 */ /* 0x000fe2000001ff00 */
[----:B------:R-:W-:Y:S02]  /*9130*/  IMAD.MOV.U32 R25, RZ, RZ, R23 ;  /* 0x000000ffff197224 */ /* 0x000fe400078e0017 */
[----:B------:R-:W-:-:S06]  /*9140*/  FMUL.FTZ R4, R28, 1 ;  /* 0x3f8000001c047820 */ /* 0x000fcc0000410000 */
[----:B------:R-:W0:Y:S02]  /*9150*/  F2F.F64.F32 R4, R4 ;  /* 0x0000000400047310 */ /* 0x000e240000201800 */
[----:B0-----:R0:W-:Y:S01]  /*9160*/  STG.E.128 desc[UR36][R8.64], R4 ;  /* 0x0000000408007986 */ /* 0x0011e2000c101d24 */
[----:B------:R-:W-:Y:S05]  /*9170*/  BRA `(.L_x_699) ;  /* 0x0000000800807947 */ /* 0x000fea0003800000 */
.L_x_712:
[----:B------:R-:W-:-:S13]  /*9180*/  ISETP.NE.AND P0, PT, R0, 0xf, PT ;  /* 0x0000000f0000780c */ /* 0x000fda0003f05270 */
[----:B------:R-:W-:Y:S05]  /*9190*/  @!P0 BRA `(.L_x_714) ;  /* 0x0000000000a88947 */ /* 0x000fea0003800000 */
[----:B------:R-:W-:-:S13]  /*91a0*/  ISETP.NE.AND P0, PT, R0, 0x17, PT ;  /* 0x000000170000780c */ /* 0x000fda0003f05270 */
[----:B------:R-:W-:Y:S05]  /*91b0*/  @!P0 BRA `(.L_x_715) ;  /* 0x0000000000508947 */ /* 0x000fea0003800000 */
[----:B------:R-:W-:-:S13]  /*91c0*/  ISETP.NE.AND P0, PT, R0, 0x18, PT ;  /* 0x000000180000780c */ /* 0x000fda0003f05270 */
[----:B------:R-:W-:Y:S05]  /*91d0*/  @P0 BRA `(.L_x_704) ;  /* 0x0000000400b80947 */ /* 0x000fea0003800000 */
[----:B-----5:R-:W-:Y:S01]  /*91e0*/  IMAD.U32 R28, R28, 0x10000, RZ ;  /* 0x000100001c1c7824 */ /* 0x020fe200078e00ff */
        /* <DEDUP_REMOVED lines=12> */
.L_x_717:
[----:B------:R-:W-:Y:S05]  /*92b0*/  BSYNC.RECONVERGENT B0 ;  /* 0x0000000000007941 */ /* 0x000fea0003800200 */
.L_x_716:
[----:B------:R-:W-:Y:S01]  /*92c0*/  LOP3.LUT R5, R0, 0x80, R5, 0xf8, !PT ;  /* 0x0000008000057812 */ /* 0x000fe200078ef805 */
[----:B------:R-:W-:-:S04]  /*92d0*/  IMAD.MOV.U32 R25, RZ, RZ, R23 ;  /* 0x000000ffff197224 */ /* 0x000fc800078e0017 */
[----:B------:R0:W-:Y:S01]  /*92e0*/  STG.E.U8 desc[UR36][R8.64], R5 ;  /* 0x0000000508007986 */ /* 0x0001e2000c101124 */
[----:B------:R-:W-:Y:S05]  /*92f0*/  BRA `(.L_x_699) ;  /* 0x0000000800207947 */ /* 0x000fea0003800000 */
.L_x_715:
[----:B-----5:R-:W-:Y:S01]  /*9300*/  IMAD.U32 R28, R28, 0x10000, RZ ;  /* 0x000100001c1c7824 */ /* 0x020fe200078e00ff */
        /* <DEDUP_REMOVED lines=14> */
.L_x_719:
[----:B------:R-:W-:Y:S05]  /*93f0*/  BSYNC.RECONVERGENT B0 ;  /* 0x0000000000007941 */ /* 0x000fea0003800200 */
.L_x_718:
[----:B------:R-:W-:Y:S01]  /*9400*/  LOP3.LUT R5, R0, 0x80, R5, 0xf8, !PT ;  /* 0x0000008000057812 */ /* 0x000fe200078ef805 */
[----:B------:R-:W-:-:S04]  /*9410*/  IMAD.MOV.U32 R25, RZ, RZ, R23 ;  /* 0x000000ffff197224 */ /* 0x000fc800078e0017 */
[----:B------:R0:W-:Y:S01]  /*9420*/  STG.E.U8 desc[UR36][R8.64], R5 ;  /* 0x0000000508007986 */ /* 0x0001e2000c101124 */
[----:B------:R-:W-:Y:S05]  /*9430*/  BRA `(.L_x_699) ;  /* 0x0000000400d07947 */ /* 0x000fea0003800000 */
.L_x_714:
[----:B-----5:R0:W-:Y:S01]  /*9440*/  STG.E.U16 desc[UR36][R8.64], R28 ;  /* 0x0000001c08007986 */ /* 0x0201e2000c101524 */
[----:B------:R-:W-:Y:S01]  /*9450*/  IMAD.MOV.U32 R25, RZ, RZ, R23 ;  /* 0x000000ffff197224 */ /* 0x000fe200078e0017 */
[----:B------:R-:W-:Y:S06]  /*9460*/  BRA `(.L_x_699) ;  /* 0x0000000400c47947 */ /* 0x000fec0003800000 */
.L_x_711:
[----:B------:R-:W-:-:S13]  /*9470*/  ISETP.GT.AND P0, PT, R0, 0x1b, PT ;  /* 0x0000001b0000780c */ /* 0x000fda0003f04270 */
[----:B------:R-:W-:Y:S05]  /*9480*/  @P0 BRA `(.L_x_720) ;  /* 0x0000000000f40947 */ /* 0x000fea0003800000 */
        /* <DEDUP_REMOVED lines=8> */
[----:B------:R-:W0:Y:S02]  /*9510*/  F2I.FTZ.U32.TRUNC.NTZ R3, R3 ;  /* 0x0000000300037305 */ /* 0x000e24000021f000 */
[----:B0-----:R0:W-:Y:S01]  /*9520*/  STG.E.U16 desc[UR36][R8.64], R3 ;  /* 0x0000000308007986 */ /* 0x0011e2000c101524 */
[----:B------:R-:W-:Y:S05]  /*9530*/  BRA `(.L_x_699) ;  /* 0x0000000400907947 */ /* 0x000fea0003800000 */
.L_x_722:
[----:B-----5:R-:W-:Y:S01]  /*9540*/  IMAD.U32 R3, R28, 0x10000, RZ ;  /* 0x000100001c037824 */ /* 0x020fe200078e00ff */
[----:B------:R-:W-:Y:S01]  /*9550*/  BSSY.RECONVERGENT B0, `(.L_x_723) ;  /* 0x0000014000007945 */ /* 0x000fe20003800200 */
[----:B------:R-:W-:-:S03]  /*9560*/  IMAD.MOV.U32 R4, RZ, RZ, 0x80 ;  /* 0x00000080ff047424 */ /* 0x000fc600078e00ff */
[----:B------:R-:W-:-:S04]  /*9570*/  LOP3.LUT R0, R3, 0x7fffffff, RZ, 0xc0, !PT ;  /* 0x7fffffff03007812 */ /* 0x000fc800078ec0ff */
[----:B------:R-:W-:-:S13]  /*9580*/  ISETP.GT.U32.AND P0, PT, R0, 0x437fffff, PT ;  /* 0x437fffff0000780c */ /* 0x000fda0003f04070 */
[----:B------:R-:W-:Y:S05]  /*9590*/  @P0 BRA `(.L_x_724) ;  /* 0x00000000003c0947 */ /* 0x000fea0003800000 */
[----:B------:R-:W-:-:S13]  /*95a0*/  ISETP.GT.U32.AND P0, PT, R0, 0x3bffffff, PT ;  /* 0x3bffffff0000780c */ /* 0x000fda0003f04070 */
[----:B------:R-:W-:Y:S05]  /*95b0*/  @P0 BRA `(.L_x_725) ;  /* 0x0000000000140947 */ /* 0x000fea0003800000 */
[----:B------:R-:W-:Y:S01]  /*95c0*/  FADD.FTZ R0, R0, 8192 ;  /* 0x4600000000007421 */ /* 0x000fe20000010000 */
[----:B------:R-:W-:-:S04]  /*95d0*/  PRMT R4, RZ, 0x7610, R4 ;  /* 0x00007610ff047816 */ /* 0x000fc80000000004 */
[----:B------:R-:W-:-:S13]  /*95e0*/  LOP3.LUT P0, R0, R0, 0xff, RZ, 0xc0, !PT ;  /* 0x000000ff00007812 */ /* 0x000fda000780c0ff */
[----:B------:R-:W-:Y:S05]  /*95f0*/  @!P0 BRA `(.L_x_724) ;  /* 0x0000000000248947 */ /* 0x000fea0003800000 */
[----:B------:R-:W-:Y:S05]  /*9600*/  BRA `(.L_x_726) ;  /* 0x0000000000147947 */ /* 0x000fea0003800000 */
.L_x_725:
[----:B------:R-:W-:-:S04]  /*9610*/  SHF.R.U32.HI R0, RZ, 0x14, R3 ;  /* 0x00000014ff007819 */ /* 0x000fc80000011603 */
[----:B------:R-:W-:-:S04]  /*9620*/  LOP3.LUT R0, R0, 0x1, RZ, 0xc0, !PT ;  /* 0x0000000100007812 */ /* 0x000fc800078ec0ff */
[----:B------:R-:W-:-:S04]  /*9630*/  IADD3 R0, PT, PT, R3, 0x487ffff, R0 ;  /* 0x0487ffff03007810 */ /* 0x000fc80007ffe000 */
[----:B------:R-:W-:-:S04]  /*9640*/  SHF.R.U32.HI R0, RZ, 0x14, R0 ;  /* 0x00000014ff007819 */ /* 0x000fc80000011600 */
[----:B------:R-:W-:-:S07]  /*9650*/  LOP3.LUT R0, R0, 0xff, RZ, 0xc0, !PT ;  /* 0x000000ff00007812 */ /* 0x000fce00078ec0ff */
.L_x_726:
[----:B------:R-:W-:-:S04]  /*9660*/  SHF.R.U32.HI R3, RZ, 0x18, R3 ;  /* 0x00000018ff037819 */ /* 0x000fc80000011603 */
[----:B------:R-:W-:-:S04]  /*9670*/  LOP3.LUT R0, R0, 0x80, R3, 0xf8, !PT ;  /* 0x0000008000007812 */ /* 0x000fc800078ef803 */
[----:B------:R-:W-:-:S07]  /*9680*/  PRMT R4, R0, 0x7610, R4 ;  /* 0x0000761000047816 */ /* 0x000fce0000000004 */
.L_x_724:
[----:B------:R-:W-:Y:S05]  /*9690*/  BSYNC.RECONVERGENT B0 ;  /* 0x0000000000007941 */ /* 0x000fea0003800200 */
.L_x_723:
[----:B------:R0:W-:Y:S01]  /*96a0*/  STG.E.U8 desc[UR36][R8.64], R4 ;  /* 0x0000000408007986 */ /* 0x0001e2000c101124 */
[----:B------:R-:W-:Y:S01]  /*96b0*/  IMAD.MOV.U32 R25, RZ, RZ, R23 ;  /* 0x000000ffff197224 */ /* 0x000fe200078e0017 */
[----:B------:R-:W-:Y:S06]  /*96c0*/  BRA `(.L_x_699) ;  /* 0x00000004002c7947 */ /* 0x000fec0003800000 */
.L_x_721:
        /* <DEDUP_REMOVED lines=13> */
.L_x_729:
[----:B------:R-:W-:-:S04]  /*97a0*/  SHF.R.U32.HI R0, RZ, 0x15, R3 ;  /* 0x00000015ff007819 */ /* 0x000fc80000011603 */
[----:B------:R-:W-:-:S04]  /*97b0*/  LOP3.LUT R0, R0, 0x1, RZ, 0xc0, !PT ;  /* 0x0000000100007812 */ /* 0x000fc800078ec0ff */
[----:B------:R-:W-:-:S04]  /*97c0*/  IADD3 R0, PT, PT, R3, 0x88fffff, R0 ;  /* 0x088fffff03007810 */ /* 0x000fc80007ffe000 */
[----:B------:R-:W-:-:S04]  /*97d0*/  SHF.R.U32.HI R0, RZ, 0x15, R0 ;  /* 0x00000015ff007819 */ /* 0x000fc80000011600 */
[----:B------:R-:W-:-:S07]  /*97e0*/  LOP3.LUT R0, R0, 0xff, RZ, 0xc0, !PT ;  /* 0x000000ff00007812 */ /* 0x000fce00078ec0ff */
.L_x_730:
[----:B------:R-:W-:-:S04]  /*97f0*/  SHF.R.U32.HI R3, RZ, 0x18, R3 ;  /* 0x00000018ff037819 */ /* 0x000fc80000011603 */
[----:B------:R-:W-:-:S04]  /*9800*/  LOP3.LUT R0, R0, 0x80, R3, 0xf8, !PT ;  /* 0x0000008000007812 */ /* 0x000fc800078ef803 */
[----:B------:R-:W-:-:S07]  /*9810*/  PRMT R4, R0, 0x7610, R4 ;  /* 0x0000761000047816 */ /* 0x000fce0000000004 */
.L_x_728:
[----:B------:R-:W-:Y:S05]  /*9820*/  BSYNC.RECONVERGENT B0 ;  /* 0x0000000000007941 */ /* 0x000fea0003800200 */
.L_x_727:
[----:B------:R4:W-:Y:S01]  /*9830*/  STG.E.U8 desc[UR36][R8.64], R4 ;  /* 0x0000000408007986 */ /* 0x0009e2000c101124 */
[----:B------:R-:W-:Y:S01]  /*9840*/  IMAD.MOV.U32 R25, RZ, RZ, R23 ;  /* 0x000000ffff197224 */ /* 0x000fe200078e0017 */
[----:B------:R-:W-:Y:S06]  /*9850*/  BRA `(.L_x_699) ;  /* 0x0000000000c87947 */ /* 0x000fec0003800000 */
.L_x_720:
[----:B------:R-:W-:-:S13]  /*9860*/  ISETP.NE.AND P0, PT, R0, 0x1c, PT ;  /* 0x0000001c0000780c */ /* 0x000fda0003f05270 */
[----:B------:R-:W-:Y:S05]  /*9870*/  @!P0 BRA `(.L_x_731) ;  /* 0x0000000000b08947 */ /* 0x000fea0003800000 */
[----:B------:R-:W-:-:S13]  /*9880*/  ISETP.NE.AND P0, PT, R0, 0x1d, PT ;  /* 0x0000001d0000780c */ /* 0x000fda0003f05270 */
[----:B------:R-:W-:Y:S05]  /*9890*/  @!P0 BRA `(.L_x_732) ;  /* 0x0000000000948947 */ /* 0x000fea0003800000 */
[----:B------:R-:W-:-:S13]  /*98a0*/  ISETP.NE.AND P0, PT, R0, 0x2c, PT ;  /* 0x0000002c0000780c */ /* 0x000fda0003f05270 */
[----:B------:R-:W-:Y:S05]  /*98b0*/  @!P0 BRA `(.L_x_733) ;  /* 0x0000000000488947 */ /* 0x000fea0003800000 */
.L_x_704:
        /* <DEDUP_REMOVED lines=16> */
.L_x_734:
[----:B------:R-:W-:Y:S01]  /*99c0*/  IMAD.MOV.U32 R25, RZ, RZ, R23 ;  /* 0x000000ffff197224 */ /* 0x000fe200078e0017 */
[----:B------:R-:W-:Y:S06]  /*99d0*/  BRA `(.L_x_699) ;  /* 0x0000000000687947 */ /* 0x000fec0003800000 */
.L_x_733:
[----:B-----5:R-:W-:Y:S02]  /*99e0*/  IMAD.U32 R28, R28, 0x10000, RZ ;  /* 0x000100001c1c7824 */ /* 0x020fe400078e00ff */
[----:B------:R-:W-:-:S03]  /*99f0*/  IMAD.MOV.U32 R25, RZ, RZ, R23 ;  /* 0x000000ffff197224 */ /* 0x000fc600078e0017 */
        /* <DEDUP_REMOVED lines=15> */
.L_x_732:
[----:B-----5:R-:W-:Y:S02]  /*9af0*/  IMAD.U32 R4, R28, 0x10000, RZ ;  /* 0x000100001c047824 */ /* 0x020fe400078e00ff */
[----:B------:R-:W-:-:S04]  /*9b00*/  IMAD.MOV.U32 R25, RZ, RZ, R23 ;  /* 0x000000ffff197224 */ /* 0x000fc800078e0017 */
[----:B------:R-:W0:Y:S02]  /*9b10*/  F2I.U64.TRUNC R4, R4 ;  /* 0x0000000400047311 */ /* 0x000e24000020d800 */
[----:B0-----:R1:W-:Y:S01]  /*9b20*/  STG.E.64 desc[UR36][R8.64], R4 ;  /* 0x0000000408007986 */ /* 0x0013e2000c101b24 */
[----:B------:R-:W-:Y:S05]  /*9b30*/  BRA `(.L_x_699) ;  /* 0x0000000000107947 */ /* 0x000fea0003800000 */
.L_x_731:
[----:B-----5:R-:W-:Y:S02]  /*9b40*/  IMAD.U32 R28, R28, 0x10000, RZ ;  /* 0x000100001c1c7824 */ /* 0x020fe400078e00ff */
[----:B------:R-:W-:Y:S02]  /*9b50*/  IMAD.MOV.U32 R25, RZ, RZ, R23 ;  /* 0x000000ffff197224 */ /* 0x000fe400078e0017 */
[----:B------:R-:W0:Y:S02]  /*9b60*/  F2I.FTZ.U32.TRUNC.NTZ R3, R28 ;  /* 0x0000001c00037305 */ /* 0x000e24000021f000 */
[----:B0-----:R0:W-:Y:S03]  /*9b70*/  STG.E desc[UR36][R8.64], R3 ;  /* 0x0000000308007986 */ /* 0x0011e6000c101924 */
.L_x_699:
[----:B------:R-:W-:Y:S05]  /*9b80*/  BSYNC.RECONVERGENT B6 ;  /* 0x0000000000067941 */ /* 0x000fea0003800200 */
.L_x_698:
[----:B------:R-:W-:Y:S01]  /*9b90*/  ISETP.GE.AND P0, PT, R25, R16, PT ;  /* 0x000000101900720c */ /* 0x000fe20003f06270 */
[----:B------:R-:W-:-:S12]  /*9ba0*/  BSSY.RECONVERGENT B6, `(.L_x_735) ;  /* 0x00001f0000067945 */ /* 0x000fd80003800200 */
[----:B------:R-:W-:Y:S05]  /*9bb0*/  @P0 BRA `(.L_x_736) ;  /* 0x0000001c00b80947 */ /* 0x000fea0003800000 */
[----:B------:R-:W2:Y:S01]  /*9bc0*/  LDCU UR4, c[0x0][0x3b4] ;  /* 0x00007680ff0477ac */ /* 0x000ea20008000800 */
[----:B01-34-:R-:W0:Y:S01]  /*9bd0*/  LDC.64 R8, c[0x0][0x388] ;  /* 0x0000e200ff087b82 */ /* 0x01be220000000a00 */
[----:B------:R-:W-:Y:S01]  /*9be0*/  IMAD R0, R2, 0x200, R25 ;  /* 0x0000020002007824 */ /* 0x000fe200078e0219 */
[----:B--2---:R-:W-:-:S03]  /*9bf0*/  PRMT R4, R19, 0x9910, RZ ;  /* 0x0000991013047816 */ /* 0x004fc600000000ff */
[----:B------:R-:W-:Y:S02]  /*9c00*/  IMAD R3, R0, UR4, RZ ;  /* 0x0000000400037c24 */ /* 0x000fe4000f8e02ff */
[----:B------:R-:W-:-:S05]  /*9c10*/  IMAD.MOV.U32 R0, RZ, RZ, R4 ;  /* 0x000000ffff007224 */ /* 0x000fca00078e0004 */
[----:B------:R-:W-:Y:S02]  /*9c20*/  ISETP.GT.AND P1, PT, R0, 0x9, PT ;  /* 0x000000090000780c */ /* 0x000fe40003f24270 */
[----:B0-----:R-:W-:-:S05]  /*9c30*/  IADD3 R8, P0, PT, R3, R8, RZ ;  /* 0x0000000803087210 */ /* 0x001fca0007f1e0ff */
        /* <DEDUP_REMOVED lines=10> */
[----:B-----5:R-:W-:-:S04]  /*9ce0*/  IMAD.U32 R22, R22, 0x10000, RZ ;  /* 0x0001000016167824 */ /* 0x020fc800078e00ff */
[----:B------:R-:W0:Y:S02]  /*9cf0*/  F2I.FTZ.TRUNC.NTZ R3, R22 ;  /* 0x0000001600037305 */ /* 0x000e24000021f100 */
[----:B0-----:R0:W-:Y:S01]  /*9d00*/  STG.E.U8 desc[UR36][R8.64], R3 ;  /* 0x0000000308007986 */ /* 0x0011e2000c101124 */
[----:B------:R-:W-:Y:S05]  /*9d10*/  BRA `(.L_x_742) ;  /* 0x0000000c007c7947 */ /* 0x000fea0003800000 */
.L_x_740:
[----:B-----5:R-:W-:-:S06]  /*9d20*/  IMAD.U32 R5, R22, 0x10000, RZ ;  /* 0x0001000016057824 */ /* 0x020fcc00078e00ff */
[----:B------:R-:W0:Y:S02]  /*9d30*/  F2I.S64.TRUNC R4, R5 ;  /* 0x0000000500047311 */ /* 0x000e24000020d900 */
[----:B0-----:R0:W-:Y:S01]  /*9d40*/  STG.E.U8 desc[UR36][R8.64], R4 ;  /* 0x0000000408007986 */ /* 0x0011e2000c101124 */
[----:B------:R-:W-:Y:S05]  /*9d50*/  BRA `(.L_x_742) ;  /* 0x0000000c006c7947 */ /* 0x000fea0003800000 */
.L_x_739:
[----:B------:R-:W-:-:S13]  /*9d60*/  ISETP.NE.AND P0, PT, R0, 0x2, PT ;  /* 0x000000020000780c */ /* 0x000fda0003f05270 */
[----:B------:R-:W-:Y:S05]  /*9d70*/  @!P0 BRA `(.L_x_743) ;  /* 0x0000000000308947 */ /* 0x000fea0003800000 */
[----:B------:R-:W-:-:S13]  /*9d80*/  ISETP.NE.AND P0, PT, R0, 0x3, PT ;  /* 0x000000030000780c */ /* 0x000fda0003f05270 */
[----:B------:R-:W-:Y:S05]  /*9d90*/  @!P0 BRA `(.L_x_744) ;  /* 0x0000000000188947 */ /* 0x000fea0003800000 */
[----:B------:R-:W-:-:S13]  /*9da0*/  ISETP.NE.AND P0, PT, R0, 0x4, PT ;  /* 0x000000040000780c */ /* 0x000fda0003f05270 */
[----:B------:R-:W-:Y:S05]  /*9db0*/  @P0 BRA `(.L_x_741) ;  /* 0x0000000800780947 */ /* 0x000fea0003800000 */
[----:B-----5:R-:W-:-:S06]  /*9dc0*/  IMAD.U32 R4, R22, 0x10000, RZ ;  /* 0x0001000016047824 */ /* 0x020fcc00078e00ff */
[----:B------:R-:W0:Y:S02]  /*9dd0*/  F2I.S64.TRUNC R4, R4 ;  /* 0x0000000400047311 */ /* 0x000e24000020d900 */
[----:B0-----:R0:W-:Y:S01]  /*9de0*/  STG.E.64 desc[UR36][R8.64], R4 ;  /* 0x0000000408007986 */ /* 0x0011e2000c101b24 */
[----:B------:R-:W-:Y:S05]  /*9df0*/  BRA `(.L_x_742) ;  /* 0x0000000c00447947 */ /* 0x000fea0003800000 */
.L_x_744:
[----:B-----5:R-:W-:-:S04]  /*9e00*/  IMAD.U32 R22, R22, 0x10000, RZ ;  /* 0x0001000016167824 */ /* 0x020fc800078e00ff */
[----:B------:R-:W0:Y:S02]  /*9e10*/  F2I.FTZ.TRUNC.NTZ R3, R22 ;  /* 0x0000001600037305 */ /* 0x000e24000021f100 */
[----:B0-----:R0:W-:Y:S01]  /*9e20*/  STG.E desc[UR36][R8.64], R3 ;  /* 0x0000000308007986 */ /* 0x0011e2000c101924 */
[----:B------:R-:W-:Y:S05]  /*9e30*/  BRA `(.L_x_742) ;  /* 0x0000000c00347947 */ /* 0x000fea0003800000 */
.L_x_743:
[----:B-----5:R-:W-:-:S04]  /*9e40*/  IMAD.U32 R22, R22, 0x10000, RZ ;  /* 0x0001000016167824 */ /* 0x020fc800078e00ff */
[----:B------:R-:W0:Y:S02]  /*9e50*/  F2I.FTZ.TRUNC.NTZ R3, R22 ;  /* 0x0000001600037305 */ /* 0x000e24000021f100 */
[----:B0-----:R0:W-:Y:S01]  /*9e60*/  STG.E.U16 desc[UR36][R8.64], R3 ;  /* 0x0000000308007986 */ /* 0x0011e2000c101524 */
[----:B------:R-:W-:Y:S05]  /*9e70*/  BRA `(.L_x_742) ;  /* 0x0000000c00247947 */ /* 0x000fea0003800000 */
.L_x_738:
[----:B------:R-:W-:-:S13]  /*9e80*/  ISETP.GT.AND P0, PT, R0, 0x6, PT ;  /* 0x000000060000780c */ /* 0x000fda0003f04270 */
[----:B------:R-:W-:Y:S05]  /*9e90*/  @P0 BRA `(.L_x_745) ;  /* 0x00000000002c0947 */ /* 0x000fea0003800000 */
[----:B------:R-:W-:-:S13]  /*9ea0*/  ISETP.NE.AND P0, PT, R0, 0x5, PT ;  /* 0x000000050000780c */ /* 0x000fda0003f05270 */
[----:B------:R-:W-:Y:S05]  /*9eb0*/  @!P0 BRA `(.L_x_746) ;  /* 0x0000000000148947 */ /* 0x000fea0003800000 */
[----:B------:R-:W-:-:S13]  /*9ec0*/  ISETP.NE.AND P0, PT, R0, 0x6, PT ;  /* 0x000000060000780c */ /* 0x000fda0003f05270 */
[----:B------:R-:W-:Y:S05]  /*9ed0*/  @P0 BRA `(.L_x_741) ;  /* 0x0000000800300947 */ /* 0x000fea0003800000 */
[----:B-----5:R-:W-:-:S05]  /*9ee0*/  IMAD.U32 R3, R22, 0x10000, RZ ;  /* 0x0001000016037824 */ /* 0x020fca00078e00ff */
[----:B------:R3:W-:Y:S01]  /*9ef0*/  STG.E desc[UR36][R8.64], R3 ;  /* 0x0000000308007986 */ /* 0x0007e2000c101924 */
[----:B------:R-:W-:Y:S05]  /*9f00*/  BRA `(.L_x_742) ;  /* 0x0000000c00007947 */ /* 0x000fea0003800000 */
.L_x_746:
[----:B-----5:R-:W-:-:S05]  /*9f10*/  IMAD.U32 R0, R22, 0x10000, RZ ;  /* 0x0001000016007824 */ /* 0x020fca00078e00ff */
[----:B------:R-:W-:-:S05]  /*9f20*/  F2FP.F16.F32.PACK_AB R0, RZ, R0 ;  /* 0x00000000ff00723e */ /* 0x000fca00000000ff */
[----:B------:R4:W-:Y:S01]  /*9f30*/  STG.E.U16 desc[UR36][R8.64], R0 ;  /* 0x0000000008007986 */ /* 0x0009e2000c101524 */
[----:B------:R-:W-:Y:S05]  /*9f40*/  BRA `(.L_x_742) ;  /* 0x0000000800f07947 */ /* 0x000fea0003800000 */
.L_x_745:
[----:B------:R-:W-:-:S13]  /*9f50*/  ISETP.NE.AND P0, PT, R0, 0x7, PT ;  /* 0x000000070000780c */ /* 0x000fda0003f05270 */
[----:B------:R-:W-:Y:S05]  /*9f60*/  @!P0 BRA `(.L_x_747) ;  /* 0x0000000000348947 */ /* 0x000fea0003800000 */
[----:B------:R-:W-:-:S13]  /*9f70*/  ISETP.NE.AND P0, PT, R0, 0x8, PT ;  /* 0x000000080000780c */ /* 0x000fda0003f05270 */
[----:B------:R-:W-:Y:S05]  /*9f80*/  @!P0 BRA `(.L_x_748) ;  /* 0x0000000000188947 */ /* 0x000fea0003800000 */
[----:B------:R-:W-:-:S13]  /*9f90*/  ISETP.NE.AND P0, PT, R0, 0x9, PT ;  /* 0x000000090000780c */ /* 0x000fda0003f05270 */
[----:B------:R-:W-:Y:S05]  /*9fa0*/  @P0 BRA `(.L_x_741) ;  /* 0x0000000400fc0947 */ /* 0x000fea0003800000 */
[----:B-----5:R-:W-:Y:S02]  /*9fb0*/  IMAD.U32 R22, R22, 0x10000, RZ ;  /* 0x0001000016167824 */ /* 0x020fe400078e00ff */
[----:B------:R-:W-:-:S05]  /*9fc0*/  IMAD.MOV.U32 R23, RZ, RZ, RZ ;  /* 0x000000ffff177224 */ /* 0x000fca00078e00ff */
[----:B------:R1:W-:Y:S01]  /*9fd0*/  STG.E.64 desc[UR36][R8.64], R22 ;  /* 0x0000001608007986 */ /* 0x0003e2000c101b24 */
[----:B------:R-:W-:Y:S05]  /*9fe0*/  BRA `(.L_x_742) ;  /* 0x0000000800c87947 */ /* 0x000fea0003800000 */
.L_x_748:
[----:B-----5:R-:W-:-:S05]  /*9ff0*/  IMAD.U32 R22, R22, 0x10000, RZ ;  /* 0x0001000016167824 */ /* 0x020fca00078e00ff */
[----:B------:R-:W-:-:S04]  /*a000*/  F2FP.F16.F32.PACK_AB R3, RZ, R22 ;  /* 0x00000016ff03723e */ /* 0x000fc800000000ff */
[----:B------:R-:W-:-:S05]  /*a010*/  PRMT R3, R3, 0x5410, RZ ;  /* 0x0000541003037816 */ /* 0x000fca00000000ff */
[----:B------:R2:W-:Y:S01]  /*a020*/  STG.E desc[UR36][R8.64], R3 ;  /* 0x0000000308007986 */ /* 0x0005e2000c101924 */
[----:B------:R-:W-:Y:S05]  /*a030*/  BRA `(.L_x_742) ;  /* 0x0000000800b47947 */ /* 0x000fea0003800000 */
.L_x_747:
[----:B-----5:R-:W-:-:S04]  /*a040*/  IMAD.U32 R4, R22, 0x10000, RZ ;  /* 0x0001000016047824 */ /* 0x020fc800078e00ff */
[----:B------:R-:W-:-:S06]  /*a050*/  FMUL.FTZ R4, R4, 1 ;  /* 0x3f80000004047820 */ /* 0x000fcc0000410000 */
[----:B------:R-:W0:Y:S02]  /*a060*/  F2F.F64.F32 R4, R4 ;  /* 0x0000000400047310 */ /* 0x000e240000201800 */
[----:B0-----:R0:W-:Y:S01]  /*a070*/  STG.E.64 desc[UR36][R8.64], R4 ;  /* 0x0000000408007986 */ /* 0x0011e2000c101b24 */
[----:B------:R-:W-:Y:S05]  /*a080*/  BRA `(.L_x_742) ;  /* 0x0000000800a07947 */ /* 0x000fea0003800000 */
.L_x_737:
[----:B------:R-:W-:-:S13]  /*a090*/  ISETP.GT.AND P0, PT, R0, 0x18, PT ;  /* 0x000000180000780c */ /* 0x000fda0003f04270 */
[----:B------:R-:W-:Y:S05]  /*a0a0*/  @!P0 BRA `(.L_x_749) ;  /* 0x0000000400608947 */ /* 0x000fea0003800000 */
        /* <DEDUP_REMOVED lines=8> */
[----:B-----5:R-:W-:-:S06]  /*a130*/  IMAD.U32 R3, R22, 0x10000, RZ ;  /* 0x0001000016037824 */ /* 0x020fcc00078e00ff */
[----:B------:R-:W0:Y:S02]  /*a140*/  F2I.FTZ.U32.TRUNC.NTZ R3, R3 ;  /* 0x0000000300037305 */ /* 0x000e24000021f000 */
[----:B0-----:R0:W-:Y:S01]  /*a150*/  STG.E.U16 desc[UR36][R8.64], R3 ;  /* 0x0000000308007986 */ /* 0x0011e2000c101524 */
[----:B------:R-:W-:Y:S05]  /*a160*/  BRA `(.L_x_742) ;  /* 0x0000000800687947 */ /* 0x000fea0003800000 */
.L_x_752:
[----:B-----5:R-:W-:Y:S01]  /*a170*/  IMAD.U32 R5, R22, 0x10000, RZ ;  /* 0x0001000016057824 */ /* 0x020fe200078e00ff */
        /* <DEDUP_REMOVED lines=16> */
.L_x_755:
[----:B------:R-:W-:-:S04]  /*a280*/  SHF.R.U32.HI R3, RZ, 0x18, R5 ;  /* 0x00000018ff037819 */ /* 0x000fc80000011605 */
[----:B------:R-:W-:-:S04]  /*a290*/  LOP3.LUT R0, R0, 0x80, R3, 0xf8, !PT ;  /* 0x0000008000007812 */ /* 0x000fc800078ef803 */
[----:B------:R-:W-:-:S07]  /*a2a0*/  PRMT R4, R0, 0x7610, R4 ;  /* 0x0000761000047816 */ /* 0x000fce0000000004 */
.L_x_754:
[----:B------:R-:W-:Y:S05]  /*a2b0*/  BSYNC.RECONVERGENT B0 ;  /* 0x0000000000007941 */ /* 0x000fea0003800200 */
.L_x_753:
[----:B------:R0:W-:Y:S01]  /*a2c0*/  STG.E.U8 desc[UR36][R8.64], R4 ;  /* 0x0000000408007986 */ /* 0x0001e2000c101124 */
[----:B------:R-:W-:Y:S05]  /*a2d0*/  BRA `(.L_x_742) ;  /* 0x00000008000c7947 */ /* 0x000fea0003800000 */
.L_x_751:
        /* <DEDUP_REMOVED lines=17> */
.L_x_758:
[----:B------:R-:W-:-:S04]  /*a3f0*/  SHF.R.U32.HI R3, RZ, 0x18, R5 ;  /* 0x00000018ff037819 */ /* 0x000fc80000011605 */
[----:B------:R-:W-:-:S04]  /*a400*/  LOP3.LUT R0, R0, 0x80, R3, 0xf8, !PT ;  /* 0x0000008000007812 */ /* 0x000fc800078ef803 */
[----:B------:R-:W-:-:S07]  /*a410*/  PRMT R4, R0, 0x7610, R4 ;  /* 0x0000761000047816 */ /* 0x000fce0000000004 */
.L_x_757:
[----:B------:R-:W-:Y:S05]  /*a420*/  BSYNC.RECONVERGENT B0 ;  /* 0x0000000000007941 */ /* 0x000fea0003800200 */
.L_x_756:
[----:B------:R0:W-:Y:S01]  /*a430*/  STG.E.U8 desc[UR36][R8.64], R4 ;  /* 0x0000000408007986 */ /* 0x0001e2000c101124 */
[----:B------:R-:W-:Y:S05]  /*a440*/  BRA `(.L_x_742) ;  /* 0x0000000400b07947 */ /* 0x000fea0003800000 */
.L_x_750:
[----:B------:R-:W-:-:S13]  /*a450*/  ISETP.NE.AND P0, PT, R0, 0x1c, PT ;  /* 0x0000001c0000780c */ /* 0x000fda0003f05270 */
[----:B------:R-:W-:Y:S05]  /*a460*/  @!P0 BRA `(.L_x_759) ;  /* 0x0000000000608947 */ /* 0x000fea0003800000 */
[----:B------:R-:W-:-:S13]  /*a470*/  ISETP.NE.AND P0, PT, R0, 0x1d, PT ;  /* 0x0000001d0000780c */ /* 0x000fda0003f05270 */
[----:B------:R-:W-:Y:S05]  /*a480*/  @!P0 BRA `(.L_x_760) ;  /* 0x0000000000488947 */ /* 0x000fea0003800000 */
[----:B------:R-:W-:-:S13]  /*a490*/  ISETP.NE.AND P0, PT, R0, 0x2c, PT ;  /* 0x0000002c0000780c */ /* 0x000fda0003f05270 */
[----:B------:R-:W-:Y:S05]  /*a4a0*/  @P0 BRA `(.L_x_741) ;  /* 0x0000000000bc0947 */ /* 0x000fea0003800000 */
[----:B-----5:R-:W-:-:S05]  /*a4b0*/  IMAD.U32 R22, R22, 0x10000, RZ ;  /* 0x0001000016167824 */ /* 0x020fca00078e00ff */
        /* <DEDUP_REMOVED lines=15> */
.L_x_760:
[----:B-----5:R-:W-:-:S06]  /*a5b0*/  IMAD.U32 R4, R22, 0x10000, RZ ;  /* 0x0001000016047824 */ /* 0x020fcc00078e00ff */
[----:B------:R-:W0:Y:S02]  /*a5c0*/  F2I.U64.TRUNC R4, R4 ;  /* 0x0000000400047311 */ /* 0x000e24000020d800 */
[----:B0-----:R0:W-:Y:S01]  /*a5d0*/  STG.E.64 desc[UR36][R8.64], R4 ;  /* 0x0000000408007986 */ /* 0x0011e2000c101b24 */
[----:B------:R-:W-:Y:S05]  /*a5e0*/  BRA `(.L_x_742) ;  /* 0x0000000400487947 */ /* 0x000fea0003800000 */
.L_x_759:
[----:B-----5:R-:W-:-:S04]  /*a5f0*/  IMAD.U32 R22, R22, 0x10000, RZ ;  /* 0x0001000016167824 */ /* 0x020fc800078e00ff */
[----:B------:R-:W0:Y:S02]  /*a600*/  F2I.FTZ.U32.TRUNC.NTZ R3, R22 ;  /* 0x0000001600037305 */ /* 0x000e24000021f000 */
[----:B0-----:R0:W-:Y:S01]  /*a610*/  STG.E desc[UR36][R8.64], R3 ;  /* 0x0000000308007986 */ /* 0x0011e2000c101924 */
[----:B------:R-:W-:Y:S05]  /*a620*/  BRA `(.L_x_742) ;  /* 0x0000000400387947 */ /* 0x000fea0003800000 */
.L_x_749:
[----:B------:R-:W-:-:S13]  /*a630*/  ISETP.GT.AND P0, PT, R0, 0xe, PT ;  /* 0x0000000e0000780c */ /* 0x000fda0003f04270 */
[----:B------:R-:W-:Y:S05]  /*a640*/  @P0 BRA `(.L_x_761) ;  /* 0x00000000003c0947 */ /* 0x000fea0003800000 */
[----:B------:R-:W-:-:S13]  /*a650*/  ISETP.NE.AND P0, PT, R0, 0xa, PT ;  /* 0x0000000a0000780c */ /* 0x000fda0003f05270 */
[----:B------:R-:W-:Y:S05]  /*a660*/  @!P0 BRA `(.L_x_762) ;  /* 0x00000000001c8947 */ /* 0x000fea0003800000 */
[----:B------:R-:W-:-:S13]  /*a670*/  ISETP.NE.AND P0, PT, R0, 0xb, PT ;  /* 0x0000000b0000780c */ /* 0x000fda0003f05270 */
[----:B------:R-:W-:Y:S05]  /*a680*/  @P0 BRA `(.L_x_741) ;  /* 0x0000000000440947 */ /* 0x000fea0003800000 */
[----:B-----5:R-:W-:-:S05]  /*a690*/  IMAD.U32 R22, R22, 0x10000, RZ ;  /* 0x0001000016167824 */ /* 0x020fca00078e00ff */
[----:B------:R-:W-:-:S04]  /*a6a0*/  FSETP.NEU.FTZ.AND P0, PT, R22, RZ, PT ;  /* 0x000000ff1600720b */ /* 0x000fc80003f1d000 */
[----:B------:R-:W-:-:S05]  /*a6b0*/  SEL R3, RZ, 0x1, !P0 ;  /* 0x00000001ff037807 */ /* 0x000fca0004000000 */
[----:B------:R0:W-:Y:S01]  /*a6c0*/  STG.E.U8 desc[UR36][R8.64], R3 ;  /* 0x0000000308007986 */ /* 0x0001e2000c101124 */
[----:B------:R-:W-:Y:S05]  /*a6d0*/  BRA `(.L_x_742) ;  /* 0x00000004000c7947 */ /* 0x000fea0003800000 */
.L_x_762:
[----:B-----5:R-:W-:Y:S01]  /*a6e0*/  IMAD.U32 R22, R22, 0x10000, RZ ;  /* 0x0001000016167824 */ /* 0x020fe200078e00ff */
[----:B------:R-:W-:-:S03]  /*a6f0*/  CS2R R6, SRZ ;  /* 0x0000000000067805 */ /* 0x000fc6000001ff00 */
[----:B------:R-:W-:-:S06]  /*a700*/  FMUL.FTZ R4, R22, 1 ;  /* 0x3f80000016047820 */ /* 0x000fcc0000410000 */
[----:B------:R-:W0:Y:S02]  /*a710*/  F2F.F64.F32 R4, R4 ;  /* 0x0000000400047310 */ /* 0x000e240000201800 */
[----:B0-----:R0:W-:Y:S01]  /*a720*/  STG.E.128 desc[UR36][R8.64], R4 ;  /* 0x0000000408007986 */ /* 0x0011e2000c101d24 */
[----:B------:R-:W-:Y:S05]  /*a730*/  BRA `(.L_x_742) ;  /* 0x0000000000f47947 */ /* 0x000fea0003800000 */
.L_x_761:
[----:B------:R-:W-:-:S13]  /*a740*/  ISETP.NE.AND P0, PT, R0, 0xf, PT ;  /* 0x0000000f0000780c */ /* 0x000fda0003f05270 */
[----:B------:R-:W-:Y:S05]  /*a750*/  @!P0 BRA `(.L_x_763) ;  /* 0x0000000000e88947 */ /* 0x000fea0003800000 */
[----:B------:R-:W-:-:S13]  /*a760*/  ISETP.NE.AND P0, PT, R0, 0x17, PT ;  /* 0x000000170000780c */ /* 0x000fda0003f05270 */
[----:B------:R-:W-:Y:S05]  /*a770*/  @!P0 BRA `(.L_x_764) ;  /* 0x0000000000908947 */ /* 0x000fea0003800000 */
[----:B------:R-:W-:-:S13]  /*a780*/  ISETP.NE.AND P0, PT, R0, 0x18, PT ;  /* 0x000000180000780c */ /* 0x000fda0003f05270 */
[----:B------:R-:W-:Y:S05]  /*a790*/  @!P0 BRA `(.L_x_765) ;  /* 0x0000000000448947 */ /* 0x000fea0003800000 */
.L_x_741:
        /* <DEDUP_REMOVED lines=16> */
.L_x_766:
[----:B------:R-:W-:Y:S05]  /*a8a0*/  BRA `(.L_x_742) ;  /* 0x0000000000987947 */ /* 0x000fea0003800000 */
.L_x_765:
[----:B-----5:R-:W-:Y:S01]  /*a8b0*/  IMAD.U32 R5, R22, 0x10000, RZ ;  /* 0x0001000016057824 */ /* 0x020fe200078e00ff */
        /* <DEDUP_REMOVED lines=12> */
.L_x_768:
[----:B------:R-:W-:Y:S05]  /*a980*/  BSYNC.RECONVERGENT B0 ;  /* 0x0000000000007941 */ /* 0x000fea0003800200 */
.L_x_767:
[----:B------:R-:W-:-:S05]  /*a990*/  LOP3.LUT R3, R0, 0x80, R3, 0xf8, !PT ;  /* 0x0000008000037812 */ /* 0x000fca00078ef803 */
[----:B------:R0:W-:Y:S01]  /*a9a0*/  STG.E.U8 desc[UR36][R8.64], R3 ;  /* 0x0000000308007986 */ /* 0x0001e2000c101124 */
[----:B------:R-:W-:Y:S05]  /*a9b0*/  BRA `(.L_x_742) ;  /* 0x0000000000547947 */ /* 0x000fea0003800000 */
.L_x_764:
[----:B-----5:R-:W-:Y:S01]  /*a9c0*/  IMAD.U32 R3, R22, 0x10000, RZ ;  /* 0x0001000016037824 */ /* 0x020fe200078e00ff */
        /* <DEDUP_REMOVED lines=11> */
.L_x_770:
[----:B------:R-:W-:Y:S01]  /*aa80*/  IMAD.MOV.U32 R0, RZ, RZ, 0x7f ;  /* 0x0000007fff007424 */ /* 0x000fe200078e00ff */
[----:B------:R-:W-:-:S04]  /*aa90*/  ISETP.GT.U32.AND P0, PT, R4, 0x7f800000, PT ;  /* 0x7f8000000400780c */ /* 0x000fc80003f04070 */
[----:B------:R-:W-:-:S09]  /*aaa0*/  SEL R0, R0, 0x7c, P0 ;  /* 0x0000007c00007807 */ /* 0x000fd20000000000 */
.L_x_771:
[----:B------:R-:W-:Y:S05]  /*aab0*/  BSYNC.RECONVERGENT B0 ;  /* 0x0000000000007941 */ /* 0x000fea0003800200 */
.L_x_769:
[----:B------:R-:W-:-:S04]  /*aac0*/  SHF.R.U32.HI R3, RZ, 0x18, R3 ;  /* 0x00000018ff037819 */ /* 0x000fc80000011603 */
[----:B------:R-:W-:-:S05]  /*aad0*/  LOP3.LUT R3, R0, 0x80, R3, 0xf8, !PT ;  /* 0x0000008000037812 */ /* 0x000fca00078ef803 */
[----:B------:R0:W-:Y:S01]  /*aae0*/  STG.E.U8 desc[UR36][R8.64], R3 ;  /* 0x0000000308007986 */ /* 0x0001e2000c101124 */
[----:B------:R-:W-:Y:S05]  /*aaf0*/  BRA `(.L_x_742) ;  /* 0x0000000000047947 */ /* 0x000fea0003800000 */
.L_x_763:
[----:B-----5:R0:W-:Y:S02]  /*ab00*/  STG.E.U16 desc[UR36][R8.64], R22 ;  /* 0x0000001608007986 */ /* 0x0201e4000c101524 */
.L_x_742:
[----:B------:R-:W-:-:S05]  /*ab10*/  VIADD R25, R25, 0x80 ;  /* 0x0000008019197836 */ /* 0x000fca0000000000 */
[----:B------:R-:W-:-:S13]  /*ab20*/  ISETP.GE.AND P0, PT, R25, R16, PT ;  /* 0x000000101900720c */ /* 0x000fda0003f06270 */
[----:B------:R-:W-:Y:S05]  /*ab30*/  @P0 BRA `(.L_x_736) ;  /* 0x0000000c00d80947 */ /* 0x000fea0003800000 */
[----:B------:R-:W5:Y:S01]  /*ab40*/  LDCU UR4, c[0x0][0x3b4] ;  /* 0x00007680ff0477ac */ /* 0x000f620008000800 */
[----:B01234-:R-:W0:Y:S01]  /*ab50*/  LDC.64 R8, c[0x0][0x388] ;  /* 0x0000e200ff087b82 */ /* 0x01fe220000000a00 */
[----:B------:R-:W-:Y:S01]  /*ab60*/  IMAD R0, R2, 0x200, R25 ;  /* 0x0000020002007824 */ /* 0x000fe200078e0219 */
[----:B------:R-:W-:-:S03]  /*ab70*/  PRMT R4, R19, 0x9910, RZ ;  /* 0x0000991013047816 */ /* 0x000fc600000000ff */
[----:B-----5:R-:W-:Y:S02]  /*ab80*/  IMAD R3, R0, UR4, RZ ;  /* 0x0000000400037c24 */ /* 0x020fe4000f8e02ff */
        /* <DEDUP_REMOVED lines=13> */
[----:B------:R-:W-:-:S06]  /*ac60*/  IMAD.U32 R17, R17, 0x10000, RZ ;  /* 0x0001000011117824 */ /* 0x000fcc00078e00ff */
[----:B------:R-:W0:Y:S02]  /*ac70*/  F2I.FTZ.TRUNC.NTZ R17, R17 ;  /* 0x0000001100117305 */ /* 0x000e24000021f100 */
[----:B0-----:R0:W-:Y:S01]  /*ac80*/  STG.E.U8 desc[UR36][R8.64], R17 ;  /* 0x0000001108007986 */ /* 0x0011e2000c101124 */
[----:B------:R-:W-:Y:S05]  /*ac90*/  BRA `(.L_x_777) ;  /* 0x0000000c007c7947 */ /* 0x000fea0003800000 */
.L_x_775:
[----:B------:R-:W-:-:S06]  /*aca0*/  IMAD.U32 R5, R17, 0x10000, RZ ;  /* 0x0001000011057824 */ /* 0x000fcc00078e00ff */
[----:B------:R-:W0:Y:S02]  /*acb0*/  F2I.S64.TRUNC R4, R5 ;  /* 0x0000000500047311 */ /* 0x000e24000020d900 */
[----:B0-----:R0:W-:Y:S01]  /*acc0*/  STG.E.U8 desc[UR36][R8.64], R4 ;  /* 0x0000000408007986 */ /* 0x0011e2000c101124 */
[----:B------:R-:W-:Y:S05]  /*acd0*/  BRA `(.L_x_777) ;  /* 0x0000000c006c7947 */ /* 0x000fea0003800000 */
.L_x_774:
[----:B------:R-:W-:-:S13]  /*ace0*/  ISETP.NE.AND P0, PT, R0, 0x2, PT ;  /* 0x000000020000780c */ /* 0x000fda0003f05270 */
[----:B------:R-:W-:Y:S05]  /*acf0*/  @!P0 BRA `(.L_x_778) ;  /* 0x0000000000308947 */ /* 0x000fea0003800000 */
[----:B------:R-:W-:-:S13]  /*ad00*/  ISETP.NE.AND P0, PT, R0, 0x3, PT ;  /* 0x000000030000780c */ /* 0x000fda0003f05270 */
[----:B------:R-:W-:Y:S05]  /*ad10*/  @!P0 BRA `(.L_x_779) ;  /* 0x0000000000188947 */ /* 0x000fea0003800000 */
[----:B------:R-:W-:-:S13]  /*ad20*/  ISETP.NE.AND P0, PT, R0, 0x4, PT ;  /* 0x000000040000780c */ /* 0x000fda0003f05270 */
[----:B------:R-:W-:Y:S05]  /*ad30*/  @P0 BRA `(.L_x_776) ;  /* 0x0000000800780947 */ /* 0x000fea0003800000 */
[----:B------:R-:W-:-:S06]  /*ad40*/  IMAD.U32 R4, R17, 0x10000, RZ ;  /* 0x0001000011047824 */ /* 0x000fcc00078e00ff */
[----:B------:R-:W0:Y:S02]  /*ad50*/  F2I.S64.TRUNC R4, R4 ;  /* 0x0000000400047311 */ /* 0x000e24000020d900 */
[----:B0-----:R0:W-:Y:S01]  /*ad60*/  STG.E.64 desc[UR36][R8.64], R4 ;  /* 0x0000000408007986 */ /* 0x0011e2000c101b24 */
[----:B------:R-:W-:Y:S05]  /*ad70*/  BRA `(.L_x_777) ;  /* 0x0000000c00447947 */ /* 0x000fea0003800000 */
.L_x_779:
[----:B------:R-:W-:-:S06]  /*ad80*/  IMAD.U32 R17, R17, 0x10000, RZ ;  /* 0x0001000011117824 */ /* 0x000fcc00078e00ff */
[----:B------:R-:W0:Y:S02]  /*ad90*/  F2I.FTZ.TRUNC.NTZ R17, R17 ;  /* 0x0000001100117305 */ /* 0x000e24000021f100 */
[----:B0-----:R0:W-:Y:S01]  /*ada0*/  STG.E desc[UR36][R8.64], R17 ;  /* 0x0000001108007986 */ /* 0x0011e2000c101924 */
[----:B------:R-:W-:Y:S05]  /*adb0*/  BRA `(.L_x_777) ;  /* 0x0000000c00347947 */ /* 0x000fea0003800000 */
.L_x_778:
[----:B------:R-:W-:-:S06]  /*adc0*/  IMAD.U32 R17, R17, 0x10000, RZ ;  /* 0x0001000011117824 */ /* 0x000fcc00078e00ff */
[----:B------:R-:W0:Y:S02]  /*add0*/  F2I.FTZ.TRUNC.NTZ R17, R17 ;  /* 0x0000001100117305 */ /* 0x000e24000021f100 */
[----:B0-----:R0:W-:Y:S01]  /*ade0*/  STG.E.U16 desc[UR36][R8.64], R17 ;  /* 0x0000001108007986 */ /* 0x0011e2000c101524 */
[----:B------:R-:W-:Y:S05]  /*adf0*/  BRA `(.L_x_777) ;  /* 0x0000000c00247947 */ /* 0x000fea0003800000 */
.L_x_773:
[----:B------:R-:W-:-:S13]  /*ae00*/  ISETP.GT.AND P0, PT, R0, 0x6, PT ;  /* 0x000000060000780c */ /* 0x000fda0003f04270 */
[----:B------:R-:W-:Y:S05]  /*ae10*/  @P0 BRA `(.L_x_780) ;  /* 0x00000000002c0947 */ /* 0x000fea0003800000 */
[----:B------:R-:W-:-:S13]  /*ae20*/  ISETP.NE.AND P0, PT, R0, 0x5, PT ;  /* 0x000000050000780c */ /* 0x000fda0003f05270 */
[----:B------:R-:W-:Y:S05]  /*ae30*/  @!P0 BRA `(.L_x_781) ;  /* 0x0000000000148947 */ /* 0x000fea0003800000 */
[----:B------:R-:W-:-:S13]  /*ae40*/  ISETP.NE.AND P0, PT, R0, 0x6, PT ;  /* 0x000000060000780c */ /* 0x000fda0003f05270 */
[----:B------:R-:W-:Y:S05]  /*ae50*/  @P0 BRA `(.L_x_776) ;  /* 0x0000000800300947 */ /* 0x000fea0003800000 */
[----:B------:R-:W-:-:S05]  /*ae60*/  IMAD.U32 R17, R17, 0x10000, RZ ;  /* 0x0001000011117824 */ /* 0x000fca00078e00ff */
[----:B------:R0:W-:Y:S01]  /*ae70*/  STG.E desc[UR36][R8.64], R17 ;  /* 0x0000001108007986 */ /* 0x0001e2000c101924 */
[----:B------:R-:W-:Y:S05]  /*ae80*/  BRA `(.L_x_777) ;  /* 0x0000000c00007947 */ /* 0x000fea0003800000 */
.L_x_781:
[----:B------:R-:W-:-:S05]  /*ae90*/  IMAD.U32 R0, R17, 0x10000, RZ ;  /* 0x0001000011007824 */ /* 0x000fca00078e00ff */
[----:B------:R-:W-:-:S05]  /*aea0*/  F2FP.F16.F32.PACK_AB R0, RZ, R0 ;  /* 0x00000000ff00723e */ /* 0x000fca00000000ff */
[----:B------:R0:W-:Y:S01]  /*aeb0*/  STG.E.U16 desc[UR36][R8.64], R0 ;  /* 0x0000000008007986 */ /* 0x0001e2000c101524 */
[----:B------:R-:W-:Y:S05]  /*aec0*/  BRA `(.L_x_777) ;  /* 0x0000000800f07947 */ /* 0x000fea0003800000 */
.L_x_780:
[----:B------:R-:W-:-:S13]  /*aed0*/  ISETP.NE.AND P0, PT, R0, 0x7, PT ;  /* 0x000000070000780c */ /* 0x000fda0003f05270 */
[----:B------:R-:W-:Y:S05]  /*aee0*/  @!P0 BRA `(.L_x_782) ;  /* 0x0000000000348947 */ /* 0x000fea0003800000 */
[----:B------:R-:W-:-:S13]  /*aef0*/  ISETP.NE.AND P0, PT, R0, 0x8, PT ;  /* 0x000000080000780c */ /* 0x000fda0003f05270 */
[----:B------:R-:W-:Y:S05]  /*af00*/  @!P0 BRA `(.L_x_783) ;  /* 0x0000000000188947 */ /* 0x000fea0003800000 */
[----:B------:R-:W-:-:S13]  /*af10*/  ISETP.NE.AND P0, PT, R0, 0x9, PT ;  /* 0x000000090000780c */ /* 0x000fda0003f05270 */
[----:B------:R-:W-:Y:S05]  /*af20*/  @P0 BRA `(.L_x_776) ;  /* 0x0000000400fc0947 */ /* 0x000fea0003800000 */
[----:B------:R-:W-:Y:S02]  /*af30*/  IMAD.U32 R4, R17, 0x10000, RZ ;  /* 0x0001000011047824 */ /* 0x000fe400078e00ff */
[----:B------:R-:W-:-:S05]  /*af40*/  IMAD.MOV.U32 R5, RZ, RZ, RZ ;  /* 0x000000ffff057224 */ /* 0x000fca00078e00ff */
[----:B------:R0:W-:Y:S01]  /*af50*/  STG.E.64 desc[UR36][R8.64], R4 ;  /* 0x0000000408007986 */ /* 0x0001e2000c101b24 */
[----:B------:R-:W-:Y:S05]  /*af60*/  BRA `(.L_x_777) ;  /* 0x0000000800c87947 */ /* 0x000fea0003800000 */
.L_x_783:
[----:B------:R-:W-:-:S05]  /*af70*/  IMAD.U32 R17, R17, 0x10000, RZ ;  /* 0x0001000011117824 */ /* 0x000fca00078e00ff */
[----:B------:R-:W-:-:S04]  /*af80*/  F2FP.F16.F32.PACK_AB R3, RZ, R17 ;  /* 0x00000011ff03723e */ /* 0x000fc800000000ff */
[----:B------:R-:W-:-:S05]  /*af90*/  PRMT R3, R3, 0x5410, RZ ;  /* 0x0000541003037816 */ /* 0x000fca00000000ff */
[----:B------:R0:W-:Y:S01]  /*afa0*/  STG.E desc[UR36][R8.64], R3 ;  /* 0x0000000308007986 */ /* 0x0001e2000c101924 */
[----:B------:R-:W-:Y:S05]  /*afb0*/  BRA `(.L_x_777) ;  /* 0x0000000800b47947 */ /* 0x000fea0003800000 */
.L_x_782:
[----:B------:R-:W-:-:S04]  /*afc0*/  IMAD.U32 R4, R17, 0x10000, RZ ;  /* 0x0001000011047824 */ /* 0x000fc800078e00ff */
[----:B------:R-:W-:-:S06]  /*afd0*/  FMUL.FTZ R4, R4, 1 ;  /* 0x3f80000004047820 */ /* 0x000fcc0000410000 */
[----:B------:R-:W0:Y:S02]  /*afe0*/  F2F.F64.F32 R4, R4 ;  /* 0x0000000400047310 */ /* 0x000e240000201800 */
[----:B0-----:R0:W-:Y:S01]  /*aff0*/  STG.E.64 desc[UR36][R8.64], R4 ;  /* 0x0000000408007986 */ /* 0x0011e2000c101b24 */
[----:B------:R-:W-:Y:S05]  /*b000*/  BRA `(.L_x_777) ;  /* 0x0000000800a07947 */ /* 0x000fea0003800000 */
.L_x_772:
        /* <DEDUP_REMOVED lines=10> */
[----:B------:R-:W-:-:S06]  /*b0b0*/  IMAD.U32 R3, R17, 0x10000, RZ ;  /* 0x0001000011037824 */ /* 0x000fcc00078e00ff */
[----:B------:R-:W0:Y:S02]  /*b0c0*/  F2I.FTZ.U32.TRUNC.NTZ R3, R3 ;  /* 0x0000000300037305 */ /* 0x000e24000021f000 */
[----:B0-----:R0:W-:Y:S01]  /*b0d0*/  STG.E.U16 desc[UR36][R8.64], R3 ;  /* 0x0000000308007986 */ /* 0x0011e2000c101524 */
[----:B------:R-:W-:Y:S05]  /*b0e0*/  BRA `(.L_x_777) ;  /* 0x0000000800687947 */ /* 0x000fea0003800000 */
.L_x_787:
        /* <DEDUP_REMOVED lines=17> */
.L_x_790:
[----:B------:R-:W-:-:S04]  /*b200*/  SHF.R.U32.HI R3, RZ, 0x18, R17 ;  /* 0x00000018ff037819 */ /* 0x000fc80000011611 */
[----:B------:R-:W-:-:S04]  /*b210*/  LOP3.LUT R0, R0, 0x80, R3, 0xf8, !PT ;  /* 0x0000008000007812 */ /* 0x000fc800078ef803 */
[----:B------:R-:W-:-:S07]  /*b220*/  PRMT R4, R0, 0x7610, R4 ;  /* 0x0000761000047816 */ /* 0x000fce0000000004 */
.L_x_789:
[----:B------:R-:W-:Y:S05]  /*b230*/  BSYNC.RECONVERGENT B0 ;  /* 0x0000000000007941 */ /* 0x000fea0003800200 */
.L_x_788:
[----:B------:R0:W-:Y:S01]  /*b240*/  STG.E.U8 desc[UR36][R8.64], R4 ;  /* 0x0000000408007986 */ /* 0x0001e2000c101124 */
[----:B------:R-:W-:Y:S05]  /*b250*/  BRA `(.L_x_777) ;  /* 0x00000008000c7947 */ /* 0x000fea0003800000 */
.L_x_786:
        /* <DEDUP_REMOVED lines=17> */
.L_x_793:
[----:B------:R-:W-:-:S04]  /*b370*/  SHF.R.U32.HI R3, RZ, 0x18, R17 ;  /* 0x00000018ff037819 */ /* 0x000fc80000011611 */
[----:B------:R-:W-:-:S04]  /*b380*/  LOP3.LUT R0, R0, 0x80, R3, 0xf8, !PT ;  /* 0x0000008000007812 */ /* 0x000fc800078ef803 */
[----:B------:R-:W-:-:S07]  /*b390*/  PRMT R4, R0, 0x7610, R4 ;  /* 0x0000761000047816 */ /* 0x000fce0000000004 */
.L_x_792:
[----:B------:R-:W-:Y:S05]  /*b3a0*/  BSYNC.RECONVERGENT B0 ;  /* 0x0000000000007941 */ /* 0x000fea0003800200 */
.L_x_791:
[----:B------:R0:W-:Y:S01]  /*b3b0*/  STG.E.U8 desc[UR36][R8.64], R4 ;  /* 0x0000000408007986 */ /* 0x0001e2000c101124 */
[----:B------:R-:W-:Y:S05]  /*b3c0*/  BRA `(.L_x_777) ;  /* 0x0000000400b07947 */ /* 0x000fea0003800000 */
.L_x_785:
[----:B------:R-:W-:-:S13]  /*b3d0*/  ISETP.NE.AND P0, PT, R0, 0x1c, PT ;  /* 0x0000001c0000780c */ /* 0x000fda0003f05270 */
[----:B------:R-:W-:Y:S05]  /*b3e0*/  @!P0 BRA `(.L_x_794) ;  /* 0x0000000000608947 */ /* 0x000fea0003800000 */
[----:B------:R-:W-:-:S13]  /*b3f0*/  ISETP.NE.AND P0, PT, R0, 0x1d, PT ;  /* 0x0000001d0000780c */ /* 0x000fda0003f05270 */
[----:B------:R-:W-:Y:S05]  /*b400*/  @!P0 BRA `(.L_x_795) ;  /* 0x0000000000488947 */ /* 0x000fea0003800000 */
[----:B------:R-:W-:-:S13]  /*b410*/  ISETP.NE.AND P0, PT, R0, 0x2c, PT ;  /* 0x0000002c0000780c */ /* 0x000fda0003f05270 */
[----:B------:R-:W-:Y:S05]  /*b420*/  @P0 BRA `(.L_x_776) ;  /* 0x0000000000bc0947 */ /* 0x000fea0003800000 */
        /* <DEDUP_REMOVED lines=16> */
.L_x_795:
[----:B------:R-:W-:-:S06]  /*b530*/  IMAD.U32 R4, R17, 0x10000, RZ ;  /* 0x0001000011047824 */ /* 0x000fcc00078e00ff */
[----:B------:R-:W0:Y:S02]  /*b540*/  F2I.U64.TRUNC R4, R4 ;  /* 0x0000000400047311 */ /* 0x000e24000020d800 */
[----:B0-----:R0:W-:Y:S01]  /*b550*/  STG.E.64 desc[UR36][R8.64], R4 ;  /* 0x0000000408007986 */ /* 0x0011e2000c101b24 */
[----:B------:R-:W-:Y:S05]  /*b560*/  BRA `(.L_x_777) ;  /* 0x0000000400487947 */ /* 0x000fea0003800000 */
.L_x_794:
[----:B------:R-:W-:-:S06]  /*b570*/  IMAD.U32 R17, R17, 0x10000, RZ ;  /* 0x0001000011117824 */ /* 0x000fcc00078e00ff */
[----:B------:R-:W0:Y:S02]  /*b580*/  F2I.FTZ.U32.TRUNC.NTZ R17, R17 ;  /* 0x0000001100117305 */ /* 0x000e24000021f000 */
[----:B0-----:R0:W-:Y:S01]  /*b590*/  STG.E desc[UR36][R8.64], R17 ;  /* 0x0000001108007986 */ /* 0x0011e2000c101924 */
[----:B------:R-:W-:Y:S05]  /*b5a0*/  BRA `(.L_x_777) ;  /* 0x0000000400387947 */ /* 0x000fea0003800000 */
.L_x_784:
[----:B------:R-:W-:-:S13]  /*b5b0*/  ISETP.GT.AND P0, PT, R0, 0xe, PT ;  /* 0x0000000e0000780c */ /* 0x000fda0003f04270 */
[----:B------:R-:W-:Y:S05]  /*b5c0*/  @P0 BRA `(.L_x_796) ;  /* 0x00000000003c0947 */ /* 0x000fea0003800000 */
[----:B------:R-:W-:-:S13]  /*b5d0*/  ISETP.NE.AND P0, PT, R0, 0xa, PT ;  /* 0x0000000a0000780c */ /* 0x000fda0003f05270 */
[----:B------:R-:W-:Y:S05]  /*b5e0*/  @!P0 BRA `(.L_x_797) ;  /* 0x00000000001c8947 */ /* 0x000fea0003800000 */
[----:B------:R-:W-:-:S13]  /*b5f0*/  ISETP.NE.AND P0, PT, R0, 0xb, PT ;  /* 0x0000000b0000780c */ /* 0x000fda0003f05270 */
[----:B------:R-:W-:Y:S05]  /*b600*/  @P0 BRA `(.L_x_776) ;  /* 0x0000000000440947 */ /* 0x000fea0003800000 */
[----:B------:R-:W-:-:S05]  /*b610*/  IMAD.U32 R17, R17, 0x10000, RZ ;  /* 0x0001000011117824 */ /* 0x000fca00078e00ff */
[----:B------:R-:W-:-:S04]  /*b620*/  FSETP.NEU.FTZ.AND P0, PT, R17, RZ, PT ;  /* 0x000000ff1100720b */ /* 0x000fc80003f1d000 */
[----:B------:R-:W-:-:S05]  /*b630*/  SEL R3, RZ, 0x1, !P0 ;  /* 0x00000001ff037807 */ /* 0x000fca0004000000 */
[----:B------:R4:W-:Y:S01]  /*b640*/  STG.E.U8 desc[UR36][R8.64], R3 ;  /* 0x0000000308007986 */ /* 0x0009e2000c101124 */
[----:B------:R-:W-:Y:S05]  /*b650*/  BRA `(.L_x_777) ;  /* 0x00000004000c7947 */ /* 0x000fea0003800000 */
.L_x_797:
[----:B------:R-:W-:Y:S01]  /*b660*/  IMAD.U32 R17, R17, 0x10000, RZ ;  /* 0x0001000011117824 */ /* 0x000fe200078e00ff */
[----:B------:R-:W-:-:S03]  /*b670*/  CS2R R6, SRZ ;  /* 0x0000000000067805 */ /* 0x000fc6000001ff00 */
[----:B------:R-:W-:-:S06]  /*b680*/  FMUL.FTZ R4, R17, 1 ;  /* 0x3f80000011047820 */ /* 0x000fcc0000410000 */
[----:B------:R-:W0:Y:S02]  /*b690*/  F2F.F64.F32 R4, R4 ;  /* 0x0000000400047310 */ /* 0x000e240000201800 */
[----:B0-----:R3:W-:Y:S01]  /*b6a0*/  STG.E.128 desc[UR36][R8.64], R4 ;  /* 0x0000000408007986 */ /* 0x0017e2000c101d24 */
[----:B------:R-:W-:Y:S05]  /*b6b0*/  BRA `(.L_x_777) ;  /* 0x0000000000f47947 */ /* 0x000fea0003800000 */
.L_x_796:
[----:B------:R-:W-:-:S13]  /*b6c0*/  ISETP.NE.AND P0, PT, R0, 0xf, PT ;  /* 0x0000000f0000780c */ /* 0x000fda0003f05270 */
[----:B------:R-:W-:Y:S05]  /*b6d0*/  @!P0 BRA `(.L_x_798) ;  /* 0x0000000000e88947 */ /* 0x000fea0003800000 */
[----:B------:R-:W-:-:S13]  /*b6e0*/  ISETP.NE.AND P0, PT, R0, 0x17, PT ;  /* 0x000000170000780c */ /* 0x000fda0003f05270 */
[----:B------:R-:W-:Y:S05]  /*b6f0*/  @!P0 BRA `(.L_x_799) ;  /* 0x0000000000908947 */ /* 0x000fea0003800000 */
[----:B------:R-:W-:-:S13]  /*b700*/  ISETP.NE.AND P0, PT, R0, 0x18, PT ;  /* 0x000000180000780c */ /* 0x000fda0003f05270 */
[----:B------:R-:W-:Y:S05]  /*b710*/  @!P0 BRA `(.L_x_800) ;  /* 0x0000000000448947 */ /* 0x000fea0003800000 */
.L_x_776:
        /* <DEDUP_REMOVED lines=16> */
.L_x_801:
[----:B------:R-:W-:Y:S05]  /*b820*/  BRA `(.L_x_777) ;  /* 0x0000000000987947 */ /* 0x000fea0003800000 */
.L_x_800:
        /* <DEDUP_REMOVED lines=13> */
.L_x_803:
[----:B------:R-:W-:Y:S05]  /*b900*/  BSYNC.RECONVERGENT B0 ;  /* 0x0000000000007941 */ /* 0x000fea0003800200 */
.L_x_802:
[----:B------:R-:W-:-:S05]  /*b910*/  LOP3.LUT R3, R0, 0x80, R3, 0xf8, !PT ;  /* 0x0000008000037812 */ /* 0x000fca00078ef803 */
[----:B------:R1:W-:Y:S01]  /*b920*/  STG.E.U8 desc[UR36][R8.64], R3 ;  /* 0x0000000308007986 */ /* 0x0003e2000c101124 */
[----:B------:R-:W-:Y:S05]  /*b930*/  BRA `(.L_x_777) ;  /* 0x0000000000547947 */ /* 0x000fea0003800000 */
.L_x_799:
        /* <DEDUP_REMOVED lines=12> */
.L_x_805:
[----:B------:R-:W-:Y:S01]  /*ba00*/  IMAD.MOV.U32 R0, RZ, RZ, 0x7f ;  /* 0x0000007fff007424 */ /* 0x000fe200078e00ff */
[----:B------:R-:W-:-:S04]  /*ba10*/  ISETP.GT.U32.AND P0, PT, R4, 0x7f800000, PT ;  /* 0x7f8000000400780c */ /* 0x000fc80003f04070 */
[----:B------:R-:W-:-:S09]  /*ba20*/  SEL R0, R0, 0x7c, P0 ;  /* 0x0000007c00007807 */ /* 0x000fd20000000000 */
.L_x_806:
[----:B------:R-:W-:Y:S05]  /*ba30*/  BSYNC.RECONVERGENT B0 ;  /* 0x0000000000007941 */ /* 0x000fea0003800200 */
.L_x_804:
[----:B------:R-:W-:-:S04]  /*ba40*/  SHF.R.U32.HI R3, RZ, 0x18, R3 ;  /* 0x00000018ff037819 */ /* 0x000fc80000011603 */
[----:B------:R-:W-:-:S05]  /*ba50*/  LOP3.LUT R3, R0, 0x80, R3, 0xf8, !PT ;  /* 0x0000008000037812 */ /* 0x000fca00078ef803 */
[----:B------:R2:W-:Y:S01]  /*ba60*/  STG.E.U8 desc[UR36][R8.64], R3 ;  /* 0x0000000308007986 */ /* 0x0005e2000c101124 */
[----:B------:R-:W-:Y:S05]  /*ba70*/  BRA `(.L_x_777) ;  /* 0x0000000000047947 */ /* 0x000fea0003800000 */
.L_x_798:
[----:B------:R0:W-:Y:S02]  /*ba80*/  STG.E.U16 desc[UR36][R8.64], R17 ;  /* 0x0000001108007986 */ /* 0x0001e4000c101524 */
.L_x_777:
[----:B------:R-:W-:-:S07]  /*ba90*/  VIADD R25, R25, 0x80 ;  /* 0x0000008019197836 */ /* 0x000fce0000000000 */
.L_x_736:
[----:B------:R-:W-:Y:S05]  /*baa0*/  BSYNC.RECONVERGENT B6 ;  /* 0x0000000000067941 */ /* 0x000fea0003800200 */
.L_x_735:
[----:B------:R-:W-:-:S13]  /*bab0*/  ISETP.GE.AND P0, PT, R25, R16, PT ;  /* 0x000000101900720c */ /* 0x000fda0003f06270 */
[----:B------:R-:W-:Y:S05]  /*bac0*/  @P0 EXIT ;  /* 0x000000000000094d */ /* 0x000fea0003800000 */
[----:B01-34-:R-:W0:Y:S01]  /*bad0*/  LDC.64 R4, c[0x0][0x388] ;  /* 0x0000e200ff047b82 */ /* 0x01be220000000a00 */
[----:B------:R-:W1:Y:S01]  /*bae0*/  LDCU UR4, c[0x0][0x3b4] ;  /* 0x00007680ff0477ac */ /* 0x000e620008000800 */
[----:B--2---:R-:W-:Y:S01]  /*baf0*/  PRMT R0, R19, 0x9910, RZ ;  /* 0x0000991013007816 */ /* 0x004fe200000000ff */
[----:B------:R-:W-:-:S03]  /*bb00*/  IMAD R2, R2, 0x200, R25 ;  /* 0x0000020002027824 */ /* 0x000fc600078e0219 */
[----:B------:R-:W-:Y:S01]  /*bb10*/  ISETP.GT.AND P1, PT, R0, 0x9, PT ;  /* 0x000000090000780c */ /* 0x000fe20003f24270 */
[----:B-1----:R-:W-:-:S05]  /*bb20*/  IMAD R3, R2, UR4, RZ ;  /* 0x0000000402037c24 */ /* 0x002fca000f8e02ff */
[----:B0-----:R-:W-:-:S05]  /*bb30*/  IADD3 R2, P0, PT, R3, R4, RZ ;  /* 0x0000000403027210 */ /* 0x001fca0007f1e0ff */
[----:B------:R-:W-:Y:S02]  /*bb40*/  IMAD.X R3, RZ, RZ, R5, P0 ;  /* 0x000000ffff037224 */ /* 0x000fe400000e0605 */
[----:B------:R-:W-:Y:S06]  /*bb50*/  @P1 BRA `(.L_x_807) ;  /* 0x00000004000c1947 */ /* 0x000fec0003800000 */
        /* <DEDUP_REMOVED lines=10> */
[----:B0-----:R-:W-:Y:S01]  /*bc00*/  STG.E.U8 desc[UR36][R2.64], R5 ;  /* 0x0000000502007986 */ /* 0x001fe2000c101124 */
[----:B------:R-:W-:Y:S05]  /*bc10*/  EXIT ;  /* 0x000000000000794d */ /* 0x000fea0003800000 */
.L_x_810:
[----:B-----5:R-:W-:-:S06]  /*bc20*/  IMAD.U32 R5, R18, 0x10000, RZ ;  /* 0x0001000012057824 */ /* 0x020fcc00078e00ff */
[----:B------:R-:W0:Y:S02]  /*bc30*/  F2I.S64.TRUNC R4, R5 ;  /* 0x0000000500047311 */ /* 0x000e24000020d900 */
[----:B0-----:R-:W-:Y:S01]  /*bc40*/  STG.E.U8 desc[UR36][R2.64], R4 ;  /* 0x0000000402007986 */ /* 0x001fe2000c101124 */
[----:B------:R-:W-:Y:S05]  /*bc50*/  EXIT ;  /* 0x000000000000794d */ /* 0x000fea0003800000 */
.L_x_809:
        /* <DEDUP_REMOVED lines=8> */
[----:B0-----:R-:W-:Y:S01]  /*bce0*/  STG.E.64 desc[UR36][R2.64], R4 ;  /* 0x0000000402007986 */ /* 0x001fe2000c101b24 */
[----:B------:R-:W-:Y:S05]  /*bcf0*/  EXIT ;  /* 0x000000000000794d */ /* 0x000fea0003800000 */
.L_x_813:
[----:B-----5:R-:W-:-:S04]  /*bd00*/  IMAD.U32 R18, R18, 0x10000, RZ ;  /* 0x0001000012127824 */ /* 0x020fc800078e00ff */
[----:B------:R-:W0:Y:S02]  /*bd10*/  F2I.FTZ.TRUNC.NTZ R5, R18 ;  /* 0x0000001200057305 */ /* 0x000e24000021f100 */
[----:B0-----:R-:W-:Y:S01]  /*bd20*/  STG.E desc[UR36][R2.64], R5 ;  /* 0x0000000502007986 */ /* 0x001fe2000c101924 */
[----:B------:R-:W-:Y:S05]  /*bd30*/  EXIT ;  /* 0x000000000000794d */ /* 0x000fea0003800000 */
.L_x_812:
[----:B-----5:R-:W-:-:S04]  /*bd40*/  IMAD.U32 R18, R18, 0x10000, RZ ;  /* 0x0001000012127824 */ /* 0x020fc800078e00ff */
[----:B------:R-:W0:Y:S02]  /*bd50*/  F2I.FTZ.TRUNC.NTZ R5, R18 ;  /* 0x0000001200057305 */ /* 0x000e24000021f100 */
[----:B0-----:R-:W-:Y:S01]  /*bd60*/  STG.E.U16 desc[UR36][R2.64], R5 ;  /* 0x0000000502007986 */ /* 0x001fe2000c101524 */
[----:B------:R-:W-:Y:S05]  /*bd70*/  EXIT ;  /* 0x000000000000794d */ /* 0x000fea0003800000 */
.L_x_808:
[----:B------:R-:W-:-:S13]  /*bd80*/  ISETP.GT.AND P0, PT, R0, 0x6, PT ;  /* 0x000000060000780c */ /* 0x000fda0003f04270 */
[----:B------:R-:W-:Y:S05]  /*bd90*/  @P0 BRA `(.L_x_814) ;  /* 0x00000000002c0947 */ /* 0x000fea0003800000 */
[----:B------:R-:W-:-:S13]  /*bda0*/  ISETP.NE.AND P0, PT, R0, 0x5, PT ;  /* 0x000000050000780c */ /* 0x000fda0003f05270 */
[----:B------:R-:W-:Y:S05]  /*bdb0*/  @!P0 BRA `(.L_x_815) ;  /* 0x0000000000148947 */ /* 0x000fea0003800000 */
[----:B------:R-:W-:-:S13]  /*bdc0*/  ISETP.NE.AND P0, PT, R0, 0x6, PT ;  /* 0x000000060000780c */ /* 0x000fda0003f05270 */
[----:B------:R-:W-:Y:S05]  /*bdd0*/  @P0 BRA `(.L_x_811) ;  /* 0x0000000800300947 */ /* 0x000fea0003800000 */
[----:B-----5:R-:W-:-:S05]  /*bde0*/  IMAD.U32 R5, R18, 0x10000, RZ ;  /* 0x0001000012057824 */ /* 0x020fca00078e00ff */
[----:B------:R-:W-:Y:S01]  /*bdf0*/  STG.E desc[UR36][R2.64], R5 ;  /* 0x0000000502007986 */ /* 0x000fe2000c101924 */
[----:B------:R-:W-:Y:S05]  /*be00*/  EXIT ;  /* 0x000000000000794d */ /* 0x000fea0003800000 */
.L_x_815:
[----:B-----5:R-:W-:-:S05]  /*be10*/  IMAD.U32 R0, R18, 0x10000, RZ ;  /* 0x0001000012007824 */ /* 0x020fca00078e00ff */
[----:B------:R-:W-:-:S05]  /*be20*/  F2FP.F16.F32.PACK_AB R0, RZ, R0 ;  /* 0x00000000ff00723e */ /* 0x000fca00000000ff */
[----:B------:R-:W-:Y:S01]  /*be30*/  STG.E.U16 desc[UR36][R2.64], R0 ;  /* 0x0000000002007986 */ /* 0x000fe2000c101524 */
[----:B------:R-:W-:Y:S05]  /*be40*/  EXIT ;  /* 0x000000000000794d */ /* 0x000fea0003800000 */
.L_x_814:
        /* <DEDUP_REMOVED lines=8> */
[----:B------:R-:W-:Y:S01]  /*bed0*/  STG.E.64 desc[UR36][R2.64], R18 ;  /* 0x0000001202007986 */ /* 0x000fe2000c101b24 */
[----:B------:R-:W-:Y:S05]  /*bee0*/  EXIT ;  /* 0x000000000000794d */ /* 0x000fea0003800000 */
.L_x_817:
[----:B-----5:R-:W-:-:S05]  /*bef0*/  IMAD.U32 R18, R18, 0x10000, RZ ;  /* 0x0001000012127824 */ /* 0x020fca00078e00ff */
[----:B------:R-:W-:-:S04]  /*bf00*/  F2FP.F16.F32.PACK_AB R5, RZ, R18 ;  /* 0x00000012ff05723e */ /* 0x000fc800000000ff */
[----:B------:R-:W-:-:S05]  /*bf10*/  PRMT R5, R5, 0x5410, RZ ;  /* 0x0000541005057816 */ /* 0x000fca00000000ff */
[----:B------:R-:W-:Y:S01]  /*bf20*/  STG.E desc[UR36][R2.64], R5 ;  /* 0x0000000502007986 */ /* 0x000fe2000c101924 */
[----:B------:R-:W-:Y:S05]  /*bf30*/  EXIT ;  /* 0x000000000000794d */ /* 0x000fea0003800000 */
.L_x_816:
[----:B-----5:R-:W-:-:S04]  /*bf40*/  IMAD.U32 R4, R18, 0x10000, RZ ;  /* 0x0001000012047824 */ /* 0x020fc800078e00ff */
[----:B------:R-:W-:-:S06]  /*bf50*/  FMUL.FTZ R4, R4, 1 ;  /* 0x3f80000004047820 */ /* 0x000fcc0000410000 */
[----:B------:R-:W0:Y:S02]  /*bf60*/  F2F.F64.F32 R4, R4 ;  /* 0x0000000400047310 */ /* 0x000e240000201800 */
[----:B0-----:R-:W-:Y:S01]  /*bf70*/  STG.E.64 desc[UR36][R2.64], R4 ;  /* 0x0000000402007986 */ /* 0x001fe2000c101b24 */
[----:B------:R-:W-:Y:S05]  /*bf80*/  EXIT ;  /* 0x000000000000794d */ /* 0x000fea0003800000 */
.L_x_807:
        /* <DEDUP_REMOVED lines=12> */
[----:B0-----:R-:W-:Y:S01]  /*c050*/  STG.E.U16 desc[UR36][R2.64], R5 ;  /* 0x0000000502007986 */ /* 0x001fe2000c101524 */
[----:B------:R-:W-:Y:S05]  /*c060*/  EXIT ;  /* 0x000000000000794d */ /* 0x000fea0003800000 */
.L_x_821:
        /* <DEDUP_REMOVED lines=18> */
.L_x_824:
[----:B------:R-:W-:-:S04]  /*c190*/  SHF.R.U32.HI R5, RZ, 0x18, R5 ;  /* 0x00000018ff057819 */ /* 0x000fc80000011605 */
[----:B------:R-:W-:-:S07]  /*c1a0*/  LOP3.LUT R0, R0, 0x80, R5, 0xf8, !PT ;  /* 0x0000008000007812 */ /* 0x000fce00078ef805 */
.L_x_823:
[----:B------:R-:W-:Y:S05]  /*c1b0*/  BSYNC.RECONVERGENT B0 ;  /* 0x0000000000007941 */ /* 0x000fea0003800200 */
.L_x_822:
[----:B------:R-:W-:Y:S01]  /*c1c0*/  STG.E.U8 desc[UR36][R2.64], R0 ;  /* 0x0000000002007986 */ /* 0x000fe2000c101124 */
[----:B------:R-:W-:Y:S05]  /*c1d0*/  EXIT ;  /* 0x000000000000794d */ /* 0x000fea0003800000 */
.L_x_820:
        /* <DEDUP_REMOVED lines=18> */
.L_x_827:
[----:B------:R-:W-:-:S04]  /*c300*/  SHF.R.U32.HI R5, RZ, 0x18, R5 ;  /* 0x00000018ff057819 */ /* 0x000fc80000011605 */
[----:B------:R-:W-:-:S07]  /*c310*/  LOP3.LUT R0, R0, 0x80, R5, 0xf8, !PT ;  /* 0x0000008000007812 */ /* 0x000fce00078ef805 */
.L_x_826:
[----:B------:R-:W-:Y:S05]  /*c320*/  BSYNC.RECONVERGENT B0 ;  /* 0x0000000000007941 */ /* 0x000fea0003800200 */
.L_x_825:
[----:B------:R-:W-:Y:S01]  /*c330*/  STG.E.U8 desc[UR36][R2.64], R0 ;  /* 0x0000000002007986 */ /* 0x000fe2000c101124 */
[----:B------:R-:W-:Y:S05]  /*c340*/  EXIT ;  /* 0x000000000000794d */ /* 0x000fea0003800000 */
.L_x_819:
        /* <DEDUP_REMOVED lines=22> */
.L_x_829:
[----:B-----5:R-:W-:-:S06]  /*c4b0*/  IMAD.U32 R4, R18, 0x10000, RZ ;  /* 0x0001000012047824 */ /* 0x020fcc00078e00ff */
[----:B------:R-:W0:Y:S02]  /*c4c0*/  F2I.U64.TRUNC R4, R4 ;  /* 0x0000000400047311 */ /* 0x000e24000020d800 */
[----:B0-----:R-:W-:Y:S01]  /*c4d0*/  STG.E.64 desc[UR36][R2.64], R4 ;  /* 0x0000000402007986 */ /* 0x001fe2000c101b24 */
[----:B------:R-:W-:Y:S05]  /*c4e0*/  EXIT ;  /* 0x000000000000794d */ /* 0x000fea0003800000 */
.L_x_828:
[----:B-----5:R-:W-:-:S04]  /*c4f0*/  IMAD.U32 R18, R18, 0x10000, RZ ;  /* 0x0001000012127824 */ /* 0x020fc800078e00ff */
[----:B------:R-:W0:Y:S02]  /*c500*/  F2I.FTZ.U32.TRUNC.NTZ R5, R18 ;  /* 0x0000001200057305 */ /* 0x000e24000021f000 */
[----:B0-----:R-:W-:Y:S01]  /*c510*/  STG.E desc[UR36][R2.64], R5 ;  /* 0x0000000502007986 */ /* 0x001fe2000c101924 */
[----:B------:R-:W-:Y:S05]  /*c520*/  EXIT ;  /* 0x000000000000794d */ /* 0x000fea0003800000 */
.L_x_818:
        /* <DEDUP_REMOVED lines=9> */
[----:B------:R-:W-:Y:S01]  /*c5c0*/  STG.E.U8 desc[UR36][R2.64], R5 ;  /* 0x0000000502007986 */ /* 0x000fe2000c101124 */
[----:B------:R-:W-:Y:S05]  /*c5d0*/  EXIT ;  /* 0x000000000000794d */ /* 0x000fea0003800000 */
.L_x_831:
[----:B-----5:R-:W-:Y:S01]  /*c5e0*/  IMAD.U32 R18, R18, 0x10000, RZ ;  /* 0x0001000012127824 */ /* 0x020fe200078e00ff */
[----:B------:R-:W-:-:S03]  /*c5f0*/  CS2R R6, SRZ ;  /* 0x0000000000067805 */ /* 0x000fc6000001ff00 */
[----:B------:R-:W-:-:S06]  /*c600*/  FMUL.FTZ R4, R18, 1 ;  /* 0x3f80000012047820 */ /* 0x000fcc0000410000 */
[----:B------:R-:W0:Y:S02]  /*c610*/  F2F.F64.F32 R4, R4 ;  /* 0x0000000400047310 */ /* 0x000e240000201800 */
[----:B0-----:R-:W-:Y:S01]  /*c620*/  STG.E.128 desc[UR36][R2.64], R4 ;  /* 0x0000000402007986 */ /* 0x001fe2000c101d24 */
[----:B------:R-:W-:Y:S05]  /*c630*/  EXIT ;  /* 0x000000000000794d */ /* 0x000fea0003800000 */
.L_x_830:
[----:B------:R-:W-:-:S13]  /*c640*/  ISETP.NE.AND P0, PT, R0, 0xf, PT ;  /* 0x0000000f0000780c */ /* 0x000fda0003f05270 */
[----:B------:R-:W-:Y:S05]  /*c650*/  @!P0 BRA `(.L_x_832) ;  /* 0x0000000000e88947 */ /* 0x000fea0003800000 */
[----:B------:R-:W-:-:S13]  /*c660*/  ISETP.NE.AND P0, PT, R0, 0x17, PT ;  /* 0x000000170000780c */ /* 0x000fda0003f05270 */
[----:B------:R-:W-:Y:S05]  /*c670*/  @!P0 BRA `(.L_x_833) ;  /* 0x0000000000908947 */ /* 0x000fea0003800000 */
[----:B------:R-:W-:-:S13]  /*c680*/  ISETP.NE.AND P0, PT, R0, 0x18, PT ;  /* 0x000000180000780c */ /* 0x000fda0003f05270 */
[----:B------:R-:W-:Y:S05]  /*c690*/  @!P0 BRA `(.L_x_834) ;  /* 0x0000000000448947 */ /* 0x000fea0003800000 */
.L_x_811:
        /* <DEDUP_REMOVED lines=12> */
[----:B----4-:R-:W-:Y:S02]  /*c760*/  IMAD.U32 R10, RZ, RZ, UR8 ;  /* 0x00000008ff0a7e24 */ /* 0x010fe4000f8e00ff */
[----:B-1----:R-:W-:-:S07]  /*c770*/  IMAD.U32 R11, RZ, RZ, UR9 ;  /* 0x00000009ff0b7e24 */ /* 0x002fce000f8e00ff */
[----:B------:R-:W-:-:S07]  /*c780*/  LEPC R20, `(.L_x_835) ;  /* 0x000000001014794e */ /* 0x000fce0000000000 */
[----:B--2--5:R-:W-:Y:S05]  /*c790*/  CALL.ABS.NOINC R2 ;  /* 0x0000000002007343 */ /* 0x024fea0003c00000 */
.L_x_835:
[----:B------:R-:W-:Y:S05]  /*c7a0*/  EXIT ;  /* 0x000000000000794d */ /* 0x000fea0003800000 */
.L_x_834:
        /* <DEDUP_REMOVED lines=13> */
.L_x_837:
[----:B------:R-:W-:Y:S05]  /*c880*/  BSYNC.RECONVERGENT B0 ;  /* 0x0000000000007941 */ /* 0x000fea0003800200 */
.L_x_836:
[----:B------:R-:W-:-:S05]  /*c890*/  LOP3.LUT R5, R0, 0x80, R5, 0xf8, !PT ;  /* 0x0000008000057812 */ /* 0x000fca00078ef805 */
[----:B------:R-:W-:Y:S01]  /*c8a0*/  STG.E.U8 desc[UR36][R2.64], R5 ;  /* 0x0000000502007986 */ /* 0x000fe2000c101124 */
[----:B------:R-:W-:Y:S05]  /*c8b0*/  EXIT ;  /* 0x000000000000794d */ /* 0x000fea0003800000 */
.L_x_833:
        /* <DEDUP_REMOVED lines=12> */
.L_x_839:
[----:B------:R-:W-:Y:S01]  /*c980*/  IMAD.MOV.U32 R0, RZ, RZ, 0x7f ;  /* 0x0000007fff007424 */ /* 0x000fe200078e00ff */
[----:B------:R-:W-:-:S04]  /*c990*/  ISETP.GT.U32.AND P0, PT, R4, 0x7f800000, PT ;  /* 0x7f8000000400780c */ /* 0x000fc80003f04070 */
[----:B------:R-:W-:-:S09]  /*c9a0*/  SEL R0, R0, 0x7c, P0 ;  /* 0x0000007c00007807 */ /* 0x000fd20000000000 */
.L_x_840:
[----:B------:R-:W-:Y:S05]  /*c9b0*/  BSYNC.RECONVERGENT B0 ;  /* 0x0000000000007941 */ /* 0x000fea0003800200 */
.L_x_838:
[----:B------:R-:W-:-:S04]  /*c9c0*/  SHF.R.U32.HI R5, RZ, 0x18, R5 ;  /* 0x00000018ff057819 */ /* 0x000fc80000011605 */
[----:B------:R-:W-:-:S05]  /*c9d0*/  LOP3.LUT R5, R0, 0x80, R5, 0xf8, !PT ;  /* 0x0000008000057812 */ /* 0x000fca00078ef805 */
[----:B------:R-:W-:Y:S01]  /*c9e0*/  STG.E.U8 desc[UR36][R2.64], R5 ;  /* 0x0000000502007986 */ /* 0x000fe2000c101124 */
[----:B------:R-:W-:Y:S05]  /*c9f0*/  EXIT ;  /* 0x000000000000794d */ /* 0x000fea0003800000 */
.L_x_832:
[----:B-----5:R-:W-:Y:S01]  /*ca00*/  STG.E.U16 desc[UR36][R2.64], R18 ;  /* 0x0000001202007986 */ /* 0x020fe2000c101524 */
[----:B------:R-:W-:Y:S05]  /*ca10*/  EXIT ;  /* 0x000000000000794d */ /* 0x000fea0003800000 */
.L_x_841:
        /* <DEDUP_REMOVED lines=14> */
.L_x_32310:


//--------------------- .text._ZN2at6native18elementwise_kernelILi128ELi4EZNS0_22gpu_kernel_impl_nocastINS0_13BinaryFunctorIN3c108BFloat16ES5_S5_ZZZNS0_21heaviside_kernel_cudaERNS_18TensorIteratorBaseEENKUlvE_clEvENKUlvE8_clEvEUlS5_S5_E_EEEEvS7_RKT_EUliE_EEviT1_ --------------------------
	.section	.text._ZN2at6native18elementwise_kernelILi128ELi4EZNS0_22gpu_kernel_impl_nocastINS0_13BinaryFunctorIN3c108BFloat16ES5_S5_ZZZNS0_21heaviside_kernel_cudaERNS_18TensorIteratorBaseEENKUlvE_clEvENKUlvE8_clEvEUlS5_S5_E_EEEEvS7_RKT_EUliE_EEviT1_,"ax",@progbits
	.align	128
        .global         _ZN2at6native18elementwise_kernelILi128ELi4EZNS0_22gpu_kernel_impl_nocastINS0_13BinaryFunctorIN3c108BFloat16ES5_S5_ZZZNS0_21heaviside_kernel_cudaERNS_18TensorIteratorBaseEENKUlvE_clEvENKUlvE8_clEvEUlS5_S5_E_EEEEvS7_RKT_EUliE_EEviT1_
        .type           _ZN2at6native18elementwise_kernelILi128ELi4EZNS0_22gpu_kernel_impl_nocastINS0_13BinaryFunctorIN3c108BFloat16ES5_S5_ZZZNS0_21heaviside_kernel_cudaERNS_18TensorIteratorBaseEENKUlvE_clEvENKUlvE8_clEvEUlS5_S5_E_EEEEvS7_RKT_EUliE_EEviT1_,@function
        .size           _ZN2at6native18elementwise_kernelILi128ELi4EZNS0_22gpu_kernel_impl_nocastINS0_13BinaryFunctorIN3c108BFloat16ES5_S5_ZZZNS0_21heaviside_kernel_cudaERNS_18TensorIteratorBaseEENKUlvE_clEvENKUlvE8_clEvEUlS5_S5_E_EEEEvS7_RKT_EUliE_EEviT1_,(.L_x_32311 - _ZN2at6native18elementwise_kernelILi128ELi4EZNS0_22gpu_kernel_impl_nocastINS0_13BinaryFunctorIN3c108BFloat16ES5_S5_ZZZNS0_21heaviside_kernel_cudaERNS_18TensorIteratorBaseEENKUlvE_clEvENKUlvE8_clEvEUlS5_S5_E_EEEEvS7_RKT_EUliE_EEviT1_)
        .other          _ZN2at6native18elementwise_kernelILi128ELi4EZNS0_22gpu_kernel_impl_nocastINS0_13BinaryFunctorIN3c108BFloat16ES5_S5_ZZZNS0_21heaviside_kernel_cudaERNS_18TensorIteratorBaseEENKUlvE_clEvENKUlvE8_clEvEUlS5_S5_E_EEEEvS7_RKT_EUliE_EEviT1_,@"STO_CUDA_ENTRY STV_DEFAULT"
_ZN2at6native18elementwise_kernelILi128ELi4EZNS0_22gpu_kernel_impl_nocastINS0_13BinaryFunctorIN3c108BFloat16ES5_S5_ZZZNS0_21heaviside_kernel_cudaERNS_18TensorIteratorBaseEENKUlvE_clEvENKUlvE8_clEvEUlS5_S5_E_EEEEvS7_RKT_EUliE_EEviT1_:
.text._ZN2at6native18elementwise_kernelILi128ELi4EZNS0_22gpu_kernel_impl_nocastINS0_13BinaryFunctorIN3c108BFloat16ES5_S5_ZZZNS0_21heaviside_kernel_cudaERNS_18TensorIteratorBaseEENKUlvE_clEvENKUlvE8_clEvEUlS5_S5_E_EEEEvS7_RKT_EUliE_EEviT1_:
[----:B------:R-:W-:Y:S08]  /*0000*/  LDC R1, c[0x0][0x37c] ;  /* 0x0000df00ff017b82 */ /* 0x000ff00000000800 */
[----:B------:R-:W0:Y:S01]  /*0010*/  LDC R2, c[0x0][0x388] ;  /* 0x0000e200ff027b82 */ /* 0x000e220000000800 */
[----:B------:R-:W1:Y:S01]  /*0020*/  S2R R3, SR_TID.X ;  /* 0x0000000000037919 */ /* 0x000e620000002100 */
[----:B------:R-:W2:Y:S06]  /*0030*/  LDCU.64 UR6, c[0x0][0x358] ;  /* 0x00006b00ff0677ac */ /* 0x000eac0008000a00 */
[----:B------:R-:W3:Y:S01]  /*0040*/  S2UR UR4, SR_CTAID.X ;  /* 0x00000000000479c3 */ /* 0x000ee20000002500 */
[----:B0-----:R-:W-:Y:S01]  /*0050*/  ISETP.NE.AND P0, PT, R2, RZ, PT ;  /* 0x000000ff0200720c */ /* 0x001fe20003f05270 */
[----:B---3--:R-:W-:-:S06]  /*0060*/  USHF.L.U32 UR4, UR4, 0x9, URZ ;  /* 0x0000000904047899 */ /* 0x008fcc00080006ff */
[----:B-1----:R-:W-:-:S06]  /*0070*/  LOP3.LUT R3, R3, UR4, RZ, 0xfc, !PT ;  /* 0x0000000403037c12 */ /* 0x002fcc000f8efcff */
[----:B--2---:R-:W-:Y:S05]  /*0080*/  @P0 BRA `(.L_x_842) ;  /* 0x0000000400000947 */ /* 0x004fea0003800000 */
[----:B------:R-:W0:Y:S01]  /*0090*/  LDCU UR4, c[0x0][0x380] ;  /* 0x00007000ff0477ac */ /* 0x000e220008000800 */
[----:B------:R-:W-:Y:S04]  /*00a0*/  BSSY.RECONVERGENT B0, `(.L_x_843) ;  /* 0x000002f000007945 */ /* 0x000fe80003800200 */
[----:B------:R-:W-:Y:S01]  /*00b0*/  BSSY.RELIABLE B1, `(.L_x_844) ;  /* 0x0000021000017945 */ /* 0x000fe20003800100 */
[----:B0-----:R-:W-:-:S13]  /*00c0*/  ISETP.GE.AND P0, PT, R3, UR4, PT ;  /* 0x0000000403007c0c */ /* 0x001fda000bf06270 */
[----:B------:R-:W-:Y:S05]  /*00d0*/  @P0 BRA `(.L_x_845) ;  /* 0x00000000006c0947 */ /* 0x000fea0003800000 */
[----:B------:R-:W0:Y:S08]  /*00e0*/  LDC.64 R4, c[0x0][0x5f0] ;  /* 0x00017c00ff047b82 */ /* 0x000e300000000a00 */
[----:B------:R-:W1:Y:S01]  /*00f0*/  LDC.64 R6, c[0x0][0x5f8] ;  /* 0x00017e00ff067b82 */ /* 0x000e620000000a00 */
[----:B0-----:R-:W2:Y:S04]  /*0100*/  LDG.E.U16 R4, desc[UR6][R4.64] ;  /* 0x0000000604047981 */ /* 0x001ea8000c1e1500 */
[----:B-1----:R-:W3:Y:S03]  /*0110*/  LDG.E.U16 R11, desc[UR6][R6.64] ;  /* 0x00000006060b7981 */ /* 0x002ee6000c1e1500 */
[----:B------:R-:W0:Y:S01]  /*0120*/  LDC.64 R8, c[0x0][0x5e8] ;  /* 0x00017a00ff087b82 */ /* 0x000e220000000a00 */
[----:B------:R-:W-:-:S02]  /*0130*/  IADD3 R3, PT, PT, R3, 0x80, RZ ;  /* 0x0000008003037810 */ /* 0x000fc40007ffe0ff */
[----:B--2---:R-:W-:-:S04]  /*0140*/  SHF.L.U32 R0, R4, 0x10, RZ ;  /* 0x0000001004007819 */ /* 0x004fc800000006ff */
[----:B------:R-:W-:-:S13]  /*0150*/  FSETP.NEU.FTZ.AND P0, PT, R0, RZ, PT ;  /* 0x000000ff0000720b */ /* 0x000fda0003f1d000 */
[----:B------:R-:W-:-:S04]  /*0160*/  @P0 FSET.BF.GT.FTZ.AND R0, R0, RZ, PT ;  /* 0x000000ff0000020a */ /* 0x000fc80003814000 */
[----:B------:R-:W-:-:S04]  /*0170*/  @P0 F2FP.BF16.F32.PACK_AB R0, RZ, R0 ;  /* 0x00000000ff00023e */ /* 0x000fc800000010ff */
[----:B---3--:R-:W-:Y:S02]  /*0180*/  @P0 PRMT R11, R0, 0x7610, R11 ;  /* 0x00007610000b0816 */ /* 0x008fe4000000000b */
[----:B------:R-:W-:-:S03]  /*0190*/  ISETP.GE.AND P0, PT, R3, UR4, PT ;  /* 0x0000000403007c0c */ /* 0x000fc6000bf06270 */
[----:B0-----:R0:W-:Y:S10]  /*01a0*/  STG.E.U16 desc[UR6][R8.64], R11 ;  /* 0x0000000b08007986 */ /* 0x0011f4000c101506 */
[----:B------:R-:W-:Y:S05]  /*01b0*/  @P0 BREAK.RELIABLE B1 ;  /* 0x0000000000010942 */ /* 0x000fea0003800100 */
[----:B------:R-:W-:Y:S05]  /*01c0*/  @P0 BRA `(.L_x_846) ;  /* 0x0000000000700947 */ /* 0x000fea0003800000 */
[----:B------:R-:W1:Y:S08]  /*01d0*/  LDC.64 R4, c[0x0][0x5f0] ;  /* 0x00017c00ff047b82 */ /* 0x000e700000000a00 */
[----:B------:R-:W0:Y:S01]  /*01e0*/  LDC.64 R6, c[0x0][0x5f8] ;  /* 0x00017e00ff067b82 */ /* 0x000e220000000a00 */
[----:B-1----:R-:W2:Y:S04]  /*01f0*/  LDG.E.U16 R4, desc[UR6][R4.64] ;  /* 0x0000000604047981 */ /* 0x002ea8000c1e1500 */
[----:B0-----:R-:W3:Y:S03]  /*0200*/  LDG.E.U16 R11, desc[UR6][R6.64] ;  /* 0x00000006060b7981 */ /* 0x001ee6000c1e1500 */
[----:B------:R-:W0:Y:S01]  /*0210*/  LDC.64 R8, c[0x0][0x5e8] ;  /* 0x00017a00ff087b82 */ /* 0x000e220000000a00 */
[----:B------:R-:W-:-:S02]  /*0220*/  IADD3 R3, PT, PT, R3, 0x80, RZ ;  /* 0x0000008003037810 */ /* 0x000fc40007ffe0ff */
[----:B--2---:R-:W-:-:S04]  /*0230*/  SHF.L.U32 R0, R4, 0x10, RZ ;  /* 0x0000001004007819 */ /* 0x004fc800000006ff */
[----:B------:R-:W-:-:S13]  /*0240*/  FSETP.NEU.FTZ.AND P0, PT, R0, RZ, PT ;  /* 0x000000ff0000720b */ /* 0x000fda0003f1d000 */
[----:B------:R-:W-:-:S04]  /*0250*/  @P0 FSET.BF.GT.FTZ.AND R0, R0, RZ, PT ;  /* 0x000000ff0000020a */ /* 0x000fc80003814000 */
[----:B------:R-:W-:-:S04]  /*0260*/  @P0 F2FP.BF16.F32.PACK_AB R0, RZ, R0 ;  /* 0x00000000ff00023e */ /* 0x000fc800000010ff */
[----:B---3--:R-:W-:-:S05]  /*0270*/  @P0 PRMT R11, R0, 0x7610, R11 ;  /* 0x00007610000b0816 */ /* 0x008fca000000000b */
[----:B0-----:R0:W-:Y:S02]  /*0280*/  STG.E.U16 desc[UR6][R8.64], R11 ;  /* 0x0000000b08007986 */ /* 0x0011e4000c101506 */
.L_x_845:
[----:B------:R-:W-:-:S13]  /*0290*/  ISETP.GE.AND P0, PT, R3, UR4, PT ;  /* 0x0000000403007c0c */ /* 0x000fda000bf06270 */
[----:B------:R-:W-:Y:S05]  /*02a0*/  @P0 BREAK.RELIABLE B1 ;  /* 0x0000000000010942 */ /* 0x000fea0003800100 */
[----:B------:R-:W-:Y:S05]  /*02b0*/  @P0 BRA `(.L_x_846) ;  /* 0x0000000000340947 */ /* 0x000fea0003800000 */
[----:B------:R-:W-:Y:S05]  /*02c0*/  BSYNC.RELIABLE B1 ;  /* 0x0000000000017941 */ /* 0x000fea0003800100 */
.L_x_844:
        /* <DEDUP_REMOVED lines=12> */
.L_x_846:
[----:B------:R-:W-:Y:S05]  /*0390*/  BSYNC.RECONVERGENT B0 ;  /* 0x0000000000007941 */ /* 0x000fea0003800200 */
.L_x_843:
[----:B------:R-:W-:Y:S05]  /*03a0*/  WARPSYNC.ALL ;  /* 0x0000000000007948 */ /* 0x000fea0003800000 */
[----:B------:R-:W-:-:S13]  /*03b0*/  ISETP.GE.AND P0, PT, R3, UR4, PT ;  /* 0x0000000403007c0c */ /* 0x000fda000bf06270 */
[----:B------:R-:W-:Y:S05]  /*03c0*/  @P0 EXIT ;  /* 0x000000000000094d */ /* 0x000fea0003800000 */
[----:B------:R-:W2:Y:S08]  /*03d0*/  LDC.64 R2, c[0x0][0x5f0] ;  /* 0x00017c00ff027b82 */ /* 0x000eb00000000a00 */
[----:B------:R-:W0:Y:S01]  /*03e0*/  LDC.64 R4, c[0x0][0x5f8] ;  /* 0x00017e00ff047b82 */ /* 0x000e220000000a00 */
[----:B--2---:R-:W2:Y:S04]  /*03f0*/  LDG.E.U16 R2, desc[UR6][R2.64] ;  /* 0x0000000602027981 */ /* 0x004ea8000c1e1500 */
[----:B01----:R-:W3:Y:S03]  /*0400*/  LDG.E.U16 R9, desc[UR6][R4.64] ;  /* 0x0000000604097981 */ /* 0x003ee6000c1e1500 */
[----:B------:R-:W0:Y:S01]  /*0410*/  LDC.64 R6, c[0x0][0x5e8] ;  /* 0x00017a00ff067b82 */ /* 0x000e220000000a00 */
[----:B--2---:R-:W-:-:S04]  /*0420*/  SHF.L.U32 R0, R2, 0x10, RZ ;  /* 0x0000001002007819 */ /* 0x004fc800000006ff */
[----:B------:R-:W-:-:S13]  /*0430*/  FSETP.NEU.FTZ.AND P0, PT, R0, RZ, PT ;  /* 0x000000ff0000720b */ /* 0x000fda0003f1d000 */
[----:B------:R-:W-:-:S04]  /*0440*/  @P0 FSET.BF.GT.FTZ.AND R0, R0, RZ, PT ;  /* 0x000000ff0000020a */ /* 0x000fc80003814000 */
[----:B------:R-:W-:-:S04]  /*0450*/  @P0 F2FP.BF16.F32.PACK_AB R0, RZ, R0 ;  /* 0x00000000ff00023e */ /* 0x000fc800000010ff */
[----:B---3--:R-:W-:-:S05]  /*0460*/  @P0 PRMT R9, R0, 0x7610, R9 ;  /* 0x0000761000090816 */ /* 0x008fca0000000009 */
[----:B0-----:R-:W-:Y:S01]  /*0470*/  STG.E.U16 desc[UR6][R6.64], R9 ;  /* 0x0000000906007986 */ /* 0x001fe2000c101506 */
[----:B------:R-:W-:Y:S05]  /*0480*/  EXIT ;  /* 0x000000000000794d */ /* 0x000fea0003800000 */
.L_x_842:
[----:B------:R-:W0:Y:S01]  /*0490*/  LDCU UR4, c[0x0][0x380] ;  /* 0x00007000ff0477ac */ /* 0x000e220008000800 */
[----:B------:R-:W-:Y:S01]  /*04a0*/  IADD3 R2, PT, PT, R2, -0x1, RZ ;  /* 0xffffffff02027810 */ /* 0x000fe20007ffe0ff */
[----:B------:R-:W-:Y:S04]  /*04b0*/  BSSY.RECONVERGENT B0, `(.L_x_847) ;  /* 0x0000454000007945 */ /* 0x000fe80003800200 */
[----:B------:R-:W-:Y:S01]  /*04c0*/  BSSY.RELIABLE B1, `(.L_x_848) ;  /* 0x00002e5000017945 */ /* 0x000fe20003800100 */
[----:B------:R-:W-:-:S04]  /*04d0*/  VIMNMX.U32 R0, PT, PT, R2, 0x18, PT ;  /* 0x0000001802007848 */ /* 0x000fc80003fe0000 */
[----:B------:R-:W-:Y:S02]  /*04e0*/  IADD3 R0, PT, PT, R0, 0x1, RZ ;  /* 0x0000000100007810 */ /* 0x000fe40007ffe0ff */
[----:B0-----:R-:W-:-:S13]  /*04f0*/  ISETP.GE.AND P0, PT, R3, UR4, PT ;  /* 0x0000000403007c0c */ /* 0x001fda000bf06270 */
[----:B------:R-:W-:Y:S05]  /*0500*/  @P0 BRA `(.L_x_849) ;  /* 0x0000002c00740947 */ /* 0x000fea0003800000 */
[----:B------:R-:W0:Y:S01]  /*0510*/  LDCU.64 UR8, c[0x0][0x390] ;  /* 0x00007200ff0877ac */ /* 0x000e220008000a00 */
[----:B------:R-:W-:Y:S01]  /*0520*/  HFMA2 R4, -RZ, RZ, 0, 0 ;  /* 0x00000000ff047431 */ /* 0x000fe200000001ff */
[----:B------:R-:W-:Y:S01]  /*0530*/  MOV R5, R3 ;  /* 0x0000000300057202 */ /* 0x000fe20000000f00 */
[----:B------:R-:W1:Y:S01]  /*0540*/  LDCU UR5, c[0x0][0x38c] ;  /* 0x00007180ff0577ac */ /* 0x000e620008000800 */
[----:B------:R-:W-:Y:S01]  /*0550*/  ISETP.NE.AND P0, PT, R2, RZ, PT ;  /* 0x000000ff0200720c */ /* 0x000fe20003f05270 */
[----:B------:R-:W2:Y:S01]  /*0560*/  LDCU.64 UR10, c[0x0][0x4b8] ;  /* 0x00009700ff0a77ac */ /* 0x000ea20008000a00 */
[----:B0-----:R-:W-:Y:S01]  /*0570*/  IMAD.HI.U32 R8, R3, UR8, R4 ;  /* 0x0000000803087c27 */ /* 0x001fe2000f8e0004 */
[----:B------:R-:W0:Y:S04]  /*0580*/  LDCU UR8, c[0x0][0x4c0] ;  /* 0x00009800ff0877ac */ /* 0x000e280008000800 */
[----:B------:R-:W-:-:S04]  /*0590*/  SHF.R.U32.HI R9, RZ, UR9, R8 ;  /* 0x00000009ff097c19 */ /* 0x000fc80008011608 */
[----:B------:R-:W-:-:S05]  /*05a0*/  IADD3 R4, PT, PT, -R9, RZ, RZ ;  /* 0x000000ff09047210 */ /* 0x000fca0007ffe1ff */
[----:B-1----:R-:W-:-:S04]  /*05b0*/  IMAD R4, R4, UR5, R3 ;  /* 0x0000000504047c24 */ /* 0x002fc8000f8e0203 */
[C---:B--2---:R-:W-:Y:S02]  /*05c0*/  IMAD R5, R4.reuse, UR10, RZ ;  /* 0x0000000a04057c24 */ /* 0x044fe4000f8e02ff */
[C---:B------:R-:W-:Y:S02]  /*05d0*/  IMAD R6, R4.reuse, UR11, RZ ;  /* 0x0000000b04067c24 */ /* 0x040fe4000f8e02ff */
[----:B0-----:R-:W-:Y:S01]  /*05e0*/  IMAD R4, R4, UR8, RZ ;  /* 0x0000000804047c24 */ /* 0x001fe2000f8e02ff */
[----:B------:R-:W-:Y:S06]  /*05f0*/  @!P0 BRA `(.L_x_850) ;  /* 0x0000001400348947 */ /* 0x000fec0003800000 */
[----:B------:R-:W0:Y:S01]  /*0600*/  LDCU.64 UR8, c[0x0][0x398] ;  /* 0x00007300ff0877ac */ /* 0x000e220008000a00 */
[----:B------:R-:W-:Y:S02]  /*0610*/  MOV R8, RZ ;  /* 0x000000ff00087202 */ /* 0x000fe40000000f00 */
[----:B------:R-:W-:Y:S01]  /*0620*/  ISETP.NE.AND P0, PT, R0, 0x2, PT ;  /* 0x000000020000780c */ /* 0x000fe20003f05270 */
[----:B------:R-:W1:Y:S01]  /*0630*/  LDCU UR5, c[0x0][0x3a0] ;  /* 0x00007400ff0577ac */ /* 0x000e620008000800 */
[----:B------:R-:W2:Y:S01]  /*0640*/  LDCU UR10, c[0x0][0x4c4] ;  /* 0x00009880ff0a77ac */ /* 0x000ea20008000800 */
[----:B------:R-:W3:Y:S01]  /*0650*/  LDCU.64 UR12, c[0x0][0x4c8] ;  /* 0x00009900ff0c77ac */ /* 0x000ee20008000a00 */
[----:B0-----:R-:W-:-:S05]  /*0660*/  IMAD.HI.U32 R10, R9, UR9, R8 ;  /* 0x00000009090a7c27 */ /* 0x001fca000f8e0008 */
[----:B-1----:R-:W-:-:S04]  /*0670*/  SHF.R.U32.HI R11, RZ, UR5, R10 ;  /* 0x00000005ff0b7c19 */ /* 0x002fc8000801160a */
[----:B------:R-:W-:-:S05]  /*0680*/  IADD3 R7, PT, PT, -R11, RZ, RZ ;  /* 0x000000ff0b077210 */ /* 0x000fca0007ffe1ff */
[----:B------:R-:W-:-:S04]  /*0690*/  IMAD R9, R7, UR8, R9 ;  /* 0x0000000807097c24 */ /* 0x000fc8000f8e0209 */
[C---:B--2---:R-:W-:Y:S02]  /*06a0*/  IMAD R5, R9.reuse, UR10, R5 ;  /* 0x0000000a09057c24 */ /* 0x044fe4000f8e0205 */
[C---:B---3--:R-:W-:Y:S02]  /*06b0*/  IMAD R6, R9.reuse, UR12, R6 ;  /* 0x0000000c09067c24 */ /* 0x048fe4000f8e0206 */
[----:B------:R-:W-:Y:S01]  /*06c0*/  IMAD R4, R9, UR13, R4 ;  /* 0x0000000d09047c24 */ /* 0x000fe2000f8e0204 */
[----:B------:R-:W-:Y:S06]  /*06d0*/  @!P0 BRA `(.L_x_850) ;  /* 0x0000001000fc8947 */ /* 0x000fec0003800000 */
[----:B------:R-:W0:Y:S01]  /*06e0*/  LDCU.64 UR8, c[0x0][0x3a8] ;  /* 0x00007500ff0877ac */ /* 0x000e220008000a00 */
[----:B------:R-:W-:Y:S01]  /*06f0*/  HFMA2 R10, -RZ, RZ, 0, 0 ;  /* 0x00000000ff0a7431 */ /* 0x000fe200000001ff */
[----:B------:R-:W-:Y:S01]  /*0700*/  ISETP.NE.AND P0, PT, R0, 0x3, PT ;  /* 0x000000030000780c */ /* 0x000fe20003f05270 */
[----:B------:R-:W1:Y:S01]  /*0710*/  LDCU UR5, c[0x0][0x3a4] ;  /* 0x00007480ff0577ac */ /* 0x000e620008000800 */
[----:B------:R-:W2:Y:S02]  /*0720*/  LDCU.64 UR10, c[0x0][0x4d0] ;  /* 0x00009a00ff0a77ac */ /* 0x000ea40008000a00 */
[----:B0-----:R-:W-:Y:S01]  /*0730*/  IMAD.HI.U32 R8, R11, UR8, R10 ;  /* 0x000000080b087c27 */ /* 0x001fe2000f8e000a */
[----:B------:R-:W0:Y:S04]  /*0740*/  LDCU UR8, c[0x0][0x4d8] ;  /* 0x00009b00ff0877ac */ /* 0x000e280008000800 */
[----:B------:R-:W-:-:S04]  /*0750*/  SHF.R.U32.HI R9, RZ, UR9, R8 ;  /* 0x00000009ff097c19 */ /* 0x000fc80008011608 */
[----:B------:R-:W-:-:S05]  /*0760*/  IADD3 R7, PT, PT, -R9, RZ, RZ ;  /* 0x000000ff09077210 */ /* 0x000fca0007ffe1ff */
[----:B-1----:R-:W-:-:S04]  /*0770*/  IMAD R11, R7, UR5, R11 ;  /* 0x00000005070b7c24 */ /* 0x002fc8000f8e020b */
[C---:B--2---:R-:W-:Y:S02]  /*0780*/  IMAD R5, R11.reuse, UR10, R5 ;  /* 0x0000000a0b057c24 */ /* 0x044fe4000f8e0205 */
[C---:B------:R-:W-:Y:S02]  /*0790*/  IMAD R6, R11.reuse, UR11, R6 ;  /* 0x0000000b0b067c24 */ /* 0x040fe4000f8e0206 */
[----:B0-----:R-:W-:Y:S01]  /*07a0*/  IMAD R4, R11, UR8, R4 ;  /* 0x000000080b047c24 */ /* 0x001fe2000f8e0204 */
        /* <DEDUP_REMOVED lines=16> */
[----:B------:R-:W-:Y:S02]  /*08b0*/  MOV R10, RZ ;  /* 0x000000ff000a7202 */ /* 0x000fe40000000f00 */
[----:B------:R-:W-:Y:S01]  /*08c0*/  ISETP.NE.AND P0, PT, R0, 0x5, PT ;  /* 0x000000050000780c */ /* 0x000fe20003f05270 */
[----:B------:R-:W1:Y:S01]  /*08d0*/  LDCU UR5, c[0x0][0x3bc] ;  /* 0x00007780ff0577ac */ /* 0x000e620008000800 */
[----:B------:R-:W2:Y:S01]  /*08e0*/  LDCU.64 UR10, c[0x0][0x4e8] ;  /* 0x00009d00ff0a77ac */ /* 0x000ea20008000a00 */
        /* <DEDUP_REMOVED lines=10> */
[----:B------:R-:W-:Y:S01]  /*0990*/  HFMA2 R8, -RZ, RZ, 0, 0 ;  /* 0x00000000ff087431 */ /* 0x000fe200000001ff */
        /* <DEDUP_REMOVED lines=250> */
[----:B------:R-:W-:Y:S01]  /*1940*/  ISETP.NE.AND P0, PT, R0, 0x18, PT ;  /* 0x000000180000780c */ /* 0x000fe20003f05270 */
[----:B------:R-:W0:Y:S01]  /*1950*/  LDCU.64 UR8, c[0x0][0x4a0] ;  /* 0x00009400ff0877ac */ /* 0x000e220008000a00 */
[----:B------:R-:W-:Y:S01]  /*1960*/  HFMA2 R8, -RZ, RZ, 0, 0 ;  /* 0x00000000ff087431 */ /* 0x000fe200000001ff */
[----:B------:R-:W1:Y:S01]  /*1970*/  LDCU UR5, c[0x0][0x4a8] ;  /* 0x00009500ff0577ac */ /* 0x000e620008000800 */
[----:B------:R-:W2:Y:S09]  /*1980*/  LDCU.64 UR10, c[0x0][0x5d0] ;  /* 0x0000ba00ff0a77ac */ /* 0x000eb20008000a00 */
[----:B------:R-:W3:Y:S01]  /*1990*/  @P0 LDC.64 R14, c[0x0][0x4b0] ;  /* 0x00012c00ff0e0b82 */ /* 0x000ee20000000a00 */
[----:B0-----:R-:W-:Y:S01]  /*19a0*/  IMAD.HI.U32 R12, R9, UR9, R8 ;  /* 0x00000009090c7c27 */ /* 0x001fe2000f8e0008 */
[----:B------:R-:W0:Y:S06]  /*19b0*/  LDCU UR9, c[0x0][0x5cc] ;  /* 0x0000b980ff0977ac */ /* 0x000e2c0008000800 */
[----:B------:R-:W4:Y:S01]  /*19c0*/  @P0 LDC R17, c[0x0][0x4ac] ;  /* 0x00012b00ff110b82 */ /* 0x000f220000000800 */
[----:B-1----:R-:W-:-:S02]  /*19d0*/  SHF.R.U32.HI R13, RZ, UR5, R12 ;  /* 0x00000005ff0d7c19 */ /* 0x002fc4000801160c */
[----:B------:R-:W-:Y:S02]  /*19e0*/  @P0 MOV R12, RZ ;  /* 0x000000ff000c0202 */ /* 0x000fe40000000f00 */
[----:B------:R-:W-:-:S03]  /*19f0*/  IADD3 R7, PT, PT, -R13, RZ, RZ ;  /* 0x000000ff0d077210 */ /* 0x000fc60007ffe1ff */
[----:B------:R-:W1:Y:S02]  /*1a00*/  @P0 LDC.64 R10, c[0x0][0x5d8] ;  /* 0x00017600ff0a0b82 */ /* 0x000e640000000a00 */
[----:B------:R-:W-:-:S06]  /*1a10*/  IMAD R9, R7, UR8, R9 ;  /* 0x0000000807097c24 */ /* 0x000fcc000f8e0209 */
[----:B------:R-:W5:Y:S01]  /*1a20*/  @P0 LDC R16, c[0x0][0x5e0] ;  /* 0x00017800ff100b82 */ /* 0x000f620000000800 */
[----:B---3--:R-:W-:-:S04]  /*1a30*/  @P0 IMAD.HI.U32 R8, R13, R14, R12 ;  /* 0x0000000e0d080227 */ /* 0x008fc800078e000c */
[C---:B0-----:R-:W-:Y:S01]  /*1a40*/  IMAD R5, R9.reuse, UR9, R5 ;  /* 0x0000000909057c24 */ /* 0x041fe2000f8e0205 */
[----:B------:R-:W-:Y:S01]  /*1a50*/  @P0 SHF.R.U32.HI R8, RZ, R15, R8 ;  /* 0x0000000fff080219 */ /* 0x000fe20000011608 */
[C---:B--2---:R-:W-:Y:S02]  /*1a60*/  IMAD R6, R9.reuse, UR10, R6 ;  /* 0x0000000a09067c24 */ /* 0x044fe4000f8e0206 */
[----:B------:R-:W-:Y:S01]  /*1a70*/  IMAD R4, R9, UR11, R4 ;  /* 0x0000000b09047c24 */ /* 0x000fe2000f8e0204 */
[----:B------:R-:W-:-:S05]  /*1a80*/  @P0 IADD3 R12, PT, PT, -R8, RZ, RZ ;  /* 0x000000ff080c0210 */ /* 0x000fca0007ffe1ff */
[----:B----4-:R-:W-:-:S04]  /*1a90*/  @P0 IMAD R13, R12, R17, R13 ;  /* 0x000000110c0d0224 */ /* 0x010fc800078e020d */
[C---:B-1----:R-:W-:Y:S02]  /*1aa0*/  @P0 IMAD R5, R13.reuse, R10, R5 ;  /* 0x0000000a0d050224 */ /* 0x042fe400078e0205 */
[C---:B------:R-:W-:Y:S02]  /*1ab0*/  @P0 IMAD R6, R13.reuse, R11, R6 ;  /* 0x0000000b0d060224 */ /* 0x040fe400078e0206 */
[----:B-----5:R-:W-:-:S07]  /*1ac0*/  @P0 IMAD R4, R13, R16, R4 ;  /* 0x000000100d040224 */ /* 0x020fce00078e0204 */
.L_x_850:
[----:B------:R-:W0:Y:S02]  /*1ad0*/  LDCU.128 UR8, c[0x0][0x5f0] ;  /* 0x0000be00ff0877ac */ /* 0x000e240008000c00 */
[----:B0-----:R-:W-:-:S04]  /*1ae0*/  IADD3 R6, P0, PT, R6, UR8, RZ ;  /* 0x0000000806067c10 */ /* 0x001fc8000ff1e0ff */
[----:B------:R-:W-:Y:S01]  /*1af0*/  IADD3.X R7, PT, PT, RZ, UR9, RZ, P0, !PT ;  /* 0x00000009ff077c10 */ /* 0x000fe200087fe4ff */
[----:B------:R-:W0:Y:S04]  /*1b00*/  LDCU.64 UR8, c[0x0][0x5e8] ;  /* 0x0000bd00ff0877ac */ /* 0x000e280008000a00 */
[----:B------:R-:W2:Y:S01]  /*1b10*/  LDG.E.U16 R6, desc[UR6][R6.64] ;  /* 0x0000000606067981 */ /* 0x000ea2000c1e1500 */
[----:B------:R-:W-:-:S04]  /*1b20*/  IADD3 R8, P0, PT, R4, UR10, RZ ;  /* 0x0000000a04087c10 */ /* 0x000fc8000ff1e0ff */
[----:B------:R-:W-:-:S05]  /*1b30*/  IADD3.X R9, PT, PT, RZ, UR11, RZ, P0, !PT ;  /* 0x0000000bff097c10 */ /* 0x000fca00087fe4ff */
[----:B------:R-:W3:Y:S01]  /*1b40*/  LDG.E.U16 R11, desc[UR6][R8.64] ;  /* 0x00000006080b7981 */ /* 0x000ee2000c1e1500 */
[----:B------:R-:W-:Y:S02]  /*1b50*/  IADD3 R3, PT, PT, R3, 0x80, RZ ;  /* 0x0000008003037810 */ /* 0x000fe40007ffe0ff */
[----:B0-----:R-:W-:-:S04]  /*1b60*/  IADD3 R4, P1, PT, R5, UR8, RZ ;  /* 0x0000000805047c10 */ /* 0x001fc8000ff3e0ff */
[----:B------:R-:W-:Y:S02]  /*1b70*/  IADD3.X R5, PT, PT, RZ, UR9, RZ, P1, !PT ;  /* 0x00000009ff057c10 */ /* 0x000fe40008ffe4ff */
[----:B--2---:R-:W-:-:S04]  /*1b80*/  SHF.L.U32 R10, R6, 0x10, RZ ;  /* 0x00000010060a7819 */ /* 0x004fc800000006ff */
[----:B------:R-:W-:-:S13]  /*1b90*/  FSETP.NEU.FTZ.AND P0, PT, R10, RZ, PT ;  /* 0x000000ff0a00720b */ /* 0x000fda0003f1d000 */
[----:B------:R-:W-:-:S04]  /*1ba0*/  @P0 FSET.BF.GT.FTZ.AND R10, R10, RZ, PT ;  /* 0x000000ff0a0a020a */ /* 0x000fc80003814000 */
[----:B------:R-:W-:-:S04]  /*1bb0*/  @P0 F2FP.BF16.F32.PACK_AB R10, RZ, R10 ;  /* 0x0000000aff0a023e */ /* 0x000fc800000010ff */
[----:B---3--:R-:W-:Y:S02]  /*1bc0*/  @P0 PRMT R11, R10, 0x7610, R11 ;  /* 0x000076100a0b0816 */ /* 0x008fe4000000000b */
[----:B------:R-:W-:-:S03]  /*1bd0*/  ISETP.GE.AND P0, PT, R3, UR4, PT ;  /* 0x0000000403007c0c */ /* 0x000fc6000bf06270 */
[----:B------:R0:W-:Y:S10]  /*1be0*/  STG.E.U16 desc[UR6][R4.64], R11 ;  /* 0x0000000b04007986 */ /* 0x0001f4000c101506 */
[----:B------:R-:W-:Y:S05]  /*1bf0*/  @P0 BREAK.RELIABLE B1 ;  /* 0x0000000000010942 */ /* 0x000fea0003800100 */
[----:B------:R-:W-:Y:S05]  /*1c00*/  @P0 BRA `(.L_x_851) ;  /* 0x0000002c00780947 */ /* 0x000fea0003800000 */
[----:B------:R-:W1:Y:S01]  /*1c10*/  LDCU.64 UR8, c[0x0][0x390] ;  /* 0x00007200ff0877ac */ /* 0x000e620008000a00 */
[----:B0-----:R-:W-:Y:S01]  /*1c20*/  HFMA2 R4, -RZ, RZ, 0, 0 ;  /* 0x00000000ff047431 */ /* 0x001fe200000001ff */
[----:B------:R-:W-:Y:S01]  /*1c30*/  MOV R5, R3 ;  /* 0x0000000300057202 */ /* 0x000fe20000000f00 */
[----:B------:R-:W0:Y:S01]  /*1c40*/  LDCU UR5, c[0x0][0x38c] ;  /* 0x00007180ff0577ac */ /* 0x000e220008000800 */
[----:B------:R-:W-:Y:S01]  /*1c50*/  ISETP.NE.AND P0, PT, R2, RZ, PT ;  /* 0x000000ff0200720c */ /* 0x000fe20003f05270 */
[----:B------:R-:W2:Y:S01]  /*1c60*/  LDCU.64 UR10, c[0x0][0x4b8] ;  /* 0x00009700ff0a77ac */ /* 0x000ea20008000a00 */
[----:B-1----:R-:W-:Y:S01]  /*1c70*/  IMAD.HI.U32 R8, R3, UR8, R4 ;  /* 0x0000000803087c27 */ /* 0x002fe2000f8e0004 */
[----:B------:R-:W1:Y:S04]  /*1c80*/  LDCU UR8, c[0x0][0x4c0] ;  /* 0x00009800ff0877ac */ /* 0x000e680008000800 */
[----:B------:R-:W-:-:S04]  /*1c90*/  SHF.R.U32.HI R9, RZ, UR9, R8 ;  /* 0x00000009ff097c19 */ /* 0x000fc80008011608 */
[----:B------:R-:W-:-:S05]  /*1ca0*/  IADD3 R4, PT, PT, -R9, RZ, RZ ;  /* 0x000000ff09047210 */ /* 0x000fca0007ffe1ff */
[----:B0-----:R-:W-:-:S04]  /*1cb0*/  IMAD R4, R4, UR5, R3 ;  /* 0x0000000504047c24 */ /* 0x001fc8000f8e0203 */
[C---:B--2---:R-:W-:Y:S02]  /*1cc0*/  IMAD R5, R4.reuse, UR10, RZ ;  /* 0x0000000a04057c24 */ /* 0x044fe4000f8e02ff */
[C---:B------:R-:W-:Y:S02]  /*1cd0*/  IMAD R6, R4.reuse, UR11, RZ ;  /* 0x0000000b04067c24 */ /* 0x040fe4000f8e02ff */
[----:B-1----:R-:W-:Y:S01]  /*1ce0*/  IMAD R4, R4, UR8, RZ ;  /* 0x0000000804047c24 */ /* 0x002fe2000f8e02ff */
        /* <DEDUP_REMOVED lines=334> */
.L_x_852:
        /* <DEDUP_REMOVED lines=15> */
[----:B---3--:R-:W-:-:S05]  /*32c0*/  @P0 PRMT R11, R10, 0x7610, R11 ;  /* 0x000076100a0b0816 */ /* 0x008fca000000000b */
[----:B------:R0:W-:Y:S02]  /*32d0*/  STG.E.U16 desc[UR6][R4.64], R11 ;  /* 0x0000000b04007986 */ /* 0x0001e4000c101506 */
.L_x_849:
[----:B------:R-:W-:-:S13]  /*32e0*/  ISETP.GE.AND P0, PT, R3, UR4, PT ;  /* 0x0000000403007c0c */ /* 0x000fda000bf06270 */
[----:B------:R-:W-:Y:S05]  /*32f0*/  @P0 BREAK.RELIABLE B1 ;  /* 0x0000000000010942 */ /* 0x000fea0003800100 */
[----:B------:R-:W-:Y:S05]  /*3300*/  @P0 BRA `(.L_x_851) ;  /* 0x0000001400b80947 */ /* 0x000fea0003800000 */
[----:B------:R-:W-:Y:S05]  /*3310*/  BSYNC.RELIABLE B1 ;  /* 0x0000000000017941 */ /* 0x000fea0003800100 */
.L_x_848:
        /* <DEDUP_REMOVED lines=348> */
.L_x_853:
        /* <DEDUP_REMOVED lines=17> */
.L_x_851:
[----:B------:R-:W-:Y:S05]  /*49f0*/  BSYNC.RECONVERGENT B0 ;  /* 0x0000000000007941 */ /* 0x000fea0003800200 */
.L_x_847:
[----:B------:R-:W-:Y:S05]  /*4a00*/  WARPSYNC.ALL ;  /* 0x0000000000007948 */ /* 0x000fea0003800000 */
[----:B------:R-:W-:-:S13]  /*4a10*/  ISETP.GE.AND P0, PT, R3, UR4, PT ;  /* 0x0000000403007c0c */ /* 0x000fda000bf06270 */
[----:B------:R-:W-:Y:S05]  /*4a20*/  @P0 EXIT ;  /* 0x000000000000094d */ /* 0x000fea0003800000 */
[----:B------:R-:W2:Y:S01]  /*4a30*/  LDCU.64 UR4, c[0x0][0x390] ;  /* 0x00007200ff0477ac */ /* 0x000ea20008000a00 */
[----:B01----:R-:W-:Y:S01]  /*4a40*/  HFMA2 R4, -RZ, RZ, 0, 0 ;  /* 0x00000000ff047431 */ /* 0x003fe200000001ff */
[----:B------:R-:W-:Y:S01]  /*4a50*/  MOV R5, R3 ;  /* 0x0000000300057202 */ /* 0x000fe20000000f00 */
[----:B------:R-:W0:Y:S01]  /*4a60*/  LDCU UR8, c[0x0][0x38c] ;  /* 0x00007180ff0877ac */ /* 0x000e220008000800 */
[----:B------:R-:W-:Y:S01]  /*4a70*/  ISETP.NE.AND P0, PT, R2, RZ, PT ;  /* 0x000000ff0200720c */ /* 0x000fe20003f05270 */
[----:B------:R-:W1:Y:S01]  /*4a80*/  LDCU.64 UR10, c[0x0][0x4b8] ;  /* 0x00009700ff0a77ac */ /* 0x000e620008000a00 */
[----:B--2---:R-:W-:Y:S01]  /*4a90*/  IMAD.HI.U32 R6, R3, UR4, R4 ;  /* 0x0000000403067c27 */ /* 0x004fe2000f8e0004 */
[----:B------:R-:W2:Y:S04]  /*4aa0*/  LDCU UR4, c[0x0][0x4c0] ;  /* 0x00009800ff0477ac */ /* 0x000ea80008000800 */
[----:B------:R-:W-:-:S04]  /*4ab0*/  SHF.R.U32.HI R7, RZ, UR5, R6 ;  /* 0x00000005ff077c19 */ /* 0x000fc80008011606 */
[----:B------:R-:W-:-:S05]  /*4ac0*/  IADD3 R4, PT, PT, -R7, RZ, RZ ;  /* 0x000000ff07047210 */ /* 0x000fca0007ffe1ff */
[----:B0-----:R-:W-:-:S04]  /*4ad0*/  IMAD R2, R4, UR8, R3 ;  /* 0x0000000804027c24 */ /* 0x001fc8000f8e0203 */
[C---:B-1----:R-:W-:Y:S02]  /*4ae0*/  IMAD R3, R2.reuse, UR10, RZ ;  /* 0x0000000a02037c24 */ /* 0x042fe4000f8e02ff */
[C---:B------:R-:W-:Y:S02]  /*4af0*/  IMAD R4, R2.reuse, UR11, RZ ;  /* 0x0000000b02047c24 */ /* 0x040fe4000f8e02ff */
[----:B--2---:R-:W-:Y:S01]  /*4b00*/  IMAD R2, R2, UR4, RZ ;  /* 0x0000000402027c24 */ /* 0x004fe2000f8e02ff */
        /* <DEDUP_REMOVED lines=313> */
[----:B------:R-:W2:Y:S09]  /*5ea0*/  LDCU UR5, c[0x0][0x5cc] ;  /* 0x0000b980ff0577ac */ /* 0x000eb20008000800 */
[----:B------:R-:W3:Y:S01]  /*5eb0*/  @P0 LDC.64 R12, c[0x0][0x4b0] ;  /* 0x00012c00ff0c0b82 */ /* 0x000ee20000000a00 */
[----:B------:R-:W4:Y:S01]  /*5ec0*/  LDCU.64 UR10, c[0x0][0x5d0] ;  /* 0x0000ba00ff0a77ac */ /* 0x000f220008000a00 */
[----:B0-----:R-:W-:-:S06]  /*5ed0*/  IMAD.HI.U32 R10, R7, UR9, R6 ;  /* 0x00000009070a7c27 */ /* 0x001fcc000f8e0006 */
[----:B------:R-:W0:Y:S01]  /*5ee0*/  @P0 LDC R15, c[0x0][0x4ac] ;  /* 0x00012b00ff0f0b82 */ /* 0x000e220000000800 */
[----:B-1----:R-:W-:Y:S02]  /*5ef0*/  SHF.R.U32.HI R11, RZ, UR4, R10 ;  /* 0x00000004ff0b7c19 */ /* 0x002fe4000801160a */
[----:B------:R-:W-:Y:S02]  /*5f00*/  @P0 MOV R10, RZ ;  /* 0x000000ff000a0202 */ /* 0x000fe40000000f00 */
[----:B------:R-:W-:-:S03]  /*5f10*/  IADD3 R5, PT, PT, -R11, RZ, RZ ;  /* 0x000000ff0b057210 */ /* 0x000fc60007ffe1ff */
[----:B------:R-:W1:Y:S02]  /*5f20*/  @P0 LDC.64 R8, c[0x0][0x5d8] ;  /* 0x00017600ff080b82 */ /* 0x000e640000000a00 */
[----:B------:R-:W-:-:S06]  /*5f30*/  IMAD R7, R5, UR8, R7 ;  /* 0x0000000805077c24 */ /* 0x000fcc000f8e0207 */
[----:B------:R-:W5:Y:S01]  /*5f40*/  @P0 LDC R6, c[0x0][0x5e0] ;  /* 0x00017800ff060b82 */ /* 0x000f620000000800 */
[----:B---3--:R-:W-:-:S04]  /*5f50*/  @P0 IMAD.HI.U32 R0, R11, R12, R10 ;  /* 0x0000000c0b000227 */ /* 0x008fc800078e000a */
[C---:B--2---:R-:W-:Y:S01]  /*5f60*/  IMAD R3, R7.reuse, UR5, R3 ;  /* 0x0000000507037c24 */ /* 0x044fe2000f8e0203 */
[----:B------:R-:W-:Y:S01]  /*5f70*/  @P0 SHF.R.U32.HI R0, RZ, R13, R0 ;  /* 0x0000000dff000219 */ /* 0x000fe20000011600 */
[C---:B----4-:R-:W-:Y:S02]  /*5f80*/  IMAD R4, R7.reuse, UR10, R4 ;  /* 0x0000000a07047c24 */ /* 0x050fe4000f8e0204 */
[----:B------:R-:W-:Y:S01]  /*5f90*/  IMAD R2, R7, UR11, R2 ;  /* 0x0000000b07027c24 */ /* 0x000fe2000f8e0202 */
[----:B------:R-:W-:-:S05]  /*5fa0*/  @P0 IADD3 R10, PT, PT, -R0, RZ, RZ ;  /* 0x000000ff000a0210 */ /* 0x000fca0007ffe1ff */
[----:B0-----:R-:W-:-:S04]  /*5fb0*/  @P0 IMAD R11, R15, R10, R11 ;  /* 0x0000000a0f0b0224 */ /* 0x001fc800078e020b */
[C---:B-1----:R-:W-:Y:S02]  /*5fc0*/  @P0 IMAD R3, R11.reuse, R8, R3 ;  /* 0x000000080b030224 */ /* 0x042fe400078e0203 */
[C---:B------:R-:W-:Y:S02]  /*5fd0*/  @P0 IMAD R4, R11.reuse, R9, R4 ;  /* 0x000000090b040224 */ /* 0x040fe400078e0204 */
[----:B-----5:R-:W-:-:S07]  /*5fe0*/  @P0 IMAD R2, R11, R6, R2 ;  /* 0x000000060b020224 */ /* 0x020fce00078e0202 */
.L_x_854:
[----:B------:R-:W0:Y:S01]  /*5ff0*/  LDCU.128 UR8, c[0x0][0x5f0] ;  /* 0x0000be00ff0877ac */ /* 0x000e220008000c00 */
[----:B------:R-:W1:Y:S01]  /*6000*/  LDCU.64 UR4, c[0x0][0x5e8] ;  /* 0x0000bd00ff0477ac */ /* 0x000e620008000a00 */
[----:B0-----:R-:W-:-:S04]  /*6010*/  IADD3 R4, P0, PT, R4, UR8, RZ ;  /* 0x0000000804047c10 */ /* 0x001fc8000ff1e0ff */
[----:B------:R-:W-:-:S05]  /*6020*/  IADD3.X R5, PT, PT, RZ, UR9, RZ, P0, !PT ;  /* 0x00000009ff057c10 */ /* 0x000fca00087fe4ff */
[----:B------:R-:W2:Y:S01]  /*6030*/  LDG.E.U16 R4, desc[UR6][R4.64] ;  /* 0x0000000604047981 */ /* 0x000ea2000c1e1500 */
[----:B------:R-:W-:-:S04]  /*6040*/  IADD3 R6, P0, PT, R2, UR10, RZ ;  /* 0x0000000a02067c10 */ /* 0x000fc8000ff1e0ff */
[----:B------:R-:W-:-:S05]  /*6050*/  IADD3.X R7, PT, PT, RZ, UR11, RZ, P0, !PT ;  /* 0x0000000bff077c10 */ /* 0x000fca00087fe4ff */
[----:B------:R-:W3:Y:S01]  /*6060*/  LDG.E.U16 R9, desc[UR6][R6.64] ;  /* 0x0000000606097981 */ /* 0x000ee2000c1e1500 */
[----:B-1----:R-:W-:-:S04]  /*6070*/  IADD3 R2, P1, PT, R3, UR4, RZ ;  /* 0x0000000403027c10 */ /* 0x002fc8000ff3e0ff */
[----:B------:R-:W-:Y:S02]  /*6080*/  IADD3.X R3, PT, PT, RZ, UR5, RZ, P1, !PT ;  /* 0x00000005ff037c10 */ /* 0x000fe40008ffe4ff */
[----:B--2---:R-:W-:-:S04]  /*6090*/  SHF.L.U32 R0, R4, 0x10, RZ ;  /* 0x0000001004007819 */ /* 0x004fc800000006ff */
[----:B------:R-:W-:-:S13]  /*60a0*/  FSETP.NEU.FTZ.AND P0, PT, R0, RZ, PT ;  /* 0x000000ff0000720b */ /* 0x000fda0003f1d000 */
[----:B------:R-:W-:-:S04]  /*60b0*/  @P0 FSET.BF.GT.FTZ.AND R0, R0, RZ, PT ;  /* 0x000000ff0000020a */ /* 0x000fc80003814000 */
[----:B------:R-:W-:-:S04]  /*60c0*/  @P0 F2FP.BF16.F32.PACK_AB R0, RZ, R0 ;  /* 0x00000000ff00023e */ /* 0x000fc800000010ff */
[----:B---3--:R-:W-:-:S05]  /*60d0*/  @P0 PRMT R9, R0, 0x7610, R9 ;  /* 0x0000761000090816 */ /* 0x008fca0000000009 */
[----:B------:R-:W-:Y:S01]  /*60e0*/  STG.E.U16 desc[UR6][R2.64], R9 ;  /* 0x0000000902007986 */ /* 0x000fe2000c101506 */
[----:B------:R-:W-:Y:S05]  /*60f0*/  EXIT ;  /* 0x000000000000794d */ /* 0x000fea0003800000 */
.L_x_855:
        /* <DEDUP_REMOVED lines=16> */
.L_x_32311:


//--------------------- .text._ZN2at6native27unrolled_elementwise_kernelINS0_13BinaryFunctorIN3c108BFloat16ES4_S4_ZZZNS0_21heaviside_kernel_cudaERNS_18TensorIteratorBaseEENKUlvE_clEvENKUlvE8_clEvEUlS4_S4_E_EESt5arrayIPcLm3EELi4E23TrivialOffsetCalculatorILi2EjESE_ILi1EjENS0_6memory15LoadWithoutCastENSH_16StoreWithoutCastEEEviT_T0_T2_T3_T4_T5_ --------------------------
	.section	.text._ZN2at6native27unrolled_elementwise_kernelINS0_13BinaryFunctorIN3c108BFloat16ES4_S4_ZZZNS0_21heaviside_kernel_cudaERNS_18TensorIteratorBaseEENKUlvE_clEvENKUlvE8_clEvEUlS4_S4_E_EESt5arrayIPcLm3EELi4E23TrivialOffsetCalculatorILi2EjESE_ILi1EjENS0_6memory15LoadWithoutCastENSH_16StoreWithoutCastEEEviT_T0_T2_T3_T4_T5_,"ax",@progbits
	.align	128
        .global         _ZN2at6native27unrolled_elementwise_kernelINS0_13BinaryFunctorIN3c108BFloat16ES4_S4_ZZZNS0_21heaviside_kernel_cudaERNS_18TensorIteratorBaseEENKUlvE_clEvENKUlvE8_clEvEUlS4_S4_E_EESt5arrayIPcLm3EELi4E23TrivialOffsetCalculatorILi2EjESE_ILi1EjENS0_6memory15LoadWithoutCastENSH_16StoreWithoutCastEEEviT_T0_T2_T3_T4_T5_
        .type           _ZN2at6native27unrolled_elementwise_kernelINS0_13BinaryFunctorIN3c108BFloat16ES4_S4_ZZZNS0_21heaviside_kernel_cudaERNS_18TensorIteratorBaseEENKUlvE_clEvENKUlvE8_clEvEUlS4_S4_E_EESt5arrayIPcLm3EELi4E23TrivialOffsetCalculatorILi2EjESE_ILi1EjENS0_6memory15LoadWithoutCastENSH_16StoreWithoutCastEEEviT_T0_T2_T3_T4_T5_,@function
        .size           _ZN2at6native27unrolled_elementwise_kernelINS0_13BinaryFunctorIN3c108BFloat16ES4_S4_ZZZNS0_21heaviside_kernel_cudaERNS_18TensorIteratorBaseEENKUlvE_clEvENKUlvE8_clEvEUlS4_S4_E_EESt5arrayIPcLm3EELi4E23TrivialOffsetCalculatorILi2EjESE_ILi1EjENS0_6memory15LoadWithoutCastENSH_16StoreWithoutCastEEEviT_T0_T2_T3_T4_T5_,(.L_x_32312 - _ZN2at6native27unrolled_elementwise_kernelINS0_13BinaryFunctorIN3c108BFloat16ES4_S4_ZZZNS0_21heaviside_kernel_cudaERNS_18TensorIteratorBaseEENKUlvE_clEvENKUlvE8_clEvEUlS4_S4_E_EESt5arrayIPcLm3EELi4E23TrivialOffsetCalculatorILi2EjESE_ILi1EjENS0_6memory15LoadWithoutCastENSH_16StoreWithoutCastEEEviT_T0_T2_T3_T4_T5_)
        .other          _ZN2at6native27unrolled_elementwise_kernelINS0_13BinaryFunctorIN3c108BFloat16ES4_S4_ZZZNS0_21heaviside_kernel_cudaERNS_18TensorIteratorBaseEENKUlvE_clEvENKUlvE8_clEvEUlS4_S4_E_EESt5arrayIPcLm3EELi4E23TrivialOffsetCalculatorILi2EjESE_ILi1EjENS0_6memory15LoadWithoutCastENSH_16StoreWithoutCastEEEviT_T0_T2_T3_T4_T5_,@"STO_CUDA_ENTRY STV_DEFAULT"
_ZN2at6native27unrolled_elementwise_kernelINS0_13BinaryFunctorIN3c108BFloat16ES4_S4_ZZZNS0_21heaviside_kernel_cudaERNS_18TensorIteratorBaseEENKUlvE_clEvENKUlvE8_clEvEUlS4_S4_E_EESt5arrayIPcLm3EELi4E23TrivialOffsetCalculatorILi2EjESE_ILi1EjENS0_6memory15LoadWithoutCastENSH_16StoreWithoutCastEEEviT_T0_T2_T3_T4_T5_:
.text._ZN2at6native27unrolled_elementwise_kernelINS0_13BinaryFunctorIN3c108BFloat16ES4_S4_ZZZNS0_21heaviside_kernel_cudaERNS_18TensorIteratorBaseEENKUlvE_clEvENKUlvE8_clEvEUlS4_S4_E_EESt5arrayIPcLm3EELi4E23TrivialOffsetCalculatorILi2EjESE_ILi1EjENS0_6memory15LoadWithoutCastENSH_16StoreWithoutCastEEEviT_T0_T2_T3_T4_T5_:
[----:B------:R-:W-:Y:S01]  /*0000*/  LDC R1, c[0x0][0x37c] ;  /* 0x0000df00ff017b82 */ /* 0x000fe20000000800 */
[----:B------:R-:W0:Y:S07]  /*0010*/  S2R R17, SR_CTAID.X ;  /* 0x0000000000117919 */ /* 0x000e2e0000002500 */
[----:B------:R-:W0:Y:S01]  /*0020*/  LDC R2, c[0x0][0x380] ;  /* 0x0000e000ff027b82 */ /* 0x000e220000000800 */
[----:B------:R-:W1:Y:S01]  /*0030*/  LDCU.64 UR4, c[0x0][0x358] ;  /* 0x00006b00ff0477ac */ /* 0x000e620008000a00 */
[----:B------:R-:W-:Y:S01]  /*0040*/  PRMT R12, RZ, 0x7610, R12 ;  /* 0x00007610ff0c7816 */ /* 0x000fe2000000000c */
[----:B------:R-:W2:Y:S01]  /*0050*/  S2R R0, SR_TID.X ;  /* 0x0000000000007919 */ /* 0x000ea20000002100 */
[----:B------:R-:W-:-:S04]  /*0060*/  PRMT R13, RZ, 0x7610, R13 ;  /* 0x00007610ff0d7816 */ /* 0x000fc8000000000d */
[----:B------:R-:W3:Y:S08]  /*0070*/  LDC.64 R4, c[0x0][0x390] ;  /* 0x0000e400ff047b82 */ /* 0x000ef00000000a00 */
[----:B------:R-:W4:Y:S08]  /*0080*/  LDC.64 R8, c[0x0][0x398] ;  /* 0x0000e600ff087b82 */ /* 0x000f300000000a00 */
[----:B------:R-:W1:Y:S01]  /*0090*/  LDC.64 R6, c[0x0][0x398] ;  /* 0x0000e600ff067b82 */ /* 0x000e620000000a00 */
[----:B0-----:R-:W-:-:S07]  /*00a0*/  IMAD R15, R17, -0x200, R2 ;  /* 0xfffffe00110f7824 */ /* 0x001fce00078e0202 */
[----:B------:R-:W0:Y:S01]  /*00b0*/  LDC.64 R24, c[0x0][0x390] ;  /* 0x0000e400ff187b82 */ /* 0x000e220000000a00 */
[----:B--2---:R-:W-:Y:S01]  /*00c0*/  IMAD.MOV.U32 R14, RZ, RZ, R0 ;  /* 0x000000ffff0e7224 */ /* 0x004fe200078e0000 */
[----:B------:R-:W-:-:S06]  /*00d0*/  ISETP.GE.AND P0, PT, R0, R15, PT ;  /* 0x0000000f0000720c */ /* 0x000fcc0003f06270 */
[----:B------:R-:W2:Y:S08]  /*00e0*/  LDC.64 R2, c[0x0][0x390] ;  /* 0x0000e400ff027b82 */ /* 0x000eb00000000a00 */
[----:B------:R-:W2:Y:S01]  /*00f0*/  LDC.64 R10, c[0x0][0x398] ;  /* 0x0000e600ff0a7b82 */ /* 0x000ea20000000a00 */
[----:B------:R-:W-:-:S05]  /*0100*/  @!P0 VIADD R0, R14, 0x80 ;  /* 0x000000800e008836 */ /* 0x000fca0000000000 */
[----:B------:R-:W-:-:S13]  /*0110*/  ISETP.GE.AND P1, PT, R0, R15, PT ;  /* 0x0000000f0000720c */ /* 0x000fda0003f26270 */
[C---:B------:R-:W-:Y:S02]  /*0120*/  @!P1 IMAD R23, R17.reuse, 0x200, R0 ;  /* 0x0000020011179824 */ /* 0x040fe400078e0200 */
[----:B------:R-:W-:Y:S02]  /*0130*/  @!P1 VIADD R0, R0, 0x80 ;  /* 0x0000008000009836 */ /* 0x000fe40000000000 */
[----:B------:R-:W-:Y:S01]  /*0140*/  @!P0 IMAD R16, R17, 0x200, R14 ;  /* 0x0000020011108824 */ /* 0x000fe200078e020e */
[----:B------:R-:W-:Y:S01]  /*0150*/  PRMT R20, RZ, 0x7610, R20 ;  /* 0x00007610ff147816 */ /* 0x000fe20000000014 */
[----:B0-----:R-:W-:Y:S01]  /*0160*/  @!P1 IMAD.WIDE.U32 R24, R23, 0x2, R24 ;  /* 0x0000000217189825 */ /* 0x001fe200078e0018 */
[----:B------:R-:W-:-:S03]  /*0170*/  ISETP.GE.AND P3, PT, R0, R15, PT ;  /* 0x0000000f0000720c */ /* 0x000fc60003f66270 */
[----:B-1----:R-:W-:Y:S01]  /*0180*/  @!P0 IMAD.WIDE.U32 R6, R16, 0x2, R6 ;  /* 0x0000000210068825 */ /* 0x002fe200078e0006 */
[----:B------:R-:W5:Y:S09]  /*0190*/  @!P1 LDG.E.U16 R13, desc[UR4][R24.64] ;  /* 0x00000004180d9981 */ /* 0x000f72000c1e1500 */
[----:B------:R-:W-:-:S02]  /*01a0*/  @!P3 IMAD R21, R17, 0x200, R0 ;  /* 0x000002001115b824 */ /* 0x000fc400078e0200 */
[----:B------:R-:W-:Y:S02]  /*01b0*/  @!P3 VIADD R0, R0, 0x80 ;  /* 0x000000800000b836 */ /* 0x000fe40000000000 */
[C---:B---3--:R-:W-:Y:S02]  /*01c0*/  @!P3 IMAD.WIDE.U32 R28, R21.reuse, 0x2, R4 ;  /* 0x00000002151cb825 */ /* 0x048fe400078e0004 */
[----:B------:R-:W0:Y:S01]  /*01d0*/  LDC.64 R4, c[0x0][0x398] ;  /* 0x0000e600ff047b82 */ /* 0x000e220000000a00 */
[----:B------:R-:W-:Y:S01]  /*01e0*/  ISETP.GE.AND P2, PT, R0, R15, PT ;  /* 0x0000000f0000720c */ /* 0x000fe20003f46270 */
[----:B----4-:R-:W-:Y:S01]  /*01f0*/  @!P3 IMAD.WIDE.U32 R8, R21, 0x2, R8 ;  /* 0x000000021508b825 */ /* 0x010fe200078e0008 */
[----:B------:R1:W5:Y:S11]  /*0200*/  @!P3 LDG.E.U16 R12, desc[UR4][R28.64] ;  /* 0x000000041c0cb981 */ /* 0x000376000c1e1500 */
[----:B------:R-:W-:Y:S01]  /*0210*/  @!P2 IMAD R19, R17, 0x200, R0 ;  /* 0x000002001113a824 */ /* 0x000fe200078e0200 */
[----:B------:R-:W-:Y:S01]  /*0220*/  PRMT R21, RZ, 0x7610, R21 ;  /* 0x00007610ff157816 */ /* 0x000fe20000000015 */
[----:B--2---:R-:W-:Y:S01]  /*0230*/  @!P1 IMAD.WIDE.U32 R10, R23, 0x2, R10 ;  /* 0x00000002170a9825 */ /* 0x004fe200078e000a */
[----:B------:R-:W-:-:S03]  /*0240*/  PRMT R0, RZ, 0x7610, R0 ;  /* 0x00007610ff007816 */ /* 0x000fc60000000000 */
[----:B------:R-:W-:Y:S01]  /*0250*/  @!P2 IMAD.WIDE.U32 R26, R19, 0x2, R2 ;  /* 0x00000002131aa825 */ /* 0x000fe200078e0002 */
[----:B------:R-:W5:Y:S01]  /*0260*/  @!P0 LDG.E.U16 R21, desc[UR4][R6.64] ;  /* 0x0000000406158981 */ /* 0x000f62000c1e1500 */
[----:B------:R-:W2:Y:S02]  /*0270*/  LDC.64 R2, c[0x0][0x390] ;  /* 0x0000e400ff027b82 */ /* 0x000ea40000000a00 */
[----:B-1----:R-:W-:Y:S01]  /*0280*/  VIADD R28, R14, 0x80 ;  /* 0x000000800e1c7836 */ /* 0x002fe20000000000 */
[----:B------:R1:W5:Y:S01]  /*0290*/  @!P2 LDG.E.U16 R0, desc[UR4][R26.64] ;  /* 0x000000041a00a981 */ /* 0x000362000c1e1500 */
[----:B--2---:R-:W-:-:S05]  /*02a0*/  @!P0 IMAD.WIDE.U32 R2, R16, 0x2, R2 ;  /* 0x0000000210028825 */ /* 0x004fca00078e0002 */
[----:B------:R2:W5:Y:S01]  /*02b0*/  @!P0 LDG.E.U16 R20, desc[UR4][R2.64] ;  /* 0x0000000402148981 */ /* 0x000562000c1e1500 */
[----:B------:R-:W-:-:S13]  /*02c0*/  ISETP.GE.AND P0, PT, R14, R15, PT ;  /* 0x0000000f0e00720c */ /* 0x000fda0003f06270 */
[----:B------:R-:W2:Y:S01]  /*02d0*/  @!P0 LDC.64 R22, c[0x0][0x388] ;  /* 0x0000e200ff168b82 */ /* 0x000ea20000000a00 */
[----:B0-----:R-:W-:Y:S01]  /*02e0*/  @!P2 IMAD.WIDE.U32 R4, R19, 0x2, R4 ;  /* 0x000000021304a825 */ /* 0x001fe200078e0004 */
[----:B------:R-:W-:Y:S02]  /*02f0*/  PRMT R19, RZ, 0x7610, R19 ;  /* 0x00007610ff137816 */ /* 0x000fe40000000013 */
[----:B------:R-:W-:Y:S01]  /*0300*/  PRMT R18, RZ, 0x7610, R18 ;  /* 0x00007610ff127816 */ /* 0x000fe20000000012 */
[C---:B------:R-:W-:Y:S01]  /*0310*/  VIADD R24, R14.reuse, 0x100 ;  /* 0x000001000e187836 */ /* 0x040fe20000000000 */
[----:B------:R-:W-:Y:S01]  /*0320*/  PRMT R16, RZ, 0x7610, R16 ;  /* 0x00007610ff107816 */ /* 0x000fe20000000010 */
[----:B-1----:R-:W-:Y:S01]  /*0330*/  VIADD R26, R14, 0x180 ;  /* 0x000001800e1a7836 */ /* 0x002fe20000000000 */
[----:B------:R-:W-:Y:S01]  /*0340*/  BSSY.RECONVERGENT B0, `(.L_x_856) ;  /* 0x0000011000007945 */ /* 0x000fe20003800200 */
[----:B------:R-:W-:Y:S01]  /*0350*/  @!P0 IMAD R25, R17, 0x200, R14 ;  /* 0x0000020011198824 */ /* 0x000fe200078e020e */
[----:B------:R0:W5:Y:S01]  /*0360*/  @!P1 LDG.E.U16 R19, desc[UR4][R10.64] ;  /* 0x000000040a139981 */ /* 0x000162000c1e1500 */
[----:B------:R-:W-:Y:S01]  /*0370*/  @!P0 IMAD.MOV.U32 R14, RZ, RZ, R28 ;  /* 0x000000ffff0e8224 */ /* 0x000fe200078e001c */
[----:B------:R-:W-:-:S02]  /*0380*/  ISETP.GE.AND P5, PT, R28, R15, PT ;  /* 0x0000000f1c00720c */ /* 0x000fc40003fa6270 */
[----:B------:R0:W5:Y:S01]  /*0390*/  @!P3 LDG.E.U16 R18, desc[UR4][R8.64] ;  /* 0x000000040812b981 */ /* 0x000162000c1e1500 */
[-C--:B------:R-:W-:Y:S02]  /*03a0*/  ISETP.GE.AND P1, PT, R24, R15.reuse, PT ;  /* 0x0000000f1800720c */ /* 0x080fe40003f26270 */
[-C--:B------:R-:W-:Y:S01]  /*03b0*/  ISETP.GE.AND P3, PT, R14, R15.reuse, PT ;  /* 0x0000000f0e00720c */ /* 0x080fe20003f66270 */
[----:B------:R0:W5:Y:S01]  /*03c0*/  @!P2 LDG.E.U16 R16, desc[UR4][R4.64] ;  /* 0x000000040410a981 */ /* 0x000162000c1e1500 */
[----:B------:R-:W-:Y:S01]  /*03d0*/  ISETP.GE.AND P2, PT, R26, R15, PT ;  /* 0x0000000f1a00720c */ /* 0x000fe20003f46270 */
[----:B--2---:R-:W-:Y:S01]  /*03e0*/  @!P0 IMAD.WIDE.U32 R2, R25, 0x2, R22 ;  /* 0x0000000219028825 */ /* 0x004fe200078e0016 */
[----:B0-----:R-:W-:Y:S11]  /*03f0*/  @P0 BRA `(.L_x_857) ;  /* 0x0000000000140947 */ /* 0x001ff60003800000 */
[----:B-----5:R-:W-:-:S05]  /*0400*/  IMAD.U32 R20, R20, 0x10000, RZ ;  /* 0x0001000014147824 */ /* 0x020fca00078e00ff */
[----:B------:R-:W-:-:S13]  /*0410*/  FSETP.NEU.FTZ.AND P4, PT, R20, RZ, PT ;  /* 0x000000ff1400720b */ /* 0x000fda0003f9d000 */
[----:B------:R-:W-:-:S04]  /*0420*/  @P4 FSET.BF.GT.FTZ.AND R4, R20, RZ, PT ;  /* 0x000000ff1404420a */ /* 0x000fc80003814000 */
[----:B------:R-:W-:-:S04]  /*0430*/  @P4 F2FP.BF16.F32.PACK_AB R4, RZ, R4 ;  /* 0x00000004ff04423e */ /* 0x000fc800000010ff */
[----:B------:R-:W-:-:S07]  /*0440*/  @P4 PRMT R21, R4, 0x7610, R21 ;  /* 0x0000761004154816 */ /* 0x000fce0000000015 */
.L_x_857:
[----:B------:R-:W-:Y:S05]  /*0450*/  BSYNC.RECONVERGENT B0 ;  /* 0x0000000000007941 */ /* 0x000fea0003800200 */
.L_x_856:
[----:B------:R-:W-:Y:S04]  /*0460*/  BSSY.RECONVERGENT B0, `(.L_x_858) ;  /* 0x0000007000007945 */ /* 0x000fe80003800200 */
[----:B------:R-:W-:Y:S05]  /*0470*/  @P5 BRA `(.L_x_859) ;  /* 0x0000000000145947 */ /* 0x000fea0003800000 */
[----:B-----5:R-:W-:-:S05]  /*0480*/  IMAD.U32 R13, R13, 0x10000, RZ ;  /* 0x000100000d0d7824 */ /* 0x020fca00078e00ff */
[----:B------:R-:W-:-:S13]  /*0490*/  FSETP.NEU.FTZ.AND P4, PT, R13, RZ, PT ;  /* 0x000000ff0d00720b */ /* 0x000fda0003f9d000 */
[----:B------:R-:W-:-:S04]  /*04a0*/  @P4 FSET.BF.GT.FTZ.AND R4, R13, RZ, PT ;  /* 0x000000ff0d04420a */ /* 0x000fc80003814000 */
[----:B------:R-:W-:-:S04]  /*04b0*/  @P4 F2FP.BF16.F32.PACK_AB R4, RZ, R4 ;  /* 0x00000004ff04423e */ /* 0x000fc800000010ff */
[----:B------:R-:W-:-:S07]  /*04c0*/  @P4 PRMT R19, R4, 0x7610, R19 ;  /* 0x0000761004134816 */ /* 0x000fce0000000013 */
.L_x_859:
[----:B------:R-:W-:Y:S05]  /*04d0*/  BSYNC.RECONVERGENT B0 ;  /* 0x0000000000007941 */ /* 0x000fea0003800200 */
.L_x_858:
[----:B------:R-:W-:Y:S04]  /*04e0*/  BSSY.RECONVERGENT B0, `(.L_x_860) ;  /* 0x0000007000007945 */ /* 0x000fe80003800200 */
[----:B------:R-:W-:Y:S05]  /*04f0*/  @P1 BRA `(.L_x_861) ;  /* 0x0000000000141947 */ /* 0x000fea0003800000 */
[----:B-----5:R-:W-:-:S05]  /*0500*/  IMAD.U32 R12, R12, 0x10000, RZ ;  /* 0x000100000c0c7824 */ /* 0x020fca00078e00ff */
[----:B------:R-:W-:-:S13]  /*0510*/  FSETP.NEU.FTZ.AND P1, PT, R12, RZ, PT ;  /* 0x000000ff0c00720b */ /* 0x000fda0003f3d000 */
[----:B------:R-:W-:-:S04]  /*0520*/  @P1 FSET.BF.GT.FTZ.AND R4, R12, RZ, PT ;  /* 0x000000ff0c04120a */ /* 0x000fc80003814000 */
[----:B------:R-:W-:-:S04]  /*0530*/  @P1 F2FP.BF16.F32.PACK_AB R4, RZ, R4 ;  /* 0x00000004ff04123e */ /* 0x000fc800000010ff */
[----:B------:R-:W-:-:S07]  /*0540*/  @P1 PRMT R18, R4, 0x7610, R18 ;  /* 0x0000761004121816 */ /* 0x000fce0000000012 */
.L_x_861:
[----:B------:R-:W-:Y:S05]  /*0550*/  BSYNC.RECONVERGENT B0 ;  /* 0x0000000000007941 */ /* 0x000fea0003800200 */
.L_x_860:
[----:B------:R-:W-:Y:S04]  /*0560*/  BSSY.RECONVERGENT B0, `(.L_x_862) ;  /* 0x0000007000007945 */ /* 0x000fe80003800200 */
[----:B------:R-:W-:Y:S05]  /*0570*/  @P2 BRA `(.L_x_863) ;  /* 0x0000000000142947 */ /* 0x000fea0003800000 */
[----:B-----5:R-:W-:-:S05]  /*0580*/  IMAD.U32 R0, R0, 0x10000, RZ ;  /* 0x0001000000007824 */ /* 0x020fca00078e00ff */
[----:B------:R-:W-:-:S13]  /*0590*/  FSETP.NEU.FTZ.AND P1, PT, R0, RZ, PT ;  /* 0x000000ff0000720b */ /* 0x000fda0003f3d000 */
[----:B------:R-:W-:-:S04]  /*05a0*/  @P1 FSET.BF.GT.FTZ.AND R0, R0, RZ, PT ;  /* 0x000000ff0000120a */ /* 0x000fc80003814000 */
[----:B------:R-:W-:-:S04]  /*05b0*/  @P1 F2FP.BF16.F32.PACK_AB R0, RZ, R0 ;  /* 0x00000000ff00123e */ /* 0x000fc800000010ff */
[----:B------:R-:W-:-:S07]  /*05c0*/  @P1 PRMT R16, R0, 0x7610, R16 ;  /* 0x0000761000101816 */ /* 0x000fce0000000010 */
.L_x_863:
[----:B------:R-:W-:Y:S05]  /*05d0*/  BSYNC.RECONVERGENT B0 ;  /* 0x0000000000007941 */ /* 0x000fea0003800200 */
.L_x_862:
[----:B-----5:R0:W-:Y:S01]  /*05e0*/  @!P0 STG.E.U16 desc[UR4][R2.64], R21 ;  /* 0x0000001502008986 */ /* 0x0201e2000c101504 */
[----:B------:R-:W-:Y:S04]  /*05f0*/  BSSY.RECONVERGENT B0, `(.L_x_864) ;  /* 0x000000c000007945 */ /* 0x000fe80003800200 */
[----:B------:R-:W-:Y:S05]  /*0600*/  @P3 BRA `(.L_x_865) ;  /* 0x0000000000283947 */ /* 0x000fea0003800000 */
[----:B0-----:R-:W0:Y:S01]  /*0610*/  LDC.64 R2, c[0x0][0x388] ;  /* 0x0000e200ff027b82 */ /* 0x001e220000000a00 */
[----:B------:R-:W-:Y:S02]  /*0620*/  IMAD R5, R17, 0x200, R14 ;  /* 0x0000020011057824 */ /* 0x000fe400078e020e */
[----:B------:R-:W-:-:S05]  /*0630*/  VIADD R14, R14, 0x80 ;  /* 0x000000800e0e7836 */ /* 0x000fca0000000000 */
[----:B------:R-:W-:-:S13]  /*0640*/  ISETP.GE.AND P0, PT, R14, R15, PT ;  /* 0x0000000f0e00720c */ /* 0x000fda0003f06270 */
[----:B------:R-:W-:Y:S02]  /*0650*/  @!P0 IMAD R7, R17, 0x200, R14 ;  /* 0x0000020011078824 */ /* 0x000fe400078e020e */
[----:B------:R-:W-:Y:S02]  /*0660*/  @!P0 VIADD R14, R14, 0x80 ;  /* 0x000000800e0e8836 */ /* 0x000fe40000000000 */
[----:B0-----:R-:W-:-:S04]  /*0670*/  IMAD.WIDE.U32 R4, R5, 0x2, R2 ;  /* 0x0000000205047825 */ /* 0x001fc800078e0002 */
[----:B------:R-:W-:Y:S01]  /*0680*/  @!P0 IMAD.WIDE.U32 R2, R7, 0x2, R2 ;  /* 0x0000000207028825 */ /* 0x000fe200078e0002 */
[----:B------:R1:W-:Y:S04]  /*0690*/  STG.E.U16 desc[UR4][R4.64], R19 ;  /* 0x0000001304007986 */ /* 0x0003e8000c101504 */
[----:B------:R1:W-:Y:S02]  /*06a0*/  @!P0 STG.E.U16 desc[UR4][R2.64], R18 ;  /* 0x0000001202008986 */ /* 0x0003e4000c101504 */
.L_x_865:
[----:B------:R-:W-:Y:S05]  /*06b0*/  BSYNC.RECONVERGENT B0 ;  /* 0x0000000000007941 */ /* 0x000fea0003800200 */
.L_x_864:
[----:B------:R-:W-:-:S13]  /*06c0*/  ISETP.GE.AND P0, PT, R14, R15, PT ;  /* 0x0000000f0e00720c */ /* 0x000fda0003f06270 */
[----:B------:R-:W-:Y:S05]  /*06d0*/  @P0 EXIT ;  /* 0x000000000000094d */ /* 0x000fea0003800000 */
[----:B01----:R-:W0:Y:S01]  /*06e0*/  LDC.64 R2, c[0x0][0x388] ;  /* 0x0000e200ff027b82 */ /* 0x003e220000000a00 */
[----:B------:R-:W-:-:S04]  /*06f0*/  IMAD R17, R17, 0x200, R14 ;  /* 0x0000020011117824 */ /* 0x000fc800078e020e */
[----:B0-----:R-:W-:-:S05]  /*0700*/  IMAD.WIDE.U32 R2, R17, 0x2, R2 ;  /* 0x0000000211027825 */ /* 0x001fca00078e0002 */
[----:B------:R-:W-:Y:S01]  /*0710*/  STG.E.U16 desc[UR4][R2.64], R16 ;  /* 0x0000001002007986 */ /* 0x000fe2000c101504 */
[----:B------:R-:W-:Y:S05]  /*0720*/  EXIT ;  /* 0x000000000000794d */ /* 0x000fea0003800000 */
.L_x_866:
        /* <DEDUP_REMOVED lines=13> */
.L_x_32312:


//--------------------- .text._ZN2at6native29vectorized_elementwise_kernelILi2ENS0_13BinaryFunctorIN3c108BFloat16ES4_S4_ZZZNS0_21heaviside_kernel_cudaERNS_18TensorIteratorBaseEENKUlvE_clEvENKUlvE8_clEvEUlS4_S4_E_EESt5arrayIPcLm3EEEEviT0_T1_ --------------------------
	.section	.text._ZN2at6native29vectorized_elementwise_kernelILi2ENS0_13BinaryFunctorIN3c108BFloat16ES4_S4_ZZZNS0_21heaviside_kernel_cudaERNS_18TensorIteratorBaseEENKUlvE_clEvENKUlvE8_clEvEUlS4_S4_E_EESt5arrayIPcLm3EEEEviT0_T1_,"ax",@progbits
	.align	128
        .global         _ZN2at6native29vectorized_elementwise_kernelILi2ENS0_13BinaryFunctorIN3c108BFloat16ES4_S4_ZZZNS0_21heaviside_kernel_cudaERNS_18TensorIteratorBaseEENKUlvE_clEvENKUlvE8_clEvEUlS4_S4_E_EESt5arrayIPcLm3EEEEviT0_T1_
        .type           _ZN2at6native29vectorized_elementwise_kernelILi2ENS0_13BinaryFunctorIN3c108BFloat16ES4_S4_ZZZNS0_21heaviside_kernel_cudaERNS_18TensorIteratorBaseEENKUlvE_clEvENKUlvE8_clEvEUlS4_S4_E_EESt5arrayIPcLm3EEEEviT0_T1_,@function
        .size           _ZN2at6native29vectorized_elementwise_kernelILi2ENS0_13BinaryFunctorIN3c108BFloat16ES4_S4_ZZZNS0_21heaviside_kernel_cudaERNS_18TensorIteratorBaseEENKUlvE_clEvENKUlvE8_clEvEUlS4_S4_E_EESt5arrayIPcLm3EEEEviT0_T1_,(.L_x_32313 - _ZN2at6native29vectorized_elementwise_kernelILi2ENS0_13BinaryFunctorIN3c108BFloat16ES4_S4_ZZZNS0_21heaviside_kernel_cudaERNS_18TensorIteratorBaseEENKUlvE_clEvENKUlvE8_clEvEUlS4_S4_E_EESt5arrayIPcLm3EEEEviT0_T1_)
        .other          _ZN2at6native29vectorized_elementwise_kernelILi2ENS0_13BinaryFunctorIN3c108BFloat16ES4_S4_ZZZNS0_21heaviside_kernel_cudaERNS_18TensorIteratorBaseEENKUlvE_clEvENKUlvE8_clEvEUlS4_S4_E_EESt5arrayIPcLm3EEEEviT0_T1_,@"STO_CUDA_ENTRY STV_DEFAULT"
_ZN2at6native29vectorized_elementwise_kernelILi2ENS0_13BinaryFunctorIN3c108BFloat16ES4_S4_ZZZNS0_21heaviside_kernel_cudaERNS_18TensorIteratorBaseEENKUlvE_clEvENKUlvE8_clEvEUlS4_S4_E_EESt5arrayIPcLm3EEEEviT0_T1_:
.text._ZN2at6native29vectorized_elementwise_kernelILi2ENS0_13BinaryFunctorIN3c108BFloat16ES4_S4_ZZZNS0_21heaviside_kernel_cudaERNS_18TensorIteratorBaseEENKUlvE_clEvENKUlvE8_clEvEUlS4_S4_E_EESt5arrayIPcLm3EEEEviT0_T1_:
[----:B------:R-:W-:Y:S01]  /*0000*/  LDC R1, c[0x0][0x37c] ;  /* 0x0000df00ff017b82 */ /* 0x000fe20000000800 */
[----:B------:R-:W0:Y:S01]  /*0010*/  S2R R3, SR_CTAID.X ;  /* 0x0000000000037919 */ /* 0x000e220000002500 */
[----:B------:R-:W1:Y:S01]  /*0020*/  LDCU UR6, c[0x0][0x380] ;  /* 0x00007000ff0677ac */ /* 0x000e620008000800 */
[----:B------:R-:W2:Y:S01]  /*0030*/  LDCU.64 UR4, c[0x0][0x358] ;  /* 0x00006b00ff0477ac */ /* 0x000ea20008000a00 */
[----:B0-----:R-:W-:-:S05]  /*0040*/  IMAD.SHL.U32 R3, R3, 0x400, RZ ;  /* 0x0000040003037824 */ /* 0x001fca00078e00ff */
[----:B-1----:R-:W-:-:S04]  /*0050*/  IADD3 R4, PT, PT, -R3, UR6, RZ ;  /* 0x0000000603047c10 */ /* 0x002fc8000fffe1ff */
[----:B------:R-:W-:-:S13]  /*0060*/  ISETP.GT.U32.AND P0, PT, R4, 0x3ff, PT ;  /* 0x000003ff0400780c */ /* 0x000fda0003f04070 */
[----:B--2---:R-:W-:Y:S05]  /*0070*/  @P0 BRA `(.L_x_867) ;  /* 0x0000000c008c0947 */ /* 0x004fea0003800000 */
[----:B------:R-:W0:Y:S01]  /*0080*/  S2R R19, SR_TID.X ;  /* 0x0000000000137919 */ /* 0x000e220000002100 */
[----:B------:R-:W1:Y:S01]  /*0090*/  LDC.64 R12, c[0x0][0x390] ;  /* 0x0000e400ff0c7b82 */ /* 0x000e620000000a00 */
[----:B------:R-:W-:-:S07]  /*00a0*/  PRMT R5, RZ, 0x7610, R5 ;  /* 0x00007610ff057816 */ /* 0x000fce0000000005 */
[----:B------:R-:W2:Y:S08]  /*00b0*/  LDC.64 R22, c[0x0][0x398] ;  /* 0x0000e600ff167b82 */ /* 0x000eb00000000a00 */
[----:B------:R-:W3:Y:S08]  /*00c0*/  LDC.64 R20, c[0x0][0x390] ;  /* 0x0000e400ff147b82 */ /* 0x000ef00000000a00 */
[----:B------:R-:W4:Y:S01]  /*00d0*/  LDC.64 R14, c[0x0][0x390] ;  /* 0x0000e400ff0e7b82 */ /* 0x000f220000000a00 */
[----:B0-----:R-:W-:Y:S01]  /*00e0*/  ISETP.GE.U32.AND P6, PT, R19, R4, PT ;  /* 0x000000041300720c */ /* 0x001fe20003fc6070 */
[----:B------:R-:W-:-:S06]  /*00f0*/  IMAD.MOV.U32 R6, RZ, RZ, R19 ;  /* 0x000000ffff067224 */ /* 0x000fcc00078e0013 */
[----:B------:R-:W0:Y:S08]  /*0100*/  LDC.64 R10, c[0x0][0x390] ;  /* 0x0000e400ff0a7b82 */ /* 0x000e300000000a00 */
[----:B------:R-:W4:Y:S01]  /*0110*/  LDC.64 R24, c[0x0][0x390] ;  /* 0x0000e400ff187b82 */ /* 0x000f220000000a00 */
[----:B------:R-:W-:Y:S02]  /*0120*/  @!P6 VIADD R19, R6, 0x80 ;  /* 0x000000800613e836 */ /* 0x000fe40000000000 */
[----:B------:R-:W-:-:S03]  /*0130*/  @!P6 IMAD.IADD R7, R3, 0x1, R6 ;  /* 0x000000010307e824 */ /* 0x000fc600078e0206 */
[----:B------:R-:W-:Y:S01]  /*0140*/  ISETP.GE.U32.AND P5, PT, R19, R4, PT ;  /* 0x000000041300720c */ /* 0x000fe20003fa6070 */
[----:B-1----:R-:W-:-:S04]  /*0150*/  @!P6 IMAD.WIDE.U32 R12, R7, 0x2, R12 ;  /* 0x00000002070ce825 */ /* 0x002fc800078e000c */
[----:B--2---:R-:W-:-:S08]  /*0160*/  @!P6 IMAD.WIDE.U32 R22, R7, 0x2, R22 ;  /* 0x000000020716e825 */ /* 0x004fd000078e0016 */
[----:B------:R-:W-:Y:S01]  /*0170*/  @!P5 IMAD.IADD R0, R3, 0x1, R19 ;  /* 0x000000010300d824 */ /* 0x000fe200078e0213 */
[----:B------:R-:W-:Y:S01]  /*0180*/  PRMT R9, RZ, 0x7610, R9 ;  /* 0x00007610ff097816 */ /* 0x000fe20000000009 */
[----:B------:R-:W-:Y:S01]  /*0190*/  @!P5 VIADD R19, R19, 0x80 ;  /* 0x000000801313d836 */ /* 0x000fe20000000000 */
[----:B------:R-:W-:Y:S01]  /*01a0*/  PRMT R18, RZ, 0x7610, R18 ;  /* 0x00007610ff127816 */ /* 0x000fe20000000012 */
[----:B------:R1:W5:Y:S03]  /*01b0*/  @!P6 LDG.E.U16 R5, desc[UR4][R12.64] ;  /* 0x000000040c05e981 */ /* 0x000366000c1e1500 */
[----:B------:R-:W-:Y:S02]  /*01c0*/  ISETP.GE.U32.AND P4, PT, R19, R4, PT ;  /* 0x000000041300720c */ /* 0x000fe40003f86070 */
[----:B------:R-:W-:Y:S01]  /*01d0*/  PRMT R7, RZ, 0x7610, R7 ;  /* 0x00007610ff077816 */ /* 0x000fe20000000007 */
[----:B0-----:R-:W-:Y:S01]  /*01e0*/  @!P5 IMAD.WIDE.U32 R10, R0, 0x2, R10 ;  /* 0x00000002000ad825 */ /* 0x001fe200078e000a */
[----:B------:R-:W-:Y:S01]  /*01f0*/  PRMT R8, RZ, 0x7610, R8 ;  /* 0x00007610ff087816 */ /* 0x000fe20000000008 */
[----:B-1----:R-:W0:Y:S03]  /*0200*/  LDC.64 R12, c[0x0][0x390] ;  /* 0x0000e400ff0c7b82 */ /* 0x002e260000000a00 */
[----:B------:R1:W5:Y:S04]  /*0210*/  @!P6 LDG.E.U16 R7, desc[UR4][R22.64] ;  /* 0x000000041607e981 */ /* 0x000368000c1e1500 */
[----:B------:R-:W5:Y:S01]  /*0220*/  @!P5 LDG.E.U16 R8, desc[UR4][R10.64] ;  /* 0x000000040a08d981 */ /* 0x000f62000c1e1500 */
[----:B------:R-:W-:-:S02]  /*0230*/  @!P4 IMAD.IADD R29, R3, 0x1, R19 ;  /* 0x00000001031dc824 */ /* 0x000fc400078e0213 */
[----:B------:R-:W-:Y:S01]  /*0240*/  @!P4 VIADD R19, R19, 0x80 ;  /* 0x000000801313c836 */ /* 0x000fe20000000000 */
[----:B-1----:R-:W1:Y:S04]  /*0250*/  LDC.64 R22, c[0x0][0x390] ;  /* 0x0000e400ff167b82 */ /* 0x002e680000000a00 */
[----:B------:R-:W-:-:S13]  /*0260*/  ISETP.GE.U32.AND P3, PT, R19, R4, PT ;  /* 0x000000041300720c */ /* 0x000fda0003f66070 */
[----:B------:R-:W-:Y:S02]  /*0270*/  @!P3 IMAD.IADD R28, R3, 0x1, R19 ;  /* 0x00000001031cb824 */ /* 0x000fe400078e0213 */
[----:B------:R-:W-:-:S05]  /*0280*/  @!P3 VIADD R19, R19, 0x80 ;  /* 0x000000801313b836 */ /* 0x000fca0000000000 */
[----:B------:R-:W-:-:S13]  /*0290*/  ISETP.GE.U32.AND P2, PT, R19, R4, PT ;  /* 0x000000041300720c */ /* 0x000fda0003f46070 */
[----:B------:R-:W-:Y:S02]  /*02a0*/  @!P2 IMAD.IADD R17, R3, 0x1, R19 ;  /* 0x000000010311a824 */ /* 0x000fe400078e0213 */
[----:B------:R-:W-:-:S05]  /*02b0*/  @!P2 VIADD R19, R19, 0x80 ;  /* 0x000000801313a836 */ /* 0x000fca0000000000 */
[----:B------:R-:W-:-:S13]  /*02c0*/  ISETP.GE.U32.AND P1, PT, R19, R4, PT ;  /* 0x000000041300720c */ /* 0x000fda0003f26070 */
[----:B------:R-:W-:Y:S02]  /*02d0*/  @!P1 IMAD.IADD R26, R3, 0x1, R19 ;  /* 0x00000001031a9824 */ /* 0x000fe400078e0213 */
[----:B------:R-:W-:-:S05]  /*02e0*/  @!P1 VIADD R19, R19, 0x80 ;  /* 0x0000008013139836 */ /* 0x000fca0000000000 */
[----:B------:R-:W-:Y:S01]  /*02f0*/  ISETP.GE.U32.AND P0, PT, R19, R4, PT ;  /* 0x000000041300720c */ /* 0x000fe20003f06070 */
[----:B---3--:R-:W-:-:S04]  /*0300*/  @!P4 IMAD.WIDE.U32 R20, R29, 0x2, R20 ;  /* 0x000000021d14c825 */ /* 0x008fc800078e0014 */
[----:B----4-:R-:W-:Y:S01]  /*0310*/  @!P1 IMAD.WIDE.U32 R14, R26, 0x2, R14 ;  /* 0x000000021a0e9825 */ /* 0x010fe200078e000e */
[----:B------:R2:W5:Y:S04]  /*0320*/  @!P4 LDG.E.U16 R9, desc[UR4][R20.64] ;  /* 0x000000041409c981 */ /* 0x000568000c1e1500 */
[----:B------:R3:W5:Y:S03]  /*0330*/  @!P1 LDG.E.U16 R18, desc[UR4][R14.64] ;  /* 0x000000040e129981 */ /* 0x000766000c1e1500 */
[----:B------:R-:W-:Y:S02]  /*0340*/  @!P0 IMAD.IADD R27, R3, 0x1, R19 ;  /* 0x00000001031b8824 */ /* 0x000fe400078e0213 */
[----:B------:R-:W-:Y:S01]  /*0350*/  @!P0 VIADD R19, R19, 0x80 ;  /* 0x0000008013138836 */ /* 0x000fe20000000000 */
[----:B--2---:R-:W2:Y:S04]  /*0360*/  LDC.64 R20, c[0x0][0x390] ;  /* 0x0000e400ff147b82 */ /* 0x004ea80000000a00 */
[----:B------:R-:W-:-:S04]  /*0370*/  ISETP.GE.U32.AND P6, PT, R19, R4, PT ;  /* 0x000000041300720c */ /* 0x000fc80003fc6070 */
[----:B---3--:R-:W3:Y:S01]  /*0380*/  LDC.64 R14, c[0x0][0x398] ;  /* 0x0000e600ff0e7b82 */ /* 0x008ee20000000a00 */
[----:B------:R-:W-:Y:S01]  /*0390*/  PRMT R10, RZ, 0x7610, R10 ;  /* 0x00007610ff0a7816 */ /* 0x000fe2000000000a */
[----:B------:R-:W-:-:S05]  /*03a0*/  @!P3 IMAD.WIDE.U32 R24, R28, 0x2, R24 ;  /* 0x000000021c18b825 */ /* 0x000fca00078e0018 */
[----:B------:R4:W5:Y:S01]  /*03b0*/  @!P3 LDG.E.U16 R10, desc[UR4][R24.64] ;  /* 0x00000004180ab981 */ /* 0x000962000c1e1500 */
[----:B-1----:R-:W-:-:S04]  /*03c0*/  @!P0 IMAD.WIDE.U32 R22, R27, 0x2, R22 ;  /* 0x000000021b168825 */ /* 0x002fc800078e0016 */
[--C-:B----4-:R-:W-:Y:S01]  /*03d0*/  @!P6 IMAD.IADD R25, R3, 0x1, R19.reuse ;  /* 0x000000010319e824 */ /* 0x110fe200078e0213 */
[----:B------:R-:W-:Y:S02]  /*03e0*/  PRMT R19, RZ, 0x7610, R19 ;  /* 0x00007610ff137816 */ /* 0x000fe40000000013 */
[----:B------:R-:W-:Y:S01]  /*03f0*/  PRMT R24, RZ, 0x7610, R24 ;  /* 0x00007610ff187816 */ /* 0x000fe20000000018 */
[----:B--2---:R-:W-:-:S03]  /*0400*/  @!P6 IMAD.WIDE.U32 R20, R25, 0x2, R20 ;  /* 0x000000021914e825 */ /* 0x004fc600078e0014 */
[----:B------:R1:W5:Y:S01]  /*0410*/  @!P0 LDG.E.U16 R19, desc[UR4][R22.64] ;  /* 0x0000000416138981 */ /* 0x000362000c1e1500 */
[----:B---3--:R-:W-:-:S05]  /*0420*/  @!P4 IMAD.WIDE.U32 R14, R29, 0x2, R14 ;  /* 0x000000021d0ec825 */ /* 0x008fca00078e000e */
[----:B------:R2:W5:Y:S01]  /*0430*/  @!P4 LDG.E.U16 R24, desc[UR4][R14.64] ;  /* 0x000000040e18c981 */ /* 0x000562000c1e1500 */
[----:B-1----:R-:W-:-:S06]  /*0440*/  PRMT R22, RZ, 0x7610, R22 ;  /* 0x00007610ff167816 */ /* 0x002fcc0000000016 */
[----:B------:R1:W5:Y:S01]  /*0450*/  @!P6 LDG.E.U16 R22, desc[UR4][R20.64] ;  /* 0x000000041416e981 */ /* 0x000362000c1e1500 */
[----:B--2---:R-:W2:Y:S08]  /*0460*/  LDC.64 R14, c[0x0][0x398] ;  /* 0x0000e600ff0e7b82 */ /* 0x004eb00000000a00 */
[----:B-1----:R-:W1:Y:S01]  /*0470*/  LDC.64 R20, c[0x0][0x398] ;  /* 0x0000e600ff147b82 */ /* 0x002e620000000a00 */
[----:B------:R-:W-:Y:S01]  /*0480*/  PRMT R11, RZ, 0x7610, R11 ;  /* 0x00007610ff0b7816 */ /* 0x000fe2000000000b */
[----:B0-----:R-:W-:-:S05]  /*0490*/  @!P2 IMAD.WIDE.U32 R12, R17, 0x2, R12 ;  /* 0x00000002110ca825 */ /* 0x001fca00078e000c */
[----:B------:R0:W5:Y:S02]  /*04a0*/  @!P2 LDG.E.U16 R11, desc[UR4][R12.64] ;  /* 0x000000040c0ba981 */ /* 0x000164000c1e1500 */
[----:B0-----:R-:W0:Y:S01]  /*04b0*/  LDC.64 R12, c[0x0][0x398] ;  /* 0x0000e600ff0c7b82 */ /* 0x001e220000000a00 */
[----:B--2---:R-:W-:-:S04]  /*04c0*/  @!P3 IMAD.WIDE.U32 R28, R28, 0x2, R14 ;  /* 0x000000021c1cb825 */ /* 0x004fc800078e000e */
[----:B-1----:R-:W-:-:S03]  /*04d0*/  @!P2 IMAD.WIDE.U32 R20, R17, 0x2, R20 ;  /* 0x000000021114a825 */ /* 0x002fc600078e0014 */
[----:B------:R-:W1:Y:S08]  /*04e0*/  LDC.64 R14, c[0x0][0x398] ;  /* 0x0000e600ff0e7b82 */ /* 0x000e700000000a00 */
[----:B------:R-:W2:Y:S01]  /*04f0*/  LDC.64 R16, c[0x0][0x398] ;  /* 0x0000e600ff107b82 */ /* 0x000ea20000000a00 */
[----:B------:R-:W-:Y:S01]  /*0500*/  PRMT R23, RZ, 0x7610, R23 ;  /* 0x00007610ff177816 */ /* 0x000fe20000000017 */
[----:B0-----:R-:W-:-:S05]  /*0510*/  @!P5 IMAD.WIDE.U32 R12, R0, 0x2, R12 ;  /* 0x00000002000cd825 */ /* 0x001fca00078e000c */
[----:B------:R0:W5:Y:S01]  /*0520*/  @!P5 LDG.E.U16 R23, desc[UR4][R12.64] ;  /* 0x000000040c17d981 */ /* 0x000162000c1e1500 */
[----:B-1----:R-:W-:Y:S01]  /*0530*/  @!P0 IMAD.WIDE.U32 R14, R27, 0x2, R14 ;  /* 0x000000021b0e8825 */ /* 0x002fe200078e000e */
[----:B0-----:R-:W0:Y:S03]  /*0540*/  LDC.64 R12, c[0x0][0x398] ;  /* 0x0000e600ff0c7b82 */ /* 0x001e260000000a00 */
[----:B--2---:R-:W-:Y:S01]  /*0550*/  @!P1 IMAD.WIDE.U32 R16, R26, 0x2, R16 ;  /* 0x000000021a109825 */ /* 0x004fe200078e0010 */
[----:B------:R-:W-:-:S06]  /*0560*/  PRMT R26, RZ, 0x7610, R26 ;  /* 0x00007610ff1a7816 */ /* 0x000fcc000000001a */
[----:B------:R-:W5:Y:S01]  /*0570*/  @!P0 LDG.E.U16 R26, desc[UR4][R14.64] ;  /* 0x000000040e1a8981 */ /* 0x000f62000c1e1500 */
[----:B------:R-:W-:Y:S02]  /*0580*/  ISETP.GE.U32.AND P0, PT, R6, R4, PT ;  /* 0x000000040600720c */ /* 0x000fe40003f06070 */
[----:B------:R-:W-:-:S06]  /*0590*/  PRMT R0, RZ, 0x7610, R0 ;  /* 0x00007610ff007816 */ /* 0x000fcc0000000000 */
[----:B------:R1:W5:Y:S01]  /*05a0*/  @!P2 LDG.E.U16 R0, desc[UR4][R20.64] ;  /* 0x000000041400a981 */ /* 0x000362000c1e1500 */
[----:B------:R-:W-:Y:S01]  /*05b0*/  PRMT R2, RZ, 0x7610, R2 ;  /* 0x00007610ff027816 */ /* 0x000fe20000000002 */
[----:B0-----:R-:W-:-:S03]  /*05c0*/  @!P6 IMAD.WIDE.U32 R12, R25, 0x2, R12 ;  /* 0x00000002190ce825 */ /* 0x001fc600078e000c */
[----:B-1----:R-:W0:Y:S01]  /*05d0*/  @!P0 LDC.64 R20, c[0x0][0x388] ;  /* 0x0000e200ff148b82 */ /* 0x002e220000000a00 */
[----:B------:R-:W-:Y:S01]  /*05e0*/  PRMT R25, RZ, 0x7610, R25 ;  /* 0x00007610ff197816 */ /* 0x000fe20000000019 */
[----:B------:R1:W5:Y:S01]  /*05f0*/  @!P3 LDG.E.U16 R2, desc[UR4][R28.64] ;  /* 0x000000041c02b981 */ /* 0x000362000c1e1500 */
[----:B------:R-:W-:Y:S01]  /*0600*/  PRMT R27, RZ, 0x7610, R27 ;  /* 0x00007610ff1b7816 */ /* 0x000fe2000000001b */
[----:B------:R-:W-:-:S03]  /*0610*/  VIADD R15, R6, 0x280 ;  /* 0x00000280060f7836 */ /* 0x000fc60000000000 */
[----:B------:R2:W5:Y:S01]  /*0620*/  @!P6 LDG.E.U16 R25, desc[UR4][R12.64] ;  /* 0x000000040c19e981 */ /* 0x000562000c1e1500 */
[----:B------:R-:W-:Y:S01]  /*0630*/  BSSY.RECONVERGENT B0, `(.L_x_868) ;  /* 0x0000011000007945 */ /* 0x000fe20003800200 */
[C---:B-1----:R-:W-:Y:S02]  /*0640*/  VIADD R29, R6.reuse, 0x100 ;  /* 0x00000100061d7836 */ /* 0x042fe40000000000 */
[----:B------:R1:W5:Y:S01]  /*0650*/  @!P1 LDG.E.U16 R27, desc[UR4][R16.64] ;  /* 0x00000004101b9981 */ /* 0x000362000c1e1500 */
[C---:B------:R-:W-:Y:S02]  /*0660*/  VIADD R28, R6.reuse, 0x180 ;  /* 0x00000180061c7836 */ /* 0x040fe40000000000 */
[C---:B--2---:R-:W-:Y:S01]  /*0670*/  VIADD R13, R6.reuse, 0x200 ;  /* 0x00000200060d7836 */ /* 0x044fe20000000000 */
[-C--:B------:R-:W-:Y:S01]  /*0680*/  ISETP.GE.U32.AND P4, PT, R15, R4.reuse, PT ;  /* 0x000000040f00720c */ /* 0x080fe20003f86070 */
[----:B------:R-:W-:Y:S01]  /*0690*/  VIADD R15, R6, 0x300 ;  /* 0x00000300060f7836 */ /* 0x000fe20000000000 */
[----:B------:R-:W-:-:S02]  /*06a0*/  ISETP.GE.U32.AND P1, PT, R29, R4, PT ;  /* 0x000000041d00720c */ /* 0x000fc40003f26070 */
[-C--:B------:R-:W-:Y:S01]  /*06b0*/  ISETP.GE.U32.AND P3, PT, R13, R4.reuse, PT ;  /* 0x000000040d00720c */ /* 0x080fe20003f66070 */
[----:B------:R-:W-:Y:S01]  /*06c0*/  VIADD R13, R6, 0x80 ;  /* 0x00000080060d7836 */ /* 0x000fe20000000000 */
[----:B------:R-:W-:Y:S01]  /*06d0*/  ISETP.GE.U32.AND P2, PT, R28, R4, PT ;  /* 0x000000041c00720c */ /* 0x000fe20003f46070 */
[----:B-1----:R-:W-:-:S12]  /*06e0*/  @P0 BRA `(.L_x_869) ;  /* 0x0000000000140947 */ /* 0x002fd80003800000 */
[----:B-----5:R-:W-:-:S05]  /*06f0*/  IMAD.U32 R5, R5, 0x10000, RZ ;  /* 0x0001000005057824 */ /* 0x020fca00078e00ff */
[----:B------:R-:W-:-:S13]  /*0700*/  FSETP.NEU.FTZ.AND P5, PT, R5, RZ, PT ;  /* 0x000000ff0500720b */ /* 0x000fda0003fbd000 */
[----:B------:R-:W-:-:S04]  /*0710*/  @P5 FSET.BF.GT.FTZ.AND R5, R5, RZ, PT ;  /* 0x000000ff0505520a */ /* 0x000fc80003814000 */
[----:B------:R-:W-:-:S04]  /*0720*/  @P5 F2FP.BF16.F32.PACK_AB R5, RZ, R5 ;  /* 0x00000005ff05523e */ /* 0x000fc800000010ff */
[----:B------:R-:W-:-:S07]  /*0730*/  @P5 PRMT R7, R5, 0x7610, R7 ;  /* 0x0000761005075816 */ /* 0x000fce0000000007 */
.L_x_869:
[----:B------:R-:W-:Y:S05]  /*0740*/  BSYNC.RECONVERGENT B0 ;  /* 0x0000000000007941 */ /* 0x000fea0003800200 */
.L_x_868:
[-C--:B------:R-:W-:Y:S01]  /*0750*/  ISETP.GE.U32.AND P6, PT, R13, R4.reuse, PT ;  /* 0x000000040d00720c */ /* 0x080fe20003fc6070 */
[----:B------:R-:W-:Y:S01]  /*0760*/  BSSY.RECONVERGENT B0, `(.L_x_870) ;  /* 0x0000009000007945 */ /* 0x000fe20003800200 */
[----:B------:R-:W-:Y:S01]  /*0770*/  ISETP.GE.U32.AND P5, PT, R15, R4, PT ;  /* 0x000000040f00720c */ /* 0x000fe20003fa6070 */
[----:B------:R-:W-:-:S10]  /*0780*/  VIADD R15, R6, 0x380 ;  /* 0x00000380060f7836 */ /* 0x000fd40000000000 */
[----:B------:R-:W-:Y:S05]  /*0790*/  @P6 BRA `(.L_x_871) ;  /* 0x0000000000146947 */ /* 0x000fea0003800000 */
[----:B-----5:R-:W-:-:S05]  /*07a0*/  IMAD.U32 R8, R8, 0x10000, RZ ;  /* 0x0001000008087824 */ /* 0x020fca00078e00ff */
[----:B------:R-:W-:-:S13]  /*07b0*/  FSETP.NEU.FTZ.AND P6, PT, R8, RZ, PT ;  /* 0x000000ff0800720b */ /* 0x000fda0003fdd000 */
[----:B------:R-:W-:-:S04]  /*07c0*/  @P6 FSET.BF.GT.FTZ.AND R5, R8, RZ, PT ;  /* 0x000000ff0805620a */ /* 0x000fc80003814000 */
[----:B------:R-:W-:-:S04]  /*07d0*/  @P6 F2FP.BF16.F32.PACK_AB R5, RZ, R5 ;  /* 0x00000005ff05623e */ /* 0x000fc800000010ff */
[----:B------:R-:W-:-:S07]  /*07e0*/  @P6 PRMT R23, R5, 0x7610, R23 ;  /* 0x0000761005176816 */ /* 0x000fce0000000017 */
.L_x_871:
[----:B------:R-:W-:Y:S05]  /*07f0*/  BSYNC.RECONVERGENT B0 ;  /* 0x0000000000007941 */ /* 0x000fea0003800200 */
.L_x_870:
[----:B-----5:R-:W-:Y:S01]  /*0800*/  @!P0 IMAD.IADD R5, R3, 0x1, R6 ;  /* 0x0000000103058824 */ /* 0x020fe200078e0206 */
[----:B------:R-:W-:Y:S01]  /*0810*/  BSSY.RECONVERGENT B0, `(.L_x_872) ;  /* 0x0000009000007945 */ /* 0x000fe20003800200 */
[----:B------:R-:W-:Y:S02]  /*0820*/  ISETP.GE.U32.AND P6, PT, R15, R4, PT ;  /* 0x000000040f00720c */ /* 0x000fe40003fc6070 */
[----:B0-----:R-:W-:Y:S01]  /*0830*/  @!P0 IMAD.WIDE.U32 R20, R5, 0x2, R20 ;  /* 0x0000000205148825 */ /* 0x001fe200078e0014 */
[----:B------:R-:W-:Y:S10]  /*0840*/  @P1 BRA `(.L_x_873) ;  /* 0x0000000000141947 */ /* 0x000ff40003800000 */
[----:B------:R-:W-:-:S05]  /*0850*/  IMAD.U32 R9, R9, 0x10000, RZ ;  /* 0x0001000009097824 */ /* 0x000fca00078e00ff */
[----:B------:R-:W-:-:S13]  /*0860*/  FSETP.NEU.FTZ.AND P1, PT, R9, RZ, PT ;  /* 0x000000ff0900720b */ /* 0x000fda0003f3d000 */
[----:B------:R-:W-:-:S04]  /*0870*/  @P1 FSET.BF.GT.FTZ.AND R5, R9, RZ, PT ;  /* 0x000000ff0905120a */ /* 0x000fc80003814000 */
[----:B------:R-:W-:-:S04]  /*0880*/  @P1 F2FP.BF16.F32.PACK_AB R5, RZ, R5 ;  /* 0x00000005ff05123e */ /* 0x000fc800000010ff */
[----:B------:R-:W-:-:S07]  /*0890*/  @P1 PRMT R24, R5, 0x7610, R24 ;  /* 0x0000761005181816 */ /* 0x000fce0000000018 */
.L_x_873:
[----:B------:R-:W-:Y:S05]  /*08a0*/  BSYNC.RECONVERGENT B0 ;  /* 0x0000000000007941 */ /* 0x000fea0003800200 */
.L_x_872:
[----:B------:R-:W-:Y:S04]  /*08b0*/  BSSY.RECONVERGENT B0, `(.L_x_874) ;  /* 0x0000007000007945 */ /* 0x000fe80003800200 */
[----:B------:R-:W-:Y:S05]  /*08c0*/  @P2 BRA `(.L_x_875) ;  /* 0x0000000000142947 */ /* 0x000fea0003800000 */
[----:B------:R-:W-:-:S05]  /*08d0*/  IMAD.U32 R10, R10, 0x10000, RZ ;  /* 0x000100000a0a7824 */ /* 0x000fca00078e00ff */
[----:B------:R-:W-:-:S13]  /*08e0*/  FSETP.NEU.FTZ.AND P1, PT, R10, RZ, PT ;  /* 0x000000ff0a00720b */ /* 0x000fda0003f3d000 */
[----:B------:R-:W-:-:S04]  /*08f0*/  @P1 FSET.BF.GT.FTZ.AND R5, R10, RZ, PT ;  /* 0x000000ff0a05120a */ /* 0x000fc80003814000 */
[----:B------:R-:W-:-:S04]  /*0900*/  @P1 F2FP.BF16.F32.PACK_AB R5, RZ, R5 ;  /* 0x00000005ff05123e */ /* 0x000fc800000010ff */
[----:B------:R-:W-:-:S07]  /*0910*/  @P1 PRMT R2, R5, 0x7610, R2 ;  /* 0x0000761005021816 */ /* 0x000fce0000000002 */
.L_x_875:
[----:B------:R-:W-:Y:S05]  /*0920*/  BSYNC.RECONVERGENT B0 ;  /* 0x0000000000007941 */ /* 0x000fea0003800200 */
.L_x_874:
[----:B------:R-:W-:Y:S04]  /*0930*/  BSSY.RECONVERGENT B0, `(.L_x_876) ;  /* 0x0000007000007945 */ /* 0x000fe80003800200 */
[----:B------:R-:W-:Y:S05]  /*0940*/  @P3 BRA `(.L_x_877) ;  /* 0x0000000000143947 */ /* 0x000fea0003800000 */
[----:B------:R-:W-:-:S05]  /*0950*/  IMAD.U32 R11, R11, 0x10000, RZ ;  /* 0x000100000b0b7824 */ /* 0x000fca00078e00ff */
[----:B------:R-:W-:-:S13]  /*0960*/  FSETP.NEU.FTZ.AND P1, PT, R11, RZ, PT ;  /* 0x000000ff0b00720b */ /* 0x000fda0003f3d000 */
[----:B------:R-:W-:-:S04]  /*0970*/  @P1 FSET.BF.GT.FTZ.AND R5, R11, RZ, PT ;  /* 0x000000ff0b05120a */ /* 0x000fc80003814000 */
[----:B------:R-:W-:-:S04]  /*0980*/  @P1 F2FP.BF16.F32.PACK_AB R5, RZ, R5 ;  /* 0x00000005ff05123e */ /* 0x000fc800000010ff */
[----:B------:R-:W-:-:S07]  /*0990*/  @P1 PRMT R0, R5, 0x7610, R0 ;  /* 0x0000761005001816 */ /* 0x000fce0000000000 */
.L_x_877:
[----:B------:R-:W-:Y:S05]  /*09a0*/  BSYNC.RECONVERGENT B0 ;  /* 0x0000000000007941 */ /* 0x000fea0003800200 */
.L_x_876:
[----:B------:R-:W-:Y:S04]  /*09b0*/  BSSY.RECONVERGENT B0, `(.L_x_878) ;  /* 0x0000007000007945 */ /* 0x000fe80003800200 */
[----:B------:R-:W-:Y:S05]  /*09c0*/  @P4 BRA `(.L_x_879) ;  /* 0x0000000000144947 */ /* 0x000fea0003800000 */
[----:B------:R-:W-:-:S05]  /*09d0*/  IMAD.U32 R18, R18, 0x10000, RZ ;  /* 0x0001000012127824 */ /* 0x000fca00078e00ff */
[----:B------:R-:W-:-:S13]  /*09e0*/  FSETP.NEU.FTZ.AND P1, PT, R18, RZ, PT ;  /* 0x000000ff1200720b */ /* 0x000fda0003f3d000 */
[----:B------:R-:W-:-:S04]  /*09f0*/  @P1 FSET.BF.GT.FTZ.AND R5, R18, RZ, PT ;  /* 0x000000ff1205120a */ /* 0x000fc80003814000 */
[----:B------:R-:W-:-:S04]  /*0a00*/  @P1 F2FP.BF16.F32.PACK_AB R5, RZ, R5 ;  /* 0x00000005ff05123e */ /* 0x000fc800000010ff */
[----:B------:R-:W-:-:S07]  /*0a10*/  @P1 PRMT R27, R5, 0x7610, R27 ;  /* 0x00007610051b1816 */ /* 0x000fce000000001b */
.L_x_879:
[----:B------:R-:W-:Y:S05]  /*0a20*/  BSYNC.RECONVERGENT B0 ;  /* 0x0000000000007941 */ /* 0x000fea0003800200 */
.L_x_878:
[----:B------:R-:W-:Y:S04]  /*0a30*/  BSSY.RECONVERGENT B0, `(.L_x_880) ;  /* 0x0000007000007945 */ /* 0x000fe80003800200 */
[----:B------:R-:W-:Y:S05]  /*0a40*/  @P5 BRA `(.L_x_881) ;  /* 0x0000000000145947 */ /* 0x000fea0003800000 */
[----:B------:R-:W-:-:S05]  /*0a50*/  IMAD.U32 R19, R19, 0x10000, RZ ;  /* 0x0001000013137824 */ /* 0x000fca00078e00ff */
[----:B------:R-:W-:-:S13]  /*0a60*/  FSETP.NEU.FTZ.AND P1, PT, R19, RZ, PT ;  /* 0x000000ff1300720b */ /* 0x000fda0003f3d000 */
[----:B------:R-:W-:-:S04]  /*0a70*/  @P1 FSET.BF.GT.FTZ.AND R5, R19, RZ, PT ;  /* 0x000000ff1305120a */ /* 0x000fc80003814000 */
[----:B------:R-:W-:-:S04]  /*0a80*/  @P1 F2FP.BF16.F32.PACK_AB R5, RZ, R5 ;  /* 0x00000005ff05123e */ /* 0x000fc800000010ff */
[----:B------:R-:W-:-:S07]  /*0a90*/  @P1 PRMT R26, R5, 0x7610, R26 ;  /* 0x00007610051a1816 */ /* 0x000fce000000001a */
.L_x_881:
[----:B------:R-:W-:Y:S05]  /*0aa0*/  BSYNC.RECONVERGENT B0 ;  /* 0x0000000000007941 */ /* 0x000fea0003800200 */
.L_x_880:
[----:B------:R-:W-:Y:S04]  /*0ab0*/  BSSY.RECONVERGENT B0, `(.L_x_882) ;  /* 0x0000007000007945 */ /* 0x000fe80003800200 */
[----:B------:R-:W-:Y:S05]  /*0ac0*/  @P6 BRA `(.L_x_883) ;  /* 0x0000000000146947 */ /* 0x000fea0003800000 */
[----:B------:R-:W-:-:S05]  /*0ad0*/  IMAD.U32 R22, R22, 0x10000, RZ ;  /* 0x0001000016167824 */ /* 0x000fca00078e00ff */
[----:B------:R-:W-:-:S13]  /*0ae0*/  FSETP.NEU.FTZ.AND P1, PT, R22, RZ, PT ;  /* 0x000000ff1600720b */ /* 0x000fda0003f3d000 */
[----:B------:R-:W-:-:S04]  /*0af0*/  @P1 FSET.BF.GT.FTZ.AND R5, R22, RZ, PT ;  /* 0x000000ff1605120a */ /* 0x000fc80003814000 */
[----:B------:R-:W-:-:S04]  /*0b00*/  @P1 F2FP.BF16.F32.PACK_AB R5, RZ, R5 ;  /* 0x00000005ff05123e */ /* 0x000fc800000010ff */
[----:B------:R-:W-:-:S07]  /*0b10*/  @P1 PRMT R25, R5, 0x7610, R25 ;  /* 0x0000761005191816 */ /* 0x000fce0000000019 */
.L_x_883:
[----:B------:R-:W-:Y:S05]  /*0b20*/  BSYNC.RECONVERGENT B0 ;  /* 0x0000000000007941 */ /* 0x000fea0003800200 */
.L_x_882:
[----:B------:R-:W-:Y:S01]  /*0b30*/  @!P0 IMAD.MOV.U32 R6, RZ, RZ, R13 ;  /* 0x000000ffff068224 */ /* 0x000fe200078e000d */
[----:B------:R0:W-:Y:S01]  /*0b40*/  @!P0 STG.E.U16 desc[UR4][R20.64], R7 ;  /* 0x0000000714008986 */ /* 0x0001e2000c101504 */
[----:B------:R-:W-:Y:S04]  /*0b50*/  BSSY.RECONVERGENT B0, `(.L_x_884) ;  /* 0x000002d000007945 */ /* 0x000fe80003800200 */
[----:B------:R-:W-:Y:S01]  /*0b60*/  BSSY.RELIABLE B1, `(.L_x_885) ;  /* 0x0000025000017945 */ /* 0x000fe20003800100 */
[----:B------:R-:W-:-:S13]  /*0b70*/  ISETP.GE.U32.AND P0, PT, R6, R4, PT ;  /* 0x000000040600720c */ /* 0x000fda0003f06070 */
[----:B0-----:R-:W-:Y:S05]  /*0b80*/  @P0 BRA `(.L_x_886) ;  /* 0x0000000000300947 */ /* 0x001fea0003800000 */
[----:B------:R-:W0:Y:S01]  /*0b90*/  LDC.64 R8, c[0x0][0x388] ;  /* 0x0000e200ff087b82 */ /* 0x000e220000000a00 */
[----:B------:R-:W-:Y:S02]  /*0ba0*/  IMAD.IADD R5, R3, 0x1, R6 ;  /* 0x0000000103057824 */ /* 0x000fe400078e0206 */
[----:B------:R-:W-:-:S05]  /*0bb0*/  VIADD R6, R6, 0x80 ;  /* 0x0000008006067836 */ /* 0x000fca0000000000 */
[----:B------:R-:W-:Y:S01]  /*0bc0*/  ISETP.GE.U32.AND P0, PT, R6, R4, PT ;  /* 0x000000040600720c */ /* 0x000fe20003f06070 */
[----:B0-----:R-:W-:-:S05]  /*0bd0*/  IMAD.WIDE.U32 R8, R5, 0x2, R8 ;  /* 0x0000000205087825 */ /* 0x001fca00078e0008 */
[----:B------:R0:W-:Y:S07]  /*0be0*/  STG.E.U16 desc[UR4][R8.64], R23 ;  /* 0x0000001708007986 */ /* 0x0001ee000c101504 */
[----:B------:R-:W-:Y:S05]  /*0bf0*/  @P0 BRA `(.L_x_887) ;  /* 0x0000000000300947 */ /* 0x000fea0003800000 */
[----:B0-----:R-:W0:Y:S01]  /*0c00*/  LDC.64 R8, c[0x0][0x388] ;  /* 0x0000e200ff087b82 */ /* 0x001e220000000a00 */
[----:B------:R-:W-:Y:S02]  /*0c10*/  IMAD.IADD R5, R3, 0x1, R6 ;  /* 0x0000000103057824 */ /* 0x000fe400078e0206 */
[----:B------:R-:W-:Y:S02]  /*0c20*/  VIADD R6, R6, 0x80 ;  /* 0x0000008006067836 */ /* 0x000fe40000000000 */
[----:B0-----:R-:W-:-:S05]  /*0c30*/  IMAD.WIDE.U32 R8, R5, 0x2, R8 ;  /* 0x0000000205087825 */ /* 0x001fca00078e0008 */
[----:B------:R0:W-:Y:S02]  /*0c40*/  STG.E.U16 desc[UR4][R8.64], R24 ;  /* 0x0000001808007986 */ /* 0x0001e4000c101504 */
.L_x_886:
[----:B------:R-:W-:-:S13]  /*0c50*/  ISETP.GE.U32.AND P0, PT, R6, R4, PT ;  /* 0x000000040600720c */ /* 0x000fda0003f06070 */
[----:B------:R-:W-:Y:S05]  /*0c60*/  @P0 BRA `(.L_x_888) ;  /* 0x0000000000300947 */ /* 0x000fea0003800000 */
[----:B0-----:R-:W0:Y:S01]  /*0c70*/  LDC.64 R8, c[0x0][0x388] ;  /* 0x0000e200ff087b82 */ /* 0x001e220000000a00 */
[----:B------:R-:W-:Y:S02]  /*0c80*/  IMAD.IADD R5, R3, 0x1, R6 ;  /* 0x0000000103057824 */ /* 0x000fe400078e0206 */
[----:B------:R-:W-:Y:S02]  /*0c90*/  VIADD R6, R6, 0x80 ;  /* 0x0000008006067836 */ /* 0x000fe40000000000 */
[----:B0-----:R-:W-:-:S05]  /*0ca0*/  IMAD.WIDE.U32 R8, R5, 0x2, R8 ;  /* 0x0000000205087825 */ /* 0x001fca00078e0008 */
[----:B------:R1:W-:Y:S02]  /*0cb0*/  STG.E.U16 desc[UR4][R8.64], R2 ;  /* 0x0000000208007986 */ /* 0x0003e4000c101504 */
.L_x_887:
[----:B------:R-:W-:-:S13]  /*0cc0*/  ISETP.GE.U32.AND P0, PT, R6, R4, PT ;  /* 0x000000040600720c */ /* 0x000fda0003f06070 */
[----:B------:R-:W-:Y:S05]  /*0cd0*/  @P0 BRA `(.L_x_889) ;  /* 0x0000000000340947 */ /* 0x000fea0003800000 */
[----:B01----:R-:W0:Y:S01]  /*0ce0*/  LDC.64 R8, c[0x0][0x388] ;  /* 0x0000e200ff087b82 */ /* 0x003e220000000a00 */
[----:B------:R-:W-:Y:S02]  /*0cf0*/  IMAD.IADD R5, R3, 0x1, R6 ;  /* 0x0000000103057824 */ /* 0x000fe400078e0206 */
[----:B------:R-:W-:Y:S02]  /*0d00*/  VIADD R6, R6, 0x80 ;  /* 0x0000008006067836 */ /* 0x000fe40000000000 */
[----:B0-----:R-:W-:-:S05]  /*0d10*/  IMAD.WIDE.U32 R8, R5, 0x2, R8 ;  /* 0x0000000205087825 */ /* 0x001fca00078e0008 */
[----:B------:R1:W-:Y:S02]  /*0d20*/  STG.E.U16 desc[UR4][R8.64], R0 ;  /* 0x0000000008007986 */ /* 0x0003e4000c101504 */
.L_x_888:
[----:B------:R-:W-:-:S13]  /*0d30*/  ISETP.GE.U32.AND P0, PT, R6, R4, PT ;  /* 0x000000040600720c */ /* 0x000fda0003f06070 */
[----:B------:R-:W-:Y:S05]  /*0d40*/  @P0 BREAK.RELIABLE B1 ;  /* 0x0000000000010942 */ /* 0x000fea0003800100 */
[----:B------:R-:W-:Y:S05]  /*0d50*/  @P0 BRA `(.L_x_890) ;  /* 0x0000000000300947 */ /* 0x000fea0003800000 */
[----:B01----:R-:W0:Y:S01]  /*0d60*/  LDC.64 R8, c[0x0][0x388] ;  /* 0x0000e200ff087b82 */ /* 0x003e220000000a00 */
[----:B------:R-:W-:Y:S02]  /*0d70*/  IMAD.IADD R5, R3, 0x1, R6 ;  /* 0x0000000103057824 */ /* 0x000fe400078e0206 */
[----:B------:R-:W-:Y:S02]  /*0d80*/  VIADD R6, R6, 0x80 ;  /* 0x0000008006067836 */ /* 0x000fe40000000000 */
[----:B0-----:R-:W-:-:S05]  /*0d90*/  IMAD.WIDE.U32 R8, R5, 0x2, R8 ;  /* 0x0000000205087825 */ /* 0x001fca00078e0008 */
[----:B------:R2:W-:Y:S02]  /*0da0*/  STG.E.U16 desc[UR4][R8.64], R27 ;  /* 0x0000001b08007986 */ /* 0x0005e4000c101504 */
.L_x_889:
[----:B------:R-:W-:Y:S05]  /*0db0*/  BSYNC.RELIABLE B1 ;  /* 0x0000000000017941 */ /* 0x000fea0003800100 */
.L_x_885:
[----:B------:R-:W-:-:S13]  /*0dc0*/  ISETP.GE.U32.AND P0, PT, R6, R4, PT ;  /* 0x000000040600720c */ /* 0x000fda0003f06070 */
[----:B012---:R-:W0:Y:S01]  /*0dd0*/  @!P0 LDC.64 R8, c[0x0][0x388] ;  /* 0x0000e200ff088b82 */ /* 0x007e220000000a00 */
[----:B------:R-:W-:Y:S02]  /*0de0*/  @!P0 IMAD.IADD R5, R3, 0x1, R6 ;  /* 0x0000000103058824 */ /* 0x000fe400078e0206 */
[----:B------:R-:W-:Y:S02]  /*0df0*/  @!P0 VIADD R6, R6, 0x80 ;  /* 0x0000008006068836 */ /* 0x000fe40000000000 */
[----:B0-----:R-:W-:-:S05]  /*0e00*/  @!P0 IMAD.WIDE.U32 R8, R5, 0x2, R8 ;  /* 0x0000000205088825 */ /* 0x001fca00078e0008 */
[----:B------:R2:W-:Y:S02]  /*0e10*/  @!P0 STG.E.U16 desc[UR4][R8.64], R26 ;  /* 0x0000001a08008986 */ /* 0x0005e4000c101504 */
.L_x_890:
[----:B------:R-:W-:Y:S05]  /*0e20*/  BSYNC.RECONVERGENT B0 ;  /* 0x0000000000007941 */ /* 0x000fea0003800200 */
.L_x_884:
[----:B------:R-:W-:Y:S05]  /*0e30*/  WARPSYNC.ALL ;  /* 0x0000000000007948 */ /* 0x000fea0003800000 */
[----:B------:R-:W-:-:S13]  /*0e40*/  ISETP.GE.U32.AND P0, PT, R6, R4, PT ;  /* 0x000000040600720c */ /* 0x000fda0003f06070 */
[----:B------:R-:W-:Y:S05]  /*0e50*/  @P0 EXIT ;  /* 0x000000000000094d */ /* 0x000fea0003800000 */
[----:B------:R-:W3:Y:S01]  /*0e60*/  LDC.64 R4, c[0x0][0x388] ;  /* 0x0000e200ff047b82 */ /* 0x000ee20000000a00 */
[----:B------:R-:W-:-:S04]  /*0e70*/  IMAD.IADD R3, R3, 0x1, R6 ;  /* 0x0000000103037824 */ /* 0x000fc800078e0206 */
[----:B---3--:R-:W-:-:S05]  /*0e80*/  IMAD.WIDE.U32 R2, R3, 0x2, R4 ;  /* 0x0000000203027825 */ /* 0x008fca00078e0004 */
[----:B------:R-:W-:Y:S01]  /*0e90*/  STG.E.U16 desc[UR4][R2.64], R25 ;  /* 0x0000001902007986 */ /* 0x000fe2000c101504 */
[----:B------:R-:W-:Y:S05]  /*0ea0*/  EXIT ;  /* 0x000000000000794d */ /* 0x000fea0003800000 */
.L_x_867:
[----:B------:R-:W0:Y:S01]  /*0eb0*/  S2R R0, SR_TID.X ;  /* 0x0000000000007919 */ /* 0x000e220000002100 */
[----:B------:R-:W1:Y:S08]  /*0ec0*/  LDC.64 R4, c[0x0][0x390] ;  /* 0x0000e400ff047b82 */ /* 0x000e700000000a00 */
[----:B------:R-:W2:Y:S01]  /*0ed0*/  LDC.64 R6, c[0x0][0x398] ;  /* 0x0000e600ff067b82 */ /* 0x000ea20000000a00 */
[----:B-1----:R-:W-:-:S04]  /*0ee0*/  IMAD.WIDE.U32 R4, R3, 0x2, R4 ;  /* 0x0000000203047825 */ /* 0x002fc800078e0004 */
[----:B0-----:R-:W-:-:S05]  /*0ef0*/  IMAD.WIDE.U32 R12, R0, 0x4, R4 ;  /* 0x00000004000c7825 */ /* 0x001fca00078e0004 */
[----:B------:R-:W3:Y:S01]  /*0f00*/  LDG.E R2, desc[UR4][R12.64] ;  /* 0x000000040c027981 */ /* 0x000ee2000c1e1900 */
[----:B--2---:R-:W-:-:S03]  /*0f10*/  IMAD.WIDE.U32 R4, R3, 0x2, R6 ;  /* 0x0000000203047825 */ /* 0x004fc600078e0006 */
[----:B------:R-:W2:Y:S01]  /*0f20*/  LDG.E R8, desc[UR4][R12.64+0x400] ;  /* 0x000400040c087981 */ /* 0x000ea2000c1e1900 */
[----:B------:R-:W-:-:S03]  /*0f30*/  IMAD.WIDE.U32 R14, R0, 0x4, R4 ;  /* 0x00000004000e7825 */ /* 0x000fc600078e0004 */
[----:B------:R-:W4:Y:S01]  /*0f40*/  LDG.E R11, desc[UR4][R12.64+0x200] ;  /* 0x000200040c0b7981 */ /* 0x000f22000c1e1900 */
[----:B------:R-:W0:Y:S03]  /*0f50*/  LDC.64 R4, c[0x0][0x388] ;  /* 0x0000e200ff047b82 */ /* 0x000e260000000a00 */
[----:B------:R-:W5:Y:S04]  /*0f60*/  LDG.E R16, desc[UR4][R14.64] ;  /* 0x000000040e107981 */ /* 0x000f68000c1e1900 */
[----:B------:R5:W4:Y:S04]  /*0f70*/  LDG.E R10, desc[UR4][R12.64+0x600] ;  /* 0x000600040c0a7981 */ /* 0x000b28000c1e1900 */
[----:B------:R-:W4:Y:S04]  /*0f80*/  LDG.E R9, desc[UR4][R14.64+0x200] ;  /* 0x000200040e097981 */ /* 0x000f28000c1e1900 */
[----:B------:R-:W4:Y:S04]  /*0f90*/  LDG.E R7, desc[UR4][R14.64+0x400] ;  /* 0x000400040e077981 */ /* 0x000f28000c1e1900 */
[----:B------:R1:W4:Y:S01]  /*0fa0*/  LDG.E R6, desc[UR4][R14.64+0x600] ;  /* 0x000600040e067981 */ /* 0x000322000c1e1900 */
[C---:B---3--:R-:W-:Y:S01]  /*0fb0*/  PRMT R17, R2.reuse, 0x7632, R17 ;  /* 0x0000763202117816 */ /* 0x048fe20000000011 */
[----:B------:R-:W-:-:S04]  /*0fc0*/  IMAD.U32 R2, R2, 0x10000, RZ ;  /* 0x0001000002027824 */ /* 0x000fc800078e00ff */
[----:B------:R-:W-:Y:S01]  /*0fd0*/  IMAD.U32 R17, R17, 0x10000, RZ ;  /* 0x0001000011117824 */ /* 0x000fe200078e00ff */
[----:B------:R-:W-:-:S04]  /*0fe0*/  FSETP.NEU.FTZ.AND P0, PT, R2, RZ, PT ;  /* 0x000000ff0200720b */ /* 0x000fc80003f1d000 */
[----:B------:R-:W-:Y:S02]  /*0ff0*/  FSETP.NEU.FTZ.AND P1, PT, R17, RZ, PT ;  /* 0x000000ff1100720b */ /* 0x000fe40003f3d000 */
[C---:B-----5:R-:W-:Y:S02]  /*1000*/  PRMT R13, R16.reuse, 0x7610, R13 ;  /* 0x00007610100d7816 */ /* 0x060fe4000000000d */
[----:B------:R-:W-:-:S05]  /*1010*/  PRMT R16, R16, 0x7632, R16 ;  /* 0x0000763210107816 */ /* 0x000fca0000000010 */
[----:B------:R-:W-:-:S04]  /*1020*/  @P0 FSET.BF.GT.FTZ.AND R12, R2, RZ, PT ;  /* 0x000000ff020c020a */ /* 0x000fc80003814000 */
[----:B------:R-:W-:Y:S01]  /*1030*/  @P1 FSET.BF.GT.FTZ.AND R17, R17, RZ, PT ;  /* 0x000000ff1111120a */ /* 0x000fe20003814000 */
[----:B0-----:R-:W-:Y:S01]  /*1040*/  IMAD.WIDE.U32 R2, R3, 0x2, R4 ;  /* 0x0000000203027825 */ /* 0x001fe200078e0004 */
[----:B------:R-:W-:Y:S02]  /*1050*/  @P0 F2FP.BF16.F32.PACK_AB R13, RZ, R12 ;  /* 0x0000000cff0d023e */ /* 0x000fe400000010ff */
[----:B------:R-:W-:Y:S01]  /*1060*/  @P1 F2FP.BF16.F32.PACK_AB R16, RZ, R17 ;  /* 0x00000011ff10123e */ /* 0x000fe200000010ff */
[C---:B--2---:R-:W-:Y:S01]  /*1070*/  IMAD.U32 R12, R8.reuse, 0x10000, RZ ;  /* 0x00010000080c7824 */ /* 0x044fe200078e00ff */
[----:B----4-:R-:W-:Y:S02]  /*1080*/  PRMT R5, R11, 0x7632, R5 ;  /* 0x000076320b057816 */ /* 0x010fe40000000005 */
[----:B------:R-:W-:Y:S02]  /*1090*/  PRMT R8, R8, 0x7632, R8 ;  /* 0x0000763208087816 */ /* 0x000fe40000000008 */
[----:B-1----:R-:W-:-:S02]  /*10a0*/  PRMT R14, R10, 0x7632, R14 ;  /* 0x000076320a0e7816 */ /* 0x002fc4000000000e */
[----:B------:R-:W-:Y:S01]  /*10b0*/  PRMT R15, R13, 0x5410, R16 ;  /* 0x000054100d0f7816 */ /* 0x000fe20000000010 */
[----:B------:R-:W-:Y:S02]  /*10c0*/  IMAD.U32 R13, R10, 0x10000, RZ ;  /* 0x000100000a0d7824 */ /* 0x000fe400078e00ff */
[----:B------:R-:W-:Y:S02]  /*10d0*/  IMAD.U32 R11, R11, 0x10000, RZ ;  /* 0x000100000b0b7824 */ /* 0x000fe400078e00ff */
[----:B------:R-:W-:Y:S02]  /*10e0*/  IMAD.U32 R5, R5, 0x10000, RZ ;  /* 0x0001000005057824 */ /* 0x000fe400078e00ff */
[----:B------:R-:W-:Y:S02]  /*10f0*/  IMAD.U32 R10, R8, 0x10000, RZ ;  /* 0x00010000080a7824 */ /* 0x000fe400078e00ff */
[----:B------:R-:W-:Y:S01]  /*1100*/  IMAD.U32 R14, R14, 0x10000, RZ ;  /* 0x000100000e0e7824 */ /* 0x000fe200078e00ff */
[----:B------:R-:W-:-:S02]  /*1110*/  FSETP.NEU.FTZ.AND P0, PT, R11, RZ, PT ;  /* 0x000000ff0b00720b */ /* 0x000fc40003f1d000 */
[----:B------:R-:W-:Y:S02]  /*1120*/  FSETP.NEU.FTZ.AND P1, PT, R5, RZ, PT ;  /* 0x000000ff0500720b */ /* 0x000fe40003f3d000 */
[----:B------:R-:W-:Y:S02]  /*1130*/  FSETP.NEU.FTZ.AND P2, PT, R12, RZ, PT ;  /* 0x000000ff0c00720b */ /* 0x000fe40003f5d000 */
[----:B------:R-:W-:Y:S02]  /*1140*/  FSETP.NEU.FTZ.AND P3, PT, R10, RZ, PT ;  /* 0x000000ff0a00720b */ /* 0x000fe40003f7d000 */
[----:B------:R-:W-:Y:S02]  /*1150*/  FSETP.NEU.FTZ.AND P4, PT, R13, RZ, PT ;  /* 0x000000ff0d00720b */ /* 0x000fe40003f9d000 */
[----:B------:R-:W-:Y:S01]  /*1160*/  FSETP.NEU.FTZ.AND P5, PT, R14, RZ, PT ;  /* 0x000000ff0e00720b */ /* 0x000fe20003fbd000 */
[----:B------:R-:W-:Y:S02]  /*1170*/  IMAD.WIDE.U32 R2, R0, 0x4, R2 ;  /* 0x0000000400027825 */ /* 0x000fe400078e0002 */
[----:B------:R-:W-:-:S02]  /*1180*/  @P0 FSET.BF.GT.FTZ.AND R11, R11, RZ, PT ;  /* 0x000000ff0b0b020a */ /* 0x000fc40003814000 */
[----:B------:R-:W-:Y:S02]  /*1190*/  @P1 FSET.BF.GT.FTZ.AND R8, R5, RZ, PT ;  /* 0x000000ff0508120a */ /* 0x000fe40003814000 */
[----:B------:R-:W-:Y:S02]  /*11a0*/  @P2 FSET.BF.GT.FTZ.AND R12, R12, RZ, PT ;  /* 0x000000ff0c0c220a */ /* 0x000fe40003814000 */
[----:B------:R-:W-:Y:S02]  /*11b0*/  @P3 FSET.BF.GT.FTZ.AND R10, R10, RZ, PT ;  /* 0x000000ff0a0a320a */ /* 0x000fe40003814000 */
[----:B------:R-:W-:Y:S02]  /*11c0*/  @P4 FSET.BF.GT.FTZ.AND R13, R13, RZ, PT ;  /* 0x000000ff0d0d420a */ /* 0x000fe40003814000 */
[----:B------:R-:W-:Y:S02]  /*11d0*/  @P5 FSET.BF.GT.FTZ.AND R14, R14, RZ, PT ;  /* 0x000000ff0e0e520a */ /* 0x000fe40003814000 */
[----:B------:R-:W-:-:S02]  /*11e0*/  PRMT R0, R9, 0x7610, R0 ;  /* 0x0000761009007816 */ /* 0x000fc40000000000 */
[----:B------:R-:W-:Y:S02]  /*11f0*/  PRMT R4, R7, 0x7610, R4 ;  /* 0x0000761007047816 */ /* 0x000fe40000000004 */
[C---:B------:R-:W-:Y:S02]  /*1200*/  PRMT R5, R6.reuse, 0x7610, R5 ;  /* 0x0000761006057816 */ /* 0x040fe40000000005 */
[----:B------:R-:W-:Y:S02]  /*1210*/  PRMT R9, R9, 0x7632, R9 ;  /* 0x0000763209097816 */ /* 0x000fe40000000009 */
[----:B------:R-:W-:Y:S02]  /*1220*/  PRMT R7, R7, 0x7632, R7 ;  /* 0x0000763207077816 */ /* 0x000fe40000000007 */
[----:B------:R-:W-:Y:S02]  /*1230*/  PRMT R6, R6, 0x7632, R6 ;  /* 0x0000763206067816 */ /* 0x000fe40000000006 */
[----:B------:R-:W-:-:S02]  /*1240*/  @P0 F2FP.BF16.F32.PACK_AB R0, RZ, R11 ;  /* 0x0000000bff00023e */ /* 0x000fc400000010ff */
[----:B------:R-:W-:Y:S02]  /*1250*/  @P1 F2FP.BF16.F32.PACK_AB R9, RZ, R8 ;  /* 0x00000008ff09123e */ /* 0x000fe400000010ff */
[----:B------:R-:W-:Y:S02]  /*1260*/  @P2 F2FP.BF16.F32.PACK_AB R4, RZ, R12 ;  /* 0x0000000cff04223e */ /* 0x000fe400000010ff */
[----:B------:R-:W-:Y:S02]  /*1270*/  @P3 F2FP.BF16.F32.PACK_AB R7, RZ, R10 ;  /* 0x0000000aff07323e */ /* 0x000fe400000010ff */
[----:B------:R-:W-:Y:S02]  /*1280*/  @P4 F2FP.BF16.F32.PACK_AB R5, RZ, R13 ;  /* 0x0000000dff05423e */ /* 0x000fe400000010ff */
[----:B------:R-:W-:Y:S02]  /*1290*/  @P5 F2FP.BF16.F32.PACK_AB R6, RZ, R14 ;  /* 0x0000000eff06523e */ /* 0x000fe400000010ff */
[----:B------:R-:W-:-:S02]  /*12a0*/  PRMT R0, R0, 0x5410, R9 ;  /* 0x0000541000007816 */ /* 0x000fc40000000009 */
[----:B------:R-:W-:Y:S02]  /*12b0*/  PRMT R4, R4, 0x5410, R7 ;  /* 0x0000541004047816 */ /* 0x000fe40000000007 */
[----:B------:R-:W-:Y:S01]  /*12c0*/  PRMT R5, R5, 0x5410, R6 ;  /* 0x0000541005057816 */ /* 0x000fe20000000006 */
[----:B------:R-:W-:Y:S04]  /*12d0*/  STG.E desc[UR4][R2.64], R15 ;  /* 0x0000000f02007986 */ /* 0x000fe8000c101904 */
[----:B------:R-:W-:Y:S04]  /*12e0*/  STG.E desc[UR4][R2.64+0x200], R0 ;  /* 0x0002000002007986 */ /* 0x000fe8000c101904 */
[----:B------:R-:W-:Y:S04]  /*12f0*/  STG.E desc[UR4][R2.64+0x400], R4 ;  /* 0x0004000402007986 */ /* 0x000fe8000c101904 */
[----:B------:R-:W-:Y:S01]  /*1300*/  STG.E desc[UR4][R2.64+0x600], R5 ;  /* 0x0006000502007986 */ /* 0x000fe2000c101904 */
[----:B------:R-:W-:Y:S05]  /*1310*/  EXIT ;  /* 0x000000000000794d */ /* 0x000fea0003800000 */
.L_x_891:
        /* <DEDUP_REMOVED lines=14> */
.L_x_32313:


//--------------------- .text._ZN2at6native29vectorized_elementwise_kernelILi4ENS0_13BinaryFunctorIN3c108BFloat16ES4_S4_ZZZNS0_21heaviside_kernel_cudaERNS_18TensorIteratorBaseEENKUlvE_clEvENKUlvE8_clEvEUlS4_S4_E_EESt5arrayIPcLm3EEEEviT0_T1_ --------------------------
	.section	.text._ZN2at6native29vectorized_elementwise_kernelILi4ENS0_13BinaryFunctorIN3c108BFloat16ES4_S4_ZZZNS0_21heaviside_kernel_cudaERNS_18TensorIteratorBaseEENKUlvE_clEvENKUlvE8_clEvEUlS4_S4_E_EESt5arrayIPcLm3EEEEviT0_T1_,"ax",@progbits
	.align	128
        .global         _ZN2at6native29vectorized_elementwise_kernelILi4ENS0_13BinaryFunctorIN3c108BFloat16ES4_S4_ZZZNS0_21heaviside_kernel_cudaERNS_18TensorIteratorBaseEENKUlvE_clEvENKUlvE8_clEvEUlS4_S4_E_EESt5arrayIPcLm3EEEEviT0_T1_
        .type           _ZN2at6native29vectorized_elementwise_kernelILi4ENS0_13BinaryFunctorIN3c108BFloat16ES4_S4_ZZZNS0_21heaviside_kernel_cudaERNS_18TensorIteratorBaseEENKUlvE_clEvENKUlvE8_clEvEUlS4_S4_E_EESt5arrayIPcLm3EEEEviT0_T1_,@function
        .size           _ZN2at6native29vectorized_elementwise_kernelILi4ENS0_13BinaryFunctorIN3c108BFloat16ES4_S4_ZZZNS0_21heaviside_kernel_cudaERNS_18TensorIteratorBaseEENKUlvE_clEvENKUlvE8_clEvEUlS4_S4_E_EESt5arrayIPcLm3EEEEviT0_T1_,(.L_x_32314 - _ZN2at6native29vectorized_elementwise_kernelILi4ENS0_13BinaryFunctorIN3c108BFloat16ES4_S4_ZZZNS0_21heaviside_kernel_cudaERNS_18TensorIteratorBaseEENKUlvE_clEvENKUlvE8_clEvEUlS4_S4_E_EESt5arrayIPcLm3EEEEviT0_T1_)
        .other          _ZN2at6native29vectorized_elementwise_kernelILi4ENS0_13BinaryFunctorIN3c108BFloat16ES4_S4_ZZZNS0_21heaviside_kernel_cudaERNS_18TensorIteratorBaseEENKUlvE_clEvENKUlvE8_clEvEUlS4_S4_E_EESt5arrayIPcLm3EEEEviT0_T1_,@"STO_CUDA_ENTRY STV_DEFAULT"
_ZN2at6native29vectorized_elementwise_kernelILi4ENS0_13BinaryFunctorIN3c108BFloat16ES4_S4_ZZZNS0_21heaviside_kernel_cudaERNS_18TensorIteratorBaseEENKUlvE_clEvENKUlvE8_clEvEUlS4_S4_E_EESt5arrayIPcLm3EEEEviT0_T1_:
.text._ZN2at6native29vectorized_elementwise_kernelILi4ENS0_13BinaryFunctorIN3c108BFloat16ES4_S4_ZZZNS0_21heaviside_kernel_cudaERNS_18TensorIteratorBaseEENKUlvE_clEvENKUlvE8_clEvEUlS4_S4_E_EESt5arrayIPcLm3EEEEviT0_T1_:
        /* <DEDUP_REMOVED lines=116> */
.L_x_894:
[----:B------:R-:W-:Y:S05]  /*0740*/  BSYNC.RECONVERGENT B0 ;  /* 0x0000000000007941 */ /* 0x000fea0003800200 */
.L_x_893:
        /* <DEDUP_REMOVED lines=10> */
.L_x_896:
[----:B------:R-:W-:Y:S05]  /*07f0*/  BSYNC.RECONVERGENT B0 ;  /* 0x0000000000007941 */ /* 0x000fea0003800200 */
.L_x_895:
        /* <DEDUP_REMOVED lines=10> */
.L_x_898:
[----:B------:R-:W-:Y:S05]  /*08a0*/  BSYNC.RECONVERGENT B0 ;  /* 0x0000000000007941 */ /* 0x000fea0003800200 */
.L_x_897:
[----:B------:R-:W-:Y:S04]  /*08b0*/  BSSY.RECONVERGENT B0, `(.L_x_899) ;  /* 0x0000007000007945 */ /* 0x000fe80003800200 */
[----:B------:R-:W-:Y:S05]  /*08c0*/  @P2 BRA `(.L_x_900) ;  /* 0x0000000000142947 */ /* 0x000fea0003800000 */
[----:B------:R-:W-:-:S05]  /*08d0*/  IMAD.U32 R10, R10, 0x10000, RZ ;  /* 0x000100000a0a7824 */ /* 0x000fca00078e00ff */
[----:B------:R-:W-:-:S13]  /*08e0*/  FSETP.NEU.FTZ.AND P1, PT, R10, RZ, PT ;  /* 0x000000ff0a00720b */ /* 0x000fda0003f3d000 */
[----:B------:R-:W-:-:S04]  /*08f0*/  @P1 FSET.BF.GT.FTZ.AND R5, R10, RZ, PT ;  /* 0x000000ff0a05120a */ /* 0x000fc80003814000 */
[----:B------:R-:W-:-:S04]  /*0900*/  @P1 F2FP.BF16.F32.PACK_AB R5, RZ, R5 ;  /* 0x00000005ff05123e */ /* 0x000fc800000010ff */
[----:B------:R-:W-:-:S07]  /*0910*/  @P1 PRMT R2, R5, 0x7610, R2 ;  /* 0x0000761005021816 */ /* 0x000fce0000000002 */
.L_x_900:
[----:B------:R-:W-:Y:S05]  /*0920*/  BSYNC.RECONVERGENT B0 ;  /* 0x0000000000007941 */ /* 0x000fea0003800200 */
.L_x_899:
[----:B------:R-:W-:Y:S04]  /*0930*/  BSSY.RECONVERGENT B0, `(.L_x_901) ;  /* 0x0000007000007945 */ /* 0x000fe80003800200 */
[----:B------:R-:W-:Y:S05]  /*0940*/  @P3 BRA `(.L_x_902) ;  /* 0x0000000000143947 */ /* 0x000fea0003800000 */
[----:B------:R-:W-:-:S05]  /*0950*/  IMAD.U32 R11, R11, 0x10000, RZ ;  /* 0x000100000b0b7824 */ /* 0x000fca00078e00ff */
[----:B------:R-:W-:-:S13]  /*0960*/  FSETP.NEU.FTZ.AND P1, PT, R11, RZ, PT ;  /* 0x000000ff0b00720b */ /* 0x000fda0003f3d000 */
[----:B------:R-:W-:-:S04]  /*0970*/  @P1 FSET.BF.GT.FTZ.AND R5, R11, RZ, PT ;  /* 0x000000ff0b05120a */ /* 0x000fc80003814000 */
[----:B------:R-:W-:-:S04]  /*0980*/  @P1 F2FP.BF16.F32.PACK_AB R5, RZ, R5 ;  /* 0x00000005ff05123e */ /* 0x000fc800000010ff */
[----:B------:R-:W-:-:S07]  /*0990*/  @P1 PRMT R0, R5, 0x7610, R0 ;  /* 0x0000761005001816 */ /* 0x000fce0000000000 */
.L_x_902:
[----:B------:R-:W-:Y:S05]  /*09a0*/  BSYNC.RECONVERGENT B0 ;  /* 0x0000000000007941 */ /* 0x000fea0003800200 */
.L_x_901:
[----:B------:R-:W-:Y:S04]  /*09b0*/  BSSY.RECONVERGENT B0, `(.L_x_903) ;  /* 0x0000007000007945 */ /* 0x000fe80003800200 */
[----:B------:R-:W-:Y:S05]  /*09c0*/  @P4 BRA `(.L_x_904) ;  /* 0x0000000000144947 */ /* 0x000fea0003800000 */
[----:B------:R-:W-:-:S05]  /*09d0*/  IMAD.U32 R18, R18, 0x10000, RZ ;  /* 0x0001000012127824 */ /* 0x000fca00078e00ff */
[----:B------:R-:W-:-:S13]  /*09e0*/  FSETP.NEU.FTZ.AND P1, PT, R18, RZ, PT ;  /* 0x000000ff1200720b */ /* 0x000fda0003f3d000 */
[----:B------:R-:W-:-:S04]  /*09f0*/  @P1 FSET.BF.GT.FTZ.AND R5, R18, RZ, PT ;  /* 0x000000ff1205120a */ /* 0x000fc80003814000 */
[----:B------:R-:W-:-:S04]  /*0a00*/  @P1 F2FP.BF16.F32.PACK_AB R5, RZ, R5 ;  /* 0x00000005ff05123e */ /* 0x000fc800000010ff */
[----:B------:R-:W-:-:S07]  /*0a10*/  @P1 PRMT R27, R5, 0x7610, R27 ;  /* 0x00007610051b1816 */ /* 0x000fce000000001b */
.L_x_904:
[----:B------:R-:W-:Y:S05]  /*0a20*/  BSYNC.RECONVERGENT B0 ;  /* 0x0000000000007941 */ /* 0x000fea0003800200 */
.L_x_903:
[----:B------:R-:W-:Y:S04]  /*0a30*/  BSSY.RECONVERGENT B0, `(.L_x_905) ;  /* 0x0000007000007945 */ /* 0x000fe80003800200 */
[----:B------:R-:W-:Y:S05]  /*0a40*/  @P5 BRA `(.L_x_906) ;  /* 0x0000000000145947 */ /* 0x000fea0003800000 */
[----:B------:R-:W-:-:S05]  /*0a50*/  IMAD.U32 R19, R19, 0x10000, RZ ;  /* 0x0001000013137824 */ /* 0x000fca00078e00ff */
[----:B------:R-:W-:-:S13]  /*0a60*/  FSETP.NEU.FTZ.AND P1, PT, R19, RZ, PT ;  /* 0x000000ff1300720b */ /* 0x000fda0003f3d000 */
[----:B------:R-:W-:-:S04]  /*0a70*/  @P1 FSET.BF.GT.FTZ.AND R5, R19, RZ, PT ;  /* 0x000000ff1305120a */ /* 0x000fc80003814000 */
[----:B------:R-:W-:-:S04]  /*0a80*/  @P1 F2FP.BF16.F32.PACK_AB R5, RZ, R5 ;  /* 0x00000005ff05123e */ /* 0x000fc800000010ff */
[----:B------:R-:W-:-:S07]  /*0a90*/  @P1 PRMT R26, R5, 0x7610, R26 ;  /* 0x00007610051a1816 */ /* 0x000fce000000001a */
.L_x_906:
[----:B------:R-:W-:Y:S05]  /*0aa0*/  BSYNC.RECONVERGENT B0 ;  /* 0x0000000000007941 */ /* 0x000fea0003800200 */
.L_x_905:
[----:B------:R-:W-:Y:S04]  /*0ab0*/  BSSY.RECONVERGENT B0, `(.L_x_907) ;  /* 0x0000007000007945 */ /* 0x000fe80003800200 */
[----:B------:R-:W-:Y:S05]  /*0ac0*/  @P6 BRA `(.L_x_908) ;  /* 0x0000000000146947 */ /* 0x000fea0003800000 */
[----:B------:R-:W-:-:S05]  /*0ad0*/  IMAD.U32 R22, R22, 0x10000, RZ ;  /* 0x0001000016167824 */ /* 0x000fca00078e00ff */
[----:B------:R-:W-:-:S13]  /*0ae0*/  FSETP.NEU.FTZ.AND P1, PT, R22, RZ, PT ;  /* 0x000000ff1600720b */ /* 0x000fda0003f3d000 */
[----:B------:R-:W-:-:S04]  /*0af0*/  @P1 FSET.BF.GT.FTZ.AND R5, R22, RZ, PT ;  /* 0x000000ff1605120a */ /* 0x000fc80003814000 */
[----:B------:R-:W-:-:S04]  /*0b00*/  @P1 F2FP.BF16.F32.PACK_AB R5, RZ, R5 ;  /* 0x00000005ff05123e */ /* 0x000fc800000010ff */
[----:B------:R-:W-:-:S07]  /*0b10*/  @P1 PRMT R25, R5, 0x7610, R25 ;  /* 0x0000761005191816 */ /* 0x000fce0000000019 */
.L_x_908:
[----:B------:R-:W-:Y:S05]  /*0b20*/  BSYNC.RECONVERGENT B0 ;  /* 0x0000000000007941 */ /* 0x000fea0003800200 */
.L_x_907:
        /* <DEDUP_REMOVED lines=18> */
.L_x_911:
[----:B------:R-:W-:-:S13]  /*0c50*/  ISETP.GE.U32.AND P0, PT, R6, R4, PT ;  /* 0x000000040600720c */ /* 0x000fda0003f06070 */
[----:B------:R-:W-:Y:S05]  /*0c60*/  @P0 BRA `(.L_x_913) ;  /* 0x0000000000300947 */ /* 0x000fea0003800000 */
[----:B0-----:R-:W0:Y:S01]  /*0c70*/  LDC.64 R8, c[0x0][0x388] ;  /* 0x0000e200ff087b82 */ /* 0x001e220000000a00 */
[----:B------:R-:W-:Y:S02]  /*0c80*/  IMAD.IADD R5, R3, 0x1, R6 ;  /* 0x0000000103057824 */ /* 0x000fe400078e0206 */
[----:B------:R-:W-:Y:S02]  /*0c90*/  VIADD R6, R6, 0x80 ;  /* 0x0000008006067836 */ /* 0x000fe40000000000 */
[----:B0-----:R-:W-:-:S05]  /*0ca0*/  IMAD.WIDE.U32 R8, R5, 0x2, R8 ;  /* 0x0000000205087825 */ /* 0x001fca00078e0008 */
[----:B------:R1:W-:Y:S02]  /*0cb0*/  STG.E.U16 desc[UR4][R8.64], R2 ;  /* 0x0000000208007986 */ /* 0x0003e4000c101504 */
.L_x_912:
[----:B------:R-:W-:-:S13]  /*0cc0*/  ISETP.GE.U32.AND P0, PT, R6, R4, PT ;  /* 0x000000040600720c */ /* 0x000fda0003f06070 */
[----:B------:R-:W-:Y:S05]  /*0cd0*/  @P0 BRA `(.L_x_914) ;  /* 0x0000000000340947 */ /* 0x000fea0003800000 */
[----:B01----:R-:W0:Y:S01]  /*0ce0*/  LDC.64 R8, c[0x0][0x388] ;  /* 0x0000e200ff087b82 */ /* 0x003e220000000a00 */
[----:B------:R-:W-:Y:S02]  /*0cf0*/  IMAD.IADD R5, R3, 0x1, R6 ;  /* 0x0000000103057824 */ /* 0x000fe400078e0206 */
[----:B------:R-:W-:Y:S02]  /*0d00*/  VIADD R6, R6, 0x80 ;  /* 0x0000008006067836 */ /* 0x000fe40000000000 */
[----:B0-----:R-:W-:-:S05]  /*0d10*/  IMAD.WIDE.U32 R8, R5, 0x2, R8 ;  /* 0x0000000205087825 */ /* 0x001fca00078e0008 */
[----:B------:R1:W-:Y:S02]  /*0d20*/  STG.E.U16 desc[UR4][R8.64], R0 ;  /* 0x0000000008007986 */ /* 0x0003e4000c101504 */
.L_x_913:
        /* <DEDUP_REMOVED lines=8> */
.L_x_914:
[----:B------:R-:W-:Y:S05]  /*0db0*/  BSYNC.RELIABLE B1 ;  /* 0x0000000000017941 */ /* 0x000fea0003800100 */
.L_x_910:
[----:B------:R-:W-:-:S13]  /*0dc0*/  ISETP.GE.U32.AND P0, PT, R6, R4, PT ;  /* 0x000000040600720c */ /* 0x000fda0003f06070 */
[----:B012---:R-:W0:Y:S01]  /*0dd0*/  @!P0 LDC.64 R8, c[0x0][0x388] ;  /* 0x0000e200ff088b82 */ /* 0x007e220000000a00 */
[----:B------:R-:W-:Y:S02]  /*0de0*/  @!P0 IMAD.IADD R5, R3, 0x1, R6 ;  /* 0x0000000103058824 */ /* 0x000fe400078e0206 */
[----:B------:R-:W-:Y:S02]  /*0df0*/  @!P0 VIADD R6, R6, 0x80 ;  /* 0x0000008006068836 */ /* 0x000fe40000000000 */
[----:B0-----:R-:W-:-:S05]  /*0e00*/  @!P0 IMAD.WIDE.U32 R8, R5, 0x2, R8 ;  /* 0x0000000205088825 */ /* 0x001fca00078e0008 */
[----:B------:R2:W-:Y:S02]  /*0e10*/  @!P0 STG.E.U16 desc[UR4][R8.64], R26 ;  /* 0x0000001a08008986 */ /* 0x0005e4000c101504 */
.L_x_915:
[----:B------:R-:W-:Y:S05]  /*0e20*/  BSYNC.RECONVERGENT B0 ;  /* 0x0000000000007941 */ /* 0x000fea0003800200 */
.L_x_909:
        /* <DEDUP_REMOVED lines=8> */
.L_x_892:
[----:B------:R-:W0:Y:S01]  /*0eb0*/  S2R R0, SR_TID.X ;  /* 0x0000000000007919 */ /* 0x000e220000002100 */
[----:B------:R-:W1:Y:S08]  /*0ec0*/  LDC.64 R4, c[0x0][0x390] ;  /* 0x0000e400ff047b82 */ /* 0x000e700000000a00 */
[----:B------:R-:W2:Y:S01]  /*0ed0*/  LDC.64 R6, c[0x0][0x398] ;  /* 0x0000e600ff067b82 */ /* 0x000ea20000000a00 */
[----:B-1----:R-:W-:-:S04]  /*0ee0*/  IMAD.WIDE.U32 R4, R3, 0x2, R4 ;  /* 0x0000000203047825 */ /* 0x002fc800078e0004 */
[----:B0-----:R-:W-:-:S04]  /*0ef0*/  IMAD.WIDE.U32 R14, R0, 0x8, R4 ;  /* 0x00000008000e7825 */ /* 0x001fc800078e0004 */
[----:B--2---:R-:W-:Y:S01]  /*0f00*/  IMAD.WIDE.U32 R4, R3, 0x2, R6 ;  /* 0x0000000203047825 */ /* 0x004fe200078e0006 */
[----:B------:R-:W2:Y:S04]  /*0f10*/  LDG.E.64 R8, desc[UR4][R14.64] ;  /* 0x000000040e087981 */ /* 0x000ea8000c1e1b00 */
[----:B------:R-:W3:Y:S01]  /*0f20*/  LDG.E.64 R6, desc[UR4][R14.64+0x400] ;  /* 0x000400040e067981 */ /* 0x000ee2000c1e1b00 */
[----:B------:R-:W-:-:S05]  /*0f30*/  IMAD.WIDE.U32 R16, R0, 0x8, R4 ;  /* 0x0000000800107825 */ /* 0x000fca00078e0004 */
[----:B------:R-:W4:Y:S04]  /*0f40*/  LDG.E.64 R12, desc[UR4][R16.64] ;  /* 0x00000004100c7981 */ /* 0x000f28000c1e1b00 */
[----:B------:R0:W5:Y:S01]  /*0f50*/  LDG.E.64 R4, desc[UR4][R16.64+0x400] ;  /* 0x0004000410047981 */ /* 0x000162000c1e1b00 */
[----:B--2---:R-:W-:-:S05]  /*0f60*/  IMAD.U32 R20, R9, 0x10000, RZ ;  /* 0x0001000009147824 */ /* 0x004fca00078e00ff */
[----:B------:R-:W-:Y:S01]  /*0f70*/  FSETP.NEU.FTZ.AND P3, PT, R20, RZ, PT ;  /* 0x000000ff1400720b */ /* 0x000fe20003f7d000 */
[C---:B------:R-:W-:Y:S01]  /*0f80*/  IMAD.U32 R18, R8.reuse, 0x10000, RZ ;  /* 0x0001000008127824 */ /* 0x040fe200078e00ff */
[----:B------:R-:W-:Y:S02]  /*0f90*/  PRMT R21, R9, 0x7632, R21 ;  /* 0x0000763209157816 */ /* 0x000fe40000000015 */
[----:B------:R-:W-:Y:S02]  /*0fa0*/  PRMT R19, R8, 0x7632, R19 ;  /* 0x0000763208137816 */ /* 0x000fe40000000013 */
[----:B------:R-:W1:Y:S01]  /*0fb0*/  LDC.64 R8, c[0x0][0x388] ;  /* 0x0000e200ff087b82 */ /* 0x000e620000000a00 */
[----:B---3--:R-:W-:Y:S02]  /*0fc0*/  PRMT R15, R6, 0x7632, R15 ;  /* 0x00007632060f7816 */ /* 0x008fe4000000000f */
[----:B0-----:R-:W-:Y:S02]  /*0fd0*/  PRMT R16, R7, 0x7632, R16 ;  /* 0x0000763207107816 */ /* 0x001fe40000000010 */
[----:B----4-:R-:W-:-:S02]  /*0fe0*/  PRMT R10, R13, 0x7610, R10 ;  /* 0x000076100d0a7816 */ /* 0x010fc4000000000a */
[----:B------:R-:W-:Y:S01]  /*0ff0*/  PRMT R2, R13, 0x7632, R2 ;  /* 0x000076320d027816 */ /* 0x000fe20000000002 */
[----:B------:R-:W-:Y:S01]  /*1000*/  IMAD.U32 R13, R6, 0x10000, RZ ;  /* 0x00010000060d7824 */ /* 0x000fe200078e00ff */
[----:B------:R-:W-:Y:S01]  /*1010*/  @P3 FSET.BF.GT.FTZ.AND R20, R20, RZ, PT ;  /* 0x000000ff1414320a */ /* 0x000fe20003814000 */
[----:B------:R-:W-:Y:S02]  /*1020*/  IMAD.U32 R14, R21, 0x10000, RZ ;  /* 0x00010000150e7824 */ /* 0x000fe400078e00ff */
[----:B------:R-:W-:Y:S02]  /*1030*/  IMAD.U32 R19, R19, 0x10000, RZ ;  /* 0x0001000013137824 */ /* 0x000fe400078e00ff */
[----:B------:R-:W-:Y:S02]  /*1040*/  IMAD.U32 R6, R7, 0x10000, RZ ;  /* 0x0001000007067824 */ /* 0x000fe400078e00ff */
[----:B------:R-:W-:Y:S02]  /*1050*/  IMAD.U32 R15, R15, 0x10000, RZ ;  /* 0x000100000f0f7824 */ /* 0x000fe400078e00ff */
[----:B------:R-:W-:Y:S01]  /*1060*/  IMAD.U32 R16, R16, 0x10000, RZ ;  /* 0x0001000010107824 */ /* 0x000fe200078e00ff */
[----:B------:R-:W-:-:S02]  /*1070*/  @P3 F2FP.BF16.F32.PACK_AB R10, RZ, R20 ;  /* 0x00000014ff0a323e */ /* 0x000fc400000010ff */
[----:B------:R-:W-:Y:S02]  /*1080*/  FSETP.NEU.FTZ.AND P2, PT, R18, RZ, PT ;  /* 0x000000ff1200720b */ /* 0x000fe40003f5d000 */
[----:B------:R-:W-:Y:S02]  /*1090*/  FSETP.NEU.FTZ.AND P1, PT, R14, RZ, PT ;  /* 0x000000ff0e00720b */ /* 0x000fe40003f3d000 */
[----:B------:R-:W-:Y:S02]  /*10a0*/  FSETP.NEU.FTZ.AND P0, PT, R19, RZ, PT ;  /* 0x000000ff1300720b */ /* 0x000fe40003f1d000 */
[----:B------:R-:W-:Y:S02]  /*10b0*/  FSETP.NEU.FTZ.AND P3, PT, R13, RZ, PT ;  /* 0x000000ff0d00720b */ /* 0x000fe40003f7d000 */
[----:B------:R-:W-:Y:S02]  /*10c0*/  FSETP.NEU.FTZ.AND P5, PT, R6, RZ, PT ;  /* 0x000000ff0600720b */ /* 0x000fe40003fbd000 */
[----:B------:R-:W-:-:S02]  /*10d0*/  FSETP.NEU.FTZ.AND P4, PT, R15, RZ, PT ;  /* 0x000000ff0f00720b */ /* 0x000fc40003f9d000 */
[----:B------:R-:W-:Y:S01]  /*10e0*/  FSETP.NEU.FTZ.AND P6, PT, R16, RZ, PT ;  /* 0x000000ff1000720b */ /* 0x000fe20003fdd000 */
[----:B-1----:R-:W-:Y:S01]  /*10f0*/  IMAD.WIDE.U32 R8, R3, 0x2, R8 ;  /* 0x0000000203087825 */ /* 0x002fe200078e0008 */
[----:B------:R-:W-:Y:S02]  /*1100*/  @P2 FSET.BF.GT.FTZ.AND R18, R18, RZ, PT ;  /* 0x000000ff1212220a */ /* 0x000fe40003814000 */
[----:B------:R-:W-:Y:S02]  /*1110*/  @P1 FSET.BF.GT.FTZ.AND R14, R14, RZ, PT ;  /* 0x000000ff0e0e120a */ /* 0x000fe40003814000 */
[----:B------:R-:W-:Y:S02]  /*1120*/  @P0 FSET.BF.GT.FTZ.AND R19, R19, RZ, PT ;  /* 0x000000ff1313020a */ /* 0x000fe40003814000 */
[----:B------:R-:W-:Y:S02]  /*1130*/  @P3 FSET.BF.GT.FTZ.AND R13, R13, RZ, PT ;  /* 0x000000ff0d0d320a */ /* 0x000fe40003814000 */
[----:B------:R-:W-:-:S02]  /*1140*/  @P5 FSET.BF.GT.FTZ.AND R6, R6, RZ, PT ;  /* 0x000000ff0606520a */ /* 0x000fc40003814000 */
[----:B------:R-:W-:Y:S02]  /*1150*/  @P4 FSET.BF.GT.FTZ.AND R15, R15, RZ, PT ;  /* 0x000000ff0f0f420a */ /* 0x000fe40003814000 */
[----:B------:R-:W-:Y:S02]  /*1160*/  @P6 FSET.BF.GT.FTZ.AND R16, R16, RZ, PT ;  /* 0x000000ff1010620a */ /* 0x000fe40003814000 */
[----:B-----5:R-:W-:Y:S02]  /*1170*/  PRMT R3, R4, 0x7610, R3 ;  /* 0x0000761004037816 */ /* 0x020fe40000000003 */
[----:B------:R-:W-:Y:S02]  /*1180*/  PRMT R11, R12, 0x7632, R11 ;  /* 0x000076320c0b7816 */ /* 0x000fe4000000000b */
[----:B------:R-:W-:Y:S02]  /*1190*/  PRMT R4, R4, 0x7632, R4 ;  /* 0x0000763204047816 */ /* 0x000fe40000000004 */
[----:B------:R-:W-:-:S02]  /*11a0*/  PRMT R7, R5, 0x7632, R7 ;  /* 0x0000763205077816 */ /* 0x000fc40000000007 */
[----:B------:R-:W-:Y:S02]  /*11b0*/  @P2 F2FP.BF16.F32.PACK_AB R12, RZ, R18 ;  /* 0x00000012ff0c223e */ /* 0x000fe400000010ff */
[----:B------:R-:W-:Y:S02]  /*11c0*/  @P1 F2FP.BF16.F32.PACK_AB R2, RZ, R14 ;  /* 0x0000000eff02123e */ /* 0x000fe400000010ff */
[----:B------:R-:W-:Y:S02]  /*11d0*/  @P0 F2FP.BF16.F32.PACK_AB R11, RZ, R19 ;  /* 0x00000013ff0b023e */ /* 0x000fe400000010ff */
[----:B------:R-:W-:Y:S02]  /*11e0*/  @P3 F2FP.BF16.F32.PACK_AB R3, RZ, R13 ;  /* 0x0000000dff03323e */ /* 0x000fe400000010ff */
[----:B------:R-:W-:Y:S02]  /*11f0*/  @P5 F2FP.BF16.F32.PACK_AB R5, RZ, R6 ;  /* 0x00000006ff05523e */ /* 0x000fe400000010ff */
[----:B------:R-:W-:-:S02]  /*1200*/  @P4 F2FP.BF16.F32.PACK_AB R4, RZ, R15 ;  /* 0x0000000fff04423e */ /* 0x000fc400000010ff */
[----:B------:R-:W-:Y:S01]  /*1210*/  @P6 F2FP.BF16.F32.PACK_AB R7, RZ, R16 ;  /* 0x00000010ff07623e */ /* 0x000fe200000010ff */
[----:B------:R-:W-:Y:S01]  /*1220*/  IMAD.WIDE.U32 R8, R0, 0x8, R8 ;  /* 0x0000000800087825 */ /* 0x000fe200078e0008 */
[----:B------:R-:W-:Y:S02]  /*1230*/  PRMT R13, R10, 0x5410, R2 ;  /* 0x000054100a0d7816 */ /* 0x000fe40000000002 */
[----:B------:R-:W-:Y:S02]  /*1240*/  PRMT R12, R12, 0x5410, R11 ;  /* 0x000054100c0c7816 */ /* 0x000fe4000000000b */
[----:B------:R-:W-:Y:S02]  /*1250*/  PRMT R4, R3, 0x5410, R4 ;  /* 0x0000541003047816 */ /* 0x000fe40000000004 */
[----:B------:R-:W-:Y:S01]  /*1260*/  PRMT R5, R5, 0x5410, R7 ;  /* 0x0000541005057816 */ /* 0x000fe20000000007 */
[----:B------:R-:W-:Y:S04]  /*1270*/  STG.E.64 desc[UR4][R8.64], R12 ;  /* 0x0000000c08007986 */ /* 0x000fe8000c101b04 */
[----:B------:R-:W-:Y:S01]  /*1280*/  STG.E.64 desc[UR4][R8.64+0x400], R4 ;  /* 0x0004000408007986 */ /* 0x000fe2000c101b04 */
[----:B------:R-:W-:Y:S05]  /*1290*/  EXIT ;  /* 0x000000000000794d */ /* 0x000fea0003800000 */
.L_x_916:
        /* <DEDUP_REMOVED lines=14> */
.L_x_32314:


//--------------------- .text._ZN2at6native29vectorized_elementwise_kernelILi8ENS0_13BinaryFunctorIN3c108BFloat16ES4_S4_ZZZNS0_21heaviside_kernel_cudaERNS_18TensorIteratorBaseEENKUlvE_clEvENKUlvE8_clEvEUlS4_S4_E_EESt5arrayIPcLm3EEEEviT0_T1_ --------------------------
	.section	.text._ZN2at6native29vectorized_elementwise_kernelILi8ENS0_13BinaryFunctorIN3c108BFloat16ES4_S4_ZZZNS0_21heaviside_kernel_cudaERNS_18TensorIteratorBaseEENKUlvE_clEvENKUlvE8_clEvEUlS4_S4_E_EESt5arrayIPcLm3EEEEviT0_T1_,"ax",@progbits
	.align	128
        .global         _ZN2at6native29vectorized_elementwise_kernelILi8ENS0_13BinaryFunctorIN3c108BFloat16ES4_S4_ZZZNS0_21heaviside_kernel_cudaERNS_18TensorIteratorBaseEENKUlvE_clEvENKUlvE8_clEvEUlS4_S4_E_EESt5arrayIPcLm3EEEEviT0_T1_
        .type           _ZN2at6native29vectorized_elementwise_kernelILi8ENS0_13BinaryFunctorIN3c108BFloat16ES4_S4_ZZZNS0_21heaviside_kernel_cudaERNS_18TensorIteratorBaseEENKUlvE_clEvENKUlvE8_clEvEUlS4_S4_E_EESt5arrayIPcLm3EEEEviT0_T1_,@function
        .size           _ZN2at6native29vectorized_elementwise_kernelILi8ENS0_13BinaryFunctorIN3c108BFloat16ES4_S4_ZZZNS0_21heaviside_kernel_cudaERNS_18TensorIteratorBaseEENKUlvE_clEvENKUlvE8_clEvEUlS4_S4_E_EESt5arrayIPcLm3EEEEviT0_T1_,(.L_x_32315 - _ZN2at6native29vectorized_elementwise_kernelILi8ENS0_13BinaryFunctorIN3c108BFloat16ES4_S4_ZZZNS0_21heaviside_kernel_cudaERNS_18TensorIteratorBaseEENKUlvE_clEvENKUlvE8_clEvEUlS4_S4_E_EESt5arrayIPcLm3EEEEviT0_T1_)
        .other          _ZN2at6native29vectorized_elementwise_kernelILi8ENS0_13BinaryFunctorIN3c108BFloat16ES4_S4_ZZZNS0_21heaviside_kernel_cudaERNS_18TensorIteratorBaseEENKUlvE_clEvENKUlvE8_clEvEUlS4_S4_E_EESt5arrayIPcLm3EEEEviT0_T1_,@"STO_CUDA_ENTRY STV_DEFAULT"
_ZN2at6native29vectorized_elementwise_kernelILi8ENS0_13BinaryFunctorIN3c108BFloat16ES4_S4_ZZZNS0_21heaviside_kernel_cudaERNS_18TensorIteratorBaseEENKUlvE_clEvENKUlvE8_clEvEUlS4_S4_E_EESt5arrayIPcLm3EEEEviT0_T1_:
.text._ZN2at6native29vectorized_elementwise_kernelILi8ENS0_13BinaryFunctorIN3c108BFloat16ES4_S4_ZZZNS0_21heaviside_kernel_cudaERNS_18TensorIteratorBaseEENKUlvE_clEvENKUlvE8_clEvEUlS4_S4_E_EESt5arrayIPcLm3EEEEviT0_T1_:
        /* <DEDUP_REMOVED lines=116> */
.L_x_919:
[----:B------:R-:W-:Y:S05]  /*0740*/  BSYNC.RECONVERGENT B0 ;  /* 0x0000000000007941 */ /* 0x000fea0003800200 */
.L_x_918:
        /* <DEDUP_REMOVED lines=10> */
.L_x_921:
[----:B------:R-:W-:Y:S05]  /*07f0*/  BSYNC.RECONVERGENT B0 ;  /* 0x0000000000007941 */ /* 0x000fea0003800200 */
.L_x_920:
        /* <DEDUP_REMOVED lines=10> */
.L_x_923:
[----:B------:R-:W-:Y:S05]  /*08a0*/  BSYNC.RECONVERGENT B0 ;  /* 0x0000000000007941 */ /* 0x000fea0003800200 */
.L_x_922:
[----:B------:R-:W-:Y:S04]  /*08b0*/  BSSY.RECONVERGENT B0, `(.L_x_924) ;  /* 0x0000007000007945 */ /* 0x000fe80003800200 */
[----:B------:R-:W-:Y:S05]  /*08c0*/  @P2 BRA `(.L_x_925) ;  /* 0x0000000000142947 */ /* 0x000fea0003800000 */
[----:B------:R-:W-:-:S05]  /*08d0*/  IMAD.U32 R10, R10, 0x10000, RZ ;  /* 0x000100000a0a7824 */ /* 0x000fca00078e00ff */
[----:B------:R-:W-:-:S13]  /*08e0*/  FSETP.NEU.FTZ.AND P1, PT, R10, RZ, PT ;  /* 0x000000ff0a00720b */ /* 0x000fda0003f3d000 */
[----:B------:R-:W-:-:S04]  /*08f0*/  @P1 FSET.BF.GT.FTZ.AND R5, R10, RZ, PT ;  /* 0x000000ff0a05120a */ /* 0x000fc80003814000 */
[----:B------:R-:W-:-:S04]  /*0900*/  @P1 F2FP.BF16.F32.PACK_AB R5, RZ, R5 ;  /* 0x00000005ff05123e */ /* 0x000fc800000010ff */
[----:B------:R-:W-:-:S07]  /*0910*/  @P1 PRMT R2, R5, 0x7610, R2 ;  /* 0x0000761005021816 */ /* 0x000fce0000000002 */
.L_x_925:
[----:B------:R-:W-:Y:S05]  /*0920*/  BSYNC.RECONVERGENT B0 ;  /* 0x0000000000007941 */ /* 0x000fea0003800200 */
.L_x_924:
[----:B------:R-:W-:Y:S04]  /*0930*/  BSSY.RECONVERGENT B0, `(.L_x_926) ;  /* 0x0000007000007945 */ /* 0x000fe80003800200 */
[----:B------:R-:W-:Y:S05]  /*0940*/  @P3 BRA `(.L_x_927) ;  /* 0x0000000000143947 */ /* 0x000fea0003800000 */
[----:B------:R-:W-:-:S05]  /*0950*/  IMAD.U32 R11, R11, 0x10000, RZ ;  /* 0x000100000b0b7824 */ /* 0x000fca00078e00ff */
[----:B------:R-:W-:-:S13]  /*0960*/  FSETP.NEU.FTZ.AND P1, PT, R11, RZ, PT ;  /* 0x000000ff0b00720b */ /* 0x000fda0003f3d000 */
[----:B------:R-:W-:-:S04]  /*0970*/  @P1 FSET.BF.GT.FTZ.AND R5, R11, RZ, PT ;  /* 0x000000ff0b05120a */ /* 0x000fc80003814000 */
[----:B------:R-:W-:-:S04]  /*0980*/  @P1 F2FP.BF16.F32.PACK_AB R5, RZ, R5 ;  /* 0x00000005ff05123e */ /* 0x000fc800000010ff */
[----:B------:R-:W-:-:S07]  /*0990*/  @P1 PRMT R0, R5, 0x7610, R0 ;  /* 0x0000761005001816 */ /* 0x000fce0000000000 */
.L_x_927:
[----:B------:R-:W-:Y:S05]  /*09a0*/  BSYNC.RECONVERGENT B0 ;  /* 0x0000000000007941 */ /* 0x000fea0003800200 */
.L_x_926:
[----:B------:R-:W-:Y:S04]  /*09b0*/  BSSY.RECONVERGENT B0, `(.L_x_928) ;  /* 0x0000007000007945 */ /* 0x000fe80003800200 */
[----:B------:R-:W-:Y:S05]  /*09c0*/  @P4 BRA `(.L_x_929) ;  /* 0x0000000000144947 */ /* 0x000fea0003800000 */
[----:B------:R-:W-:-:S05]  /*09d0*/  IMAD.U32 R18, R18, 0x10000, RZ ;  /* 0x0001000012127824 */ /* 0x000fca00078e00ff */
[----:B------:R-:W-:-:S13]  /*09e0*/  FSETP.NEU.FTZ.AND P1, PT, R18, RZ, PT ;  /* 0x000000ff1200720b */ /* 0x000fda0003f3d000 */
[----:B------:R-:W-:-:S04]  /*09f0*/  @P1 FSET.BF.GT.FTZ.AND R5, R18, RZ, PT ;  /* 0x000000ff1205120a */ /* 0x000fc80003814000 */
[----:B------:R-:W-:-:S04]  /*0a00*/  @P1 F2FP.BF16.F32.PACK_AB R5, RZ, R5 ;  /* 0x00000005ff05123e */ /* 0x000fc800000010ff */
[----:B------:R-:W-:-:S07]  /*0a10*/  @P1 PRMT R27, R5, 0x7610, R27 ;  /* 0x00007610051b1816 */ /* 0x000fce000000001b */
.L_x_929:
[----:B------:R-:W-:Y:S05]  /*0a20*/  BSYNC.RECONVERGENT B0 ;  /* 0x0000000000007941 */ /* 0x000fea0003800200 */
.L_x_928:
[----:B------:R-:W-:Y:S04]  /*0a30*/  BSSY.RECONVERGENT B0, `(.L_x_930) ;  /* 0x0000007000007945 */ /* 0x000fe80003800200 */
[----:B------:R-:W-:Y:S05]  /*0a40*/  @P5 BRA `(.L_x_931) ;  /* 0x0000000000145947 */ /* 0x000fea0003800000 */
[----:B------:R-:W-:-:S05]  /*0a50*/  IMAD.U32 R19, R19, 0x10000, RZ ;  /* 0x0001000013137824 */ /* 0x000fca00078e00ff */
[----:B------:R-:W-:-:S13]  /*0a60*/  FSETP.NEU.FTZ.AND P1, PT, R19, RZ, PT ;  /* 0x000000ff1300720b */ /* 0x000fda0003f3d000 */
[----:B------:R-:W-:-:S04]  /*0a70*/  @P1 FSET.BF.GT.FTZ.AND R5, R19, RZ, PT ;  /* 0x000000ff1305120a */ /* 0x000fc80003814000 */
[----:B------:R-:W-:-:S04]  /*0a80*/  @P1 F2FP.BF16.F32.PACK_AB R5, RZ, R5 ;  /* 0x00000005ff05123e */ /* 0x000fc800000010ff */
[----:B------:R-:W-:-:S07]  /*0a90*/  @P1 PRMT R26, R5, 0x7610, R26 ;  /* 0x00007610051a1816 */ /* 0x000fce000000001a */
.L_x_931:
[----:B------:R-:W-:Y:S05]  /*0aa0*/  BSYNC.RECONVERGENT B0 ;  /* 0x0000000000007941 */ /* 0x000fea0003800200 */
.L_x_930:
[----:B------:R-:W-:Y:S04]  /*0ab0*/  BSSY.RECONVERGENT B0, `(.L_x_932) ;  /* 0x0000007000007945 */ /* 0x000fe80003800200 */
[----:B------:R-:W-:Y:S05]  /*0ac0*/  @P6 BRA `(.L_x_933) ;  /* 0x0000000000146947 */ /* 0x000fea0003800000 */
[----:B------:R-:W-:-:S05]  /*0ad0*/  IMAD.U32 R22, R22, 0x10000, RZ ;  /* 0x0001000016167824 */ /* 0x000fca00078e00ff */
[----:B------:R-:W-:-:S13]  /*0ae0*/  FSETP.NEU.FTZ.AND P1, PT, R22, RZ, PT ;  /* 0x000000ff1600720b */ /* 0x000fda0003f3d000 */
[----:B------:R-:W-:-:S04]  /*0af0*/  @P1 FSET.BF.GT.FTZ.AND R5, R22, RZ, PT ;  /* 0x000000ff1605120a */ /* 0x000fc80003814000 */
[----:B------:R-:W-:-:S04]  /*0b00*/  @P1 F2FP.BF16.F32.PACK_AB R5, RZ, R5 ;  /* 0x00000005ff05123e */ /* 0x000fc800000010ff */
[----:B------:R-:W-:-:S07]  /*0b10*/  @P1 PRMT R25, R5, 0x7610, R25 ;  /* 0x0000761005191816 */ /* 0x000fce0000000019 */
.L_x_933:
[----:B------:R-:W-:Y:S05]  /*0b20*/  BSYNC.RECONVERGENT B0 ;  /* 0x0000000000007941 */ /* 0x000fea0003800200 */
.L_x_932:
        /* <DEDUP_REMOVED lines=18> */
.L_x_936:
[----:B------:R-:W-:-:S13]  /*0c50*/  ISETP.GE.U32.AND P0, PT, R6, R4, PT ;  /* 0x000000040600720c */ /* 0x000fda0003f06070 */
[----:B------:R-:W-:Y:S05]  /*0c60*/  @P0 BRA `(.L_x_938) ;  /* 0x0000000000300947 */ /* 0x000fea0003800000 */
[----:B0-----:R-:W0:Y:S01]  /*0c70*/  LDC.64 R8, c[0x0][0x388] ;  /* 0x0000e200ff087b82 */ /* 0x001e220000000a00 */
[----:B------:R-:W-:Y:S02]  /*0c80*/  IMAD.IADD R5, R3, 0x1, R6 ;  /* 0x0000000103057824 */ /* 0x000fe400078e0206 */
[----:B------:R-:W-:Y:S02]  /*0c90*/  VIADD R6, R6, 0x80 ;  /* 0x0000008006067836 */ /* 0x000fe40000000000 */
[----:B0-----:R-:W-:-:S05]  /*0ca0*/  IMAD.WIDE.U32 R8, R5, 0x2, R8 ;  /* 0x0000000205087825 */ /* 0x001fca00078e0008 */
[----:B------:R1:W-:Y:S02]  /*0cb0*/  STG.E.U16 desc[UR4][R8.64], R2 ;  /* 0x0000000208007986 */ /* 0x0003e4000c101504 */
.L_x_937:
[----:B------:R-:W-:-:S13]  /*0cc0*/  ISETP.GE.U32.AND P0, PT, R6, R4, PT ;  /* 0x000000040600720c */ /* 0x000fda0003f06070 */
[----:B------:R-:W-:Y:S05]  /*0cd0*/  @P0 BRA `(.L_x_939) ;  /* 0x0000000000340947 */ /* 0x000fea0003800000 */
[----:B01----:R-:W0:Y:S01]  /*0ce0*/  LDC.64 R8, c[0x0][0x388] ;  /* 0x0000e200ff087b82 */ /* 0x003e220000000a00 */
[----:B------:R-:W-:Y:S02]  /*0cf0*/  IMAD.IADD R5, R3, 0x1, R6 ;  /* 0x0000000103057824 */ /* 0x000fe400078e0206 */
[----:B------:R-:W-:Y:S02]  /*0d00*/  VIADD R6, R6, 0x80 ;  /* 0x0000008006067836 */ /* 0x000fe40000000000 */
[----:B0-----:R-:W-:-:S05]  /*0d10*/  IMAD.WIDE.U32 R8, R5, 0x2, R8 ;  /* 0x0000000205087825 */ /* 0x001fca00078e0008 */
[----:B------:R1:W-:Y:S02]  /*0d20*/  STG.E.U16 desc[UR4][R8.64], R0 ;  /* 0x0000000008007986 */ /* 0x0003e4000c101504 */
.L_x_938:
        /* <DEDUP_REMOVED lines=8> */
.L_x_939:
[----:B------:R-:W-:Y:S05]  /*0db0*/  BSYNC.RELIABLE B1 ;  /* 0x0000000000017941 */ /* 0x000fea0003800100 */
.L_x_935:
[----:B------:R-:W-:-:S13]  /*0dc0*/  ISETP.GE.U32.AND P0, PT, R6, R4, PT ;  /* 0x000000040600720c */ /* 0x000fda0003f06070 */
[----:B012---:R-:W0:Y:S01]  /*0dd0*/  @!P0 LDC.64 R8, c[0x0][0x388] ;  /* 0x0000e200ff088b82 */ /* 0x007e220000000a00 */
[----:B------:R-:W-:Y:S02]  /*0de0*/  @!P0 IMAD.IADD R5, R3, 0x1, R6 ;  /* 0x0000000103058824 */ /* 0x000fe400078e0206 */
[----:B------:R-:W-:Y:S02]  /*0df0*/  @!P0 VIADD R6, R6, 0x80 ;  /* 0x0000008006068836 */ /* 0x000fe40000000000 */
[----:B0-----:R-:W-:-:S05]  /*0e00*/  @!P0 IMAD.WIDE.U32 R8, R5, 0x2, R8 ;  /* 0x0000000205088825 */ /* 0x001fca00078e0008 */
[----:B------:R2:W-:Y:S02]  /*0e10*/  @!P0 STG.E.U16 desc[UR4][R8.64], R26 ;  /* 0x0000001a08008986 */ /* 0x0005e4000c101504 */
.L_x_940:
[----:B------:R-:W-:Y:S05]  /*0e20*/  BSYNC.RECONVERGENT B0 ;  /* 0x0000000000007941 */ /* 0x000fea0003800200 */
.L_x_934:
        /* <DEDUP_REMOVED lines=8> */
.L_x_917:
[----:B------:R-:W0:Y:S01]  /*0eb0*/  S2R R13, SR_TID.X ;  /* 0x00000000000d7919 */ /* 0x000e220000002100 */
[----:B------:R-:W1:Y:S08]  /*0ec0*/  LDC.64 R4, c[0x0][0x390] ;  /* 0x0000e400ff047b82 */ /* 0x000e700000000a00 */
[----:B------:R-:W2:Y:S08]  /*0ed0*/  LDC.64 R6, c[0x0][0x398] ;  /* 0x0000e600ff067b82 */ /* 0x000eb00000000a00 */
[----:B------:R-:W3:Y:S01]  /*0ee0*/  LDC.64 R14, c[0x0][0x388] ;  /* 0x0000e200ff0e7b82 */ /* 0x000ee20000000a00 */
[----:B-1----:R-:W-:-:S04]  /*0ef0*/  IMAD.WIDE.U32 R4, R3, 0x2, R4 ;  /* 0x0000000203047825 */ /* 0x002fc800078e0004 */
[----:B0-----:R-:W-:-:S06]  /*0f00*/  IMAD.WIDE.U32 R8, R13, 0x10, R4 ;  /* 0x000000100d087825 */ /* 0x001fcc00078e0004 */
[----:B------:R-:W4:Y:S01]  /*0f10*/  LDG.E.128 R8, desc[UR4][R8.64] ;  /* 0x0000000408087981 */ /* 0x000f22000c1e1d00 */
[----:B--2---:R-:W-:-:S04]  /*0f20*/  IMAD.WIDE.U32 R4, R3, 0x2, R6 ;  /* 0x0000000203047825 */ /* 0x004fc800078e0006 */
[----:B------:R-:W-:-:S06]  /*0f30*/  IMAD.WIDE.U32 R4, R13, 0x10, R4 ;  /* 0x000000100d047825 */ /* 0x000fcc00078e0004 */
[----:B------:R-:W2:Y:S01]  /*0f40*/  LDG.E.128 R4, desc[UR4][R4.64] ;  /* 0x0000000404047981 */ /* 0x000ea2000c1e1d00 */
[----:B---3--:R-:W-:-:S04]  /*0f50*/  IMAD.WIDE.U32 R2, R3, 0x2, R14 ;  /* 0x0000000203027825 */ /* 0x008fc800078e000e */
[----:B------:R-:W-:-:S04]  /*0f60*/  IMAD.WIDE.U32 R2, R13, 0x10, R2 ;  /* 0x000000100d027825 */ /* 0x000fc800078e0002 */
[----:B----4-:R-:W-:Y:S01]  /*0f70*/  IMAD.U32 R0, R8, 0x10000, RZ ;  /* 0x0001000008007824 */ /* 0x010fe200078e00ff */
[C---:B------:R-:W-:Y:S01]  /*0f80*/  PRMT R16, R9.reuse, 0x7632, R16 ;  /* 0x0000763209107816 */ /* 0x040fe20000000010 */
[----:B------:R-:W-:Y:S01]  /*0f90*/  IMAD.U32 R12, R10, 0x10000, RZ ;  /* 0x000100000a0c7824 */ /* 0x000fe200078e00ff */
[----:B------:R-:W-:Y:S01]  /*0fa0*/  PRMT R15, R8, 0x7632, R15 ;  /* 0x00007632080f7816 */ /* 0x000fe2000000000f */
[----:B------:R-:W-:Y:S01]  /*0fb0*/  IMAD.U32 R14, R9, 0x10000, RZ ;  /* 0x00010000090e7824 */ /* 0x000fe200078e00ff */
[----:B------:R-:W-:Y:S02]  /*0fc0*/  FSETP.NEU.FTZ.AND P0, PT, R0, RZ, PT ;  /* 0x000000ff0000720b */ /* 0x000fe40003f1d000 */
[----:B------:R-:W-:Y:S01]  /*0fd0*/  PRMT R17, R10, 0x7632, R17 ;  /* 0x000076320a117816 */ /* 0x000fe20000000011 */
[C---:B------:R-:W-:Y:S01]  /*0fe0*/  IMAD.U32 R10, R11.reuse, 0x10000, RZ ;  /* 0x000100000b0a7824 */ /* 0x040fe200078e00ff */
[----:B------:R-:W-:Y:S01]  /*0ff0*/  PRMT R18, R11, 0x7632, R18 ;  /* 0x000076320b127816 */ /* 0x000fe20000000012 */
[----:B------:R-:W-:Y:S01]  /*1000*/  IMAD.U32 R11, R16, 0x10000, RZ ;  /* 0x00010000100b7824 */ /* 0x000fe200078e00ff */
[----:B------:R-:W-:Y:S01]  /*1010*/  FSETP.NEU.FTZ.AND P1, PT, R14, RZ, PT ;  /* 0x000000ff0e00720b */ /* 0x000fe20003f3d000 */
[----:B------:R-:W-:Y:S01]  /*1020*/  IMAD.U32 R15, R15, 0x10000, RZ ;  /* 0x000100000f0f7824 */ /* 0x000fe200078e00ff */
[----:B------:R-:W-:Y:S01]  /*1030*/  FSETP.NEU.FTZ.AND P3, PT, R12, RZ, PT ;  /* 0x000000ff0c00720b */ /* 0x000fe20003f7d000 */
[----:B------:R-:W-:Y:S01]  /*1040*/  IMAD.U32 R16, R17, 0x10000, RZ ;  /* 0x0001000011107824 */ /* 0x000fe200078e00ff */
[----:B------:R-:W-:Y:S01]  /*1050*/  FSETP.NEU.FTZ.AND P5, PT, R10, RZ, PT ;  /* 0x000000ff0a00720b */ /* 0x000fe20003fbd000 */
[----:B------:R-:W-:Y:S01]  /*1060*/  IMAD.U32 R18, R18, 0x10000, RZ ;  /* 0x0001000012127824 */ /* 0x000fe200078e00ff */
[----:B------:R-:W-:-:S02]  /*1070*/  FSETP.NEU.FTZ.AND P2, PT, R11, RZ, PT ;  /* 0x000000ff0b00720b */ /* 0x000fc40003f5d000 */
[----:B------:R-:W-:Y:S02]  /*1080*/  @P0 FSET.BF.GT.FTZ.AND R9, R0, RZ, PT ;  /* 0x000000ff0009020a */ /* 0x000fe40003814000 */
[----:B--2---:R-:W-:Y:S02]  /*1090*/  PRMT R0, R4, 0x7632, R0 ;  /* 0x0000763204007816 */ /* 0x004fe40000000000 */
[----:B------:R-:W-:Y:S02]  /*10a0*/  @P0 F2FP.BF16.F32.PACK_AB R4, RZ, R9 ;  /* 0x00000009ff04023e */ /* 0x000fe400000010ff */
[----:B------:R-:W-:Y:S02]  /*10b0*/  FSETP.NEU.FTZ.AND P0, PT, R15, RZ, PT ;  /* 0x000000ff0f00720b */ /* 0x000fe40003f1d000 */
[----:B------:R-:W-:Y:S02]  /*10c0*/  FSETP.NEU.FTZ.AND P4, PT, R16, RZ, PT ;  /* 0x000000ff1000720b */ /* 0x000fe40003f9d000 */
[----:B------:R-:W-:-:S02]  /*10d0*/  FSETP.NEU.FTZ.AND P6, PT, R18, RZ, PT ;  /* 0x000000ff1200720b */ /* 0x000fc40003fdd000 */
[----:B------:R-:W-:Y:S02]  /*10e0*/  @P1 FSET.BF.GT.FTZ.AND R14, R14, RZ, PT ;  /* 0x000000ff0e0e120a */ /* 0x000fe40003814000 */
[----:B------:R-:W-:Y:S02]  /*10f0*/  @P3 FSET.BF.GT.FTZ.AND R12, R12, RZ, PT ;  /* 0x000000ff0c0c320a */ /* 0x000fe40003814000 */
[----:B------:R-:W-:Y:S02]  /*1100*/  @P5 FSET.BF.GT.FTZ.AND R17, R10, RZ, PT ;  /* 0x000000ff0a11520a */ /* 0x000fe40003814000 */
[----:B------:R-:W-:Y:S02]  /*1110*/  @P2 FSET.BF.GT.FTZ.AND R11, R11, RZ, PT ;  /* 0x000000ff0b0b220a */ /* 0x000fe40003814000 */
[----:B------:R-:W-:Y:S02]  /*1120*/  @P0 FSET.BF.GT.FTZ.AND R15, R15, RZ, PT ;  /* 0x000000ff0f0f020a */ /* 0x000fe40003814000 */
[----:B------:R-:W-:-:S02]  /*1130*/  @P4 FSET.BF.GT.FTZ.AND R16, R16, RZ, PT ;  /* 0x000000ff1010420a */ /* 0x000fc40003814000 */
[----:B------:R-:W-:Y:S02]  /*1140*/  @P6 FSET.BF.GT.FTZ.AND R18, R18, RZ, PT ;  /* 0x000000ff1212620a */ /* 0x000fe40003814000 */
        /* <DEDUP_REMOVED lines=10> */
[----:B------:R-:W-:-:S02]  /*11f0*/  @P6 F2FP.BF16.F32.PACK_AB R10, RZ, R18 ;  /* 0x00000012ff0a623e */ /* 0x000fc400000010ff */
[----:B------:R-:W-:Y:S02]  /*1200*/  PRMT R4, R4, 0x5410, R0 ;  /* 0x0000541004047816 */ /* 0x000fe40000000000 */
[----:B------:R-:W-:Y:S02]  /*1210*/  PRMT R5, R8, 0x5410, R5 ;  /* 0x0000541008057816 */ /* 0x000fe40000000005 */
[----:B------:R-:W-:Y:S02]  /*1220*/  PRMT R6, R6, 0x5410, R9 ;  /* 0x0000541006067816 */ /* 0x000fe40000000009 */
[----:B------:R-:W-:-:S05]  /*1230*/  PRMT R7, R7, 0x5410, R10 ;  /* 0x0000541007077816 */ /* 0x000fca000000000a */
[----:B------:R-:W-:Y:S01]  /*1240*/  STG.E.128 desc[UR4][R2.64], R4 ;  /* 0x0000000402007986 */ /* 0x000fe2000c101d04 */
[----:B------:R-:W-:Y:S05]  /*1250*/  EXIT ;  /* 0x000000000000794d */ /* 0x000fea0003800000 */
.L_x_941:
        /* <DEDUP_REMOVED lines=10> */
.L_x_32315:


//--------------------- .text._ZN2at6native18elementwise_kernelILi128ELi4EZNS0_15gpu_kernel_implINS0_13BUnaryFunctorIN3c108BFloat16ES5_S5_ZZZNS0_21heaviside_kernel_cudaERNS_18TensorIteratorBaseEENKUlvE_clEvENKUlvE8_clEvEUlS5_S5_E_EEEEvS7_RKT_EUliE_EEviT1_ --------------------------
	.section	.text._ZN2at6native18elementwise_kernelILi128ELi4EZNS0_15gpu_kernel_implINS0_13BUnaryFunctorIN3c108BFloat16ES5_S5_ZZZNS0_21heaviside_kernel_cudaERNS_18TensorIteratorBaseEENKUlvE_clEvENKUlvE8_clEvEUlS5_S5_E_EEEEvS7_RKT_EUliE_EEviT1_,"ax",@progbits
	.align	128
        .global         _ZN2at6native18elementwise_kernelILi128ELi4EZNS0_15gpu_kernel_implINS0_13BUnaryFunctorIN3c108BFloat16ES5_S5_ZZZNS0_21heaviside_kernel_cudaERNS_18TensorIteratorBaseEENKUlvE_clEvENKUlvE8_clEvEUlS5_S5_E_EEEEvS7_RKT_EUliE_EEviT1_
        .type           _ZN2at6native18elementwise_kernelILi128ELi4EZNS0_15gpu_kernel_implINS0_13BUnaryFunctorIN3c108BFloat16ES5_S5_ZZZNS0_21heaviside_kernel_cudaERNS_18TensorIteratorBaseEENKUlvE_clEvENKUlvE8_clEvEUlS5_S5_E_EEEEvS7_RKT_EUliE_EEviT1_,@function
        .size           _ZN2at6native18elementwise_kernelILi128ELi4EZNS0_15gpu_kernel_implINS0_13BUnaryFunctorIN3c108BFloat16ES5_S5_ZZZNS0_21heaviside_kernel_cudaERNS_18TensorIteratorBaseEENKUlvE_clEvENKUlvE8_clEvEUlS5_S5_E_EEEEvS7_RKT_EUliE_EEviT1_,(.L_x_32316 - _ZN2at6native18elementwise_kernelILi128ELi4EZNS0_15gpu_kernel_implINS0_13BUnaryFunctorIN3c108BFloat16ES5_S5_ZZZNS0_21heaviside_kernel_cudaERNS_18TensorIteratorBaseEENKUlvE_clEvENKUlvE8_clEvEUlS5_S5_E_EEEEvS7_RKT_EUliE_EEviT1_)
        .other          _ZN2at6native18elementwise_kernelILi128ELi4EZNS0_15gpu_kernel_implINS0_13BUnaryFunctorIN3c108BFloat16ES5_S5_ZZZNS0_21heaviside_kernel_cudaERNS_18TensorIteratorBaseEENKUlvE_clEvENKUlvE8_clEvEUlS5_S5_E_EEEEvS7_RKT_EUliE_EEviT1_,@"STO_CUDA_ENTRY STV_DEFAULT"
_ZN2at6native18elementwise_kernelILi128ELi4EZNS0_15gpu_kernel_implINS0_13BUnaryFunctorIN3c108BFloat16ES5_S5_ZZZNS0_21heaviside_kernel_cudaERNS_18TensorIteratorBaseEENKUlvE_clEvENKUlvE8_clEvEUlS5_S5_E_EEEEvS7_RKT_EUliE_EEviT1_:
.text._ZN2at6native18elementwise_kernelILi128ELi4EZNS0_15gpu_kernel_implINS0_13BUnaryFunctorIN3c108BFloat16ES5_S5_ZZZNS0_21heaviside_kernel_cudaERNS_18TensorIteratorBaseEENKUlvE_clEvENKUlvE8_clEvEUlS5_S5_E_EEEEvS7_RKT_EUliE_EEviT1_:
[----:B------:R-:W0:Y:S01]  /*0000*/  LDC R1, c[0x0][0x37c] ;  /* 0x0000df00ff017b82 */ /* 0x000e220000000800 */
[----:B------:R-:W1:Y:S07]  /*0010*/  S2R R17, SR_TID.X ;  /* 0x0000000000117919 */ /* 0x000e6e0000002100 */
[----:B------:R-:W2:Y:S01]  /*0020*/  S2UR UR4, SR_CTAID.X ;  /* 0x00000000000479c3 */ /* 0x000ea20000002500 */
[----:B------:R-:W3:Y:S01]  /*0030*/  LDCU UR39, c[0x0][0x388] ;  /* 0x00007100ff2777ac */ /* 0x000ee20008000800 */
[----:B------:R-:W-:Y:S01]  /*0040*/  BSSY.RECONVERGENT B6, `(.L_x_942) ;  /* 0x000032e000067945 */ /* 0x000fe20003800200 */
[----:B------:R-:W4:Y:S01]  /*0050*/  LDCU UR5, c[0x0][0x380] ;  /* 0x00007000ff0577ac */ /* 0x000f220008000800 */
[----:B------:R-:W5:Y:S01]  /*0060*/  LDCU.U16 UR6, c[0x0][0x592] ;  /* 0x0000b240ff0677ac */ /* 0x000f620008000400 */
[----:B------:R-:W0:Y:S01]  /*0070*/  LDCU.64 UR36, c[0x0][0x358] ;  /* 0x00006b00ff2477ac */ /* 0x000e220008000a00 */
[----:B------:R-:W0:Y:S01]  /*0080*/  LDCU.U8 UR41, c[0x0][0x594] ;  /* 0x0000b280ff2977ac */ /* 0x000e220008000000 */
[----:B---3--:R-:W-:Y:S01]  /*0090*/  UIADD3 UR40, UPT, UPT, UR39, -0x1, URZ ;  /* 0xffffffff27287890 */ /* 0x008fe2000fffe0ff */
[----:B------:R-:W3:Y:S01]  /*00a0*/  LDCU.U8 UR42, c[0x0][0x595] ;  /* 0x0000b2a0ff2a77ac */ /* 0x000ee20008000000 */
[----:B--2---:R-:W-:Y:S01]  /*00b0*/  USHF.L.U32 UR4, UR4, 0x9, URZ ;  /* 0x0000000904047899 */ /* 0x004fe200080006ff */
[----:B-----5:R-:W-:Y:S01]  /*00c0*/  IMAD.U32 R19, RZ, RZ, UR6 ;  /* 0x00000006ff137e24 */ /* 0x020fe2000f8e00ff */
        /* <DEDUP_REMOVED lines=8> */
[----:B------:R-:W-:-:S06]  /*0150*/  IMAD.MOV.U32 R16, RZ, RZ, RZ ;  /* 0x000000ffff107224 */ /* 0x000fcc00078e00ff */
[----:B------:R-:W-:Y:S05]  /*0160*/  BRA.U !UP0, `(.L_x_944) ;  /* 0x0000001108a87547 */ /* 0x000fea000b800000 */
[----:B------:R-:W0:Y:S01]  /*0170*/  LDCU.64 UR4, c[0x0][0x390] ;  /* 0x00007200ff0477ac */ /* 0x000e220008000a00 */
[----:B------:R-:W-:Y:S01]  /*0180*/  HFMA2 R16, -RZ, RZ, 0, 0 ;  /* 0x00000000ff107431 */ /* 0x000fe200000001ff */
[----:B------:R-:W1:Y:S01]  /*0190*/  LDCU UR6, c[0x0][0x38c] ;  /* 0x00007180ff0677ac */ /* 0x000e620008000800 */
[----:B------:R-:W2:Y:S01]  /*01a0*/  LDCU.64 UR8, c[0x0][0x4b8] ;  /* 0x00009700ff0877ac */ /* 0x000ea20008000a00 */
[----:B------:R-:W-:Y:S02]  /*01b0*/  UISETP.NE.AND UP0, UPT, UR40, URZ, UPT ;  /* 0x000000ff2800728c */ /* 0x000fe4000bf05270 */
[----:B0-----:R-:W-:-:S05]  /*01c0*/  IMAD.HI.U32 R2, R17, UR4, R16 ;  /* 0x0000000411027c27 */ /* 0x001fca000f8e0010 */
[----:B------:R-:W-:-:S05]  /*01d0*/  SHF.R.U32.HI R3, RZ, UR5, R2 ;  /* 0x00000005ff037c19 */ /* 0x000fca0008011602 */
[----:B------:R-:W-:-:S04]  /*01e0*/  IMAD.MOV R0, RZ, RZ, -R3 ;  /* 0x000000ffff007224 */ /* 0x000fc800078e0a03 */
[----:B-1----:R-:W-:-:S04]  /*01f0*/  IMAD R0, R0, UR6, R17 ;  /* 0x0000000600007c24 */ /* 0x002fc8000f8e0211 */
[C---:B--2---:R-:W-:Y:S02]  /*0200*/  IMAD R16, R0.reuse, UR8, RZ ;  /* 0x0000000800107c24 */ /* 0x044fe4000f8e02ff */
[----:B------:R-:W-:Y:S01]  /*0210*/  IMAD R0, R0, UR9, RZ ;  /* 0x0000000900007c24 */ /* 0x000fe2000f8e02ff */
[----:B------:R-:W-:Y:S06]  /*0220*/  BRA.U !UP0, `(.L_x_944) ;  /* 0x0000001108787547 */ /* 0x000fec000b800000 */
[----:B------:R-:W0:Y:S01]  /*0230*/  LDCU.64 UR6, c[0x0][0x398] ;  /* 0x00007300ff0677ac */ /* 0x000e220008000a00 */
[----:B------:R-:W-:Y:S01]  /*0240*/  IMAD.MOV.U32 R2, RZ, RZ, RZ ;  /* 0x000000ffff027224 */ /* 0x000fe200078e00ff */
[----:B------:R-:W1:Y:S01]  /*0250*/  LDCU UR4, c[0x0][0x3a0] ;  /* 0x00007400ff0477ac */ /* 0x000e620008000800 */
[----:B------:R-:W2:Y:S01]  /*0260*/  LDCU.64 UR8, c[0x0][0x4c0] ;  /* 0x00009800ff0877ac */ /* 0x000ea20008000a00 */
[----:B------:R-:W-:Y:S01]  /*0270*/  UISETP.NE.AND UP0, UPT, UR38, 0x2, UPT ;  /* 0x000000022600788c */ /* 0x000fe2000bf05270 */
[----:B0-----:R-:W-:-:S05]  /*0280*/  IMAD.HI.U32 R4, R3, UR7, R2 ;  /* 0x0000000703047c27 */ /* 0x001fca000f8e0002 */
[----:B-1----:R-:W-:-:S05]  /*0290*/  SHF.R.U32.HI R5, RZ, UR4, R4 ;  /* 0x00000004ff057c19 */ /* 0x002fca0008011604 */
[----:B------:R-:W-:-:S04]  /*02a0*/  IMAD.MOV R2, RZ, RZ, -R5 ;  /* 0x000000ffff027224 */ /* 0x000fc800078e0a05 */
[----:B------:R-:W-:-:S04]  /*02b0*/  IMAD R3, R2, UR6, R3 ;  /* 0x0000000602037c24 */ /* 0x000fc8000f8e0203 */
[C---:B--2---:R-:W-:Y:S02]  /*02c0*/  IMAD R16, R3.reuse, UR8, R16 ;  /* 0x0000000803107c24 */ /* 0x044fe4000f8e0210 */
[----:B------:R-:W-:Y:S01]  /*02d0*/  IMAD R0, R3, UR9, R0 ;  /* 0x0000000903007c24 */ /* 0x000fe2000f8e0200 */
[----:B------:R-:W-:Y:S06]  /*02e0*/  BRA.U !UP0, `(.L_x_944) ;  /* 0x0000001108487547 */ /* 0x000fec000b800000 */
[----:B------:R-:W0:Y:S01]  /*02f0*/  LDCU.64 UR4, c[0x0][0x3a8] ;  /* 0x00007500ff0477ac */ /* 0x000e220008000a00 */
[----:B------:R-:W-:Y:S01]  /*0300*/  MOV R4, RZ ;  /* 0x000000ff00047202 */ /* 0x000fe20000000f00 */
[----:B------:R-:W1:Y:S01]  /*0310*/  LDCU UR6, c[0x0][0x3a4] ;  /* 0x00007480ff0677ac */ /* 0x000e620008000800 */
[----:B------:R-:W2:Y:S01]  /*0320*/  LDCU.64 UR8, c[0x0][0x4c8] ;  /* 0x00009900ff0877ac */ /* 0x000ea20008000a00 */
[----:B------:R-:W-:Y:S02]  /*0330*/  UISETP.NE.AND UP0, UPT, UR38, 0x3, UPT ;  /* 0x000000032600788c */ /* 0x000fe4000bf05270 */
[----:B0-----:R-:W-:-:S05]  /*0340*/  IMAD.HI.U32 R2, R5, UR4, R4 ;  /* 0x0000000405027c27 */ /* 0x001fca000f8e0004 */
[----:B------:R-:W-:-:S05]  /*0350*/  SHF.R.U32.HI R3, RZ, UR5, R2 ;  /* 0x00000005ff037c19 */ /* 0x000fca0008011602 */
[----:B------:R-:W-:-:S04]  /*0360*/  IMAD.MOV R4, RZ, RZ, -R3 ;  /* 0x000000ffff047224 */ /* 0x000fc800078e0a03 */
[----:B-1----:R-:W-:-:S04]  /*0370*/  IMAD R5, R4, UR6, R5 ;  /* 0x0000000604057c24 */ /* 0x002fc8000f8e0205 */
[C---:B--2---:R-:W-:Y:S02]  /*0380*/  IMAD R16, R5.reuse, UR8, R16 ;  /* 0x0000000805107c24 */ /* 0x044fe4000f8e0210 */
[----:B------:R-:W-:Y:S01]  /*0390*/  IMAD R0, R5, UR9, R0 ;  /* 0x0000000905007c24 */ /* 0x000fe2000f8e0200 */
        /* <DEDUP_REMOVED lines=14> */
[----:B------:R-:W-:Y:S01]  /*0480*/  HFMA2 R4, -RZ, RZ, 0, 0 ;  /* 0x00000000ff047431 */ /* 0x000fe200000001ff */
        /* <DEDUP_REMOVED lines=241> */
[----:B------:R-:W2:Y:S03]  /*13a0*/  LDCU.64 UR8, c[0x0][0x578] ;  /* 0x0000af00ff0877ac */ /* 0x000ea60008000a00 */
[----:B0-----:R-:W-:-:S05]  /*13b0*/  IMAD.HI.U32 R2, R5, UR4, R4 ;  /* 0x0000000405027c27 */ /* 0x001fca000f8e0004 */
[----:B------:R-:W-:-:S05]  /*13c0*/  SHF.R.U32.HI R2, RZ, UR5, R2 ;  /* 0x00000005ff027c19 */ /* 0x000fca0008011602 */
[----:B------:R-:W-:-:S04]  /*13d0*/  IMAD.MOV R3, RZ, RZ, -R2 ;  /* 0x000000ffff037224 */ /* 0x000fc800078e0a02 */
[----:B-1----:R-:W-:-:S04]  /*13e0*/  IMAD R5, R3, UR6, R5 ;  /* 0x0000000603057c24 */ /* 0x002fc8000f8e0205 */
[C---:B--2---:R-:W-:Y:S02]  /*13f0*/  IMAD R16, R5.reuse, UR8, R16 ;  /* 0x0000000805107c24 */ /* 0x044fe4000f8e0210 */
[----:B------:R-:W-:-:S07]  /*1400*/  IMAD R0, R5, UR9, R0 ;  /* 0x0000000905007c24 */ /* 0x000fce000f8e0200 */
.L_x_944:
        /* <DEDUP_REMOVED lines=16> */
[----:B0-----:R-:W-:Y:S01]  /*1510*/  F2FP.BF16.F32.PACK_AB R0, RZ, R0 ;  /* 0x00000000ff00723e */ /* 0x001fe200000010ff */
[----:B------:R-:W-:Y:S06]  /*1520*/  BRA `(.L_x_950) ;  /* 0x0000000c00947947 */ /* 0x000fec0003800000 */
.L_x_948:
[----:B------:R-:W2:Y:S02]  /*1530*/  LDG.E.U8 R2, desc[UR36][R2.64] ;  /* 0x0000002402027981 */ /* 0x000ea4000c1e1100 */
[----:B--2---:R-:W-:-:S04]  /*1540*/  I2FP.F32.U32 R0, R2 ;  /* 0x0000000200007245 */ /* 0x004fc80000201000 */
[----:B------:R-:W-:Y:S01]  /*1550*/  F2FP.BF16.F32.PACK_AB R0, RZ, R0 ;  /* 0x00000000ff00723e */ /* 0x000fe200000010ff */
[----:B------:R-:W-:Y:S06]  /*1560*/  BRA `(.L_x_950) ;  /* 0x0000000c00847947 */ /* 0x000fec0003800000 */
.L_x_947:
        /* <DEDUP_REMOVED lines=8> */
[----:B0-----:R-:W-:Y:S01]  /*15f0*/  F2FP.BF16.F32.PACK_AB R0, RZ, R0 ;  /* 0x00000000ff00723e */ /* 0x001fe200000010ff */
[----:B------:R-:W-:Y:S06]  /*1600*/  BRA `(.L_x_950) ;  /* 0x0000000c005c7947 */ /* 0x000fec0003800000 */
.L_x_952:
[----:B------:R-:W2:Y:S02]  /*1610*/  LDG.E R2, desc[UR36][R2.64] ;  /* 0x0000002402027981 */ /* 0x000ea4000c1e1900 */
[----:B--2---:R-:W-:-:S04]  /*1620*/  I2FP.F32.S32 R0, R2 ;  /* 0x0000000200007245 */ /* 0x004fc80000201400 */
[----:B------:R-:W-:Y:S01]  /*1630*/  F2FP.BF16.F32.PACK_AB R0, RZ, R0 ;  /* 0x00000000ff00723e */ /* 0x000fe200000010ff */
[----:B------:R-:W-:Y:S06]  /*1640*/  BRA `(.L_x_950) ;  /* 0x0000000c004c7947 */ /* 0x000fec0003800000 */
.L_x_951:
[----:B------:R-:W2:Y:S02]  /*1650*/  LDG.E.U16 R2, desc[UR36][R2.64] ;  /* 0x0000002402027981 */ /* 0x000ea4000c1e1500 */
[----:B--2---:R-:W0:Y:S02]  /*1660*/  I2F.S16 R0, R2 ;  /* 0x0000000200007306 */ /* 0x004e240000101400 */
[----:B0-----:R-:W-:Y:S01]  /*1670*/  F2FP.BF16.F32.PACK_AB R0, RZ, R0 ;  /* 0x00000000ff00723e */ /* 0x001fe200000010ff */
[----:B------:R-:W-:Y:S06]  /*1680*/  BRA `(.L_x_950) ;  /* 0x0000000c003c7947 */ /* 0x000fec0003800000 */
.L_x_946:
        /* <DEDUP_REMOVED lines=9> */
.L_x_954:
[----:B------:R-:W2:Y:S02]  /*1720*/  LDG.E.U16 R0, desc[UR36][R2.64] ;  /* 0x0000002402007981 */ /* 0x000ea4000c1e1500 */
[----:B--2---:R-:W-:-:S05]  /*1730*/  HADD2.F32 R0, -RZ, R0.H0_H0 ;  /* 0x20000000ff007230 */ /* 0x004fca0000004100 */
[----:B------:R-:W-:Y:S01]  /*1740*/  F2FP.BF16.F32.PACK_AB R0, RZ, R0 ;  /* 0x00000000ff00723e */ /* 0x000fe200000010ff */
[----:B------:R-:W-:Y:S06]  /*1750*/  BRA `(.L_x_950) ;  /* 0x0000000c00087947 */ /* 0x000fec0003800000 */
.L_x_953:
        /* <DEDUP_REMOVED lines=9> */
.L_x_956:
[----:B------:R-:W2:Y:S02]  /*17f0*/  LDG.E.U16 R2, desc[UR36][R2.64] ;  /* 0x0000002402027981 */ /* 0x000ea4000c1e1500 */
[----:B--2---:R-:W-:-:S05]  /*1800*/  HADD2.F32 R0, -RZ, R2.H0_H0 ;  /* 0x20000002ff007230 */ /* 0x004fca0000004100 */
[----:B------:R-:W-:Y:S01]  /*1810*/  F2FP.BF16.F32.PACK_AB R0, RZ, R0 ;  /* 0x00000000ff00723e */ /* 0x000fe200000010ff */
[----:B------:R-:W-:Y:S06]  /*1820*/  BRA `(.L_x_950) ;  /* 0x0000000800d47947 */ /* 0x000fec0003800000 */
.L_x_955:
[----:B------:R-:W2:Y:S01]  /*1830*/  LDG.E.64 R2, desc[UR36][R2.64] ;  /* 0x0000002402027981 */ /* 0x000ea2000c1e1b00 */
[----:B------:R-:W-:Y:S01]  /*1840*/  UMOV UR4, 0xf0000000 ;  /* 0xf000000000047882 */ /* 0x000fe20000000000 */
[----:B------:R-:W-:Y:S01]  /*1850*/  UMOV UR5, 0x380fffff ;  /* 0x380fffff00057882 */ /* 0x000fe20000000000 */
[----:B--2---:R-:W0:Y:S01]  /*1860*/  F2F.F32.F64 R0, R2 ;  /* 0x0000000200007310 */ /* 0x004e220000301000 */
[----:B------:R-:W-:-:S14]  /*1870*/  DSETP.GEU.AND P0, PT, |R2|, UR4, PT ;  /* 0x0000000402007e2a */ /* 0x000fdc000bf0e200 */
[----:B0-----:R-:W-:-:S05]  /*1880*/  @!P0 FMUL R0, R0, 1.175494350822287508e-38 ;  /* 0x0080000000008820 */ /* 0x001fca0000400000 */
[----:B------:R-:W-:Y:S01]  /*1890*/  F2FP.BF16.F32.PACK_AB R0, RZ, R0 ;  /* 0x00000000ff00723e */ /* 0x000fe200000010ff */
[----:B------:R-:W-:Y:S06]  /*18a0*/  BRA `(.L_x_950) ;  /* 0x0000000800b47947 */ /* 0x000fec0003800000 */
.L_x_945:
        /* <DEDUP_REMOVED lines=11> */
[----:B------:R-:W-:Y:S01]  /*1960*/  F2FP.BF16.F32.PACK_AB R0, RZ, R0 ;  /* 0x00000000ff00723e */ /* 0x000fe200000010ff */
[----:B------:R-:W-:Y:S06]  /*1970*/  BRA `(.L_x_950) ;  /* 0x0000000800807947 */ /* 0x000fec0003800000 */
.L_x_959:
        /* <DEDUP_REMOVED lines=8> */
.L_x_958:
[----:B------:R-:W-:-:S09]  /*1a00*/  UISETP.NE.AND UP0, UPT, UR4, 0xf, UPT ;  /* 0x0000000f0400788c */ /* 0x000fd2000bf05270 */
[----:B------:R-:W-:Y:S05]  /*1a10*/  BRA.U !UP0, `(.L_x_960) ;  /* 0x0000000108987547 */ /* 0x000fea000b800000 */
[----:B------:R-:W-:-:S09]  /*1a20*/  UISETP.NE.AND UP0, UPT, UR4, 0x17, UPT ;  /* 0x000000170400788c */ /* 0x000fd2000bf05270 */
[----:B------:R-:W-:Y:S05]  /*1a30*/  BRA.U !UP0, `(.L_x_961) ;  /* 0x00000001085c7547 */ /* 0x000fea000b800000 */
[----:B------:R-:W-:-:S09]  /*1a40*/  UISETP.NE.AND UP0, UPT, UR4, 0x18, UPT ;  /* 0x000000180400788c */ /* 0x000fd2000bf05270 */
[----:B------:R-:W-:Y:S05]  /*1a50*/  BRA.U UP0, `(.L_x_949) ;  /* 0x0000000500b87547 */ /* 0x000fea000b800000 */
[----:B------:R-:W2:Y:S01]  /*1a60*/  LDG.E.U8 R0, desc[UR36][R2.64] ;  /* 0x0000002402007981 */ /* 0x000ea2000c1e1100 */
[----:B------:R-:W-:Y:S01]  /*1a70*/  MOV R6, 0x1f ;  /* 0x0000001f00067802 */ /* 0x000fe20000000f00 */
        /* <DEDUP_REMOVED lines=19> */
.L_x_961:
        /* <DEDUP_REMOVED lines=11> */
[----:B------:R-:W-:Y:S01]  /*1c60*/  F2FP.BF16.F32.PACK_AB R0, RZ, R0 ;  /* 0x00000000ff00723e */ /* 0x000fe200000010ff */
[----:B------:R-:W-:Y:S06]  /*1c70*/  BRA `(.L_x_950) ;  /* 0x0000000400c07947 */ /* 0x000fec0003800000 */
.L_x_960:
[----:B------:R0:W5:Y:S01]  /*1c80*/  LDG.E.U16 R0, desc[UR36][R2.64] ;  /* 0x0000002402007981 */ /* 0x000162000c1e1500 */
[----:B------:R-:W-:Y:S05]  /*1c90*/  BRA `(.L_x_950) ;  /* 0x0000000400b87947 */ /* 0x000fea0003800000 */
.L_x_957:
        /* <DEDUP_REMOVED lines=10> */
[----:B------:R-:W-:Y:S01]  /*1d40*/  F2FP.BF16.F32.PACK_AB R0, RZ, R0 ;  /* 0x00000000ff00723e */ /* 0x000fe200000010ff */
[----:B------:R-:W-:Y:S06]  /*1d50*/  BRA `(.L_x_950) ;  /* 0x0000000400887947 */ /* 0x000fec0003800000 */
.L_x_964:
[----:B------:R-:W2:Y:S01]  /*1d60*/  LDG.E.U8 R3, desc[UR36][R2.64] ;  /* 0x0000002402037981 */ /* 0x000ea2000c1e1100 */
[----:B------:R-:W-:Y:S01]  /*1d70*/  BSSY.RECONVERGENT B0, `(.L_x_965) ;  /* 0x0000018000007945 */ /* 0x000fe20003800200 */
[----:B------:R-:W-:Y:S01]  /*1d80*/  HFMA2 R0, -RZ, RZ, 0, 0 ;  /* 0x00000000ff007431 */ /* 0x000fe200000001ff */
        /* <DEDUP_REMOVED lines=18> */
.L_x_968:
[----:B------:R-:W-:Y:S05]  /*1eb0*/  BSYNC.RECONVERGENT B1 ;  /* 0x0000000000017941 */ /* 0x000fea0003800200 */
.L_x_967:
[----:B------:R-:W-:Y:S02]  /*1ec0*/  SHF.L.U32 R0, R0, 0x14, RZ ;  /* 0x0000001400007819 */ /* 0x000fe400000006ff */
[----:B------:R-:W-:-:S04]  /*1ed0*/  LEA R2, R2, 0x3b800000, 0x17 ;  /* 0x3b80000002027811 */ /* 0x000fc800078eb8ff */
[----:B------:R-:W-:-:S07]  /*1ee0*/  LOP3.LUT R0, R2, R0, R7, 0xfe, !PT ;  /* 0x0000000002007212 */ /* 0x000fce00078efe07 */
.L_x_966:
[----:B------:R-:W-:Y:S05]  /*1ef0*/  BSYNC.RECONVERGENT B0 ;  /* 0x0000000000007941 */ /* 0x000fea0003800200 */
.L_x_965:
[----:B------:R-:W-:Y:S01]  /*1f00*/  F2FP.BF16.F32.PACK_AB R0, RZ, R0 ;  /* 0x00000000ff00723e */ /* 0x000fe200000010ff */
[----:B------:R-:W-:Y:S06]  /*1f10*/  BRA `(.L_x_950) ;  /* 0x0000000400187947 */ /* 0x000fec0003800000 */
.L_x_963:
        /* <DEDUP_REMOVED lines=21> */
.L_x_972:
[----:B------:R-:W-:Y:S05]  /*2070*/  BSYNC.RECONVERGENT B1 ;  /* 0x0000000000017941 */ /* 0x000fea0003800200 */
.L_x_971:
[----:B------:R-:W-:Y:S01]  /*2080*/  IMAD.SHL.U32 R0, R0, 0x200000, RZ ;  /* 0x0020000000007824 */ /* 0x000fe200078e00ff */
[----:B------:R-:W-:-:S04]  /*2090*/  LEA R2, R2, 0x37800000, 0x17 ;  /* 0x3780000002027811 */ /* 0x000fc800078eb8ff */
[----:B------:R-:W-:-:S07]  /*20a0*/  LOP3.LUT R0, R2, R0, R7, 0xfe, !PT ;  /* 0x0000000002007212 */ /* 0x000fce00078efe07 */
.L_x_970:
[----:B------:R-:W-:Y:S05]  /*20b0*/  BSYNC.RECONVERGENT B0 ;  /* 0x0000000000007941 */ /* 0x000fea0003800200 */
.L_x_969:
[----:B------:R-:W-:Y:S01]  /*20c0*/  F2FP.BF16.F32.PACK_AB R0, RZ, R0 ;  /* 0x00000000ff00723e */ /* 0x000fe200000010ff */
[----:B------:R-:W-:Y:S06]  /*20d0*/  BRA `(.L_x_950) ;  /* 0x0000000000a87947 */ /* 0x000fec0003800000 */
.L_x_962:
[----:B------:R-:W-:-:S09]  /*20e0*/  UISETP.NE.AND UP0, UPT, UR4, 0x1c, UPT ;  /* 0x0000001c0400788c */ /* 0x000fd2000bf05270 */
[----:B------:R-:W-:Y:S05]  /*20f0*/  BRA.U !UP0, `(.L_x_973) ;  /* 0x0000000108947547 */ /* 0x000fea000b800000 */
[----:B------:R-:W-:-:S09]  /*2100*/  UISETP.NE.AND UP0, UPT, UR4, 0x1d, UPT ;  /* 0x0000001d0400788c */ /* 0x000fd2000bf05270 */
[----:B------:R-:W-:Y:S05]  /*2110*/  BRA.U !UP0, `(.L_x_974) ;  /* 0x00000001087c7547 */ /* 0x000fea000b800000 */
[----:B------:R-:W-:-:S09]  /*2120*/  UISETP.NE.AND UP0, UPT, UR4, 0x2c, UPT ;  /* 0x0000002c0400788c */ /* 0x000fd2000bf05270 */
[----:B------:R-:W-:Y:S05]  /*2130*/  BRA.U !UP0, `(.L_x_975) ;  /* 0x0000000108487547 */ /* 0x000fea000b800000 */
.L_x_949:
        /* <DEDUP_REMOVED lines=9> */
[----:B------:R-:W-:Y:S01]  /*21d0*/  IMAD.U32 R5, RZ, RZ, UR5 ;  /* 0x00000005ff057e24 */ /* 0x000fe2000f8e00ff */
[----:B-1----:R-:W-:Y:S01]  /*21e0*/  MOV R6, UR6 ;  /* 0x0000000600067c02 */ /* 0x002fe20008000f00 */
[----:B------:R-:W-:-:S02]  /*21f0*/  IMAD.U32 R7, RZ, RZ, UR7 ;  /* 0x00000007ff077e24 */ /* 0x000fc4000f8e00ff */
[----:B---3--:R-:W-:Y:S02]  /*2200*/  IMAD.U32 R10, RZ, RZ, UR8 ;  /* 0x00000008ff0a7e24 */ /* 0x008fe4000f8e00ff */
[----:B------:R-:W-:-:S07]  /*2210*/  IMAD.U32 R11, RZ, RZ, UR9 ;  /* 0x00000009ff0b7e24 */ /* 0x000fce000f8e00ff */
[----:B------:R-:W-:-:S07]  /*2220*/  LEPC R20, `(.L_x_976) ;  /* 0x000000001014794e */ /* 0x000fce0000000000 */
[----:B--2---:R-:W-:Y:S05]  /*2230*/  CALL.ABS.NOINC R2 ;  /* 0x0000000002007343 */ /* 0x004fea0003c00000 */
.L_x_976:
[----:B------:R-:W-:Y:S01]  /*2240*/  PRMT R0, RZ, 0x7610, R0 ;  /* 0x00007610ff007816 */ /* 0x000fe20000000000 */
[----:B------:R-:W-:Y:S06]  /*2250*/  BRA `(.L_x_950) ;  /* 0x0000000000487947 */ /* 0x000fec0003800000 */
.L_x_975:
[----:B------:R-:W2:Y:S01]  /*2260*/  LDG.E.U8 R2, desc[UR36][R2.64] ;  /* 0x0000002402027981 */ /* 0x000ea2000c1e1100 */
[----:B------:R-:W-:Y:S01]  /*2270*/  BSSY.RECONVERGENT B0, `(.L_x_977) ;  /* 0x0000007000007945 */ /* 0x000fe20003800200 */
[----:B------:R-:W-:Y:S01]  /*2280*/  IMAD.MOV.U32 R0, RZ, RZ, 0x400000 ;  /* 0x00400000ff007424 */ /* 0x000fe200078e00ff */
[----:B--2---:R-:W-:-:S13]  /*2290*/  ISETP.NE.AND P0, PT, R2, RZ, PT ;  /* 0x000000ff0200720c */ /* 0x004fda0003f05270 */
[----:B------:R-:W-:Y:S05]  /*22a0*/  @!P0 BRA `(.L_x_978) ;  /* 0x00000000000c8947 */ /* 0x000fea0003800000 */
[----:B------:R-:W-:-:S13]  /*22b0*/  ISETP.NE.AND P0, PT, R2, 0xff, PT ;  /* 0x000000ff0200780c */ /* 0x000fda0003f05270 */
[----:B------:R-:W-:Y:S01]  /*22c0*/  @!P0 MOV R0, 0x7f800001 ;  /* 0x7f80000100008802 */ /* 0x000fe20000000f00 */
[----:B------:R-:W-:-:S07]  /*22d0*/  @P0 IMAD.SHL.U32 R0, R2, 0x800000, RZ ;  /* 0x0080000002000824 */ /* 0x000fce00078e00ff */
.L_x_978:
[----:B------:R-:W-:Y:S05]  /*22e0*/  BSYNC.RECONVERGENT B0 ;  /* 0x0000000000007941 */ /* 0x000fea0003800200 */
.L_x_977:
[----:B------:R-:W-:Y:S01]  /*22f0*/  F2FP.BF16.F32.PACK_AB R0, RZ, R0 ;  /* 0x00000000ff00723e */ /* 0x000fe200000010ff */
[----:B------:R-:W-:Y:S06]  /*2300*/  BRA `(.L_x_950) ;  /* 0x00000000001c7947 */ /* 0x000fec0003800000 */
.L_x_974:
[----:B------:R-:W2:Y:S02]  /*2310*/  LDG.E.64 R2, desc[UR36][R2.64] ;  /* 0x0000002402027981 */ /* 0x000ea4000c1e1b00 */
[----:B--2---:R-:W0:Y:S02]  /*2320*/  I2F.U64 R0, R2 ;  /* 0x0000000200007312 */ /* 0x004e240000301000 */
[----:B0-----:R-:W-:Y:S01]  /*2330*/  F2FP.BF16.F32.PACK_AB R0, RZ, R0 ;  /* 0x00000000ff00723e */ /* 0x001fe200000010ff */
[----:B------:R-:W-:Y:S06]  /*2340*/  BRA `(.L_x_950) ;  /* 0x00000000000c7947 */ /* 0x000fec0003800000 */
.L_x_973:
[----:B------:R-:W2:Y:S02]  /*2350*/  LDG.E R2, desc[UR36][R2.64] ;  /* 0x0000002402027981 */ /* 0x000ea4000c1e1900 */
[----:B--2---:R-:W-:-:S04]  /*2360*/  I2FP.F32.U32 R0, R2 ;  /* 0x0000000200007245 */ /* 0x004fc80000201000 */
[----:B------:R-:W-:-:S07]  /*2370*/  F2FP.BF16.F32.PACK_AB R0, RZ, R0 ;  /* 0x00000000ff00723e */ /* 0x000fce00000010ff */
.L_x_950:
[----:B-----5:R-:W-:Y:S01]  /*2380*/  IMAD.U32 R0, R0, 0x10000, RZ ;  /* 0x0001000000007824 */ /* 0x020fe200078e00ff */
[----:B------:R-:W1:Y:S01]  /*2390*/  LDCU.U16 UR5, c[0x0][0x592] ;  /* 0x0000b240ff0577ac */ /* 0x000e620008000400 */
[----:B------:R-:W0:Y:S03]  /*23a0*/  LDCU.64 UR6, c[0x0][0x580] ;  /* 0x0000b000ff0677ac */ /* 0x000e260008000a00 */
[----:B------:R-:W-:Y:S01]  /*23b0*/  FSETP.NEU.FTZ.AND P0, PT, R0, RZ, PT ;  /* 0x000000ff0000720b */ /* 0x000fe20003f1d000 */
[----:B------:R-:W-:-:S04]  /*23c0*/  UPRMT UR4, UR41, 0x9910, URZ ;  /* 0x0000991029047896 */ /* 0x000fc800080000ff */
[----:B------:R-:W-:-:S08]  /*23d0*/  UISETP.GT.AND UP0, UPT, UR4, 0x9, UPT ;  /* 0x000000090400788c */ /* 0x000fd0000bf04270 */
[----:B------:R-:W-:Y:S01]  /*23e0*/  @P0 FSET.BF.GT.FTZ.AND R0, R0, RZ, PT ;  /* 0x000000ff0000020a */ /* 0x000fe20003814000 */
[----:B-1----:R-:W-:-:S03]  /*23f0*/  IMAD.U32 R5, RZ, RZ, UR5 ;  /* 0x00000005ff057e24 */ /* 0x002fc6000f8e00ff */
[----:B------:R-:W-:Y:S02]  /*2400*/  @P0 F2FP.BF16.F32.PACK_AB R0, RZ, R0 ;  /* 0x00000000ff00023e */ /* 0x000fe400000010ff */
[----:B0-----:R-:W-:Y:S02]  /*2410*/  IADD3 R2, P1, PT, R16, UR6, RZ ;  /* 0x0000000610027c10 */ /* 0x001fe4000ff3e0ff */
[----:B------:R-:W-:Y:S02]  /*2420*/  @P0 PRMT R5, R0, 0x7610, R5 ;  /* 0x0000761000050816 */ /* 0x000fe40000000005 */
[----:B------:R-:W-:Y:S01]  /*2430*/  IADD3.X R3, PT, PT, RZ, UR7, RZ, P1, !PT ;  /* 0x00000007ff037c10 */ /* 0x000fe20008ffe4ff */
[----:B------:R-:W-:Y:S08]  /*2440*/  BRA.U UP0, `(.L_x_979) ;  /* 0x00000005000c7547 */ /* 0x000ff0000b800000 */
        /* <DEDUP_REMOVED lines=12> */
.L_x_982:
[----:B------:R-:W-:-:S06]  /*2510*/  IMAD.U32 R5, R5, 0x10000, RZ ;  /* 0x0001000005057824 */ /* 0x000fcc00078e00ff */
[----:B------:R-:W0:Y:S02]  /*2520*/  F2I.S64.TRUNC R4, R5 ;  /* 0x0000000500047311 */ /* 0x000e24000020d900 */
[----:B0-----:R3:W-:Y:S01]  /*2530*/  STG.E.U8 desc[UR36][R2.64], R4 ;  /* 0x0000000402007986 */ /* 0x0017e2000c101124 */
[----:B------:R-:W-:Y:S05]  /*2540*/  BRA `(.L_x_984) ;  /* 0x0000000c00707947 */ /* 0x000fea0003800000 */
.L_x_981:
        /* <DEDUP_REMOVED lines=10> */
.L_x_986:
[----:B------:R-:W-:-:S06]  /*25f0*/  SHF.L.U32 R5, R5, 0x10, RZ ;  /* 0x0000001005057819 */ /* 0x000fcc00000006ff */
[----:B------:R-:W0:Y:S02]  /*2600*/  F2I.FTZ.TRUNC.NTZ R5, R5 ;  /* 0x0000000500057305 */ /* 0x000e24000021f100 */
[----:B0-----:R1:W-:Y:S01]  /*2610*/  STG.E desc[UR36][R2.64], R5 ;  /* 0x0000000502007986 */ /* 0x0013e2000c101924 */
[----:B------:R-:W-:Y:S05]  /*2620*/  BRA `(.L_x_984) ;  /* 0x0000000c00387947 */ /* 0x000fea0003800000 */
.L_x_985:
[----:B------:R-:W-:-:S06]  /*2630*/  IMAD.U32 R5, R5, 0x10000, RZ ;  /* 0x0001000005057824 */ /* 0x000fcc00078e00ff */
[----:B------:R-:W0:Y:S02]  /*2640*/  F2I.FTZ.TRUNC.NTZ R5, R5 ;  /* 0x0000000500057305 */ /* 0x000e24000021f100 */
[----:B0-----:R2:W-:Y:S01]  /*2650*/  STG.E.U16 desc[UR36][R2.64], R5 ;  /* 0x0000000502007986 */ /* 0x0015e2000c101524 */
[----:B------:R-:W-:Y:S05]  /*2660*/  BRA `(.L_x_984) ;  /* 0x0000000c00287947 */ /* 0x000fea0003800000 */
.L_x_980:
        /* <DEDUP_REMOVED lines=9> */
.L_x_988:
[----:B------:R-:W-:-:S05]  /*2700*/  IMAD.U32 R0, R5, 0x10000, RZ ;  /* 0x0001000005007824 */ /* 0x000fca00078e00ff */
[----:B------:R-:W-:-:S05]  /*2710*/  F2FP.F16.F32.PACK_AB R0, RZ, R0 ;  /* 0x00000000ff00723e */ /* 0x000fca00000000ff */
[----:B------:R0:W-:Y:S01]  /*2720*/  STG.E.U16 desc[UR36][R2.64], R0 ;  /* 0x0000000002007986 */ /* 0x0001e2000c101524 */
[----:B------:R-:W-:Y:S05]  /*2730*/  BRA `(.L_x_984) ;  /* 0x0000000800f47947 */ /* 0x000fea0003800000 */
.L_x_987:
[----:B------:R-:W-:-:S09]  /*2740*/  UISETP.NE.AND UP0, UPT, UR4, 0x7, UPT ;  /* 0x000000070400788c */ /* 0x000fd2000bf05270 */
[----:B------:R-:W-:Y:S05]  /*2750*/  BRA.U !UP0, `(.L_x_989) ;  /* 0x0000000108347547 */ /* 0x000fea000b800000 */
[----:B------:R-:W-:-:S09]  /*2760*/  UISETP.NE.AND UP0, UPT, UR4, 0x8, UPT ;  /* 0x000000080400788c */ /* 0x000fd2000bf05270 */
[----:B------:R-:W-:Y:S05]  /*2770*/  BRA.U !UP0, `(.L_x_990) ;  /* 0x0000000108187547 */ /* 0x000fea000b800000 */
[----:B------:R-:W-:-:S09]  /*2780*/  UISETP.NE.AND UP0, UPT, UR4, 0x9, UPT ;  /* 0x000000090400788c */ /* 0x000fd2000bf05270 */
[----:B------:R-:W-:Y:S05]  /*2790*/  BRA.U UP0, `(.L_x_983) ;  /* 0x00000009003c7547 */ /* 0x000fea000b800000 */
[----:B------:R-:W-:Y:S01]  /*27a0*/  SHF.L.U32 R4, R5, 0x10, RZ ;  /* 0x0000001005047819 */ /* 0x000fe200000006ff */
[----:B------:R-:W-:-:S05]  /*27b0*/  IMAD.MOV.U32 R5, RZ, RZ, RZ ;  /* 0x000000ffff057224 */ /* 0x000fca00078e00ff */
[----:B------:R0:W-:Y:S01]  /*27c0*/  STG.E.64 desc[UR36][R2.64], R4 ;  /* 0x0000000402007986 */ /* 0x0001e2000c101b24 */
[----:B------:R-:W-:Y:S05]  /*27d0*/  BRA `(.L_x_984) ;  /* 0x0000000800cc7947 */ /* 0x000fea0003800000 */
.L_x_990:
[----:B------:R-:W-:-:S05]  /*27e0*/  IMAD.U32 R5, R5, 0x10000, RZ ;  /* 0x0001000005057824 */ /* 0x000fca00078e00ff */
[----:B------:R-:W-:-:S04]  /*27f0*/  F2FP.F16.F32.PACK_AB R5, RZ, R5 ;  /* 0x00000005ff05723e */ /* 0x000fc800000000ff */
[----:B------:R-:W-:-:S05]  /*2800*/  PRMT R5, R5, 0x5410, RZ ;  /* 0x0000541005057816 */ /* 0x000fca00000000ff */
[----:B------:R0:W-:Y:S01]  /*2810*/  STG.E desc[UR36][R2.64], R5 ;  /* 0x0000000502007986 */ /* 0x0001e2000c101924 */
[----:B------:R-:W-:Y:S05]  /*2820*/  BRA `(.L_x_984) ;  /* 0x0000000800b87947 */ /* 0x000fea0003800000 */
.L_x_989:
[----:B------:R-:W-:-:S04]  /*2830*/  IMAD.U32 R4, R5, 0x10000, RZ ;  /* 0x0001000005047824 */ /* 0x000fc800078e00ff */
[----:B------:R-:W-:-:S06]  /*2840*/  FMUL.FTZ R4, R4, 1 ;  /* 0x3f80000004047820 */ /* 0x000fcc0000410000 */
[----:B------:R-:W0:Y:S02]  /*2850*/  F2F.F64.F32 R4, R4 ;  /* 0x0000000400047310 */ /* 0x000e240000201800 */
[----:B0-----:R0:W-:Y:S01]  /*2860*/  STG.E.64 desc[UR36][R2.64], R4 ;  /* 0x0000000402007986 */ /* 0x0011e2000c101b24 */
[----:B------:R-:W-:Y:S05]  /*2870*/  BRA `(.L_x_984) ;  /* 0x0000000800a47947 */ /* 0x000fea0003800000 */
.L_x_979:
        /* <DEDUP_REMOVED lines=8> */
[----:B------:R-:W-:-:S04]  /*2900*/  SHF.L.U32 R5, R5, 0x10, RZ ;  /* 0x0000001005057819 */ /* 0x000fc800000006ff */
[----:B------:R-:W-:-:S04]  /*2910*/  FSETP.NEU.FTZ.AND P0, PT, R5, RZ, PT ;  /* 0x000000ff0500720b */ /* 0x000fc80003f1d000 */
[----:B------:R-:W-:-:S05]  /*2920*/  SEL R5, RZ, 0x1, !P0 ;  /* 0x00000001ff057807 */ /* 0x000fca0004000000 */
[----:B------:R0:W-:Y:S01]  /*2930*/  STG.E.U8 desc[UR36][R2.64], R5 ;  /* 0x0000000502007986 */ /* 0x0001e2000c101124 */
[----:B------:R-:W-:Y:S05]  /*2940*/  BRA `(.L_x_984) ;  /* 0x0000000800707947 */ /* 0x000fea0003800000 */
.L_x_993:
[----:B------:R-:W-:Y:S01]  /*2950*/  IMAD.U32 R5, R5, 0x10000, RZ ;  /* 0x0001000005057824 */ /* 0x000fe200078e00ff */
[----:B------:R-:W-:-:S03]  /*2960*/  CS2R R6, SRZ ;  /* 0x0000000000067805 */ /* 0x000fc6000001ff00 */
[----:B------:R-:W-:-:S06]  /*2970*/  FMUL.FTZ R5, R5, 1 ;  /* 0x3f80000005057820 */ /* 0x000fcc0000410000 */
[----:B------:R-:W0:Y:S02]  /*2980*/  F2F.F64.F32 R4, R5 ;  /* 0x0000000500047310 */ /* 0x000e240000201800 */
[----:B0-----:R0:W-:Y:S01]  /*2990*/  STG.E.128 desc[UR36][R2.64], R4 ;  /* 0x0000000402007986 */ /* 0x0011e2000c101d24 */
[----:B------:R-:W-:Y:S05]  /*29a0*/  BRA `(.L_x_984) ;  /* 0x0000000800587947 */ /* 0x000fea0003800000 */
.L_x_992:
        /* <DEDUP_REMOVED lines=19> */
.L_x_997:
[----:B------:R-:W-:Y:S05]  /*2ae0*/  BSYNC.RECONVERGENT B0 ;  /* 0x0000000000007941 */ /* 0x000fea0003800200 */
.L_x_996:
[----:B------:R-:W-:-:S05]  /*2af0*/  LOP3.LUT R5, R0, 0x80, R5, 0xf8, !PT ;  /* 0x0000008000057812 */ /* 0x000fca00078ef805 */
[----:B------:R0:W-:Y:S01]  /*2b00*/  STG.E.U8 desc[UR36][R2.64], R5 ;  /* 0x0000000502007986 */ /* 0x0001e2000c101124 */
[----:B------:R-:W-:Y:S05]  /*2b10*/  BRA `(.L_x_984) ;  /* 0x0000000400fc7947 */ /* 0x000fea0003800000 */
.L_x_995:
[----:B------:R-:W-:Y:S01]  /*2b20*/  SHF.L.U32 R7, R5, 0x10, RZ ;  /* 0x0000001005077819 */ /* 0x000fe200000006ff */
[----:B------:R-:W-:Y:S03]  /*2b30*/  BSSY.RECONVERGENT B0, `(.L_x_998) ;  /* 0x000000e000007945 */ /* 0x000fe60003800200 */
        /* <DEDUP_REMOVED lines=13> */
.L_x_999:
[----:B------:R-:W-:Y:S05]  /*2c10*/  BSYNC.RECONVERGENT B0 ;  /* 0x0000000000007941 */ /* 0x000fea0003800200 */
.L_x_998:
[----:B------:R-:W-:-:S05]  /*2c20*/  LOP3.LUT R5, R0, 0x80, R5, 0xf8, !PT ;  /* 0x0000008000057812 */ /* 0x000fca00078ef805 */
[----:B------:R0:W-:Y:S01]  /*2c30*/  STG.E.U8 desc[UR36][R2.64], R5 ;  /* 0x0000000502007986 */ /* 0x0001e2000c101124 */
[----:B------:R-:W-:Y:S05]  /*2c40*/  BRA `(.L_x_984) ;  /* 0x0000000400b07947 */ /* 0x000fea0003800000 */
.L_x_994:
[----:B------:R0:W-:Y:S01]  /*2c50*/  STG.E.U16 desc[UR36][R2.64], R5 ;  /* 0x0000000502007986 */ /* 0x0001e2000c101524 */
[----:B------:R-:W-:Y:S05]  /*2c60*/  BRA `(.L_x_984) ;  /* 0x0000000400a87947 */ /* 0x000fea0003800000 */
.L_x_991:
        /* <DEDUP_REMOVED lines=12> */
.L_x_1002:
[----:B------:R-:W-:Y:S01]  /*2d30*/  IMAD.U32 R5, R5, 0x10000, RZ ;  /* 0x0001000005057824 */ /* 0x000fe200078e00ff */
[----:B------:R-:W-:Y:S01]  /*2d40*/  BSSY.RECONVERGENT B0, `(.L_x_1003) ;  /* 0x0000014000007945 */ /* 0x000fe20003800200 */
[----:B------:R-:W-:-:S03]  /*2d50*/  HFMA2 R0, -RZ, RZ, 0, 7.62939453125e-06 ;  /* 0x00000080ff007431 */ /* 0x000fc600000001ff */
        /* <DEDUP_REMOVED lines=10> */
.L_x_1005:
[----:B------:R-:W-:-:S04]  /*2e00*/  SHF.R.U32.HI R0, RZ, 0x14, R5 ;  /* 0x00000014ff007819 */ /* 0x000fc80000011605 */
[----:B------:R-:W-:-:S04]  /*2e10*/  LOP3.LUT R0, R0, 0x1, RZ, 0xc0, !PT ;  /* 0x0000000100007812 */ /* 0x000fc800078ec0ff */
[----:B------:R-:W-:-:S04]  /*2e20*/  IADD3 R0, PT, PT, R5, 0x487ffff, R0 ;  /* 0x0487ffff05007810 */ /* 0x000fc80007ffe000 */
[----:B------:R-:W-:-:S04]  /*2e30*/  SHF.R.U32.HI R0, RZ, 0x14, R0 ;  /* 0x00000014ff007819 */ /* 0x000fc80000011600 */
[----:B------:R-:W-:-:S07]  /*2e40*/  LOP3.LUT R4, R0, 0xff, RZ, 0xc0, !PT ;  /* 0x000000ff00047812 */ /* 0x000fce00078ec0ff */
.L_x_1006:
[----:B------:R-:W-:-:S04]  /*2e50*/  SHF.R.U32.HI R5, RZ, 0x18, R5 ;  /* 0x00000018ff057819 */ /* 0x000fc80000011605 */
[----:B------:R-:W-:-:S04]  /*2e60*/  LOP3.LUT R4, R4, 0x80, R5, 0xf8, !PT ;  /* 0x0000008004047812 */ /* 0x000fc800078ef805 */
[----:B------:R-:W-:-:S07]  /*2e70*/  PRMT R0, R4, 0x7610, R0 ;  /* 0x0000761004007816 */ /* 0x000fce0000000000 */
.L_x_1004:
[----:B------:R-:W-:Y:S05]  /*2e80*/  BSYNC.RECONVERGENT B0 ;  /* 0x0000000000007941 */ /* 0x000fea0003800200 */
.L_x_1003:
[----:B------:R0:W-:Y:S01]  /*2e90*/  STG.E.U8 desc[UR36][R2.64], R0 ;  /* 0x0000000002007986 */ /* 0x0001e2000c101124 */
[----:B------:R-:W-:Y:S05]  /*2ea0*/  BRA `(.L_x_984) ;  /* 0x0000000400187947 */ /* 0x000fea0003800000 */
.L_x_1001:
        /* <DEDUP_REMOVED lines=13> */
.L_x_1009:
[----:B------:R-:W-:-:S04]  /*2f80*/  SHF.R.U32.HI R0, RZ, 0x15, R5 ;  /* 0x00000015ff007819 */ /* 0x000fc80000011605 */
[----:B------:R-:W-:-:S04]  /*2f90*/  LOP3.LUT R0, R0, 0x1, RZ, 0xc0, !PT ;  /* 0x0000000100007812 */ /* 0x000fc800078ec0ff */
[----:B------:R-:W-:-:S04]  /*2fa0*/  IADD3 R0, PT, PT, R5, 0x88fffff, R0 ;  /* 0x088fffff05007810 */ /* 0x000fc80007ffe000 */
[----:B------:R-:W-:-:S04]  /*2fb0*/  SHF.R.U32.HI R0, RZ, 0x15, R0 ;  /* 0x00000015ff007819 */ /* 0x000fc80000011600 */
[----:B------:R-:W-:-:S07]  /*2fc0*/  LOP3.LUT R4, R0, 0xff, RZ, 0xc0, !PT ;  /* 0x000000ff00047812 */ /* 0x000fce00078ec0ff */
.L_x_1010:
[----:B------:R-:W-:-:S04]  /*2fd0*/  SHF.R.U32.HI R5, RZ, 0x18, R5 ;  /* 0x00000018ff057819 */ /* 0x000fc80000011605 */
[----:B------:R-:W-:-:S04]  /*2fe0*/  LOP3.LUT R4, R4, 0x80, R5, 0xf8, !PT ;  /* 0x0000008004047812 */ /* 0x000fc800078ef805 */
[----:B------:R-:W-:-:S07]  /*2ff0*/  PRMT R0, R4, 0x7610, R0 ;  /* 0x0000761004007816 */ /* 0x000fce0000000000 */
.L_x_1008:
[----:B------:R-:W-:Y:S05]  /*3000*/  BSYNC.RECONVERGENT B0 ;  /* 0x0000000000007941 */ /* 0x000fea0003800200 */
.L_x_1007:
[----:B------:R0:W-:Y:S01]  /*3010*/  STG.E.U8 desc[UR36][R2.64], R0 ;  /* 0x0000000002007986 */ /* 0x0001e2000c101124 */
[----:B------:R-:W-:Y:S05]  /*3020*/  BRA `(.L_x_984) ;  /* 0x0000000000b87947 */ /* 0x000fea0003800000 */
.L_x_1000:
[----:B------:R-:W-:-:S09]  /*3030*/  UISETP.NE.AND UP0, UPT, UR4, 0x1c, UPT ;  /* 0x0000001c0400788c */ /* 0x000fd2000bf05270 */
[----:B------:R-:W-:Y:S05]  /*3040*/  BRA.U !UP0, `(.L_x_1011) ;  /* 0x0000000108a47547 */ /* 0x000fea000b800000 */
[----:B------:R-:W-:-:S09]  /*3050*/  UISETP.NE.AND UP0, UPT, UR4, 0x1d, UPT ;  /* 0x0000001d0400788c */ /* 0x000fd2000bf05270 */
[----:B------:R-:W-:Y:S05]  /*3060*/  BRA.U !UP0, `(.L_x_1012) ;  /* 0x00000001088c7547 */ /* 0x000fea000b800000 */
[----:B------:R-:W-:-:S09]  /*3070*/  UISETP.NE.AND UP0, UPT, UR4, 0x2c, UPT ;  /* 0x0000002c0400788c */ /* 0x000fd2000bf05270 */
[----:B------:R-:W-:Y:S05]  /*3080*/  BRA.U !UP0, `(.L_x_1013) ;  /* 0x0000000108447547 */ /* 0x000fea000b800000 */
.L_x_983:
        /* <DEDUP_REMOVED lines=8> */
[----:B0-----:R-:W-:Y:S01]  /*3110*/  IMAD.U32 R4, RZ, RZ, UR6 ;  /* 0x00000006ff047e24 */ /* 0x001fe2000f8e00ff */
[----:B------:R-:W-:Y:S01]  /*3120*/  MOV R5, UR7 ;  /* 0x0000000700057c02 */ /* 0x000fe20008000f00 */
[----:B-1----:R-:W-:-:S02]  /*3130*/  IMAD.U32 R6, RZ, RZ, UR8 ;  /* 0x00000008ff067e24 */ /* 0x002fc4000f8e00ff */
[----:B------:R-:W-:Y:S02]  /*3140*/  IMAD.U32 R7, RZ, RZ, UR9 ;  /* 0x00000009ff077e24 */ /* 0x000fe4000f8e00ff */
[----:B---3--:R-:W-:Y:S01]  /*3150*/  IMAD.U32 R10, RZ, RZ, UR4 ;  /* 0x00000004ff0a7e24 */ /* 0x008fe2000f8e00ff */
[----:B------:R-:W-:-:S07]  /*3160*/  MOV R11, UR5 ;  /* 0x00000005000b7c02 */ /* 0x000fce0008000f00 */
[----:B------:R-:W-:-:S07]  /*3170*/  LEPC R20, `(.L_x_1014) ;  /* 0x000000001014794e */ /* 0x000fce0000000000 */
[----:B--2---:R-:W-:Y:S05]  /*3180*/  CALL.ABS.NOINC R2 ;  /* 0x0000000002007343 */ /* 0x004fea0003c00000 */
.L_x_1014:
[----:B------:R-:W-:Y:S05]  /*3190*/  BRA `(.L_x_984) ;  /* 0x00000000005c7947 */ /* 0x000fea0003800000 */
.L_x_1013:
[----:B------:R-:W-:-:S04]  /*31a0*/  SHF.L.U32 R5, R5, 0x10, RZ ;  /* 0x0000001005057819 */ /* 0x000fc800000006ff */
        /* <DEDUP_REMOVED lines=15> */
.L_x_1012:
[----:B------:R-:W-:-:S06]  /*32a0*/  IMAD.U32 R5, R5, 0x10000, RZ ;  /* 0x0001000005057824 */ /* 0x000fcc00078e00ff */
[----:B------:R-:W0:Y:S02]  /*32b0*/  F2I.U64.TRUNC R4, R5 ;  /* 0x0000000500047311 */ /* 0x000e24000020d800 */
[----:B0-----:R0:W-:Y:S01]  /*32c0*/  STG.E.64 desc[UR36][R2.64], R4 ;  /* 0x0000000402007986 */ /* 0x0011e2000c101b24 */
[----:B------:R-:W-:Y:S05]  /*32d0*/  BRA `(.L_x_984) ;  /* 0x00000000000c7947 */ /* 0x000fea0003800000 */
.L_x_1011:
[----:B------:R-:W-:-:S06]  /*32e0*/  IMAD.U32 R5, R5, 0x10000, RZ ;  /* 0x0001000005057824 */ /* 0x000fcc00078e00ff */
[----:B------:R-:W0:Y:S02]  /*32f0*/  F2I.FTZ.U32.TRUNC.NTZ R5, R5 ;  /* 0x0000000500057305 */ /* 0x000e24000021f000 */
[----:B0-----:R0:W-:Y:S02]  /*3300*/  STG.E desc[UR36][R2.64], R5 ;  /* 0x0000000502007986 */ /* 0x0011e4000c101924 */
.L_x_984:
[----:B------:R-:W-:-:S07]  /*3310*/  VIADD R17, R17, 0x80 ;  /* 0x0000008011117836 */ /* 0x000fce0000000000 */
.L_x_943:
[----:B------:R-:W-:Y:S05]  /*3320*/  BSYNC.RECONVERGENT B6 ;  /* 0x0000000000067941 */ /* 0x000fea0003800200 */
.L_x_942:
[----:B------:R-:W5:Y:S01]  /*3330*/  LDCU UR4, c[0x0][0x380] ;  /* 0x00007000ff0477ac */ /* 0x000f620008000800 */
[----:B------:R-:W-:Y:S01]  /*3340*/  BSSY.RECONVERGENT B6, `(.L_x_1015) ;  /* 0x0000322000067945 */ /* 0x000fe20003800200 */
[----:B-----5:R-:W-:-:S13]  /*3350*/  ISETP.GE.AND P0, PT, R17, UR4, PT ;  /* 0x0000000411007c0c */ /* 0x020fda000bf06270 */
[----:B------:R-:W-:Y:S05]  /*3360*/  @P0 BRA `(.L_x_1016) ;  /* 0x00000030007c0947 */ /* 0x000fea0003800000 */
[----:B------:R-:W5:Y:S01]  /*3370*/  LDCU UR4, c[0x0][0x388] ;  /* 0x00007100ff0477ac */ /* 0x000f620008000800 */
[----:B0-----:R-:W-:Y:S02]  /*3380*/  HFMA2 R0, -RZ, RZ, 0, 0 ;  /* 0x00000000ff007431 */ /* 0x001fe400000001ff */
        /* <DEDUP_REMOVED lines=8> */
[----:B-1234-:R-:W-:-:S05]  /*3410*/  IMAD.HI.U32 R2, R17, UR4, R16 ;  /* 0x0000000411027c27 */ /* 0x01efca000f8e0010 */
[----:B------:R-:W-:-:S05]  /*3420*/  SHF.R.U32.HI R3, RZ, UR5, R2 ;  /* 0x00000005ff037c19 */ /* 0x000fca0008011602 */
[----:B------:R-:W-:-:S04]  /*3430*/  IMAD.MOV R0, RZ, RZ, -R3 ;  /* 0x000000ffff007224 */ /* 0x000fc800078e0a03 */
[----:B0-----:R-:W-:-:S04]  /*3440*/  IMAD R0, R0, UR6, R17 ;  /* 0x0000000600007c24 */ /* 0x001fc8000f8e0211 */
[C---:B-----5:R-:W-:Y:S02]  /*3450*/  IMAD R16, R0.reuse, UR8, RZ ;  /* 0x0000000800107c24 */ /* 0x060fe4000f8e02ff */
[----:B------:R-:W-:Y:S01]  /*3460*/  IMAD R0, R0, UR9, RZ ;  /* 0x0000000900007c24 */ /* 0x000fe2000f8e02ff */
[----:B------:R-:W-:Y:S06]  /*3470*/  BRA.U !UP0, `(.L_x_1017) ;  /* 0x0000001108787547 */ /* 0x000fec000b800000 */
[----:B------:R-:W0:Y:S01]  /*3480*/  LDCU.64 UR6, c[0x0][0x398] ;  /* 0x00007300ff0677ac */ /* 0x000e220008000a00 */
[----:B------:R-:W-:Y:S01]  /*3490*/  MOV R2, RZ ;  /* 0x000000ff00027202 */ /* 0x000fe20000000f00 */
[----:B------:R-:W1:Y:S01]  /*34a0*/  LDCU UR4, c[0x0][0x3a0] ;  /* 0x00007400ff0477ac */ /* 0x000e620008000800 */
[----:B------:R-:W2:Y:S01]  /*34b0*/  LDCU.64 UR8, c[0x0][0x4c0] ;  /* 0x00009800ff0877ac */ /* 0x000ea20008000a00 */
[----:B------:R-:W-:Y:S02]  /*34c0*/  UISETP.NE.AND UP0, UPT, UR38, 0x2, UPT ;  /* 0x000000022600788c */ /* 0x000fe4000bf05270 */
        /* <DEDUP_REMOVED lines=274> */
[----:B------:R-:W2:Y:S02]  /*45f0*/  LDCU.64 UR8, c[0x0][0x578] ;  /* 0x0000af00ff0877ac */ /* 0x000ea40008000a00 */
[----:B0-----:R-:W-:-:S05]  /*4600*/  IMAD.HI.U32 R2, R5, UR4, R4 ;  /* 0x0000000405027c27 */ /* 0x001fca000f8e0004 */
[----:B------:R-:W-:-:S05]  /*4610*/  SHF.R.U32.HI R2, RZ, UR5, R2 ;  /* 0x00000005ff027c19 */ /* 0x000fca0008011602 */
[----:B------:R-:W-:-:S04]  /*4620*/  IMAD.MOV R3, RZ, RZ, -R2 ;  /* 0x000000ffff037224 */ /* 0x000fc800078e0a02 */
[----:B-1----:R-:W-:-:S04]  /*4630*/  IMAD R5, R3, UR6, R5 ;  /* 0x0000000603057c24 */ /* 0x002fc8000f8e0205 */
[C---:B--2---:R-:W-:Y:S02]  /*4640*/  IMAD R16, R5.reuse, UR8, R16 ;  /* 0x0000000805107c24 */ /* 0x044fe4000f8e0210 */
[----:B------:R-:W-:-:S07]  /*4650*/  IMAD R0, R5, UR9, R0 ;  /* 0x0000000905007c24 */ /* 0x000fce000f8e0200 */
.L_x_1017:
[----:B------:R-:W1:Y:S01]  /*4660*/  LDCU.64 UR6, c[0x0][0x588] ;  /* 0x0000b100ff0677ac */ /* 0x000e620008000a00 */
[----:B------:R-:W-:-:S04]  /*4670*/  UPRMT UR4, UR42, 0x9910, URZ ;  /* 0x000099102a047896 */ /* 0x000fc800080000ff */
[----:B------:R-:W-:Y:S01]  /*4680*/  UISETP.GT.AND UP0, UPT, UR4, 0x9, UPT ;  /* 0x000000090400788c */ /* 0x000fe2000bf04270 */
[----:B-1234-:R-:W-:-:S04]  /*4690*/  IADD3 R2, P0, PT, R0, UR6, RZ ;  /* 0x0000000600027c10 */ /* 0x01efc8000ff1e0ff */
        /* <DEDUP_REMOVED lines=14> */
.L_x_1021:
[----:B------:R-:W2:Y:S02]  /*4780*/  LDG.E.U8 R2, desc[UR36][R2.64] ;  /* 0x0000002402027981 */ /* 0x000ea4000c1e1100 */
[----:B--2---:R-:W-:-:S04]  /*4790*/  I2FP.F32.U32 R0, R2 ;  /* 0x0000000200007245 */ /* 0x004fc80000201000 */
[----:B------:R-:W-:Y:S01]  /*47a0*/  F2FP.BF16.F32.PACK_AB R0, RZ, R0 ;  /* 0x00000000ff00723e */ /* 0x000fe200000010ff */
[----:B------:R-:W-:Y:S06]  /*47b0*/  BRA `(.L_x_1023) ;  /* 0x0000000c00847947 */ /* 0x000fec0003800000 */
.L_x_1020:
        /* <DEDUP_REMOVED lines=10> */
.L_x_1025:
[----:B------:R-:W2:Y:S02]  /*4860*/  LDG.E R2, desc[UR36][R2.64] ;  /* 0x0000002402027981 */ /* 0x000ea4000c1e1900 */
[----:B--2---:R-:W-:-:S04]  /*4870*/  I2FP.F32.S32 R0, R2 ;  /* 0x0000000200007245 */ /* 0x004fc80000201400 */
[----:B------:R-:W-:Y:S01]  /*4880*/  F2FP.BF16.F32.PACK_AB R0, RZ, R0 ;  /* 0x00000000ff00723e */ /* 0x000fe200000010ff */
[----:B------:R-:W-:Y:S06]  /*4890*/  BRA `(.L_x_1023) ;  /* 0x0000000c004c7947 */ /* 0x000fec0003800000 */
.L_x_1024:
[----:B------:R-:W2:Y:S02]  /*48a0*/  LDG.E.U16 R2, desc[UR36][R2.64] ;  /* 0x0000002402027981 */ /* 0x000ea4000c1e1500 */
[----:B--2---:R-:W0:Y:S02]  /*48b0*/  I2F.S16 R0, R2 ;  /* 0x0000000200007306 */ /* 0x004e240000101400 */
[----:B0-----:R-:W-:Y:S01]  /*48c0*/  F2FP.BF16.F32.PACK_AB R0, RZ, R0 ;  /* 0x00000000ff00723e */ /* 0x001fe200000010ff */
[----:B------:R-:W-:Y:S06]  /*48d0*/  BRA `(.L_x_1023) ;  /* 0x0000000c003c7947 */ /* 0x000fec0003800000 */
.L_x_1019:
        /* <DEDUP_REMOVED lines=9> */
.L_x_1027:
[----:B------:R-:W2:Y:S02]  /*4970*/  LDG.E.U16 R0, desc[UR36][R2.64] ;  /* 0x0000002402007981 */ /* 0x000ea4000c1e1500 */
[----:B--2---:R-:W-:-:S05]  /*4980*/  HADD2.F32 R0, -RZ, R0.H0_H0 ;  /* 0x20000000ff007230 */ /* 0x004fca0000004100 */
[----:B------:R-:W-:Y:S01]  /*4990*/  F2FP.BF16.F32.PACK_AB R0, RZ, R0 ;  /* 0x00000000ff00723e */ /* 0x000fe200000010ff */
[----:B------:R-:W-:Y:S06]  /*49a0*/  BRA `(.L_x_1023) ;  /* 0x0000000c00087947 */ /* 0x000fec0003800000 */
.L_x_1026:
        /* <DEDUP_REMOVED lines=9> */
.L_x_1029:
[----:B------:R-:W2:Y:S02]  /*4a40*/  LDG.E.U16 R2, desc[UR36][R2.64] ;  /* 0x0000002402027981 */ /* 0x000ea4000c1e1500 */
[----:B--2---:R-:W-:-:S05]  /*4a50*/  HADD2.F32 R0, -RZ, R2.H0_H0 ;  /* 0x20000002ff007230 */ /* 0x004fca0000004100 */
[----:B------:R-:W-:Y:S01]  /*4a60*/  F2FP.BF16.F32.PACK_AB R0, RZ, R0 ;  /* 0x00000000ff00723e */ /* 0x000fe200000010ff */
[----:B------:R-:W-:Y:S06]  /*4a70*/  BRA `(.L_x_1023) ;  /* 0x0000000800d47947 */ /* 0x000fec0003800000 */
.L_x_1028:
        /* <DEDUP_REMOVED lines=8> */
.L_x_1018:
        /* <DEDUP_REMOVED lines=13> */
.L_x_1032:
        /* <DEDUP_REMOVED lines=8> */
.L_x_1031:
        /* <DEDUP_REMOVED lines=27> */
.L_x_1034:
        /* <DEDUP_REMOVED lines=11> */
[----:B------:R-:W-:Y:S01]  /*4eb0*/  F2FP.BF16.F32.PACK_AB R0, RZ, R0 ;  /* 0x00000000ff00723e */ /* 0x000fe200000010ff */
[----:B------:R-:W-:Y:S06]  /*4ec0*/  BRA `(.L_x_1023) ;  /* 0x0000000400c07947 */ /* 0x000fec0003800000 */
.L_x_1033:
[----:B------:R0:W5:Y:S01]  /*4ed0*/  LDG.E.U16 R0, desc[UR36][R2.64] ;  /* 0x0000002402007981 */ /* 0x000162000c1e1500 */
[----:B------:R-:W-:Y:S05]  /*4ee0*/  BRA `(.L_x_1023) ;  /* 0x0000000400b87947 */ /* 0x000fea0003800000 */
.L_x_1030:
        /* <DEDUP_REMOVED lines=12> */
.L_x_1037:
        /* <DEDUP_REMOVED lines=11> */
[----:B------:R-:W-:-:S04]  /*5060*/  SHF.R.U32.HI R0, RZ, 0x7, R3 ;  /* 0x00000007ff007819 */ /* 0x000fc80000011603 */
[----:B------:R-:W-:Y:S02]  /*5070*/  SHF.L.U32 R7, R0, 0x1f, RZ ;  /* 0x0000001f00077819 */ /* 0x000fe400000006ff */
        /* <DEDUP_REMOVED lines=8> */
.L_x_1041:
[----:B------:R-:W-:Y:S05]  /*5100*/  BSYNC.RECONVERGENT B1 ;  /* 0x0000000000017941 */ /* 0x000fea0003800200 */
.L_x_1040:
[----:B------:R-:W-:Y:S01]  /*5110*/  IMAD.SHL.U32 R0, R0, 0x100000, RZ ;  /* 0x0010000000007824 */ /* 0x000fe200078e00ff */
[----:B------:R-:W-:-:S04]  /*5120*/  LEA R2, R2, 0x3b800000, 0x17 ;  /* 0x3b80000002027811 */ /* 0x000fc800078eb8ff */
[----:B------:R-:W-:-:S07]  /*5130*/  LOP3.LUT R0, R2, R0, R7, 0xfe, !PT ;  /* 0x0000000002007212 */ /* 0x000fce00078efe07 */
.L_x_1039:
[----:B------:R-:W-:Y:S05]  /*5140*/  BSYNC.RECONVERGENT B0 ;  /* 0x0000000000007941 */ /* 0x000fea0003800200 */
.L_x_1038:
[----:B------:R-:W-:Y:S01]  /*5150*/  F2FP.BF16.F32.PACK_AB R0, RZ, R0 ;  /* 0x00000000ff00723e */ /* 0x000fe200000010ff */
[----:B------:R-:W-:Y:S06]  /*5160*/  BRA `(.L_x_1023) ;  /* 0x0000000400187947 */ /* 0x000fec0003800000 */
.L_x_1036:
        /* <DEDUP_REMOVED lines=21> */
.L_x_1045:
[----:B------:R-:W-:Y:S05]  /*52c0*/  BSYNC.RECONVERGENT B1 ;  /* 0x0000000000017941 */ /* 0x000fea0003800200 */
.L_x_1044:
[----:B------:R-:W-:Y:S01]  /*52d0*/  IMAD.SHL.U32 R0, R0, 0x200000, RZ ;  /* 0x0020000000007824 */ /* 0x000fe200078e00ff */
[----:B------:R-:W-:-:S04]  /*52e0*/  LEA R2, R2, 0x37800000, 0x17 ;  /* 0x3780000002027811 */ /* 0x000fc800078eb8ff */
[----:B------:R-:W-:-:S07]  /*52f0*/  LOP3.LUT R0, R2, R0, R7, 0xfe, !PT ;  /* 0x0000000002007212 */ /* 0x000fce00078efe07 */
.L_x_1043:
[----:B------:R-:W-:Y:S05]  /*5300*/  BSYNC.RECONVERGENT B0 ;  /* 0x0000000000007941 */ /* 0x000fea0003800200 */
.L_x_1042:
[----:B------:R-:W-:Y:S01]  /*5310*/  F2FP.BF16.F32.PACK_AB R0, RZ, R0 ;  /* 0x00000000ff00723e */ /* 0x000fe200000010ff */
[----:B------:R-:W-:Y:S06]  /*5320*/  BRA `(.L_x_1023) ;  /* 0x0000000000a87947 */ /* 0x000fec0003800000 */
.L_x_1035:
        /* <DEDUP_REMOVED lines=8> */
[----:B------:R-:W-:Y:S01]  /*53b0*/  HFMA2 R0, -RZ, RZ, 3.814697265625e-06, 0 ;  /* 0x00400000ff007431 */ /* 0x000fe200000001ff */
[----:B--2---:R-:W-:-:S13]  /*53c0*/  ISETP.NE.AND P0, PT, R2, RZ, PT ;  /* 0x000000ff0200720c */ /* 0x004fda0003f05270 */
[----:B------:R-:W-:Y:S05]  /*53d0*/  @!P0 BRA `(.L_x_1049) ;  /* 0x00000000000c8947 */ /* 0x000fea0003800000 */
[----:B------:R-:W-:-:S13]  /*53e0*/  ISETP.NE.AND P0, PT, R2, 0xff, PT ;  /* 0x000000ff0200780c */ /* 0x000fda0003f05270 */
[----:B------:R-:W-:Y:S02]  /*53f0*/  @!P0 IMAD.MOV.U32 R0, RZ, RZ, 0x7f800001 ;  /* 0x7f800001ff008424 */ /* 0x000fe400078e00ff */
[----:B------:R-:W-:-:S07]  /*5400*/  @P0 IMAD.SHL.U32 R0, R2, 0x800000, RZ ;  /* 0x0080000002000824 */ /* 0x000fce00078e00ff */
.L_x_1049:
[----:B------:R-:W-:Y:S05]  /*5410*/  BSYNC.RECONVERGENT B0 ;  /* 0x0000000000007941 */ /* 0x000fea0003800200 */
.L_x_1048:
[----:B------:R-:W-:Y:S01]  /*5420*/  F2FP.BF16.F32.PACK_AB R0, RZ, R0 ;  /* 0x00000000ff00723e */ /* 0x000fe200000010ff */
[----:B------:R-:W-:Y:S06]  /*5430*/  BRA `(.L_x_1023) ;  /* 0x0000000000647947 */ /* 0x000fec0003800000 */
.L_x_1022:
        /* <DEDUP_REMOVED lines=16> */
.L_x_1050:
[----:B------:R-:W-:Y:S01]  /*5540*/  PRMT R0, RZ, 0x7610, R0 ;  /* 0x00007610ff007816 */ /* 0x000fe20000000000 */
[----:B------:R-:W-:Y:S06]  /*5550*/  BRA `(.L_x_1023) ;  /* 0x00000000001c7947 */ /* 0x000fec0003800000 */
.L_x_1047:
[----:B------:R-:W2:Y:S02]  /*5560*/  LDG.E.64 R2, desc[UR36][R2.64] ;  /* 0x0000002402027981 */ /* 0x000ea4000c1e1b00 */
[----:B--2---:R-:W0:Y:S02]  /*5570*/  I2F.U64 R0, R2 ;  /* 0x0000000200007312 */ /* 0x004e240000301000 */
[----:B0-----:R-:W-:Y:S01]  /*5580*/  F2FP.BF16.F32.PACK_AB R0, RZ, R0 ;  /* 0x00000000ff00723e */ /* 0x001fe200000010ff */
[----:B------:R-:W-:Y:S06]  /*5590*/  BRA `(.L_x_1023) ;  /* 0x00000000000c7947 */ /* 0x000fec0003800000 */
.L_x_1046:
[----:B------:R-:W2:Y:S02]  /*55a0*/  LDG.E R2, desc[UR36][R2.64] ;  /* 0x0000002402027981 */ /* 0x000ea4000c1e1900 */
[----:B--2---:R-:W-:-:S04]  /*55b0*/  I2FP.F32.U32 R0, R2 ;  /* 0x0000000200007245 */ /* 0x004fc80000201000 */
[----:B------:R-:W-:-:S07]  /*55c0*/  F2FP.BF16.F32.PACK_AB R0, RZ, R0 ;  /* 0x00000000ff00723e */ /* 0x000fce00000010ff */
.L_x_1023:
[----:B-----5:R-:W-:Y:S01]  /*55d0*/  SHF.L.U32 R0, R0, 0x10, RZ ;  /* 0x0000001000007819 */ /* 0x020fe200000006ff */
[----:B------:R-:W0:Y:S03]  /*55e0*/  LDCU.64 UR6, c[0x0][0x580] ;  /* 0x0000b000ff0677ac */ /* 0x000e260008000a00 */
[----:B------:R-:W-:Y:S01]  /*55f0*/  FSETP.NEU.FTZ.AND P0, PT, R0, RZ, PT ;  /* 0x000000ff0000720b */ /* 0x000fe20003f1d000 */
[----:B------:R-:W1:Y:S01]  /*5600*/  LDCU.U16 UR5, c[0x0][0x592] ;  /* 0x0000b240ff0577ac */ /* 0x000e620008000400 */
[----:B------:R-:W-:-:S04]  /*5610*/  UPRMT UR4, UR41, 0x9910, URZ ;  /* 0x0000991029047896 */ /* 0x000fc800080000ff */
[----:B------:R-:W-:-:S07]  /*5620*/  UISETP.GT.AND UP0, UPT, UR4, 0x9, UPT ;  /* 0x000000090400788c */ /* 0x000fce000bf04270 */
[----:B------:R-:W-:Y:S02]  /*5630*/  @P0 FSET.BF.GT.FTZ.AND R0, R0, RZ, PT ;  /* 0x000000ff0000020a */ /* 0x000fe40003814000 */
[----:B0-----:R-:W-:Y:S02]  /*5640*/  IADD3 R2, P1, PT, R16, UR6, RZ ;  /* 0x0000000610027c10 */ /* 0x001fe4000ff3e0ff */
[----:B------:R-:W-:Y:S01]  /*5650*/  @P0 F2FP.BF16.F32.PACK_AB R0, RZ, R0 ;  /* 0x00000000ff00023e */ /* 0x000fe200000010ff */
[----:B-1----:R-:W-:Y:S02]  /*5660*/  IMAD.U32 R5, RZ, RZ, UR5 ;  /* 0x00000005ff057e24 */ /* 0x002fe4000f8e00ff */
[----:B------:R-:W-:-:S03]  /*5670*/  IMAD.X R3, RZ, RZ, UR7, P1 ;  /* 0x00000007ff037e24 */ /* 0x000fc600088e06ff */
        /* <DEDUP_REMOVED lines=14> */
.L_x_1054:
[----:B------:R-:W-:-:S06]  /*5760*/  SHF.L.U32 R5, R5, 0x10, RZ ;  /* 0x0000001005057819 */ /* 0x000fcc00000006ff */
[----:B------:R-:W0:Y:S02]  /*5770*/  F2I.S64.TRUNC R4, R5 ;  /* 0x0000000500047311 */ /* 0x000e24000020d900 */
[----:B0-----:R0:W-:Y:S01]  /*5780*/  STG.E.U8 desc[UR36][R2.64], R4 ;  /* 0x0000000402007986 */ /* 0x0011e2000c101124 */
[----:B------:R-:W-:Y:S05]  /*5790*/  BRA `(.L_x_1056) ;  /* 0x0000000c006c7947 */ /* 0x000fea0003800000 */
.L_x_1053:
        /* <DEDUP_REMOVED lines=10> */
.L_x_1058:
[----:B------:R-:W-:-:S06]  /*5840*/  IMAD.U32 R5, R5, 0x10000, RZ ;  /* 0x0001000005057824 */ /* 0x000fcc00078e00ff */
[----:B------:R-:W0:Y:S02]  /*5850*/  F2I.FTZ.TRUNC.NTZ R5, R5 ;  /* 0x0000000500057305 */ /* 0x000e24000021f100 */
[----:B0-----:R0:W-:Y:S01]  /*5860*/  STG.E desc[UR36][R2.64], R5 ;  /* 0x0000000502007986 */ /* 0x0011e2000c101924 */
[----:B------:R-:W-:Y:S05]  /*5870*/  BRA `(.L_x_1056) ;  /* 0x0000000c00347947 */ /* 0x000fea0003800000 */
.L_x_1057:
[----:B------:R-:W-:-:S06]  /*5880*/  IMAD.U32 R5, R5, 0x10000, RZ ;  /* 0x0001000005057824 */ /* 0x000fcc00078e00ff */
[----:B------:R-:W0:Y:S02]  /*5890*/  F2I.FTZ.TRUNC.NTZ R5, R5 ;  /* 0x0000000500057305 */ /* 0x000e24000021f100 */
[----:B0-----:R0:W-:Y:S01]  /*58a0*/  STG.E.U16 desc[UR36][R2.64], R5 ;  /* 0x0000000502007986 */ /* 0x0011e2000c101524 */
[----:B------:R-:W-:Y:S05]  /*58b0*/  BRA `(.L_x_1056) ;  /* 0x0000000c00247947 */ /* 0x000fea0003800000 */
.L_x_1052:
[----:B------:R-:W-:-:S09]  /*58c0*/  UISETP.GT.AND UP0, UPT, UR4, 0x6, UPT ;  /* 0x000000060400788c */ /* 0x000fd2000bf04270 */
[----:B------:R-:W-:Y:S05]  /*58d0*/  BRA.U UP0, `(.L_x_1059) ;  /* 0x00000001002c7547 */ /* 0x000fea000b800000 */
[----:B------:R-:W-:-:S09]  /*58e0*/  UISETP.NE.AND UP0, UPT, UR4, 0x5, UPT ;  /* 0x000000050400788c */ /* 0x000fd2000bf05270 */
[----:B------:R-:W-:Y:S05]  /*58f0*/  BRA.U !UP0, `(.L_x_1060) ;  /* 0x0000000108147547 */ /* 0x000fea000b800000 */
[----:B------:R-:W-:-:S09]  /*5900*/  UISETP.NE.AND UP0, UPT, UR4, 0x6, UPT ;  /* 0x000000060400788c */ /* 0x000fd2000bf05270 */
[----:B------:R-:W-:Y:S05]  /*5910*/  BRA.U UP0, `(.L_x_1055) ;  /* 0x0000000900307547 */ /* 0x000fea000b800000 */
[----:B------:R-:W-:-:S05]  /*5920*/  SHF.L.U32 R5, R5, 0x10, RZ ;  /* 0x0000001005057819 */ /* 0x000fca00000006ff */
[----:B------:R0:W-:Y:S01]  /*5930*/  STG.E desc[UR36][R2.64], R5 ;  /* 0x0000000502007986 */ /* 0x0001e2000c101924 */
[----:B------:R-:W-:Y:S05]  /*5940*/  BRA `(.L_x_1056) ;  /* 0x0000000c00007947 */ /* 0x000fea0003800000 */
.L_x_1060:
[----:B------:R-:W-:-:S05]  /*5950*/  IMAD.U32 R0, R5, 0x10000, RZ ;  /* 0x0001000005007824 */ /* 0x000fca00078e00ff */
[----:B------:R-:W-:-:S05]  /*5960*/  F2FP.F16.F32.PACK_AB R0, RZ, R0 ;  /* 0x00000000ff00723e */ /* 0x000fca00000000ff */
[----:B------:R0:W-:Y:S01]  /*5970*/  STG.E.U16 desc[UR36][R2.64], R0 ;  /* 0x0000000002007986 */ /* 0x0001e2000c101524 */
[----:B------:R-:W-:Y:S05]  /*5980*/  BRA `(.L_x_1056) ;  /* 0x0000000800f07947 */ /* 0x000fea0003800000 */
.L_x_1059:
        /* <DEDUP_REMOVED lines=10> */
.L_x_1062:
[----:B------:R-:W-:-:S04]  /*5a30*/  SHF.L.U32 R5, R5, 0x10, RZ ;  /* 0x0000001005057819 */ /* 0x000fc800000006ff */
[----:B------:R-:W-:-:S04]  /*5a40*/  F2FP.F16.F32.PACK_AB R5, RZ, R5 ;  /* 0x00000005ff05723e */ /* 0x000fc800000000ff */
[----:B------:R-:W-:-:S05]  /*5a50*/  PRMT R5, R5, 0x5410, RZ ;  /* 0x0000541005057816 */ /* 0x000fca00000000ff */
[----:B------:R0:W-:Y:S01]  /*5a60*/  STG.E desc[UR36][R2.64], R5 ;  /* 0x0000000502007986 */ /* 0x0001e2000c101924 */
[----:B------:R-:W-:Y:S05]  /*5a70*/  BRA `(.L_x_1056) ;  /* 0x0000000800b47947 */ /* 0x000fea0003800000 */
.L_x_1061:
[----:B------:R-:W-:-:S04]  /*5a80*/  IMAD.U32 R4, R5, 0x10000, RZ ;  /* 0x0001000005047824 */ /* 0x000fc800078e00ff */
[----:B------:R-:W-:-:S06]  /*5a90*/  FMUL.FTZ R4, R4, 1 ;  /* 0x3f80000004047820 */ /* 0x000fcc0000410000 */
[----:B------:R-:W0:Y:S02]  /*5aa0*/  F2F.F64.F32 R4, R4 ;  /* 0x0000000400047310 */ /* 0x000e240000201800 */
[----:B0-----:R0:W-:Y:S01]  /*5ab0*/  STG.E.64 desc[UR36][R2.64], R4 ;  /* 0x0000000402007986 */ /* 0x0011e2000c101b24 */
[----:B------:R-:W-:Y:S05]  /*5ac0*/  BRA `(.L_x_1056) ;  /* 0x0000000800a07947 */ /* 0x000fea0003800000 */
.L_x_1051:
        /* <DEDUP_REMOVED lines=14> */
.L_x_1066:
[----:B------:R-:W-:Y:S01]  /*5bb0*/  IMAD.U32 R5, R5, 0x10000, RZ ;  /* 0x0001000005057824 */ /* 0x000fe200078e00ff */
[----:B------:R-:W-:Y:S01]  /*5bc0*/  BSSY.RECONVERGENT B0, `(.L_x_1067) ;  /* 0x0000013000007945 */ /* 0x000fe20003800200 */
[----:B------:R-:W-:-:S03]  /*5bd0*/  HFMA2 R0, -RZ, RZ, 0, 7.62939453125e-06 ;  /* 0x00000080ff007431 */ /* 0x000fc600000001ff */
        /* <DEDUP_REMOVED lines=15> */
.L_x_1069:
[----:B------:R-:W-:-:S04]  /*5cd0*/  SHF.R.U32.HI R5, RZ, 0x18, R5 ;  /* 0x00000018ff057819 */ /* 0x000fc80000011605 */
[----:B------:R-:W-:-:S07]  /*5ce0*/  LOP3.LUT R0, R0, 0x80, R5, 0xf8, !PT ;  /* 0x0000008000007812 */ /* 0x000fce00078ef805 */
.L_x_1068:
[----:B------:R-:W-:Y:S05]  /*5cf0*/  BSYNC.RECONVERGENT B0 ;  /* 0x0000000000007941 */ /* 0x000fea0003800200 */
.L_x_1067:
[----:B------:R0:W-:Y:S01]  /*5d00*/  STG.E.U8 desc[UR36][R2.64], R0 ;  /* 0x0000000002007986 */ /* 0x0001e2000c101124 */
[----:B------:R-:W-:Y:S05]  /*5d10*/  BRA `(.L_x_1056) ;  /* 0x00000008000c7947 */ /* 0x000fea0003800000 */
.L_x_1065:
        /* <DEDUP_REMOVED lines=17> */
[----:B------:R-:W-:-:S07]  /*5e30*/  MOV R0, R4 ;  /* 0x0000000400007202 */ /* 0x000fce0000000f00 */
.L_x_1072:
[----:B------:R-:W-:-:S04]  /*5e40*/  SHF.R.U32.HI R5, RZ, 0x18, R5 ;  /* 0x00000018ff057819 */ /* 0x000fc80000011605 */
[----:B------:R-:W-:-:S07]  /*5e50*/  LOP3.LUT R0, R0, 0x80, R5, 0xf8, !PT ;  /* 0x0000008000007812 */ /* 0x000fce00078ef805 */
.L_x_1071:
[----:B------:R-:W-:Y:S05]  /*5e60*/  BSYNC.RECONVERGENT B0 ;  /* 0x0000000000007941 */ /* 0x000fea0003800200 */
.L_x_1070:
[----:B------:R0:W-:Y:S01]  /*5e70*/  STG.E.U8 desc[UR36][R2.64], R0 ;  /* 0x0000000002007986 */ /* 0x0001e2000c101124 */
[----:B------:R-:W-:Y:S05]  /*5e80*/  BRA `(.L_x_1056) ;  /* 0x0000000400b07947 */ /* 0x000fea0003800000 */
.L_x_1064:
        /* <DEDUP_REMOVED lines=18> */
[----:B------:R-:W-:-:S05]  /*5fb0*/  @!P0 IADD3 R0, PT, PT, R6, RZ, RZ ;  /* 0x000000ff06008210 */ /* 0x000fca0007ffe0ff */
[----:B------:R-:W-:-:S05]  /*5fc0*/  @P1 IMAD.MOV.U32 R5, RZ, RZ, R0 ;  /* 0x000000ffff051224 */ /* 0x000fca00078e0000 */
[----:B------:R0:W-:Y:S01]  /*5fd0*/  STG.E.U8 desc[UR36][R2.64], R5 ;  /* 0x0000000502007986 */ /* 0x0001e2000c101124 */
[----:B------:R-:W-:Y:S05]  /*5fe0*/  BRA `(.L_x_1056) ;  /* 0x0000000400587947 */ /* 0x000fea0003800000 */
.L_x_1074:
[----:B------:R-:W-:-:S06]  /*5ff0*/  IMAD.U32 R5, R5, 0x10000, RZ ;  /* 0x0001000005057824 */ /* 0x000fcc00078e00ff */
[----:B------:R-:W0:Y:S02]  /*6000*/  F2I.U64.TRUNC R4, R5 ;  /* 0x0000000500047311 */ /* 0x000e24000020d800 */
[----:B0-----:R0:W-:Y:S01]  /*6010*/  STG.E.64 desc[UR36][R2.64], R4 ;  /* 0x0000000402007986 */ /* 0x0011e2000c101b24 */
[----:B------:R-:W-:Y:S05]  /*6020*/  BRA `(.L_x_1056) ;  /* 0x0000000400487947 */ /* 0x000fea0003800000 */
.L_x_1073:
[----:B------:R-:W-:-:S06]  /*6030*/  IMAD.U32 R5, R5, 0x10000, RZ ;  /* 0x0001000005057824 */ /* 0x000fcc00078e00ff */
[----:B------:R-:W0:Y:S02]  /*6040*/  F2I.FTZ.U32.TRUNC.NTZ R5, R5 ;  /* 0x0000000500057305 */ /* 0x000e24000021f000 */
[----:B0-----:R0:W-:Y:S01]  /*6050*/  STG.E desc[UR36][R2.64], R5 ;  /* 0x0000000502007986 */ /* 0x0011e2000c101924 */
[----:B------:R-:W-:Y:S05]  /*6060*/  BRA `(.L_x_1056) ;  /* 0x0000000400387947 */ /* 0x000fea0003800000 */
.L_x_1063:
        /* <DEDUP_REMOVED lines=11> */
.L_x_1076:
[----:B------:R-:W-:Y:S01]  /*6120*/  IMAD.U32 R5, R5, 0x10000, RZ ;  /* 0x0001000005057824 */ /* 0x000fe200078e00ff */
[----:B------:R-:W-:-:S03]  /*6130*/  CS2R R6, SRZ ;  /* 0x0000000000067805 */ /* 0x000fc6000001ff00 */
[----:B------:R-:W-:-:S06]  /*6140*/  FMUL.FTZ R5, R5, 1 ;  /* 0x3f80000005057820 */ /* 0x000fcc0000410000 */
[----:B------:R-:W0:Y:S02]  /*6150*/  F2F.F64.F32 R4, R5 ;  /* 0x0000000500047310 */ /* 0x000e240000201800 */
[----:B0-----:R4:W-:Y:S01]  /*6160*/  STG.E.128 desc[UR36][R2.64], R4 ;  /* 0x0000000402007986 */ /* 0x0019e2000c101d24 */
[----:B------:R-:W-:Y:S05]  /*6170*/  BRA `(.L_x_1056) ;  /* 0x0000000000f47947 */ /* 0x000fea0003800000 */
.L_x_1075:
[----:B------:R-:W-:-:S09]  /*6180*/  UISETP.NE.AND UP0, UPT, UR4, 0xf, UPT ;  /* 0x0000000f0400788c */ /* 0x000fd2000bf05270 */
[----:B------:R-:W-:Y:S05]  /*6190*/  BRA.U !UP0, `(.L_x_1077) ;  /* 0x0000000108e87547 */ /* 0x000fea000b800000 */
[----:B------:R-:W-:-:S09]  /*61a0*/  UISETP.NE.AND UP0, UPT, UR4, 0x17, UPT ;  /* 0x000000170400788c */ /* 0x000fd2000bf05270 */
[----:B------:R-:W-:Y:S05]  /*61b0*/  BRA.U !UP0, `(.L_x_1078) ;  /* 0x0000000108907547 */ /* 0x000fea000b800000 */
[----:B------:R-:W-:-:S09]  /*61c0*/  UISETP.NE.AND UP0, UPT, UR4, 0x18, UPT ;  /* 0x000000180400788c */ /* 0x000fd2000bf05270 */
[----:B------:R-:W-:Y:S05]  /*61d0*/  BRA.U !UP0, `(.L_x_1079) ;  /* 0x0000000108447547 */ /* 0x000fea000b800000 */
.L_x_1055:
[----:B------:R-:W-:Y:S01]  /*61e0*/  MOV R2, 0x0 ;  /* 0x0000000000027802 */ /* 0x000fe20000000f00 */
[----:B------:R-:W0:Y:S01]  /*61f0*/  LDCU.64 UR4, c[0x4][0x188] ;  /* 0x01003100ff0477ac */ /* 0x000e220008000a00 */
[----:B------:R-:W-:Y:S02]  /*6200*/  HFMA2 R8, -RZ, RZ, 0, 6.020069122314453125e-06 ;  /* 0x00000065ff087431 */ /* 0x000fe400000001ff */
        /* <DEDUP_REMOVED lines=13> */
.L_x_1080:
[----:B------:R-:W-:Y:S05]  /*62e0*/  BRA `(.L_x_1056) ;  /* 0x0000000000987947 */ /* 0x000fea0003800000 */
.L_x_1079:
[----:B------:R-:W-:Y:S01]  /*62f0*/  SHF.L.U32 R7, R5, 0x10, RZ ;  /* 0x0000001005077819 */ /* 0x000fe200000006ff */
[----:B------:R-:W-:Y:S01]  /*6300*/  BSSY.RECONVERGENT B0, `(.L_x_1081) ;  /* 0x000000c000007945 */ /* 0x000fe20003800200 */
[----:B------:R-:W-:Y:S02]  /*6310*/  IMAD.MOV.U32 R0, RZ, RZ, 0x7f ;  /* 0x0000007fff007424 */ /* 0x000fe400078e00ff */
        /* <DEDUP_REMOVED lines=10> */
.L_x_1082:
[----:B------:R-:W-:Y:S05]  /*63c0*/  BSYNC.RECONVERGENT B0 ;  /* 0x0000000000007941 */ /* 0x000fea0003800200 */
.L_x_1081:
[----:B------:R-:W-:-:S05]  /*63d0*/  LOP3.LUT R5, R0, 0x80, R5, 0xf8, !PT ;  /* 0x0000008000057812 */ /* 0x000fca00078ef805 */
[----:B------:R2:W-:Y:S01]  /*63e0*/  STG.E.U8 desc[UR36][R2.64], R5 ;  /* 0x0000000502007986 */ /* 0x0005e2000c101124 */
[----:B------:R-:W-:Y:S05]  /*63f0*/  BRA `(.L_x_1056) ;  /* 0x0000000000547947 */ /* 0x000fea0003800000 */
.L_x_1078:
        /* <DEDUP_REMOVED lines=12> */
.L_x_1084:
[----:B------:R-:W-:Y:S02]  /*64c0*/  ISETP.GT.U32.AND P0, PT, R4, 0x7f800000, PT ;  /* 0x7f8000000400780c */ /* 0x000fe40003f04070 */
[----:B------:R-:W-:-:S04]  /*64d0*/  MOV R0, 0x7f ;  /* 0x0000007f00007802 */ /* 0x000fc80000000f00 */
[----:B------:R-:W-:-:S07]  /*64e0*/  SEL R0, R0, 0x7c, P0 ;  /* 0x0000007c00007807 */ /* 0x000fce0000000000 */
.L_x_1085:
[----:B------:R-:W-:Y:S05]  /*64f0*/  BSYNC.RECONVERGENT B0 ;  /* 0x0000000000007941 */ /* 0x000fea0003800200 */
.L_x_1083:
[----:B------:R-:W-:-:S04]  /*6500*/  SHF.R.U32.HI R5, RZ, 0x18, R5 ;  /* 0x00000018ff057819 */ /* 0x000fc80000011605 */
[----:B------:R-:W-:-:S05]  /*6510*/  LOP3.LUT R5, R0, 0x80, R5, 0xf8, !PT ;  /* 0x0000008000057812 */ /* 0x000fca00078ef805 */
[----:B------:R1:W-:Y:S01]  /*6520*/  STG.E.U8 desc[UR36][R2.64], R5 ;  /* 0x0000000502007986 */ /* 0x0003e2000c101124 */
[----:B------:R-:W-:Y:S05]  /*6530*/  BRA `(.L_x_1056) ;  /* 0x0000000000047947 */ /* 0x000fea0003800000 */
.L_x_1077:
[----:B------:R0:W-:Y:S02]  /*6540*/  STG.E.U16 desc[UR36][R2.64], R5 ;  /* 0x0000000502007986 */ /* 0x0001e4000c101524 */
.L_x_1056:
[----:B------:R-:W-:-:S07]  /*6550*/  VIADD R17, R17, 0x80 ;  /* 0x0000008011117836 */ /* 0x000fce0000000000 */
.L_x_1016:
[----:B------:R-:W-:Y:S05]  /*6560*/  BSYNC.RECONVERGENT B6 ;  /* 0x0000000000067941 */ /* 0x000fea0003800200 */
.L_x_1015:
[----:B------:R-:W5:Y:S01]  /*6570*/  LDCU UR4, c[0x0][0x380] ;  /* 0x00007000ff0477ac */ /* 0x000f620008000800 */
[----:B------:R-:W-:Y:S01]  /*6580*/  BSSY.RECONVERGENT B6, `(.L_x_1086) ;  /* 0x0000322000067945 */ /* 0x000fe20003800200 */
[----:B-----5:R-:W-:-:S13]  /*6590*/  ISETP.GE.AND P0, PT, R17, UR4, PT ;  /* 0x0000000411007c0c */ /* 0x020fda000bf06270 */
[----:B------:R-:W-:Y:S05]  /*65a0*/  @P0 BRA `(.L_x_1087) ;  /* 0x00000030007c0947 */ /* 0x000fea0003800000 */
[----:B------:R-:W5:Y:S01]  /*65b0*/  LDCU UR4, c[0x0][0x388] ;  /* 0x00007100ff0477ac */ /* 0x000f620008000800 */
[----:B------:R-:W-:Y:S02]  /*65c0*/  HFMA2 R16, -RZ, RZ, 0, 0 ;  /* 0x00000000ff107431 */ /* 0x000fe400000001ff */
[----:B0-----:R-:W-:Y:S01]  /*65d0*/  IMAD.MOV.U32 R0, RZ, RZ, RZ ;  /* 0x000000ffff007224 */ /* 0x001fe200078e00ff */
        /* <DEDUP_REMOVED lines=32> */
[----:B------:R-:W-:-:S04]  /*67e0*/  SHF.R.U32.HI R3, RZ, UR5, R2 ;  /* 0x00000005ff037c19 */ /* 0x000fc80008011602 */
[----:B------:R-:W-:-:S05]  /*67f0*/  IADD3 R4, PT, PT, -R3, RZ, RZ ;  /* 0x000000ff03047210 */ /* 0x000fca0007ffe1ff */
        /* <DEDUP_REMOVED lines=34> */
[----:B-1----:R-:W-:-:S04]  /*6a20*/  SHF.R.U32.HI R5, RZ, UR4, R4 ;  /* 0x00000004ff057c19 */ /* 0x002fc80008011604 */
[----:B------:R-:W-:-:S05]  /*6a30*/  IADD3 R2, PT, PT, -R5, RZ, RZ ;  /* 0x000000ff05027210 */ /* 0x000fca0007ffe1ff */
        /* <DEDUP_REMOVED lines=230> */
.L_x_1088:
        /* <DEDUP_REMOVED lines=18> */
.L_x_1092:
[----:B------:R-:W2:Y:S02]  /*79c0*/  LDG.E.U8 R2, desc[UR36][R2.64] ;  /* 0x0000002402027981 */ /* 0x000ea4000c1e1100 */
[----:B--2---:R-:W-:-:S04]  /*79d0*/  I2FP.F32.U32 R0, R2 ;  /* 0x0000000200007245 */ /* 0x004fc80000201000 */
[----:B------:R-:W-:Y:S01]  /*79e0*/  F2FP.BF16.F32.PACK_AB R0, RZ, R0 ;  /* 0x00000000ff00723e */ /* 0x000fe200000010ff */
[----:B------:R-:W-:Y:S06]  /*79f0*/  BRA `(.L_x_1094) ;  /* 0x0000000c00847947 */ /* 0x000fec0003800000 */
.L_x_1091:
        /* <DEDUP_REMOVED lines=10> */
.L_x_1096:
[----:B------:R-:W2:Y:S02]  /*7aa0*/  LDG.E R2, desc[UR36][R2.64] ;  /* 0x0000002402027981 */ /* 0x000ea4000c1e1900 */
[----:B--2---:R-:W-:-:S04]  /*7ab0*/  I2FP.F32.S32 R0, R2 ;  /* 0x0000000200007245 */ /* 0x004fc80000201400 */
[----:B------:R-:W-:Y:S01]  /*7ac0*/  F2FP.BF16.F32.PACK_AB R0, RZ, R0 ;  /* 0x00000000ff00723e */ /* 0x000fe200000010ff */
[----:B------:R-:W-:Y:S06]  /*7ad0*/  BRA `(.L_x_1094) ;  /* 0x0000000c004c7947 */ /* 0x000fec0003800000 */
.L_x_1095:
[----:B------:R-:W2:Y:S02]  /*7ae0*/  LDG.E.U16 R2, desc[UR36][R2.64] ;  /* 0x0000002402027981 */ /* 0x000ea4000c1e1500 */
[----:B--2---:R-:W0:Y:S02]  /*7af0*/  I2F.S16 R0, R2 ;  /* 0x0000000200007306 */ /* 0x004e240000101400 */
[----:B0-----:R-:W-:Y:S01]  /*7b00*/  F2FP.BF16.F32.PACK_AB R0, RZ, R0 ;  /* 0x00000000ff00723e */ /* 0x001fe200000010ff */
[----:B------:R-:W-:Y:S06]  /*7b10*/  BRA `(.L_x_1094) ;  /* 0x0000000c003c7947 */ /* 0x000fec0003800000 */
.L_x_1090:
        /* <DEDUP_REMOVED lines=9> */
.L_x_1098:
[----:B------:R-:W2:Y:S02]  /*7bb0*/  LDG.E.U16 R0, desc[UR36][R2.64] ;  /* 0x0000002402007981 */ /* 0x000ea4000c1e1500 */
[----:B--2---:R-:W-:-:S05]  /*7bc0*/  HADD2.F32 R0, -RZ, R0.H0_H0 ;  /* 0x20000000ff007230 */ /* 0x004fca0000004100 */
[----:B------:R-:W-:Y:S01]  /*7bd0*/  F2FP.BF16.F32.PACK_AB R0, RZ, R0 ;  /* 0x00000000ff00723e */ /* 0x000fe200000010ff */
[----:B------:R-:W-:Y:S06]  /*7be0*/  BRA `(.L_x_1094) ;  /* 0x0000000c00087947 */ /* 0x000fec0003800000 */
.L_x_1097:
        /* <DEDUP_REMOVED lines=9> */
.L_x_1100:
[----:B------:R-:W2:Y:S02]  /*7c80*/  LDG.E.U16 R2, desc[UR36][R2.64] ;  /* 0x0000002402027981 */ /* 0x000ea4000c1e1500 */
[----:B--2---:R-:W-:-:S05]  /*7c90*/  HADD2.F32 R0, -RZ, R2.H0_H0 ;  /* 0x20000002ff007230 */ /* 0x004fca0000004100 */
[----:B------:R-:W-:Y:S01]  /*7ca0*/  F2FP.BF16.F32.PACK_AB R0, RZ, R0 ;  /* 0x00000000ff00723e */ /* 0x000fe200000010ff */
[----:B------:R-:W-:Y:S06]  /*7cb0*/  BRA `(.L_x_1094) ;  /* 0x0000000800d47947 */ /* 0x000fec0003800000 */
.L_x_1099:
        /* <DEDUP_REMOVED lines=8> */
.L_x_1089:
        /* <DEDUP_REMOVED lines=13> */
.L_x_1103:
        /* <DEDUP_REMOVED lines=8> */
.L_x_1102:
        /* <DEDUP_REMOVED lines=12> */
[----:B0-----:R-:W-:-:S04]  /*7f50*/  IADD3 R5, PT, PT, -R5, RZ, RZ ;  /* 0x000000ff05057210 */ /* 0x001fc80007ffe1ff */
        /* <DEDUP_REMOVED lines=14> */
.L_x_1105:
        /* <DEDUP_REMOVED lines=13> */
.L_x_1104:
[----:B------:R0:W5:Y:S01]  /*8110*/  LDG.E.U16 R0, desc[UR36][R2.64] ;  /* 0x0000002402007981 */ /* 0x000162000c1e1500 */
[----:B------:R-:W-:Y:S05]  /*8120*/  BRA `(.L_x_1094) ;  /* 0x0000000400b87947 */ /* 0x000fea0003800000 */
.L_x_1101:
        /* <DEDUP_REMOVED lines=12> */
.L_x_1108:
        /* <DEDUP_REMOVED lines=21> */
.L_x_1112:
[----:B------:R-:W-:Y:S05]  /*8340*/  BSYNC.RECONVERGENT B1 ;  /* 0x0000000000017941 */ /* 0x000fea0003800200 */
.L_x_1111:
[----:B------:R-:W-:Y:S01]  /*8350*/  IMAD.SHL.U32 R0, R0, 0x100000, RZ ;  /* 0x0010000000007824 */ /* 0x000fe200078e00ff */
[----:B------:R-:W-:-:S04]  /*8360*/  LEA R2, R2, 0x3b800000, 0x17 ;  /* 0x3b80000002027811 */ /* 0x000fc800078eb8ff */
[----:B------:R-:W-:-:S07]  /*8370*/  LOP3.LUT R0, R2, R0, R7, 0xfe, !PT ;  /* 0x0000000002007212 */ /* 0x000fce00078efe07 */
.L_x_1110:
[----:B------:R-:W-:Y:S05]  /*8380*/  BSYNC.RECONVERGENT B0 ;  /* 0x0000000000007941 */ /* 0x000fea0003800200 */
.L_x_1109:
[----:B------:R-:W-:Y:S01]  /*8390*/  F2FP.BF16.F32.PACK_AB R0, RZ, R0 ;  /* 0x00000000ff00723e */ /* 0x000fe200000010ff */
[----:B------:R-:W-:Y:S06]  /*83a0*/  BRA `(.L_x_1094) ;  /* 0x0000000400187947 */ /* 0x000fec0003800000 */
.L_x_1107:
[----:B------:R-:W2:Y:S01]  /*83b0*/  LDG.E.U8 R3, desc[UR36][R2.64] ;  /* 0x0000002402037981 */ /* 0x000ea2000c1e1100 */
[----:B------:R-:W-:Y:S01]  /*83c0*/  BSSY.RECONVERGENT B0, `(.L_x_1113) ;  /* 0x0000018000007945 */ /* 0x000fe20003800200 */
[----:B------:R-:W-:Y:S02]  /*83d0*/  MOV R0, RZ ;  /* 0x000000ff00007202 */ /* 0x000fe40000000f00 */
        /* <DEDUP_REMOVED lines=18> */
.L_x_1116:
[----:B------:R-:W-:Y:S05]  /*8500*/  BSYNC.RECONVERGENT B1 ;  /* 0x0000000000017941 */ /* 0x000fea0003800200 */
.L_x_1115:
[----:B------:R-:W-:Y:S01]  /*8510*/  IMAD.SHL.U32 R0, R0, 0x200000, RZ ;  /* 0x0020000000007824 */ /* 0x000fe200078e00ff */
[----:B------:R-:W-:-:S04]  /*8520*/  LEA R2, R2, 0x37800000, 0x17 ;  /* 0x3780000002027811 */ /* 0x000fc800078eb8ff */
[----:B------:R-:W-:-:S07]  /*8530*/  LOP3.LUT R0, R2, R0, R7, 0xfe, !PT ;  /* 0x0000000002007212 */ /* 0x000fce00078efe07 */
.L_x_1114:
[----:B------:R-:W-:Y:S05]  /*8540*/  BSYNC.RECONVERGENT B0 ;  /* 0x0000000000007941 */ /* 0x000fea0003800200 */
.L_x_1113:
[----:B------:R-:W-:Y:S01]  /*8550*/  F2FP.BF16.F32.PACK_AB R0, RZ, R0 ;  /* 0x00000000ff00723e */ /* 0x000fe200000010ff */
[----:B------:R-:W-:Y:S06]  /*8560*/  BRA `(.L_x_1094) ;  /* 0x0000000000a87947 */ /* 0x000fec0003800000 */
.L_x_1106:
        /* <DEDUP_REMOVED lines=14> */
.L_x_1120:
[----:B------:R-:W-:Y:S05]  /*8650*/  BSYNC.RECONVERGENT B0 ;  /* 0x0000000000007941 */ /* 0x000fea0003800200 */
.L_x_1119:
[----:B------:R-:W-:Y:S01]  /*8660*/  F2FP.BF16.F32.PACK_AB R0, RZ, R0 ;  /* 0x00000000ff00723e */ /* 0x000fe200000010ff */
[----:B------:R-:W-:Y:S06]  /*8670*/  BRA `(.L_x_1094) ;  /* 0x0000000000647947 */ /* 0x000fec0003800000 */
.L_x_1093:
[----:B------:R-:W-:Y:S01]  /*8680*/  MOV R2, 0x0 ;  /* 0x0000000000027802 */ /* 0x000fe20000000f00 */
[----:B------:R-:W0:Y:S01]  /*8690*/  LDCU.64 UR4, c[0x4][0x188] ;  /* 0x01003100ff0477ac */ /* 0x000e220008000a00 */
[----:B------:R-:W-:Y:S02]  /*86a0*/  HFMA2 R12, -RZ, RZ, 0, 5.9604644775390625e-08 ;  /* 0x00000001ff0c7431 */ /* 0x000fe400000001ff */
        /* <DEDUP_REMOVED lines=8> */
[----:B------:R-:W-:Y:S01]  /*8730*/  IMAD.U32 R7, RZ, RZ, UR7 ;  /* 0x00000007ff077e24 */ /* 0x000fe2000f8e00ff */
[----:B---3--:R-:W-:Y:S01]  /*8740*/  MOV R10, UR8 ;  /* 0x00000008000a7c02 */ /* 0x008fe20008000f00 */
[----:B------:R-:W-:-:S07]  /*8750*/  IMAD.U32 R11, RZ, RZ, UR9 ;  /* 0x00000009ff0b7e24 */ /* 0x000fce000f8e00ff */
[----:B------:R-:W-:-:S07]  /*8760*/  LEPC R20, `(.L_x_1121) ;  /* 0x000000001014794e */ /* 0x000fce0000000000 */
[----:B--2---:R-:W-:Y:S05]  /*8770*/  CALL.ABS.NOINC R2 ;  /* 0x0000000002007343 */ /* 0x004fea0003c00000 */
.L_x_1121:
[----:B------:R-:W-:Y:S01]  /*8780*/  PRMT R0, RZ, 0x7610, R0 ;  /* 0x00007610ff007816 */ /* 0x000fe20000000000 */
[----:B------:R-:W-:Y:S06]  /*8790*/  BRA `(.L_x_1094) ;  /* 0x00000000001c7947 */ /* 0x000fec0003800000 */
.L_x_1118:
[----:B------:R-:W2:Y:S02]  /*87a0*/  LDG.E.64 R2, desc[UR36][R2.64] ;  /* 0x0000002402027981 */ /* 0x000ea4000c1e1b00 */
[----:B--2---:R-:W0:Y:S02]  /*87b0*/  I2F.U64 R0, R2 ;  /* 0x0000000200007312 */ /* 0x004e240000301000 */
[----:B0-----:R-:W-:Y:S01]  /*87c0*/  F2FP.BF16.F32.PACK_AB R0, RZ, R0 ;  /* 0x00000000ff00723e */ /* 0x001fe200000010ff */
[----:B------:R-:W-:Y:S06]  /*87d0*/  BRA `(.L_x_1094) ;  /* 0x00000000000c7947 */ /* 0x000fec0003800000 */
.L_x_1117:
[----:B------:R-:W2:Y:S02]  /*87e0*/  LDG.E R2, desc[UR36][R2.64] ;  /* 0x0000002402027981 */ /* 0x000ea4000c1e1900 */
[----:B--2---:R-:W-:-:S04]  /*87f0*/  I2FP.F32.U32 R0, R2 ;  /* 0x0000000200007245 */ /* 0x004fc80000201000 */
[----:B------:R-:W-:-:S07]  /*8800*/  F2FP.BF16.F32.PACK_AB R0, RZ, R0 ;  /* 0x00000000ff00723e */ /* 0x000fce00000010ff */
.L_x_1094:
[----:B-----5:R-:W-:Y:S01]  /*8810*/  IMAD.U32 R0, R0, 0x10000, RZ ;  /* 0x0001000000007824 */ /* 0x020fe200078e00ff */
[----:B------:R-:W0:Y:S01]  /*8820*/  LDCU.64 UR6, c[0x0][0x580] ;  /* 0x0000b000ff0677ac */ /* 0x000e220008000a00 */
[----:B------:R-:W1:Y:S03]  /*8830*/  LDCU.U16 UR5, c[0x0][0x592] ;  /* 0x0000b240ff0577ac */ /* 0x000e660008000400 */
[----:B------:R-:W-:Y:S01]  /*8840*/  FSETP.NEU.FTZ.AND P0, PT, R0, RZ, PT ;  /* 0x000000ff0000720b */ /* 0x000fe20003f1d000 */
[----:B------:R-:W-:-:S04]  /*8850*/  UPRMT UR4, UR41, 0x9910, URZ ;  /* 0x0000991029047896 */ /* 0x000fc800080000ff */
[----:B------:R-:W-:-:S08]  /*8860*/  UISETP.GT.AND UP0, UPT, UR4, 0x9, UPT ;  /* 0x000000090400788c */ /* 0x000fd0000bf04270 */
[----:B------:R-:W-:Y:S02]  /*8870*/  @P0 FSET.BF.GT.FTZ.AND R0, R0, RZ, PT ;  /* 0x000000ff0000020a */ /* 0x000fe40003814000 */
[----:B0-----:R-:W-:Y:S02]  /*8880*/  IADD3 R2, P1, PT, R16, UR6, RZ ;  /* 0x0000000610027c10 */ /* 0x001fe4000ff3e0ff */
[----:B------:R-:W-:Y:S02]  /*8890*/  @P0 F2FP.BF16.F32.PACK_AB R0, RZ, R0 ;  /* 0x00000000ff00023e */ /* 0x000fe400000010ff */
[----:B-1----:R-:W-:Y:S01]  /*88a0*/  MOV R5, UR5 ;  /* 0x0000000500057c02 */ /* 0x002fe20008000f00 */
        /* <DEDUP_REMOVED lines=15> */
.L_x_1125:
[----:B------:R-:W-:-:S06]  /*89a0*/  SHF.L.U32 R5, R5, 0x10, RZ ;  /* 0x0000001005057819 */ /* 0x000fcc00000006ff */
[----:B------:R-:W0:Y:S02]  /*89b0*/  F2I.S64.TRUNC R4, R5 ;  /* 0x0000000500047311 */ /* 0x000e24000020d900 */
[----:B0-----:R4:W-:Y:S01]  /*89c0*/  STG.E.U8 desc[UR36][R2.64], R4 ;  /* 0x0000000402007986 */ /* 0x0019e2000c101124 */
[----:B------:R-:W-:Y:S05]  /*89d0*/  BRA `(.L_x_1127) ;  /* 0x0000000c006c7947 */ /* 0x000fea0003800000 */
.L_x_1124:
        /* <DEDUP_REMOVED lines=10> */
.L_x_1129:
[----:B------:R-:W-:-:S06]  /*8a80*/  IMAD.U32 R5, R5, 0x10000, RZ ;  /* 0x0001000005057824 */ /* 0x000fcc00078e00ff */
[----:B------:R-:W0:Y:S02]  /*8a90*/  F2I.FTZ.TRUNC.NTZ R5, R5 ;  /* 0x0000000500057305 */ /* 0x000e24000021f100 */
[----:B0-----:R2:W-:Y:S01]  /*8aa0*/  STG.E desc[UR36][R2.64], R5 ;  /* 0x0000000502007986 */ /* 0x0015e2000c101924 */
[----:B------:R-:W-:Y:S05]  /*8ab0*/  BRA `(.L_x_1127) ;  /* 0x0000000c00347947 */ /* 0x000fea0003800000 */
.L_x_1128:
[----:B------:R-:W-:-:S06]  /*8ac0*/  SHF.L.U32 R5, R5, 0x10, RZ ;  /* 0x0000001005057819 */ /* 0x000fcc00000006ff */
[----:B------:R-:W0:Y:S02]  /*8ad0*/  F2I.FTZ.TRUNC.NTZ R5, R5 ;  /* 0x0000000500057305 */ /* 0x000e24000021f100 */
[----:B0-----:R0:W-:Y:S01]  /*8ae0*/  STG.E.U16 desc[UR36][R2.64], R5 ;  /* 0x0000000502007986 */ /* 0x0011e2000c101524 */
[----:B------:R-:W-:Y:S05]  /*8af0*/  BRA `(.L_x_1127) ;  /* 0x0000000c00247947 */ /* 0x000fea0003800000 */
.L_x_1123:
        /* <DEDUP_REMOVED lines=9> */
.L_x_1131:
[----:B------:R-:W-:-:S05]  /*8b90*/  IMAD.U32 R0, R5, 0x10000, RZ ;  /* 0x0001000005007824 */ /* 0x000fca00078e00ff */
[----:B------:R-:W-:-:S05]  /*8ba0*/  F2FP.F16.F32.PACK_AB R0, RZ, R0 ;  /* 0x00000000ff00723e */ /* 0x000fca00000000ff */
[----:B------:R0:W-:Y:S01]  /*8bb0*/  STG.E.U16 desc[UR36][R2.64], R0 ;  /* 0x0000000002007986 */ /* 0x0001e2000c101524 */
[----:B------:R-:W-:Y:S05]  /*8bc0*/  BRA `(.L_x_1127) ;  /* 0x0000000800f07947 */ /* 0x000fea0003800000 */
.L_x_1130:
        /* <DEDUP_REMOVED lines=10> */
.L_x_1133:
[----:B------:R-:W-:-:S05]  /*8c70*/  IMAD.U32 R5, R5, 0x10000, RZ ;  /* 0x0001000005057824 */ /* 0x000fca00078e00ff */
[----:B------:R-:W-:-:S04]  /*8c80*/  F2FP.F16.F32.PACK_AB R5, RZ, R5 ;  /* 0x00000005ff05723e */ /* 0x000fc800000000ff */
[----:B------:R-:W-:-:S05]  /*8c90*/  PRMT R5, R5, 0x5410, RZ ;  /* 0x0000541005057816 */ /* 0x000fca00000000ff */
[----:B------:R0:W-:Y:S01]  /*8ca0*/  STG.E desc[UR36][R2.64], R5 ;  /* 0x0000000502007986 */ /* 0x0001e2000c101924 */
[----:B------:R-:W-:Y:S05]  /*8cb0*/  BRA `(.L_x_1127) ;  /* 0x0000000800b47947 */ /* 0x000fea0003800000 */
.L_x_1132:
[----:B------:R-:W-:-:S05]  /*8cc0*/  SHF.L.U32 R4, R5, 0x10, RZ ;  /* 0x0000001005047819 */ /* 0x000fca00000006ff */
[----:B------:R-:W-:-:S06]  /*8cd0*/  FMUL.FTZ R4, R4, 1 ;  /* 0x3f80000004047820 */ /* 0x000fcc0000410000 */
[----:B------:R-:W0:Y:S02]  /*8ce0*/  F2F.F64.F32 R4, R4 ;  /* 0x0000000400047310 */ /* 0x000e240000201800 */
[----:B0-----:R0:W-:Y:S01]  /*8cf0*/  STG.E.64 desc[UR36][R2.64], R4 ;  /* 0x0000000402007986 */ /* 0x0011e2000c101b24 */
[----:B------:R-:W-:Y:S05]  /*8d00*/  BRA `(.L_x_1127) ;  /* 0x0000000800a07947 */ /* 0x000fea0003800000 */
.L_x_1122:
        /* <DEDUP_REMOVED lines=14> */
.L_x_1137:
[----:B------:R-:W-:Y:S01]  /*8df0*/  IMAD.U32 R5, R5, 0x10000, RZ ;  /* 0x0001000005057824 */ /* 0x000fe200078e00ff */
[----:B------:R-:W-:Y:S01]  /*8e00*/  BSSY.RECONVERGENT B0, `(.L_x_1138) ;  /* 0x0000013000007945 */ /* 0x000fe20003800200 */
[----:B------:R-:W-:-:S03]  /*8e10*/  MOV R0, 0x80 ;  /* 0x0000008000007802 */ /* 0x000fc60000000f00 */
        /* <DEDUP_REMOVED lines=15> */
.L_x_1140:
[----:B------:R-:W-:-:S04]  /*8f10*/  SHF.R.U32.HI R5, RZ, 0x18, R5 ;  /* 0x00000018ff057819 */ /* 0x000fc80000011605 */
[----:B------:R-:W-:-:S07]  /*8f20*/  LOP3.LUT R0, R0, 0x80, R5, 0xf8, !PT ;  /* 0x0000008000007812 */ /* 0x000fce00078ef805 */
.L_x_1139:
[----:B------:R-:W-:Y:S05]  /*8f30*/  BSYNC.RECONVERGENT B0 ;  /* 0x0000000000007941 */ /* 0x000fea0003800200 */
.L_x_1138:
[----:B------:R0:W-:Y:S01]  /*8f40*/  STG.E.U8 desc[UR36][R2.64], R0 ;  /* 0x0000000002007986 */ /* 0x0001e2000c101124 */
[----:B------:R-:W-:Y:S05]  /*8f50*/  BRA `(.L_x_1127) ;  /* 0x00000008000c7947 */ /* 0x000fea0003800000 */
.L_x_1136:
        /* <DEDUP_REMOVED lines=18> */
.L_x_1143:
[----:B------:R-:W-:-:S04]  /*9080*/  SHF.R.U32.HI R5, RZ, 0x18, R5 ;  /* 0x00000018ff057819 */ /* 0x000fc80000011605 */
[----:B------:R-:W-:-:S07]  /*9090*/  LOP3.LUT R0, R0, 0x80, R5, 0xf8, !PT ;  /* 0x0000008000007812 */ /* 0x000fce00078ef805 */
.L_x_1142:
[----:B------:R-:W-:Y:S05]  /*90a0*/  BSYNC.RECONVERGENT B0 ;  /* 0x0000000000007941 */ /* 0x000fea0003800200 */
.L_x_1141:
[----:B------:R0:W-:Y:S01]  /*90b0*/  STG.E.U8 desc[UR36][R2.64], R0 ;  /* 0x0000000002007986 */ /* 0x0001e2000c101124 */
[----:B------:R-:W-:Y:S05]  /*90c0*/  BRA `(.L_x_1127) ;  /* 0x0000000400b07947 */ /* 0x000fea0003800000 */
.L_x_1135:
        /* <DEDUP_REMOVED lines=12> */
[----:B------:R-:W-:Y:S01]  /*9190*/  HFMA2 R5, -RZ, RZ, 0, 1.5199184417724609375e-05 ;  /* 0x000000ffff057431 */ /* 0x000fe200000001ff */
        /* <DEDUP_REMOVED lines=9> */
.L_x_1145:
[----:B------:R-:W-:-:S06]  /*9230*/  IMAD.U32 R5, R5, 0x10000, RZ ;  /* 0x0001000005057824 */ /* 0x000fcc00078e00ff */
[----:B------:R-:W0:Y:S02]  /*9240*/  F2I.U64.TRUNC R4, R5 ;  /* 0x0000000500047311 */ /* 0x000e24000020d800 */
[----:B0-----:R0:W-:Y:S01]  /*9250*/  STG.E.64 desc[UR36][R2.64], R4 ;  /* 0x0000000402007986 */ /* 0x0011e2000c101b24 */
[----:B------:R-:W-:Y:S05]  /*9260*/  BRA `(.L_x_1127) ;  /* 0x0000000400487947 */ /* 0x000fea0003800000 */
.L_x_1144:
[----:B------:R-:W-:-:S06]  /*9270*/  IMAD.U32 R5, R5, 0x10000, RZ ;  /* 0x0001000005057824 */ /* 0x000fcc00078e00ff */
[----:B------:R-:W0:Y:S02]  /*9280*/  F2I.FTZ.U32.TRUNC.NTZ R5, R5 ;  /* 0x0000000500057305 */ /* 0x000e24000021f000 */
[----:B0-----:R0:W-:Y:S01]  /*9290*/  STG.E desc[UR36][R2.64], R5 ;  /* 0x0000000502007986 */ /* 0x0011e2000c101924 */
[----:B------:R-:W-:Y:S05]  /*92a0*/  BRA `(.L_x_1127) ;  /* 0x0000000400387947 */ /* 0x000fea0003800000 */
.L_x_1134:
        /* <DEDUP_REMOVED lines=11> */
.L_x_1147:
[----:B------:R-:W-:Y:S01]  /*9360*/  IMAD.U32 R5, R5, 0x10000, RZ ;  /* 0x0001000005057824 */ /* 0x000fe200078e00ff */
[----:B------:R-:W-:-:S03]  /*9370*/  CS2R R6, SRZ ;  /* 0x0000000000067805 */ /* 0x000fc6000001ff00 */
[----:B------:R-:W-:-:S06]  /*9380*/  FMUL.FTZ R5, R5, 1 ;  /* 0x3f80000005057820 */ /* 0x000fcc0000410000 */
[----:B------:R-:W0:Y:S02]  /*9390*/  F2F.F64.F32 R4, R5 ;  /* 0x0000000500047310 */ /* 0x000e240000201800 */
[----:B0-----:R0:W-:Y:S01]  /*93a0*/  STG.E.128 desc[UR36][R2.64], R4 ;  /* 0x0000000402007986 */ /* 0x0011e2000c101d24 */
[----:B------:R-:W-:Y:S05]  /*93b0*/  BRA `(.L_x_1127) ;  /* 0x0000000000f47947 */ /* 0x000fea0003800000 */
.L_x_1146:
[----:B------:R-:W-:-:S09]  /*93c0*/  UISETP.NE.AND UP0, UPT, UR4, 0xf, UPT ;  /* 0x0000000f0400788c */ /* 0x000fd2000bf05270 */
[----:B------:R-:W-:Y:S05]  /*93d0*/  BRA.U !UP0, `(.L_x_1148) ;  /* 0x0000000108e87547 */ /* 0x000fea000b800000 */
[----:B------:R-:W-:-:S09]  /*93e0*/  UISETP.NE.AND UP0, UPT, UR4, 0x17, UPT ;  /* 0x000000170400788c */ /* 0x000fd2000bf05270 */
[----:B------:R-:W-:Y:S05]  /*93f0*/  BRA.U !UP0, `(.L_x_1149) ;  /* 0x0000000108907547 */ /* 0x000fea000b800000 */
[----:B------:R-:W-:-:S09]  /*9400*/  UISETP.NE.AND UP0, UPT, UR4, 0x18, UPT ;  /* 0x000000180400788c */ /* 0x000fd2000bf05270 */
[----:B------:R-:W-:Y:S05]  /*9410*/  BRA.U !UP0, `(.L_x_1150) ;  /* 0x0000000108447547 */ /* 0x000fea000b800000 */
.L_x_1126:
        /* <DEDUP_REMOVED lines=16> */
.L_x_1151:
[----:B------:R-:W-:Y:S05]  /*9520*/  BRA `(.L_x_1127) ;  /* 0x0000000000987947 */ /* 0x000fea0003800000 */
.L_x_1150:
[----:B------:R-:W-:Y:S01]  /*9530*/  IMAD.U32 R7, R5, 0x10000, RZ ;  /* 0x0001000005077824 */ /* 0x000fe200078e00ff */
[----:B------:R-:W-:Y:S01]  /*9540*/  BSSY.RECONVERGENT B0, `(.L_x_1152) ;  /* 0x000000c000007945 */ /* 0x000fe20003800200 */
[----:B------:R-:W-:-:S03]  /*9550*/  MOV R0, 0x7f ;  /* 0x0000007f00007802 */ /* 0x000fc60000000f00 */
        /* <DEDUP_REMOVED lines=10> */
.L_x_1153:
[----:B------:R-:W-:Y:S05]  /*9600*/  BSYNC.RECONVERGENT B0 ;  /* 0x0000000000007941 */ /* 0x000fea0003800200 */
.L_x_1152:
[----:B------:R-:W-:-:S05]  /*9610*/  LOP3.LUT R5, R0, 0x80, R5, 0xf8, !PT ;  /* 0x0000008000057812 */ /* 0x000fca00078ef805 */
[----:B------:R0:W-:Y:S01]  /*9620*/  STG.E.U8 desc[UR36][R2.64], R5 ;  /* 0x0000000502007986 */ /* 0x0001e2000c101124 */
[----:B------:R-:W-:Y:S05]  /*9630*/  BRA `(.L_x_1127) ;  /* 0x0000000000547947 */ /* 0x000fea0003800000 */
.L_x_1149:
        /* <DEDUP_REMOVED lines=12> */
.L_x_1155:
[----:B------:R-:W-:Y:S01]  /*9700*/  IMAD.MOV.U32 R0, RZ, RZ, 0x7f ;  /* 0x0000007fff007424 */ /* 0x000fe200078e00ff */
[----:B------:R-:W-:-:S04]  /*9710*/  ISETP.GT.U32.AND P0, PT, R4, 0x7f800000, PT ;  /* 0x7f8000000400780c */ /* 0x000fc80003f04070 */
[----:B------:R-:W-:-:S09]  /*9720*/  SEL R0, R0, 0x7c, P0 ;  /* 0x0000007c00007807 */ /* 0x000fd20000000000 */
.L_x_1156:
[----:B------:R-:W-:Y:S05]  /*9730*/  BSYNC.RECONVERGENT B0 ;  /* 0x0000000000007941 */ /* 0x000fea0003800200 */
.L_x_1154:
[----:B------:R-:W-:-:S04]  /*9740*/  SHF.R.U32.HI R5, RZ, 0x18, R5 ;  /* 0x00000018ff057819 */ /* 0x000fc80000011605 */
[----:B------:R-:W-:-:S05]  /*9750*/  LOP3.LUT R5, R0, 0x80, R5, 0xf8, !PT ;  /* 0x0000008000057812 */ /* 0x000fca00078ef805 */
[----:B------:R0:W-:Y:S01]  /*9760*/  STG.E.U8 desc[UR36][R2.64], R5 ;  /* 0x0000000502007986 */ /* 0x0001e2000c101124 */
[----:B------:R-:W-:Y:S05]  /*9770*/  BRA `(.L_x_1127) ;  /* 0x0000000000047947 */ /* 0x000fea0003800000 */
.L_x_1148:
[----:B------:R0:W-:Y:S02]  /*9780*/  STG.E.U16 desc[UR36][R2.64], R5 ;  /* 0x0000000502007986 */ /* 0x0001e4000c101524 */
.L_x_1127:
[----:B------:R-:W-:-:S07]  /*9790*/  IADD3 R17, PT, PT, R17, 0x80, RZ ;  /* 0x0000008011117810 */ /* 0x000fce0007ffe0ff */
.L_x_1087:
[----:B------:R-:W-:Y:S05]  /*97a0*/  BSYNC.RECONVERGENT B6 ;  /* 0x0000000000067941 */ /* 0x000fea0003800200 */
.L_x_1086:
[----:B------:R-:W5:Y:S02]  /*97b0*/  LDCU UR4, c[0x0][0x380] ;  /* 0x00007000ff0477ac */ /* 0x000f640008000800 */
[----:B-----5:R-:W-:-:S13]  /*97c0*/  ISETP.GE.AND P0, PT, R17, UR4, PT ;  /* 0x0000000411007c0c */ /* 0x020fda000bf06270 */
[----:B------:R-:W-:Y:S05]  /*97d0*/  @P0 EXIT ;  /* 0x000000000000094d */ /* 0x000fea0003800000 */
[----:B------:R-:W5:Y:S01]  /*97e0*/  LDCU UR4, c[0x0][0x388] ;  /* 0x00007100ff0477ac */ /* 0x000f620008000800 */
[----:B0-----:R-:W-:Y:S02]  /*97f0*/  IMAD.MOV.U32 R0, RZ, RZ, RZ ;  /* 0x000000ffff007224 */ /* 0x001fe400078e00ff */
[----:B------:R-:W-:Y:S01]  /*9800*/  IMAD.MOV.U32 R16, RZ, RZ, RZ ;  /* 0x000000ffff107224 */ /* 0x000fe200078e00ff */
[----:B-----5:R-:W-:-:S09]  /*9810*/  UISETP.NE.AND UP0, UPT, UR4, URZ, UPT ;  /* 0x000000ff0400728c */ /* 0x020fd2000bf05270 */
[----:B------:R-:W-:Y:S05]  /*9820*/  BRA.U !UP0, `(.L_x_1157) ;  /* 0x0000001108a87547 */ /* 0x000fea000b800000 */
[----:B------:R-:W1:Y:S01]  /*9830*/  LDCU.64 UR4, c[0x0][0x390] ;  /* 0x00007200ff0477ac */ /* 0x000e620008000a00 */
[----:B------:R-:W-:Y:S01]  /*9840*/  HFMA2 R16, -RZ, RZ, 0, 0 ;  /* 0x00000000ff107431 */ /* 0x000fe200000001ff */
[----:B------:R-:W0:Y:S01]  /*9850*/  LDCU UR6, c[0x0][0x38c] ;  /* 0x00007180ff0677ac */ /* 0x000e220008000800 */
[----:B------:R-:W5:Y:S01]  /*9860*/  LDCU.64 UR8, c[0x0][0x4b8] ;  /* 0x00009700ff0877ac */ /* 0x000f620008000a00 */
[----:B------:R-:W-:Y:S02]  /*9870*/  UISETP.NE.AND UP0, UPT, UR40, URZ, UPT ;  /* 0x000000ff2800728c */ /* 0x000fe4000bf05270 */
        /* <DEDUP_REMOVED lines=293> */
.L_x_1157:
[----:B------:R-:W0:Y:S01]  /*aad0*/  LDCU.128 UR8, c[0x0][0x580] ;  /* 0x0000b000ff0877ac */ /* 0x000e220008000c00 */
[----:B------:R-:W-:-:S04]  /*aae0*/  UPRMT UR4, UR42, 0x9910, URZ ;  /* 0x000099102a047896 */ /* 0x000fc800080000ff */
[----:B------:R-:W-:Y:S01]  /*aaf0*/  UISETP.GT.AND UP0, UPT, UR4, 0x9, UPT ;  /* 0x000000090400788c */ /* 0x000fe2000bf04270 */
[----:B0-----:R-:W-:Y:S02]  /*ab00*/  IADD3 R16, P0, PT, R16, UR8, RZ ;  /* 0x0000000810107c10 */ /* 0x001fe4000ff1e0ff */
[----:B-1234-:R-:W-:-:S03]  /*ab10*/  IADD3 R2, P1, PT, R0, UR10, RZ ;  /* 0x0000000a00027c10 */ /* 0x01efc6000ff3e0ff */
[----:B------:R-:W-:Y:S01]  /*ab20*/  IMAD.X R17, RZ, RZ, UR9, P0 ;  /* 0x00000009ff117e24 */ /* 0x000fe200080e06ff */
[----:B------:R-:W-:Y:S02]  /*ab30*/  IADD3.X R3, PT, PT, RZ, UR11, RZ, P1, !PT ;  /* 0x0000000bff037c10 */ /* 0x000fe40008ffe4ff */
        /* <DEDUP_REMOVED lines=13> */
.L_x_1161:
[----:B------:R-:W2:Y:S02]  /*ac10*/  LDG.E.U8 R2, desc[UR36][R2.64] ;  /* 0x0000002402027981 */ /* 0x000ea4000c1e1100 */
[----:B--2---:R-:W-:-:S04]  /*ac20*/  I2FP.F32.U32 R0, R2 ;  /* 0x0000000200007245 */ /* 0x004fc80000201000 */
[----:B------:R-:W-:Y:S01]  /*ac30*/  F2FP.BF16.F32.PACK_AB R0, RZ, R0 ;  /* 0x00000000ff00723e */ /* 0x000fe200000010ff */
[----:B------:R-:W-:Y:S06]  /*ac40*/  BRA `(.L_x_1163) ;  /* 0x0000000c00847947 */ /* 0x000fec0003800000 */
.L_x_1160:
        /* <DEDUP_REMOVED lines=10> */
.L_x_1165:
[----:B------:R-:W2:Y:S02]  /*acf0*/  LDG.E R2, desc[UR36][R2.64] ;  /* 0x0000002402027981 */ /* 0x000ea4000c1e1900 */
[----:B--2---:R-:W-:-:S04]  /*ad00*/  I2FP.F32.S32 R0, R2 ;  /* 0x0000000200007245 */ /* 0x004fc80000201400 */
[----:B------:R-:W-:Y:S01]  /*ad10*/  F2FP.BF16.F32.PACK_AB R0, RZ, R0 ;  /* 0x00000000ff00723e */ /* 0x000fe200000010ff */
[----:B------:R-:W-:Y:S06]  /*ad20*/  BRA `(.L_x_1163) ;  /* 0x0000000c004c7947 */ /* 0x000fec0003800000 */
.L_x_1164:
[----:B------:R-:W2:Y:S02]  /*ad30*/  LDG.E.U16 R2, desc[UR36][R2.64] ;  /* 0x0000002402027981 */ /* 0x000ea4000c1e1500 */
[----:B--2---:R-:W0:Y:S02]  /*ad40*/  I2F.S16 R0, R2 ;  /* 0x0000000200007306 */ /* 0x004e240000101400 */
[----:B0-----:R-:W-:Y:S01]  /*ad50*/  F2FP.BF16.F32.PACK_AB R0, RZ, R0 ;  /* 0x00000000ff00723e */ /* 0x001fe200000010ff */
[----:B------:R-:W-:Y:S06]  /*ad60*/  BRA `(.L_x_1163) ;  /* 0x0000000c003c7947 */ /* 0x000fec0003800000 */
.L_x_1159:
        /* <DEDUP_REMOVED lines=9> */
.L_x_1167:
[----:B------:R-:W2:Y:S02]  /*ae00*/  LDG.E.U16 R0, desc[UR36][R2.64] ;  /* 0x0000002402007981 */ /* 0x000ea4000c1e1500 */
[----:B--2---:R-:W-:-:S05]  /*ae10*/  HADD2.F32 R0, -RZ, R0.H0_H0 ;  /* 0x20000000ff007230 */ /* 0x004fca0000004100 */
[----:B------:R-:W-:Y:S01]  /*ae20*/  F2FP.BF16.F32.PACK_AB R0, RZ, R0 ;  /* 0x00000000ff00723e */ /* 0x000fe200000010ff */
[----:B------:R-:W-:Y:S06]  /*ae30*/  BRA `(.L_x_1163) ;  /* 0x0000000c00087947 */ /* 0x000fec0003800000 */
.L_x_1166:
        /* <DEDUP_REMOVED lines=9> */
.L_x_1169:
[----:B------:R-:W2:Y:S02]  /*aed0*/  LDG.E.U16 R2, desc[UR36][R2.64] ;  /* 0x0000002402027981 */ /* 0x000ea4000c1e1500 */
[----:B--2---:R-:W-:-:S05]  /*aee0*/  HADD2.F32 R0, -RZ, R2.H0_H0 ;  /* 0x20000002ff007230 */ /* 0x004fca0000004100 */
[----:B------:R-:W-:Y:S01]  /*aef0*/  F2FP.BF16.F32.PACK_AB R0, RZ, R0 ;  /* 0x00000000ff00723e */ /* 0x000fe200000010ff */
[----:B------:R-:W-:Y:S06]  /*af00*/  BRA `(.L_x_1163) ;  /* 0x0000000800d47947 */ /* 0x000fec0003800000 */
.L_x_1168:
        /* <DEDUP_REMOVED lines=8> */
.L_x_1158:
        /* <DEDUP_REMOVED lines=13> */
.L_x_1172:
        /* <DEDUP_REMOVED lines=8> */
.L_x_1171:
        /* <DEDUP_REMOVED lines=27> */
.L_x_1174:
        /* <DEDUP_REMOVED lines=13> */
.L_x_1173:
[----:B------:R0:W5:Y:S01]  /*b360*/  LDG.E.U16 R0, desc[UR36][R2.64] ;  /* 0x0000002402007981 */ /* 0x000162000c1e1500 */
[----:B------:R-:W-:Y:S05]  /*b370*/  BRA `(.L_x_1163) ;  /* 0x0000000400b87947 */ /* 0x000fea0003800000 */
.L_x_1170:
        /* <DEDUP_REMOVED lines=12> */
.L_x_1177:
        /* <DEDUP_REMOVED lines=21> */
.L_x_1181:
[----:B------:R-:W-:Y:S05]  /*b590*/  BSYNC.RECONVERGENT B1 ;  /* 0x0000000000017941 */ /* 0x000fea0003800200 */
.L_x_1180:
[----:B------:R-:W-:Y:S01]  /*b5a0*/  IMAD.SHL.U32 R0, R0, 0x100000, RZ ;  /* 0x0010000000007824 */ /* 0x000fe200078e00ff */
[----:B------:R-:W-:-:S04]  /*b5b0*/  LEA R2, R2, 0x3b800000, 0x17 ;  /* 0x3b80000002027811 */ /* 0x000fc800078eb8ff */
[----:B------:R-:W-:-:S07]  /*b5c0*/  LOP3.LUT R0, R2, R0, R7, 0xfe, !PT ;  /* 0x0000000002007212 */ /* 0x000fce00078efe07 */
.L_x_1179:
[----:B------:R-:W-:Y:S05]  /*b5d0*/  BSYNC.RECONVERGENT B0 ;  /* 0x0000000000007941 */ /* 0x000fea0003800200 */
.L_x_1178:
[----:B------:R-:W-:Y:S01]  /*b5e0*/  F2FP.BF16.F32.PACK_AB R0, RZ, R0 ;  /* 0x00000000ff00723e */ /* 0x000fe200000010ff */
[----:B------:R-:W-:Y:S06]  /*b5f0*/  BRA `(.L_x_1163) ;  /* 0x0000000400187947 */ /* 0x000fec0003800000 */
.L_x_1176:
        /* <DEDUP_REMOVED lines=21> */
.L_x_1185:
[----:B------:R-:W-:Y:S05]  /*b750*/  BSYNC.RECONVERGENT B1 ;  /* 0x0000000000017941 */ /* 0x000fea0003800200 */
.L_x_1184:
[----:B------:R-:W-:Y:S01]  /*b760*/  IMAD.SHL.U32 R0, R0, 0x200000, RZ ;  /* 0x0020000000007824 */ /* 0x000fe200078e00ff */
[----:B------:R-:W-:-:S04]  /*b770*/  LEA R2, R2, 0x37800000, 0x17 ;  /* 0x3780000002027811 */ /* 0x000fc800078eb8ff */
[----:B------:R-:W-:-:S07]  /*b780*/  LOP3.LUT R0, R2, R0, R7, 0xfe, !PT ;  /* 0x0000000002007212 */ /* 0x000fce00078efe07 */
.L_x_1183:
[----:B------:R-:W-:Y:S05]  /*b790*/  BSYNC.RECONVERGENT B0 ;  /* 0x0000000000007941 */ /* 0x000fea0003800200 */
.L_x_1182:
[----:B------:R-:W-:Y:S01]  /*b7a0*/  F2FP.BF16.F32.PACK_AB R0, RZ, R0 ;  /* 0x00000000ff00723e */ /* 0x000fe200000010ff */
[----:B------:R-:W-:Y:S06]  /*b7b0*/  BRA `(.L_x_1163) ;  /* 0x0000000000a87947 */ /* 0x000fec0003800000 */
.L_x_1175:
        /* <DEDUP_REMOVED lines=14> */
.L_x_1189:
[----:B------:R-:W-:Y:S05]  /*b8a0*/  BSYNC.RECONVERGENT B0 ;  /* 0x0000000000007941 */ /* 0x000fea0003800200 */
.L_x_1188:
[----:B------:R-:W-:Y:S01]  /*b8b0*/  F2FP.BF16.F32.PACK_AB R0, RZ, R0 ;  /* 0x00000000ff00723e */ /* 0x000fe200000010ff */
[----:B------:R-:W-:Y:S06]  /*b8c0*/  BRA `(.L_x_1163) ;  /* 0x0000000000647947 */ /* 0x000fec0003800000 */
.L_x_1162:
        /* <DEDUP_REMOVED lines=16> */
.L_x_1190:
[----:B------:R-:W-:Y:S01]  /*b9d0*/  PRMT R0, RZ, 0x7610, R0 ;  /* 0x00007610ff007816 */ /* 0x000fe20000000000 */
[----:B------:R-:W-:Y:S06]  /*b9e0*/  BRA `(.L_x_1163) ;  /* 0x00000000001c7947 */ /* 0x000fec0003800000 */
.L_x_1187:
[----:B------:R-:W2:Y:S02]  /*b9f0*/  LDG.E.64 R2, desc[UR36][R2.64] ;  /* 0x0000002402027981 */ /* 0x000ea4000c1e1b00 */
[----:B--2---:R-:W0:Y:S02]  /*ba00*/  I2F.U64 R0, R2 ;  /* 0x0000000200007312 */ /* 0x004e240000301000 */
[----:B0-----:R-:W-:Y:S01]  /*ba10*/  F2FP.BF16.F32.PACK_AB R0, RZ, R0 ;  /* 0x00000000ff00723e */ /* 0x001fe200000010ff */
[----:B------:R-:W-:Y:S06]  /*ba20*/  BRA `(.L_x_1163) ;  /* 0x00000000000c7947 */ /* 0x000fec0003800000 */
.L_x_1186:
[----:B------:R-:W2:Y:S02]  /*ba30*/  LDG.E R2, desc[UR36][R2.64] ;  /* 0x0000002402027981 */ /* 0x000ea4000c1e1900 */
[----:B--2---:R-:W-:-:S04]  /*ba40*/  I2FP.F32.U32 R0, R2 ;  /* 0x0000000200007245 */ /* 0x004fc80000201000 */
[----:B------:R-:W-:-:S07]  /*ba50*/  F2FP.BF16.F32.PACK_AB R0, RZ, R0 ;  /* 0x00000000ff00723e */ /* 0x000fce00000010ff */
.L_x_1163:
        /* <DEDUP_REMOVED lines=17> */
[----:B------:R-:W1:Y:S02]  /*bb70*/  F2I.FTZ.TRUNC.NTZ R19, R19 ;  /* 0x0000001300137305 */ /* 0x000e64000021f100 */
[----:B-1----:R-:W-:Y:S01]  /*bb80*/  STG.E.U8 desc[UR36][R16.64], R19 ;  /* 0x0000001310007986 */ /* 0x002fe2000c101124 */
[----:B------:R-:W-:Y:S05]  /*bb90*/  EXIT ;  /* 0x000000000000794d */ /* 0x000fea0003800000 */
.L_x_1194:
[----:B0-----:R-:W-:-:S06]  /*bba0*/  IMAD.U32 R3, R19, 0x10000, RZ ;  /* 0x0001000013037824 */ /* 0x001fcc00078e00ff */
[----:B------:R-:W0:Y:S02]  /*bbb0*/  F2I.S64.TRUNC R2, R3 ;  /* 0x0000000300027311 */ /* 0x000e24000020d900 */
[----:B0-----:R-:W-:Y:S01]  /*bbc0*/  STG.E.U8 desc[UR36][R16.64], R2 ;  /* 0x0000000210007986 */ /* 0x001fe2000c101124 */
[----:B------:R-:W-:Y:S05]  /*bbd0*/  EXIT ;  /* 0x000000000000794d */ /* 0x000fea0003800000 */
.L_x_1193:
        /* <DEDUP_REMOVED lines=10> */
.L_x_1197:
[----:B------:R-:W-:-:S06]  /*bc80*/  SHF.L.U32 R19, R19, 0x10, RZ ;  /* 0x0000001013137819 */ /* 0x000fcc00000006ff */
[----:B------:R-:W1:Y:S02]  /*bc90*/  F2I.FTZ.TRUNC.NTZ R19, R19 ;  /* 0x0000001300137305 */ /* 0x000e64000021f100 */
[----:B-1----:R-:W-:Y:S01]  /*bca0*/  STG.E desc[UR36][R16.64], R19 ;  /* 0x0000001310007986 */ /* 0x002fe2000c101924 */
[----:B------:R-:W-:Y:S05]  /*bcb0*/  EXIT ;  /* 0x000000000000794d */ /* 0x000fea0003800000 */
.L_x_1196:
[----:B------:R-:W-:-:S06]  /*bcc0*/  IMAD.U32 R19, R19, 0x10000, RZ ;  /* 0x0001000013137824 */ /* 0x000fcc00078e00ff */
[----:B------:R-:W1:Y:S02]  /*bcd0*/  F2I.FTZ.TRUNC.NTZ R19, R19 ;  /* 0x0000001300137305 */ /* 0x000e64000021f100 */
[----:B-1----:R-:W-:Y:S01]  /*bce0*/  STG.E.U16 desc[UR36][R16.64], R19 ;  /* 0x0000001310007986 */ /* 0x002fe2000c101524 */
[----:B------:R-:W-:Y:S05]  /*bcf0*/  EXIT ;  /* 0x000000000000794d */ /* 0x000fea0003800000 */
.L_x_1192:
        /* <DEDUP_REMOVED lines=9> */
.L_x_1199:
[----:B------:R-:W-:-:S04]  /*bd90*/  SHF.L.U32 R0, R19, 0x10, RZ ;  /* 0x0000001013007819 */ /* 0x000fc800000006ff */
[----:B------:R-:W-:-:S05]  /*bda0*/  F2FP.F16.F32.PACK_AB R0, RZ, R0 ;  /* 0x00000000ff00723e */ /* 0x000fca00000000ff */
[----:B------:R-:W-:Y:S01]  /*bdb0*/  STG.E.U16 desc[UR36][R16.64], R0 ;  /* 0x0000000010007986 */ /* 0x000fe2000c101524 */
[----:B------:R-:W-:Y:S05]  /*bdc0*/  EXIT ;  /* 0x000000000000794d */ /* 0x000fea0003800000 */
.L_x_1198:
        /* <DEDUP_REMOVED lines=10> */
.L_x_1201:
[----:B------:R-:W-:-:S04]  /*be70*/  SHF.L.U32 R19, R19, 0x10, RZ ;  /* 0x0000001013137819 */ /* 0x000fc800000006ff */
[----:B0-----:R-:W-:-:S04]  /*be80*/  F2FP.F16.F32.PACK_AB R3, RZ, R19 ;  /* 0x00000013ff03723e */ /* 0x001fc800000000ff */
[----:B------:R-:W-:-:S05]  /*be90*/  PRMT R3, R3, 0x5410, RZ ;  /* 0x0000541003037816 */ /* 0x000fca00000000ff */
[----:B------:R-:W-:Y:S01]  /*bea0*/  STG.E desc[UR36][R16.64], R3 ;  /* 0x0000000310007986 */ /* 0x000fe2000c101924 */
[----:B------:R-:W-:Y:S05]  /*beb0*/  EXIT ;  /* 0x000000000000794d */ /* 0x000fea0003800000 */
.L_x_1200:
[----:B0-----:R-:W-:-:S04]  /*bec0*/  IMAD.U32 R2, R19, 0x10000, RZ ;  /* 0x0001000013027824 */ /* 0x001fc800078e00ff */
[----:B------:R-:W-:-:S06]  /*bed0*/  FMUL.FTZ R2, R2, 1 ;  /* 0x3f80000002027820 */ /* 0x000fcc0000410000 */
[----:B------:R-:W0:Y:S02]  /*bee0*/  F2F.F64.F32 R2, R2 ;  /* 0x0000000200027310 */ /* 0x000e240000201800 */
[----:B0-----:R-:W-:Y:S01]  /*bef0*/  STG.E.64 desc[UR36][R16.64], R2 ;  /* 0x0000000210007986 */ /* 0x001fe2000c101b24 */
[----:B------:R-:W-:Y:S05]  /*bf00*/  EXIT ;  /* 0x000000000000794d */ /* 0x000fea0003800000 */
.L_x_1191:
        /* <DEDUP_REMOVED lines=14> */
.L_x_1205:
        /* <DEDUP_REMOVED lines=17> */
.L_x_1208:
[----:B------:R-:W-:-:S04]  /*c100*/  SHF.R.U32.HI R3, RZ, 0x18, R3 ;  /* 0x00000018ff037819 */ /* 0x000fc80000011603 */
[----:B------:R-:W-:-:S04]  /*c110*/  LOP3.LUT R0, R0, 0x80, R3, 0xf8, !PT ;  /* 0x0000008000007812 */ /* 0x000fc800078ef803 */
[----:B------:R-:W-:-:S07]  /*c120*/  PRMT R8, R0, 0x7610, R8 ;  /* 0x0000761000087816 */ /* 0x000fce0000000008 */
.L_x_1207:
[----:B------:R-:W-:Y:S05]  /*c130*/  BSYNC.RECONVERGENT B0 ;  /* 0x0000000000007941 */ /* 0x000fea0003800200 */
.L_x_1206:
[----:B------:R-:W-:Y:S01]  /*c140*/  STG.E.U8 desc[UR36][R16.64], R8 ;  /* 0x0000000810007986 */ /* 0x000fe2000c101124 */
[----:B------:R-:W-:Y:S05]  /*c150*/  EXIT ;  /* 0x000000000000794d */ /* 0x000fea0003800000 */
.L_x_1204:
[----:B0-----:R-:W-:Y:S01]  /*c160*/  IMAD.U32 R3, R19, 0x10000, RZ ;  /* 0x0001000013037824 */ /* 0x001fe200078e00ff */
        /* <DEDUP_REMOVED lines=16> */
.L_x_1211:
[----:B------:R-:W-:-:S04]  /*c270*/  SHF.R.U32.HI R3, RZ, 0x18, R3 ;  /* 0x00000018ff037819 */ /* 0x000fc80000011603 */
[----:B------:R-:W-:-:S04]  /*c280*/  LOP3.LUT R0, R0, 0x80, R3, 0xf8, !PT ;  /* 0x0000008000007812 */ /* 0x000fc800078ef803 */
[----:B------:R-:W-:-:S07]  /*c290*/  PRMT R8, R0, 0x7610, R8 ;  /* 0x0000761000087816 */ /* 0x000fce0000000008 */
.L_x_1210:
[----:B------:R-:W-:Y:S05]  /*c2a0*/  BSYNC.RECONVERGENT B0 ;  /* 0x0000000000007941 */ /* 0x000fea0003800200 */
.L_x_1209:
[----:B------:R-:W-:Y:S01]  /*c2b0*/  STG.E.U8 desc[UR36][R16.64], R8 ;  /* 0x0000000810007986 */ /* 0x000fe2000c101124 */
[----:B------:R-:W-:Y:S05]  /*c2c0*/  EXIT ;  /* 0x000000000000794d */ /* 0x000fea0003800000 */
.L_x_1203:
        /* <DEDUP_REMOVED lines=14> */
[----:B------:R-:W-:Y:S02]  /*c3b0*/  @P1 ISETP.EQ.U32.AND P2, PT, R0, 0x1, P0 ;  /* 0x000000010000180c */ /* 0x000fe40000742070 */
[----:B------:R-:W-:Y:S02]  /*c3c0*/  PLOP3.LUT P0, PT, PT, PT, PT, 0x80, 0x8 ;  /* 0x000000000008781c */ /* 0x000fe40003f0f070 */
[----:B------:R-:W-:Y:S02]  /*c3d0*/  @P1 PLOP3.LUT P0, PT, P2, PT, PT, 0x80, 0x8 ;  /* 0x000000000008181c */ /* 0x000fe4000170f070 */
[----:B------:R-:W-:-:S11]  /*c3e0*/  @P1 IADD3 R0, PT, PT, R4, 0x1, RZ ;  /* 0x0000000104001810 */ /* 0x000fd60007ffe0ff */
[----:B------:R-:W-:-:S04]  /*c3f0*/  @!P0 IMAD.MOV R0, RZ, RZ, R4 ;  /* 0x000000ffff008224 */ /* 0x000fc800078e0204 */
[----:B------:R-:W-:-:S05]  /*c400*/  @P1 IMAD.MOV.U32 R3, RZ, RZ, R0 ;  /* 0x000000ffff031224 */ /* 0x000fca00078e0000 */
[----:B------:R-:W-:Y:S01]  /*c410*/  STG.E.U8 desc[UR36][R16.64], R3 ;  /* 0x0000000310007986 */ /* 0x000fe2000c101124 */
[----:B------:R-:W-:Y:S05]  /*c420*/  EXIT ;  /* 0x000000000000794d */ /* 0x000fea0003800000 */
.L_x_1213:
[----:B0-----:R-:W-:-:S06]  /*c430*/  SHF.L.U32 R2, R19, 0x10, RZ ;  /* 0x0000001013027819 */ /* 0x001fcc00000006ff */
[----:B------:R-:W0:Y:S02]  /*c440*/  F2I.U64.TRUNC R2, R2 ;  /* 0x0000000200027311 */ /* 0x000e24000020d800 */
[----:B0-----:R-:W-:Y:S01]  /*c450*/  STG.E.64 desc[UR36][R16.64], R2 ;  /* 0x0000000210007986 */ /* 0x001fe2000c101b24 */
[----:B------:R-:W-:Y:S05]  /*c460*/  EXIT ;  /* 0x000000000000794d */ /* 0x000fea0003800000 */
.L_x_1212:
[----:B------:R-:W-:-:S06]  /*c470*/  IMAD.U32 R19, R19, 0x10000, RZ ;  /* 0x0001000013137824 */ /* 0x000fcc00078e00ff */
[----:B------:R-:W1:Y:S02]  /*c480*/  F2I.FTZ.U32.TRUNC.NTZ R19, R19 ;  /* 0x0000001300137305 */ /* 0x000e64000021f000 */
[----:B-1----:R-:W-:Y:S01]  /*c490*/  STG.E desc[UR36][R16.64], R19 ;  /* 0x0000001310007986 */ /* 0x002fe2000c101924 */
[----:B------:R-:W-:Y:S05]  /*c4a0*/  EXIT ;  /* 0x000000000000794d */ /* 0x000fea0003800000 */
.L_x_1202:
        /* <DEDUP_REMOVED lines=11> */
.L_x_1215:
[----:B------:R-:W-:Y:S02]  /*c560*/  SHF.L.U32 R19, R19, 0x10, RZ ;  /* 0x0000001013137819 */ /* 0x000fe400000006ff */
[----:B------:R-:W-:-:S03]  /*c570*/  CS2R R6, SRZ ;  /* 0x0000000000067805 */ /* 0x000fc6000001ff00 */
[----:B------:R-:W-:-:S06]  /*c580*/  FMUL.FTZ R4, R19, 1 ;  /* 0x3f80000013047820 */ /* 0x000fcc0000410000 */
[----:B------:R-:W1:Y:S02]  /*c590*/  F2F.F64.F32 R4, R4 ;  /* 0x0000000400047310 */ /* 0x000e640000201800 */
[----:B-1----:R-:W-:Y:S01]  /*c5a0*/  STG.E.128 desc[UR36][R16.64], R4 ;  /* 0x0000000410007986 */ /* 0x002fe2000c101d24 */
[----:B------:R-:W-:Y:S05]  /*c5b0*/  EXIT ;  /* 0x000000000000794d */ /* 0x000fea0003800000 */
.L_x_1214:
[----:B------:R-:W-:-:S09]  /*c5c0*/  UISETP.NE.AND UP0, UPT, UR4, 0xf, UPT ;  /* 0x0000000f0400788c */ /* 0x000fd2000bf05270 */
[----:B------:R-:W-:Y:S05]  /*c5d0*/  BRA.U !UP0, `(.L_x_1216) ;  /* 0x0000000108e87547 */ /* 0x000fea000b800000 */
[----:B------:R-:W-:-:S09]  /*c5e0*/  UISETP.NE.AND UP0, UPT, UR4, 0x17, UPT ;  /* 0x000000170400788c */ /* 0x000fd2000bf05270 */
[----:B------:R-:W-:Y:S05]  /*c5f0*/  BRA.U !UP0, `(.L_x_1217) ;  /* 0x0000000108907547 */ /* 0x000fea000b800000 */
[----:B------:R-:W-:-:S09]  /*c600*/  UISETP.NE.AND UP0, UPT, UR4, 0x18, UPT ;  /* 0x000000180400788c */ /* 0x000fd2000bf05270 */
[----:B------:R-:W-:Y:S05]  /*c610*/  BRA.U !UP0, `(.L_x_1218) ;  /* 0x0000000108447547 */ /* 0x000fea000b800000 */
.L_x_1195:
[----:B------:R-:W-:Y:S01]  /*c620*/  MOV R0, 0x0 ;  /* 0x0000000000007802 */ /* 0x000fe20000000f00 */
[----:B------:R-:W1:Y:S01]  /*c630*/  LDCU.64 UR4, c[0x4][0x188] ;  /* 0x01003100ff0477ac */ /* 0x000e620008000a00 */
[----:B------:R-:W-:Y:S02]  /*c640*/  HFMA2 R13, -RZ, RZ, 0, 0 ;  /* 0x00000000ff0d7431 */ /* 0x000fe400000001ff */
[----:B------:R-:W-:Y:S01]  /*c650*/  IMAD.MOV.U32 R8, RZ, RZ, 0x65 ;  /* 0x00000065ff087424 */ /* 0x000fe200078e00ff */
[----:B0-----:R0:W2:Y:S01]  /*c660*/  LDC.64 R2, c[0x4][R0] ;  /* 0x0100000000027b82 */ /* 0x0010a20000000a00 */
[----:B------:R-:W3:Y:S01]  /*c670*/  LDCU.64 UR6, c[0x4][0x190] ;  /* 0x01003200ff0677ac */ /* 0x000ee20008000a00 */
[----:B------:R-:W-:Y:S01]  /*c680*/  IMAD.MOV.U32 R12, RZ, RZ, 0x1 ;  /* 0x00000001ff0c7424 */ /* 0x000fe200078e00ff */
[----:B------:R-:W4:Y:S01]  /*c690*/  LDCU.64 UR8, c[0x4][0x30] ;  /* 0x01000600ff0877ac */ /* 0x000f220008000a00 */
[----:B-1----:R-:W-:Y:S02]  /*c6a0*/  IMAD.U32 R4, RZ, RZ, UR4 ;  /* 0x00000004ff047e24 */ /* 0x002fe4000f8e00ff */
[----:B------:R-:W-:Y:S01]  /*c6b0*/  IMAD.U32 R5, RZ, RZ, UR5 ;  /* 0x00000005ff057e24 */ /* 0x000fe2000f8e00ff */
[----:B---3--:R-:W-:Y:S01]  /*c6c0*/  MOV R6, UR6 ;  /* 0x0000000600067c02 */ /* 0x008fe20008000f00 */
[----:B------:R-:W-:-:S02]  /*c6d0*/  IMAD.U32 R7, RZ, RZ, UR7 ;  /* 0x00000007ff077e24 */ /* 0x000fc4000f8e00ff */
[----:B----4-:R-:W-:Y:S01]  /*c6e0*/  IMAD.U32 R10, RZ, RZ, UR8 ;  /* 0x00000008ff0a7e24 */ /* 0x010fe2000f8e00ff */
[----:B0-----:R-:W-:-:S07]  /*c6f0*/  MOV R11, UR9 ;  /* 0x00000009000b7c02 */ /* 0x001fce0008000f00 */
[----:B------:R-:W-:-:S07]  /*c700*/  LEPC R20, `(.L_x_1219) ;  /* 0x000000001014794e */ /* 0x000fce0000000000 */
[----:B--2---:R-:W-:Y:S05]  /*c710*/  CALL.ABS.NOINC R2 ;  /* 0x0000000002007343 */ /* 0x004fea0003c00000 */
.L_x_1219:
[----:B------:R-:W-:Y:S05]  /*c720*/  EXIT ;  /* 0x000000000000794d */ /* 0x000fea0003800000 */
.L_x_1218:
        /* <DEDUP_REMOVED lines=13> */
.L_x_1221:
[----:B------:R-:W-:Y:S05]  /*c800*/  BSYNC.RECONVERGENT B0 ;  /* 0x0000000000007941 */ /* 0x000fea0003800200 */
.L_x_1220:
[----:B------:R-:W-:-:S05]  /*c810*/  LOP3.LUT R3, R0, 0x80, R3, 0xf8, !PT ;  /* 0x0000008000037812 */ /* 0x000fca00078ef803 */
[----:B------:R-:W-:Y:S01]  /*c820*/  STG.E.U8 desc[UR36][R16.64], R3 ;  /* 0x0000000310007986 */ /* 0x000fe2000c101124 */
[----:B------:R-:W-:Y:S05]  /*c830*/  EXIT ;  /* 0x000000000000794d */ /* 0x000fea0003800000 */
.L_x_1217:
[----:B0-----:R-:W-:Y:S01]  /*c840*/  SHF.L.U32 R3, R19, 0x10, RZ ;  /* 0x0000001013037819 */ /* 0x001fe200000006ff */
[----:B------:R-:W-:Y:S03]  /*c850*/  BSSY.RECONVERGENT B0, `(.L_x_1222) ;  /* 0x000000e000007945 */ /* 0x000fe60003800200 */
        /* <DEDUP_REMOVED lines=10> */
.L_x_1223:
[----:B------:R-:W-:Y:S01]  /*c900*/  IMAD.MOV.U32 R0, RZ, RZ, 0x7f ;  /* 0x0000007fff007424 */ /* 0x000fe200078e00ff */
[----:B------:R-:W-:-:S04]  /*c910*/  ISETP.GT.U32.AND P0, PT, R2, 0x7f800000, PT ;  /* 0x7f8000000200780c */ /* 0x000fc80003f04070 */
[----:B------:R-:W-:-:S09]  /*c920*/  SEL R0, R0, 0x7c, P0 ;  /* 0x0000007c00007807 */ /* 0x000fd20000000000 */
.L_x_1224:
[----:B------:R-:W-:Y:S05]  /*c930*/  BSYNC.RECONVERGENT B0 ;  /* 0x0000000000007941 */ /* 0x000fea0003800200 */
.L_x_1222:
[----:B------:R-:W-:-:S04]  /*c940*/  SHF.R.U32.HI R3, RZ, 0x18, R3 ;  /* 0x00000018ff037819 */ /* 0x000fc80000011603 */
[----:B------:R-:W-:-:S05]  /*c950*/  LOP3.LUT R3, R0, 0x80, R3, 0xf8, !PT ;  /* 0x0000008000037812 */ /* 0x000fca00078ef803 */
[----:B------:R-:W-:Y:S01]  /*c960*/  STG.E.U8 desc[UR36][R16.64], R3 ;  /* 0x0000000310007986 */ /* 0x000fe2000c101124 */
[----:B------:R-:W-:Y:S05]  /*c970*/  EXIT ;  /* 0x000000000000794d */ /* 0x000fea0003800000 */
.L_x_1216:
[----:B------:R-:W-:Y:S01]  /*c980*/  STG.E.U16 desc[UR36][R16.64], R19 ;  /* 0x0000001310007986 */ /* 0x000fe2000c101524 */
[----:B------:R-:W-:Y:S05]  /*c990*/  EXIT ;  /* 0x000000000000794d */ /* 0x000fea0003800000 */
.L_x_1225:
        /* <DEDUP_REMOVED lines=14> */
.L_x_32316:


//--------------------- .text._ZN2at6native27unrolled_elementwise_kernelINS0_13BUnaryFunctorIN3c108BFloat16ES4_S4_ZZZNS0_21heaviside_kernel_cudaERNS_18TensorIteratorBaseEENKUlvE_clEvENKUlvE8_clEvEUlS4_S4_E_EESt5arrayIPcLm2EELi4E23TrivialOffsetCalculatorILi1EjESF_NS0_6memory12LoadWithCastILi1EEENSG_13StoreWithCastILi1EEEEEviT_T0_T2_T3_T4_T5_ --------------------------
	.section	.text._ZN2at6native27unrolled_elementwise_kernelINS0_13BUnaryFunctorIN3c108BFloat16ES4_S4_ZZZNS0_21heaviside_kernel_cudaERNS_18TensorIteratorBaseEENKUlvE_clEvENKUlvE8_clEvEUlS4_S4_E_EESt5arrayIPcLm2EELi4E23TrivialOffsetCalculatorILi1EjESF_NS0_6memory12LoadWithCastILi1EEENSG_13StoreWithCastILi1EEEEEviT_T0_T2_T3_T4_T5_,"ax",@progbits
	.align	128
        .global         _ZN2at6native27unrolled_elementwise_kernelINS0_13BUnaryFunctorIN3c108BFloat16ES4_S4_ZZZNS0_21heaviside_kernel_cudaERNS_18TensorIteratorBaseEENKUlvE_clEvENKUlvE8_clEvEUlS4_S4_E_EESt5arrayIPcLm2EELi4E23TrivialOffsetCalculatorILi1EjESF_NS0_6memory12LoadWithCastILi1EEENSG_13StoreWithCastILi1EEEEEviT_T0_T2_T3_T4_T5_
        .type           _ZN2at6native27unrolled_elementwise_kernelINS0_13BUnaryFunctorIN3c108BFloat16ES4_S4_ZZZNS0_21heaviside_kernel_cudaERNS_18TensorIteratorBaseEENKUlvE_clEvENKUlvE8_clEvEUlS4_S4_E_EESt5arrayIPcLm2EELi4E23TrivialOffsetCalculatorILi1EjESF_NS0_6memory12LoadWithCastILi1EEENSG_13StoreWithCastILi1EEEEEviT_T0_T2_T3_T4_T5_,@function
        .size           _ZN2at6native27unrolled_elementwise_kernelINS0_13BUnaryFunctorIN3c108BFloat16ES4_S4_ZZZNS0_21heaviside_kernel_cudaERNS_18TensorIteratorBaseEENKUlvE_clEvENKUlvE8_clEvEUlS4_S4_E_EESt5arrayIPcLm2EELi4E23TrivialOffsetCalculatorILi1EjESF_NS0_6memory12LoadWithCastILi1EEENSG_13StoreWithCastILi1EEEEEviT_T0_T2_T3_T4_T5_,(.L_x_32317 - _ZN2at6native27unrolled_elementwise_kernelINS0_13BUnaryFunctorIN3c108BFloat16ES4_S4_ZZZNS0_21heaviside_kernel_cudaERNS_18TensorIteratorBaseEENKUlvE_clEvENKUlvE8_clEvEUlS4_S4_E_EESt5arrayIPcLm2EELi4E23TrivialOffsetCalculatorILi1EjESF_NS0_6memory12LoadWithCastILi1EEENSG_13StoreWithCastILi1EEEEEviT_T0_T2_T3_T4_T5_)
        .other          _ZN2at6native27unrolled_elementwise_kernelINS0_13BUnaryFunctorIN3c108BFloat16ES4_S4_ZZZNS0_21heaviside_kernel_cudaERNS_18TensorIteratorBaseEENKUlvE_clEvENKUlvE8_clEvEUlS4_S4_E_EESt5arrayIPcLm2EELi4E23TrivialOffsetCalculatorILi1EjESF_NS0_6memory12LoadWithCastILi1EEENSG_13StoreWithCastILi1EEEEEviT_T0_T2_T3_T4_T5_,@"STO_CUDA_ENTRY STV_DEFAULT"
_ZN2at6native27unrolled_elementwise_kernelINS0_13BUnaryFunctorIN3c108BFloat16ES4_S4_ZZZNS0_21heaviside_kernel_cudaERNS_18TensorIteratorBaseEENKUlvE_clEvENKUlvE8_clEvEUlS4_S4_E_EESt5arrayIPcLm2EELi4E23TrivialOffsetCalculatorILi1EjESF_NS0_6memory12LoadWithCastILi1EEENSG_13StoreWithCastILi1EEEEEviT_T0_T2_T3_T4_T5_:
.text._ZN2at6native27unrolled_elementwise_kernelINS0_13BUnaryFunctorIN3c108BFloat16ES4_S4_ZZZNS0_21heaviside_kernel_cudaERNS_18TensorIteratorBaseEENKUlvE_clEvENKUlvE8_clEvEUlS4_S4_E_EESt5arrayIPcLm2EELi4E23TrivialOffsetCalculatorILi1EjESF_NS0_6memory12LoadWithCastILi1EEENSG_13StoreWithCastILi1EEEEEviT_T0_T2_T3_T4_T5_:
[----:B------:R-:W0:Y:S01]  /*0000*/  LDC R1, c[0x0][0x37c] ;  /* 0x0000df00ff017b82 */ /* 0x000e220000000800 */
[----:B------:R-:W1:Y:S07]  /*0010*/  S2R R2, SR_CTAID.X ;  /* 0x0000000000027919 */ /* 0x000e6e0000002500 */
[----:B------:R-:W1:Y:S01]  /*0020*/  LDC R3, c[0x0][0x380] ;  /* 0x0000e000ff037b82 */ /* 0x000e620000000800 */
[----:B------:R-:W2:Y:S01]  /*0030*/  LDCU.U16 UR4, c[0x0][0x386] ;  /* 0x000070c0ff0477ac */ /* 0x000ea20008000400 */
[----:B------:R-:W-:Y:S01]  /*0040*/  BSSY.RECONVERGENT B6, `(.L_x_1226) ;  /* 0x0000117000067945 */ /* 0x000fe20003800200 */
[----:B------:R-:W3:Y:S01]  /*0050*/  S2R R23, SR_TID.X ;  /* 0x0000000000177919 */ /* 0x000ee20000002100 */
[----:B------:R-:W-:Y:S01]  /*0060*/  PRMT R24, RZ, 0x7610, R24 ;  /* 0x00007610ff187816 */ /* 0x000fe20000000018 */
[----:B------:R-:W4:Y:S01]  /*0070*/  LDCU.64 UR36, c[0x0][0x358] ;  /* 0x00006b00ff2477ac */ /* 0x000f220008000a00 */
[----:B------:R-:W0:Y:S01]  /*0080*/  LDCU.U8 UR38, c[0x0][0x39c] ;  /* 0x00007380ff2677ac */ /* 0x000e220008000000 */
[----:B--2---:R-:W-:-:S02]  /*0090*/  IMAD.U32 R17, RZ, RZ, UR4 ;  /* 0x00000004ff117e24 */ /* 0x004fc4000f8e00ff */
[----:B-1----:R-:W-:Y:S02]  /*00a0*/  IMAD R16, R2, -0x200, R3 ;  /* 0xfffffe0002107824 */ /* 0x002fe400078e0203 */
[----:B---3--:R-:W-:-:S03]  /*00b0*/  IMAD.MOV.U32 R25, RZ, RZ, R23 ;  /* 0x000000ffff197224 */ /* 0x008fc600078e0017 */
[----:B------:R-:W-:-:S13]  /*00c0*/  ISETP.GE.AND P0, PT, R23, R16, PT ;  /* 0x000000101700720c */ /* 0x000fda0003f06270 */
[----:B0---4-:R-:W-:Y:S05]  /*00d0*/  @P0 BRA `(.L_x_1227) ;  /* 0x0000001000340947 */ /* 0x011fea0003800000 */
        /* <DEDUP_REMOVED lines=22> */
.L_x_1231:
[----:B------:R-:W2:Y:S02]  /*0240*/  LDG.E.U8 R4, desc[UR36][R4.64] ;  /* 0x0000002404047981 */ /* 0x000ea4000c1e1100 */
[----:B--2---:R-:W-:-:S04]  /*0250*/  I2FP.F32.U32 R0, R4 ;  /* 0x0000000400007245 */ /* 0x004fc80000201000 */
[----:B------:R-:W-:-:S04]  /*0260*/  F2FP.BF16.F32.PACK_AB R0, RZ, R0 ;  /* 0x00000000ff00723e */ /* 0x000fc800000010ff */
[----:B------:R-:W-:Y:S01]  /*0270*/  PRMT R24, R0, 0x7610, R24 ;  /* 0x0000761000187816 */ /* 0x000fe20000000018 */
[----:B------:R-:W-:Y:S06]  /*0280*/  BRA `(.L_x_1233) ;  /* 0x0000000c00c47947 */ /* 0x000fec0003800000 */
.L_x_1230:
        /* <DEDUP_REMOVED lines=11> */
.L_x_1235:
[----:B------:R-:W2:Y:S02]  /*0340*/  LDG.E R4, desc[UR36][R4.64] ;  /* 0x0000002404047981 */ /* 0x000ea4000c1e1900 */
[----:B--2---:R-:W-:-:S04]  /*0350*/  I2FP.F32.S32 R0, R4 ;  /* 0x0000000400007245 */ /* 0x004fc80000201400 */
[----:B------:R-:W-:-:S04]  /*0360*/  F2FP.BF16.F32.PACK_AB R0, RZ, R0 ;  /* 0x00000000ff00723e */ /* 0x000fc800000010ff */
[----:B------:R-:W-:Y:S01]  /*0370*/  PRMT R24, R0, 0x7610, R24 ;  /* 0x0000761000187816 */ /* 0x000fe20000000018 */
[----:B------:R-:W-:Y:S06]  /*0380*/  BRA `(.L_x_1233) ;  /* 0x0000000c00847947 */ /* 0x000fec0003800000 */
.L_x_1234:
[----:B------:R-:W2:Y:S02]  /*0390*/  LDG.E.U16 R4, desc[UR36][R4.64] ;  /* 0x0000002404047981 */ /* 0x000ea4000c1e1500 */
[----:B--2---:R-:W0:Y:S02]  /*03a0*/  I2F.S16 R0, R4 ;  /* 0x0000000400007306 */ /* 0x004e240000101400 */
[----:B0-----:R-:W-:-:S04]  /*03b0*/  F2FP.BF16.F32.PACK_AB R0, RZ, R0 ;  /* 0x00000000ff00723e */ /* 0x001fc800000010ff */
[----:B------:R-:W-:Y:S01]  /*03c0*/  PRMT R24, R0, 0x7610, R24 ;  /* 0x0000761000187816 */ /* 0x000fe20000000018 */
[----:B------:R-:W-:Y:S06]  /*03d0*/  BRA `(.L_x_1233) ;  /* 0x0000000c00707947 */ /* 0x000fec0003800000 */
.L_x_1229:
        /* <DEDUP_REMOVED lines=9> */
.L_x_1237:
[----:B------:R-:W2:Y:S02]  /*0470*/  LDG.E.U16 R0, desc[UR36][R4.64] ;  /* 0x0000002404007981 */ /* 0x000ea4000c1e1500 */
[----:B--2---:R-:W-:-:S05]  /*0480*/  HADD2.F32 R0, -RZ, R0.H0_H0 ;  /* 0x20000000ff007230 */ /* 0x004fca0000004100 */
[----:B------:R-:W-:-:S04]  /*0490*/  F2FP.BF16.F32.PACK_AB R0, RZ, R0 ;  /* 0x00000000ff00723e */ /* 0x000fc800000010ff */
[----:B------:R-:W-:Y:S01]  /*04a0*/  PRMT R24, R0, 0x7610, R24 ;  /* 0x0000761000187816 */ /* 0x000fe20000000018 */
[----:B------:R-:W-:Y:S06]  /*04b0*/  BRA `(.L_x_1233) ;  /* 0x0000000c00387947 */ /* 0x000fec0003800000 */
.L_x_1236:
        /* <DEDUP_REMOVED lines=9> */
.L_x_1239:
[----:B------:R-:W2:Y:S02]  /*0550*/  LDG.E.U16 R4, desc[UR36][R4.64] ;  /* 0x0000002404047981 */ /* 0x000ea4000c1e1500 */
[----:B--2---:R-:W-:-:S05]  /*0560*/  HADD2.F32 R0, -RZ, R4.H0_H0 ;  /* 0x20000004ff007230 */ /* 0x004fca0000004100 */
[----:B------:R-:W-:-:S04]  /*0570*/  F2FP.BF16.F32.PACK_AB R0, RZ, R0 ;  /* 0x00000000ff00723e */ /* 0x000fc800000010ff */
[----:B------:R-:W-:Y:S01]  /*0580*/  PRMT R24, R0, 0x7610, R24 ;  /* 0x0000761000187816 */ /* 0x000fe20000000018 */
[----:B------:R-:W-:Y:S06]  /*0590*/  BRA `(.L_x_1233) ;  /* 0x0000000c00007947 */ /* 0x000fec0003800000 */
.L_x_1238:
        /* <DEDUP_REMOVED lines=9> */
.L_x_1228:
        /* <DEDUP_REMOVED lines=14> */
.L_x_1242:
        /* <DEDUP_REMOVED lines=9> */
.L_x_1241:
        /* <DEDUP_REMOVED lines=27> */
.L_x_1244:
        /* <DEDUP_REMOVED lines=15> */
.L_x_1243:
[----:B------:R0:W5:Y:S01]  /*0a40*/  LDG.E.U16 R24, desc[UR36][R4.64] ;  /* 0x0000002404187981 */ /* 0x000162000c1e1500 */
[----:B------:R-:W-:Y:S05]  /*0a50*/  BRA `(.L_x_1233) ;  /* 0x0000000400d07947 */ /* 0x000fea0003800000 */
.L_x_1240:
        /* <DEDUP_REMOVED lines=13> */
.L_x_1247:
        /* <DEDUP_REMOVED lines=21> */
.L_x_1251:
[----:B------:R-:W-:Y:S05]  /*0c80*/  BSYNC.RECONVERGENT B1 ;  /* 0x0000000000017941 */ /* 0x000fea0003800200 */
.L_x_1250:
[----:B------:R-:W-:Y:S01]  /*0c90*/  IMAD.SHL.U32 R0, R0, 0x100000, RZ ;  /* 0x0010000000007824 */ /* 0x000fe200078e00ff */
[----:B------:R-:W-:-:S04]  /*0ca0*/  LEA R3, R3, 0x3b800000, 0x17 ;  /* 0x3b80000003037811 */ /* 0x000fc800078eb8ff */
[----:B------:R-:W-:-:S07]  /*0cb0*/  LOP3.LUT R0, R3, R0, R7, 0xfe, !PT ;  /* 0x0000000003007212 */ /* 0x000fce00078efe07 */
.L_x_1249:
[----:B------:R-:W-:Y:S05]  /*0cc0*/  BSYNC.RECONVERGENT B0 ;  /* 0x0000000000007941 */ /* 0x000fea0003800200 */
.L_x_1248:
[----:B------:R-:W-:-:S04]  /*0cd0*/  F2FP.BF16.F32.PACK_AB R0, RZ, R0 ;  /* 0x00000000ff00723e */ /* 0x000fc800000010ff */
[----:B------:R-:W-:Y:S01]  /*0ce0*/  PRMT R24, R0, 0x7610, R24 ;  /* 0x0000761000187816 */ /* 0x000fe20000000018 */
[----:B------:R-:W-:Y:S06]  /*0cf0*/  BRA `(.L_x_1233) ;  /* 0x0000000400287947 */ /* 0x000fec0003800000 */
.L_x_1246:
        /* <DEDUP_REMOVED lines=21> */
.L_x_1255:
[----:B------:R-:W-:Y:S05]  /*0e50*/  BSYNC.RECONVERGENT B1 ;  /* 0x0000000000017941 */ /* 0x000fea0003800200 */
.L_x_1254:
[----:B------:R-:W-:Y:S01]  /*0e60*/  IMAD.SHL.U32 R0, R0, 0x200000, RZ ;  /* 0x0020000000007824 */ /* 0x000fe200078e00ff */
[----:B------:R-:W-:-:S04]  /*0e70*/  LEA R3, R3, 0x37800000, 0x17 ;  /* 0x3780000003037811 */ /* 0x000fc800078eb8ff */
[----:B------:R-:W-:-:S07]  /*0e80*/  LOP3.LUT R0, R3, R0, R7, 0xfe, !PT ;  /* 0x0000000003007212 */ /* 0x000fce00078efe07 */
.L_x_1253:
[----:B------:R-:W-:Y:S05]  /*0e90*/  BSYNC.RECONVERGENT B0 ;  /* 0x0000000000007941 */ /* 0x000fea0003800200 */
.L_x_1252:
[----:B------:R-:W-:-:S04]  /*0ea0*/  F2FP.BF16.F32.PACK_AB R0, RZ, R0 ;  /* 0x00000000ff00723e */ /* 0x000fc800000010ff */
[----:B------:R-:W-:Y:S01]  /*0eb0*/  PRMT R24, R0, 0x7610, R24 ;  /* 0x0000761000187816 */ /* 0x000fe20000000018 */
[----:B------:R-:W-:Y:S06]  /*0ec0*/  BRA `(.L_x_1233) ;  /* 0x0000000000b47947 */ /* 0x000fec0003800000 */
.L_x_1245:
[----:B------:R-:W-:-:S09]  /*0ed0*/  UISETP.NE.AND UP0, UPT, UR4, 0x1c, UPT ;  /* 0x0000001c0400788c */ /* 0x000fd2000bf05270 */
[----:B------:R-:W-:Y:S05]  /*0ee0*/  BRA.U !UP0, `(.L_x_1256) ;  /* 0x00000001089c7547 */ /* 0x000fea000b800000 */
[----:B------:R-:W-:-:S09]  /*0ef0*/  UISETP.NE.AND UP0, UPT, UR4, 0x1d, UPT ;  /* 0x0000001d0400788c */ /* 0x000fd2000bf05270 */
[----:B------:R-:W-:Y:S05]  /*0f00*/  BRA.U !UP0, `(.L_x_1257) ;  /* 0x0000000108807547 */ /* 0x000fea000b800000 */
[----:B------:R-:W-:-:S09]  /*0f10*/  UISETP.NE.AND UP0, UPT, UR4, 0x2c, UPT ;  /* 0x0000002c0400788c */ /* 0x000fd2000bf05270 */
[----:B------:R-:W-:Y:S05]  /*0f20*/  BRA.U !UP0, `(.L_x_1258) ;  /* 0x0000000108487547 */ /* 0x000fea000b800000 */
.L_x_1232:
        /* <DEDUP_REMOVED lines=16> */
.L_x_1259:
[----:B------:R-:W-:Y:S01]  /*1030*/  PRMT R24, RZ, 0x7610, R24 ;  /* 0x00007610ff187816 */ /* 0x000fe20000000018 */
[----:B------:R-:W-:Y:S06]  /*1040*/  BRA `(.L_x_1233) ;  /* 0x0000000000547947 */ /* 0x000fec0003800000 */
.L_x_1258:
        /* <DEDUP_REMOVED lines=8> */
.L_x_1261:
[----:B------:R-:W-:Y:S05]  /*10d0*/  BSYNC.RECONVERGENT B0 ;  /* 0x0000000000007941 */ /* 0x000fea0003800200 */
.L_x_1260:
[----:B------:R-:W-:-:S04]  /*10e0*/  F2FP.BF16.F32.PACK_AB R0, RZ, R0 ;  /* 0x00000000ff00723e */ /* 0x000fc800000010ff */
[----:B------:R-:W-:Y:S01]  /*10f0*/  PRMT R24, R0, 0x7610, R24 ;  /* 0x0000761000187816 */ /* 0x000fe20000000018 */
[----:B------:R-:W-:Y:S06]  /*1100*/  BRA `(.L_x_1233) ;  /* 0x0000000000247947 */ /* 0x000fec0003800000 */
.L_x_1257:
[----:B------:R-:W2:Y:S02]  /*1110*/  LDG.E.64 R4, desc[UR36][R4.64] ;  /* 0x0000002404047981 */ /* 0x000ea4000c1e1b00 */
[----:B--2---:R-:W0:Y:S02]  /*1120*/  I2F.U64 R0, R4 ;  /* 0x0000000400007312 */ /* 0x004e240000301000 */
[----:B0-----:R-:W-:-:S04]  /*1130*/  F2FP.BF16.F32.PACK_AB R0, RZ, R0 ;  /* 0x00000000ff00723e */ /* 0x001fc800000010ff */
[----:B------:R-:W-:Y:S01]  /*1140*/  PRMT R24, R0, 0x7610, R24 ;  /* 0x0000761000187816 */ /* 0x000fe20000000018 */
[----:B------:R-:W-:Y:S06]  /*1150*/  BRA `(.L_x_1233) ;  /* 0x0000000000107947 */ /* 0x000fec0003800000 */
.L_x_1256:
[----:B------:R-:W2:Y:S02]  /*1160*/  LDG.E R4, desc[UR36][R4.64] ;  /* 0x0000002404047981 */ /* 0x000ea4000c1e1900 */
[----:B--2---:R-:W-:-:S04]  /*1170*/  I2FP.F32.U32 R0, R4 ;  /* 0x0000000400007245 */ /* 0x004fc80000201000 */
[----:B------:R-:W-:-:S04]  /*1180*/  F2FP.BF16.F32.PACK_AB R0, RZ, R0 ;  /* 0x00000000ff00723e */ /* 0x000fc800000010ff */
[----:B------:R-:W-:-:S07]  /*1190*/  PRMT R24, R0, 0x7610, R24 ;  /* 0x0000761000187816 */ /* 0x000fce0000000018 */
.L_x_1233:
[----:B------:R-:W-:-:S07]  /*11a0*/  VIADD R23, R25, 0x80 ;  /* 0x0000008019177836 */ /* 0x000fce0000000000 */
.L_x_1227:
[----:B------:R-:W-:Y:S05]  /*11b0*/  BSYNC.RECONVERGENT B6 ;  /* 0x0000000000067941 */ /* 0x000fea0003800200 */
.L_x_1226:
[----:B------:R-:W-:Y:S01]  /*11c0*/  ISETP.GE.AND P0, PT, R23, R16, PT ;  /* 0x000000101700720c */ /* 0x000fe20003f06270 */
[----:B------:R-:W-:Y:S01]  /*11d0*/  BSSY.RECONVERGENT B6, `(.L_x_1262) ;  /* 0x0000110000067945 */ /* 0x000fe20003800200 */
[----:B------:R-:W-:-:S11]  /*11e0*/  PRMT R22, RZ, 0x7610, R22 ;  /* 0x00007610ff167816 */ /* 0x000fd60000000016 */
        /* <DEDUP_REMOVED lines=23> */
.L_x_1267:
[----:B------:R-:W2:Y:S02]  /*1360*/  LDG.E.U8 R4, desc[UR36][R4.64] ;  /* 0x0000002404047981 */ /* 0x000ea4000c1e1100 */
[----:B--2---:R-:W-:-:S04]  /*1370*/  I2FP.F32.U32 R0, R4 ;  /* 0x0000000400007245 */ /* 0x004fc80000201000 */
[----:B------:R-:W-:-:S04]  /*1380*/  F2FP.BF16.F32.PACK_AB R0, RZ, R0 ;  /* 0x00000000ff00723e */ /* 0x000fc800000010ff */
[----:B------:R-:W-:Y:S01]  /*1390*/  PRMT R22, R0, 0x7610, R22 ;  /* 0x0000761000167816 */ /* 0x000fe20000000016 */
[----:B------:R-:W-:Y:S06]  /*13a0*/  BRA `(.L_x_1269) ;  /* 0x0000000c00c47947 */ /* 0x000fec0003800000 */
.L_x_1266:
        /* <DEDUP_REMOVED lines=11> */
.L_x_1271:
[----:B------:R-:W2:Y:S02]  /*1460*/  LDG.E R4, desc[UR36][R4.64] ;  /* 0x0000002404047981 */ /* 0x000ea4000c1e1900 */
[----:B--2---:R-:W-:-:S04]  /*1470*/  I2FP.F32.S32 R0, R4 ;  /* 0x0000000400007245 */ /* 0x004fc80000201400 */
[----:B------:R-:W-:-:S04]  /*1480*/  F2FP.BF16.F32.PACK_AB R0, RZ, R0 ;  /* 0x00000000ff00723e */ /* 0x000fc800000010ff */
[----:B------:R-:W-:Y:S01]  /*1490*/  PRMT R22, R0, 0x7610, R22 ;  /* 0x0000761000167816 */ /* 0x000fe20000000016 */
[----:B------:R-:W-:Y:S06]  /*14a0*/  BRA `(.L_x_1269) ;  /* 0x0000000c00847947 */ /* 0x000fec0003800000 */
.L_x_1270:
[----:B------:R-:W2:Y:S02]  /*14b0*/  LDG.E.U16 R4, desc[UR36][R4.64] ;  /* 0x0000002404047981 */ /* 0x000ea4000c1e1500 */
[----:B--2---:R-:W0:Y:S02]  /*14c0*/  I2F.S16 R0, R4 ;  /* 0x0000000400007306 */ /* 0x004e240000101400 */
[----:B0-----:R-:W-:-:S04]  /*14d0*/  F2FP.BF16.F32.PACK_AB R0, RZ, R0 ;  /* 0x00000000ff00723e */ /* 0x001fc800000010ff */
[----:B------:R-:W-:Y:S01]  /*14e0*/  PRMT R22, R0, 0x7610, R22 ;  /* 0x0000761000167816 */ /* 0x000fe20000000016 */
[----:B------:R-:W-:Y:S06]  /*14f0*/  BRA `(.L_x_1269) ;  /* 0x0000000c00707947 */ /* 0x000fec0003800000 */
.L_x_1265:
        /* <DEDUP_REMOVED lines=9> */
.L_x_1273:
[----:B------:R-:W2:Y:S02]  /*1590*/  LDG.E.U16 R0, desc[UR36][R4.64] ;  /* 0x0000002404007981 */ /* 0x000ea4000c1e1500 */
[----:B--2---:R-:W-:-:S05]  /*15a0*/  HADD2.F32 R0, -RZ, R0.H0_H0 ;  /* 0x20000000ff007230 */ /* 0x004fca0000004100 */
[----:B------:R-:W-:-:S04]  /*15b0*/  F2FP.BF16.F32.PACK_AB R0, RZ, R0 ;  /* 0x00000000ff00723e */ /* 0x000fc800000010ff */
[----:B------:R-:W-:Y:S01]  /*15c0*/  PRMT R22, R0, 0x7610, R22 ;  /* 0x0000761000167816 */ /* 0x000fe20000000016 */
[----:B------:R-:W-:Y:S06]  /*15d0*/  BRA `(.L_x_1269) ;  /* 0x0000000c00387947 */ /* 0x000fec0003800000 */
.L_x_1272:
        /* <DEDUP_REMOVED lines=9> */
.L_x_1275:
[----:B------:R-:W2:Y:S02]  /*1670*/  LDG.E.U16 R4, desc[UR36][R4.64] ;  /* 0x0000002404047981 */ /* 0x000ea4000c1e1500 */
[----:B--2---:R-:W-:-:S05]  /*1680*/  HADD2.F32 R0, -RZ, R4.H0_H0 ;  /* 0x20000004ff007230 */ /* 0x004fca0000004100 */
[----:B------:R-:W-:-:S04]  /*1690*/  F2FP.BF16.F32.PACK_AB R0, RZ, R0 ;  /* 0x00000000ff00723e */ /* 0x000fc800000010ff */
[----:B------:R-:W-:Y:S01]  /*16a0*/  PRMT R22, R0, 0x7610, R22 ;  /* 0x0000761000167816 */ /* 0x000fe20000000016 */
[----:B------:R-:W-:Y:S06]  /*16b0*/  BRA `(.L_x_1269) ;  /* 0x0000000c00007947 */ /* 0x000fec0003800000 */
.L_x_1274:
        /* <DEDUP_REMOVED lines=9> */
.L_x_1264:
        /* <DEDUP_REMOVED lines=14> */
.L_x_1278:
        /* <DEDUP_REMOVED lines=9> */
.L_x_1277:
        /* <DEDUP_REMOVED lines=27> */
.L_x_1280:
        /* <DEDUP_REMOVED lines=15> */
.L_x_1279:
[----:B------:R0:W5:Y:S01]  /*1b60*/  LDG.E.U16 R22, desc[UR36][R4.64] ;  /* 0x0000002404167981 */ /* 0x000162000c1e1500 */
[----:B------:R-:W-:Y:S05]  /*1b70*/  BRA `(.L_x_1269) ;  /* 0x0000000400d07947 */ /* 0x000fea0003800000 */
.L_x_1276:
        /* <DEDUP_REMOVED lines=13> */
.L_x_1283:
        /* <DEDUP_REMOVED lines=21> */
.L_x_1287:
[----:B------:R-:W-:Y:S05]  /*1da0*/  BSYNC.RECONVERGENT B1 ;  /* 0x0000000000017941 */ /* 0x000fea0003800200 */
.L_x_1286:
[----:B------:R-:W-:Y:S01]  /*1db0*/  IMAD.SHL.U32 R0, R0, 0x100000, RZ ;  /* 0x0010000000007824 */ /* 0x000fe200078e00ff */
[----:B------:R-:W-:-:S04]  /*1dc0*/  LEA R3, R3, 0x3b800000, 0x17 ;  /* 0x3b80000003037811 */ /* 0x000fc800078eb8ff */
[----:B------:R-:W-:-:S07]  /*1dd0*/  LOP3.LUT R0, R3, R0, R7, 0xfe, !PT ;  /* 0x0000000003007212 */ /* 0x000fce00078efe07 */
.L_x_1285:
[----:B------:R-:W-:Y:S05]  /*1de0*/  BSYNC.RECONVERGENT B0 ;  /* 0x0000000000007941 */ /* 0x000fea0003800200 */
.L_x_1284:
[----:B------:R-:W-:-:S04]  /*1df0*/  F2FP.BF16.F32.PACK_AB R0, RZ, R0 ;  /* 0x00000000ff00723e */ /* 0x000fc800000010ff */
[----:B------:R-:W-:Y:S01]  /*1e00*/  PRMT R22, R0, 0x7610, R22 ;  /* 0x0000761000167816 */ /* 0x000fe20000000016 */
[----:B------:R-:W-:Y:S06]  /*1e10*/  BRA `(.L_x_1269) ;  /* 0x0000000400287947 */ /* 0x000fec0003800000 */
.L_x_1282:
        /* <DEDUP_REMOVED lines=21> */
.L_x_1291:
[----:B------:R-:W-:Y:S05]  /*1f70*/  BSYNC.RECONVERGENT B1 ;  /* 0x0000000000017941 */ /* 0x000fea0003800200 */
.L_x_1290:
[----:B------:R-:W-:Y:S01]  /*1f80*/  IMAD.SHL.U32 R0, R0, 0x200000, RZ ;  /* 0x0020000000007824 */ /* 0x000fe200078e00ff */
[----:B------:R-:W-:-:S04]  /*1f90*/  LEA R3, R3, 0x37800000, 0x17 ;  /* 0x3780000003037811 */ /* 0x000fc800078eb8ff */
[----:B------:R-:W-:-:S07]  /*1fa0*/  LOP3.LUT R0, R3, R0, R7, 0xfe, !PT ;  /* 0x0000000003007212 */ /* 0x000fce00078efe07 */
.L_x_1289:
[----:B------:R-:W-:Y:S05]  /*1fb0*/  BSYNC.RECONVERGENT B0 ;  /* 0x0000000000007941 */ /* 0x000fea0003800200 */
.L_x_1288:
[----:B------:R-:W-:-:S04]  /*1fc0*/  F2FP.BF16.F32.PACK_AB R0, RZ, R0 ;  /* 0x00000000ff00723e */ /* 0x000fc800000010ff */
[----:B------:R-:W-:Y:S01]  /*1fd0*/  PRMT R22, R0, 0x7610, R22 ;  /* 0x0000761000167816 */ /* 0x000fe20000000016 */
[----:B------:R-:W-:Y:S06]  /*1fe0*/  BRA `(.L_x_1269) ;  /* 0x0000000000b47947 */ /* 0x000fec0003800000 */
.L_x_1281:
        /* <DEDUP_REMOVED lines=14> */
.L_x_1295:
[----:B------:R-:W-:Y:S05]  /*20d0*/  BSYNC.RECONVERGENT B0 ;  /* 0x0000000000007941 */ /* 0x000fea0003800200 */
.L_x_1294:
[----:B------:R-:W-:-:S04]  /*20e0*/  F2FP.BF16.F32.PACK_AB R0, RZ, R0 ;  /* 0x00000000ff00723e */ /* 0x000fc800000010ff */
[----:B------:R-:W-:Y:S01]  /*20f0*/  PRMT R22, R0, 0x7610, R22 ;  /* 0x0000761000167816 */ /* 0x000fe20000000016 */
[----:B------:R-:W-:Y:S06]  /*2100*/  BRA `(.L_x_1269) ;  /* 0x00000000006c7947 */ /* 0x000fec0003800000 */
.L_x_1268:
        /* <DEDUP_REMOVED lines=16> */
.L_x_1296:
[----:B------:R-:W-:Y:S01]  /*2210*/  PRMT R22, RZ, 0x7610, R22 ;  /* 0x00007610ff167816 */ /* 0x000fe20000000016 */
[----:B------:R-:W-:Y:S06]  /*2220*/  BRA `(.L_x_1269) ;  /* 0x0000000000247947 */ /* 0x000fec0003800000 */
.L_x_1293:
[----:B------:R-:W2:Y:S02]  /*2230*/  LDG.E.64 R4, desc[UR36][R4.64] ;  /* 0x0000002404047981 */ /* 0x000ea4000c1e1b00 */
[----:B--2---:R-:W0:Y:S02]  /*2240*/  I2F.U64 R0, R4 ;  /* 0x0000000400007312 */ /* 0x004e240000301000 */
[----:B0-----:R-:W-:-:S04]  /*2250*/  F2FP.BF16.F32.PACK_AB R0, RZ, R0 ;  /* 0x00000000ff00723e */ /* 0x001fc800000010ff */
[----:B------:R-:W-:Y:S01]  /*2260*/  PRMT R22, R0, 0x7610, R22 ;  /* 0x0000761000167816 */ /* 0x000fe20000000016 */
[----:B------:R-:W-:Y:S06]  /*2270*/  BRA `(.L_x_1269) ;  /* 0x0000000000107947 */ /* 0x000fec0003800000 */
.L_x_1292:
[----:B------:R-:W2:Y:S02]  /*2280*/  LDG.E R4, desc[UR36][R4.64] ;  /* 0x0000002404047981 */ /* 0x000ea4000c1e1900 */
[----:B--2---:R-:W-:-:S04]  /*2290*/  I2FP.F32.U32 R0, R4 ;  /* 0x0000000400007245 */ /* 0x004fc80000201000 */
[----:B------:R-:W-:-:S04]  /*22a0*/  F2FP.BF16.F32.PACK_AB R0, RZ, R0 ;  /* 0x00000000ff00723e */ /* 0x000fc800000010ff */
[----:B------:R-:W-:-:S07]  /*22b0*/  PRMT R22, R0, 0x7610, R22 ;  /* 0x0000761000167816 */ /* 0x000fce0000000016 */
.L_x_1269:
[----:B------:R-:W-:-:S07]  /*22c0*/  VIADD R23, R23, 0x80 ;  /* 0x0000008017177836 */ /* 0x000fce0000000000 */
.L_x_1263:
[----:B------:R-:W-:Y:S05]  /*22d0*/  BSYNC.RECONVERGENT B6 ;  /* 0x0000000000067941 */ /* 0x000fea0003800200 */
.L_x_1262:
        /* <DEDUP_REMOVED lines=26> */
.L_x_1302:
[----:B------:R-:W2:Y:S02]  /*2480*/  LDG.E.U8 R4, desc[UR36][R4.64] ;  /* 0x0000002404047981 */ /* 0x000ea4000c1e1100 */
[----:B--2---:R-:W-:-:S04]  /*2490*/  I2FP.F32.U32 R0, R4 ;  /* 0x0000000400007245 */ /* 0x004fc80000201000 */
[----:B------:R-:W-:-:S04]  /*24a0*/  F2FP.BF16.F32.PACK_AB R0, RZ, R0 ;  /* 0x00000000ff00723e */ /* 0x000fc800000010ff */
[----:B------:R-:W-:Y:S01]  /*24b0*/  PRMT R19, R0, 0x7610, R19 ;  /* 0x0000761000137816 */ /* 0x000fe20000000013 */
[----:B------:R-:W-:Y:S06]  /*24c0*/  BRA `(.L_x_1304) ;  /* 0x0000000c00c47947 */ /* 0x000fec0003800000 */
.L_x_1301:
        /* <DEDUP_REMOVED lines=11> */
.L_x_1306:
[----:B------:R-:W2:Y:S02]  /*2580*/  LDG.E R4, desc[UR36][R4.64] ;  /* 0x0000002404047981 */ /* 0x000ea4000c1e1900 */
[----:B--2---:R-:W-:-:S04]  /*2590*/  I2FP.F32.S32 R0, R4 ;  /* 0x0000000400007245 */ /* 0x004fc80000201400 */
[----:B------:R-:W-:-:S04]  /*25a0*/  F2FP.BF16.F32.PACK_AB R0, RZ, R0 ;  /* 0x00000000ff00723e */ /* 0x000fc800000010ff */
[----:B------:R-:W-:Y:S01]  /*25b0*/  PRMT R19, R0, 0x7610, R19 ;  /* 0x0000761000137816 */ /* 0x000fe20000000013 */
[----:B------:R-:W-:Y:S06]  /*25c0*/  BRA `(.L_x_1304) ;  /* 0x0000000c00847947 */ /* 0x000fec0003800000 */
.L_x_1305:
[----:B------:R-:W2:Y:S02]  /*25d0*/  LDG.E.U16 R4, desc[UR36][R4.64] ;  /* 0x0000002404047981 */ /* 0x000ea4000c1e1500 */
[----:B--2---:R-:W0:Y:S02]  /*25e0*/  I2F.S16 R0, R4 ;  /* 0x0000000400007306 */ /* 0x004e240000101400 */
[----:B0-----:R-:W-:-:S04]  /*25f0*/  F2FP.BF16.F32.PACK_AB R0, RZ, R0 ;  /* 0x00000000ff00723e */ /* 0x001fc800000010ff */
[----:B------:R-:W-:Y:S01]  /*2600*/  PRMT R19, R0, 0x7610, R19 ;  /* 0x0000761000137816 */ /* 0x000fe20000000013 */
[----:B------:R-:W-:Y:S06]  /*2610*/  BRA `(.L_x_1304) ;  /* 0x0000000c00707947 */ /* 0x000fec0003800000 */
.L_x_1300:
        /* <DEDUP_REMOVED lines=9> */
.L_x_1308:
[----:B------:R-:W2:Y:S02]  /*26b0*/  LDG.E.U16 R0, desc[UR36][R4.64] ;  /* 0x0000002404007981 */ /* 0x000ea4000c1e1500 */
[----:B--2---:R-:W-:-:S05]  /*26c0*/  HADD2.F32 R0, -RZ, R0.H0_H0 ;  /* 0x20000000ff007230 */ /* 0x004fca0000004100 */
[----:B------:R-:W-:-:S04]  /*26d0*/  F2FP.BF16.F32.PACK_AB R0, RZ, R0 ;  /* 0x00000000ff00723e */ /* 0x000fc800000010ff */
[----:B------:R-:W-:Y:S01]  /*26e0*/  PRMT R19, R0, 0x7610, R19 ;  /* 0x0000761000137816 */ /* 0x000fe20000000013 */
[----:B------:R-:W-:Y:S06]  /*26f0*/  BRA `(.L_x_1304) ;  /* 0x0000000c00387947 */ /* 0x000fec0003800000 */
.L_x_1307:
        /* <DEDUP_REMOVED lines=9> */
.L_x_1310:
[----:B------:R-:W2:Y:S02]  /*2790*/  LDG.E.U16 R4, desc[UR36][R4.64] ;  /* 0x0000002404047981 */ /* 0x000ea4000c1e1500 */
[----:B--2---:R-:W-:-:S05]  /*27a0*/  HADD2.F32 R0, -RZ, R4.H0_H0 ;  /* 0x20000004ff007230 */ /* 0x004fca0000004100 */
[----:B------:R-:W-:-:S04]  /*27b0*/  F2FP.BF16.F32.PACK_AB R0, RZ, R0 ;  /* 0x00000000ff00723e */ /* 0x000fc800000010ff */
[----:B------:R-:W-:Y:S01]  /*27c0*/  PRMT R19, R0, 0x7610, R19 ;  /* 0x0000761000137816 */ /* 0x000fe20000000013 */
[----:B------:R-:W-:Y:S06]  /*27d0*/  BRA `(.L_x_1304) ;  /* 0x0000000c00007947 */ /* 0x000fec0003800000 */
.L_x_1309:
        /* <DEDUP_REMOVED lines=9> */
.L_x_1299:
        /* <DEDUP_REMOVED lines=14> */
.L_x_1313:
        /* <DEDUP_REMOVED lines=9> */
.L_x_1312:
        /* <DEDUP_REMOVED lines=27> */
.L_x_1315:
        /* <DEDUP_REMOVED lines=15> */
.L_x_1314:
[----:B------:R0:W5:Y:S01]  /*2c80*/  LDG.E.U16 R19, desc[UR36][R4.64] ;  /* 0x0000002404137981 */ /* 0x000162000c1e1500 */
[----:B------:R-:W-:Y:S05]  /*2c90*/  BRA `(.L_x_1304) ;  /* 0x0000000400d07947 */ /* 0x000fea0003800000 */
.L_x_1311:
        /* <DEDUP_REMOVED lines=13> */
.L_x_1318:
        /* <DEDUP_REMOVED lines=21> */
.L_x_1322:
[----:B------:R-:W-:Y:S05]  /*2ec0*/  BSYNC.RECONVERGENT B1 ;  /* 0x0000000000017941 */ /* 0x000fea0003800200 */
.L_x_1321:
[----:B------:R-:W-:Y:S01]  /*2ed0*/  IMAD.SHL.U32 R0, R0, 0x100000, RZ ;  /* 0x0010000000007824 */ /* 0x000fe200078e00ff */
[----:B------:R-:W-:-:S04]  /*2ee0*/  LEA R3, R3, 0x3b800000, 0x17 ;  /* 0x3b80000003037811 */ /* 0x000fc800078eb8ff */
[----:B------:R-:W-:-:S07]  /*2ef0*/  LOP3.LUT R0, R3, R0, R7, 0xfe, !PT ;  /* 0x0000000003007212 */ /* 0x000fce00078efe07 */
.L_x_1320:
[----:B------:R-:W-:Y:S05]  /*2f00*/  BSYNC.RECONVERGENT B0 ;  /* 0x0000000000007941 */ /* 0x000fea0003800200 */
.L_x_1319:
[----:B------:R-:W-:-:S04]  /*2f10*/  F2FP.BF16.F32.PACK_AB R0, RZ, R0 ;  /* 0x00000000ff00723e */ /* 0x000fc800000010ff */
[----:B------:R-:W-:Y:S01]  /*2f20*/  PRMT R19, R0, 0x7610, R19 ;  /* 0x0000761000137816 */ /* 0x000fe20000000013 */
[----:B------:R-:W-:Y:S06]  /*2f30*/  BRA `(.L_x_1304) ;  /* 0x0000000400287947 */ /* 0x000fec0003800000 */
.L_x_1317:
        /* <DEDUP_REMOVED lines=21> */
.L_x_1326:
[----:B------:R-:W-:Y:S05]  /*3090*/  BSYNC.RECONVERGENT B1 ;  /* 0x0000000000017941 */ /* 0x000fea0003800200 */
.L_x_1325:
[----:B------:R-:W-:Y:S01]  /*30a0*/  IMAD.SHL.U32 R0, R0, 0x200000, RZ ;  /* 0x0020000000007824 */ /* 0x000fe200078e00ff */
[----:B------:R-:W-:-:S04]  /*30b0*/  LEA R3, R3, 0x37800000, 0x17 ;  /* 0x3780000003037811 */ /* 0x000fc800078eb8ff */
[----:B------:R-:W-:-:S07]  /*30c0*/  LOP3.LUT R0, R3, R0, R7, 0xfe, !PT ;  /* 0x0000000003007212 */ /* 0x000fce00078efe07 */
.L_x_1324:
[----:B------:R-:W-:Y:S05]  /*30d0*/  BSYNC.RECONVERGENT B0 ;  /* 0x0000000000007941 */ /* 0x000fea0003800200 */
.L_x_1323:
[----:B------:R-:W-:-:S04]  /*30e0*/  F2FP.BF16.F32.PACK_AB R0, RZ, R0 ;  /* 0x00000000ff00723e */ /* 0x000fc800000010ff */
[----:B------:R-:W-:Y:S01]  /*30f0*/  PRMT R19, R0, 0x7610, R19 ;  /* 0x0000761000137816 */ /* 0x000fe20000000013 */
[----:B------:R-:W-:Y:S06]  /*3100*/  BRA `(.L_x_1304) ;  /* 0x0000000000b47947 */ /* 0x000fec0003800000 */
.L_x_1316:
        /* <DEDUP_REMOVED lines=14> */
.L_x_1330:
[----:B------:R-:W-:Y:S05]  /*31f0*/  BSYNC.RECONVERGENT B0 ;  /* 0x0000000000007941 */ /* 0x000fea0003800200 */
.L_x_1329:
[----:B------:R-:W-:-:S04]  /*3200*/  F2FP.BF16.F32.PACK_AB R0, RZ, R0 ;  /* 0x00000000ff00723e */ /* 0x000fc800000010ff */
[----:B------:R-:W-:Y:S01]  /*3210*/  PRMT R19, R0, 0x7610, R19 ;  /* 0x0000761000137816 */ /* 0x000fe20000000013 */
[----:B------:R-:W-:Y:S06]  /*3220*/  BRA `(.L_x_1304) ;  /* 0x00000000006c7947 */ /* 0x000fec0003800000 */
.L_x_1303:
        /* <DEDUP_REMOVED lines=16> */
.L_x_1331:
[----:B------:R-:W-:Y:S01]  /*3330*/  PRMT R19, RZ, 0x7610, R19 ;  /* 0x00007610ff137816 */ /* 0x000fe20000000013 */
[----:B------:R-:W-:Y:S06]  /*3340*/  BRA `(.L_x_1304) ;  /* 0x0000000000247947 */ /* 0x000fec0003800000 */
.L_x_1328:
[----:B------:R-:W2:Y:S02]  /*3350*/  LDG.E.64 R4, desc[UR36][R4.64] ;  /* 0x0000002404047981 */ /* 0x000ea4000c1e1b00 */
[----:B--2---:R-:W0:Y:S02]  /*3360*/  I2F.U64 R0, R4 ;  /* 0x0000000400007312 */ /* 0x004e240000301000 */
[----:B0-----:R-:W-:-:S04]  /*3370*/  F2FP.BF16.F32.PACK_AB R0, RZ, R0 ;  /* 0x00000000ff00723e */ /* 0x001fc800000010ff */
[----:B------:R-:W-:Y:S01]  /*3380*/  PRMT R19, R0, 0x7610, R19 ;  /* 0x0000761000137816 */ /* 0x000fe20000000013 */
[----:B------:R-:W-:Y:S06]  /*3390*/  BRA `(.L_x_1304) ;  /* 0x0000000000107947 */ /* 0x000fec0003800000 */
.L_x_1327:
[----:B------:R-:W2:Y:S02]  /*33a0*/  LDG.E R4, desc[UR36][R4.64] ;  /* 0x0000002404047981 */ /* 0x000ea4000c1e1900 */
[----:B--2---:R-:W-:-:S04]  /*33b0*/  I2FP.F32.U32 R0, R4 ;  /* 0x0000000400007245 */ /* 0x004fc80000201000 */
[----:B------:R-:W-:-:S04]  /*33c0*/  F2FP.BF16.F32.PACK_AB R0, RZ, R0 ;  /* 0x00000000ff00723e */ /* 0x000fc800000010ff */
[----:B------:R-:W-:-:S07]  /*33d0*/  PRMT R19, R0, 0x7610, R19 ;  /* 0x0000761000137816 */ /* 0x000fce0000000013 */
.L_x_1304:
[----:B------:R-:W-:-:S07]  /*33e0*/  VIADD R23, R23, 0x80 ;  /* 0x0000008017177836 */ /* 0x000fce0000000000 */
.L_x_1298:
[----:B------:R-:W-:Y:S05]  /*33f0*/  BSYNC.RECONVERGENT B6 ;  /* 0x0000000000067941 */ /* 0x000fea0003800200 */
.L_x_1297:
        /* <DEDUP_REMOVED lines=25> */
.L_x_1337:
[----:B------:R-:W2:Y:S02]  /*3590*/  LDG.E.U8 R4, desc[UR36][R4.64] ;  /* 0x0000002404047981 */ /* 0x000ea4000c1e1100 */
[----:B--2---:R-:W-:-:S04]  /*35a0*/  I2FP.F32.U32 R0, R4 ;  /* 0x0000000400007245 */ /* 0x004fc80000201000 */
[----:B------:R-:W-:Y:S01]  /*35b0*/  F2FP.BF16.F32.PACK_AB R0, RZ, R0 ;  /* 0x00000000ff00723e */ /* 0x000fe200000010ff */
[----:B------:R-:W-:Y:S06]  /*35c0*/  BRA `(.L_x_1333) ;  /* 0x0000000c00887947 */ /* 0x000fec0003800000 */
.L_x_1336:
        /* <DEDUP_REMOVED lines=10> */
.L_x_1340:
[----:B------:R-:W2:Y:S02]  /*3670*/  LDG.E R4, desc[UR36][R4.64] ;  /* 0x0000002404047981 */ /* 0x000ea4000c1e1900 */
[----:B--2---:R-:W-:-:S04]  /*3680*/  I2FP.F32.S32 R0, R4 ;  /* 0x0000000400007245 */ /* 0x004fc80000201400 */
[----:B------:R-:W-:Y:S01]  /*3690*/  F2FP.BF16.F32.PACK_AB R0, RZ, R0 ;  /* 0x00000000ff00723e */ /* 0x000fe200000010ff */
[----:B------:R-:W-:Y:S06]  /*36a0*/  BRA `(.L_x_1333) ;  /* 0x0000000c00507947 */ /* 0x000fec0003800000 */
.L_x_1339:
[----:B------:R-:W2:Y:S02]  /*36b0*/  LDG.E.U16 R4, desc[UR36][R4.64] ;  /* 0x0000002404047981 */ /* 0x000ea4000c1e1500 */
[----:B--2---:R-:W0:Y:S02]  /*36c0*/  I2F.S16 R0, R4 ;  /* 0x0000000400007306 */ /* 0x004e240000101400 */
[----:B0-----:R-:W-:Y:S01]  /*36d0*/  F2FP.BF16.F32.PACK_AB R0, RZ, R0 ;  /* 0x00000000ff00723e */ /* 0x001fe200000010ff */
[----:B------:R-:W-:Y:S06]  /*36e0*/  BRA `(.L_x_1333) ;  /* 0x0000000c00407947 */ /* 0x000fec0003800000 */
.L_x_1335:
        /* <DEDUP_REMOVED lines=9> */
.L_x_1342:
[----:B------:R-:W2:Y:S02]  /*3780*/  LDG.E.U16 R0, desc[UR36][R4.64] ;  /* 0x0000002404007981 */ /* 0x000ea4000c1e1500 */
[----:B--2---:R-:W-:-:S05]  /*3790*/  HADD2.F32 R0, -RZ, R0.H0_H0 ;  /* 0x20000000ff007230 */ /* 0x004fca0000004100 */
[----:B------:R-:W-:Y:S01]  /*37a0*/  F2FP.BF16.F32.PACK_AB R0, RZ, R0 ;  /* 0x00000000ff00723e */ /* 0x000fe200000010ff */
[----:B------:R-:W-:Y:S06]  /*37b0*/  BRA `(.L_x_1333) ;  /* 0x0000000c000c7947 */ /* 0x000fec0003800000 */
.L_x_1341:
        /* <DEDUP_REMOVED lines=9> */
.L_x_1344:
[----:B------:R-:W2:Y:S02]  /*3850*/  LDG.E.U16 R4, desc[UR36][R4.64] ;  /* 0x0000002404047981 */ /* 0x000ea4000c1e1500 */
[----:B--2---:R-:W-:-:S05]  /*3860*/  HADD2.F32 R0, -RZ, R4.H0_H0 ;  /* 0x20000004ff007230 */ /* 0x004fca0000004100 */
[----:B------:R-:W-:Y:S01]  /*3870*/  F2FP.BF16.F32.PACK_AB R0, RZ, R0 ;  /* 0x00000000ff00723e */ /* 0x000fe200000010ff */
[----:B------:R-:W-:Y:S06]  /*3880*/  BRA `(.L_x_1333) ;  /* 0x0000000800d87947 */ /* 0x000fec0003800000 */
.L_x_1343:
        /* <DEDUP_REMOVED lines=8> */
.L_x_1334:
        /* <DEDUP_REMOVED lines=13> */
.L_x_1347:
        /* <DEDUP_REMOVED lines=8> */
.L_x_1346:
        /* <DEDUP_REMOVED lines=27> */
.L_x_1349:
        /* <DEDUP_REMOVED lines=12> */
[----:B------:R-:W-:Y:S01]  /*3cd0*/  F2FP.BF16.F32.PACK_AB R0, RZ, R0 ;  /* 0x00000000ff00723e */ /* 0x000fe200000010ff */
[----:B------:R-:W-:Y:S06]  /*3ce0*/  BRA `(.L_x_1333) ;  /* 0x0000000400c07947 */ /* 0x000fec0003800000 */
.L_x_1348:
[----:B------:R1:W5:Y:S01]  /*3cf0*/  LDG.E.U16 R0, desc[UR36][R4.64] ;  /* 0x0000002404007981 */ /* 0x000362000c1e1500 */
[----:B------:R-:W-:Y:S05]  /*3d00*/  BRA `(.L_x_1333) ;  /* 0x0000000400b87947 */ /* 0x000fea0003800000 */
.L_x_1345:
        /* <DEDUP_REMOVED lines=12> */
.L_x_1352:
        /* <DEDUP_REMOVED lines=21> */
.L_x_1356:
[----:B------:R-:W-:Y:S05]  /*3f20*/  BSYNC.RECONVERGENT B1 ;  /* 0x0000000000017941 */ /* 0x000fea0003800200 */
.L_x_1355:
[----:B------:R-:W-:Y:S01]  /*3f30*/  IMAD.SHL.U32 R0, R0, 0x100000, RZ ;  /* 0x0010000000007824 */ /* 0x000fe200078e00ff */
[----:B------:R-:W-:-:S04]  /*3f40*/  LEA R3, R3, 0x3b800000, 0x17 ;  /* 0x3b80000003037811 */ /* 0x000fc800078eb8ff */
[----:B------:R-:W-:-:S07]  /*3f50*/  LOP3.LUT R0, R3, R0, R7, 0xfe, !PT ;  /* 0x0000000003007212 */ /* 0x000fce00078efe07 */
.L_x_1354:
[----:B------:R-:W-:Y:S05]  /*3f60*/  BSYNC.RECONVERGENT B0 ;  /* 0x0000000000007941 */ /* 0x000fea0003800200 */
.L_x_1353:
[----:B------:R-:W-:Y:S01]  /*3f70*/  F2FP.BF16.F32.PACK_AB R0, RZ, R0 ;  /* 0x00000000ff00723e */ /* 0x000fe200000010ff */
[----:B------:R-:W-:Y:S06]  /*3f80*/  BRA `(.L_x_1333) ;  /* 0x0000000400187947 */ /* 0x000fec0003800000 */
.L_x_1351:
        /* <DEDUP_REMOVED lines=21> */
.L_x_1360:
[----:B------:R-:W-:Y:S05]  /*40e0*/  BSYNC.RECONVERGENT B1 ;  /* 0x0000000000017941 */ /* 0x000fea0003800200 */
.L_x_1359:
[----:B------:R-:W-:Y:S01]  /*40f0*/  IMAD.SHL.U32 R0, R0, 0x200000, RZ ;  /* 0x0020000000007824 */ /* 0x000fe200078e00ff */
[----:B------:R-:W-:-:S04]  /*4100*/  LEA R3, R3, 0x37800000, 0x17 ;  /* 0x3780000003037811 */ /* 0x000fc800078eb8ff */
[----:B------:R-:W-:-:S07]  /*4110*/  LOP3.LUT R0, R3, R0, R7, 0xfe, !PT ;  /* 0x0000000003007212 */ /* 0x000fce00078efe07 */
.L_x_1358:
[----:B------:R-:W-:Y:S05]  /*4120*/  BSYNC.RECONVERGENT B0 ;  /* 0x0000000000007941 */ /* 0x000fea0003800200 */
.L_x_1357:
[----:B------:R-:W-:Y:S01]  /*4130*/  F2FP.BF16.F32.PACK_AB R0, RZ, R0 ;  /* 0x00000000ff00723e */ /* 0x000fe200000010ff */
[----:B------:R-:W-:Y:S06]  /*4140*/  BRA `(.L_x_1333) ;  /* 0x0000000000a87947 */ /* 0x000fec0003800000 */
.L_x_1350:
        /* <DEDUP_REMOVED lines=14> */
.L_x_1364:
[----:B------:R-:W-:Y:S05]  /*4230*/  BSYNC.RECONVERGENT B0 ;  /* 0x0000000000007941 */ /* 0x000fea0003800200 */
.L_x_1363:
[----:B------:R-:W-:Y:S01]  /*4240*/  F2FP.BF16.F32.PACK_AB R0, RZ, R0 ;  /* 0x00000000ff00723e */ /* 0x000fe200000010ff */
[----:B------:R-:W-:Y:S06]  /*4250*/  BRA `(.L_x_1333) ;  /* 0x0000000000647947 */ /* 0x000fec0003800000 */
.L_x_1338:
        /* <DEDUP_REMOVED lines=16> */
.L_x_1365:
[----:B------:R-:W-:Y:S01]  /*4360*/  PRMT R0, RZ, 0x7610, R0 ;  /* 0x00007610ff007816 */ /* 0x000fe20000000000 */
[----:B------:R-:W-:Y:S06]  /*4370*/  BRA `(.L_x_1333) ;  /* 0x00000000001c7947 */ /* 0x000fec0003800000 */
.L_x_1362:
[----:B------:R-:W2:Y:S02]  /*4380*/  LDG.E.64 R4, desc[UR36][R4.64] ;  /* 0x0000002404047981 */ /* 0x000ea4000c1e1b00 */
[----:B--2---:R-:W0:Y:S02]  /*4390*/  I2F.U64 R0, R4 ;  /* 0x0000000400007312 */ /* 0x004e240000301000 */
[----:B0-----:R-:W-:Y:S01]  /*43a0*/  F2FP.BF16.F32.PACK_AB R0, RZ, R0 ;  /* 0x00000000ff00723e */ /* 0x001fe200000010ff */
[----:B------:R-:W-:Y:S06]  /*43b0*/  BRA `(.L_x_1333) ;  /* 0x00000000000c7947 */ /* 0x000fec0003800000 */
.L_x_1361:
[----:B------:R-:W2:Y:S02]  /*43c0*/  LDG.E R4, desc[UR36][R4.64] ;  /* 0x0000002404047981 */ /* 0x000ea4000c1e1900 */
[----:B--2---:R-:W-:-:S04]  /*43d0*/  I2FP.F32.U32 R0, R4 ;  /* 0x0000000400007245 */ /* 0x004fc80000201000 */
[----:B------:R-:W-:-:S07]  /*43e0*/  F2FP.BF16.F32.PACK_AB R0, RZ, R0 ;  /* 0x00000000ff00723e */ /* 0x000fce00000010ff */
.L_x_1333:
[----:B------:R-:W-:Y:S05]  /*43f0*/  BSYNC.RECONVERGENT B6 ;  /* 0x0000000000067941 */ /* 0x000fea0003800200 */
.L_x_1332:
        /* <DEDUP_REMOVED lines=10> */
[----:B-----5:R-:W-:Y:S01]  /*44a0*/  IMAD.U32 R24, R24, 0x10000, RZ ;  /* 0x0001000018187824 */ /* 0x020fe200078e00ff */
[----:B------:R-:W0:Y:S04]  /*44b0*/  LDCU.U16 UR4, c[0x0][0x386] ;  /* 0x000070c0ff0477ac */ /* 0x000e280008000400 */
[----:B------:R-:W-:-:S13]  /*44c0*/  FSETP.NEU.FTZ.AND P3, PT, R24, RZ, PT ;  /* 0x000000ff1800720b */ /* 0x000fda0003f7d000 */
[----:B------:R-:W-:Y:S01]  /*44d0*/  @P3 FSET.BF.GT.FTZ.AND R4, R24, RZ, PT ;  /* 0x000000ff1804320a */ /* 0x000fe20003814000 */
[----:B0-----:R-:W-:-:S03]  /*44e0*/  IMAD.U32 R3, RZ, RZ, UR4 ;  /* 0x00000004ff037e24 */ /* 0x001fc6000f8e00ff */
[----:B------:R-:W-:-:S04]  /*44f0*/  @P3 F2FP.BF16.F32.PACK_AB R4, RZ, R4 ;  /* 0x00000004ff04323e */ /* 0x000fc800000010ff */
[----:B------:R-:W-:-:S07]  /*4500*/  @P3 PRMT R3, R4, 0x7610, R3 ;  /* 0x0000761004033816 */ /* 0x000fce0000000003 */
.L_x_1367:
[----:B------:R-:W-:Y:S05]  /*4510*/  BSYNC.RECONVERGENT B0 ;  /* 0x0000000000007941 */ /* 0x000fea0003800200 */
.L_x_1366:
[----:B------:R-:W-:Y:S04]  /*4520*/  BSSY.RECONVERGENT B0, `(.L_x_1368) ;  /* 0x0000009000007945 */ /* 0x000fe80003800200 */
[----:B------:R-:W-:Y:S05]  /*4530*/  @P4 BRA `(.L_x_1369) ;  /* 0x00000000001c4947 */ /* 0x000fea0003800000 */
[----:B-----5:R-:W-:Y:S01]  /*4540*/  IMAD.U32 R22, R22, 0x10000, RZ ;  /* 0x0001000016167824 */ /* 0x020fe200078e00ff */
[----:B------:R-:W0:Y:S04]  /*4550*/  LDCU.U16 UR4, c[0x0][0x386] ;  /* 0x000070c0ff0477ac */ /* 0x000e280008000400 */
[----:B------:R-:W-:-:S13]  /*4560*/  FSETP.NEU.FTZ.AND P3, PT, R22, RZ, PT ;  /* 0x000000ff1600720b */ /* 0x000fda0003f7d000 */
[----:B------:R-:W-:Y:S01]  /*4570*/  @P3 FSET.BF.GT.FTZ.AND R4, R22, RZ, PT ;  /* 0x000000ff1604320a */ /* 0x000fe20003814000 */
[----:B0-----:R-:W-:-:S03]  /*4580*/  IMAD.U32 R22, RZ, RZ, UR4 ;  /* 0x00000004ff167e24 */ /* 0x001fc6000f8e00ff */
[----:B------:R-:W-:-:S04]  /*4590*/  @P3 F2FP.BF16.F32.PACK_AB R4, RZ, R4 ;  /* 0x00000004ff04323e */ /* 0x000fc800000010ff */
[----:B------:R-:W-:-:S07]  /*45a0*/  @P3 PRMT R22, R4, 0x7610, R22 ;  /* 0x0000761004163816 */ /* 0x000fce0000000016 */
.L_x_1369:
[----:B------:R-:W-:Y:S05]  /*45b0*/  BSYNC.RECONVERGENT B0 ;  /* 0x0000000000007941 */ /* 0x000fea0003800200 */
.L_x_1368:
        /* <DEDUP_REMOVED lines=9> */
.L_x_1371:
[----:B------:R-:W-:Y:S05]  /*4650*/  BSYNC.RECONVERGENT B0 ;  /* 0x0000000000007941 */ /* 0x000fea0003800200 */
.L_x_1370:
[----:B------:R-:W-:Y:S04]  /*4660*/  BSSY.RECONVERGENT B0, `(.L_x_1372) ;  /* 0x0000007000007945 */ /* 0x000fe80003800200 */
[----:B------:R-:W-:Y:S05]  /*4670*/  @P1 BRA `(.L_x_1373) ;  /* 0x0000000000141947 */ /* 0x000fea0003800000 */
[----:B-----5:R-:W-:-:S05]  /*4680*/  IMAD.U32 R0, R0, 0x10000, RZ ;  /* 0x0001000000007824 */ /* 0x020fca00078e00ff */
[----:B------:R-:W-:-:S13]  /*4690*/  FSETP.NEU.FTZ.AND P0, PT, R0, RZ, PT ;  /* 0x000000ff0000720b */ /* 0x000fda0003f1d000 */
[----:B------:R-:W-:-:S04]  /*46a0*/  @P0 FSET.BF.GT.FTZ.AND R0, R0, RZ, PT ;  /* 0x000000ff0000020a */ /* 0x000fc80003814000 */
[----:B------:R-:W-:-:S04]  /*46b0*/  @P0 F2FP.BF16.F32.PACK_AB R0, RZ, R0 ;  /* 0x00000000ff00023e */ /* 0x000fc800000010ff */
[----:B------:R-:W-:-:S07]  /*46c0*/  @P0 PRMT R17, R0, 0x7610, R17 ;  /* 0x0000761000110816 */ /* 0x000fce0000000011 */
.L_x_1373:
[----:B------:R-:W-:Y:S05]  /*46d0*/  BSYNC.RECONVERGENT B0 ;  /* 0x0000000000007941 */ /* 0x000fea0003800200 */
.L_x_1372:
[----:B------:R-:W-:Y:S04]  /*46e0*/  BSSY.RECONVERGENT B6, `(.L_x_1374) ;  /* 0x000010e000067945 */ /* 0x000fe80003800200 */
[----:B------:R-:W-:Y:S05]  /*46f0*/  @P2 BRA `(.L_x_1375) ;  /* 0x0000001000302947 */ /* 0x000fea0003800000 */
[----:B------:R-:W0:Y:S01]  /*4700*/  LDCU UR4, c[0x0][0x3a8] ;  /* 0x00007500ff0477ac */ /* 0x000e220008000800 */
[----:B------:R-:W1:Y:S01]  /*4710*/  LDC.64 R8, c[0x0][0x388] ;  /* 0x0000e200ff087b82 */ /* 0x000e620000000a00 */
[----:B-----5:R-:W-:Y:S01]  /*4720*/  IMAD R0, R2, 0x200, R25 ;  /* 0x0000020002007824 */ /* 0x020fe200078e0219 */
        /* <DEDUP_REMOVED lines=15> */
[----:B------:R-:W-:Y:S02]  /*4820*/  IMAD.U32 R3, R3, 0x10000, RZ ;  /* 0x0001000003037824 */ /* 0x000fe400078e00ff */
[----:B------:R-:W-:-:S04]  /*4830*/  IMAD.MOV.U32 R25, RZ, RZ, R23 ;  /* 0x000000ffff197224 */ /* 0x000fc800078e0017 */
[----:B------:R-:W0:Y:S02]  /*4840*/  F2I.FTZ.TRUNC.NTZ R3, R3 ;  /* 0x0000000300037305 */ /* 0x000e24000021f100 */
[----:B0-----:R4:W-:Y:S01]  /*4850*/  STG.E.U8 desc[UR36][R8.64], R3 ;  /* 0x0000000308007986 */ /* 0x0019e2000c101124 */
[----:B------:R-:W-:Y:S05]  /*4860*/  BRA `(.L_x_1375) ;  /* 0x0000000c00d47947 */ /* 0x000fea0003800000 */
.L_x_1379:
[----:B------:R-:W-:Y:S02]  /*4870*/  IMAD.U32 R5, R3, 0x10000, RZ ;  /* 0x0001000003057824 */ /* 0x000fe400078e00ff */
[----:B------:R-:W-:-:S04]  /*4880*/  IMAD.MOV.U32 R25, RZ, RZ, R23 ;  /* 0x000000ffff197224 */ /* 0x000fc800078e0017 */
[----:B------:R-:W0:Y:S02]  /*4890*/  F2I.S64.TRUNC R4, R5 ;  /* 0x0000000500047311 */ /* 0x000e24000020d900 */
[----:B0-----:R0:W-:Y:S01]  /*48a0*/  STG.E.U8 desc[UR36][R8.64], R4 ;  /* 0x0000000408007986 */ /* 0x0011e2000c101124 */
[----:B------:R-:W-:Y:S05]  /*48b0*/  BRA `(.L_x_1375) ;  /* 0x0000000c00c07947 */ /* 0x000fea0003800000 */
.L_x_1378:
[----:B------:R-:W-:-:S13]  /*48c0*/  ISETP.NE.AND P0, PT, R0, 0x2, PT ;  /* 0x000000020000780c */ /* 0x000fda0003f05270 */
[----:B------:R-:W-:Y:S05]  /*48d0*/  @!P0 BRA `(.L_x_1381) ;  /* 0x0000000000388947 */ /* 0x000fea0003800000 */
[----:B------:R-:W-:-:S13]  /*48e0*/  ISETP.NE.AND P0, PT, R0, 0x3, PT ;  /* 0x000000030000780c */ /* 0x000fda0003f05270 */
[----:B------:R-:W-:Y:S05]  /*48f0*/  @!P0 BRA `(.L_x_1382) ;  /* 0x00000000001c8947 */ /* 0x000fea0003800000 */
[----:B------:R-:W-:-:S13]  /*4900*/  ISETP.NE.AND P0, PT, R0, 0x4, PT ;  /* 0x000000040000780c */ /* 0x000fda0003f05270 */
[----:B------:R-:W-:Y:S05]  /*4910*/  @P0 BRA `(.L_x_1380) ;  /* 0x0000000800f80947 */ /* 0x000fea0003800000 */
[----:B------:R-:W-:Y:S02]  /*4920*/  IMAD.U32 R4, R3, 0x10000, RZ ;  /* 0x0001000003047824 */ /* 0x000fe400078e00ff */
[----:B------:R-:W-:-:S04]  /*4930*/  IMAD.MOV.U32 R25, RZ, RZ, R23 ;  /* 0x000000ffff197224 */ /* 0x000fc800078e0017 */
[----:B------:R-:W0:Y:S02]  /*4940*/  F2I.S64.TRUNC R4, R4 ;  /* 0x0000000400047311 */ /* 0x000e24000020d900 */
[----:B0-----:R1:W-:Y:S01]  /*4950*/  STG.E.64 desc[UR36][R8.64], R4 ;  /* 0x0000000408007986 */ /* 0x0013e2000c101b24 */
[----:B------:R-:W-:Y:S05]  /*4960*/  BRA `(.L_x_1375) ;  /* 0x0000000c00947947 */ /* 0x000fea0003800000 */
.L_x_1382:
[----:B------:R-:W-:Y:S02]  /*4970*/  IMAD.U32 R3, R3, 0x10000, RZ ;  /* 0x0001000003037824 */ /* 0x000fe400078e00ff */
[----:B------:R-:W-:-:S04]  /*4980*/  IMAD.MOV.U32 R25, RZ, RZ, R23 ;  /* 0x000000ffff197224 */ /* 0x000fc800078e0017 */
[----:B------:R-:W0:Y:S02]  /*4990*/  F2I.FTZ.TRUNC.NTZ R3, R3 ;  /* 0x0000000300037305 */ /* 0x000e24000021f100 */
[----:B0-----:R3:W-:Y:S01]  /*49a0*/  STG.E desc[UR36][R8.64], R3 ;  /* 0x0000000308007986 */ /* 0x0017e2000c101924 */
[----:B------:R-:W-:Y:S05]  /*49b0*/  BRA `(.L_x_1375) ;  /* 0x0000000c00807947 */ /* 0x000fea0003800000 */
.L_x_1381:
[----:B------:R-:W-:Y:S02]  /*49c0*/  IMAD.U32 R3, R3, 0x10000, RZ ;  /* 0x0001000003037824 */ /* 0x000fe400078e00ff */
[----:B------:R-:W-:-:S04]  /*49d0*/  IMAD.MOV.U32 R25, RZ, RZ, R23 ;  /* 0x000000ffff197224 */ /* 0x000fc800078e0017 */
[----:B------:R-:W0:Y:S02]  /*49e0*/  F2I.FTZ.TRUNC.NTZ R3, R3 ;  /* 0x0000000300037305 */ /* 0x000e24000021f100 */
[----:B0-----:R0:W-:Y:S01]  /*49f0*/  STG.E.U16 desc[UR36][R8.64], R3 ;  /* 0x0000000308007986 */ /* 0x0011e2000c101524 */
[----:B------:R-:W-:Y:S05]  /*4a00*/  BRA `(.L_x_1375) ;  /* 0x0000000c006c7947 */ /* 0x000fea0003800000 */
.L_x_1377:
[----:B------:R-:W-:-:S13]  /*4a10*/  ISETP.GT.AND P0, PT, R0, 0x6, PT ;  /* 0x000000060000780c */ /* 0x000fda0003f04270 */
[----:B------:R-:W-:Y:S05]  /*4a20*/  @P0 BRA `(.L_x_1383) ;  /* 0x0000000000340947 */ /* 0x000fea0003800000 */
[----:B------:R-:W-:-:S13]  /*4a30*/  ISETP.NE.AND P0, PT, R0, 0x5, PT ;  /* 0x000000050000780c */ /* 0x000fda0003f05270 */
[----:B------:R-:W-:Y:S05]  /*4a40*/  @!P0 BRA `(.L_x_1384) ;  /* 0x0000000000188947 */ /* 0x000fea0003800000 */
[----:B------:R-:W-:-:S13]  /*4a50*/  ISETP.NE.AND P0, PT, R0, 0x6, PT ;  /* 0x000000060000780c */ /* 0x000fda0003f05270 */
[----:B------:R-:W-:Y:S05]  /*4a60*/  @P0 BRA `(.L_x_1380) ;  /* 0x0000000800a40947 */ /* 0x000fea0003800000 */
[----:B------:R-:W-:Y:S02]  /*4a70*/  IMAD.U32 R3, R3, 0x10000, RZ ;  /* 0x0001000003037824 */ /* 0x000fe400078e00ff */
[----:B------:R-:W-:-:S03]  /*4a80*/  IMAD.MOV.U32 R25, RZ, RZ, R23 ;  /* 0x000000ffff197224 */ /* 0x000fc600078e0017 */
[----:B------:R0:W-:Y:S01]  /*4a90*/  STG.E desc[UR36][R8.64], R3 ;  /* 0x0000000308007986 */ /* 0x0001e2000c101924 */
[----:B------:R-:W-:Y:S05]  /*4aa0*/  BRA `(.L_x_1375) ;  /* 0x0000000c00447947 */ /* 0x000fea0003800000 */
.L_x_1384:
[----:B------:R-:W-:Y:S02]  /*4ab0*/  IMAD.U32 R0, R3, 0x10000, RZ ;  /* 0x0001000003007824 */ /* 0x000fe400078e00ff */
[----:B------:R-:W-:-:S03]  /*4ac0*/  IMAD.MOV.U32 R25, RZ, RZ, R23 ;  /* 0x000000ffff197224 */ /* 0x000fc600078e0017 */
[----:B------:R-:W-:-:S05]  /*4ad0*/  F2FP.F16.F32.PACK_AB R0, RZ, R0 ;  /* 0x00000000ff00723e */ /* 0x000fca00000000ff */
[----:B------:R0:W-:Y:S01]  /*4ae0*/  STG.E.U16 desc[UR36][R8.64], R0 ;  /* 0x0000000008007986 */ /* 0x0001e2000c101524 */
[----:B------:R-:W-:Y:S05]  /*4af0*/  BRA `(.L_x_1375) ;  /* 0x0000000c00307947 */ /* 0x000fea0003800000 */
.L_x_1383:
[----:B------:R-:W-:-:S13]  /*4b00*/  ISETP.NE.AND P0, PT, R0, 0x7, PT ;  /* 0x000000070000780c */ /* 0x000fda0003f05270 */
[----:B------:R-:W-:Y:S05]  /*4b10*/  @!P0 BRA `(.L_x_1385) ;  /* 0x00000000003c8947 */ /* 0x000fea0003800000 */
[----:B------:R-:W-:-:S13]  /*4b20*/  ISETP.NE.AND P0, PT, R0, 0x8, PT ;  /* 0x000000080000780c */ /* 0x000fda0003f05270 */
[----:B------:R-:W-:Y:S05]  /*4b30*/  @!P0 BRA `(.L_x_1386) ;  /* 0x00000000001c8947 */ /* 0x000fea0003800000 */
[----:B------:R-:W-:-:S13]  /*4b40*/  ISETP.NE.AND P0, PT, R0, 0x9, PT ;  /* 0x000000090000780c */ /* 0x000fda0003f05270 */
[----:B------:R-:W-:Y:S05]  /*4b50*/  @P0 BRA `(.L_x_1380) ;  /* 0x0000000800680947 */ /* 0x000fea0003800000 */
[----:B------:R-:W-:Y:S02]  /*4b60*/  IMAD.U32 R4, R3, 0x10000, RZ ;  /* 0x0001000003047824 */ /* 0x000fe400078e00ff */
[----:B------:R-:W-:Y:S02]  /*4b70*/  IMAD.MOV.U32 R5, RZ, RZ, RZ ;  /* 0x000000ffff057224 */ /* 0x000fe400078e00ff */
[----:B------:R-:W-:-:S03]  /*4b80*/  IMAD.MOV.U32 R25, RZ, RZ, R23 ;  /* 0x000000ffff197224 */ /* 0x000fc600078e0017 */
[----:B------:R0:W-:Y:S01]  /*4b90*/  STG.E.64 desc[UR36][R8.64], R4 ;  /* 0x0000000408007986 */ /* 0x0001e2000c101b24 */
[----:B------:R-:W-:Y:S05]  /*4ba0*/  BRA `(.L_x_1375) ;  /* 0x0000000c00047947 */ /* 0x000fea0003800000 */
.L_x_1386:
[----:B------:R-:W-:Y:S02]  /*4bb0*/  IMAD.U32 R3, R3, 0x10000, RZ ;  /* 0x0001000003037824 */ /* 0x000fe400078e00ff */
[----:B------:R-:W-:-:S03]  /*4bc0*/  IMAD.MOV.U32 R25, RZ, RZ, R23 ;  /* 0x000000ffff197224 */ /* 0x000fc600078e0017 */
[----:B------:R-:W-:-:S04]  /*4bd0*/  F2FP.F16.F32.PACK_AB R3, RZ, R3 ;  /* 0x00000003ff03723e */ /* 0x000fc800000000ff */
[----:B------:R-:W-:-:S05]  /*4be0*/  PRMT R3, R3, 0x5410, RZ ;  /* 0x0000541003037816 */ /* 0x000fca00000000ff */
[----:B------:R0:W-:Y:S01]  /*4bf0*/  STG.E desc[UR36][R8.64], R3 ;  /* 0x0000000308007986 */ /* 0x0001e2000c101924 */
[----:B------:R-:W-:Y:S05]  /*4c00*/  BRA `(.L_x_1375) ;  /* 0x0000000800ec7947 */ /* 0x000fea0003800000 */
.L_x_1385:
[----:B------:R-:W-:Y:S02]  /*4c10*/  IMAD.U32 R4, R3, 0x10000, RZ ;  /* 0x0001000003047824 */ /* 0x000fe400078e00ff */
[----:B------:R-:W-:Y:S02]  /*4c20*/  IMAD.MOV.U32 R25, RZ, RZ, R23 ;  /* 0x000000ffff197224 */ /* 0x000fe400078e0017 */
[----:B------:R-:W-:-:S06]  /*4c30*/  FMUL.FTZ R4, R4, 1 ;  /* 0x3f80000004047820 */ /* 0x000fcc0000410000 */
[----:B------:R-:W0:Y:S02]  /*4c40*/  F2F.F64.F32 R4, R4 ;  /* 0x0000000400047310 */ /* 0x000e240000201800 */
[----:B0-----:R0:W-:Y:S01]  /*4c50*/  STG.E.64 desc[UR36][R8.64], R4 ;  /* 0x0000000408007986 */ /* 0x0011e2000c101b24 */
[----:B------:R-:W-:Y:S05]  /*4c60*/  BRA `(.L_x_1375) ;  /* 0x0000000800d47947 */ /* 0x000fea0003800000 */
.L_x_1376:
        /* <DEDUP_REMOVED lines=10> */
[----:B------:R-:W-:-:S04]  /*4d10*/  FSETP.NEU.FTZ.AND P0, PT, R3, RZ, PT ;  /* 0x000000ff0300720b */ /* 0x000fc80003f1d000 */
[----:B------:R-:W-:-:S05]  /*4d20*/  SEL R3, RZ, 0x1, !P0 ;  /* 0x00000001ff037807 */ /* 0x000fca0004000000 */
[----:B------:R0:W-:Y:S01]  /*4d30*/  STG.E.U8 desc[UR36][R8.64], R3 ;  /* 0x0000000308007986 */ /* 0x0001e2000c101124 */
[----:B------:R-:W-:Y:S05]  /*4d40*/  BRA `(.L_x_1375) ;  /* 0x00000008009c7947 */ /* 0x000fea0003800000 */
.L_x_1389:
[----:B------:R-:W-:Y:S01]  /*4d50*/  IMAD.U32 R3, R3, 0x10000, RZ ;  /* 0x0001000003037824 */ /* 0x000fe200078e00ff */
[----:B------:R-:W-:Y:S01]  /*4d60*/  CS2R R6, SRZ ;  /* 0x0000000000067805 */ /* 0x000fe2000001ff00 */
[----:B------:R-:W-:Y:S02]  /*4d70*/  IMAD.MOV.U32 R25, RZ, RZ, R23 ;  /* 0x000000ffff197224 */ /* 0x000fe400078e0017 */
[----:B------:R-:W-:-:S04]  /*4d80*/  FMUL.FTZ R3, R3, 1 ;  /* 0x3f80000003037820 */ /* 0x000fc80000410000 */
[----:B------:R-:W0:Y:S02]  /*4d90*/  F2F.F64.F32 R4, R3 ;  /* 0x0000000300047310 */ /* 0x000e240000201800 */
[----:B0-----:R0:W-:Y:S01]  /*4da0*/  STG.E.128 desc[UR36][R8.64], R4 ;  /* 0x0000000408007986 */ /* 0x0011e2000c101d24 */
[----:B------:R-:W-:Y:S05]  /*4db0*/  BRA `(.L_x_1375) ;  /* 0x0000000800807947 */ /* 0x000fea0003800000 */
.L_x_1388:
[----:B------:R-:W-:-:S13]  /*4dc0*/  ISETP.NE.AND P0, PT, R0, 0xf, PT ;  /* 0x0000000f0000780c */ /* 0x000fda0003f05270 */
[----:B------:R-:W-:Y:S05]  /*4dd0*/  @!P0 BRA `(.L_x_1390) ;  /* 0x0000000000a88947 */ /* 0x000fea0003800000 */
[----:B------:R-:W-:-:S13]  /*4de0*/  ISETP.NE.AND P0, PT, R0, 0x17, PT ;  /* 0x000000170000780c */ /* 0x000fda0003f05270 */
[----:B------:R-:W-:Y:S05]  /*4df0*/  @!P0 BRA `(.L_x_1391) ;  /* 0x0000000000508947 */ /* 0x000fea0003800000 */
[----:B------:R-:W-:-:S13]  /*4e00*/  ISETP.NE.AND P0, PT, R0, 0x18, PT ;  /* 0x000000180000780c */ /* 0x000fda0003f05270 */
[----:B------:R-:W-:Y:S05]  /*4e10*/  @P0 BRA `(.L_x_1380) ;  /* 0x0000000400b80947 */ /* 0x000fea0003800000 */
        /* <DEDUP_REMOVED lines=13> */
.L_x_1393:
[----:B------:R-:W-:Y:S05]  /*4ef0*/  BSYNC.RECONVERGENT B0 ;  /* 0x0000000000007941 */ /* 0x000fea0003800200 */
.L_x_1392:
[----:B------:R-:W-:Y:S01]  /*4f00*/  LOP3.LUT R5, R0, 0x80, R5, 0xf8, !PT ;  /* 0x0000008000057812 */ /* 0x000fe200078ef805 */
[----:B------:R-:W-:-:S04]  /*4f10*/  IMAD.MOV.U32 R25, RZ, RZ, R23 ;  /* 0x000000ffff197224 */ /* 0x000fc800078e0017 */
[----:B------:R0:W-:Y:S01]  /*4f20*/  STG.E.U8 desc[UR36][R8.64], R5 ;  /* 0x0000000508007986 */ /* 0x0001e2000c101124 */
[----:B------:R-:W-:Y:S05]  /*4f30*/  BRA `(.L_x_1375) ;  /* 0x0000000800207947 */ /* 0x000fea0003800000 */
.L_x_1391:
        /* <DEDUP_REMOVED lines=15> */
.L_x_1395:
[----:B------:R-:W-:Y:S05]  /*5030*/  BSYNC.RECONVERGENT B0 ;  /* 0x0000000000007941 */ /* 0x000fea0003800200 */
.L_x_1394:
[----:B------:R-:W-:Y:S01]  /*5040*/  LOP3.LUT R5, R0, 0x80, R5, 0xf8, !PT ;  /* 0x0000008000057812 */ /* 0x000fe200078ef805 */
[----:B------:R-:W-:-:S04]  /*5050*/  IMAD.MOV.U32 R25, RZ, RZ, R23 ;  /* 0x000000ffff197224 */ /* 0x000fc800078e0017 */
[----:B------:R0:W-:Y:S01]  /*5060*/  STG.E.U8 desc[UR36][R8.64], R5 ;  /* 0x0000000508007986 */ /* 0x0001e2000c101124 */
[----:B------:R-:W-:Y:S05]  /*5070*/  BRA `(.L_x_1375) ;  /* 0x0000000400d07947 */ /* 0x000fea0003800000 */
.L_x_1390:
[----:B------:R0:W-:Y:S01]  /*5080*/  STG.E.U16 desc[UR36][R8.64], R3 ;  /* 0x0000000308007986 */ /* 0x0001e2000c101524 */
[----:B------:R-:W-:Y:S01]  /*5090*/  IMAD.MOV.U32 R25, RZ, RZ, R23 ;  /* 0x000000ffff197224 */ /* 0x000fe200078e0017 */
[----:B------:R-:W-:Y:S06]  /*50a0*/  BRA `(.L_x_1375) ;  /* 0x0000000400c47947 */ /* 0x000fec0003800000 */
.L_x_1387:
        /* <DEDUP_REMOVED lines=10> */
[----:B------:R-:W0:Y:S02]  /*5150*/  F2I.FTZ.U32.TRUNC.NTZ R3, R3 ;  /* 0x0000000300037305 */ /* 0x000e24000021f000 */
[----:B0-----:R0:W-:Y:S01]  /*5160*/  STG.E.U16 desc[UR36][R8.64], R3 ;  /* 0x0000000308007986 */ /* 0x0011e2000c101524 */
[----:B------:R-:W-:Y:S05]  /*5170*/  BRA `(.L_x_1375) ;  /* 0x0000000400907947 */ /* 0x000fea0003800000 */
.L_x_1398:
        /* <DEDUP_REMOVED lines=13> */
.L_x_1401:
[----:B------:R-:W-:-:S04]  /*5250*/  SHF.R.U32.HI R0, RZ, 0x14, R3 ;  /* 0x00000014ff007819 */ /* 0x000fc80000011603 */
[----:B------:R-:W-:-:S04]  /*5260*/  LOP3.LUT R0, R0, 0x1, RZ, 0xc0, !PT ;  /* 0x0000000100007812 */ /* 0x000fc800078ec0ff */
[----:B------:R-:W-:-:S04]  /*5270*/  IADD3 R0, PT, PT, R3, 0x487ffff, R0 ;  /* 0x0487ffff03007810 */ /* 0x000fc80007ffe000 */
[----:B------:R-:W-:-:S04]  /*5280*/  SHF.R.U32.HI R0, RZ, 0x14, R0 ;  /* 0x00000014ff007819 */ /* 0x000fc80000011600 */
[----:B------:R-:W-:-:S07]  /*5290*/  LOP3.LUT R0, R0, 0xff, RZ, 0xc0, !PT ;  /* 0x000000ff00007812 */ /* 0x000fce00078ec0ff */
.L_x_1402:
[----:B------:R-:W-:-:S04]  /*52a0*/  SHF.R.U32.HI R3, RZ, 0x18, R3 ;  /* 0x00000018ff037819 */ /* 0x000fc80000011603 */
[----:B------:R-:W-:-:S04]  /*52b0*/  LOP3.LUT R0, R0, 0x80, R3, 0xf8, !PT ;  /* 0x0000008000007812 */ /* 0x000fc800078ef803 */
[----:B------:R-:W-:-:S07]  /*52c0*/  PRMT R4, R0, 0x7610, R4 ;  /* 0x0000761000047816 */ /* 0x000fce0000000004 */
.L_x_1400:
[----:B------:R-:W-:Y:S05]  /*52d0*/  BSYNC.RECONVERGENT B0 ;  /* 0x0000000000007941 */ /* 0x000fea0003800200 */
.L_x_1399:
[----:B------:R0:W-:Y:S01]  /*52e0*/  STG.E.U8 desc[UR36][R8.64], R4 ;  /* 0x0000000408007986 */ /* 0x0001e2000c101124 */
[----:B------:R-:W-:Y:S01]  /*52f0*/  IMAD.MOV.U32 R25, RZ, RZ, R23 ;  /* 0x000000ffff197224 */ /* 0x000fe200078e0017 */
[----:B------:R-:W-:Y:S06]  /*5300*/  BRA `(.L_x_1375) ;  /* 0x00000004002c7947 */ /* 0x000fec0003800000 */
.L_x_1397:
        /* <DEDUP_REMOVED lines=13> */
.L_x_1405:
[----:B------:R-:W-:-:S04]  /*53e0*/  SHF.R.U32.HI R0, RZ, 0x15, R3 ;  /* 0x00000015ff007819 */ /* 0x000fc80000011603 */
[----:B------:R-:W-:-:S04]  /*53f0*/  LOP3.LUT R0, R0, 0x1, RZ, 0xc0, !PT ;  /* 0x0000000100007812 */ /* 0x000fc800078ec0ff */
[----:B------:R-:W-:-:S04]  /*5400*/  IADD3 R0, PT, PT, R3, 0x88fffff, R0 ;  /* 0x088fffff03007810 */ /* 0x000fc80007ffe000 */
[----:B------:R-:W-:-:S04]  /*5410*/  SHF.R.U32.HI R0, RZ, 0x15, R0 ;  /* 0x00000015ff007819 */ /* 0x000fc80000011600 */
[----:B------:R-:W-:-:S07]  /*5420*/  LOP3.LUT R0, R0, 0xff, RZ, 0xc0, !PT ;  /* 0x000000ff00007812 */ /* 0x000fce00078ec0ff */
.L_x_1406:
[----:B------:R-:W-:-:S04]  /*5430*/  SHF.R.U32.HI R3, RZ, 0x18, R3 ;  /* 0x00000018ff037819 */ /* 0x000fc80000011603 */
[----:B------:R-:W-:-:S04]  /*5440*/  LOP3.LUT R0, R0, 0x80, R3, 0xf8, !PT ;  /* 0x0000008000007812 */ /* 0x000fc800078ef803 */
[----:B------:R-:W-:-:S07]  /*5450*/  PRMT R4, R0, 0x7610, R4 ;  /* 0x0000761000047816 */ /* 0x000fce0000000004 */
.L_x_1404:
[----:B------:R-:W-:Y:S05]  /*5460*/  BSYNC.RECONVERGENT B0 ;  /* 0x0000000000007941 */ /* 0x000fea0003800200 */
.L_x_1403:
[----:B------:R0:W-:Y:S01]  /*5470*/  STG.E.U8 desc[UR36][R8.64], R4 ;  /* 0x0000000408007986 */ /* 0x0001e2000c101124 */
[----:B------:R-:W-:Y:S01]  /*5480*/  IMAD.MOV.U32 R25, RZ, RZ, R23 ;  /* 0x000000ffff197224 */ /* 0x000fe200078e0017 */
[----:B------:R-:W-:Y:S06]  /*5490*/  BRA `(.L_x_1375) ;  /* 0x0000000000c87947 */ /* 0x000fec0003800000 */
.L_x_1396:
[----:B------:R-:W-:-:S13]  /*54a0*/  ISETP.NE.AND P0, PT, R0, 0x1c, PT ;  /* 0x0000001c0000780c */ /* 0x000fda0003f05270 */
[----:B------:R-:W-:Y:S05]  /*54b0*/  @!P0 BRA `(.L_x_1407) ;  /* 0x0000000000b08947 */ /* 0x000fea0003800000 */
[----:B------:R-:W-:-:S13]  /*54c0*/  ISETP.NE.AND P0, PT, R0, 0x1d, PT ;  /* 0x0000001d0000780c */ /* 0x000fda0003f05270 */
[----:B------:R-:W-:Y:S05]  /*54d0*/  @!P0 BRA `(.L_x_1408) ;  /* 0x0000000000948947 */ /* 0x000fea0003800000 */
[----:B------:R-:W-:-:S13]  /*54e0*/  ISETP.NE.AND P0, PT, R0, 0x2c, PT ;  /* 0x0000002c0000780c */ /* 0x000fda0003f05270 */
[----:B------:R-:W-:Y:S05]  /*54f0*/  @!P0 BRA `(.L_x_1409) ;  /* 0x0000000000488947 */ /* 0x000fea0003800000 */
.L_x_1380:
        /* <DEDUP_REMOVED lines=16> */
.L_x_1410:
[----:B------:R-:W-:Y:S01]  /*5600*/  IMAD.MOV.U32 R25, RZ, RZ, R23 ;  /* 0x000000ffff197224 */ /* 0x000fe200078e0017 */
[----:B------:R-:W-:Y:S06]  /*5610*/  BRA `(.L_x_1375) ;  /* 0x0000000000687947 */ /* 0x000fec0003800000 */
.L_x_1409:
[----:B------:R-:W-:Y:S02]  /*5620*/  IMAD.U32 R4, R3, 0x10000, RZ ;  /* 0x0001000003047824 */ /* 0x000fe400078e00ff */
        /* <DEDUP_REMOVED lines=16> */
.L_x_1408:
[----:B------:R-:W-:Y:S02]  /*5730*/  IMAD.U32 R4, R3, 0x10000, RZ ;  /* 0x0001000003047824 */ /* 0x000fe400078e00ff */
[----:B------:R-:W-:-:S04]  /*5740*/  IMAD.MOV.U32 R25, RZ, RZ, R23 ;  /* 0x000000ffff197224 */ /* 0x000fc800078e0017 */
[----:B------:R-:W0:Y:S02]  /*5750*/  F2I.U64.TRUNC R4, R4 ;  /* 0x0000000400047311 */ /* 0x000e24000020d800 */
[----:B0-----:R0:W-:Y:S01]  /*5760*/  STG.E.64 desc[UR36][R8.64], R4 ;  /* 0x0000000408007986 */ /* 0x0011e2000c101b24 */
[----:B------:R-:W-:Y:S05]  /*5770*/  BRA `(.L_x_1375) ;  /* 0x0000000000107947 */ /* 0x000fea0003800000 */
.L_x_1407:
[----:B------:R-:W-:Y:S02]  /*5780*/  IMAD.U32 R3, R3, 0x10000, RZ ;  /* 0x0001000003037824 */ /* 0x000fe400078e00ff */
[----:B------:R-:W-:-:S04]  /*5790*/  IMAD.MOV.U32 R25, RZ, RZ, R23 ;  /* 0x000000ffff197224 */ /* 0x000fc800078e0017 */
[----:B------:R-:W0:Y:S02]  /*57a0*/  F2I.FTZ.U32.TRUNC.NTZ R3, R3 ;  /* 0x0000000300037305 */ /* 0x000e24000021f000 */
[----:B0-----:R0:W-:Y:S02]  /*57b0*/  STG.E desc[UR36][R8.64], R3 ;  /* 0x0000000308007986 */ /* 0x0011e4000c101924 */
.L_x_1375:
[----:B------:R-:W-:Y:S05]  /*57c0*/  BSYNC.RECONVERGENT B6 ;  /* 0x0000000000067941 */ /* 0x000fea0003800200 */
.L_x_1374:
[----:B------:R-:W-:Y:S01]  /*57d0*/  ISETP.GE.AND P0, PT, R25, R16, PT ;  /* 0x000000101900720c */ /* 0x000fe20003f06270 */
[----:B------:R-:W-:-:S12]  /*57e0*/  BSSY.RECONVERGENT B6, `(.L_x_1411) ;  /* 0x00001f0000067945 */ /* 0x000fd80003800200 */
[----:B------:R-:W-:Y:S05]  /*57f0*/  @P0 BRA `(.L_x_1412) ;  /* 0x0000001c00b80947 */ /* 0x000fea0003800000 */
[----:B------:R-:W2:Y:S01]  /*5800*/  LDCU UR4, c[0x0][0x3a8] ;  /* 0x00007500ff0477ac */ /* 0x000ea20008000800 */
[----:B01-34-:R-:W0:Y:S01]  /*5810*/  LDC.64 R8, c[0x0][0x388] ;  /* 0x0000e200ff087b82 */ /* 0x01be220000000a00 */
[----:B-----5:R-:W-:Y:S01]  /*5820*/  IMAD R0, R2, 0x200, R25 ;  /* 0x0000020002007824 */ /* 0x020fe200078e0219 */
        /* <DEDUP_REMOVED lines=15> */
[----:B------:R-:W-:-:S04]  /*5920*/  IMAD.U32 R22, R22, 0x10000, RZ ;  /* 0x0001000016167824 */ /* 0x000fc800078e00ff */
[----:B------:R-:W0:Y:S02]  /*5930*/  F2I.FTZ.TRUNC.NTZ R3, R22 ;  /* 0x0000001600037305 */ /* 0x000e24000021f100 */
[----:B0-----:R4:W-:Y:S01]  /*5940*/  STG.E.U8 desc[UR36][R8.64], R3 ;  /* 0x0000000308007986 */ /* 0x0019e2000c101124 */
[----:B------:R-:W-:Y:S05]  /*5950*/  BRA `(.L_x_1418) ;  /* 0x0000000c007c7947 */ /* 0x000fea0003800000 */
.L_x_1416:
[----:B------:R-:W-:-:S06]  /*5960*/  IMAD.U32 R5, R22, 0x10000, RZ ;  /* 0x0001000016057824 */ /* 0x000fcc00078e00ff */
[----:B------:R-:W0:Y:S02]  /*5970*/  F2I.S64.TRUNC R4, R5 ;  /* 0x0000000500047311 */ /* 0x000e24000020d900 */
[----:B0-----:R3:W-:Y:S01]  /*5980*/  STG.E.U8 desc[UR36][R8.64], R4 ;  /* 0x0000000408007986 */ /* 0x0017e2000c101124 */
[----:B------:R-:W-:Y:S05]  /*5990*/  BRA `(.L_x_1418) ;  /* 0x0000000c006c7947 */ /* 0x000fea0003800000 */
.L_x_1415:
        /* <DEDUP_REMOVED lines=10> */
.L_x_1420:
[----:B------:R-:W-:-:S04]  /*5a40*/  IMAD.U32 R22, R22, 0x10000, RZ ;  /* 0x0001000016167824 */ /* 0x000fc800078e00ff */
[----:B------:R-:W0:Y:S02]  /*5a50*/  F2I.FTZ.TRUNC.NTZ R3, R22 ;  /* 0x0000001600037305 */ /* 0x000e24000021f100 */
[----:B0-----:R2:W-:Y:S01]  /*5a60*/  STG.E desc[UR36][R8.64], R3 ;  /* 0x0000000308007986 */ /* 0x0015e2000c101924 */
[----:B------:R-:W-:Y:S05]  /*5a70*/  BRA `(.L_x_1418) ;  /* 0x0000000c00347947 */ /* 0x000fea0003800000 */
.L_x_1419:
[----:B------:R-:W-:-:S04]  /*5a80*/  IMAD.U32 R22, R22, 0x10000, RZ ;  /* 0x0001000016167824 */ /* 0x000fc800078e00ff */
[----:B------:R-:W0:Y:S02]  /*5a90*/  F2I.FTZ.TRUNC.NTZ R3, R22 ;  /* 0x0000001600037305 */ /* 0x000e24000021f100 */
[----:B0-----:R0:W-:Y:S01]  /*5aa0*/  STG.E.U16 desc[UR36][R8.64], R3 ;  /* 0x0000000308007986 */ /* 0x0011e2000c101524 */
[----:B------:R-:W-:Y:S05]  /*5ab0*/  BRA `(.L_x_1418) ;  /* 0x0000000c00247947 */ /* 0x000fea0003800000 */
.L_x_1414:
        /* <DEDUP_REMOVED lines=9> */
.L_x_1422:
[----:B------:R-:W-:-:S05]  /*5b50*/  IMAD.U32 R0, R22, 0x10000, RZ ;  /* 0x0001000016007824 */ /* 0x000fca00078e00ff */
[----:B------:R-:W-:-:S05]  /*5b60*/  F2FP.F16.F32.PACK_AB R0, RZ, R0 ;  /* 0x00000000ff00723e */ /* 0x000fca00000000ff */
[----:B------:R0:W-:Y:S01]  /*5b70*/  STG.E.U16 desc[UR36][R8.64], R0 ;  /* 0x0000000008007986 */ /* 0x0001e2000c101524 */
[----:B------:R-:W-:Y:S05]  /*5b80*/  BRA `(.L_x_1418) ;  /* 0x0000000800f07947 */ /* 0x000fea0003800000 */
.L_x_1421:
        /* <DEDUP_REMOVED lines=10> */
.L_x_1424:
[----:B------:R-:W-:-:S05]  /*5c30*/  IMAD.U32 R22, R22, 0x10000, RZ ;  /* 0x0001000016167824 */ /* 0x000fca00078e00ff */
[----:B------:R-:W-:-:S04]  /*5c40*/  F2FP.F16.F32.PACK_AB R3, RZ, R22 ;  /* 0x00000016ff03723e */ /* 0x000fc800000000ff */
[----:B------:R-:W-:-:S05]  /*5c50*/  PRMT R3, R3, 0x5410, RZ ;  /* 0x0000541003037816 */ /* 0x000fca00000000ff */
[----:B------:R0:W-:Y:S01]  /*5c60*/  STG.E desc[UR36][R8.64], R3 ;  /* 0x0000000308007986 */ /* 0x0001e2000c101924 */
[----:B------:R-:W-:Y:S05]  /*5c70*/  BRA `(.L_x_1418) ;  /* 0x0000000800b47947 */ /* 0x000fea0003800000 */
.L_x_1423:
[----:B------:R-:W-:-:S04]  /*5c80*/  IMAD.U32 R4, R22, 0x10000, RZ ;  /* 0x0001000016047824 */ /* 0x000fc800078e00ff */
[----:B------:R-:W-:-:S06]  /*5c90*/  FMUL.FTZ R4, R4, 1 ;  /* 0x3f80000004047820 */ /* 0x000fcc0000410000 */
[----:B------:R-:W0:Y:S02]  /*5ca0*/  F2F.F64.F32 R4, R4 ;  /* 0x0000000400047310 */ /* 0x000e240000201800 */
[----:B0-----:R0:W-:Y:S01]  /*5cb0*/  STG.E.64 desc[UR36][R8.64], R4 ;  /* 0x0000000408007986 */ /* 0x0011e2000c101b24 */
[----:B------:R-:W-:Y:S05]  /*5cc0*/  BRA `(.L_x_1418) ;  /* 0x0000000800a07947 */ /* 0x000fea0003800000 */
.L_x_1413:
        /* <DEDUP_REMOVED lines=14> */
.L_x_1428:
        /* <DEDUP_REMOVED lines=17> */
.L_x_1431:
[----:B------:R-:W-:-:S04]  /*5ec0*/  SHF.R.U32.HI R3, RZ, 0x18, R5 ;  /* 0x00000018ff037819 */ /* 0x000fc80000011605 */
[----:B------:R-:W-:-:S04]  /*5ed0*/  LOP3.LUT R0, R0, 0x80, R3, 0xf8, !PT ;  /* 0x0000008000007812 */ /* 0x000fc800078ef803 */
[----:B------:R-:W-:-:S07]  /*5ee0*/  PRMT R4, R0, 0x7610, R4 ;  /* 0x0000761000047816 */ /* 0x000fce0000000004 */
.L_x_1430:
[----:B------:R-:W-:Y:S05]  /*5ef0*/  BSYNC.RECONVERGENT B0 ;  /* 0x0000000000007941 */ /* 0x000fea0003800200 */
.L_x_1429:
[----:B------:R0:W-:Y:S01]  /*5f00*/  STG.E.U8 desc[UR36][R8.64], R4 ;  /* 0x0000000408007986 */ /* 0x0001e2000c101124 */
[----:B------:R-:W-:Y:S05]  /*5f10*/  BRA `(.L_x_1418) ;  /* 0x00000008000c7947 */ /* 0x000fea0003800000 */
.L_x_1427:
        /* <DEDUP_REMOVED lines=17> */
.L_x_1434:
[----:B------:R-:W-:-:S04]  /*6030*/  SHF.R.U32.HI R3, RZ, 0x18, R5 ;  /* 0x00000018ff037819 */ /* 0x000fc80000011605 */
[----:B------:R-:W-:-:S04]  /*6040*/  LOP3.LUT R0, R0, 0x80, R3, 0xf8, !PT ;  /* 0x0000008000007812 */ /* 0x000fc800078ef803 */
[----:B------:R-:W-:-:S07]  /*6050*/  PRMT R4, R0, 0x7610, R4 ;  /* 0x0000761000047816 */ /* 0x000fce0000000004 */
.L_x_1433:
[----:B------:R-:W-:Y:S05]  /*6060*/  BSYNC.RECONVERGENT B0 ;  /* 0x0000000000007941 */ /* 0x000fea0003800200 */
.L_x_1432:
[----:B------:R0:W-:Y:S01]  /*6070*/  STG.E.U8 desc[UR36][R8.64], R4 ;  /* 0x0000000408007986 */ /* 0x0001e2000c101124 */
[----:B------:R-:W-:Y:S05]  /*6080*/  BRA `(.L_x_1418) ;  /* 0x0000000400b07947 */ /* 0x000fea0003800000 */
.L_x_1426:
        /* <DEDUP_REMOVED lines=22> */
.L_x_1436:
[----:B------:R-:W-:-:S06]  /*61f0*/  IMAD.U32 R4, R22, 0x10000, RZ ;  /* 0x0001000016047824 */ /* 0x000fcc00078e00ff */
[----:B------:R-:W0:Y:S02]  /*6200*/  F2I.U64.TRUNC R4, R4 ;  /* 0x0000000400047311 */ /* 0x000e24000020d800 */
[----:B0-----:R0:W-:Y:S01]  /*6210*/  STG.E.64 desc[UR36][R8.64], R4 ;  /* 0x0000000408007986 */ /* 0x0011e2000c101b24 */
[----:B------:R-:W-:Y:S05]  /*6220*/  BRA `(.L_x_1418) ;  /* 0x0000000400487947 */ /* 0x000fea0003800000 */
.L_x_1435:
[----:B------:R-:W-:-:S04]  /*6230*/  IMAD.U32 R22, R22, 0x10000, RZ ;  /* 0x0001000016167824 */ /* 0x000fc800078e00ff */
[----:B------:R-:W0:Y:S02]  /*6240*/  F2I.FTZ.U32.TRUNC.NTZ R3, R22 ;  /* 0x0000001600037305 */ /* 0x000e24000021f000 */
[----:B0-----:R0:W-:Y:S01]  /*6250*/  STG.E desc[UR36][R8.64], R3 ;  /* 0x0000000308007986 */ /* 0x0011e2000c101924 */
[----:B------:R-:W-:Y:S05]  /*6260*/  BRA `(.L_x_1418) ;  /* 0x0000000400387947 */ /* 0x000fea0003800000 */
.L_x_1425:
        /* <DEDUP_REMOVED lines=11> */
.L_x_1438:
[----:B------:R-:W-:Y:S01]  /*6320*/  IMAD.U32 R22, R22, 0x10000, RZ ;  /* 0x0001000016167824 */ /* 0x000fe200078e00ff */
[----:B------:R-:W-:-:S03]  /*6330*/  CS2R R6, SRZ ;  /* 0x0000000000067805 */ /* 0x000fc6000001ff00 */
[----:B------:R-:W-:-:S06]  /*6340*/  FMUL.FTZ R4, R22, 1 ;  /* 0x3f80000016047820 */ /* 0x000fcc0000410000 */
[----:B------:R-:W0:Y:S02]  /*6350*/  F2F.F64.F32 R4, R4 ;  /* 0x0000000400047310 */ /* 0x000e240000201800 */
[----:B0-----:R0:W-:Y:S01]  /*6360*/  STG.E.128 desc[UR36][R8.64], R4 ;  /* 0x0000000408007986 */ /* 0x0011e2000c101d24 */
[----:B------:R-:W-:Y:S05]  /*6370*/  BRA `(.L_x_1418) ;  /* 0x0000000000f47947 */ /* 0x000fea0003800000 */
.L_x_1437:
[----:B------:R-:W-:-:S13]  /*6380*/  ISETP.NE.AND P0, PT, R0, 0xf, PT ;  /* 0x0000000f0000780c */ /* 0x000fda0003f05270 */
[----:B------:R-:W-:Y:S05]  /*6390*/  @!P0 BRA `(.L_x_1439) ;  /* 0x0000000000e88947 */ /* 0x000fea0003800000 */
[----:B------:R-:W-:-:S13]  /*63a0*/  ISETP.NE.AND P0, PT, R0, 0x17, PT ;  /* 0x000000170000780c */ /* 0x000fda0003f05270 */
[----:B------:R-:W-:Y:S05]  /*63b0*/  @!P0 BRA `(.L_x_1440) ;  /* 0x0000000000908947 */ /* 0x000fea0003800000 */
[----:B------:R-:W-:-:S13]  /*63c0*/  ISETP.NE.AND P0, PT, R0, 0x18, PT ;  /* 0x000000180000780c */ /* 0x000fda0003f05270 */
[----:B------:R-:W-:Y:S05]  /*63d0*/  @!P0 BRA `(.L_x_1441) ;  /* 0x0000000000448947 */ /* 0x000fea0003800000 */
.L_x_1417:
        /* <DEDUP_REMOVED lines=16> */
.L_x_1442:
[----:B------:R-:W-:Y:S05]  /*64e0*/  BRA `(.L_x_1418) ;  /* 0x0000000000987947 */ /* 0x000fea0003800000 */
.L_x_1441:
        /* <DEDUP_REMOVED lines=13> */
.L_x_1444:
[----:B------:R-:W-:Y:S05]  /*65c0*/  BSYNC.RECONVERGENT B0 ;  /* 0x0000000000007941 */ /* 0x000fea0003800200 */
.L_x_1443:
[----:B------:R-:W-:-:S05]  /*65d0*/  LOP3.LUT R3, R0, 0x80, R3, 0xf8, !PT ;  /* 0x0000008000037812 */ /* 0x000fca00078ef803 */
[----:B------:R0:W-:Y:S01]  /*65e0*/  STG.E.U8 desc[UR36][R8.64], R3 ;  /* 0x0000000308007986 */ /* 0x0001e2000c101124 */
[----:B------:R-:W-:Y:S05]  /*65f0*/  BRA `(.L_x_1418) ;  /* 0x0000000000547947 */ /* 0x000fea0003800000 */
.L_x_1440:
        /* <DEDUP_REMOVED lines=12> */
.L_x_1446:
[----:B------:R-:W-:Y:S01]  /*66c0*/  IMAD.MOV.U32 R0, RZ, RZ, 0x7f ;  /* 0x0000007fff007424 */ /* 0x000fe200078e00ff */
[----:B------:R-:W-:-:S04]  /*66d0*/  ISETP.GT.U32.AND P0, PT, R4, 0x7f800000, PT ;  /* 0x7f8000000400780c */ /* 0x000fc80003f04070 */
[----:B------:R-:W-:-:S09]  /*66e0*/  SEL R0, R0, 0x7c, P0 ;  /* 0x0000007c00007807 */ /* 0x000fd20000000000 */
.L_x_1447:
[----:B------:R-:W-:Y:S05]  /*66f0*/  BSYNC.RECONVERGENT B0 ;  /* 0x0000000000007941 */ /* 0x000fea0003800200 */
.L_x_1445:
[----:B------:R-:W-:-:S04]  /*6700*/  SHF.R.U32.HI R3, RZ, 0x18, R3 ;  /* 0x00000018ff037819 */ /* 0x000fc80000011603 */
[----:B------:R-:W-:-:S05]  /*6710*/  LOP3.LUT R3, R0, 0x80, R3, 0xf8, !PT ;  /* 0x0000008000037812 */ /* 0x000fca00078ef803 */
[----:B------:R0:W-:Y:S01]  /*6720*/  STG.E.U8 desc[UR36][R8.64], R3 ;  /* 0x0000000308007986 */ /* 0x0001e2000c101124 */
[----:B------:R-:W-:Y:S05]  /*6730*/  BRA `(.L_x_1418) ;  /* 0x0000000000047947 */ /* 0x000fea0003800000 */
.L_x_1439:
[----:B------:R0:W-:Y:S02]  /*6740*/  STG.E.U16 desc[UR36][R8.64], R22 ;  /* 0x0000001608007986 */ /* 0x0001e4000c101524 */
.L_x_1418:
        /* <DEDUP_REMOVED lines=25> */
.L_x_1451:
[----:B------:R-:W-:-:S06]  /*68e0*/  IMAD.U32 R5, R19, 0x10000, RZ ;  /* 0x0001000013057824 */ /* 0x000fcc00078e00ff */
[----:B------:R-:W0:Y:S02]  /*68f0*/  F2I.S64.TRUNC R4, R5 ;  /* 0x0000000500047311 */ /* 0x000e24000020d900 */
[----:B0-----:R0:W-:Y:S01]  /*6900*/  STG.E.U8 desc[UR36][R8.64], R4 ;  /* 0x0000000408007986 */ /* 0x0011e2000c101124 */
[----:B------:R-:W-:Y:S05]  /*6910*/  BRA `(.L_x_1453) ;  /* 0x0000000c006c7947 */ /* 0x000fea0003800000 */
.L_x_1450:
        /* <DEDUP_REMOVED lines=10> */
.L_x_1455:
[----:B------:R-:W-:-:S06]  /*69c0*/  IMAD.U32 R19, R19, 0x10000, RZ ;  /* 0x0001000013137824 */ /* 0x000fcc00078e00ff */
[----:B------:R-:W0:Y:S02]  /*69d0*/  F2I.FTZ.TRUNC.NTZ R19, R19 ;  /* 0x0000001300137305 */ /* 0x000e24000021f100 */
[----:B0-----:R0:W-:Y:S01]  /*69e0*/  STG.E desc[UR36][R8.64], R19 ;  /* 0x0000001308007986 */ /* 0x0011e2000c101924 */
[----:B------:R-:W-:Y:S05]  /*69f0*/  BRA `(.L_x_1453) ;  /* 0x0000000c00347947 */ /* 0x000fea0003800000 */
.L_x_1454:
[----:B------:R-:W-:-:S06]  /*6a00*/  IMAD.U32 R19, R19, 0x10000, RZ ;  /* 0x0001000013137824 */ /* 0x000fcc00078e00ff */
[----:B------:R-:W0:Y:S02]  /*6a10*/  F2I.FTZ.TRUNC.NTZ R19, R19 ;  /* 0x0000001300137305 */ /* 0x000e24000021f100 */
[----:B0-----:R0:W-:Y:S01]  /*6a20*/  STG.E.U16 desc[UR36][R8.64], R19 ;  /* 0x0000001308007986 */ /* 0x0011e2000c101524 */
[----:B------:R-:W-:Y:S05]  /*6a30*/  BRA `(.L_x_1453) ;  /* 0x0000000c00247947 */ /* 0x000fea0003800000 */
.L_x_1449:
        /* <DEDUP_REMOVED lines=9> */
.L_x_1457:
[----:B------:R-:W-:-:S05]  /*6ad0*/  IMAD.U32 R0, R19, 0x10000, RZ ;  /* 0x0001000013007824 */ /* 0x000fca00078e00ff */
[----:B------:R-:W-:-:S05]  /*6ae0*/  F2FP.F16.F32.PACK_AB R0, RZ, R0 ;  /* 0x00000000ff00723e */ /* 0x000fca00000000ff */
[----:B------:R0:W-:Y:S01]  /*6af0*/  STG.E.U16 desc[UR36][R8.64], R0 ;  /* 0x0000000008007986 */ /* 0x0001e2000c101524 */
[----:B------:R-:W-:Y:S05]  /*6b00*/  BRA `(.L_x_1453) ;  /* 0x0000000800f07947 */ /* 0x000fea0003800000 */
.L_x_1456:
        /* <DEDUP_REMOVED lines=10> */
.L_x_1459:
[----:B------:R-:W-:-:S05]  /*6bb0*/  IMAD.U32 R19, R19, 0x10000, RZ ;  /* 0x0001000013137824 */ /* 0x000fca00078e00ff */
[----:B------:R-:W-:-:S04]  /*6bc0*/  F2FP.F16.F32.PACK_AB R3, RZ, R19 ;  /* 0x00000013ff03723e */ /* 0x000fc800000000ff */
[----:B------:R-:W-:-:S05]  /*6bd0*/  PRMT R3, R3, 0x5410, RZ ;  /* 0x0000541003037816 */ /* 0x000fca00000000ff */
[----:B------:R0:W-:Y:S01]  /*6be0*/  STG.E desc[UR36][R8.64], R3 ;  /* 0x0000000308007986 */ /* 0x0001e2000c101924 */
[----:B------:R-:W-:Y:S05]  /*6bf0*/  BRA `(.L_x_1453) ;  /* 0x0000000800b47947 */ /* 0x000fea0003800000 */
.L_x_1458:
[----:B------:R-:W-:-:S04]  /*6c00*/  IMAD.U32 R4, R19, 0x10000, RZ ;  /* 0x0001000013047824 */ /* 0x000fc800078e00ff */
[----:B------:R-:W-:-:S06]  /*6c10*/  FMUL.FTZ R4, R4, 1 ;  /* 0x3f80000004047820 */ /* 0x000fcc0000410000 */
[----:B------:R-:W0:Y:S02]  /*6c20*/  F2F.F64.F32 R4, R4 ;  /* 0x0000000400047310 */ /* 0x000e240000201800 */
[----:B0-----:R0:W-:Y:S01]  /*6c30*/  STG.E.64 desc[UR36][R8.64], R4 ;  /* 0x0000000408007986 */ /* 0x0011e2000c101b24 */
[----:B------:R-:W-:Y:S05]  /*6c40*/  BRA `(.L_x_1453) ;  /* 0x0000000800a07947 */ /* 0x000fea0003800000 */
.L_x_1448:
        /* <DEDUP_REMOVED lines=14> */
.L_x_1463:
        /* <DEDUP_REMOVED lines=17> */
.L_x_1466:
[----:B------:R-:W-:-:S04]  /*6e40*/  SHF.R.U32.HI R3, RZ, 0x18, R19 ;  /* 0x00000018ff037819 */ /* 0x000fc80000011613 */
[----:B------:R-:W-:-:S04]  /*6e50*/  LOP3.LUT R0, R0, 0x80, R3, 0xf8, !PT ;  /* 0x0000008000007812 */ /* 0x000fc800078ef803 */
[----:B------:R-:W-:-:S07]  /*6e60*/  PRMT R4, R0, 0x7610, R4 ;  /* 0x0000761000047816 */ /* 0x000fce0000000004 */
.L_x_1465:
[----:B------:R-:W-:Y:S05]  /*6e70*/  BSYNC.RECONVERGENT B0 ;  /* 0x0000000000007941 */ /* 0x000fea0003800200 */
.L_x_1464:
[----:B------:R0:W-:Y:S01]  /*6e80*/  STG.E.U8 desc[UR36][R8.64], R4 ;  /* 0x0000000408007986 */ /* 0x0001e2000c101124 */
[----:B------:R-:W-:Y:S05]  /*6e90*/  BRA `(.L_x_1453) ;  /* 0x00000008000c7947 */ /* 0x000fea0003800000 */
.L_x_1462:
        /* <DEDUP_REMOVED lines=17> */
.L_x_1469:
[----:B------:R-:W-:-:S04]  /*6fb0*/  SHF.R.U32.HI R3, RZ, 0x18, R19 ;  /* 0x00000018ff037819 */ /* 0x000fc80000011613 */
[----:B------:R-:W-:-:S04]  /*6fc0*/  LOP3.LUT R0, R0, 0x80, R3, 0xf8, !PT ;  /* 0x0000008000007812 */ /* 0x000fc800078ef803 */
[----:B------:R-:W-:-:S07]  /*6fd0*/  PRMT R4, R0, 0x7610, R4 ;  /* 0x0000761000047816 */ /* 0x000fce0000000004 */
.L_x_1468:
[----:B------:R-:W-:Y:S05]  /*6fe0*/  BSYNC.RECONVERGENT B0 ;  /* 0x0000000000007941 */ /* 0x000fea0003800200 */
.L_x_1467:
[----:B------:R0:W-:Y:S01]  /*6ff0*/  STG.E.U8 desc[UR36][R8.64], R4 ;  /* 0x0000000408007986 */ /* 0x0001e2000c101124 */
[----:B------:R-:W-:Y:S05]  /*7000*/  BRA `(.L_x_1453) ;  /* 0x0000000400b07947 */ /* 0x000fea0003800000 */
.L_x_1461:
        /* <DEDUP_REMOVED lines=22> */
.L_x_1471:
[----:B------:R-:W-:-:S06]  /*7170*/  IMAD.U32 R4, R19, 0x10000, RZ ;  /* 0x0001000013047824 */ /* 0x000fcc00078e00ff */
[----:B------:R-:W0:Y:S02]  /*7180*/  F2I.U64.TRUNC R4, R4 ;  /* 0x0000000400047311 */ /* 0x000e24000020d800 */
[----:B0-----:R0:W-:Y:S01]  /*7190*/  STG.E.64 desc[UR36][R8.64], R4 ;  /* 0x0000000408007986 */ /* 0x0011e2000c101b24 */
[----:B------:R-:W-:Y:S05]  /*71a0*/  BRA `(.L_x_1453) ;  /* 0x0000000400487947 */ /* 0x000fea0003800000 */
.L_x_1470:
[----:B------:R-:W-:-:S06]  /*71b0*/  IMAD.U32 R19, R19, 0x10000, RZ ;  /* 0x0001000013137824 */ /* 0x000fcc00078e00ff */
[----:B------:R-:W0:Y:S02]  /*71c0*/  F2I.FTZ.U32.TRUNC.NTZ R19, R19 ;  /* 0x0000001300137305 */ /* 0x000e24000021f000 */
[----:B0-----:R0:W-:Y:S01]  /*71d0*/  STG.E desc[UR36][R8.64], R19 ;  /* 0x0000001308007986 */ /* 0x0011e2000c101924 */
[----:B------:R-:W-:Y:S05]  /*71e0*/  BRA `(.L_x_1453) ;  /* 0x0000000400387947 */ /* 0x000fea0003800000 */
.L_x_1460:
        /* <DEDUP_REMOVED lines=11> */
.L_x_1473:
[----:B------:R-:W-:Y:S01]  /*72a0*/  IMAD.U32 R19, R19, 0x10000, RZ ;  /* 0x0001000013137824 */ /* 0x000fe200078e00ff */
[----:B------:R-:W-:-:S03]  /*72b0*/  CS2R R6, SRZ ;  /* 0x0000000000067805 */ /* 0x000fc6000001ff00 */
[----:B------:R-:W-:-:S06]  /*72c0*/  FMUL.FTZ R4, R19, 1 ;  /* 0x3f80000013047820 */ /* 0x000fcc0000410000 */
[----:B------:R-:W0:Y:S02]  /*72d0*/  F2F.F64.F32 R4, R4 ;  /* 0x0000000400047310 */ /* 0x000e240000201800 */
[----:B0-----:R4:W-:Y:S01]  /*72e0*/  STG.E.128 desc[UR36][R8.64], R4 ;  /* 0x0000000408007986 */ /* 0x0019e2000c101d24 */
[----:B------:R-:W-:Y:S05]  /*72f0*/  BRA `(.L_x_1453) ;  /* 0x0000000000f47947 */ /* 0x000fea0003800000 */
.L_x_1472:
[----:B------:R-:W-:-:S13]  /*7300*/  ISETP.NE.AND P0, PT, R0, 0xf, PT ;  /* 0x0000000f0000780c */ /* 0x000fda0003f05270 */
[----:B------:R-:W-:Y:S05]  /*7310*/  @!P0 BRA `(.L_x_1474) ;  /* 0x0000000000e88947 */ /* 0x000fea0003800000 */
[----:B------:R-:W-:-:S13]  /*7320*/  ISETP.NE.AND P0, PT, R0, 0x17, PT ;  /* 0x000000170000780c */ /* 0x000fda0003f05270 */
[----:B------:R-:W-:Y:S05]  /*7330*/  @!P0 BRA `(.L_x_1475) ;  /* 0x0000000000908947 */ /* 0x000fea0003800000 */
[----:B------:R-:W-:-:S13]  /*7340*/  ISETP.NE.AND P0, PT, R0, 0x18, PT ;  /* 0x000000180000780c */ /* 0x000fda0003f05270 */
[----:B------:R-:W-:Y:S05]  /*7350*/  @!P0 BRA `(.L_x_1476) ;  /* 0x0000000000448947 */ /* 0x000fea0003800000 */
.L_x_1452:
        /* <DEDUP_REMOVED lines=16> */
.L_x_1477:
[----:B------:R-:W-:Y:S05]  /*7460*/  BRA `(.L_x_1453) ;  /* 0x0000000000987947 */ /* 0x000fea0003800000 */
.L_x_1476:
        /* <DEDUP_REMOVED lines=13> */
.L_x_1479:
[----:B------:R-:W-:Y:S05]  /*7540*/  BSYNC.RECONVERGENT B0 ;  /* 0x0000000000007941 */ /* 0x000fea0003800200 */
.L_x_1478:
[----:B------:R-:W-:-:S05]  /*7550*/  LOP3.LUT R3, R0, 0x80, R3, 0xf8, !PT ;  /* 0x0000008000037812 */ /* 0x000fca00078ef803 */
[----:B------:R1:W-:Y:S01]  /*7560*/  STG.E.U8 desc[UR36][R8.64], R3 ;  /* 0x0000000308007986 */ /* 0x0003e2000c101124 */
[----:B------:R-:W-:Y:S05]  /*7570*/  BRA `(.L_x_1453) ;  /* 0x0000000000547947 */ /* 0x000fea0003800000 */
.L_x_1475:
        /* <DEDUP_REMOVED lines=12> */
.L_x_1481:
[----:B------:R-:W-:Y:S01]  /*7640*/  IMAD.MOV.U32 R0, RZ, RZ, 0x7f ;  /* 0x0000007fff007424 */ /* 0x000fe200078e00ff */
[----:B------:R-:W-:-:S04]  /*7650*/  ISETP.GT.U32.AND P0, PT, R4, 0x7f800000, PT ;  /* 0x7f8000000400780c */ /* 0x000fc80003f04070 */
[----:B------:R-:W-:-:S09]  /*7660*/  SEL R0, R0, 0x7c, P0 ;  /* 0x0000007c00007807 */ /* 0x000fd20000000000 */
.L_x_1482:
[----:B------:R-:W-:Y:S05]  /*7670*/  BSYNC.RECONVERGENT B0 ;  /* 0x0000000000007941 */ /* 0x000fea0003800200 */
.L_x_1480:
[----:B------:R-:W-:-:S04]  /*7680*/  SHF.R.U32.HI R3, RZ, 0x18, R3 ;  /* 0x00000018ff037819 */ /* 0x000fc80000011603 */
[----:B------:R-:W-:-:S05]  /*7690*/  LOP3.LUT R3, R0, 0x80, R3, 0xf8, !PT ;  /* 0x0000008000037812 */ /* 0x000fca00078ef803 */
[----:B------:R2:W-:Y:S01]  /*76a0*/  STG.E.U8 desc[UR36][R8.64], R3 ;  /* 0x0000000308007986 */ /* 0x0005e2000c101124 */
[----:B------:R-:W-:Y:S05]  /*76b0*/  BRA `(.L_x_1453) ;  /* 0x0000000000047947 */ /* 0x000fea0003800000 */
.L_x_1474:
[----:B------:R0:W-:Y:S02]  /*76c0*/  STG.E.U16 desc[UR36][R8.64], R19 ;  /* 0x0000001308007986 */ /* 0x0001e4000c101524 */
.L_x_1453:
[----:B------:R-:W-:-:S07]  /*76d0*/  VIADD R25, R25, 0x80 ;  /* 0x0000008019197836 */ /* 0x000fce0000000000 */
.L_x_1412:
[----:B------:R-:W-:Y:S05]  /*76e0*/  BSYNC.RECONVERGENT B6 ;  /* 0x0000000000067941 */ /* 0x000fea0003800200 */
.L_x_1411:
[----:B------:R-:W-:-:S13]  /*76f0*/  ISETP.GE.AND P0, PT, R25, R16, PT ;  /* 0x000000101900720c */ /* 0x000fda0003f06270 */
[----:B------:R-:W-:Y:S05]  /*7700*/  @P0 EXIT ;  /* 0x000000000000094d */ /* 0x000fea0003800000 */
[----:B01-34-:R-:W0:Y:S01]  /*7710*/  LDC.64 R4, c[0x0][0x388] ;  /* 0x0000e200ff047b82 */ /* 0x01be220000000a00 */
[----:B------:R-:W1:Y:S01]  /*7720*/  LDCU UR4, c[0x0][0x3a8] ;  /* 0x00007500ff0477ac */ /* 0x000e620008000800 */
[----:B--2--5:R-:W-:Y:S01]  /*7730*/  PRMT R0, R18, 0x9910, RZ ;  /* 0x0000991012007816 */ /* 0x024fe200000000ff */
        /* <DEDUP_REMOVED lines=16> */
[----:B0-----:R-:W-:Y:S01]  /*7840*/  STG.E.U8 desc[UR36][R2.64], R17 ;  /* 0x0000001102007986 */ /* 0x001fe2000c101124 */
[----:B------:R-:W-:Y:S05]  /*7850*/  EXIT ;  /* 0x000000000000794d */ /* 0x000fea0003800000 */
.L_x_1486:
[----:B------:R-:W-:-:S06]  /*7860*/  IMAD.U32 R5, R17, 0x10000, RZ ;  /* 0x0001000011057824 */ /* 0x000fcc00078e00ff */
[----:B------:R-:W0:Y:S02]  /*7870*/  F2I.S64.TRUNC R4, R5 ;  /* 0x0000000500047311 */ /* 0x000e24000020d900 */
[----:B0-----:R-:W-:Y:S01]  /*7880*/  STG.E.U8 desc[UR36][R2.64], R4 ;  /* 0x0000000402007986 */ /* 0x001fe2000c101124 */
[----:B------:R-:W-:Y:S05]  /*7890*/  EXIT ;  /* 0x000000000000794d */ /* 0x000fea0003800000 */
.L_x_1485:
        /* <DEDUP_REMOVED lines=8> */
[----:B0-----:R-:W-:Y:S01]  /*7920*/  STG.E.64 desc[UR36][R2.64], R4 ;  /* 0x0000000402007986 */ /* 0x001fe2000c101b24 */
[----:B------:R-:W-:Y:S05]  /*7930*/  EXIT ;  /* 0x000000000000794d */ /* 0x000fea0003800000 */
.L_x_1489:
[----:B------:R-:W-:-:S06]  /*7940*/  IMAD.U32 R17, R17, 0x10000, RZ ;  /* 0x0001000011117824 */ /* 0x000fcc00078e00ff */
[----:B------:R-:W0:Y:S02]  /*7950*/  F2I.FTZ.TRUNC.NTZ R17, R17 ;  /* 0x0000001100117305 */ /* 0x000e24000021f100 */
[----:B0-----:R-:W-:Y:S01]  /*7960*/  STG.E desc[UR36][R2.64], R17 ;  /* 0x0000001102007986 */ /* 0x001fe2000c101924 */
[----:B------:R-:W-:Y:S05]  /*7970*/  EXIT ;  /* 0x000000000000794d */ /* 0x000fea0003800000 */
.L_x_1488:
[----:B------:R-:W-:-:S06]  /*7980*/  IMAD.U32 R17, R17, 0x10000, RZ ;  /* 0x0001000011117824 */ /* 0x000fcc00078e00ff */
[----:B------:R-:W0:Y:S02]  /*7990*/  F2I.FTZ.TRUNC.NTZ R17, R17 ;  /* 0x0000001100117305 */ /* 0x000e24000021f100 */
[----:B0-----:R-:W-:Y:S01]  /*79a0*/  STG.E.U16 desc[UR36][R2.64], R17 ;  /* 0x0000001102007986 */ /* 0x001fe2000c101524 */
[----:B------:R-:W-:Y:S05]  /*79b0*/  EXIT ;  /* 0x000000000000794d */ /* 0x000fea0003800000 */
.L_x_1484:
[----:B------:R-:W-:-:S13]  /*79c0*/  ISETP.GT.AND P0, PT, R0, 0x6, PT ;  /* 0x000000060000780c */ /* 0x000fda0003f04270 */
[----:B------:R-:W-:Y:S05]  /*79d0*/  @P0 BRA `(.L_x_1490) ;  /* 0x00000000002c0947 */ /* 0x000fea0003800000 */
[----:B------:R-:W-:-:S13]  /*79e0*/  ISETP.NE.AND P0, PT, R0, 0x5, PT ;  /* 0x000000050000780c */ /* 0x000fda0003f05270 */
[----:B------:R-:W-:Y:S05]  /*79f0*/  @!P0 BRA `(.L_x_1491) ;  /* 0x0000000000148947 */ /* 0x000fea0003800000 */
[----:B------:R-:W-:-:S13]  /*7a00*/  ISETP.NE.AND P0, PT, R0, 0x6, PT ;  /* 0x000000060000780c */ /* 0x000fda0003f05270 */
[----:B------:R-:W-:Y:S05]  /*7a10*/  @P0 BRA `(.L_x_1487) ;  /* 0x0000000800300947 */ /* 0x000fea0003800000 */
[----:B------:R-:W-:-:S05]  /*7a20*/  IMAD.U32 R17, R17, 0x10000, RZ ;  /* 0x0001000011117824 */ /* 0x000fca00078e00ff */
[----:B------:R-:W-:Y:S01]  /*7a30*/  STG.E desc[UR36][R2.64], R17 ;  /* 0x0000001102007986 */ /* 0x000fe2000c101924 */
[----:B------:R-:W-:Y:S05]  /*7a40*/  EXIT ;  /* 0x000000000000794d */ /* 0x000fea0003800000 */
.L_x_1491:
[----:B------:R-:W-:-:S05]  /*7a50*/  IMAD.U32 R0, R17, 0x10000, RZ ;  /* 0x0001000011007824 */ /* 0x000fca00078e00ff */
[----:B------:R-:W-:-:S05]  /*7a60*/  F2FP.F16.F32.PACK_AB R0, RZ, R0 ;  /* 0x00000000ff00723e */ /* 0x000fca00000000ff */
[----:B------:R-:W-:Y:S01]  /*7a70*/  STG.E.U16 desc[UR36][R2.64], R0 ;  /* 0x0000000002007986 */ /* 0x000fe2000c101524 */
[----:B------:R-:W-:Y:S05]  /*7a80*/  EXIT ;  /* 0x000000000000794d */ /* 0x000fea0003800000 */
.L_x_1490:
        /* <DEDUP_REMOVED lines=8> */
[----:B------:R-:W-:Y:S01]  /*7b10*/  STG.E.64 desc[UR36][R2.64], R4 ;  /* 0x0000000402007986 */ /* 0x000fe2000c101b24 */
[----:B------:R-:W-:Y:S05]  /*7b20*/  EXIT ;  /* 0x000000000000794d */ /* 0x000fea0003800000 */
.L_x_1493:
[----:B------:R-:W-:-:S05]  /*7b30*/  IMAD.U32 R17, R17, 0x10000, RZ ;  /* 0x0001000011117824 */ /* 0x000fca00078e00ff */
[----:B------:R-:W-:-:S04]  /*7b40*/  F2FP.F16.F32.PACK_AB R5, RZ, R17 ;  /* 0x00000011ff05723e */ /* 0x000fc800000000ff */
[----:B------:R-:W-:-:S05]  /*7b50*/  PRMT R5, R5, 0x5410, RZ ;  /* 0x0000541005057816 */ /* 0x000fca00000000ff */
[----:B------:R-:W-:Y:S01]  /*7b60*/  STG.E desc[UR36][R2.64], R5 ;  /* 0x0000000502007986 */ /* 0x000fe2000c101924 */
[----:B------:R-:W-:Y:S05]  /*7b70*/  EXIT ;  /* 0x000000000000794d */ /* 0x000fea0003800000 */
.L_x_1492:
[----:B------:R-:W-:-:S04]  /*7b80*/  IMAD.U32 R4, R17, 0x10000, RZ ;  /* 0x0001000011047824 */ /* 0x000fc800078e00ff */
[----:B------:R-:W-:-:S06]  /*7b90*/  FMUL.FTZ R4, R4, 1 ;  /* 0x3f80000004047820 */ /* 0x000fcc0000410000 */
[----:B------:R-:W0:Y:S02]  /*7ba0*/  F2F.F64.F32 R4, R4 ;  /* 0x0000000400047310 */ /* 0x000e240000201800 */
[----:B0-----:R-:W-:Y:S01]  /*7bb0*/  STG.E.64 desc[UR36][R2.64], R4 ;  /* 0x0000000402007986 */ /* 0x001fe2000c101b24 */
[----:B------:R-:W-:Y:S05]  /*7bc0*/  EXIT ;  /* 0x000000000000794d */ /* 0x000fea0003800000 */
.L_x_1483:
        /* <DEDUP_REMOVED lines=12> */
[----:B0-----:R-:W-:Y:S01]  /*7c90*/  STG.E.U16 desc[UR36][R2.64], R5 ;  /* 0x0000000502007986 */ /* 0x001fe2000c101524 */
[----:B------:R-:W-:Y:S05]  /*7ca0*/  EXIT ;  /* 0x000000000000794d */ /* 0x000fea0003800000 */
.L_x_1497:
        /* <DEDUP_REMOVED lines=18> */
.L_x_1500:
[----:B------:R-:W-:-:S04]  /*7dd0*/  SHF.R.U32.HI R5, RZ, 0x18, R5 ;  /* 0x00000018ff057819 */ /* 0x000fc80000011605 */
[----:B------:R-:W-:-:S07]  /*7de0*/  LOP3.LUT R0, R0, 0x80, R5, 0xf8, !PT ;  /* 0x0000008000007812 */ /* 0x000fce00078ef805 */
.L_x_1499:
[----:B------:R-:W-:Y:S05]  /*7df0*/  BSYNC.RECONVERGENT B0 ;  /* 0x0000000000007941 */ /* 0x000fea0003800200 */
.L_x_1498:
[----:B------:R-:W-:Y:S01]  /*7e00*/  STG.E.U8 desc[UR36][R2.64], R0 ;  /* 0x0000000002007986 */ /* 0x000fe2000c101124 */
[----:B------:R-:W-:Y:S05]  /*7e10*/  EXIT ;  /* 0x000000000000794d */ /* 0x000fea0003800000 */
.L_x_1496:
        /* <DEDUP_REMOVED lines=18> */
.L_x_1503:
[----:B------:R-:W-:-:S04]  /*7f40*/  SHF.R.U32.HI R5, RZ, 0x18, R5 ;  /* 0x00000018ff057819 */ /* 0x000fc80000011605 */
[----:B------:R-:W-:-:S07]  /*7f50*/  LOP3.LUT R0, R0, 0x80, R5, 0xf8, !PT ;  /* 0x0000008000007812 */ /* 0x000fce00078ef805 */
.L_x_1502:
[----:B------:R-:W-:Y:S05]  /*7f60*/  BSYNC.RECONVERGENT B0 ;  /* 0x0000000000007941 */ /* 0x000fea0003800200 */
.L_x_1501:
[----:B------:R-:W-:Y:S01]  /*7f70*/  STG.E.U8 desc[UR36][R2.64], R0 ;  /* 0x0000000002007986 */ /* 0x000fe2000c101124 */
[----:B------:R-:W-:Y:S05]  /*7f80*/  EXIT ;  /* 0x000000000000794d */ /* 0x000fea0003800000 */
.L_x_1495:
[----:B------:R-:W-:-:S13]  /*7f90*/  ISETP.NE.AND P0, PT, R0, 0x1c, PT ;  /* 0x0000001c0000780c */ /* 0x000fda0003f05270 */
[----:B------:R-:W-:Y:S05]  /*7fa0*/  @!P0 BRA `(.L_x_1504) ;  /* 0x0000000000608947 */ /* 0x000fea0003800000 */
[----:B------:R-:W-:-:S13]  /*7fb0*/  ISETP.NE.AND P0, PT, R0, 0x1d, PT ;  /* 0x0000001d0000780c */ /* 0x000fda0003f05270 */
[----:B------:R-:W-:Y:S05]  /*7fc0*/  @!P0 BRA `(.L_x_1505) ;  /* 0x0000000000488947 */ /* 0x000fea0003800000 */
[----:B------:R-:W-:-:S13]  /*7fd0*/  ISETP.NE.AND P0, PT, R0, 0x2c, PT ;  /* 0x0000002c0000780c */ /* 0x000fda0003f05270 */
[----:B------:R-:W-:Y:S05]  /*7fe0*/  @P0 BRA `(.L_x_1487) ;  /* 0x0000000000bc0947 */ /* 0x000fea0003800000 */
[----:B------:R-:W-:Y:S02]  /*7ff0*/  IMAD.U32 R17, R17, 0x10000, RZ ;  /* 0x0001000011117824 */ /* 0x000fe400078e00ff */
[----:B------:R-:W-:-:S03]  /*8000*/  IMAD.MOV.U32 R5, RZ, RZ, 0xff ;  /* 0x000000ffff057424 */ /* 0x000fc600078e00ff */
        /* <DEDUP_REMOVED lines=14> */
.L_x_1505:
[----:B------:R-:W-:-:S06]  /*80f0*/  IMAD.U32 R4, R17, 0x10000, RZ ;  /* 0x0001000011047824 */ /* 0x000fcc00078e00ff */
[----:B------:R-:W0:Y:S02]  /*8100*/  F2I.U64.TRUNC R4, R4 ;  /* 0x0000000400047311 */ /* 0x000e24000020d800 */
[----:B0-----:R-:W-:Y:S01]  /*8110*/  STG.E.64 desc[UR36][R2.64], R4 ;  /* 0x0000000402007986 */ /* 0x001fe2000c101b24 */
[----:B------:R-:W-:Y:S05]  /*8120*/  EXIT ;  /* 0x000000000000794d */ /* 0x000fea0003800000 */
.L_x_1504:
[----:B------:R-:W-:-:S06]  /*8130*/  IMAD.U32 R17, R17, 0x10000, RZ ;  /* 0x0001000011117824 */ /* 0x000fcc00078e00ff */
[----:B------:R-:W0:Y:S02]  /*8140*/  F2I.FTZ.U32.TRUNC.NTZ R17, R17 ;  /* 0x0000001100117305 */ /* 0x000e24000021f000 */
[----:B0-----:R-:W-:Y:S01]  /*8150*/  STG.E desc[UR36][R2.64], R17 ;  /* 0x0000001102007986 */ /* 0x001fe2000c101924 */
[----:B------:R-:W-:Y:S05]  /*8160*/  EXIT ;  /* 0x000000000000794d */ /* 0x000fea0003800000 */
.L_x_1494:
        /* <DEDUP_REMOVED lines=9> */
[----:B------:R-:W-:Y:S01]  /*8200*/  STG.E.U8 desc[UR36][R2.64], R5 ;  /* 0x0000000502007986 */ /* 0x000fe2000c101124 */
[----:B------:R-:W-:Y:S05]  /*8210*/  EXIT ;  /* 0x000000000000794d */ /* 0x000fea0003800000 */
.L_x_1507:
[----:B------:R-:W-:Y:S01]  /*8220*/  IMAD.U32 R17, R17, 0x10000, RZ ;  /* 0x0001000011117824 */ /* 0x000fe200078e00ff */
[----:B------:R-:W-:-:S03]  /*8230*/  CS2R R6, SRZ ;  /* 0x0000000000067805 */ /* 0x000fc6000001ff00 */
[----:B------:R-:W-:-:S06]  /*8240*/  FMUL.FTZ R4, R17, 1 ;  /* 0x3f80000011047820 */ /* 0x000fcc0000410000 */
[----:B------:R-:W0:Y:S02]  /*8250*/  F2F.F64.F32 R4, R4 ;  /* 0x0000000400047310 */ /* 0x000e240000201800 */
[----:B0-----:R-:W-:Y:S01]  /*8260*/  STG.E.128 desc[UR36][R2.64], R4 ;  /* 0x0000000402007986 */ /* 0x001fe2000c101d24 */
[----:B------:R-:W-:Y:S05]  /*8270*/  EXIT ;  /* 0x000000000000794d */ /* 0x000fea0003800000 */
.L_x_1506:
[----:B------:R-:W-:-:S13]  /*8280*/  ISETP.NE.AND P0, PT, R0, 0xf, PT ;  /* 0x0000000f0000780c */ /* 0x000fda0003f05270 */
[----:B------:R-:W-:Y:S05]  /*8290*/  @!P0 BRA `(.L_x_1508) ;  /* 0x0000000000e88947 */ /* 0x000fea0003800000 */
[----:B------:R-:W-:-:S13]  /*82a0*/  ISETP.NE.AND P0, PT, R0, 0x17, PT ;  /* 0x000000170000780c */ /* 0x000fda0003f05270 */
[----:B------:R-:W-:Y:S05]  /*82b0*/  @!P0 BRA `(.L_x_1509) ;  /* 0x0000000000908947 */ /* 0x000fea0003800000 */
[----:B------:R-:W-:-:S13]  /*82c0*/  ISETP.NE.AND P0, PT, R0, 0x18, PT ;  /* 0x000000180000780c */ /* 0x000fda0003f05270 */
[----:B------:R-:W-:Y:S05]  /*82d0*/  @!P0 BRA `(.L_x_1510) ;  /* 0x0000000000448947 */ /* 0x000fea0003800000 */
.L_x_1487:
        /* <DEDUP_REMOVED lines=15> */
[----:B--2---:R-:W-:Y:S05]  /*83d0*/  CALL.ABS.NOINC R2 ;  /* 0x0000000002007343 */ /* 0x004fea0003c00000 */
.L_x_1511:
[----:B------:R-:W-:Y:S05]  /*83e0*/  EXIT ;  /* 0x000000000000794d */ /* 0x000fea0003800000 */
.L_x_1510:
        /* <DEDUP_REMOVED lines=13> */
.L_x_1513:
[----:B------:R-:W-:Y:S05]  /*84c0*/  BSYNC.RECONVERGENT B0 ;  /* 0x0000000000007941 */ /* 0x000fea0003800200 */
.L_x_1512:
[----:B------:R-:W-:-:S05]  /*84d0*/  LOP3.LUT R5, R0, 0x80, R5, 0xf8, !PT ;  /* 0x0000008000057812 */ /* 0x000fca00078ef805 */
[----:B------:R-:W-:Y:S01]  /*84e0*/  STG.E.U8 desc[UR36][R2.64], R5 ;  /* 0x0000000502007986 */ /* 0x000fe2000c101124 */
[----:B------:R-:W-:Y:S05]  /*84f0*/  EXIT ;  /* 0x000000000000794d */ /* 0x000fea0003800000 */
.L_x_1509:
        /* <DEDUP_REMOVED lines=12> */
.L_x_1515:
[----:B------:R-:W-:Y:S01]  /*85c0*/  IMAD.MOV.U32 R0, RZ, RZ, 0x7f ;  /* 0x0000007fff007424 */ /* 0x000fe200078e00ff */
[----:B------:R-:W-:-:S04]  /*85d0*/  ISETP.GT.U32.AND P0, PT, R4, 0x7f800000, PT ;  /* 0x7f8000000400780c */ /* 0x000fc80003f04070 */
[----:B------:R-:W-:-:S09]  /*85e0*/  SEL R0, R0, 0x7c, P0 ;  /* 0x0000007c00007807 */ /* 0x000fd20000000000 */
.L_x_1516:
[----:B------:R-:W-:Y:S05]  /*85f0*/  BSYNC.RECONVERGENT B0 ;  /* 0x0000000000007941 */ /* 0x000fea0003800200 */
.L_x_1514:
[----:B------:R-:W-:-:S04]  /*8600*/  SHF.R.U32.HI R5, RZ, 0x18, R5 ;  /* 0x00000018ff057819 */ /* 0x000fc80000011605 */
[----:B------:R-:W-:-:S05]  /*8610*/  LOP3.LUT R5, R0, 0x80, R5, 0xf8, !PT ;  /* 0x0000008000057812 */ /* 0x000fca00078ef805 */
[----:B------:R-:W-:Y:S01]  /*8620*/  STG.E.U8 desc[UR36][R2.64], R5 ;  /* 0x0000000502007986 */ /* 0x000fe2000c101124 */
[----:B------:R-:W-:Y:S05]  /*8630*/  EXIT ;  /* 0x000000000000794d */ /* 0x000fea0003800000 */
.L_x_1508:
[----:B------:R-:W-:Y:S01]  /*8640*/  STG.E.U16 desc[UR36][R2.64], R17 ;  /* 0x0000001102007986 */ /* 0x000fe2000c101524 */
[----:B------:R-:W-:Y:S05]  /*8650*/  EXIT ;  /* 0x000000000000794d */ /* 0x000fea0003800000 */
.L_x_1517:
        /* <DEDUP_REMOVED lines=10> */
.L_x_32317:


//--------------------- .text._ZN2at6native18elementwise_kernelILi128ELi4EZNS0_22gpu_kernel_impl_nocastINS0_13BUnaryFunctorIN3c108BFloat16ES5_S5_ZZZNS0_21heaviside_kernel_cudaERNS_18TensorIteratorBaseEENKUlvE_clEvENKUlvE8_clEvEUlS5_S5_E_EEEEvS7_RKT_EUliE_EEviT1_ --------------------------
	.section	.text._ZN2at6native18elementwise_kernelILi128ELi4EZNS0_22gpu_kernel_impl_nocastINS0_13BUnaryFunctorIN3c108BFloat16ES5_S5_ZZZNS0_21heaviside_kernel_cudaERNS_18TensorIteratorBaseEENKUlvE_clEvENKUlvE8_clEvEUlS5_S5_E_EEEEvS7_RKT_EUliE_EEviT1_,"ax",@progbits
	.align	128
        .global         _ZN2at6native18elementwise_kernelILi128ELi4EZNS0_22gpu_kernel_impl_nocastINS0_13BUnaryFunctorIN3c108BFloat16ES5_S5_ZZZNS0_21heaviside_kernel_cudaERNS_18TensorIteratorBaseEENKUlvE_clEvENKUlvE8_clEvEUlS5_S5_E_EEEEvS7_RKT_EUliE_EEviT1_
        .type           _ZN2at6native18elementwise_kernelILi128ELi4EZNS0_22gpu_kernel_impl_nocastINS0_13BUnaryFunctorIN3c108BFloat16ES5_S5_ZZZNS0_21heaviside_kernel_cudaERNS_18TensorIteratorBaseEENKUlvE_clEvENKUlvE8_clEvEUlS5_S5_E_EEEEvS7_RKT_EUliE_EEviT1_,@function
        .size           _ZN2at6native18elementwise_kernelILi128ELi4EZNS0_22gpu_kernel_impl_nocastINS0_13BUnaryFunctorIN3c108BFloat16ES5_S5_ZZZNS0_21heaviside_kernel_cudaERNS_18TensorIteratorBaseEENKUlvE_clEvENKUlvE8_clEvEUlS5_S5_E_EEEEvS7_RKT_EUliE_EEviT1_,(.L_x_32318 - _ZN2at6native18elementwise_kernelILi128ELi4EZNS0_22gpu_kernel_impl_nocastINS0_13BUnaryFunctorIN3c108BFloat16ES5_S5_ZZZNS0_21heaviside_kernel_cudaERNS_18TensorIteratorBaseEENKUlvE_clEvENKUlvE8_clEvEUlS5_S5_E_EEEEvS7_RKT_EUliE_EEviT1_)
        .other          _ZN2at6native18elementwise_kernelILi128ELi4EZNS0_22gpu_kernel_impl_nocastINS0_13BUnaryFunctorIN3c108BFloat16ES5_S5_ZZZNS0_21heaviside_kernel_cudaERNS_18TensorIteratorBaseEENKUlvE_clEvENKUlvE8_clEvEUlS5_S5_E_EEEEvS7_RKT_EUliE_EEviT1_,@"STO_CUDA_ENTRY STV_DEFAULT"
_ZN2at6native18elementwise_kernelILi128ELi4EZNS0_22gpu_kernel_impl_nocastINS0_13BUnaryFunctorIN3c108BFloat16ES5_S5_ZZZNS0_21heaviside_kernel_cudaERNS_18TensorIteratorBaseEENKUlvE_clEvENKUlvE8_clEvEUlS5_S5_E_EEEEvS7_RKT_EUliE_EEviT1_:
.text._ZN2at6native18elementwise_kernelILi128ELi4EZNS0_22gpu_kernel_impl_nocastINS0_13BUnaryFunctorIN3c108BFloat16ES5_S5_ZZZNS0_21heaviside_kernel_cudaERNS_18TensorIteratorBaseEENKUlvE_clEvENKUlvE8_clEvEUlS5_S5_E_EEEEvS7_RKT_EUliE_EEviT1_:
[----:B------:R-:W-:Y:S08]  /*0000*/  LDC R1, c[0x0][0x37c] ;  /* 0x0000df00ff017b82 */ /* 0x000ff00000000800 */
[----:B------:R-:W0:Y:S01]  /*0010*/  LDC R4, c[0x0][0x388] ;  /* 0x0000e200ff047b82 */ /* 0x000e220000000800 */
[----:B------:R-:W1:Y:S01]  /*0020*/  S2R R3, SR_TID.X ;  /* 0x0000000000037919 */ /* 0x000e620000002100 */
[----:B------:R-:W2:Y:S01]  /*0030*/  LDCU.U16 UR5, c[0x0][0x592] ;  /* 0x0000b240ff0577ac */ /* 0x000ea20008000400 */
[----:B------:R-:W3:Y:S05]  /*0040*/  LDCU.64 UR6, c[0x0][0x358] ;  /* 0x00006b00ff0677ac */ /* 0x000eea0008000a00 */
[----:B------:R-:W4:Y:S01]  /*0050*/  S2UR UR4, SR_CTAID.X ;  /* 0x00000000000479c3 */ /* 0x000f220000002500 */
[----:B--2---:R-:W-:-:S02]  /*0060*/  MOV R0, UR5 ;  /* 0x0000000500007c02 */ /* 0x004fc40008000f00 */
[----:B0-----:R-:W-:Y:S01]  /*0070*/  ISETP.NE.AND P0, PT, R4, RZ, PT ;  /* 0x000000ff0400720c */ /* 0x001fe20003f05270 */
[----:B----4-:R-:W-:-:S06]  /*0080*/  USHF.L.U32 UR4, UR4, 0x9, URZ ;  /* 0x0000000904047899 */ /* 0x010fcc00080006ff */
[----:B-1----:R-:W-:-:S06]  /*0090*/  LOP3.LUT R3, R3, UR4, RZ, 0xfc, !PT ;  /* 0x0000000403037c12 */ /* 0x002fcc000f8efcff */
[----:B---3--:R-:W-:Y:S05]  /*00a0*/  @P0 BRA `(.L_x_1518) ;  /* 0x0000000000ec0947 */ /* 0x008fea0003800000 */
[----:B------:R-:W0:Y:S01]  /*00b0*/  LDCU UR4, c[0x0][0x380] ;  /* 0x00007000ff0477ac */ /* 0x000e220008000800 */
[----:B------:R-:W-:Y:S04]  /*00c0*/  BSSY.RECONVERGENT B0, `(.L_x_1519) ;  /* 0x000002c000007945 */ /* 0x000fe80003800200 */
[----:B------:R-:W-:Y:S01]  /*00d0*/  BSSY.RELIABLE B1, `(.L_x_1520) ;  /* 0x000001f000017945 */ /* 0x000fe20003800100 */
[----:B0-----:R-:W-:-:S13]  /*00e0*/  ISETP.GE.AND P0, PT, R3, UR4, PT ;  /* 0x0000000403007c0c */ /* 0x001fda000bf06270 */
[----:B------:R-:W-:Y:S05]  /*00f0*/  @P0 BRA `(.L_x_1521) ;  /* 0x0000000000640947 */ /* 0x000fea0003800000 */
[----:B------:R-:W0:Y:S02]  /*0100*/  LDC.64 R4, c[0x0][0x588] ;  /* 0x00016200ff047b82 */ /* 0x000e240000000a00 */
[----:B0-----:R-:W2:Y:S06]  /*0110*/  LDG.E.U16 R4, desc[UR6][R4.64] ;  /* 0x0000000604047981 */ /* 0x001eac000c1e1500 */
[----:B------:R-:W0:Y:S01]  /*0120*/  LDC.64 R6, c[0x0][0x580] ;  /* 0x00016000ff067b82 */ /* 0x000e220000000a00 */
[----:B------:R-:W-:Y:S02]  /*0130*/  MOV R9, UR5 ;  /* 0x0000000500097c02 */ /* 0x000fe40008000f00 */
[----:B------:R-:W-:-:S02]  /*0140*/  IADD3 R3, PT, PT, R3, 0x80, RZ ;  /* 0x0000008003037810 */ /* 0x000fc40007ffe0ff */
[----:B--2---:R-:W-:-:S04]  /*0150*/  SHF.L.U32 R2, R4, 0x10, RZ ;  /* 0x0000001004027819 */ /* 0x004fc800000006ff */
[----:B------:R-:W-:-:S13]  /*0160*/  FSETP.NEU.FTZ.AND P0, PT, R2, RZ, PT ;  /* 0x000000ff0200720b */ /* 0x000fda0003f1d000 */
[----:B------:R-:W-:-:S04]  /*0170*/  @P0 FSET.BF.GT.FTZ.AND R2, R2, RZ, PT ;  /* 0x000000ff0202020a */ /* 0x000fc80003814000 */
[----:B------:R-:W-:-:S04]  /*0180*/  @P0 F2FP.BF16.F32.PACK_AB R2, RZ, R2 ;  /* 0x00000002ff02023e */ /* 0x000fc800000010ff */
[----:B------:R-:W-:Y:S02]  /*0190*/  @P0 PRMT R9, R2, 0x7610, R9 ;  /* 0x0000761002090816 */ /* 0x000fe40000000009 */
[----:B------:R-:W-:-:S03]  /*01a0*/  ISETP.GE.AND P0, PT, R3, UR4, PT ;  /* 0x0000000403007c0c */ /* 0x000fc6000bf06270 */
[----:B0-----:R0:W-:Y:S10]  /*01b0*/  STG.E.U16 desc[UR6][R6.64], R9 ;  /* 0x0000000906007986 */ /* 0x0011f4000c101506 */
[----:B------:R-:W-:Y:S05]  /*01c0*/  @P0 BREAK.RELIABLE B1 ;  /* 0x0000000000010942 */ /* 0x000fea0003800100 */
[----:B------:R-:W-:Y:S05]  /*01d0*/  @P0 BRA `(.L_x_1522) ;  /* 0x0000000000680947 */ /* 0x000fea0003800000 */
[----:B------:R-:W1:Y:S02]  /*01e0*/  LDC.64 R4, c[0x0][0x588] ;  /* 0x00016200ff047b82 */ /* 0x000e640000000a00 */
[----:B-1----:R-:W2:Y:S06]  /*01f0*/  LDG.E.U16 R4, desc[UR6][R4.64] ;  /* 0x0000000604047981 */ /* 0x002eac000c1e1500 */
[----:B0-----:R-:W0:Y:S01]  /*0200*/  LDC.64 R6, c[0x0][0x580] ;  /* 0x00016000ff067b82 */ /* 0x001e220000000a00 */
[----:B------:R-:W-:Y:S02]  /*0210*/  MOV R9, UR5 ;  /* 0x0000000500097c02 */ /* 0x000fe40008000f00 */
[----:B------:R-:W-:Y:S01]  /*0220*/  IADD3 R3, PT, PT, R3, 0x80, RZ ;  /* 0x0000008003037810 */ /* 0x000fe20007ffe0ff */
[----:B--2---:R-:W-:-:S05]  /*0230*/  IMAD.U32 R2, R4, 0x10000, RZ ;  /* 0x0001000004027824 */ /* 0x004fca00078e00ff */
[----:B------:R-:W-:-:S13]  /*0240*/  FSETP.NEU.FTZ.AND P0, PT, R2, RZ, PT ;  /* 0x000000ff0200720b */ /* 0x000fda0003f1d000 */
[----:B------:R-:W-:-:S04]  /*0250*/  @P0 FSET.BF.GT.FTZ.AND R2, R2, RZ, PT ;  /* 0x000000ff0202020a */ /* 0x000fc80003814000 */
[----:B------:R-:W-:-:S04]  /*0260*/  @P0 F2FP.BF16.F32.PACK_AB R2, RZ, R2 ;  /* 0x00000002ff02023e */ /* 0x000fc800000010ff */
[----:B------:R-:W-:-:S05]  /*0270*/  @P0 PRMT R9, R2, 0x7610, R9 ;  /* 0x0000761002090816 */ /* 0x000fca0000000009 */
[----:B0-----:R0:W-:Y:S02]  /*0280*/  STG.E.U16 desc[UR6][R6.64], R9 ;  /* 0x0000000906007986 */ /* 0x0011e4000c101506 */
.L_x_1521:
[----:B------:R-:W-:-:S13]  /*0290*/  ISETP.GE.AND P0, PT, R3, UR4, PT ;  /* 0x0000000403007c0c */ /* 0x000fda000bf06270 */
[----:B------:R-:W-:Y:S05]  /*02a0*/  @P0 BREAK.RELIABLE B1 ;  /* 0x0000000000010942 */ /* 0x000fea0003800100 */
[----:B------:R-:W-:Y:S05]  /*02b0*/  @P0 BRA `(.L_x_1522) ;  /* 0x0000000000300947 */ /* 0x000fea0003800000 */
[----:B------:R-:W-:Y:S05]  /*02c0*/  BSYNC.RELIABLE B1 ;  /* 0x0000000000017941 */ /* 0x000fea0003800100 */
.L_x_1520:
[----:B------:R-:W1:Y:S02]  /*02d0*/  LDC.64 R4, c[0x0][0x588] ;  /* 0x00016200ff047b82 */ /* 0x000e640000000a00 */
[----:B-1----:R-:W2:Y:S06]  /*02e0*/  LDG.E.U16 R4, desc[UR6][R4.64] ;  /* 0x0000000604047981 */ /* 0x002eac000c1e1500 */
[----:B0-----:R-:W0:Y:S01]  /*02f0*/  LDC.64 R6, c[0x0][0x580] ;  /* 0x00016000ff067b82 */ /* 0x001e220000000a00 */
[----:B------:R-:W-:Y:S01]  /*0300*/  MOV R9, UR5 ;  /* 0x0000000500097c02 */ /* 0x000fe20008000f00 */
[----:B------:R-:W-:Y:S01]  /*0310*/  VIADD R3, R3, 0x80 ;  /* 0x0000008003037836 */ /* 0x000fe20000000000 */
[----:B--2---:R-:W-:-:S04]  /*0320*/  SHF.L.U32 R2, R4, 0x10, RZ ;  /* 0x0000001004027819 */ /* 0x004fc800000006ff */
[----:B------:R-:W-:-:S13]  /*0330*/  FSETP.NEU.FTZ.AND P0, PT, R2, RZ, PT ;  /* 0x000000ff0200720b */ /* 0x000fda0003f1d000 */
[----:B------:R-:W-:-:S04]  /*0340*/  @P0 FSET.BF.GT.FTZ.AND R2, R2, RZ, PT ;  /* 0x000000ff0202020a */ /* 0x000fc80003814000 */
[----:B------:R-:W-:-:S04]  /*0350*/  @P0 F2FP.BF16.F32.PACK_AB R2, RZ, R2 ;  /* 0x00000002ff02023e */ /* 0x000fc800000010ff */
[----:B------:R-:W-:-:S05]  /*0360*/  @P0 PRMT R9, R2, 0x7610, R9 ;  /* 0x0000761002090816 */ /* 0x000fca0000000009 */
[----:B0-----:R1:W-:Y:S02]  /*0370*/  STG.E.U16 desc[UR6][R6.64], R9 ;  /* 0x0000000906007986 */ /* 0x0013e4000c101506 */
.L_x_1522:
[----:B------:R-:W-:Y:S05]  /*0380*/  BSYNC.RECONVERGENT B0 ;  /* 0x0000000000007941 */ /* 0x000fea0003800200 */
.L_x_1519:
[----:B------:R-:W-:Y:S05]  /*0390*/  WARPSYNC.ALL ;  /* 0x0000000000007948 */ /* 0x000fea0003800000 */
[----:B------:R-:W-:-:S13]  /*03a0*/  ISETP.GE.AND P0, PT, R3, UR4, PT ;  /* 0x0000000403007c0c */ /* 0x000fda000bf06270 */
[----:B------:R-:W-:Y:S05]  /*03b0*/  @P0 EXIT ;  /* 0x000000000000094d */ /* 0x000fea0003800000 */
[----:B------:R-:W2:Y:S02]  /*03c0*/  LDC.64 R2, c[0x0][0x588] ;  /* 0x00016200ff027b82 */ /* 0x000ea40000000a00 */
[----:B--2---:R-:W0:Y:S06]  /*03d0*/  LDG.E.U16 R2, desc[UR6][R2.64] ;  /* 0x0000000602027981 */ /* 0x004e2c000c1e1500 */
[----:B------:R-:W2:Y:S01]  /*03e0*/  LDC.64 R4, c[0x0][0x580] ;  /* 0x00016000ff047b82 */ /* 0x000ea20000000a00 */
[----:B01----:R-:W-:-:S04]  /*03f0*/  SHF.L.U32 R6, R2, 0x10, RZ ;  /* 0x0000001002067819 */ /* 0x003fc800000006ff */
[----:B------:R-:W-:-:S13]  /*0400*/  FSETP.NEU.FTZ.AND P0, PT, R6, RZ, PT ;  /* 0x000000ff0600720b */ /* 0x000fda0003f1d000 */
[----:B------:R-:W-:-:S04]  /*0410*/  @P0 FSET.BF.GT.FTZ.AND R6, R6, RZ, PT ;  /* 0x000000ff0606020a */ /* 0x000fc80003814000 */
[----:B------:R-:W-:-:S04]  /*0420*/  @P0 F2FP.BF16.F32.PACK_AB R6, RZ, R6 ;  /* 0x00000006ff06023e */ /* 0x000fc800000010ff */
[----:B------:R-:W-:-:S05]  /*0430*/  @P0 PRMT R0, R6, 0x7610, R0 ;  /* 0x0000761006000816 */ /* 0x000fca0000000000 */
[----:B--2---:R-:W-:Y:S01]  /*0440*/  STG.E.U16 desc[UR6][R4.64], R0 ;  /* 0x0000000004007986 */ /* 0x004fe2000c101506 */
[----:B------:R-:W-:Y:S05]  /*0450*/  EXIT ;  /* 0x000000000000794d */ /* 0x000fea0003800000 */
.L_x_1518:
        /* <DEDUP_REMOVED lines=9> */
[----:B------:R-:W-:Y:S02]  /*04f0*/  HFMA2 R6, -RZ, RZ, 0, 0 ;  /* 0x00000000ff067431 */ /* 0x000fe400000001ff */
[----:B------:R-:W-:Y:S01]  /*0500*/  IMAD.MOV.U32 R7, RZ, RZ, R3 ;  /* 0x000000ffff077224 */ /* 0x000fe200078e0003 */
[----:B------:R-:W-:Y:S01]  /*0510*/  ISETP.NE.AND P0, PT, R4, RZ, PT ;  /* 0x000000ff0400720c */ /* 0x000fe20003f05270 */
[----:B------:R-:W1:Y:S01]  /*0520*/  LDCU UR10, c[0x0][0x38c] ;  /* 0x00007180ff0a77ac */ /* 0x000e620008000800 */
[----:B------:R-:W2:Y:S01]  /*0530*/  LDCU.64 UR12, c[0x0][0x4b8] ;  /* 0x00009700ff0c77ac */ /* 0x000ea20008000a00 */
[----:B0-----:R-:W-:-:S05]  /*0540*/  IMAD.HI.U32 R8, R3, UR8, R6 ;  /* 0x0000000803087c27 */ /* 0x001fca000f8e0006 */
[----:B------:R-:W-:-:S04]  /*0550*/  SHF.R.U32.HI R9, RZ, UR9, R8 ;  /* 0x00000009ff097c19 */ /* 0x000fc80008011608 */
[----:B------:R-:W-:-:S05]  /*0560*/  IADD3 R6, PT, PT, -R9, RZ, RZ ;  /* 0x000000ff09067210 */ /* 0x000fca0007ffe1ff */
[----:B-1----:R-:W-:-:S04]  /*0570*/  IMAD R6, R6, UR10, R3 ;  /* 0x0000000a06067c24 */ /* 0x002fc8000f8e0203 */
[C---:B--2---:R-:W-:Y:S02]  /*0580*/  IMAD R5, R6.reuse, UR12, RZ ;  /* 0x0000000c06057c24 */ /* 0x044fe4000f8e02ff */
[----:B------:R-:W-:Y:S01]  /*0590*/  IMAD R6, R6, UR13, RZ ;  /* 0x0000000d06067c24 */ /* 0x000fe2000f8e02ff */
[----:B------:R-:W-:Y:S06]  /*05a0*/  @!P0 BRA `(.L_x_1526) ;  /* 0x0000001000748947 */ /* 0x000fec0003800000 */
[----:B------:R-:W0:Y:S01]  /*05b0*/  LDCU.64 UR10, c[0x0][0x398] ;  /* 0x00007300ff0a77ac */ /* 0x000e220008000a00 */
[----:B------:R-:W-:Y:S02]  /*05c0*/  MOV R8, RZ ;  /* 0x000000ff00087202 */ /* 0x000fe40000000f00 */
[----:B------:R-:W-:Y:S01]  /*05d0*/  ISETP.NE.AND P0, PT, R2, 0x2, PT ;  /* 0x000000020200780c */ /* 0x000fe20003f05270 */
[----:B------:R-:W1:Y:S01]  /*05e0*/  LDCU UR8, c[0x0][0x3a0] ;  /* 0x00007400ff0877ac */ /* 0x000e620008000800 */
[----:B------:R-:W2:Y:S01]  /*05f0*/  LDCU.64 UR12, c[0x0][0x4c0] ;  /* 0x00009800ff0c77ac */ /* 0x000ea20008000a00 */
[----:B0-----:R-:W-:-:S05]  /*0600*/  IMAD.HI.U32 R10, R9, UR11, R8 ;  /* 0x0000000b090a7c27 */ /* 0x001fca000f8e0008 */
[----:B-1----:R-:W-:-:S04]  /*0610*/  SHF.R.U32.HI R11, RZ, UR8, R10 ;  /* 0x00000008ff0b7c19 */ /* 0x002fc8000801160a */
[----:B------:R-:W-:-:S05]  /*0620*/  IADD3 R8, PT, PT, -R11, RZ, RZ ;  /* 0x000000ff0b087210 */ /* 0x000fca0007ffe1ff */
[----:B------:R-:W-:-:S04]  /*0630*/  IMAD R8, R8, UR10, R9 ;  /* 0x0000000a08087c24 */ /* 0x000fc8000f8e0209 */
[C---:B--2---:R-:W-:Y:S02]  /*0640*/  IMAD R5, R8.reuse, UR12, R5 ;  /* 0x0000000c08057c24 */ /* 0x044fe4000f8e0205 */
[----:B------:R-:W-:Y:S01]  /*0650*/  IMAD R6, R8, UR13, R6 ;  /* 0x0000000d08067c24 */ /* 0x000fe2000f8e0206 */
[----:B------:R-:W-:Y:S06]  /*0660*/  @!P0 BRA `(.L_x_1526) ;  /* 0x0000001000448947 */ /* 0x000fec0003800000 */
[----:B------:R-:W0:Y:S01]  /*0670*/  LDCU.64 UR8, c[0x0][0x3a8] ;  /* 0x00007500ff0877ac */ /* 0x000e220008000a00 */
[----:B------:R-:W-:Y:S02]  /*0680*/  MOV R10, RZ ;  /* 0x000000ff000a7202 */ /* 0x000fe40000000f00 */
[----:B------:R-:W-:Y:S01]  /*0690*/  ISETP.NE.AND P0, PT, R2, 0x3, PT ;  /* 0x000000030200780c */ /* 0x000fe20003f05270 */
[----:B------:R-:W1:Y:S01]  /*06a0*/  LDCU UR10, c[0x0][0x3a4] ;  /* 0x00007480ff0a77ac */ /* 0x000e620008000800 */
[----:B------:R-:W2:Y:S01]  /*06b0*/  LDCU.64 UR12, c[0x0][0x4c8] ;  /* 0x00009900ff0c77ac */ /* 0x000ea20008000a00 */
[----:B0-----:R-:W-:-:S05]  /*06c0*/  IMAD.HI.U32 R8, R11, UR8, R10 ;  /* 0x000000080b087c27 */ /* 0x001fca000f8e000a */
[----:B------:R-:W-:-:S05]  /*06d0*/  SHF.R.U32.HI R9, RZ, UR9, R8 ;  /* 0x00000009ff097c19 */ /* 0x000fca0008011608 */
[----:B------:R-:W-:-:S04]  /*06e0*/  IMAD.MOV R10, RZ, RZ, -R9 ;  /* 0x000000ffff0a7224 */ /* 0x000fc800078e0a09 */
[----:B-1----:R-:W-:-:S04]  /*06f0*/  IMAD R10, R10, UR10, R11 ;  /* 0x0000000a0a0a7c24 */ /* 0x002fc8000f8e020b */
[C---:B--2---:R-:W-:Y:S02]  /*0700*/  IMAD R5, R10.reuse, UR12, R5 ;  /* 0x0000000c0a057c24 */ /* 0x044fe4000f8e0205 */
[----:B------:R-:W-:Y:S01]  /*0710*/  IMAD R6, R10, UR13, R6 ;  /* 0x0000000d0a067c24 */ /* 0x000fe2000f8e0206 */
[----:B------:R-:W-:Y:S06]  /*0720*/  @!P0 BRA `(.L_x_1526) ;  /* 0x0000001000148947 */ /* 0x000fec0003800000 */
[----:B------:R-:W0:Y:S01]  /*0730*/  LDCU.64 UR10, c[0x0][0x3b0] ;  /* 0x00007600ff0a77ac */ /* 0x000e220008000a00 */
[----:B------:R-:W-:Y:S01]  /*0740*/  HFMA2 R8, -RZ, RZ, 0, 0 ;  /* 0x00000000ff087431 */ /* 0x000fe200000001ff */
[----:B------:R-:W-:Y:S01]  /*0750*/  ISETP.NE.AND P0, PT, R2, 0x4, PT ;  /* 0x000000040200780c */ /* 0x000fe20003f05270 */
[----:B------:R-:W1:Y:S01]  /*0760*/  LDCU UR8, c[0x0][0x3b8] ;  /* 0x00007700ff0877ac */ /* 0x000e620008000800 */
[----:B------:R-:W2:Y:S02]  /*0770*/  LDCU.64 UR12, c[0x0][0x4d0] ;  /* 0x00009a00ff0c77ac */ /* 0x000ea40008000a00 */
        /* <DEDUP_REMOVED lines=13> */
[----:B------:R-:W-:-:S04]  /*0850*/  SHF.R.U32.HI R9, RZ, UR9, R8 ;  /* 0x00000009ff097c19 */ /* 0x000fc80008011608 */
[----:B------:R-:W-:-:S05]  /*0860*/  IADD3 R10, PT, PT, -R9, RZ, RZ ;  /* 0x000000ff090a7210 */ /* 0x000fca0007ffe1ff */
[----:B-1----:R-:W-:-:S04]  /*0870*/  IMAD R10, R10, UR10, R11 ;  /* 0x0000000a0a0a7c24 */ /* 0x002fc8000f8e020b */
[C---:B--2---:R-:W-:Y:S02]  /*0880*/  IMAD R5, R10.reuse, UR12, R5 ;  /* 0x0000000c0a057c24 */ /* 0x044fe4000f8e0205 */
[----:B------:R-:W-:Y:S01]  /*0890*/  IMAD R6, R10, UR13, R6 ;  /* 0x0000000d0a067c24 */ /* 0x000fe2000f8e0206 */
[----:B------:R-:W-:Y:S06]  /*08a0*/  @!P0 BRA `(.L_x_1526) ;  /* 0x0000000c00b48947 */ /* 0x000fec0003800000 */
[----:B------:R-:W0:Y:S01]  /*08b0*/  LDCU.64 UR10, c[0x0][0x3c8] ;  /* 0x00007900ff0a77ac */ /* 0x000e220008000a00 */
[----:B------:R-:W-:Y:S01]  /*08c0*/  IMAD.MOV.U32 R8, RZ, RZ, RZ ;  /* 0x000000ffff087224 */ /* 0x000fe200078e00ff */
        /* <DEDUP_REMOVED lines=28> */
[----:B-1----:R-:W-:-:S05]  /*0a90*/  SHF.R.U32.HI R11, RZ, UR8, R10 ;  /* 0x00000008ff0b7c19 */ /* 0x002fca000801160a */
[----:B------:R-:W-:-:S04]  /*0aa0*/  IMAD.MOV R8, RZ, RZ, -R11 ;  /* 0x000000ffff087224 */ /* 0x000fc800078e0a0b */
        /* <DEDUP_REMOVED lines=184> */
[----:B------:R-:W-:Y:S01]  /*1630*/  ISETP.NE.AND P0, PT, R2, 0x18, PT ;  /* 0x000000180200780c */ /* 0x000fe20003f05270 */
[----:B------:R-:W0:Y:S01]  /*1640*/  LDCU.64 UR10, c[0x0][0x4a0] ;  /* 0x00009400ff0a77ac */ /* 0x000e220008000a00 */
[----:B------:R-:W-:Y:S01]  /*1650*/  MOV R8, RZ ;  /* 0x000000ff00087202 */ /* 0x000fe20000000f00 */
[----:B------:R-:W1:Y:S10]  /*1660*/  LDCU UR8, c[0x0][0x4a8] ;  /* 0x00009500ff0877ac */ /* 0x000e740008000800 */
[----:B------:R-:W2:Y:S01]  /*1670*/  @P0 LDC.64 R16, c[0x0][0x4b0] ;  /* 0x00012c00ff100b82 */ /* 0x000ea20000000a00 */
[----:B0-----:R-:W-:-:S07]  /*1680*/  IMAD.HI.U32 R12, R9, UR11, R8 ;  /* 0x0000000b090c7c27 */ /* 0x001fce000f8e0008 */
[----:B------:R-:W0:Y:S01]  /*1690*/  @P0 LDC R14, c[0x0][0x4ac] ;  /* 0x00012b00ff0e0b82 */ /* 0x000e220000000800 */
[----:B-1----:R-:W-:Y:S01]  /*16a0*/  SHF.R.U32.HI R13, RZ, UR8, R12 ;  /* 0x00000008ff0d7c19 */ /* 0x002fe2000801160c */
[----:B------:R-:W1:Y:S01]  /*16b0*/  LDCU.64 UR8, c[0x0][0x570] ;  /* 0x0000ae00ff0877ac */ /* 0x000e620008000a00 */
[----:B------:R-:W-:Y:S02]  /*16c0*/  @P0 MOV R12, RZ ;  /* 0x000000ff000c0202 */ /* 0x000fe40000000f00 */
[----:B------:R-:W-:-:S03]  /*16d0*/  IADD3 R15, PT, PT, -R13, RZ, RZ ;  /* 0x000000ff0d0f7210 */ /* 0x000fc60007ffe1ff */
[----:B------:R-:W3:Y:S01]  /*16e0*/  @P0 LDC.64 R10, c[0x0][0x578] ;  /* 0x00015e00ff0a0b82 */ /* 0x000ee20000000a00 */
[----:B--2---:R-:W-:-:S05]  /*16f0*/  @P0 IMAD.HI.U32 R8, R13, R16, R12 ;  /* 0x000000100d080227 */ /* 0x004fca00078e000c */
[----:B------:R-:W-:Y:S01]  /*1700*/  @P0 SHF.R.U32.HI R7, RZ, R17, R8 ;  /* 0x00000011ff070219 */ /* 0x000fe20000011608 */
[----:B------:R-:W-:-:S03]  /*1710*/  IMAD R8, R15, UR10, R9 ;  /* 0x0000000a0f087c24 */ /* 0x000fc6000f8e0209 */
[----:B------:R-:W-:Y:S01]  /*1720*/  @P0 IADD3 R7, PT, PT, -R7, RZ, RZ ;  /* 0x000000ff07070210 */ /* 0x000fe20007ffe1ff */
[C---:B-1----:R-:W-:Y:S02]  /*1730*/  IMAD R5, R8.reuse, UR8, R5 ;  /* 0x0000000808057c24 */ /* 0x042fe4000f8e0205 */
[----:B------:R-:W-:Y:S02]  /*1740*/  IMAD R6, R8, UR9, R6 ;  /* 0x0000000908067c24 */ /* 0x000fe4000f8e0206 */
[----:B0-----:R-:W-:-:S04]  /*1750*/  @P0 IMAD R12, R7, R14, R13 ;  /* 0x0000000e070c0224 */ /* 0x001fc800078e020d */
[C---:B---3--:R-:W-:Y:S02]  /*1760*/  @P0 IMAD R5, R12.reuse, R10, R5 ;  /* 0x0000000a0c050224 */ /* 0x048fe400078e0205 */
[----:B------:R-:W-:-:S07]  /*1770*/  @P0 IMAD R6, R12, R11, R6 ;  /* 0x0000000b0c060224 */ /* 0x000fce00078e0206 */
.L_x_1526:
[----:B------:R-:W0:Y:S02]  /*1780*/  LDCU.64 UR8, c[0x0][0x588] ;  /* 0x0000b100ff0877ac */ /* 0x000e240008000a00 */
[----:B0-----:R-:W-:-:S05]  /*1790*/  IADD3 R6, P0, PT, R6, UR8, RZ ;  /* 0x0000000806067c10 */ /* 0x001fca000ff1e0ff */
[----:B------:R-:W-:Y:S01]  /*17a0*/  IMAD.X R7, RZ, RZ, UR9, P0 ;  /* 0x00000009ff077e24 */ /* 0x000fe200080e06ff */
[----:B------:R-:W0:Y:S04]  /*17b0*/  LDCU.64 UR8, c[0x0][0x580] ;  /* 0x0000b000ff0877ac */ /* 0x000e280008000a00 */
[----:B------:R-:W2:Y:S01]  /*17c0*/  LDG.E.U16 R6, desc[UR6][R6.64] ;  /* 0x0000000606067981 */ /* 0x000ea2000c1e1500 */
[----:B------:R-:W-:Y:S02]  /*17d0*/  MOV R11, UR5 ;  /* 0x00000005000b7c02 */ /* 0x000fe40008000f00 */
[----:B------:R-:W-:Y:S02]  /*17e0*/  IADD3 R3, PT, PT, R3, 0x80, RZ ;  /* 0x0000008003037810 */ /* 0x000fe40007ffe0ff */
[----:B0-----:R-:W-:-:S02]  /*17f0*/  IADD3 R8, P1, PT, R5, UR8, RZ ;  /* 0x0000000805087c10 */ /* 0x001fc4000ff3e0ff */
[----:B--2---:R-:W-:-:S04]  /*1800*/  SHF.L.U32 R9, R6, 0x10, RZ ;  /* 0x0000001006097819 */ /* 0x004fc800000006ff */
[----:B------:R-:W-:-:S13]  /*1810*/  FSETP.NEU.FTZ.AND P0, PT, R9, RZ, PT ;  /* 0x000000ff0900720b */ /* 0x000fda0003f1d000 */
[----:B------:R-:W-:-:S04]  /*1820*/  @P0 FSET.BF.GT.FTZ.AND R9, R9, RZ, PT ;  /* 0x000000ff0909020a */ /* 0x000fc80003814000 */
[----:B------:R-:W-:Y:S02]  /*1830*/  @P0 F2FP.BF16.F32.PACK_AB R5, RZ, R9 ;  /* 0x00000009ff05023e */ /* 0x000fe400000010ff */
[----:B------:R-:W-:Y:S02]  /*1840*/  IADD3.X R9, PT, PT, RZ, UR9, RZ, P1, !PT ;  /* 0x00000009ff097c10 */ /* 0x000fe40008ffe4ff */
[----:B------:R-:W-:Y:S02]  /*1850*/  @P0 PRMT R11, R5, 0x7610, R11 ;  /* 0x00007610050b0816 */ /* 0x000fe4000000000b */
[----:B------:R-:W-:-:S03]  /*1860*/  ISETP.GE.AND P0, PT, R3, UR4, PT ;  /* 0x0000000403007c0c */ /* 0x000fc6000bf06270 */
[----:B------:R0:W-:Y:S10]  /*1870*/  STG.E.U16 desc[UR6][R8.64], R11 ;  /* 0x0000000b08007986 */ /* 0x0001f4000c101506 */
[----:B------:R-:W-:Y:S05]  /*1880*/  @P0 BREAK.RELIABLE B1 ;  /* 0x0000000000010942 */ /* 0x000fea0003800100 */
[----:B------:R-:W-:Y:S05]  /*1890*/  @P0 BRA `(.L_x_1527) ;  /* 0x0000002400d80947 */ /* 0x000fea0003800000 */
[----:B------:R-:W0:Y:S01]  /*18a0*/  LDCU.64 UR8, c[0x0][0x390] ;  /* 0x00007200ff0877ac */ /* 0x000e220008000a00 */
[----:B------:R-:W-:Y:S01]  /*18b0*/  MOV R7, R3 ;  /* 0x0000000300077202 */ /* 0x000fe20000000f00 */
[----:B------:R-:W-:Y:S01]  /*18c0*/  IMAD.MOV.U32 R6, RZ, RZ, RZ ;  /* 0x000000ffff067224 */ /* 0x000fe200078e00ff */
        /* <DEDUP_REMOVED lines=295> */
.L_x_1528:
[----:B------:R-:W0:Y:S02]  /*2b40*/  LDCU.64 UR8, c[0x0][0x588] ;  /* 0x0000b100ff0877ac */ /* 0x000e240008000a00 */
[----:B0-----:R-:W-:-:S04]  /*2b50*/  IADD3 R6, P0, PT, R6, UR8, RZ ;  /* 0x0000000806067c10 */ /* 0x001fc8000ff1e0ff */
[----:B------:R-:W-:Y:S01]  /*2b60*/  IADD3.X R7, PT, PT, RZ, UR9, RZ, P0, !PT ;  /* 0x00000009ff077c10 */ /* 0x000fe200087fe4ff */
[----:B------:R-:W0:Y:S04]  /*2b70*/  LDCU.64 UR8, c[0x0][0x580] ;  /* 0x0000b000ff0877ac */ /* 0x000e280008000a00 */
[----:B------:R-:W2:Y:S01]  /*2b80*/  LDG.E.U16 R6, desc[UR6][R6.64] ;  /* 0x0000000606067981 */ /* 0x000ea2000c1e1500 */
[----:B------:R-:W-:Y:S02]  /*2b90*/  MOV R11, UR5 ;  /* 0x00000005000b7c02 */ /* 0x000fe40008000f00 */
[----:B------:R-:W-:Y:S02]  /*2ba0*/  IADD3 R3, PT, PT, R3, 0x80, RZ ;  /* 0x0000008003037810 */ /* 0x000fe40007ffe0ff */
[----:B0-----:R-:W-:Y:S01]  /*2bb0*/  IADD3 R8, P1, PT, R5, UR8, RZ ;  /* 0x0000000805087c10 */ /* 0x001fe2000ff3e0ff */
[----:B--2---:R-:W-:-:S05]  /*2bc0*/  IMAD.U32 R9, R6, 0x10000, RZ ;  /* 0x0001000006097824 */ /* 0x004fca00078e00ff */
[----:B------:R-:W-:-:S13]  /*2bd0*/  FSETP.NEU.FTZ.AND P0, PT, R9, RZ, PT ;  /* 0x000000ff0900720b */ /* 0x000fda0003f1d000 */
[----:B------:R-:W-:-:S04]  /*2be0*/  @P0 FSET.BF.GT.FTZ.AND R9, R9, RZ, PT ;  /* 0x000000ff0909020a */ /* 0x000fc80003814000 */
[----:B------:R-:W-:Y:S02]  /*2bf0*/  @P0 F2FP.BF16.F32.PACK_AB R5, RZ, R9 ;  /* 0x00000009ff05023e */ /* 0x000fe400000010ff */
[----:B------:R-:W-:Y:S02]  /*2c00*/  IADD3.X R9, PT, PT, RZ, UR9, RZ, P1, !PT ;  /* 0x00000009ff097c10 */ /* 0x000fe40008ffe4ff */
[----:B------:R-:W-:-:S05]  /*2c10*/  @P0 PRMT R11, R5, 0x7610, R11 ;  /* 0x00007610050b0816 */ /* 0x000fca000000000b */
[----:B------:R0:W-:Y:S02]  /*2c20*/  STG.E.U16 desc[UR6][R8.64], R11 ;  /* 0x0000000b08007986 */ /* 0x0001e4000c101506 */
.L_x_1525:
[----:B------:R-:W-:-:S13]  /*2c30*/  ISETP.GE.AND P0, PT, R3, UR4, PT ;  /* 0x0000000403007c0c */ /* 0x000fda000bf06270 */
[----:B------:R-:W-:Y:S05]  /*2c40*/  @P0 BREAK.RELIABLE B1 ;  /* 0x0000000000010942 */ /* 0x000fea0003800100 */
[----:B------:R-:W-:Y:S05]  /*2c50*/  @P0 BRA `(.L_x_1527) ;  /* 0x0000001000e80947 */ /* 0x000fea0003800000 */
[----:B------:R-:W-:Y:S05]  /*2c60*/  BSYNC.RELIABLE B1 ;  /* 0x0000000000017941 */ /* 0x000fea0003800100 */
.L_x_1524:
[----:B------:R-:W0:Y:S01]  /*2c70*/  LDCU.64 UR8, c[0x0][0x390] ;  /* 0x00007200ff0877ac */ /* 0x000e220008000a00 */
[----:B------:R-:W-:Y:S02]  /*2c80*/  MOV R6, RZ ;  /* 0x000000ff00067202 */ /* 0x000fe40000000f00 */
[----:B------:R-:W-:Y:S01]  /*2c90*/  MOV R7, R3 ;  /* 0x0000000300077202 */ /* 0x000fe20000000f00 */
[----:B------:R-:W1:Y:S01]  /*2ca0*/  LDCU UR10, c[0x0][0x38c] ;  /* 0x00007180ff0a77ac */ /* 0x000e620008000800 */
[----:B------:R-:W-:Y:S01]  /*2cb0*/  ISETP.NE.AND P0, PT, R4, RZ, PT ;  /* 0x000000ff0400720c */ /* 0x000fe20003f05270 */
[----:B------:R-:W2:Y:S01]  /*2cc0*/  LDCU.64 UR12, c[0x0][0x4b8] ;  /* 0x00009700ff0c77ac */ /* 0x000ea20008000a00 */
[----:B0-----:R-:W-:-:S05]  /*2cd0*/  IMAD.HI.U32 R8, R3, UR8, R6 ;  /* 0x0000000803087c27 */ /* 0x001fca000f8e0006 */
[----:B------:R-:W-:-:S05]  /*2ce0*/  SHF.R.U32.HI R9, RZ, UR9, R8 ;  /* 0x00000009ff097c19 */ /* 0x000fca0008011608 */
[----:B------:R-:W-:-:S04]  /*2cf0*/  IMAD.MOV R6, RZ, RZ, -R9 ;  /* 0x000000ffff067224 */ /* 0x000fc800078e0a09 */
        /* <DEDUP_REMOVED lines=282> */
[----:B------:R-:W-:-:S04]  /*3ea0*/  IMAD R8, R15, UR10, R9 ;  /* 0x0000000a0f087c24 */ /* 0x000fc8000f8e0209 */
[----:B------:R-:W-:Y:S02]  /*3eb0*/  @P0 IMAD.MOV R7, RZ, RZ, -R7 ;  /* 0x000000ffff070224 */ /* 0x000fe400078e0a07 */
[----:B-1----:R-:W-:Y:S02]  /*3ec0*/  IMAD R5, R8, UR8, R5 ;  /* 0x0000000808057c24 */ /* 0x002fe4000f8e0205 */
[----:B0-----:R-:W-:Y:S02]  /*3ed0*/  @P0 IMAD R12, R14, R7, R13 ;  /* 0x000000070e0c0224 */ /* 0x001fe400078e020d */
[----:B------:R-:W-:Y:S02]  /*3ee0*/  IMAD R6, R8, UR9, R6 ;  /* 0x0000000908067c24 */ /* 0x000fe4000f8e0206 */
[C---:B---3--:R-:W-:Y:S02]  /*3ef0*/  @P0 IMAD R5, R12.reuse, R10, R5 ;  /* 0x0000000a0c050224 */ /* 0x048fe400078e0205 */
[----:B------:R-:W-:-:S07]  /*3f00*/  @P0 IMAD R6, R12, R11, R6 ;  /* 0x0000000b0c060224 */ /* 0x000fce00078e0206 */
.L_x_1529:
[----:B------:R-:W0:Y:S02]  /*3f10*/  LDCU.64 UR8, c[0x0][0x588] ;  /* 0x0000b100ff0877ac */ /* 0x000e240008000a00 */
[----:B0-----:R-:W-:-:S04]  /*3f20*/  IADD3 R6, P0, PT, R6, UR8, RZ ;  /* 0x0000000806067c10 */ /* 0x001fc8000ff1e0ff */
[----:B------:R-:W-:Y:S01]  /*3f30*/  IADD3.X R7, PT, PT, RZ, UR9, RZ, P0, !PT ;  /* 0x00000009ff077c10 */ /* 0x000fe200087fe4ff */
        /* <DEDUP_REMOVED lines=10> */
[----:B------:R-:W-:-:S05]  /*3fe0*/  @P0 PRMT R11, R5, 0x7610, R11 ;  /* 0x00007610050b0816 */ /* 0x000fca000000000b */
[----:B------:R1:W-:Y:S02]  /*3ff0*/  STG.E.U16 desc[UR6][R8.64], R11 ;  /* 0x0000000b08007986 */ /* 0x0003e4000c101506 */
.L_x_1527:
[----:B------:R-:W-:Y:S05]  /*4000*/  BSYNC.RECONVERGENT B0 ;  /* 0x0000000000007941 */ /* 0x000fea0003800200 */
.L_x_1523:
[----:B------:R-:W-:Y:S05]  /*4010*/  WARPSYNC.ALL ;  /* 0x0000000000007948 */ /* 0x000fea0003800000 */
[----:B------:R-:W-:-:S13]  /*4020*/  ISETP.GE.AND P0, PT, R3, UR4, PT ;  /* 0x0000000403007c0c */ /* 0x000fda000bf06270 */
[----:B------:R-:W-:Y:S05]  /*4030*/  @P0 EXIT ;  /* 0x000000000000094d */ /* 0x000fea0003800000 */
[----:B------:R-:W2:Y:S01]  /*4040*/  LDCU.64 UR4, c[0x0][0x390] ;  /* 0x00007200ff0477ac */ /* 0x000ea20008000a00 */
[----:B------:R-:W-:Y:S01]  /*4050*/  MOV R7, R3 ;  /* 0x0000000300077202 */ /* 0x000fe20000000f00 */
[----:B------:R-:W-:Y:S01]  /*4060*/  IMAD.MOV.U32 R6, RZ, RZ, RZ ;  /* 0x000000ffff067224 */ /* 0x000fe200078e00ff */
[----:B------:R-:W-:Y:S01]  /*4070*/  ISETP.NE.AND P0, PT, R4, RZ, PT ;  /* 0x000000ff0400720c */ /* 0x000fe20003f05270 */
[----:B------:R-:W3:Y:S01]  /*4080*/  LDCU UR8, c[0x0][0x38c] ;  /* 0x00007180ff0877ac */ /* 0x000ee20008000800 */
[----:B------:R-:W4:Y:S01]  /*4090*/  LDCU.64 UR10, c[0x0][0x4b8] ;  /* 0x00009700ff0a77ac */ /* 0x000f220008000a00 */
[----:B--2---:R-:W-:-:S05]  /*40a0*/  IMAD.HI.U32 R6, R3, UR4, R6 ;  /* 0x0000000403067c27 */ /* 0x004fca000f8e0006 */
[----:B------:R-:W-:-:S04]  /*40b0*/  SHF.R.U32.HI R7, RZ, UR5, R6 ;  /* 0x00000005ff077c19 */ /* 0x000fc80008011606 */
[----:B01----:R-:W-:-:S05]  /*40c0*/  IADD3 R8, PT, PT, -R7, RZ, RZ ;  /* 0x000000ff07087210 */ /* 0x003fca0007ffe1ff */
[----:B---3--:R-:W-:-:S04]  /*40d0*/  IMAD R4, R8, UR8, R3 ;  /* 0x0000000808047c24 */ /* 0x008fc8000f8e0203 */
[C---:B----4-:R-:W-:Y:S02]  /*40e0*/  IMAD R3, R4.reuse, UR10, RZ ;  /* 0x0000000a04037c24 */ /* 0x050fe4000f8e02ff */
        /* <DEDUP_REMOVED lines=275> */
[----:B------:R-:W-:Y:S02]  /*5220*/  @P0 IMAD.MOV.U32 R10, RZ, RZ, RZ ;  /* 0x000000ffff0a0224 */ /* 0x000fe400078e00ff */
[----:B------:R-:W-:-:S03]  /*5230*/  IADD3 R6, PT, PT, -R11, RZ, RZ ;  /* 0x000000ff0b067210 */ /* 0x000fc60007ffe1ff */
[----:B------:R-:W3:Y:S02]  /*5240*/  @P0 LDC.64 R8, c[0x0][0x578] ;  /* 0x00015e00ff080b82 */ /* 0x000ee40000000a00 */
[----:B------:R-:W-:Y:S02]  /*5250*/  IMAD R6, R6, UR8, R7 ;  /* 0x0000000806067c24 */ /* 0x000fe4000f8e0207 */
[----:B--2---:R-:W-:-:S05]  /*5260*/  @P0 IMAD.HI.U32 R2, R11, R12, R10 ;  /* 0x0000000c0b020227 */ /* 0x004fca00078e000a */
[----:B------:R-:W-:Y:S01]  /*5270*/  @P0 SHF.R.U32.HI R2, RZ, R13, R2 ;  /* 0x0000000dff020219 */ /* 0x000fe20000011602 */
[C---:B-1----:R-:W-:Y:S02]  /*5280*/  IMAD R3, R6.reuse, UR4, R3 ;  /* 0x0000000406037c24 */ /* 0x042fe4000f8e0203 */
[----:B------:R-:W-:Y:S01]  /*5290*/  IMAD R4, R6, UR5, R4 ;  /* 0x0000000506047c24 */ /* 0x000fe2000f8e0204 */
[----:B------:R-:W-:-:S05]  /*52a0*/  @P0 IADD3 R10, PT, PT, -R2, RZ, RZ ;  /* 0x000000ff020a0210 */ /* 0x000fca0007ffe1ff */
[----:B0-----:R-:W-:-:S04]  /*52b0*/  @P0 IMAD R10, R5, R10, R11 ;  /* 0x0000000a050a0224 */ /* 0x001fc800078e020b */
[C---:B---3--:R-:W-:Y:S02]  /*52c0*/  @P0 IMAD R3, R10.reuse, R8, R3 ;  /* 0x000000080a030224 */ /* 0x048fe400078e0203 */
[----:B------:R-:W-:-:S07]  /*52d0*/  @P0 IMAD R4, R10, R9, R4 ;  /* 0x000000090a040224 */ /* 0x000fce00078e0204 */
.L_x_1530:
[----:B------:R-:W0:Y:S02]  /*52e0*/  LDCU.128 UR8, c[0x0][0x580] ;  /* 0x0000b000ff0877ac */ /* 0x000e240008000c00 */
[----:B0-----:R-:W-:-:S04]  /*52f0*/  IADD3 R4, P0, PT, R4, UR10, RZ ;  /* 0x0000000a04047c10 */ /* 0x001fc8000ff1e0ff */
[----:B------:R-:W-:-:S05]  /*5300*/  IADD3.X R5, PT, PT, RZ, UR11, RZ, P0, !PT ;  /* 0x0000000bff057c10 */ /* 0x000fca00087fe4ff */
[----:B------:R-:W2:Y:S01]  /*5310*/  LDG.E.U16 R4, desc[UR6][R4.64] ;  /* 0x0000000604047981 */ /* 0x000ea2000c1e1500 */
[----:B------:R-:W-:-:S04]  /*5320*/  IADD3 R2, P1, PT, R3, UR8, RZ ;  /* 0x0000000803027c10 */ /* 0x000fc8000ff3e0ff */
[----:B------:R-:W-:Y:S02]  /*5330*/  IADD3.X R3, PT, PT, RZ, UR9, RZ, P1, !PT ;  /* 0x00000009ff037c10 */ /* 0x000fe40008ffe4ff */
[----:B--2---:R-:W-:-:S04]  /*5340*/  SHF.L.U32 R6, R4, 0x10, RZ ;  /* 0x0000001004067819 */ /* 0x004fc800000006ff */
[----:B------:R-:W-:-:S13]  /*5350*/  FSETP.NEU.FTZ.AND P0, PT, R6, RZ, PT ;  /* 0x000000ff0600720b */ /* 0x000fda0003f1d000 */
[----:B------:R-:W-:-:S04]  /*5360*/  @P0 FSET.BF.GT.FTZ.AND R6, R6, RZ, PT ;  /* 0x000000ff0606020a */ /* 0x000fc80003814000 */
[----:B------:R-:W-:-:S04]  /*5370*/  @P0 F2FP.BF16.F32.PACK_AB R6, RZ, R6 ;  /* 0x00000006ff06023e */ /* 0x000fc800000010ff */
[----:B------:R-:W-:-:S05]  /*5380*/  @P0 PRMT R0, R6, 0x7610, R0 ;  /* 0x0000761006000816 */ /* 0x000fca0000000000 */
[----:B------:R-:W-:Y:S01]  /*5390*/  STG.E.U16 desc[UR6][R2.64], R0 ;  /* 0x0000000002007986 */ /* 0x000fe2000c101506 */
[----:B------:R-:W-:Y:S05]  /*53a0*/  EXIT ;  /* 0x000000000000794d */ /* 0x000fea0003800000 */
.L_x_1531:
        /* <DEDUP_REMOVED lines=13> */
.L_x_32318:


//--------------------- .text._ZN2at6native27unrolled_elementwise_kernelINS0_13BUnaryFunctorIN3c108BFloat16ES4_S4_ZZZNS0_21heaviside_kernel_cudaERNS_18TensorIteratorBaseEENKUlvE_clEvENKUlvE8_clEvEUlS4_S4_E_EESt5arrayIPcLm2EELi4E23TrivialOffsetCalculatorILi1EjESF_NS0_6memory15LoadWithoutCastENSG_16StoreWithoutCastEEEviT_T0_T2_T3_T4_T5_ --------------------------
	.section	.text._ZN2at6native27unrolled_elementwise_kernelINS0_13BUnaryFunctorIN3c108BFloat16ES4_S4_ZZZNS0_21heaviside_kernel_cudaERNS_18TensorIteratorBaseEENKUlvE_clEvENKUlvE8_clEvEUlS4_S4_E_EESt5arrayIPcLm2EELi4E23TrivialOffsetCalculatorILi1EjESF_NS0_6memory15LoadWithoutCastENSG_16StoreWithoutCastEEEviT_T0_T2_T3_T4_T5_,"ax",@progbits
	.align	128
        .global         _ZN2at6native27unrolled_elementwise_kernelINS0_13BUnaryFunctorIN3c108BFloat16ES4_S4_ZZZNS0_21heaviside_kernel_cudaERNS_18TensorIteratorBaseEENKUlvE_clEvENKUlvE8_clEvEUlS4_S4_E_EESt5arrayIPcLm2EELi4E23TrivialOffsetCalculatorILi1EjESF_NS0_6memory15LoadWithoutCastENSG_16StoreWithoutCastEEEviT_T0_T2_T3_T4_T5_
        .type           _ZN2at6native27unrolled_elementwise_kernelINS0_13BUnaryFunctorIN3c108BFloat16ES4_S4_ZZZNS0_21heaviside_kernel_cudaERNS_18TensorIteratorBaseEENKUlvE_clEvENKUlvE8_clEvEUlS4_S4_E_EESt5arrayIPcLm2EELi4E23TrivialOffsetCalculatorILi1EjESF_NS0_6memory15LoadWithoutCastENSG_16StoreWithoutCastEEEviT_T0_T2_T3_T4_T5_,@function
        .size           _ZN2at6native27unrolled_elementwise_kernelINS0_13BUnaryFunctorIN3c108BFloat16ES4_S4_ZZZNS0_21heaviside_kernel_cudaERNS_18TensorIteratorBaseEENKUlvE_clEvENKUlvE8_clEvEUlS4_S4_E_EESt5arrayIPcLm2EELi4E23TrivialOffsetCalculatorILi1EjESF_NS0_6memory15LoadWithoutCastENSG_16StoreWithoutCastEEEviT_T0_T2_T3_T4_T5_,(.L_x_32319 - _ZN2at6native27unrolled_elementwise_kernelINS0_13BUnaryFunctorIN3c108BFloat16ES4_S4_ZZZNS0_21heaviside_kernel_cudaERNS_18TensorIteratorBaseEENKUlvE_clEvENKUlvE8_clEvEUlS4_S4_E_EESt5arrayIPcLm2EELi4E23TrivialOffsetCalculatorILi1EjESF_NS0_6memory15LoadWithoutCastENSG_16StoreWithoutCastEEEviT_T0_T2_T3_T4_T5_)
        .other          _ZN2at6native27unrolled_elementwise_kernelINS0_13BUnaryFunctorIN3c108BFloat16ES4_S4_ZZZNS0_21heaviside_kernel_cudaERNS_18TensorIteratorBaseEENKUlvE_clEvENKUlvE8_clEvEUlS4_S4_E_EESt5arrayIPcLm2EELi4E23TrivialOffsetCalculatorILi1EjESF_NS0_6memory15LoadWithoutCastENSG_16StoreWithoutCastEEEviT_T0_T2_T3_T4_T5_,@"STO_CUDA_ENTRY STV_DEFAULT"
_ZN2at6native27unrolled_elementwise_kernelINS0_13BUnaryFunctorIN3c108BFloat16ES4_S4_ZZZNS0_21heaviside_kernel_cudaERNS_18TensorIteratorBaseEENKUlvE_clEvENKUlvE8_clEvEUlS4_S4_E_EESt5arrayIPcLm2EELi4E23TrivialOffsetCalculatorILi1EjESF_NS0_6memory15LoadWithoutCastENSG_16StoreWithoutCastEEEviT_T0_T2_T3_T4_T5_:
.text._ZN2at6native27unrolled_elementwise_kernelINS0_13BUnaryFunctorIN3c108BFloat16ES4_S4_ZZZNS0_21heaviside_kernel_cudaERNS_18TensorIteratorBaseEENKUlvE_clEvENKUlvE8_clEvEUlS4_S4_E_EESt5arrayIPcLm2EELi4E23TrivialOffsetCalculatorILi1EjESF_NS0_6memory15LoadWithoutCastENSG_16StoreWithoutCastEEEviT_T0_T2_T3_T4_T5_:
[----:B------:R-:W-:Y:S01]  /*0000*/  LDC R1, c[0x0][0x37c] ;  /* 0x0000df00ff017b82 */ /* 0x000fe20000000800 */
[----:B------:R-:W0:Y:S07]  /*0010*/  S2R R0, SR_CTAID.X ;  /* 0x0000000000007919 */ /* 0x000e2e0000002500 */
[----:B------:R-:W0:Y:S01]  /*0020*/  LDC R3, c[0x0][0x380] ;  /* 0x0000e000ff037b82 */ /* 0x000e220000000800 */
[----:B------:R-:W1:Y:S01]  /*0030*/  LDCU.64 UR4, c[0x0][0x358] ;  /* 0x00006b00ff0477ac */ /* 0x000e620008000a00 */
[----:B------:R-:W2:Y:S01]  /*0040*/  S2R R7, SR_TID.X ;  /* 0x0000000000077919 */ /* 0x000ea20000002100 */
[----:B0-----:R-:W-:-:S02]  /*0050*/  IMAD R2, R0, -0x200, R3 ;  /* 0xfffffe0000027824 */ /* 0x001fc400078e0203 */
[----:B--2---:R-:W-:-:S03]  /*0060*/  IMAD.MOV.U32 R3, RZ, RZ, R7 ;  /* 0x000000ffff037224 */ /* 0x004fc600078e0007 */
[----:B------:R-:W-:-:S13]  /*0070*/  ISETP.GE.AND P0, PT, R7, R2, PT ;  /* 0x000000020700720c */ /* 0x000fda0003f06270 */
[----:B------:R-:W-:-:S05]  /*0080*/  @!P0 VIADD R7, R3, 0x80 ;  /* 0x0000008003078836 */ /* 0x000fca0000000000 */
[----:B------:R-:W-:-:S13]  /*0090*/  ISETP.GE.AND P1, PT, R7, R2, PT ;  /* 0x000000020700720c */ /* 0x000fda0003f26270 */
[----:B------:R-:W-:Y:S01]  /*00a0*/  @!P1 IMAD R9, R0, 0x200, R7 ;  /* 0x0000020000099824 */ /* 0x000fe200078e0207 */
[----:B------:R-:W-:Y:S01]  /*00b0*/  PRMT R18, RZ, 0x7610, R18 ;  /* 0x00007610ff127816 */ /* 0x000fe20000000012 */
[----:B------:R-:W-:Y:S01]  /*00c0*/  @!P1 VIADD R7, R7, 0x80 ;  /* 0x0000008007079836 */ /* 0x000fe20000000000 */
[----:B------:R-:W0:Y:S04]  /*00d0*/  @!P1 LDC.64 R10, c[0x0][0x390] ;  /* 0x0000e400ff0a9b82 */ /* 0x000e280000000a00 */
[----:B------:R-:W-:-:S13]  /*00e0*/  ISETP.GE.AND P3, PT, R7, R2, PT ;  /* 0x000000020700720c */ /* 0x000fda0003f66270 */
[----:B------:R-:W-:Y:S01]  /*00f0*/  @!P3 IMAD R17, R0, 0x200, R7 ;  /* 0x000002000011b824 */ /* 0x000fe200078e0207 */
[----:B------:R-:W2:Y:S01]  /*0100*/  @!P3 LDC.64 R4, c[0x0][0x390] ;  /* 0x0000e400ff04bb82 */ /* 0x000ea20000000a00 */
[----:B------:R-:W-:-:S05]  /*0110*/  @!P3 VIADD R7, R7, 0x80 ;  /* 0x000000800707b836 */ /* 0x000fca0000000000 */
[----:B------:R-:W-:Y:S01]  /*0120*/  ISETP.GE.AND P2, PT, R7, R2, PT ;  /* 0x000000020700720c */ /* 0x000fe20003f46270 */
[----:B------:R-:W-:Y:S01]  /*0130*/  @!P0 IMAD R15, R0, 0x200, R3 ;  /* 0x00000200000f8824 */ /* 0x000fe200078e0203 */
[----:B------:R-:W3:Y:S01]  /*0140*/  LDCU.U16 UR6, c[0x0][0x386] ;  /* 0x000070c0ff0677ac */ /* 0x000ee20008000400 */
[----:B0-----:R-:W-:Y:S01]  /*0150*/  @!P1 IMAD.WIDE.U32 R10, R9, 0x2, R10 ;  /* 0x00000002090a9825 */ /* 0x001fe200078e000a */
[----:B------:R-:W-:Y:S02]  /*0160*/  PRMT R9, RZ, 0x7610, R9 ;  /* 0x00007610ff097816 */ /* 0x000fe40000000009 */
[----:B------:R-:W-:-:S04]  /*0170*/  IADD3 R19, PT, PT, R3, 0x80, RZ ;  /* 0x0000008003137810 */ /* 0x000fc80007ffe0ff */
[----:B-1----:R0:W5:Y:S03]  /*0180*/  @!P1 LDG.E.U16 R9, desc[UR4][R10.64] ;  /* 0x000000040a099981 */ /* 0x002166000c1e1500 */
[----:B------:R-:W1:Y:S01]  /*0190*/  @!P2 LDC.64 R12, c[0x0][0x390] ;  /* 0x0000e400ff0cab82 */ /* 0x000e620000000a00 */
[----:B------:R-:W-:Y:S02]  /*01a0*/  @!P2 IMAD R7, R0, 0x200, R7 ;  /* 0x000002000007a824 */ /* 0x000fe400078e0207 */
[--C-:B--2---:R-:W-:Y:S01]  /*01b0*/  @!P3 IMAD.WIDE.U32 R16, R17, 0x2, R4.reuse ;  /* 0x000000021110b825 */ /* 0x104fe200078e0004 */
[----:B------:R-:W-:Y:S02]  /*01c0*/  PRMT R5, RZ, 0x7610, R5 ;  /* 0x00007610ff057816 */ /* 0x000fe40000000005 */
[----:B------:R-:W-:Y:S01]  /*01d0*/  PRMT R4, RZ, 0x7610, R4 ;  /* 0x00007610ff047816 */ /* 0x000fe20000000004 */
[----:B0-----:R-:W-:-:S03]  /*01e0*/  VIADD R11, R3, 0x100 ;  /* 0x00000100030b7836 */ /* 0x001fc60000000000 */
[----:B------:R-:W5:Y:S01]  /*01f0*/  @!P3 LDG.E.U16 R5, desc[UR4][R16.64] ;  /* 0x000000041005b981 */ /* 0x000f62000c1e1500 */
[----:B-1----:R-:W-:Y:S02]  /*0200*/  @!P2 IMAD.WIDE.U32 R12, R7, 0x2, R12 ;  /* 0x00000002070ca825 */ /* 0x002fe400078e000c */
[----:B------:R-:W0:Y:S03]  /*0210*/  @!P0 LDC.64 R6, c[0x0][0x390] ;  /* 0x0000e400ff068b82 */ /* 0x000e260000000a00 */
[----:B------:R1:W5:Y:S01]  /*0220*/  @!P2 LDG.E.U16 R4, desc[UR4][R12.64] ;  /* 0x000000040c04a981 */ /* 0x000362000c1e1500 */
[----:B0-----:R-:W-:-:S05]  /*0230*/  @!P0 IMAD.WIDE.U32 R6, R15, 0x2, R6 ;  /* 0x000000020f068825 */ /* 0x001fca00078e0006 */
[----:B------:R0:W5:Y:S01]  /*0240*/  @!P0 LDG.E.U16 R18, desc[UR4][R6.64] ;  /* 0x0000000406128981 */ /* 0x000162000c1e1500 */
[----:B------:R-:W-:-:S13]  /*0250*/  ISETP.GE.AND P0, PT, R3, R2, PT ;  /* 0x000000020300720c */ /* 0x000fda0003f06270 */
[----:B------:R-:W0:Y:S01]  /*0260*/  @!P0 LDC.64 R14, c[0x0][0x388] ;  /* 0x0000e200ff0e8b82 */ /* 0x000e220000000a00 */
[----:B-1----:R-:W-:Y:S02]  /*0270*/  VIADD R13, R3, 0x180 ;  /* 0x00000180030d7836 */ /* 0x002fe40000000000 */
[----:B------:R-:W-:Y:S02]  /*0280*/  @!P0 IMAD R17, R0, 0x200, R3 ;  /* 0x0000020000118824 */ /* 0x000fe400078e0203 */
[----:B------:R-:W-:Y:S01]  /*0290*/  @!P0 IMAD.MOV.U32 R3, RZ, RZ, R19 ;  /* 0x000000ffff038224 */ /* 0x000fe200078e0013 */
[----:B------:R-:W-:Y:S01]  /*02a0*/  BSSY.RECONVERGENT B0, `(.L_x_1532) ;  /* 0x000000e000007945 */ /* 0x000fe20003800200 */
[-C--:B------:R-:W-:Y:S01]  /*02b0*/  ISETP.GE.AND P5, PT, R19, R2.reuse, PT ;  /* 0x000000021300720c */ /* 0x080fe20003fa6270 */
[----:B---3--:R-:W-:Y:S01]  /*02c0*/  IMAD.U32 R8, RZ, RZ, UR6 ;  /* 0x00000006ff087e24 */ /* 0x008fe2000f8e00ff */
[-C--:B------:R-:W-:Y:S02]  /*02d0*/  ISETP.GE.AND P1, PT, R11, R2.reuse, PT ;  /* 0x000000020b00720c */ /* 0x080fe40003f26270 */
[----:B------:R-:W-:-:S02]  /*02e0*/  ISETP.GE.AND P2, PT, R13, R2, PT ;  /* 0x000000020d00720c */ /* 0x000fc40003f46270 */
[----:B------:R-:W-:Y:S01]  /*02f0*/  ISETP.GE.AND P3, PT, R3, R2, PT ;  /* 0x000000020300720c */ /* 0x000fe20003f66270 */
[----:B0-----:R-:W-:Y:S01]  /*0300*/  @!P0 IMAD.WIDE.U32 R6, R17, 0x2, R14 ;  /* 0x0000000211068825 */ /* 0x001fe200078e000e */
[----:B------:R-:W-:Y:S11]  /*0310*/  @P0 BRA `(.L_x_1533) ;  /* 0x0000000000180947 */ /* 0x000ff60003800000 */
[----:B-----5:R-:W-:Y:S01]  /*0320*/  IMAD.U32 R18, R18, 0x10000, RZ ;  /* 0x0001000012127824 */ /* 0x020fe200078e00ff */
[----:B------:R-:W-:-:S04]  /*0330*/  MOV R11, UR6 ;  /* 0x00000006000b7c02 */ /* 0x000fc80008000f00 */
[----:B------:R-:W-:-:S13]  /*0340*/  FSETP.NEU.FTZ.AND P4, PT, R18, RZ, PT ;  /* 0x000000ff1200720b */ /* 0x000fda0003f9d000 */
[----:B------:R-:W-:-:S04]  /*0350*/  @P4 FSET.BF.GT.FTZ.AND R10, R18, RZ, PT ;  /* 0x000000ff120a420a */ /* 0x000fc80003814000 */
[----:B------:R-:W-:-:S04]  /*0360*/  @P4 F2FP.BF16.F32.PACK_AB R10, RZ, R10 ;  /* 0x0000000aff0a423e */ /* 0x000fc800000010ff */
[----:B------:R-:W-:-:S07]  /*0370*/  @P4 PRMT R11, R10, 0x7610, R11 ;  /* 0x000076100a0b4816 */ /* 0x000fce000000000b */
.L_x_1533:
[----:B------:R-:W-:Y:S05]  /*0380*/  BSYNC.RECONVERGENT B0 ;  /* 0x0000000000007941 */ /* 0x000fea0003800200 */
.L_x_1532:
[----:B------:R-:W-:Y:S04]  /*0390*/  BSSY.RECONVERGENT B0, `(.L_x_1534) ;  /* 0x0000008000007945 */ /* 0x000fe80003800200 */
[----:B------:R-:W-:Y:S05]  /*03a0*/  @P5 BRA `(.L_x_1535) ;  /* 0x0000000000185947 */ /* 0x000fea0003800000 */
[----:B-----5:R-:W-:-:S05]  /*03b0*/  IMAD.U32 R9, R9, 0x10000, RZ ;  /* 0x0001000009097824 */ /* 0x020fca00078e00ff */
[----:B------:R-:W-:-:S13]  /*03c0*/  FSETP.NEU.FTZ.AND P4, PT, R9, RZ, PT ;  /* 0x000000ff0900720b */ /* 0x000fda0003f9d000 */
[----:B------:R-:W-:Y:S01]  /*03d0*/  @P4 FSET.BF.GT.FTZ.AND R10, R9, RZ, PT ;  /* 0x000000ff090a420a */ /* 0x000fe20003814000 */
[----:B------:R-:W-:-:S03]  /*03e0*/  IMAD.U32 R9, RZ, RZ, UR6 ;  /* 0x00000006ff097e24 */ /* 0x000fc6000f8e00ff */
[----:B------:R-:W-:-:S04]  /*03f0*/  @P4 F2FP.BF16.F32.PACK_AB R10, RZ, R10 ;  /* 0x0000000aff0a423e */ /* 0x000fc800000010ff */
[----:B------:R-:W-:-:S07]  /*0400*/  @P4 PRMT R9, R10, 0x7610, R9 ;  /* 0x000076100a094816 */ /* 0x000fce0000000009 */
.L_x_1535:
[----:B------:R-:W-:Y:S05]  /*0410*/  BSYNC.RECONVERGENT B0 ;  /* 0x0000000000007941 */ /* 0x000fea0003800200 */
.L_x_1534:
[----:B------:R-:W-:Y:S04]  /*0420*/  BSSY.RECONVERGENT B0, `(.L_x_1536) ;  /* 0x0000008000007945 */ /* 0x000fe80003800200 */
[----:B------:R-:W-:Y:S05]  /*0430*/  @P1 BRA `(.L_x_1537) ;  /* 0x0000000000181947 */ /* 0x000fea0003800000 */
[----:B-----5:R-:W-:Y:S02]  /*0440*/  IMAD.U32 R5, R5, 0x10000, RZ ;  /* 0x0001000005057824 */ /* 0x020fe400078e00ff */
[----:B------:R-:W-:-:S03]  /*0450*/  IMAD.U32 R13, RZ, RZ, UR6 ;  /* 0x00000006ff0d7e24 */ /* 0x000fc6000f8e00ff */
[----:B------:R-:W-:-:S13]  /*0460*/  FSETP.NEU.FTZ.AND P1, PT, R5, RZ, PT ;  /* 0x000000ff0500720b */ /* 0x000fda0003f3d000 */
[----:B------:R-:W-:-:S04]  /*0470*/  @P1 FSET.BF.GT.FTZ.AND R5, R5, RZ, PT ;  /* 0x000000ff0505120a */ /* 0x000fc80003814000 */
[----:B------:R-:W-:-:S04]  /*0480*/  @P1 F2FP.BF16.F32.PACK_AB R5, RZ, R5 ;  /* 0x00000005ff05123e */ /* 0x000fc800000010ff */
[----:B------:R-:W-:-:S07]  /*0490*/  @P1 PRMT R13, R5, 0x7610, R13 ;  /* 0x00007610050d1816 */ /* 0x000fce000000000d */
.L_x_1537:
[----:B------:R-:W-:Y:S05]  /*04a0*/  BSYNC.RECONVERGENT B0 ;  /* 0x0000000000007941 */ /* 0x000fea0003800200 */
.L_x_1536:
[----:B------:R-:W-:Y:S04]  /*04b0*/  BSSY.RECONVERGENT B0, `(.L_x_1538) ;  /* 0x0000007000007945 */ /* 0x000fe80003800200 */
[----:B------:R-:W-:Y:S05]  /*04c0*/  @P2 BRA `(.L_x_1539) ;  /* 0x0000000000142947 */ /* 0x000fea0003800000 */
[----:B-----5:R-:W-:-:S05]  /*04d0*/  IMAD.U32 R4, R4, 0x10000, RZ ;  /* 0x0001000004047824 */ /* 0x020fca00078e00ff */
[----:B------:R-:W-:-:S13]  /*04e0*/  FSETP.NEU.FTZ.AND P1, PT, R4, RZ, PT ;  /* 0x000000ff0400720b */ /* 0x000fda0003f3d000 */
[----:B------:R-:W-:-:S04]  /*04f0*/  @P1 FSET.BF.GT.FTZ.AND R4, R4, RZ, PT ;  /* 0x000000ff0404120a */ /* 0x000fc80003814000 */
[----:B------:R-:W-:-:S04]  /*0500*/  @P1 F2FP.BF16.F32.PACK_AB R4, RZ, R4 ;  /* 0x00000004ff04123e */ /* 0x000fc800000010ff */
[----:B------:R-:W-:-:S07]  /*0510*/  @P1 PRMT R8, R4, 0x7610, R8 ;  /* 0x0000761004081816 */ /* 0x000fce0000000008 */
.L_x_1539:
[----:B------:R-:W-:Y:S05]  /*0520*/  BSYNC.RECONVERGENT B0 ;  /* 0x0000000000007941 */ /* 0x000fea0003800200 */
.L_x_1538:
[----:B------:R0:W-:Y:S01]  /*0530*/  @!P0 STG.E.U16 desc[UR4][R6.64], R11 ;  /* 0x0000000b06008986 */ /* 0x0001e2000c101504 */
[----:B------:R-:W-:Y:S04]  /*0540*/  BSSY.RECONVERGENT B0, `(.L_x_1540) ;  /* 0x000000c000007945 */ /* 0x000fe80003800200 */
[----:B------:R-:W-:Y:S05]  /*0550*/  @P3 BRA `(.L_x_1541) ;  /* 0x0000000000283947 */ /* 0x000fea0003800000 */
[----:B-----5:R-:W1:Y:S01]  /*0560*/  LDC.64 R4, c[0x0][0x388] ;  /* 0x0000e200ff047b82 */ /* 0x020e620000000a00 */
[----:B0-----:R-:W-:Y:S01]  /*0570*/  LEA R7, R0, R3, 0x9 ;  /* 0x0000000300077211 */ /* 0x001fe200078e48ff */
[----:B------:R-:W-:-:S05]  /*0580*/  VIADD R3, R3, 0x80 ;  /* 0x0000008003037836 */ /* 0x000fca0000000000 */
[----:B------:R-:W-:-:S13]  /*0590*/  ISETP.GE.AND P0, PT, R3, R2, PT ;  /* 0x000000020300720c */ /* 0x000fda0003f06270 */
[----:B------:R-:W-:Y:S02]  /*05a0*/  @!P0 IMAD R11, R0, 0x200, R3 ;  /* 0x00000200000b8824 */ /* 0x000fe400078e0203 */
[----:B------:R-:W-:Y:S02]  /*05b0*/  @!P0 VIADD R3, R3, 0x80 ;  /* 0x0000008003038836 */ /* 0x000fe40000000000 */
[----:B-1----:R-:W-:-:S04]  /*05c0*/  IMAD.WIDE.U32 R6, R7, 0x2, R4 ;  /* 0x0000000207067825 */ /* 0x002fc800078e0004 */
[----:B------:R-:W-:Y:S01]  /*05d0*/  @!P0 IMAD.WIDE.U32 R4, R11, 0x2, R4 ;  /* 0x000000020b048825 */ /* 0x000fe200078e0004 */
[----:B------:R1:W-:Y:S04]  /*05e0*/  STG.E.U16 desc[UR4][R6.64], R9 ;  /* 0x0000000906007986 */ /* 0x0003e8000c101504 */
[----:B------:R1:W-:Y:S02]  /*05f0*/  @!P0 STG.E.U16 desc[UR4][R4.64], R13 ;  /* 0x0000000d04008986 */ /* 0x0003e4000c101504 */
.L_x_1541:
[----:B------:R-:W-:Y:S05]  /*0600*/  BSYNC.RECONVERGENT B0 ;  /* 0x0000000000007941 */ /* 0x000fea0003800200 */
.L_x_1540:
[----:B------:R-:W-:-:S13]  /*0610*/  ISETP.GE.AND P0, PT, R3, R2, PT ;  /* 0x000000020300720c */ /* 0x000fda0003f06270 */
[----:B------:R-:W-:Y:S05]  /*0620*/  @P0 EXIT ;  /* 0x000000000000094d */ /* 0x000fea0003800000 */
[----:B-1---5:R-:W1:Y:S01]  /*0630*/  LDC.64 R4, c[0x0][0x388] ;  /* 0x0000e200ff047b82 */ /* 0x022e620000000a00 */
[----:B------:R-:W-:-:S04]  /*0640*/  IMAD R3, R0, 0x200, R3 ;  /* 0x0000020000037824 */ /* 0x000fc800078e0203 */
[----:B-1----:R-:W-:-:S05]  /*0650*/  IMAD.WIDE.U32 R2, R3, 0x2, R4 ;  /* 0x0000000203027825 */ /* 0x002fca00078e0004 */
[----:B------:R-:W-:Y:S01]  /*0660*/  STG.E.U16 desc[UR4][R2.64], R8 ;  /* 0x0000000802007986 */ /* 0x000fe2000c101504 */
[----:B------:R-:W-:Y:S05]  /*0670*/  EXIT ;  /* 0x000000000000794d */ /* 0x000fea0003800000 */
.L_x_1542:
        /* <DEDUP_REMOVED lines=16> */
.L_x_32319:


//--------------------- .text._ZN2at6native29vectorized_elementwise_kernelILi2ENS0_13BUnaryFunctorIN3c108BFloat16ES4_S4_ZZZNS0_21heaviside_kernel_cudaERNS_18TensorIteratorBaseEENKUlvE_clEvENKUlvE8_clEvEUlS4_S4_E_EESt5arrayIPcLm2EEEEviT0_T1_ --------------------------
	.section	.text._ZN2at6native29vectorized_elementwise_kernelILi2ENS0_13BUnaryFunctorIN3c108BFloat16ES4_S4_ZZZNS0_21heaviside_kernel_cudaERNS_18TensorIteratorBaseEENKUlvE_clEvENKUlvE8_clEvEUlS4_S4_E_EESt5arrayIPcLm2EEEEviT0_T1_,"ax",@progbits
	.align	128
        .global         _ZN2at6native29vectorized_elementwise_kernelILi2ENS0_13BUnaryFunctorIN3c108BFloat16ES4_S4_ZZZNS0_21heaviside_kernel_cudaERNS_18TensorIteratorBaseEENKUlvE_clEvENKUlvE8_clEvEUlS4_S4_E_EESt5arrayIPcLm2EEEEviT0_T1_
        .type           _ZN2at6native29vectorized_elementwise_kernelILi2ENS0_13BUnaryFunctorIN3c108BFloat16ES4_S4_ZZZNS0_21heaviside_kernel_cudaERNS_18TensorIteratorBaseEENKUlvE_clEvENKUlvE8_clEvEUlS4_S4_E_EESt5arrayIPcLm2EEEEviT0_T1_,@function
        .size           _ZN2at6native29vectorized_elementwise_kernelILi2ENS0_13BUnaryFunctorIN3c108BFloat16ES4_S4_ZZZNS0_21heaviside_kernel_cudaERNS_18TensorIteratorBaseEENKUlvE_clEvENKUlvE8_clEvEUlS4_S4_E_EESt5arrayIPcLm2EEEEviT0_T1_,(.L_x_32320 - _ZN2at6native29vectorized_elementwise_kernelILi2ENS0_13BUnaryFunctorIN3c108BFloat16ES4_S4_ZZZNS0_21heaviside_kernel_cudaERNS_18TensorIteratorBaseEENKUlvE_clEvENKUlvE8_clEvEUlS4_S4_E_EESt5arrayIPcLm2EEEEviT0_T1_)
        .other          _ZN2at6native29vectorized_elementwise_kernelILi2ENS0_13BUnaryFunctorIN3c108BFloat16ES4_S4_ZZZNS0_21heaviside_kernel_cudaERNS_18TensorIteratorBaseEENKUlvE_clEvENKUlvE8_clEvEUlS4_S4_E_EESt5arrayIPcLm2EEEEviT0_T1_,@"STO_CUDA_ENTRY STV_DEFAULT"
_ZN2at6native29vectorized_elementwise_kernelILi2ENS0_13BUnaryFunctorIN3c108BFloat16ES4_S4_ZZZNS0_21heaviside_kernel_cudaERNS_18TensorIteratorBaseEENKUlvE_clEvENKUlvE8_clEvEUlS4_S4_E_EESt5arrayIPcLm2EEEEviT0_T1_:
.text._ZN2at6native29vectorized_elementwise_kernelILi2ENS0_13BUnaryFunctorIN3c108BFloat16ES4_S4_ZZZNS0_21heaviside_kernel_cudaERNS_18TensorIteratorBaseEENKUlvE_clEvENKUlvE8_clEvEUlS4_S4_E_EESt5arrayIPcLm2EEEEviT0_T1_:
[----:B------:R-:W-:Y:S01]  /*0000*/  LDC R1, c[0x0][0x37c] ;  /* 0x0000df00ff017b82 */ /* 0x000fe20000000800 */
[----:B------:R-:W0:Y:S01]  /*0010*/  S2R R0, SR_CTAID.X ;  /* 0x0000000000007919 */ /* 0x000e220000002500 */
[----:B------:R-:W1:Y:S01]  /*0020*/  LDCU UR6, c[0x0][0x380] ;  /* 0x00007000ff0677ac */ /* 0x000e620008000800 */
[----:B------:R-:W2:Y:S01]  /*0030*/  LDCU.U16 UR7, c[0x0][0x386] ;  /* 0x000070c0ff0777ac */ /* 0x000ea20008000400 */
[----:B------:R-:W3:Y:S01]  /*0040*/  LDCU.64 UR4, c[0x0][0x358] ;  /* 0x00006b00ff0477ac */ /* 0x000ee20008000a00 */
[----:B--2---:R-:W-:Y:S02]  /*0050*/  IMAD.U32 R11, RZ, RZ, UR7 ;  /* 0x00000007ff0b7e24 */ /* 0x004fe4000f8e00ff */
[----:B0-----:R-:W-:-:S05]  /*0060*/  IMAD.SHL.U32 R0, R0, 0x400, RZ ;  /* 0x0000040000007824 */ /* 0x001fca00078e00ff */
[----:B-1----:R-:W-:-:S04]  /*0070*/  IADD3 R10, PT, PT, -R0, UR6, RZ ;  /* 0x00000006000a7c10 */ /* 0x002fc8000fffe1ff */
[----:B------:R-:W-:-:S13]  /*0080*/  ISETP.GT.U32.AND P0, PT, R10, 0x3ff, PT ;  /* 0x000003ff0a00780c */ /* 0x000fda0003f04070 */
[----:B---3--:R-:W-:Y:S05]  /*0090*/  @P0 BRA `(.L_x_1543) ;  /* 0x0000000c00280947 */ /* 0x008fea0003800000 */
[----:B------:R-:W0:Y:S01]  /*00a0*/  S2R R19, SR_TID.X ;  /* 0x0000000000137919 */ /* 0x000e220000002100 */
[----:B------:R-:W-:Y:S02]  /*00b0*/  PRMT R16, RZ, 0x7610, R16 ;  /* 0x00007610ff107816 */ /* 0x000fe40000000010 */
[----:B0-----:R-:W-:Y:S01]  /*00c0*/  ISETP.GE.U32.AND P0, PT, R19, R10, PT ;  /* 0x0000000a1300720c */ /* 0x001fe20003f06070 */
[----:B------:R-:W-:-:S12]  /*00d0*/  IMAD.MOV.U32 R13, RZ, RZ, R19 ;  /* 0x000000ffff0d7224 */ /* 0x000fd800078e0013 */
[----:B------:R-:W-:-:S05]  /*00e0*/  @!P0 VIADD R19, R13, 0x80 ;  /* 0x000000800d138836 */ /* 0x000fca0000000000 */
[----:B------:R-:W-:-:S13]  /*00f0*/  ISETP.GE.U32.AND P6, PT, R19, R10, PT ;  /* 0x0000000a1300720c */ /* 0x000fda0003fc6070 */
[----:B------:R-:W-:Y:S01]  /*0100*/  @!P6 IMAD.IADD R7, R0, 0x1, R19 ;  /* 0x000000010007e824 */ /* 0x000fe200078e0213 */
[----:B------:R-:W0:Y:S01]  /*0110*/  @!P6 LDC.64 R4, c[0x0][0x390] ;  /* 0x0000e400ff04eb82 */ /* 0x000e220000000a00 */
[----:B------:R-:W-:-:S05]  /*0120*/  @!P6 VIADD R19, R19, 0x80 ;  /* 0x000000801313e836 */ /* 0x000fca0000000000 */
[----:B------:R-:W-:-:S13]  /*0130*/  ISETP.GE.U32.AND P5, PT, R19, R10, PT ;  /* 0x0000000a1300720c */ /* 0x000fda0003fa6070 */
[----:B------:R-:W-:Y:S01]  /*0140*/  @!P5 IMAD.IADD R25, R0, 0x1, R19 ;  /* 0x000000010019d824 */ /* 0x000fe200078e0213 */
[----:B------:R-:W1:Y:S01]  /*0150*/  @!P5 LDC.64 R22, c[0x0][0x390] ;  /* 0x0000e400ff16db82 */ /* 0x000e620000000a00 */
[----:B------:R-:W-:Y:S02]  /*0160*/  @!P5 VIADD R19, R19, 0x80 ;  /* 0x000000801313d836 */ /* 0x000fe40000000000 */
[----:B0-----:R-:W-:-:S03]  /*0170*/  @!P6 IMAD.WIDE.U32 R4, R7, 0x2, R4 ;  /* 0x000000020704e825 */ /* 0x001fc600078e0004 */
[C---:B------:R-:W-:Y:S02]  /*0180*/  ISETP.GE.U32.AND P4, PT, R19.reuse, R10, PT ;  /* 0x0000000a1300720c */ /* 0x040fe40003f86070 */
[----:B------:R-:W5:Y:S11]  /*0190*/  @!P6 LDG.E.U16 R16, desc[UR4][R4.64] ;  /* 0x000000040410e981 */ /* 0x000f76000c1e1500 */
[----:B------:R-:W-:Y:S01]  /*01a0*/  @!P4 IMAD.IADD R27, R0, 0x1, R19 ;  /* 0x00000001001bc824 */ /* 0x000fe200078e0213 */
[----:B------:R-:W0:Y:S01]  /*01b0*/  @!P4 LDC.64 R2, c[0x0][0x390] ;  /* 0x0000e400ff02cb82 */ /* 0x000e220000000a00 */
[----:B------:R-:W-:-:S05]  /*01c0*/  @!P4 VIADD R19, R19, 0x80 ;  /* 0x000000801313c836 */ /* 0x000fca0000000000 */
[----:B------:R-:W-:-:S13]  /*01d0*/  ISETP.GE.U32.AND P3, PT, R19, R10, PT ;  /* 0x0000000a1300720c */ /* 0x000fda0003f66070 */
[----:B------:R-:W-:Y:S01]  /*01e0*/  @!P3 IMAD.IADD R15, R0, 0x1, R19 ;  /* 0x00000001000fb824 */ /* 0x000fe200078e0213 */
[----:B------:R-:W2:Y:S01]  /*01f0*/  @!P3 LDC.64 R8, c[0x0][0x390] ;  /* 0x0000e400ff08bb82 */ /* 0x000ea20000000a00 */
[----:B------:R-:W-:-:S05]  /*0200*/  @!P3 VIADD R19, R19, 0x80 ;  /* 0x000000801313b836 */ /* 0x000fca0000000000 */
[----:B------:R-:W-:-:S13]  /*0210*/  ISETP.GE.U32.AND P2, PT, R19, R10, PT ;  /* 0x0000000a1300720c */ /* 0x000fda0003f46070 */
[----:B------:R-:W-:Y:S01]  /*0220*/  @!P2 IMAD.IADD R21, R0, 0x1, R19 ;  /* 0x000000010015a824 */ /* 0x000fe200078e0213 */
[----:B------:R-:W-:Y:S01]  /*0230*/  PRMT R12, RZ, 0x7610, R12 ;  /* 0x00007610ff0c7816 */ /* 0x000fe2000000000c */
[----:B------:R-:W-:Y:S01]  /*0240*/  @!P2 VIADD R19, R19, 0x80 ;  /* 0x000000801313a836 */ /* 0x000fe20000000000 */
[----:B------:R-:W3:Y:S04]  /*0250*/  @!P2 LDC.64 R6, c[0x0][0x390] ;  /* 0x0000e400ff06ab82 */ /* 0x000ee80000000a00 */
[----:B------:R-:W-:Y:S01]  /*0260*/  ISETP.GE.U32.AND P1, PT, R19, R10, PT ;  /* 0x0000000a1300720c */ /* 0x000fe20003f26070 */
[----:B--2---:R-:W-:Y:S01]  /*0270*/  @!P3 IMAD.WIDE.U32 R8, R15, 0x2, R8 ;  /* 0x000000020f08b825 */ /* 0x004fe200078e0008 */
[----:B------:R-:W-:-:S03]  /*0280*/  PRMT R15, RZ, 0x7610, R15 ;  /* 0x00007610ff0f7816 */ /* 0x000fc6000000000f */
[----:B-1----:R-:W-:-:S03]  /*0290*/  @!P5 IMAD.WIDE.U32 R22, R25, 0x2, R22 ;  /* 0x000000021916d825 */ /* 0x002fc600078e0016 */
[----:B------:R1:W5:Y:S01]  /*02a0*/  @!P3 LDG.E.U16 R15, desc[UR4][R8.64] ;  /* 0x00000004080fb981 */ /* 0x000362000c1e1500 */
[----:B0-----:R-:W-:-:S03]  /*02b0*/  @!P4 IMAD.WIDE.U32 R24, R27, 0x2, R2 ;  /* 0x000000021b18c825 */ /* 0x001fc600078e0002 */
[----:B------:R0:W5:Y:S01]  /*02c0*/  @!P5 LDG.E.U16 R12, desc[UR4][R22.64] ;  /* 0x00000004160cd981 */ /* 0x000162000c1e1500 */
[----:B------:R-:W2:Y:S01]  /*02d0*/  @!P1 LDC.64 R2, c[0x0][0x390] ;  /* 0x0000e400ff029b82 */ /* 0x000ea20000000a00 */
[----:B------:R-:W-:Y:S02]  /*02e0*/  @!P1 IMAD.IADD R17, R0, 0x1, R19 ;  /* 0x0000000100119824 */ /* 0x000fe400078e0213 */
[----:B------:R-:W-:-:S05]  /*02f0*/  @!P1 VIADD R19, R19, 0x80 ;  /* 0x0000008013139836 */ /* 0x000fca0000000000 */
[----:B-1----:R-:W1:Y:S01]  /*0300*/  @!P0 LDC.64 R8, c[0x0][0x390] ;  /* 0x0000e400ff088b82 */ /* 0x002e620000000a00 */
[----:B------:R-:W-:Y:S02]  /*0310*/  ISETP.GE.U32.AND P6, PT, R19, R10, PT ;  /* 0x0000000a1300720c */ /* 0x000fe40003fc6070 */
[----:B0-----:R-:W-:-:S11]  /*0320*/  PRMT R22, RZ, 0x7610, R22 ;  /* 0x00007610ff167816 */ /* 0x001fd60000000016 */
[----:B------:R-:W-:Y:S01]  /*0330*/  @!P6 IMAD.IADD R27, R0, 0x1, R19 ;  /* 0x00000001001be824 */ /* 0x000fe200078e0213 */
[----:B------:R-:W0:Y:S01]  /*0340*/  @!P6 LDC.64 R4, c[0x0][0x390] ;  /* 0x0000e400ff04eb82 */ /* 0x000e220000000a00 */
[----:B--2---:R-:W-:-:S04]  /*0350*/  @!P1 IMAD.WIDE.U32 R18, R17, 0x2, R2 ;  /* 0x0000000211129825 */ /* 0x004fc800078e0002 */
[----:B------:R-:W-:-:S04]  /*0360*/  @!P0 IMAD.IADD R3, R0, 0x1, R13 ;  /* 0x0000000100038824 */ /* 0x000fc800078e020d */
[----:B-1----:R-:W-:-:S05]  /*0370*/  @!P0 IMAD.WIDE.U32 R8, R3, 0x2, R8 ;  /* 0x0000000203088825 */ /* 0x002fca00078e0008 */
[----:B------:R-:W5:Y:S01]  /*0380*/  @!P0 LDG.E.U16 R22, desc[UR4][R8.64] ;  /* 0x0000000408168981 */ /* 0x000f62000c1e1500 */
[----:B------:R-:W-:Y:S01]  /*0390*/  ISETP.GE.U32.AND P0, PT, R13, R10, PT ;  /* 0x0000000a0d00720c */ /* 0x000fe20003f06070 */
[----:B---3--:R-:W-:Y:S01]  /*03a0*/  @!P2 IMAD.WIDE.U32 R6, R21, 0x2, R6 ;  /* 0x000000021506a825 */ /* 0x008fe200078e0006 */
[----:B------:R-:W-:Y:S02]  /*03b0*/  PRMT R17, RZ, 0x7610, R17 ;  /* 0x00007610ff117816 */ /* 0x000fe40000000011 */
[----:B------:R-:W-:Y:S01]  /*03c0*/  PRMT R14, RZ, 0x7610, R14 ;  /* 0x00007610ff0e7816 */ /* 0x000fe2000000000e */
[----:B------:R-:W-:-:S03]  /*03d0*/  VIADD R23, R13, 0x100 ;  /* 0x000001000d177836 */ /* 0x000fc60000000000 */
[----:B------:R1:W5:Y:S05]  /*03e0*/  @!P2 LDG.E.U16 R17, desc[UR4][R6.64] ;  /* 0x000000040611a981 */ /* 0x00036a000c1e1500 */
[----:B------:R-:W2:Y:S01]  /*03f0*/  @!P0 LDC.64 R2, c[0x0][0x388] ;  /* 0x0000e200ff028b82 */ /* 0x000ea20000000a00 */
[--C-:B0-----:R-:W-:Y:S01]  /*0400*/  @!P6 IMAD.WIDE.U32 R20, R27, 0x2, R4.reuse ;  /* 0x000000021b14e825 */ /* 0x101fe200078e0004 */
[----:B------:R-:W-:Y:S01]  /*0410*/  PRMT R4, RZ, 0x7610, R4 ;  /* 0x00007610ff047816 */ /* 0x000fe20000000004 */
[----:B------:R-:W-:Y:S01]  /*0420*/  BSSY.RECONVERGENT B0, `(.L_x_1544) ;  /* 0x0000015000007945 */ /* 0x000fe20003800200 */
[----:B------:R-:W-:Y:S01]  /*0430*/  PRMT R5, RZ, 0x7610, R5 ;  /* 0x00007610ff057816 */ /* 0x000fe20000000005 */
[----:B-1----:R-:W-:Y:S01]  /*0440*/  VIADD R7, R13, 0x180 ;  /* 0x000001800d077836 */ /* 0x002fe20000000000 */
[----:B------:R-:W5:Y:S04]  /*0450*/  @!P4 LDG.E.U16 R14, desc[UR4][R24.64] ;  /* 0x00000004180ec981 */ /* 0x000f68000c1e1500 */
[----:B------:R0:W5:Y:S04]  /*0460*/  @!P1 LDG.E.U16 R4, desc[UR4][R18.64] ;  /* 0x0000000412049981 */ /* 0x000168000c1e1500 */
[----:B------:R1:W5:Y:S01]  /*0470*/  @!P6 LDG.E.U16 R5, desc[UR4][R20.64] ;  /* 0x000000041405e981 */ /* 0x000362000c1e1500 */
[----:B------:R-:W-:Y:S01]  /*0480*/  ISETP.GE.U32.AND P2, PT, R7, R10, PT ;  /* 0x0000000a0700720c */ /* 0x000fe20003f46070 */
[----:B0-----:R-:W-:-:S02]  /*0490*/  VIADD R19, R13, 0x200 ;  /* 0x000002000d137836 */ /* 0x001fc40000000000 */
[----:B-1----:R-:W-:-:S03]  /*04a0*/  VIADD R21, R13, 0x280 ;  /* 0x000002800d157836 */ /* 0x002fc60000000000 */
[-C--:B------:R-:W-:Y:S01]  /*04b0*/  ISETP.GE.U32.AND P3, PT, R19, R10.reuse, PT ;  /* 0x0000000a1300720c */ /* 0x080fe20003f66070 */
[----:B------:R-:W-:Y:S01]  /*04c0*/  VIADD R19, R13, 0x80 ;  /* 0x000000800d137836 */ /* 0x000fe20000000000 */
[-C--:B------:R-:W-:Y:S01]  /*04d0*/  ISETP.GE.U32.AND P1, PT, R23, R10.reuse, PT ;  /* 0x0000000a1700720c */ /* 0x080fe20003f26070 */
[----:B------:R-:W-:Y:S01]  /*04e0*/  VIADD R7, R13, 0x300 ;  /* 0x000003000d077836 */ /* 0x000fe20000000000 */
[----:B------:R-:W-:Y:S01]  /*04f0*/  ISETP.GE.U32.AND P4, PT, R21, R10, PT ;  /* 0x0000000a1500720c */ /* 0x000fe20003f86070 */
[----:B------:R-:W-:-:S12]  /*0500*/  @P0 BRA `(.L_x_1545) ;  /* 0x0000000000180947 */ /* 0x000fd80003800000 */
[----:B-----5:R-:W-:Y:S02]  /*0510*/  IMAD.U32 R22, R22, 0x10000, RZ ;  /* 0x0001000016167824 */ /* 0x020fe400078e00ff */
[----:B------:R-:W-:-:S03]  /*0520*/  IMAD.U32 R21, RZ, RZ, UR7 ;  /* 0x00000007ff157e24 */ /* 0x000fc6000f8e00ff */
[----:B------:R-:W-:-:S13]  /*0530*/  FSETP.NEU.FTZ.AND P5, PT, R22, RZ, PT ;  /* 0x000000ff1600720b */ /* 0x000fda0003fbd000 */
[----:B------:R-:W-:-:S04]  /*0540*/  @P5 FSET.BF.GT.FTZ.AND R6, R22, RZ, PT ;  /* 0x000000ff1606520a */ /* 0x000fc80003814000 */
[----:B------:R-:W-:-:S04]  /*0550*/  @P5 F2FP.BF16.F32.PACK_AB R6, RZ, R6 ;  /* 0x00000006ff06523e */ /* 0x000fc800000010ff */
[----:B------:R-:W-:-:S07]  /*0560*/  @P5 PRMT R21, R6, 0x7610, R21 ;  /* 0x0000761006155816 */ /* 0x000fce0000000015 */
.L_x_1545:
[----:B------:R-:W-:Y:S05]  /*0570*/  BSYNC.RECONVERGENT B0 ;  /* 0x0000000000007941 */ /* 0x000fea0003800200 */
.L_x_1544:
[-C--:B------:R-:W-:Y:S01]  /*0580*/  ISETP.GE.U32.AND P6, PT, R19, R10.reuse, PT ;  /* 0x0000000a1300720c */ /* 0x080fe20003fc6070 */
[----:B------:R-:W-:Y:S01]  /*0590*/  BSSY.RECONVERGENT B0, `(.L_x_1546) ;  /* 0x000000a000007945 */ /* 0x000fe20003800200 */
[----:B------:R-:W-:Y:S01]  /*05a0*/  ISETP.GE.U32.AND P5, PT, R7, R10, PT ;  /* 0x0000000a0700720c */ /* 0x000fe20003fa6070 */
[----:B------:R-:W-:-:S10]  /*05b0*/  VIADD R7, R13, 0x380 ;  /* 0x000003800d077836 */ /* 0x000fd40000000000 */
[----:B------:R-:W-:Y:S05]  /*05c0*/  @P6 BRA `(.L_x_1547) ;  /* 0x0000000000186947 */ /* 0x000fea0003800000 */
[----:B-----5:R-:W-:Y:S02]  /*05d0*/  IMAD.U32 R16, R16, 0x10000, RZ ;  /* 0x0001000010107824 */ /* 0x020fe400078e00ff */
[----:B------:R-:W-:-:S03]  /*05e0*/  IMAD.U32 R9, RZ, RZ, UR7 ;  /* 0x00000007ff097e24 */ /* 0x000fc6000f8e00ff */
[----:B------:R-:W-:-:S13]  /*05f0*/  FSETP.NEU.FTZ.AND P6, PT, R16, RZ, PT ;  /* 0x000000ff1000720b */ /* 0x000fda0003fdd000 */
[----:B------:R-:W-:-:S04]  /*0600*/  @P6 FSET.BF.GT.FTZ.AND R6, R16, RZ, PT ;  /* 0x000000ff1006620a */ /* 0x000fc80003814000 */
[----:B------:R-:W-:-:S04]  /*0610*/  @P6 F2FP.BF16.F32.PACK_AB R6, RZ, R6 ;  /* 0x00000006ff06623e */ /* 0x000fc800000010ff */
[----:B------:R-:W-:-:S07]  /*0620*/  @P6 PRMT R9, R6, 0x7610, R9 ;  /* 0x0000761006096816 */ /* 0x000fce0000000009 */
.L_x_1547:
[----:B------:R-:W-:Y:S05]  /*0630*/  BSYNC.RECONVERGENT B0 ;  /* 0x0000000000007941 */ /* 0x000fea0003800200 */
.L_x_1546:
[----:B------:R-:W-:Y:S01]  /*0640*/  ISETP.GE.U32.AND P6, PT, R7, R10, PT ;  /* 0x0000000a0700720c */ /* 0x000fe20003fc6070 */
[----:B------:R-:W-:Y:S01]  /*0650*/  @!P0 IMAD.IADD R7, R0, 0x1, R13 ;  /* 0x0000000100078824 */ /* 0x000fe200078e020d */
[----:B------:R-:W-:Y:S03]  /*0660*/  BSSY.RECONVERGENT B0, `(.L_x_1548) ;  /* 0x0000009000007945 */ /* 0x000fe60003800200 */
[----:B--2---:R-:W-:Y:S01]  /*0670*/  @!P0 IMAD.WIDE.U32 R2, R7, 0x2, R2 ;  /* 0x0000000207028825 */ /* 0x004fe200078e0002 */
[----:B------:R-:W-:Y:S07]  /*0680*/  @P1 BRA `(.L_x_1549) ;  /* 0x0000000000181947 */ /* 0x000fee0003800000 */
[----:B-----5:R-:W-:-:S05]  /*0690*/  IMAD.U32 R12, R12, 0x10000, RZ ;  /* 0x000100000c0c7824 */ /* 0x020fca00078e00ff */
[----:B------:R-:W-:-:S13]  /*06a0*/  FSETP.NEU.FTZ.AND P1, PT, R12, RZ, PT ;  /* 0x000000ff0c00720b */ /* 0x000fda0003f3d000 */
[----:B------:R-:W-:Y:S01]  /*06b0*/  @P1 FSET.BF.GT.FTZ.AND R6, R12, RZ, PT ;  /* 0x000000ff0c06120a */ /* 0x000fe20003814000 */
[----:B------:R-:W-:-:S03]  /*06c0*/  IMAD.U32 R12, RZ, RZ, UR7 ;  /* 0x00000007ff0c7e24 */ /* 0x000fc6000f8e00ff */
[----:B------:R-:W-:-:S04]  /*06d0*/  @P1 F2FP.BF16.F32.PACK_AB R6, RZ, R6 ;  /* 0x00000006ff06123e */ /* 0x000fc800000010ff */
[----:B------:R-:W-:-:S07]  /*06e0*/  @P1 PRMT R12, R6, 0x7610, R12 ;  /* 0x00007610060c1816 */ /* 0x000fce000000000c */
.L_x_1549:
[----:B------:R-:W-:Y:S05]  /*06f0*/  BSYNC.RECONVERGENT B0 ;  /* 0x0000000000007941 */ /* 0x000fea0003800200 */
.L_x_1548:
        /* <DEDUP_REMOVED lines=8> */
.L_x_1551:
[----:B------:R-:W-:Y:S05]  /*0780*/  BSYNC.RECONVERGENT B0 ;  /* 0x0000000000007941 */ /* 0x000fea0003800200 */
.L_x_1550:
        /* <DEDUP_REMOVED lines=8> */
.L_x_1553:
[----:B------:R-:W-:Y:S05]  /*0810*/  BSYNC.RECONVERGENT B0 ;  /* 0x0000000000007941 */ /* 0x000fea0003800200 */
.L_x_1552:
        /* <DEDUP_REMOVED lines=8> */
.L_x_1555:
[----:B------:R-:W-:Y:S05]  /*08a0*/  BSYNC.RECONVERGENT B0 ;  /* 0x0000000000007941 */ /* 0x000fea0003800200 */
.L_x_1554:
        /* <DEDUP_REMOVED lines=8> */
.L_x_1557:
[----:B------:R-:W-:Y:S05]  /*0930*/  BSYNC.RECONVERGENT B0 ;  /* 0x0000000000007941 */ /* 0x000fea0003800200 */
.L_x_1556:
[----:B------:R-:W-:Y:S04]  /*0940*/  BSSY.RECONVERGENT B0, `(.L_x_1558) ;  /* 0x0000007000007945 */ /* 0x000fe80003800200 */
[----:B------:R-:W-:Y:S05]  /*0950*/  @P6 BRA `(.L_x_1559) ;  /* 0x0000000000146947 */ /* 0x000fea0003800000 */
[----:B-----5:R-:W-:-:S05]  /*0960*/  IMAD.U32 R5, R5, 0x10000, RZ ;  /* 0x0001000005057824 */ /* 0x020fca00078e00ff */
[----:B------:R-:W-:-:S13]  /*0970*/  FSETP.NEU.FTZ.AND P1, PT, R5, RZ, PT ;  /* 0x000000ff0500720b */ /* 0x000fda0003f3d000 */
[----:B------:R-:W-:-:S04]  /*0980*/  @P1 FSET.BF.GT.FTZ.AND R5, R5, RZ, PT ;  /* 0x000000ff0505120a */ /* 0x000fc80003814000 */
[----:B------:R-:W-:-:S04]  /*0990*/  @P1 F2FP.BF16.F32.PACK_AB R5, RZ, R5 ;  /* 0x00000005ff05123e */ /* 0x000fc800000010ff */
[----:B------:R-:W-:-:S07]  /*09a0*/  @P1 PRMT R11, R5, 0x7610, R11 ;  /* 0x00007610050b1816 */ /* 0x000fce000000000b */
.L_x_1559:
[----:B------:R-:W-:Y:S05]  /*09b0*/  BSYNC.RECONVERGENT B0 ;  /* 0x0000000000007941 */ /* 0x000fea0003800200 */
.L_x_1558:
[----:B------:R-:W-:Y:S01]  /*09c0*/  @!P0 IMAD.MOV.U32 R13, RZ, RZ, R19 ;  /* 0x000000ffff0d8224 */ /* 0x000fe200078e0013 */
[----:B------:R0:W-:Y:S01]  /*09d0*/  @!P0 STG.E.U16 desc[UR4][R2.64], R21 ;  /* 0x0000001502008986 */ /* 0x0001e2000c101504 */
[----:B------:R-:W-:Y:S04]  /*09e0*/  BSSY.RECONVERGENT B0, `(.L_x_1560) ;  /* 0x000002d000007945 */ /* 0x000fe80003800200 */
[----:B------:R-:W-:Y:S01]  /*09f0*/  BSSY.RELIABLE B1, `(.L_x_1561) ;  /* 0x0000025000017945 */ /* 0x000fe20003800100 */
[----:B------:R-:W-:-:S13]  /*0a00*/  ISETP.GE.U32.AND P0, PT, R13, R10, PT ;  /* 0x0000000a0d00720c */ /* 0x000fda0003f06070 */
[----:B0-----:R-:W-:Y:S05]  /*0a10*/  @P0 BRA `(.L_x_1562) ;  /* 0x0000000000300947 */ /* 0x001fea0003800000 */
[----:B------:R-:W0:Y:S01]  /*0a20*/  LDC.64 R2, c[0x0][0x388] ;  /* 0x0000e200ff027b82 */ /* 0x000e220000000a00 */
[----:B-----5:R-:W-:Y:S02]  /*0a30*/  IMAD.IADD R5, R0, 0x1, R13 ;  /* 0x0000000100057824 */ /* 0x020fe400078e020d */
        /* <DEDUP_REMOVED lines=10> */
.L_x_1562:
[----:B------:R-:W-:-:S13]  /*0ae0*/  ISETP.GE.U32.AND P0, PT, R13, R10, PT ;  /* 0x0000000a0d00720c */ /* 0x000fda0003f06070 */
[----:B------:R-:W-:Y:S05]  /*0af0*/  @P0 BRA `(.L_x_1564) ;  /* 0x0000000000300947 */ /* 0x000fea0003800000 */
[----:B0-----:R-:W0:Y:S01]  /*0b00*/  LDC.64 R2, c[0x0][0x388] ;  /* 0x0000e200ff027b82 */ /* 0x001e220000000a00 */
[----:B-----5:R-:W-:Y:S02]  /*0b10*/  IMAD.IADD R5, R0, 0x1, R13 ;  /* 0x0000000100057824 */ /* 0x020fe400078e020d */
[----:B------:R-:W-:Y:S02]  /*0b20*/  VIADD R13, R13, 0x80 ;  /* 0x000000800d0d7836 */ /* 0x000fe40000000000 */
[----:B0-----:R-:W-:-:S05]  /*0b30*/  IMAD.WIDE.U32 R2, R5, 0x2, R2 ;  /* 0x0000000205027825 */ /* 0x001fca00078e0002 */
[----:B------:R1:W-:Y:S02]  /*0b40*/  STG.E.U16 desc[UR4][R2.64], R6 ;  /* 0x0000000602007986 */ /* 0x0003e4000c101504 */
.L_x_1563:
[----:B------:R-:W-:-:S13]  /*0b50*/  ISETP.GE.U32.AND P0, PT, R13, R10, PT ;  /* 0x0000000a0d00720c */ /* 0x000fda0003f06070 */
[----:B------:R-:W-:Y:S05]  /*0b60*/  @P0 BRA `(.L_x_1565) ;  /* 0x0000000000340947 */ /* 0x000fea0003800000 */
[----:B01----:R-:W0:Y:S01]  /*0b70*/  LDC.64 R2, c[0x0][0x388] ;  /* 0x0000e200ff027b82 */ /* 0x003e220000000a00 */
[----:B------:R-:W-:Y:S02]  /*0b80*/  IMAD.IADD R5, R0, 0x1, R13 ;  /* 0x0000000100057824 */ /* 0x000fe400078e020d */
[----:B------:R-:W-:Y:S02]  /*0b90*/  VIADD R13, R13, 0x80 ;  /* 0x000000800d0d7836 */ /* 0x000fe40000000000 */
[----:B0-----:R-:W-:-:S05]  /*0ba0*/  IMAD.WIDE.U32 R2, R5, 0x2, R2 ;  /* 0x0000000205027825 */ /* 0x001fca00078e0002 */
[----:B------:R1:W-:Y:S02]  /*0bb0*/  STG.E.U16 desc[UR4][R2.64], R8 ;  /* 0x0000000802007986 */ /* 0x0003e4000c101504 */
.L_x_1564:
[----:B------:R-:W-:-:S13]  /*0bc0*/  ISETP.GE.U32.AND P0, PT, R13, R10, PT ;  /* 0x0000000a0d00720c */ /* 0x000fda0003f06070 */
[----:B------:R-:W-:Y:S05]  /*0bd0*/  @P0 BREAK.RELIABLE B1 ;  /* 0x0000000000010942 */ /* 0x000fea0003800100 */
[----:B------:R-:W-:Y:S05]  /*0be0*/  @P0 BRA `(.L_x_1566) ;  /* 0x0000000000300947 */ /* 0x000fea0003800000 */
[----:B01----:R-:W0:Y:S01]  /*0bf0*/  LDC.64 R2, c[0x0][0x388] ;  /* 0x0000e200ff027b82 */ /* 0x003e220000000a00 */
[----:B-----5:R-:W-:Y:S02]  /*0c00*/  IMAD.IADD R5, R0, 0x1, R13 ;  /* 0x0000000100057824 */ /* 0x020fe400078e020d */
[----:B------:R-:W-:Y:S02]  /*0c10*/  VIADD R13, R13, 0x80 ;  /* 0x000000800d0d7836 */ /* 0x000fe40000000000 */
[----:B0-----:R-:W-:-:S05]  /*0c20*/  IMAD.WIDE.U32 R2, R5, 0x2, R2 ;  /* 0x0000000205027825 */ /* 0x001fca00078e0002 */
[----:B------:R2:W-:Y:S02]  /*0c30*/  STG.E.U16 desc[UR4][R2.64], R7 ;  /* 0x0000000702007986 */ /* 0x0005e4000c101504 */
.L_x_1565:
[----:B------:R-:W-:Y:S05]  /*0c40*/  BSYNC.RELIABLE B1 ;  /* 0x0000000000017941 */ /* 0x000fea0003800100 */
.L_x_1561:
[----:B------:R-:W-:-:S13]  /*0c50*/  ISETP.GE.U32.AND P0, PT, R13, R10, PT ;  /* 0x0000000a0d00720c */ /* 0x000fda0003f06070 */
[----:B012---:R-:W0:Y:S01]  /*0c60*/  @!P0 LDC.64 R2, c[0x0][0x388] ;  /* 0x0000e200ff028b82 */ /* 0x007e220000000a00 */
[----:B------:R-:W-:Y:S02]  /*0c70*/  @!P0 IMAD.IADD R5, R0, 0x1, R13 ;  /* 0x0000000100058824 */ /* 0x000fe400078e020d */
[----:B------:R-:W-:Y:S02]  /*0c80*/  @!P0 VIADD R13, R13, 0x80 ;  /* 0x000000800d0d8836 */ /* 0x000fe40000000000 */
[----:B0-----:R-:W-:-:S05]  /*0c90*/  @!P0 IMAD.WIDE.U32 R2, R5, 0x2, R2 ;  /* 0x0000000205028825 */ /* 0x001fca00078e0002 */
[----:B------:R2:W-:Y:S02]  /*0ca0*/  @!P0 STG.E.U16 desc[UR4][R2.64], R4 ;  /* 0x0000000402008986 */ /* 0x0005e4000c101504 */
.L_x_1566:
[----:B------:R-:W-:Y:S05]  /*0cb0*/  BSYNC.RECONVERGENT B0 ;  /* 0x0000000000007941 */ /* 0x000fea0003800200 */
.L_x_1560:
[----:B------:R-:W-:Y:S05]  /*0cc0*/  WARPSYNC.ALL ;  /* 0x0000000000007948 */ /* 0x000fea0003800000 */
[----:B------:R-:W-:-:S13]  /*0cd0*/  ISETP.GE.U32.AND P0, PT, R13, R10, PT ;  /* 0x0000000a0d00720c */ /* 0x000fda0003f06070 */
[----:B------:R-:W-:Y:S05]  /*0ce0*/  @P0 EXIT ;  /* 0x000000000000094d */ /* 0x000fea0003800000 */
[----:B012---:R-:W0:Y:S01]  /*0cf0*/  LDC.64 R2, c[0x0][0x388] ;  /* 0x0000e200ff027b82 */ /* 0x007e220000000a00 */
[----:B------:R-:W-:-:S04]  /*0d00*/  IMAD.IADD R13, R0, 0x1, R13 ;  /* 0x00000001000d7824 */ /* 0x000fc800078e020d */
[----:B0-----:R-:W-:-:S05]  /*0d10*/  IMAD.WIDE.U32 R2, R13, 0x2, R2 ;  /* 0x000000020d027825 */ /* 0x001fca00078e0002 */
[----:B------:R-:W-:Y:S01]  /*0d20*/  STG.E.U16 desc[UR4][R2.64], R11 ;  /* 0x0000000b02007986 */ /* 0x000fe2000c101504 */
[----:B------:R-:W-:Y:S05]  /*0d30*/  EXIT ;  /* 0x000000000000794d */ /* 0x000fea0003800000 */
.L_x_1543:
[----:B------:R-:W0:Y:S01]  /*0d40*/  S2R R2, SR_TID.X ;  /* 0x0000000000027919 */ /* 0x000e220000002100 */
[----:B------:R-:W1:Y:S02]  /*0d50*/  LDC.64 R4, c[0x0][0x390] ;  /* 0x0000e400ff047b82 */ /* 0x000e640000000a00 */
[----:B-1----:R-:W-:-:S04]  /*0d60*/  IMAD.WIDE.U32 R4, R0, 0x2, R4 ;  /* 0x0000000200047825 */ /* 0x002fc800078e0004 */
[----:B0-----:R-:W-:-:S05]  /*0d70*/  IMAD.WIDE.U32 R4, R2, 0x4, R4 ;  /* 0x0000000402047825 */ /* 0x001fca00078e0004 */
[----:B------:R-:W2:Y:S04]  /*0d80*/  LDG.E R3, desc[UR4][R4.64] ;  /* 0x0000000404037981 */ /* 0x000ea8000c1e1900 */
[----:B------:R-:W3:Y:S04]  /*0d90*/  LDG.E R6, desc[UR4][R4.64+0x200] ;  /* 0x0002000404067981 */ /* 0x000ee8000c1e1900 */
[----:B------:R-:W4:Y:S04]  /*0da0*/  LDG.E R7, desc[UR4][R4.64+0x400] ;  /* 0x0004000404077981 */ /* 0x000f28000c1e1900 */
[----:B------:R0:W5:Y:S02]  /*0db0*/  LDG.E R8, desc[UR4][R4.64+0x600] ;  /* 0x0006000404087981 */ /* 0x000164000c1e1900 */
[----:B0-----:R-:W0:Y:S02]  /*0dc0*/  LDC.64 R4, c[0x0][0x388] ;  /* 0x0000e200ff047b82 */ /* 0x001e240000000a00 */
[----:B0-----:R-:W-:-:S04]  /*0dd0*/  IMAD.WIDE.U32 R4, R0, 0x2, R4 ;  /* 0x0000000200047825 */ /* 0x001fc800078e0004 */
[----:B------:R-:W-:Y:S02]  /*0de0*/  IMAD.U32 R0, RZ, RZ, UR7 ;  /* 0x00000007ff007e24 */ /* 0x000fe4000f8e00ff */
[----:B------:R-:W-:-:S04]  /*0df0*/  IMAD.WIDE.U32 R4, R2, 0x4, R4 ;  /* 0x0000000402047825 */ /* 0x000fc800078e0004 */
[C---:B--2---:R-:W-:Y:S01]  /*0e00*/  IMAD.U32 R9, R3.reuse, 0x10000, RZ ;  /* 0x0001000003097824 */ /* 0x044fe200078e00ff */
[----:B------:R-:W-:Y:S01]  /*0e10*/  PRMT R3, R3, 0x7632, R3 ;  /* 0x0000763203037816 */ /* 0x000fe20000000003 */
[----:B---3--:R-:W-:-:S03]  /*0e20*/  IMAD.U32 R12, R6, 0x10000, RZ ;  /* 0x00010000060c7824 */ /* 0x008fc600078e00ff */
[----:B------:R-:W-:Y:S01]  /*0e30*/  FSETP.NEU.FTZ.AND P3, PT, R9, RZ, PT ;  /* 0x000000ff0900720b */ /* 0x000fe20003f7d000 */
[----:B------:R-:W-:Y:S01]  /*0e40*/  IMAD.U32 R10, R3, 0x10000, RZ ;  /* 0x00010000030a7824 */ /* 0x000fe200078e00ff */
[----:B------:R-:W-:Y:S01]  /*0e50*/  PRMT R6, R6, 0x7632, R6 ;  /* 0x0000763206067816 */ /* 0x000fe20000000006 */
[----:B------:R-:W-:Y:S01]  /*0e60*/  IMAD.U32 R3, RZ, RZ, UR7 ;  /* 0x00000007ff037e24 */ /* 0x000fe2000f8e00ff */
[----:B------:R-:W-:Y:S02]  /*0e70*/  FSETP.NEU.FTZ.AND P1, PT, R12, RZ, PT ;  /* 0x000000ff0c00720b */ /* 0x000fe40003f3d000 */
[----:B------:R-:W-:Y:S01]  /*0e80*/  FSETP.NEU.FTZ.AND P2, PT, R10, RZ, PT ;  /* 0x000000ff0a00720b */ /* 0x000fe20003f5d000 */
[----:B------:R-:W-:Y:S01]  /*0e90*/  IMAD.U32 R6, R6, 0x10000, RZ ;  /* 0x0001000006067824 */ /* 0x000fe200078e00ff */
[----:B-----5:R-:W-:-:S04]  /*0ea0*/  PRMT R13, R8, 0x7632, R13 ;  /* 0x00007632080d7816 */ /* 0x020fc8000000000d */
[----:B------:R-:W-:Y:S01]  /*0eb0*/  FSETP.NEU.FTZ.AND P0, PT, R6, RZ, PT ;  /* 0x000000ff0600720b */ /* 0x000fe20003f1d000 */
[----:B------:R-:W-:Y:S01]  /*0ec0*/  IMAD.U32 R13, R13, 0x10000, RZ ;  /* 0x000100000d0d7824 */ /* 0x000fe200078e00ff */
[----:B------:R-:W-:-:S03]  /*0ed0*/  @P3 FSET.BF.GT.FTZ.AND R9, R9, RZ, PT ;  /* 0x000000ff0909320a */ /* 0x000fc60003814000 */
[----:B------:R-:W-:Y:S02]  /*0ee0*/  @P1 FSET.BF.GT.FTZ.AND R12, R12, RZ, PT ;  /* 0x000000ff0c0c120a */ /* 0x000fe40003814000 */
[----:B------:R-:W-:Y:S02]  /*0ef0*/  @P2 FSET.BF.GT.FTZ.AND R10, R10, RZ, PT ;  /* 0x000000ff0a0a220a */ /* 0x000fe40003814000 */
[----:B------:R-:W-:Y:S02]  /*0f00*/  @P3 F2FP.BF16.F32.PACK_AB R9, RZ, R9 ;  /* 0x00000009ff09323e */ /* 0x000fe400000010ff */
[----:B------:R-:W-:Y:S02]  /*0f10*/  @P2 F2FP.BF16.F32.PACK_AB R14, RZ, R10 ;  /* 0x0000000aff0e223e */ /* 0x000fe400000010ff */
[----:B----4-:R-:W-:Y:S02]  /*0f20*/  PRMT R10, R7, 0x7632, R10 ;  /* 0x00007632070a7816 */ /* 0x010fe4000000000a */
[----:B------:R-:W-:Y:S01]  /*0f30*/  @P3 PRMT R3, R9, 0x7610, R3 ;  /* 0x0000761009033816 */ /* 0x000fe20000000003 */
[----:B------:R-:W-:Y:S01]  /*0f40*/  IMAD.U32 R9, R7, 0x10000, RZ ;  /* 0x0001000007097824 */ /* 0x000fe200078e00ff */
[----:B------:R-:W-:Y:S01]  /*0f50*/  @P1 F2FP.BF16.F32.PACK_AB R15, RZ, R12 ;  /* 0x0000000cff0f123e */ /* 0x000fe200000010ff */
[----:B------:R-:W-:Y:S01]  /*0f60*/  IMAD.U32 R10, R10, 0x10000, RZ ;  /* 0x000100000a0a7824 */ /* 0x000fe200078e00ff */
[----:B------:R-:W-:Y:S01]  /*0f70*/  FSETP.NEU.FTZ.AND P6, PT, R13, RZ, PT ;  /* 0x000000ff0d00720b */ /* 0x000fe20003fdd000 */
[----:B------:R-:W-:Y:S01]  /*0f80*/  IMAD.U32 R12, R8, 0x10000, RZ ;  /* 0x00010000080c7824 */ /* 0x000fe200078e00ff */
[----:B------:R-:W-:Y:S01]  /*0f90*/  FSETP.NEU.FTZ.AND P3, PT, R9, RZ, PT ;  /* 0x000000ff0900720b */ /* 0x000fe20003f7d000 */
[----:B------:R-:W-:Y:S01]  /*0fa0*/  IMAD.U32 R8, RZ, RZ, UR7 ;  /* 0x00000007ff087e24 */ /* 0x000fe2000f8e00ff */
[----:B------:R-:W-:Y:S01]  /*0fb0*/  FSETP.NEU.FTZ.AND P4, PT, R10, RZ, PT ;  /* 0x000000ff0a00720b */ /* 0x000fe20003f9d000 */
[----:B------:R-:W-:Y:S01]  /*0fc0*/  IMAD.U32 R7, RZ, RZ, UR7 ;  /* 0x00000007ff077e24 */ /* 0x000fe2000f8e00ff */
[----:B------:R-:W-:-:S02]  /*0fd0*/  FSETP.NEU.FTZ.AND P5, PT, R12, RZ, PT ;  /* 0x000000ff0c00720b */ /* 0x000fc40003fbd000 */
[----:B------:R-:W-:Y:S02]  /*0fe0*/  @P0 FSET.BF.GT.FTZ.AND R6, R6, RZ, PT ;  /* 0x000000ff0606020a */ /* 0x000fe40003814000 */
[----:B------:R-:W-:Y:S02]  /*0ff0*/  @P2 PRMT R8, R14, 0x7610, R8 ;  /* 0x000076100e082816 */ /* 0x000fe40000000008 */
[----:B------:R-:W-:Y:S02]  /*1000*/  @P1 PRMT R7, R15, 0x7610, R7 ;  /* 0x000076100f071816 */ /* 0x000fe40000000007 */
[----:B------:R-:W-:Y:S02]  /*1010*/  @P6 FSET.BF.GT.FTZ.AND R13, R13, RZ, PT ;  /* 0x000000ff0d0d620a */ /* 0x000fe40003814000 */
[----:B------:R-:W-:Y:S02]  /*1020*/  @P3 FSET.BF.GT.FTZ.AND R9, R9, RZ, PT ;  /* 0x000000ff0909320a */ /* 0x000fe40003814000 */
[----:B------:R-:W-:-:S02]  /*1030*/  @P4 FSET.BF.GT.FTZ.AND R10, R10, RZ, PT ;  /* 0x000000ff0a0a420a */ /* 0x000fc40003814000 */
[----:B------:R-:W-:Y:S02]  /*1040*/  @P5 FSET.BF.GT.FTZ.AND R12, R12, RZ, PT ;  /* 0x000000ff0c0c520a */ /* 0x000fe40003814000 */
[----:B------:R-:W-:Y:S01]  /*1050*/  @P0 F2FP.BF16.F32.PACK_AB R16, RZ, R6 ;  /* 0x00000006ff10023e */ /* 0x000fe200000010ff */
[----:B------:R-:W-:Y:S01]  /*1060*/  IMAD.U32 R6, RZ, RZ, UR7 ;  /* 0x00000007ff067e24 */ /* 0x000fe2000f8e00ff */
[----:B------:R-:W-:Y:S01]  /*1070*/  @P3 F2FP.BF16.F32.PACK_AB R14, RZ, R9 ;  /* 0x00000009ff0e323e */ /* 0x000fe200000010ff */
[----:B------:R-:W-:Y:S01]  /*1080*/  IMAD.U32 R9, RZ, RZ, UR7 ;  /* 0x00000007ff097e24 */ /* 0x000fe2000f8e00ff */
[----:B------:R-:W-:Y:S01]  /*1090*/  @P4 F2FP.BF16.F32.PACK_AB R15, RZ, R10 ;  /* 0x0000000aff0f423e */ /* 0x000fe200000010ff */
[----:B------:R-:W-:Y:S01]  /*10a0*/  IMAD.U32 R10, RZ, RZ, UR7 ;  /* 0x00000007ff0a7e24 */ /* 0x000fe2000f8e00ff */
[----:B------:R-:W-:Y:S02]  /*10b0*/  @P5 F2FP.BF16.F32.PACK_AB R12, RZ, R12 ;  /* 0x0000000cff0c523e */ /* 0x000fe400000010ff */
[----:B------:R-:W-:-:S02]  /*10c0*/  @P6 F2FP.BF16.F32.PACK_AB R13, RZ, R13 ;  /* 0x0000000dff0d623e */ /* 0x000fc400000010ff */
[----:B------:R-:W-:Y:S02]  /*10d0*/  @P0 PRMT R6, R16, 0x7610, R6 ;  /* 0x0000761010060816 */ /* 0x000fe40000000006 */
[----:B------:R-:W-:Y:S02]  /*10e0*/  @P3 PRMT R0, R14, 0x7610, R0 ;  /* 0x000076100e003816 */ /* 0x000fe40000000000 */
[----:B------:R-:W-:Y:S02]  /*10f0*/  @P4 PRMT R9, R15, 0x7610, R9 ;  /* 0x000076100f094816 */ /* 0x000fe40000000009 */
[----:B------:R-:W-:Y:S02]  /*1100*/  @P5 PRMT R10, R12, 0x7610, R10 ;  /* 0x000076100c0a5816 */ /* 0x000fe4000000000a */
[----:B------:R-:W-:Y:S02]  /*1110*/  @P6 PRMT R11, R13, 0x7610, R11 ;  /* 0x000076100d0b6816 */ /* 0x000fe4000000000b */
[----:B------:R-:W-:-:S02]  /*1120*/  PRMT R3, R3, 0x5410, R8 ;  /* 0x0000541003037816 */ /* 0x000fc40000000008 */
[----:B------:R-:W-:Y:S02]  /*1130*/  PRMT R7, R7, 0x5410, R6 ;  /* 0x0000541007077816 */ /* 0x000fe40000000006 */
[----:B------:R-:W-:Y:S01]  /*1140*/  PRMT R9, R0, 0x5410, R9 ;  /* 0x0000541000097816 */ /* 0x000fe20000000009 */
[----:B------:R-:W-:Y:S01]  /*1150*/  STG.E desc[UR4][R4.64], R3 ;  /* 0x0000000304007986 */ /* 0x000fe2000c101904 */
[----:B------:R-:W-:-:S03]  /*1160*/  PRMT R11, R10, 0x5410, R11 ;  /* 0x000054100a0b7816 */ /* 0x000fc6000000000b */
[----:B------:R-:W-:Y:S04]  /*1170*/  STG.E desc[UR4][R4.64+0x200], R7 ;  /* 0x0002000704007986 */ /* 0x000fe8000c101904 */
[----:B------:R-:W-:Y:S04]  /*1180*/  STG.E desc[UR4][R4.64+0x400], R9 ;  /* 0x0004000904007986 */ /* 0x000fe8000c101904 */
[----:B------:R-:W-:Y:S01]  /*1190*/  STG.E desc[UR4][R4.64+0x600], R11 ;  /* 0x0006000b04007986 */ /* 0x000fe2000c101904 */
[----:B------:R-:W-:Y:S05]  /*11a0*/  EXIT ;  /* 0x000000000000794d */ /* 0x000fea0003800000 */
.L_x_1567:
        /* <DEDUP_REMOVED lines=13> */
.L_x_32320:


//--------------------- .text._ZN2at6native29vectorized_elementwise_kernelILi4ENS0_13BUnaryFunctorIN3c108BFloat16ES4_S4_ZZZNS0_21heaviside_kernel_cudaERNS_18TensorIteratorBaseEENKUlvE_clEvENKUlvE8_clEvEUlS4_S4_E_EESt5arrayIPcLm2EEEEviT0_T1_ --------------------------
	.section	.text._ZN2at6native29vectorized_elementwise_kernelILi4ENS0_13BUnaryFunctorIN3c108BFloat16ES4_S4_ZZZNS0_21heaviside_kernel_cudaERNS_18TensorIteratorBaseEENKUlvE_clEvENKUlvE8_clEvEUlS4_S4_E_EESt5arrayIPcLm2EEEEviT0_T1_,"ax",@progbits
	.align	128
        .global         _ZN2at6native29vectorized_elementwise_kernelILi4ENS0_13BUnaryFunctorIN3c108BFloat16ES4_S4_ZZZNS0_21heaviside_kernel_cudaERNS_18TensorIteratorBaseEENKUlvE_clEvENKUlvE8_clEvEUlS4_S4_E_EESt5arrayIPcLm2EEEEviT0_T1_
        .type           _ZN2at6native29vectorized_elementwise_kernelILi4ENS0_13BUnaryFunctorIN3c108BFloat16ES4_S4_ZZZNS0_21heaviside_kernel_cudaERNS_18TensorIteratorBaseEENKUlvE_clEvENKUlvE8_clEvEUlS4_S4_E_EESt5arrayIPcLm2EEEEviT0_T1_,@function
        .size           _ZN2at6native29vectorized_elementwise_kernelILi4ENS0_13BUnaryFunctorIN3c108BFloat16ES4_S4_ZZZNS0_21heaviside_kernel_cudaERNS_18TensorIteratorBaseEENKUlvE_clEvENKUlvE8_clEvEUlS4_S4_E_EESt5arrayIPcLm2EEEEviT0_T1_,(.L_x_32321 - _ZN2at6native29vectorized_elementwise_kernelILi4ENS0_13BUnaryFunctorIN3c108BFloat16ES4_S4_ZZZNS0_21heaviside_kernel_cudaERNS_18TensorIteratorBaseEENKUlvE_clEvENKUlvE8_clEvEUlS4_S4_E_EESt5arrayIPcLm2EEEEviT0_T1_)
        .other          _ZN2at6native29vectorized_elementwise_kernelILi4ENS0_13BUnaryFunctorIN3c108BFloat16ES4_S4_ZZZNS0_21heaviside_kernel_cudaERNS_18TensorIteratorBaseEENKUlvE_clEvENKUlvE8_clEvEUlS4_S4_E_EESt5arrayIPcLm2EEEEviT0_T1_,@"STO_CUDA_ENTRY STV_DEFAULT"
_ZN2at6native29vectorized_elementwise_kernelILi4ENS0_13BUnaryFunctorIN3c108BFloat16ES4_S4_ZZZNS0_21heaviside_kernel_cudaERNS_18TensorIteratorBaseEENKUlvE_clEvENKUlvE8_clEvEUlS4_S4_E_EESt5arrayIPcLm2EEEEviT0_T1_:
.text._ZN2at6native29vectorized_elementwise_kernelILi4ENS0_13BUnaryFunctorIN3c108BFloat16ES4_S4_ZZZNS0_21heaviside_kernel_cudaERNS_18TensorIteratorBaseEENKUlvE_clEvENKUlvE8_clEvEUlS4_S4_E_EESt5arrayIPcLm2EEEEviT0_T1_:
        /* <DEDUP_REMOVED lines=87> */
.L_x_1570:
[----:B------:R-:W-:Y:S05]  /*0570*/  BSYNC.RECONVERGENT B0 ;  /* 0x0000000000007941 */ /* 0x000fea0003800200 */
.L_x_1569:
        /* <DEDUP_REMOVED lines=11> */
.L_x_1572:
[----:B------:R-:W-:Y:S05]  /*0630*/  BSYNC.RECONVERGENT B0 ;  /* 0x0000000000007941 */ /* 0x000fea0003800200 */
.L_x_1571:
        /* <DEDUP_REMOVED lines=11> */
.L_x_1574:
[----:B------:R-:W-:Y:S05]  /*06f0*/  BSYNC.RECONVERGENT B0 ;  /* 0x0000000000007941 */ /* 0x000fea0003800200 */
.L_x_1573:
        /* <DEDUP_REMOVED lines=8> */
.L_x_1576:
[----:B------:R-:W-:Y:S05]  /*0780*/  BSYNC.RECONVERGENT B0 ;  /* 0x0000000000007941 */ /* 0x000fea0003800200 */
.L_x_1575:
        /* <DEDUP_REMOVED lines=8> */
.L_x_1578:
[----:B------:R-:W-:Y:S05]  /*0810*/  BSYNC.RECONVERGENT B0 ;  /* 0x0000000000007941 */ /* 0x000fea0003800200 */
.L_x_1577:
        /* <DEDUP_REMOVED lines=8> */
.L_x_1580:
[----:B------:R-:W-:Y:S05]  /*08a0*/  BSYNC.RECONVERGENT B0 ;  /* 0x0000000000007941 */ /* 0x000fea0003800200 */
.L_x_1579:
        /* <DEDUP_REMOVED lines=8> */
.L_x_1582:
[----:B------:R-:W-:Y:S05]  /*0930*/  BSYNC.RECONVERGENT B0 ;  /* 0x0000000000007941 */ /* 0x000fea0003800200 */
.L_x_1581:
[----:B------:R-:W-:Y:S04]  /*0940*/  BSSY.RECONVERGENT B0, `(.L_x_1583) ;  /* 0x0000007000007945 */ /* 0x000fe80003800200 */
[----:B------:R-:W-:Y:S05]  /*0950*/  @P6 BRA `(.L_x_1584) ;  /* 0x0000000000146947 */ /* 0x000fea0003800000 */
[----:B-----5:R-:W-:-:S05]  /*0960*/  IMAD.U32 R5, R5, 0x10000, RZ ;  /* 0x0001000005057824 */ /* 0x020fca00078e00ff */
[----:B------:R-:W-:-:S13]  /*0970*/  FSETP.NEU.FTZ.AND P1, PT, R5, RZ, PT ;  /* 0x000000ff0500720b */ /* 0x000fda0003f3d000 */
[----:B------:R-:W-:-:S04]  /*0980*/  @P1 FSET.BF.GT.FTZ.AND R5, R5, RZ, PT ;  /* 0x000000ff0505120a */ /* 0x000fc80003814000 */
[----:B------:R-:W-:-:S04]  /*0990*/  @P1 F2FP.BF16.F32.PACK_AB R5, RZ, R5 ;  /* 0x00000005ff05123e */ /* 0x000fc800000010ff */
[----:B------:R-:W-:-:S07]  /*09a0*/  @P1 PRMT R11, R5, 0x7610, R11 ;  /* 0x00007610050b1816 */ /* 0x000fce000000000b */
.L_x_1584:
[----:B------:R-:W-:Y:S05]  /*09b0*/  BSYNC.RECONVERGENT B0 ;  /* 0x0000000000007941 */ /* 0x000fea0003800200 */
.L_x_1583:
        /* <DEDUP_REMOVED lines=18> */
.L_x_1587:
[----:B------:R-:W-:-:S13]  /*0ae0*/  ISETP.GE.U32.AND P0, PT, R13, R10, PT ;  /* 0x0000000a0d00720c */ /* 0x000fda0003f06070 */
[----:B------:R-:W-:Y:S05]  /*0af0*/  @P0 BRA `(.L_x_1589) ;  /* 0x0000000000300947 */ /* 0x000fea0003800000 */
[----:B0-----:R-:W0:Y:S01]  /*0b00*/  LDC.64 R2, c[0x0][0x388] ;  /* 0x0000e200ff027b82 */ /* 0x001e220000000a00 */
[----:B-----5:R-:W-:Y:S02]  /*0b10*/  IMAD.IADD R5, R0, 0x1, R13 ;  /* 0x0000000100057824 */ /* 0x020fe400078e020d */
[----:B------:R-:W-:Y:S02]  /*0b20*/  VIADD R13, R13, 0x80 ;  /* 0x000000800d0d7836 */ /* 0x000fe40000000000 */
[----:B0-----:R-:W-:-:S05]  /*0b30*/  IMAD.WIDE.U32 R2, R5, 0x2, R2 ;  /* 0x0000000205027825 */ /* 0x001fca00078e0002 */
[----:B------:R1:W-:Y:S02]  /*0b40*/  STG.E.U16 desc[UR4][R2.64], R6 ;  /* 0x0000000602007986 */ /* 0x0003e4000c101504 */
.L_x_1588:
[----:B------:R-:W-:-:S13]  /*0b50*/  ISETP.GE.U32.AND P0, PT, R13, R10, PT ;  /* 0x0000000a0d00720c */ /* 0x000fda0003f06070 */
[----:B------:R-:W-:Y:S05]  /*0b60*/  @P0 BRA `(.L_x_1590) ;  /* 0x0000000000340947 */ /* 0x000fea0003800000 */
[----:B01----:R-:W0:Y:S01]  /*0b70*/  LDC.64 R2, c[0x0][0x388] ;  /* 0x0000e200ff027b82 */ /* 0x003e220000000a00 */
[----:B------:R-:W-:Y:S02]  /*0b80*/  IMAD.IADD R5, R0, 0x1, R13 ;  /* 0x0000000100057824 */ /* 0x000fe400078e020d */
[----:B------:R-:W-:Y:S02]  /*0b90*/  VIADD R13, R13, 0x80 ;  /* 0x000000800d0d7836 */ /* 0x000fe40000000000 */
[----:B0-----:R-:W-:-:S05]  /*0ba0*/  IMAD.WIDE.U32 R2, R5, 0x2, R2 ;  /* 0x0000000205027825 */ /* 0x001fca00078e0002 */
[----:B------:R1:W-:Y:S02]  /*0bb0*/  STG.E.U16 desc[UR4][R2.64], R8 ;  /* 0x0000000802007986 */ /* 0x0003e4000c101504 */
.L_x_1589:
        /* <DEDUP_REMOVED lines=8> */
.L_x_1590:
[----:B------:R-:W-:Y:S05]  /*0c40*/  BSYNC.RELIABLE B1 ;  /* 0x0000000000017941 */ /* 0x000fea0003800100 */
.L_x_1586:
[----:B------:R-:W-:-:S13]  /*0c50*/  ISETP.GE.U32.AND P0, PT, R13, R10, PT ;  /* 0x0000000a0d00720c */ /* 0x000fda0003f06070 */
[----:B012---:R-:W0:Y:S01]  /*0c60*/  @!P0 LDC.64 R2, c[0x0][0x388] ;  /* 0x0000e200ff028b82 */ /* 0x007e220000000a00 */
[----:B------:R-:W-:Y:S02]  /*0c70*/  @!P0 IMAD.IADD R5, R0, 0x1, R13 ;  /* 0x0000000100058824 */ /* 0x000fe400078e020d */
[----:B------:R-:W-:Y:S02]  /*0c80*/  @!P0 VIADD R13, R13, 0x80 ;  /* 0x000000800d0d8836 */ /* 0x000fe40000000000 */
[----:B0-----:R-:W-:-:S05]  /*0c90*/  @!P0 IMAD.WIDE.U32 R2, R5, 0x2, R2 ;  /* 0x0000000205028825 */ /* 0x001fca00078e0002 */
[----:B------:R2:W-:Y:S02]  /*0ca0*/  @!P0 STG.E.U16 desc[UR4][R2.64], R4 ;  /* 0x0000000402008986 */ /* 0x0005e4000c101504 */
.L_x_1591:
[----:B------:R-:W-:Y:S05]  /*0cb0*/  BSYNC.RECONVERGENT B0 ;  /* 0x0000000000007941 */ /* 0x000fea0003800200 */
.L_x_1585:
        /* <DEDUP_REMOVED lines=8> */
.L_x_1568:
[----:B------:R-:W0:Y:S01]  /*0d40*/  S2R R6, SR_TID.X ;  /* 0x0000000000067919 */ /* 0x000e220000002100 */
[----:B------:R-:W1:Y:S02]  /*0d50*/  LDC.64 R2, c[0x0][0x390] ;  /* 0x0000e400ff027b82 */ /* 0x000e640000000a00 */
[----:B-1----:R-:W-:-:S04]  /*0d60*/  IMAD.WIDE.U32 R2, R0, 0x2, R2 ;  /* 0x0000000200027825 */ /* 0x002fc800078e0002 */
[----:B0-----:R-:W-:-:S05]  /*0d70*/  IMAD.WIDE.U32 R2, R6, 0x8, R2 ;  /* 0x0000000806027825 */ /* 0x001fca00078e0002 */
[----:B------:R-:W2:Y:S04]  /*0d80*/  LDG.E.64 R12, desc[UR4][R2.64] ;  /* 0x00000004020c7981 */ /* 0x000ea8000c1e1b00 */
[----:B------:R-:W3:Y:S01]  /*0d90*/  LDG.E.64 R4, desc[UR4][R2.64+0x400] ;  /* 0x0004000402047981 */ /* 0x000ee2000c1e1b00 */
[C---:B--2---:R-:W-:Y:S01]  /*0da0*/  IMAD.U32 R7, R12.reuse, 0x10000, RZ ;  /* 0x000100000c077824 */ /* 0x044fe200078e00ff */
[----:B------:R-:W-:Y:S01]  /*0db0*/  PRMT R8, R12, 0x7632, R8 ;  /* 0x000076320c087816 */ /* 0x000fe20000000008 */
[C---:B------:R-:W-:Y:S01]  /*0dc0*/  IMAD.U32 R9, R13.reuse, 0x10000, RZ ;  /* 0x000100000d097824 */ /* 0x040fe200078e00ff */
[----:B------:R-:W-:Y:S01]  /*0dd0*/  PRMT R10, R13, 0x7632, R10 ;  /* 0x000076320d0a7816 */ /* 0x000fe2000000000a */
[----:B---3--:R-:W-:Y:S01]  /*0de0*/  IMAD.U32 R12, R4, 0x10000, RZ ;  /* 0x00010000040c7824 */ /* 0x008fe200078e00ff */
[----:B------:R-:W-:Y:S01]  /*0df0*/  FSETP.NEU.FTZ.AND P3, PT, R7, RZ, PT ;  /* 0x000000ff0700720b */ /* 0x000fe20003f7d000 */
[----:B------:R-:W-:Y:S01]  /*0e00*/  IMAD.U32 R8, R8, 0x10000, RZ ;  /* 0x0001000008087824 */ /* 0x000fe200078e00ff */
[----:B------:R-:W-:Y:S01]  /*0e10*/  FSETP.NEU.FTZ.AND P2, PT, R9, RZ, PT ;  /* 0x000000ff0900720b */ /* 0x000fe20003f5d000 */
[----:B------:R-:W-:Y:S01]  /*0e20*/  IMAD.U32 R10, R10, 0x10000, RZ ;  /* 0x000100000a0a7824 */ /* 0x000fe200078e00ff */
[----:B------:R-:W-:Y:S01]  /*0e30*/  PRMT R4, R4, 0x7632, R4 ;  /* 0x0000763204047816 */ /* 0x000fe20000000004 */
[----:B------:R-:W-:Y:S01]  /*0e40*/  IMAD.U32 R13, R5, 0x10000, RZ ;  /* 0x00010000050d7824 */ /* 0x000fe200078e00ff */
[----:B------:R-:W-:-:S02]  /*0e50*/  FSETP.NEU.FTZ.AND P1, PT, R8, RZ, PT ;  /* 0x000000ff0800720b */ /* 0x000fc40003f3d000 */
[----:B------:R-:W-:Y:S01]  /*0e60*/  PRMT R14, R5, 0x7632, R14 ;  /* 0x00007632050e7816 */ /* 0x000fe2000000000e */
[----:B------:R-:W-:Y:S01]  /*0e70*/  IMAD.U32 R5, RZ, RZ, UR7 ;  /* 0x00000007ff057e24 */ /* 0x000fe2000f8e00ff */
[----:B------:R-:W-:Y:S02]  /*0e80*/  FSETP.NEU.FTZ.AND P0, PT, R10, RZ, PT ;  /* 0x000000ff0a00720b */ /* 0x000fe40003f1d000 */
[----:B------:R-:W-:Y:S01]  /*0e90*/  FSETP.NEU.FTZ.AND P5, PT, R13, RZ, PT ;  /* 0x000000ff0d00720b */ /* 0x000fe20003fbd000 */
[----:B------:R-:W-:Y:S01]  /*0ea0*/  IMAD.U32 R14, R14, 0x10000, RZ ;  /* 0x000100000e0e7824 */ /* 0x000fe200078e00ff */
[----:B------:R-:W-:Y:S02]  /*0eb0*/  @P3 FSET.BF.GT.FTZ.AND R7, R7, RZ, PT ;  /* 0x000000ff0707320a */ /* 0x000fe40003814000 */
[----:B------:R-:W-:Y:S02]  /*0ec0*/  @P2 FSET.BF.GT.FTZ.AND R9, R9, RZ, PT ;  /* 0x000000ff0909220a */ /* 0x000fe40003814000 */
[----:B------:R-:W-:Y:S01]  /*0ed0*/  @P3 F2FP.BF16.F32.PACK_AB R3, RZ, R7 ;  /* 0x00000007ff03323e */ /* 0x000fe200000010ff */
[----:B------:R-:W-:Y:S01]  /*0ee0*/  IMAD.U32 R7, RZ, RZ, UR7 ;  /* 0x00000007ff077e24 */ /* 0x000fe2000f8e00ff */
[----:B------:R-:W-:Y:S01]  /*0ef0*/  @P2 F2FP.BF16.F32.PACK_AB R16, RZ, R9 ;  /* 0x00000009ff10223e */ /* 0x000fe200000010ff */
[----:B------:R-:W-:Y:S01]  /*0f00*/  IMAD.U32 R9, R4, 0x10000, RZ ;  /* 0x0001000004097824 */ /* 0x000fe200078e00ff */
[----:B------:R-:W-:Y:S01]  /*0f10*/  FSETP.NEU.FTZ.AND P6, PT, R14, RZ, PT ;  /* 0x000000ff0e00720b */ /* 0x000fe20003fdd000 */
[----:B------:R-:W-:Y:S01]  /*0f20*/  IMAD.U32 R4, RZ, RZ, UR7 ;  /* 0x00000007ff047e24 */ /* 0x000fe2000f8e00ff */
[----:B------:R-:W-:-:S02]  /*0f30*/  @P3 PRMT R7, R3, 0x7610, R7 ;  /* 0x0000761003073816 */ /* 0x000fc40000000007 */
[----:B------:R-:W0:Y:S01]  /*0f40*/  LDC.64 R2, c[0x0][0x388] ;  /* 0x0000e200ff027b82 */ /* 0x000e220000000a00 */
[----:B------:R-:W-:Y:S02]  /*0f50*/  FSETP.NEU.FTZ.AND P4, PT, R9, RZ, PT ;  /* 0x000000ff0900720b */ /* 0x000fe40003f9d000 */
[----:B------:R-:W-:Y:S02]  /*0f60*/  FSETP.NEU.FTZ.AND P3, PT, R12, RZ, PT ;  /* 0x000000ff0c00720b */ /* 0x000fe40003f7d000 */
[----:B------:R-:W-:Y:S02]  /*0f70*/  @P1 FSET.BF.GT.FTZ.AND R8, R8, RZ, PT ;  /* 0x000000ff0808120a */ /* 0x000fe40003814000 */
[----:B------:R-:W-:Y:S02]  /*0f80*/  @P0 FSET.BF.GT.FTZ.AND R10, R10, RZ, PT ;  /* 0x000000ff0a0a020a */ /* 0x000fe40003814000 */
[----:B------:R-:W-:Y:S01]  /*0f90*/  @P1 F2FP.BF16.F32.PACK_AB R15, RZ, R8 ;  /* 0x00000008ff0f123e */ /* 0x000fe200000010ff */
[----:B------:R-:W-:Y:S01]  /*0fa0*/  IMAD.U32 R8, RZ, RZ, UR7 ;  /* 0x00000007ff087e24 */ /* 0x000fe2000f8e00ff */
[----:B------:R-:W-:-:S02]  /*0fb0*/  @P5 FSET.BF.GT.FTZ.AND R13, R13, RZ, PT ;  /* 0x000000ff0d0d520a */ /* 0x000fc40003814000 */
[----:B------:R-:W-:Y:S02]  /*0fc0*/  @P0 F2FP.BF16.F32.PACK_AB R10, RZ, R10 ;  /* 0x0000000aff0a023e */ /* 0x000fe400000010ff */
[----:B------:R-:W-:Y:S02]  /*0fd0*/  @P4 FSET.BF.GT.FTZ.AND R9, R9, RZ, PT ;  /* 0x000000ff0909420a */ /* 0x000fe40003814000 */
[----:B------:R-:W-:Y:S02]  /*0fe0*/  @P1 PRMT R8, R15, 0x7610, R8 ;  /* 0x000076100f081816 */ /* 0x000fe40000000008 */
[----:B------:R-:W-:Y:S02]  /*0ff0*/  @P3 FSET.BF.GT.FTZ.AND R12, R12, RZ, PT ;  /* 0x000000ff0c0c320a */ /* 0x000fe40003814000 */
[----:B------:R-:W-:Y:S02]  /*1000*/  @P6 FSET.BF.GT.FTZ.AND R14, R14, RZ, PT ;  /* 0x000000ff0e0e620a */ /* 0x000fe40003814000 */
[----:B------:R-:W-:Y:S01]  /*1010*/  @P5 F2FP.BF16.F32.PACK_AB R15, RZ, R13 ;  /* 0x0000000dff0f523e */ /* 0x000fe200000010ff */
[----:B0-----:R-:W-:Y:S01]  /*1020*/  IMAD.WIDE.U32 R2, R0, 0x2, R2 ;  /* 0x0000000200027825 */ /* 0x001fe200078e0002 */
[----:B------:R-:W-:-:S02]  /*1030*/  @P0 PRMT R4, R10, 0x7610, R4 ;  /* 0x000076100a040816 */ /* 0x000fc40000000004 */
[----:B------:R-:W-:Y:S01]  /*1040*/  @P4 F2FP.BF16.F32.PACK_AB R13, RZ, R9 ;  /* 0x00000009ff0d423e */ /* 0x000fe200000010ff */
[----:B------:R-:W-:Y:S01]  /*1050*/  IMAD.U32 R0, RZ, RZ, UR7 ;  /* 0x00000007ff007e24 */ /* 0x000fe2000f8e00ff */
[----:B------:R-:W-:Y:S01]  /*1060*/  @P3 F2FP.BF16.F32.PACK_AB R12, RZ, R12 ;  /* 0x0000000cff0c323e */ /* 0x000fe200000010ff */
[----:B------:R-:W-:Y:S01]  /*1070*/  IMAD.U32 R10, RZ, RZ, UR7 ;  /* 0x00000007ff0a7e24 */ /* 0x000fe2000f8e00ff */
[----:B------:R-:W-:Y:S01]  /*1080*/  @P6 F2FP.BF16.F32.PACK_AB R14, RZ, R14 ;  /* 0x0000000eff0e623e */ /* 0x000fe200000010ff */
[----:B------:R-:W-:Y:S01]  /*1090*/  IMAD.U32 R9, RZ, RZ, UR7 ;  /* 0x00000007ff097e24 */ /* 0x000fe2000f8e00ff */
[----:B------:R-:W-:Y:S01]  /*10a0*/  @P2 PRMT R5, R16, 0x7610, R5 ;  /* 0x0000761010052816 */ /* 0x000fe20000000005 */
[----:B------:R-:W-:Y:S01]  /*10b0*/  IMAD.WIDE.U32 R2, R6, 0x8, R2 ;  /* 0x0000000806027825 */ /* 0x000fe200078e0002 */
[----:B------:R-:W-:Y:S02]  /*10c0*/  @P3 PRMT R0, R12, 0x7610, R0 ;  /* 0x000076100c003816 */ /* 0x000fe40000000000 */
[----:B------:R-:W-:-:S02]  /*10d0*/  @P5 PRMT R10, R15, 0x7610, R10 ;  /* 0x000076100f0a5816 */ /* 0x000fc4000000000a */
[----:B------:R-:W-:Y:S02]  /*10e0*/  @P4 PRMT R9, R13, 0x7610, R9 ;  /* 0x000076100d094816 */ /* 0x000fe40000000009 */
[----:B------:R-:W-:Y:S02]  /*10f0*/  @P6 PRMT R11, R14, 0x7610, R11 ;  /* 0x000076100e0b6816 */ /* 0x000fe4000000000b */
[----:B------:R-:W-:Y:S02]  /*1100*/  PRMT R6, R7, 0x5410, R8 ;  /* 0x0000541007067816 */ /* 0x000fe40000000008 */
[----:B------:R-:W-:Y:S02]  /*1110*/  PRMT R7, R5, 0x5410, R4 ;  /* 0x0000541005077816 */ /* 0x000fe40000000004 */
[----:B------:R-:W-:Y:S02]  /*1120*/  PRMT R4, R0, 0x5410, R9 ;  /* 0x0000541000047816 */ /* 0x000fe40000000009 */
[----:B------:R-:W-:Y:S01]  /*1130*/  PRMT R5, R10, 0x5410, R11 ;  /* 0x000054100a057816 */ /* 0x000fe2000000000b */
[----:B------:R-:W-:Y:S04]  /*1140*/  STG.E.64 desc[UR4][R2.64], R6 ;  /* 0x0000000602007986 */ /* 0x000fe8000c101b04 */
[----:B------:R-:W-:Y:S01]  /*1150*/  STG.E.64 desc[UR4][R2.64+0x400], R4 ;  /* 0x0004000402007986 */ /* 0x000fe2000c101b04 */
[----:B------:R-:W-:Y:S05]  /*1160*/  EXIT ;  /* 0x000000000000794d */ /* 0x000fea0003800000 */
.L_x_1592:
        /* <DEDUP_REMOVED lines=9> */
.L_x_32321:


//--------------------- .text._ZN2at6native29vectorized_elementwise_kernelILi8ENS0_13BUnaryFunctorIN3c108BFloat16ES4_S4_ZZZNS0_21heaviside_kernel_cudaERNS_18TensorIteratorBaseEENKUlvE_clEvENKUlvE8_clEvEUlS4_S4_E_EESt5arrayIPcLm2EEEEviT0_T1_ --------------------------
	.section	.text._ZN2at6native29vectorized_elementwise_kernelILi8ENS0_13BUnaryFunctorIN3c108BFloat16ES4_S4_ZZZNS0_21heaviside_kernel_cudaERNS_18TensorIteratorBaseEENKUlvE_clEvENKUlvE8_clEvEUlS4_S4_E_EESt5arrayIPcLm2EEEEviT0_T1_,"ax",@progbits
	.align	128
        .global         _ZN2at6native29vectorized_elementwise_kernelILi8ENS0_13BUnaryFunctorIN3c108BFloat16ES4_S4_ZZZNS0_21heaviside_kernel_cudaERNS_18TensorIteratorBaseEENKUlvE_clEvENKUlvE8_clEvEUlS4_S4_E_EESt5arrayIPcLm2EEEEviT0_T1_
        .type           _ZN2at6native29vectorized_elementwise_kernelILi8ENS0_13BUnaryFunctorIN3c108BFloat16ES4_S4_ZZZNS0_21heaviside_kernel_cudaERNS_18TensorIteratorBaseEENKUlvE_clEvENKUlvE8_clEvEUlS4_S4_E_EESt5arrayIPcLm2EEEEviT0_T1_,@function
        .size           _ZN2at6native29vectorized_elementwise_kernelILi8ENS0_13BUnaryFunctorIN3c108BFloat16ES4_S4_ZZZNS0_21heaviside_kernel_cudaERNS_18TensorIteratorBaseEENKUlvE_clEvENKUlvE8_clEvEUlS4_S4_E_EESt5arrayIPcLm2EEEEviT0_T1_,(.L_x_32322 - _ZN2at6native29vectorized_elementwise_kernelILi8ENS0_13BUnaryFunctorIN3c108BFloat16ES4_S4_ZZZNS0_21heaviside_kernel_cudaERNS_18TensorIteratorBaseEENKUlvE_clEvENKUlvE8_clEvEUlS4_S4_E_EESt5arrayIPcLm2EEEEviT0_T1_)
        .other          _ZN2at6native29vectorized_elementwise_kernelILi8ENS0_13BUnaryFunctorIN3c108BFloat16ES4_S4_ZZZNS0_21heaviside_kernel_cudaERNS_18TensorIteratorBaseEENKUlvE_clEvENKUlvE8_clEvEUlS4_S4_E_EESt5arrayIPcLm2EEEEviT0_T1_,@"STO_CUDA_ENTRY STV_DEFAULT"
_ZN2at6native29vectorized_elementwise_kernelILi8ENS0_13BUnaryFunctorIN3c108BFloat16ES4_S4_ZZZNS0_21heaviside_kernel_cudaERNS_18TensorIteratorBaseEENKUlvE_clEvENKUlvE8_clEvEUlS4_S4_E_EESt5arrayIPcLm2EEEEviT0_T1_:
.text._ZN2at6native29vectorized_elementwise_kernelILi8ENS0_13BUnaryFunctorIN3c108BFloat16ES4_S4_ZZZNS0_21heaviside_kernel_cudaERNS_18TensorIteratorBaseEENKUlvE_clEvENKUlvE8_clEvEUlS4_S4_E_EESt5arrayIPcLm2EEEEviT0_T1_:
        /* <DEDUP_REMOVED lines=87> */
.L_x_1595:
[----:B------:R-:W-:Y:S05]  /*0570*/  BSYNC.RECONVERGENT B0 ;  /* 0x0000000000007941 */ /* 0x000fea0003800200 */
.L_x_1594:
        /* <DEDUP_REMOVED lines=11> */
.L_x_1597:
[----:B------:R-:W-:Y:S05]  /*0630*/  BSYNC.RECONVERGENT B0 ;  /* 0x0000000000007941 */ /* 0x000fea0003800200 */
.L_x_1596:
        /* <DEDUP_REMOVED lines=11> */
.L_x_1599:
[----:B------:R-:W-:Y:S05]  /*06f0*/  BSYNC.RECONVERGENT B0 ;  /* 0x0000000000007941 */ /* 0x000fea0003800200 */
.L_x_1598:
        /* <DEDUP_REMOVED lines=8> */
.L_x_1601:
[----:B------:R-:W-:Y:S05]  /*0780*/  BSYNC.RECONVERGENT B0 ;  /* 0x0000000000007941 */ /* 0x000fea0003800200 */
.L_x_1600:
        /* <DEDUP_REMOVED lines=8> */
.L_x_1603:
[----:B------:R-:W-:Y:S05]  /*0810*/  BSYNC.RECONVERGENT B0 ;  /* 0x0000000000007941 */ /* 0x000fea0003800200 */
.L_x_1602:
        /* <DEDUP_REMOVED lines=8> */
.L_x_1605:
[----:B------:R-:W-:Y:S05]  /*08a0*/  BSYNC.RECONVERGENT B0 ;  /* 0x0000000000007941 */ /* 0x000fea0003800200 */
.L_x_1604:
        /* <DEDUP_REMOVED lines=8> */
.L_x_1607:
[----:B------:R-:W-:Y:S05]  /*0930*/  BSYNC.RECONVERGENT B0 ;  /* 0x0000000000007941 */ /* 0x000fea0003800200 */
.L_x_1606:
[----:B------:R-:W-:Y:S04]  /*0940*/  BSSY.RECONVERGENT B0, `(.L_x_1608) ;  /* 0x0000007000007945 */ /* 0x000fe80003800200 */
[----:B------:R-:W-:Y:S05]  /*0950*/  @P6 BRA `(.L_x_1609) ;  /* 0x0000000000146947 */ /* 0x000fea0003800000 */
[----:B-----5:R-:W-:-:S05]  /*0960*/  IMAD.U32 R5, R5, 0x10000, RZ ;  /* 0x0001000005057824 */ /* 0x020fca00078e00ff */
[----:B------:R-:W-:-:S13]  /*0970*/  FSETP.NEU.FTZ.AND P1, PT, R5, RZ, PT ;  /* 0x000000ff0500720b */ /* 0x000fda0003f3d000 */
[----:B------:R-:W-:-:S04]  /*0980*/  @P1 FSET.BF.GT.FTZ.AND R5, R5, RZ, PT ;  /* 0x000000ff0505120a */ /* 0x000fc80003814000 */
[----:B------:R-:W-:-:S04]  /*0990*/  @P1 F2FP.BF16.F32.PACK_AB R5, RZ, R5 ;  /* 0x00000005ff05123e */ /* 0x000fc800000010ff */
[----:B------:R-:W-:-:S07]  /*09a0*/  @P1 PRMT R11, R5, 0x7610, R11 ;  /* 0x00007610050b1816 */ /* 0x000fce000000000b */
.L_x_1609:
[----:B------:R-:W-:Y:S05]  /*09b0*/  BSYNC.RECONVERGENT B0 ;  /* 0x0000000000007941 */ /* 0x000fea0003800200 */
.L_x_1608:
        /* <DEDUP_REMOVED lines=18> */
.L_x_1612:
[----:B------:R-:W-:-:S13]  /*0ae0*/  ISETP.GE.U32.AND P0, PT, R13, R10, PT ;  /* 0x0000000a0d00720c */ /* 0x000fda0003f06070 */
[----:B------:R-:W-:Y:S05]  /*0af0*/  @P0 BRA `(.L_x_1614) ;  /* 0x0000000000300947 */ /* 0x000fea0003800000 */
[----:B0-----:R-:W0:Y:S01]  /*0b00*/  LDC.64 R2, c[0x0][0x388] ;  /* 0x0000e200ff027b82 */ /* 0x001e220000000a00 */
[----:B-----5:R-:W-:Y:S02]  /*0b10*/  IMAD.IADD R5, R0, 0x1, R13 ;  /* 0x0000000100057824 */ /* 0x020fe400078e020d */
[----:B------:R-:W-:Y:S02]  /*0b20*/  VIADD R13, R13, 0x80 ;  /* 0x000000800d0d7836 */ /* 0x000fe40000000000 */
[----:B0-----:R-:W-:-:S05]  /*0b30*/  IMAD.WIDE.U32 R2, R5, 0x2, R2 ;  /* 0x0000000205027825 */ /* 0x001fca00078e0002 */
[----:B------:R1:W-:Y:S02]  /*0b40*/  STG.E.U16 desc[UR4][R2.64], R6 ;  /* 0x0000000602007986 */ /* 0x0003e4000c101504 */
.L_x_1613:
[----:B------:R-:W-:-:S13]  /*0b50*/  ISETP.GE.U32.AND P0, PT, R13, R10, PT ;  /* 0x0000000a0d00720c */ /* 0x000fda0003f06070 */
[----:B------:R-:W-:Y:S05]  /*0b60*/  @P0 BRA `(.L_x_1615) ;  /* 0x0000000000340947 */ /* 0x000fea0003800000 */
[----:B01----:R-:W0:Y:S01]  /*0b70*/  LDC.64 R2, c[0x0][0x388] ;  /* 0x0000e200ff027b82 */ /* 0x003e220000000a00 */
[----:B------:R-:W-:Y:S02]  /*0b80*/  IMAD.IADD R5, R0, 0x1, R13 ;  /* 0x0000000100057824 */ /* 0x000fe400078e020d */
[----:B------:R-:W-:Y:S02]  /*0b90*/  VIADD R13, R13, 0x80 ;  /* 0x000000800d0d7836 */ /* 0x000fe40000000000 */
[----:B0-----:R-:W-:-:S05]  /*0ba0*/  IMAD.WIDE.U32 R2, R5, 0x2, R2 ;  /* 0x0000000205027825 */ /* 0x001fca00078e0002 */
[----:B------:R1:W-:Y:S02]  /*0bb0*/  STG.E.U16 desc[UR4][R2.64], R8 ;  /* 0x0000000802007986 */ /* 0x0003e4000c101504 */
.L_x_1614:
        /* <DEDUP_REMOVED lines=8> */
.L_x_1615:
[----:B------:R-:W-:Y:S05]  /*0c40*/  BSYNC.RELIABLE B1 ;  /* 0x0000000000017941 */ /* 0x000fea0003800100 */
.L_x_1611:
[----:B------:R-:W-:-:S13]  /*0c50*/  ISETP.GE.U32.AND P0, PT, R13, R10, PT ;  /* 0x0000000a0d00720c */ /* 0x000fda0003f06070 */
[----:B012---:R-:W0:Y:S01]  /*0c60*/  @!P0 LDC.64 R2, c[0x0][0x388] ;  /* 0x0000e200ff028b82 */ /* 0x007e220000000a00 */
[----:B------:R-:W-:Y:S02]  /*0c70*/  @!P0 IMAD.IADD R5, R0, 0x1, R13 ;  /* 0x0000000100058824 */ /* 0x000fe400078e020d */
[----:B------:R-:W-:Y:S02]  /*0c80*/  @!P0 VIADD R13, R13, 0x80 ;  /* 0x000000800d0d8836 */ /* 0x000fe40000000000 */
[----:B0-----:R-:W-:-:S05]  /*0c90*/  @!P0 IMAD.WIDE.U32 R2, R5, 0x2, R2 ;  /* 0x0000000205028825 */ /* 0x001fca00078e0002 */
[----:B------:R2:W-:Y:S02]  /*0ca0*/  @!P0 STG.E.U16 desc[UR4][R2.64], R4 ;  /* 0x0000000402008986 */ /* 0x0005e4000c101504 */
.L_x_1616:
[----:B------:R-:W-:Y:S05]  /*0cb0*/  BSYNC.RECONVERGENT B0 ;  /* 0x0000000000007941 */ /* 0x000fea0003800200 */
.L_x_1610:
        /* <DEDUP_REMOVED lines=8> */
.L_x_1593:
[----:B------:R-:W0:Y:S01]  /*0d40*/  S2R R2, SR_TID.X ;  /* 0x0000000000027919 */ /* 0x000e220000002100 */
[----:B------:R-:W1:Y:S02]  /*0d50*/  LDC.64 R4, c[0x0][0x390] ;  /* 0x0000e400ff047b82 */ /* 0x000e640000000a00 */
[----:B-1----:R-:W-:-:S04]  /*0d60*/  IMAD.WIDE.U32 R4, R0, 0x2, R4 ;  /* 0x0000000200047825 */ /* 0x002fc800078e0004 */
[----:B0-----:R-:W-:-:S06]  /*0d70*/  IMAD.WIDE.U32 R4, R2, 0x10, R4 ;  /* 0x0000001002047825 */ /* 0x001fcc00078e0004 */
[----:B------:R-:W2:Y:S01]  /*0d80*/  LDG.E.128 R4, desc[UR4][R4.64] ;  /* 0x0000000404047981 */ /* 0x000ea2000c1e1d00 */
[----:B------:R-:W-:Y:S02]  /*0d90*/  IMAD.U32 R8, RZ, RZ, UR7 ;  /* 0x00000007ff087e24 */ /* 0x000fe4000f8e00ff */
[----:B--2---:R-:W-:Y:S01]  /*0da0*/  IMAD.U32 R3, R4, 0x10000, RZ ;  /* 0x0001000004037824 */ /* 0x004fe200078e00ff */
[----:B------:R-:W-:Y:S01]  /*0db0*/  PRMT R12, R5, 0x7632, R12 ;  /* 0x00007632050c7816 */ /* 0x000fe2000000000c */
[----:B------:R-:W-:Y:S01]  /*0dc0*/  IMAD.U32 R10, R6, 0x10000, RZ ;  /* 0x00010000060a7824 */ /* 0x000fe200078e00ff */
[----:B------:R-:W-:Y:S01]  /*0dd0*/  PRMT R6, R4, 0x7632, R6 ;  /* 0x0000763204067816 */ /* 0x000fe20000000006 */
[----:B------:R-:W-:Y:S01]  /*0de0*/  IMAD.U32 R13, R7, 0x10000, RZ ;  /* 0x00010000070d7824 */ /* 0x000fe200078e00ff */
[----:B------:R-:W-:Y:S01]  /*0df0*/  FSETP.NEU.FTZ.AND P3, PT, R3, RZ, PT ;  /* 0x000000ff0300720b */ /* 0x000fe20003f7d000 */
[----:B------:R-:W-:Y:S01]  /*0e00*/  IMAD.U32 R9, R5, 0x10000, RZ ;  /* 0x0001000005097824 */ /* 0x000fe200078e00ff */
[----:B------:R-:W-:Y:S01]  /*0e10*/  PRMT R14, R6, 0x7632, R14 ;  /* 0x00007632060e7816 */ /* 0x000fe2000000000e */
[----:B------:R-:W0:Y:S01]  /*0e20*/  LDC.64 R4, c[0x0][0x388] ;  /* 0x0000e200ff047b82 */ /* 0x000e220000000a00 */
[----:B------:R-:W-:Y:S01]  /*0e30*/  PRMT R15, R7, 0x7632, R15 ;  /* 0x00007632070f7816 */ /* 0x000fe2000000000f */
[----:B------:R-:W-:Y:S01]  /*0e40*/  IMAD.U32 R7, R12, 0x10000, RZ ;  /* 0x000100000c077824 */ /* 0x000fe200078e00ff */
[----:B------:R-:W-:Y:S01]  /*0e50*/  FSETP.NEU.FTZ.AND P0, PT, R13, RZ, PT ;  /* 0x000000ff0d00720b */ /* 0x000fe20003f1d000 */
[----:B------:R-:W-:Y:S01]  /*0e60*/  IMAD.U32 R12, R14, 0x10000, RZ ;  /* 0x000100000e0c7824 */ /* 0x000fe200078e00ff */
[----:B------:R-:W-:Y:S01]  /*0e70*/  FSETP.NEU.FTZ.AND P2, PT, R9, RZ, PT ;  /* 0x000000ff0900720b */ /* 0x000fe20003f5d000 */
[----:B------:R-:W-:Y:S01]  /*0e80*/  IMAD.U32 R14, R15, 0x10000, RZ ;  /* 0x000100000f0e7824 */ /* 0x000fe200078e00ff */
[----:B------:R-:W-:-:S02]  /*0e90*/  FSETP.NEU.FTZ.AND P1, PT, R10, RZ, PT ;  /* 0x000000ff0a00720b */ /* 0x000fc40003f3d000 */
[----:B------:R-:W-:Y:S02]  /*0ea0*/  FSETP.NEU.FTZ.AND P4, PT, R7, RZ, PT ;  /* 0x000000ff0700720b */ /* 0x000fe40003f9d000 */
[----:B------:R-:W-:Y:S02]  /*0eb0*/  @P3 FSET.BF.GT.FTZ.AND R3, R3, RZ, PT ;  /* 0x000000ff0303320a */ /* 0x000fe40003814000 */
[----:B------:R-:W-:Y:S02]  /*0ec0*/  FSETP.NEU.FTZ.AND P5, PT, R12, RZ, PT ;  /* 0x000000ff0c00720b */ /* 0x000fe40003fbd000 */
[----:B------:R-:W-:Y:S02]  /*0ed0*/  @P3 F2FP.BF16.F32.PACK_AB R3, RZ, R3 ;  /* 0x00000003ff03323e */ /* 0x000fe400000010ff */
[----:B------:R-:W-:Y:S02]  /*0ee0*/  FSETP.NEU.FTZ.AND P6, PT, R14, RZ, PT ;  /* 0x000000ff0e00720b */ /* 0x000fe40003fdd000 */
[----:B------:R-:W-:Y:S01]  /*0ef0*/  @P3 PRMT R8, R3, 0x7610, R8 ;  /* 0x0000761003083816 */ /* 0x000fe20000000008 */
[----:B------:R-:W-:Y:S01]  /*0f00*/  IMAD.U32 R3, R6, 0x10000, RZ ;  /* 0x0001000006037824 */ /* 0x000fe200078e00ff */
[----:B------:R-:W-:Y:S01]  /*0f10*/  @P0 FSET.BF.GT.FTZ.AND R13, R13, RZ, PT ;  /* 0x000000ff0d0d020a */ /* 0x000fe20003814000 */
[----:B------:R-:W-:Y:S01]  /*0f20*/  IMAD.U32 R6, RZ, RZ, UR7 ;  /* 0x00000007ff067e24 */ /* 0x000fe2000f8e00ff */
[----:B------:R-:W-:Y:S01]  /*0f30*/  @P2 FSET.BF.GT.FTZ.AND R9, R9, RZ, PT ;  /* 0x000000ff0909220a */ /* 0x000fe20003814000 */
[----:B0-----:R-:W-:Y:S01]  /*0f40*/  IMAD.WIDE.U32 R4, R0, 0x2, R4 ;  /* 0x0000000200047825 */ /* 0x001fe200078e0004 */
[----:B------:R-:W-:-:S02]  /*0f50*/  FSETP.NEU.FTZ.AND P3, PT, R3, RZ, PT ;  /* 0x000000ff0300720b */ /* 0x000fc40003f7d000 */
[----:B------:R-:W-:Y:S01]  /*0f60*/  @P0 F2FP.BF16.F32.PACK_AB R13, RZ, R13 ;  /* 0x0000000dff0d023e */ /* 0x000fe200000010ff */
[----:B------:R-:W-:Y:S01]  /*0f70*/  IMAD.U32 R0, RZ, RZ, UR7 ;  /* 0x00000007ff007e24 */ /* 0x000fe2000f8e00ff */
[----:B------:R-:W-:Y:S01]  /*0f80*/  @P1 FSET.BF.GT.FTZ.AND R10, R10, RZ, PT ;  /* 0x000000ff0a0a120a */ /* 0x000fe20003814000 */
[----:B------:R-:W-:Y:S01]  /*0f90*/  IMAD.WIDE.U32 R4, R2, 0x10, R4 ;  /* 0x0000001002047825 */ /* 0x000fe200078e0004 */
[----:B------:R-:W-:Y:S02]  /*0fa0*/  @P4 FSET.BF.GT.FTZ.AND R7, R7, RZ, PT ;  /* 0x000000ff0707420a */ /* 0x000fe40003814000 */
[----:B------:R-:W-:Y:S02]  /*0fb0*/  @P5 FSET.BF.GT.FTZ.AND R12, R12, RZ, PT ;  /* 0x000000ff0c0c520a */ /* 0x000fe40003814000 */
[----:B------:R-:W-:Y:S02]  /*0fc0*/  @P6 FSET.BF.GT.FTZ.AND R14, R14, RZ, PT ;  /* 0x000000ff0e0e620a */ /* 0x000fe40003814000 */
[----:B------:R-:W-:-:S02]  /*0fd0*/  @P0 PRMT R6, R13, 0x7610, R6 ;  /* 0x000076100d060816 */ /* 0x000fc40000000006 */
[----:B------:R-:W-:Y:S02]  /*0fe0*/  @P3 FSET.BF.GT.FTZ.AND R3, R3, RZ, PT ;  /* 0x000000ff0303320a */ /* 0x000fe40003814000 */
[----:B------:R-:W-:Y:S01]  /*0ff0*/  @P2 F2FP.BF16.F32.PACK_AB R16, RZ, R9 ;  /* 0x00000009ff10223e */ /* 0x000fe200000010ff */
[----:B------:R-:W-:Y:S01]  /*1000*/  IMAD.U32 R9, RZ, RZ, UR7 ;  /* 0x00000007ff097e24 */ /* 0x000fe2000f8e00ff */
[----:B------:R-:W-:Y:S01]  /*1010*/  @P1 F2FP.BF16.F32.PACK_AB R17, RZ, R10 ;  /* 0x0000000aff11123e */ /* 0x000fe200000010ff */
[----:B------:R-:W-:Y:S01]  /*1020*/  IMAD.U32 R10, RZ, RZ, UR7 ;  /* 0x00000007ff0a7e24 */ /* 0x000fe2000f8e00ff */
[----:B------:R-:W-:Y:S01]  /*1030*/  @P3 F2FP.BF16.F32.PACK_AB R13, RZ, R3 ;  /* 0x00000003ff0d323e */ /* 0x000fe200000010ff */
[----:B------:R-:W-:Y:S01]  /*1040*/  IMAD.U32 R3, RZ, RZ, UR7 ;  /* 0x00000007ff037e24 */ /* 0x000fe2000f8e00ff */
[----:B------:R-:W-:Y:S01]  /*1050*/  @P4 F2FP.BF16.F32.PACK_AB R15, RZ, R7 ;  /* 0x00000007ff0f423e */ /* 0x000fe200000010ff */
[----:B------:R-:W-:Y:S01]  /*1060*/  IMAD.U32 R7, RZ, RZ, UR7 ;  /* 0x00000007ff077e24 */ /* 0x000fe2000f8e00ff */
[----:B------:R-:W-:-:S02]  /*1070*/  @P5 F2FP.BF16.F32.PACK_AB R12, RZ, R12 ;  /* 0x0000000cff0c523e */ /* 0x000fc400000010ff */
[----:B------:R-:W-:Y:S02]  /*1080*/  @P6 F2FP.BF16.F32.PACK_AB R14, RZ, R14 ;  /* 0x0000000eff0e623e */ /* 0x000fe400000010ff */
[----:B------:R-:W-:Y:S02]  /*1090*/  @P2 PRMT R9, R16, 0x7610, R9 ;  /* 0x0000761010092816 */ /* 0x000fe40000000009 */
[----:B------:R-:W-:Y:S02]  /*10a0*/  @P1 PRMT R10, R17, 0x7610, R10 ;  /* 0x00007610110a1816 */ /* 0x000fe4000000000a */
[----:B------:R-:W-:Y:S02]  /*10b0*/  @P3 PRMT R3, R13, 0x7610, R3 ;  /* 0x000076100d033816 */ /* 0x000fe40000000003 */
[----:B------:R-:W-:Y:S02]  /*10c0*/  @P4 PRMT R0, R15, 0x7610, R0 ;  /* 0x000076100f004816 */ /* 0x000fe40000000000 */
[----:B------:R-:W-:-:S02]  /*10d0*/  @P5 PRMT R7, R12, 0x7610, R7 ;  /* 0x000076100c075816 */ /* 0x000fc40000000007 */
[----:B------:R-:W-:Y:S02]  /*10e0*/  @P6 PRMT R11, R14, 0x7610, R11 ;  /* 0x000076100e0b6816 */ /* 0x000fe4000000000b */
[----:B------:R-:W-:Y:S02]  /*10f0*/  PRMT R8, R8, 0x5410, R3 ;  /* 0x0000541008087816 */ /* 0x000fe40000000003 */
[----:B------:R-:W-:Y:S02]  /*1100*/  PRMT R9, R9, 0x5410, R0 ;  /* 0x0000541009097816 */ /* 0x000fe40000000000 */
[----:B------:R-:W-:Y:S02]  /*1110*/  PRMT R10, R10, 0x5410, R7 ;  /* 0x000054100a0a7816 */ /* 0x000fe40000000007 */
[----:B------:R-:W-:-:S05]  /*1120*/  PRMT R11, R6, 0x5410, R11 ;  /* 0x00005410060b7816 */ /* 0x000fca000000000b */
[----:B------:R-:W-:Y:S01]  /*1130*/  STG.E.128 desc[UR4][R4.64], R8 ;  /* 0x0000000804007986 */ /* 0x000fe2000c101d04 */
[----:B------:R-:W-:Y:S05]  /*1140*/  EXIT ;  /* 0x000000000000794d */ /* 0x000fea0003800000 */
.L_x_1617:
        /* <DEDUP_REMOVED lines=11> */
.L_x_32322:


//--------------------- .text._ZN2at6native18elementwise_kernelILi128ELi4EZNS0_15gpu_kernel_implINS0_13AUnaryFunctorIN3c108BFloat16ES5_S5_ZZZNS0_21heaviside_kernel_cudaERNS_18TensorIteratorBaseEENKUlvE_clEvENKUlvE8_clEvEUlS5_S5_E_EEEEvS7_RKT_EUliE_EEviT1_ --------------------------
	.section	.text._ZN2at6native18elementwise_kernelILi128ELi4EZNS0_15gpu_kernel_implINS0_13AUnaryFunctorIN3c108BFloat16ES5_S5_ZZZNS0_21heaviside_kernel_cudaERNS_18TensorIteratorBaseEENKUlvE_clEvENKUlvE8_clEvEUlS5_S5_E_EEEEvS7_RKT_EUliE_EEviT1_,"ax",@progbits
	.align	128
        .global         _ZN2at6native18elementwise_kernelILi128ELi4EZNS0_15gpu_kernel_implINS0_13AUnaryFunctorIN3c108BFloat16ES5_S5_ZZZNS0_21heaviside_kernel_cudaERNS_18TensorIteratorBaseEENKUlvE_clEvENKUlvE8_clEvEUlS5_S5_E_EEEEvS7_RKT_EUliE_EEviT1_
        .type           _ZN2at6native18elementwise_kernelILi128ELi4EZNS0_15gpu_kernel_implINS0_13AUnaryFunctorIN3c108BFloat16ES5_S5_ZZZNS0_21heaviside_kernel_cudaERNS_18TensorIteratorBaseEENKUlvE_clEvENKUlvE8_clEvEUlS5_S5_E_EEEEvS7_RKT_EUliE_EEviT1_,@function
        .size           _ZN2at6native18elementwise_kernelILi128ELi4EZNS0_15gpu_kernel_implINS0_13AUnaryFunctorIN3c108BFloat16ES5_S5_ZZZNS0_21heaviside_kernel_cudaERNS_18TensorIteratorBaseEENKUlvE_clEvENKUlvE8_clEvEUlS5_S5_E_EEEEvS7_RKT_EUliE_EEviT1_,(.L_x_32323 - _ZN2at6native18elementwise_kernelILi128ELi4EZNS0_15gpu_kernel_implINS0_13AUnaryFunctorIN3c108BFloat16ES5_S5_ZZZNS0_21heaviside_kernel_cudaERNS_18TensorIteratorBaseEENKUlvE_clEvENKUlvE8_clEvEUlS5_S5_E_EEEEvS7_RKT_EUliE_EEviT1_)
        .other          _ZN2at6native18elementwise_kernelILi128ELi4EZNS0_15gpu_kernel_implINS0_13AUnaryFunctorIN3c108BFloat16ES5_S5_ZZZNS0_21heaviside_kernel_cudaERNS_18TensorIteratorBaseEENKUlvE_clEvENKUlvE8_clEvEUlS5_S5_E_EEEEvS7_RKT_EUliE_EEviT1_,@"STO_CUDA_ENTRY STV_DEFAULT"
_ZN2at6native18elementwise_kernelILi128ELi4EZNS0_15gpu_kernel_implINS0_13AUnaryFunctorIN3c108BFloat16ES5_S5_ZZZNS0_21heaviside_kernel_cudaERNS_18TensorIteratorBaseEENKUlvE_clEvENKUlvE8_clEvEUlS5_S5_E_EEEEvS7_RKT_EUliE_EEviT1_:
.text._ZN2at6native18elementwise_kernelILi128ELi4EZNS0_15gpu_kernel_implINS0_13AUnaryFunctorIN3c108BFloat16ES5_S5_ZZZNS0_21heaviside_kernel_cudaERNS_18TensorIteratorBaseEENKUlvE_clEvENKUlvE8_clEvEUlS5_S5_E_EEEEvS7_RKT_EUliE_EEviT1_:
        /* <DEDUP_REMOVED lines=10> */
[----:B------:R-:W3:Y:S01]  /*00a0*/  LDCU.U16 UR43, c[0x0][0x592] ;  /* 0x0000b240ff2b77ac */ /* 0x000ee20008000400 */
        /* <DEDUP_REMOVED lines=12> */
[----:B------:R-:W-:Y:S01]  /*0170*/  IMAD.MOV.U32 R16, RZ, RZ, RZ ;  /* 0x000000ffff107224 */ /* 0x000fe200078e00ff */
[----:B------:R-:W1:Y:S01]  /*0180*/  LDCU UR6, c[0x0][0x38c] ;  /* 0x00007180ff0677ac */ /* 0x000e620008000800 */
[----:B------:R-:W2:Y:S01]  /*0190*/  LDCU.64 UR8, c[0x0][0x4b8] ;  /* 0x00009700ff0877ac */ /* 0x000ea20008000a00 */
[----:B------:R-:W-:Y:S01]  /*01a0*/  UISETP.NE.AND UP0, UPT, UR41, URZ, UPT ;  /* 0x000000ff2900728c */ /* 0x000fe2000bf05270 */
        /* <DEDUP_REMOVED lines=293> */
.L_x_1620:
        /* <DEDUP_REMOVED lines=19> */
.L_x_1624:
[----:B------:R-:W2:Y:S02]  /*1530*/  LDG.E.U8 R2, desc[UR36][R2.64] ;  /* 0x0000002402027981 */ /* 0x000ea4000c1e1100 */
[----:B--2---:R-:W-:-:S04]  /*1540*/  I2FP.F32.U32 R0, R2 ;  /* 0x0000000200007245 */ /* 0x004fc80000201000 */
[----:B------:R-:W-:-:S04]  /*1550*/  F2FP.BF16.F32.PACK_AB R0, RZ, R0 ;  /* 0x00000000ff00723e */ /* 0x000fc800000010ff */
[----:B------:R-:W-:Y:S01]  /*1560*/  PRMT R5, R0, 0x7610, R5 ;  /* 0x0000761000057816 */ /* 0x000fe20000000005 */
[----:B------:R-:W-:Y:S06]  /*1570*/  BRA `(.L_x_1626) ;  /* 0x0000000c00bc7947 */ /* 0x000fec0003800000 */
.L_x_1623:
        /* <DEDUP_REMOVED lines=11> */
.L_x_1628:
[----:B------:R-:W2:Y:S02]  /*1630*/  LDG.E R2, desc[UR36][R2.64] ;  /* 0x0000002402027981 */ /* 0x000ea4000c1e1900 */
[----:B--2---:R-:W-:-:S04]  /*1640*/  I2FP.F32.S32 R0, R2 ;  /* 0x0000000200007245 */ /* 0x004fc80000201400 */
[----:B------:R-:W-:-:S04]  /*1650*/  F2FP.BF16.F32.PACK_AB R0, RZ, R0 ;  /* 0x00000000ff00723e */ /* 0x000fc800000010ff */
[----:B------:R-:W-:Y:S01]  /*1660*/  PRMT R5, R0, 0x7610, R5 ;  /* 0x0000761000057816 */ /* 0x000fe20000000005 */
[----:B------:R-:W-:Y:S06]  /*1670*/  BRA `(.L_x_1626) ;  /* 0x0000000c007c7947 */ /* 0x000fec0003800000 */
.L_x_1627:
[----:B------:R-:W2:Y:S02]  /*1680*/  LDG.E.U16 R2, desc[UR36][R2.64] ;  /* 0x0000002402027981 */ /* 0x000ea4000c1e1500 */
[----:B--2---:R-:W0:Y:S02]  /*1690*/  I2F.S16 R0, R2 ;  /* 0x0000000200007306 */ /* 0x004e240000101400 */
[----:B0-----:R-:W-:-:S04]  /*16a0*/  F2FP.BF16.F32.PACK_AB R0, RZ, R0 ;  /* 0x00000000ff00723e */ /* 0x001fc800000010ff */
[----:B------:R-:W-:Y:S01]  /*16b0*/  PRMT R5, R0, 0x7610, R5 ;  /* 0x0000761000057816 */ /* 0x000fe20000000005 */
[----:B------:R-:W-:Y:S06]  /*16c0*/  BRA `(.L_x_1626) ;  /* 0x0000000c00687947 */ /* 0x000fec0003800000 */
.L_x_1622:
        /* <DEDUP_REMOVED lines=9> */
.L_x_1630:
[----:B------:R-:W2:Y:S02]  /*1760*/  LDG.E.U16 R0, desc[UR36][R2.64] ;  /* 0x0000002402007981 */ /* 0x000ea4000c1e1500 */
[----:B--2---:R-:W-:-:S05]  /*1770*/  HADD2.F32 R0, -RZ, R0.H0_H0 ;  /* 0x20000000ff007230 */ /* 0x004fca0000004100 */
[----:B------:R-:W-:-:S04]  /*1780*/  F2FP.BF16.F32.PACK_AB R0, RZ, R0 ;  /* 0x00000000ff00723e */ /* 0x000fc800000010ff */
[----:B------:R-:W-:Y:S01]  /*1790*/  PRMT R5, R0, 0x7610, R5 ;  /* 0x0000761000057816 */ /* 0x000fe20000000005 */
[----:B------:R-:W-:Y:S06]  /*17a0*/  BRA `(.L_x_1626) ;  /* 0x0000000c00307947 */ /* 0x000fec0003800000 */
.L_x_1629:
        /* <DEDUP_REMOVED lines=9> */
.L_x_1632:
[----:B------:R-:W2:Y:S02]  /*1840*/  LDG.E.U16 R2, desc[UR36][R2.64] ;  /* 0x0000002402027981 */ /* 0x000ea4000c1e1500 */
[----:B--2---:R-:W-:-:S05]  /*1850*/  HADD2.F32 R0, -RZ, R2.H0_H0 ;  /* 0x20000002ff007230 */ /* 0x004fca0000004100 */
[----:B------:R-:W-:-:S04]  /*1860*/  F2FP.BF16.F32.PACK_AB R0, RZ, R0 ;  /* 0x00000000ff00723e */ /* 0x000fc800000010ff */
[----:B------:R-:W-:Y:S01]  /*1870*/  PRMT R5, R0, 0x7610, R5 ;  /* 0x0000761000057816 */ /* 0x000fe20000000005 */
[----:B------:R-:W-:Y:S06]  /*1880*/  BRA `(.L_x_1626) ;  /* 0x0000000800f87947 */ /* 0x000fec0003800000 */
.L_x_1631:
        /* <DEDUP_REMOVED lines=9> */
.L_x_1621:
        /* <DEDUP_REMOVED lines=14> */
.L_x_1635:
        /* <DEDUP_REMOVED lines=9> */
.L_x_1634:
        /* <DEDUP_REMOVED lines=19> */
[----:B------:R-:W-:Y:S02]  /*1bc0*/  SHF.R.S32.HI R5, RZ, 0x8, R5 ;  /* 0x00000008ff057819 */ /* 0x000fe40000011405 */
[----:B------:R-:W-:-:S04]  /*1bd0*/  IADD3 R6, PT, PT, R6, 0x3c000000, RZ ;  /* 0x3c00000006067810 */ /* 0x000fc80007ffe0ff */
[----:B------:R-:W-:-:S04]  /*1be0*/  LOP3.LUT R5, R6, 0x7f800000, R5, 0xf8, !PT ;  /* 0x7f80000006057812 */ /* 0x000fc800078ef805 */
[----:B------:R-:W-:-:S04]  /*1bf0*/  SEL R5, R5, RZ, P0 ;  /* 0x000000ff05057207 */ /* 0x000fc80000000000 */
[----:B------:R-:W-:-:S04]  /*1c00*/  LOP3.LUT R5, R5, 0x80000000, R0, 0xf8, !PT ;  /* 0x8000000005057812 */ /* 0x000fc800078ef800 */
[----:B------:R-:W-:Y:S01]  /*1c10*/  F2FP.BF16.F32.PACK_AB R5, RZ, R5 ;  /* 0x00000005ff05723e */ /* 0x000fe200000010ff */
[----:B------:R-:W-:Y:S06]  /*1c20*/  BRA `(.L_x_1626) ;  /* 0x0000000800107947 */ /* 0x000fec0003800000 */
.L_x_1637:
        /* <DEDUP_REMOVED lines=14> */
.L_x_1636:
[----:B------:R0:W5:Y:S01]  /*1d10*/  LDG.E.U16 R5, desc[UR36][R2.64] ;  /* 0x0000002402057981 */ /* 0x000162000c1e1500 */
[----:B------:R-:W-:Y:S05]  /*1d20*/  BRA `(.L_x_1626) ;  /* 0x0000000400d07947 */ /* 0x000fea0003800000 */
.L_x_1633:
        /* <DEDUP_REMOVED lines=13> */
.L_x_1640:
        /* <DEDUP_REMOVED lines=21> */
.L_x_1644:
[----:B------:R-:W-:Y:S05]  /*1f50*/  BSYNC.RECONVERGENT B1 ;  /* 0x0000000000017941 */ /* 0x000fea0003800200 */
.L_x_1643:
[----:B------:R-:W-:Y:S01]  /*1f60*/  IMAD.SHL.U32 R0, R0, 0x100000, RZ ;  /* 0x0010000000007824 */ /* 0x000fe200078e00ff */
[----:B------:R-:W-:-:S04]  /*1f70*/  LEA R2, R2, 0x3b800000, 0x17 ;  /* 0x3b80000002027811 */ /* 0x000fc800078eb8ff */
[----:B------:R-:W-:-:S07]  /*1f80*/  LOP3.LUT R0, R2, R0, R7, 0xfe, !PT ;  /* 0x0000000002007212 */ /* 0x000fce00078efe07 */
.L_x_1642:
[----:B------:R-:W-:Y:S05]  /*1f90*/  BSYNC.RECONVERGENT B0 ;  /* 0x0000000000007941 */ /* 0x000fea0003800200 */
.L_x_1641:
[----:B------:R-:W-:-:S04]  /*1fa0*/  F2FP.BF16.F32.PACK_AB R0, RZ, R0 ;  /* 0x00000000ff00723e */ /* 0x000fc800000010ff */
[----:B------:R-:W-:Y:S01]  /*1fb0*/  PRMT R5, R0, 0x7610, R5 ;  /* 0x0000761000057816 */ /* 0x000fe20000000005 */
[----:B------:R-:W-:Y:S06]  /*1fc0*/  BRA `(.L_x_1626) ;  /* 0x0000000400287947 */ /* 0x000fec0003800000 */
.L_x_1639:
        /* <DEDUP_REMOVED lines=21> */
.L_x_1648:
[----:B------:R-:W-:Y:S05]  /*2120*/  BSYNC.RECONVERGENT B1 ;  /* 0x0000000000017941 */ /* 0x000fea0003800200 */
.L_x_1647:
[----:B------:R-:W-:Y:S01]  /*2130*/  IMAD.SHL.U32 R0, R0, 0x200000, RZ ;  /* 0x0020000000007824 */ /* 0x000fe200078e00ff */
[----:B------:R-:W-:-:S04]  /*2140*/  LEA R2, R2, 0x37800000, 0x17 ;  /* 0x3780000002027811 */ /* 0x000fc800078eb8ff */
[----:B------:R-:W-:-:S07]  /*2150*/  LOP3.LUT R0, R2, R0, R7, 0xfe, !PT ;  /* 0x0000000002007212 */ /* 0x000fce00078efe07 */
.L_x_1646:
[----:B------:R-:W-:Y:S05]  /*2160*/  BSYNC.RECONVERGENT B0 ;  /* 0x0000000000007941 */ /* 0x000fea0003800200 */
.L_x_1645:
[----:B------:R-:W-:-:S04]  /*2170*/  F2FP.BF16.F32.PACK_AB R0, RZ, R0 ;  /* 0x00000000ff00723e */ /* 0x000fc800000010ff */
[----:B------:R-:W-:Y:S01]  /*2180*/  PRMT R5, R0, 0x7610, R5 ;  /* 0x0000761000057816 */ /* 0x000fe20000000005 */
[----:B------:R-:W-:Y:S06]  /*2190*/  BRA `(.L_x_1626) ;  /* 0x0000000000b47947 */ /* 0x000fec0003800000 */
.L_x_1638:
[----:B------:R-:W-:-:S09]  /*21a0*/  UISETP.NE.AND UP0, UPT, UR4, 0x1c, UPT ;  /* 0x0000001c0400788c */ /* 0x000fd2000bf05270 */
[----:B------:R-:W-:Y:S05]  /*21b0*/  BRA.U !UP0, `(.L_x_1649) ;  /* 0x00000001089c7547 */ /* 0x000fea000b800000 */
[----:B------:R-:W-:-:S09]  /*21c0*/  UISETP.NE.AND UP0, UPT, UR4, 0x1d, UPT ;  /* 0x0000001d0400788c */ /* 0x000fd2000bf05270 */
[----:B------:R-:W-:Y:S05]  /*21d0*/  BRA.U !UP0, `(.L_x_1650) ;  /* 0x0000000108807547 */ /* 0x000fea000b800000 */
[----:B------:R-:W-:-:S09]  /*21e0*/  UISETP.NE.AND UP0, UPT, UR4, 0x2c, UPT ;  /* 0x0000002c0400788c */ /* 0x000fd2000bf05270 */
[----:B------:R-:W-:Y:S05]  /*21f0*/  BRA.U !UP0, `(.L_x_1651) ;  /* 0x0000000108487547 */ /* 0x000fea000b800000 */
.L_x_1625:
        /* <DEDUP_REMOVED lines=16> */
.L_x_1652:
[----:B------:R-:W-:Y:S01]  /*2300*/  PRMT R5, RZ, 0x7610, R5 ;  /* 0x00007610ff057816 */ /* 0x000fe20000000005 */
[----:B------:R-:W-:Y:S06]  /*2310*/  BRA `(.L_x_1626) ;  /* 0x0000000000547947 */ /* 0x000fec0003800000 */
.L_x_1651:
        /* <DEDUP_REMOVED lines=8> */
.L_x_1654:
[----:B------:R-:W-:Y:S05]  /*23a0*/  BSYNC.RECONVERGENT B0 ;  /* 0x0000000000007941 */ /* 0x000fea0003800200 */
.L_x_1653:
[----:B------:R-:W-:-:S04]  /*23b0*/  F2FP.BF16.F32.PACK_AB R0, RZ, R0 ;  /* 0x00000000ff00723e */ /* 0x000fc800000010ff */
[----:B------:R-:W-:Y:S01]  /*23c0*/  PRMT R5, R0, 0x7610, R5 ;  /* 0x0000761000057816 */ /* 0x000fe20000000005 */
[----:B------:R-:W-:Y:S06]  /*23d0*/  BRA `(.L_x_1626) ;  /* 0x0000000000247947 */ /* 0x000fec0003800000 */
.L_x_1650:
[----:B------:R-:W2:Y:S02]  /*23e0*/  LDG.E.64 R2, desc[UR36][R2.64] ;  /* 0x0000002402027981 */ /* 0x000ea4000c1e1b00 */
[----:B--2---:R-:W0:Y:S02]  /*23f0*/  I2F.U64 R0, R2 ;  /* 0x0000000200007312 */ /* 0x004e240000301000 */
[----:B0-----:R-:W-:-:S04]  /*2400*/  F2FP.BF16.F32.PACK_AB R0, RZ, R0 ;  /* 0x00000000ff00723e */ /* 0x001fc800000010ff */
[----:B------:R-:W-:Y:S01]  /*2410*/  PRMT R5, R0, 0x7610, R5 ;  /* 0x0000761000057816 */ /* 0x000fe20000000005 */
[----:B------:R-:W-:Y:S06]  /*2420*/  BRA `(.L_x_1626) ;  /* 0x0000000000107947 */ /* 0x000fec0003800000 */
.L_x_1649:
[----:B------:R-:W2:Y:S02]  /*2430*/  LDG.E R2, desc[UR36][R2.64] ;  /* 0x0000002402027981 */ /* 0x000ea4000c1e1900 */
[----:B--2---:R-:W-:-:S04]  /*2440*/  I2FP.F32.U32 R0, R2 ;  /* 0x0000000200007245 */ /* 0x004fc80000201000 */
[----:B------:R-:W-:-:S04]  /*2450*/  F2FP.BF16.F32.PACK_AB R0, RZ, R0 ;  /* 0x00000000ff00723e */ /* 0x000fc800000010ff */
[----:B------:R-:W-:-:S07]  /*2460*/  PRMT R5, R0, 0x7610, R5 ;  /* 0x0000761000057816 */ /* 0x000fce0000000005 */
.L_x_1626:
[----:B------:R-:W-:Y:S01]  /*2470*/  USHF.L.U32 UR5, UR43, 0x10, URZ ;  /* 0x000000102b057899 */ /* 0x000fe200080006ff */
[----:B------:R-:W0:Y:S05]  /*2480*/  LDCU.64 UR6, c[0x0][0x580] ;  /* 0x0000b000ff0677ac */ /* 0x000e2a0008000a00 */
[----:B------:R-:W-:Y:S01]  /*2490*/  FSETP.NEU.FTZ.AND P0, PT, RZ, UR5, PT ;  /* 0x00000005ff007c0b */ /* 0x000fe2000bf1d000 */
[----:B------:R-:W-:-:S04]  /*24a0*/  UPRMT UR4, UR39, 0x9910, URZ ;  /* 0x0000991027047896 */ /* 0x000fc800080000ff */
[----:B------:R-:W-:-:S08]  /*24b0*/  UISETP.GT.AND UP0, UPT, UR4, 0x9, UPT ;  /* 0x000000090400788c */ /* 0x000fd0000bf04270 */
[----:B------:R-:W-:Y:S02]  /*24c0*/  @P0 FSET.BF.LT.FTZ.AND R0, RZ, UR5, PT ;  /* 0x00000005ff000c0a */ /* 0x000fe4000b811000 */
[----:B0-----:R-:W-:Y:S02]  /*24d0*/  IADD3 R2, P1, PT, R16, UR6, RZ ;  /* 0x0000000610027c10 */ /* 0x001fe4000ff3e0ff */
[----:B------:R-:W-:Y:S02]  /*24e0*/  @P0 F2FP.BF16.F32.PACK_AB R0, RZ, R0 ;  /* 0x00000000ff00023e */ /* 0x000fe400000010ff */
[----:B------:R-:W-:Y:S02]  /*24f0*/  IADD3.X R3, PT, PT, RZ, UR7, RZ, P1, !PT ;  /* 0x00000007ff037c10 */ /* 0x000fe40008ffe4ff */
[----:B-----5:R-:W-:Y:S01]  /*2500*/  @P0 PRMT R5, R0, 0x7610, R5 ;  /* 0x0000761000050816 */ /* 0x020fe20000000005 */
        /* <DEDUP_REMOVED lines=13> */
.L_x_1658:
[----:B------:R-:W-:-:S06]  /*25e0*/  IMAD.U32 R5, R5, 0x10000, RZ ;  /* 0x0001000005057824 */ /* 0x000fcc00078e00ff */
[----:B------:R-:W0:Y:S02]  /*25f0*/  F2I.S64.TRUNC R4, R5 ;  /* 0x0000000500047311 */ /* 0x000e24000020d900 */
[----:B0-----:R3:W-:Y:S01]  /*2600*/  STG.E.U8 desc[UR36][R2.64], R4 ;  /* 0x0000000402007986 */ /* 0x0017e2000c101124 */
[----:B------:R-:W-:Y:S05]  /*2610*/  BRA `(.L_x_1660) ;  /* 0x0000000c00707947 */ /* 0x000fea0003800000 */
.L_x_1657:
        /* <DEDUP_REMOVED lines=10> */
.L_x_1662:
[----:B------:R-:W-:-:S06]  /*26c0*/  IMAD.U32 R5, R5, 0x10000, RZ ;  /* 0x0001000005057824 */ /* 0x000fcc00078e00ff */
[----:B------:R-:W0:Y:S02]  /*26d0*/  F2I.FTZ.TRUNC.NTZ R5, R5 ;  /* 0x0000000500057305 */ /* 0x000e24000021f100 */
[----:B0-----:R1:W-:Y:S01]  /*26e0*/  STG.E desc[UR36][R2.64], R5 ;  /* 0x0000000502007986 */ /* 0x0013e2000c101924 */
[----:B------:R-:W-:Y:S05]  /*26f0*/  BRA `(.L_x_1660) ;  /* 0x0000000c00387947 */ /* 0x000fea0003800000 */
.L_x_1661:
[----:B------:R-:W-:-:S06]  /*2700*/  SHF.L.U32 R5, R5, 0x10, RZ ;  /* 0x0000001005057819 */ /* 0x000fcc00000006ff */
[----:B------:R-:W0:Y:S02]  /*2710*/  F2I.FTZ.TRUNC.NTZ R5, R5 ;  /* 0x0000000500057305 */ /* 0x000e24000021f100 */
[----:B0-----:R2:W-:Y:S01]  /*2720*/  STG.E.U16 desc[UR36][R2.64], R5 ;  /* 0x0000000502007986 */ /* 0x0015e2000c101524 */
[----:B------:R-:W-:Y:S05]  /*2730*/  BRA `(.L_x_1660) ;  /* 0x0000000c00287947 */ /* 0x000fea0003800000 */
.L_x_1656:
        /* <DEDUP_REMOVED lines=9> */
.L_x_1664:
[----:B------:R-:W-:-:S05]  /*27d0*/  IMAD.U32 R0, R5, 0x10000, RZ ;  /* 0x0001000005007824 */ /* 0x000fca00078e00ff */
[----:B------:R-:W-:-:S05]  /*27e0*/  F2FP.F16.F32.PACK_AB R0, RZ, R0 ;  /* 0x00000000ff00723e */ /* 0x000fca00000000ff */
[----:B------:R0:W-:Y:S01]  /*27f0*/  STG.E.U16 desc[UR36][R2.64], R0 ;  /* 0x0000000002007986 */ /* 0x0001e2000c101524 */
[----:B------:R-:W-:Y:S05]  /*2800*/  BRA `(.L_x_1660) ;  /* 0x0000000800f47947 */ /* 0x000fea0003800000 */
.L_x_1663:
        /* <DEDUP_REMOVED lines=10> */
.L_x_1666:
[----:B------:R-:W-:-:S04]  /*28b0*/  SHF.L.U32 R5, R5, 0x10, RZ ;  /* 0x0000001005057819 */ /* 0x000fc800000006ff */
[----:B------:R-:W-:-:S04]  /*28c0*/  F2FP.F16.F32.PACK_AB R5, RZ, R5 ;  /* 0x00000005ff05723e */ /* 0x000fc800000000ff */
[----:B------:R-:W-:-:S05]  /*28d0*/  PRMT R5, R5, 0x5410, RZ ;  /* 0x0000541005057816 */ /* 0x000fca00000000ff */
[----:B------:R0:W-:Y:S01]  /*28e0*/  STG.E desc[UR36][R2.64], R5 ;  /* 0x0000000502007986 */ /* 0x0001e2000c101924 */
[----:B------:R-:W-:Y:S05]  /*28f0*/  BRA `(.L_x_1660) ;  /* 0x0000000800b87947 */ /* 0x000fea0003800000 */
.L_x_1665:
[----:B------:R-:W-:-:S04]  /*2900*/  IMAD.U32 R4, R5, 0x10000, RZ ;  /* 0x0001000005047824 */ /* 0x000fc800078e00ff */
[----:B------:R-:W-:-:S06]  /*2910*/  FMUL.FTZ R4, R4, 1 ;  /* 0x3f80000004047820 */ /* 0x000fcc0000410000 */
[----:B------:R-:W0:Y:S02]  /*2920*/  F2F.F64.F32 R4, R4 ;  /* 0x0000000400047310 */ /* 0x000e240000201800 */
[----:B0-----:R0:W-:Y:S01]  /*2930*/  STG.E.64 desc[UR36][R2.64], R4 ;  /* 0x0000000402007986 */ /* 0x0011e2000c101b24 */
[----:B------:R-:W-:Y:S05]  /*2940*/  BRA `(.L_x_1660) ;  /* 0x0000000800a47947 */ /* 0x000fea0003800000 */
.L_x_1655:
        /* <DEDUP_REMOVED lines=13> */
.L_x_1669:
[----:B------:R-:W-:Y:S01]  /*2a20*/  IMAD.U32 R5, R5, 0x10000, RZ ;  /* 0x0001000005057824 */ /* 0x000fe200078e00ff */
[----:B------:R-:W-:-:S03]  /*2a30*/  CS2R R6, SRZ ;  /* 0x0000000000067805 */ /* 0x000fc6000001ff00 */
[----:B------:R-:W-:-:S06]  /*2a40*/  FMUL.FTZ R5, R5, 1 ;  /* 0x3f80000005057820 */ /* 0x000fcc0000410000 */
[----:B------:R-:W0:Y:S02]  /*2a50*/  F2F.F64.F32 R4, R5 ;  /* 0x0000000500047310 */ /* 0x000e240000201800 */
[----:B0-----:R0:W-:Y:S01]  /*2a60*/  STG.E.128 desc[UR36][R2.64], R4 ;  /* 0x0000000402007986 */ /* 0x0011e2000c101d24 */
[----:B------:R-:W-:Y:S05]  /*2a70*/  BRA `(.L_x_1660) ;  /* 0x0000000800587947 */ /* 0x000fea0003800000 */
.L_x_1668:
        /* <DEDUP_REMOVED lines=8> */
[----:B------:R-:W-:-:S03]  /*2b00*/  MOV R0, 0x7f ;  /* 0x0000007f00007802 */ /* 0x000fc60000000f00 */
        /* <DEDUP_REMOVED lines=10> */
.L_x_1673:
[----:B------:R-:W-:Y:S05]  /*2bb0*/  BSYNC.RECONVERGENT B0 ;  /* 0x0000000000007941 */ /* 0x000fea0003800200 */
.L_x_1672:
[----:B------:R-:W-:-:S05]  /*2bc0*/  LOP3.LUT R5, R0, 0x80, R5, 0xf8, !PT ;  /* 0x0000008000057812 */ /* 0x000fca00078ef805 */
[----:B------:R0:W-:Y:S01]  /*2bd0*/  STG.E.U8 desc[UR36][R2.64], R5 ;  /* 0x0000000502007986 */ /* 0x0001e2000c101124 */
[----:B------:R-:W-:Y:S05]  /*2be0*/  BRA `(.L_x_1660) ;  /* 0x0000000400fc7947 */ /* 0x000fea0003800000 */
.L_x_1671:
        /* <DEDUP_REMOVED lines=15> */
.L_x_1675:
[----:B------:R-:W-:Y:S05]  /*2ce0*/  BSYNC.RECONVERGENT B0 ;  /* 0x0000000000007941 */ /* 0x000fea0003800200 */
.L_x_1674:
[----:B------:R-:W-:-:S05]  /*2cf0*/  LOP3.LUT R5, R0, 0x80, R5, 0xf8, !PT ;  /* 0x0000008000057812 */ /* 0x000fca00078ef805 */
[----:B------:R0:W-:Y:S01]  /*2d00*/  STG.E.U8 desc[UR36][R2.64], R5 ;  /* 0x0000000502007986 */ /* 0x0001e2000c101124 */
[----:B------:R-:W-:Y:S05]  /*2d10*/  BRA `(.L_x_1660) ;  /* 0x0000000400b07947 */ /* 0x000fea0003800000 */
.L_x_1670:
[----:B------:R0:W-:Y:S01]  /*2d20*/  STG.E.U16 desc[UR36][R2.64], R5 ;  /* 0x0000000502007986 */ /* 0x0001e2000c101524 */
[----:B------:R-:W-:Y:S05]  /*2d30*/  BRA `(.L_x_1660) ;  /* 0x0000000400a87947 */ /* 0x000fea0003800000 */
.L_x_1667:
        /* <DEDUP_REMOVED lines=12> */
.L_x_1678:
        /* <DEDUP_REMOVED lines=13> */
.L_x_1681:
[----:B------:R-:W-:-:S04]  /*2ed0*/  SHF.R.U32.HI R0, RZ, 0x14, R5 ;  /* 0x00000014ff007819 */ /* 0x000fc80000011605 */
[----:B------:R-:W-:-:S04]  /*2ee0*/  LOP3.LUT R0, R0, 0x1, RZ, 0xc0, !PT ;  /* 0x0000000100007812 */ /* 0x000fc800078ec0ff */
[----:B------:R-:W-:-:S04]  /*2ef0*/  IADD3 R0, PT, PT, R5, 0x487ffff, R0 ;  /* 0x0487ffff05007810 */ /* 0x000fc80007ffe000 */
[----:B------:R-:W-:-:S04]  /*2f00*/  SHF.R.U32.HI R0, RZ, 0x14, R0 ;  /* 0x00000014ff007819 */ /* 0x000fc80000011600 */
[----:B------:R-:W-:-:S07]  /*2f10*/  LOP3.LUT R4, R0, 0xff, RZ, 0xc0, !PT ;  /* 0x000000ff00047812 */ /* 0x000fce00078ec0ff */
.L_x_1682:
[----:B------:R-:W-:-:S04]  /*2f20*/  SHF.R.U32.HI R5, RZ, 0x18, R5 ;  /* 0x00000018ff057819 */ /* 0x000fc80000011605 */
[----:B------:R-:W-:-:S04]  /*2f30*/  LOP3.LUT R4, R4, 0x80, R5, 0xf8, !PT ;  /* 0x0000008004047812 */ /* 0x000fc800078ef805 */
[----:B------:R-:W-:-:S07]  /*2f40*/  PRMT R0, R4, 0x7610, R0 ;  /* 0x0000761004007816 */ /* 0x000fce0000000000 */
.L_x_1680:
[----:B------:R-:W-:Y:S05]  /*2f50*/  BSYNC.RECONVERGENT B0 ;  /* 0x0000000000007941 */ /* 0x000fea0003800200 */
.L_x_1679:
[----:B------:R0:W-:Y:S01]  /*2f60*/  STG.E.U8 desc[UR36][R2.64], R0 ;  /* 0x0000000002007986 */ /* 0x0001e2000c101124 */
[----:B------:R-:W-:Y:S05]  /*2f70*/  BRA `(.L_x_1660) ;  /* 0x0000000400187947 */ /* 0x000fea0003800000 */
.L_x_1677:
        /* <DEDUP_REMOVED lines=13> */
.L_x_1685:
[----:B------:R-:W-:-:S04]  /*3050*/  SHF.R.U32.HI R0, RZ, 0x15, R5 ;  /* 0x00000015ff007819 */ /* 0x000fc80000011605 */
[----:B------:R-:W-:-:S04]  /*3060*/  LOP3.LUT R0, R0, 0x1, RZ, 0xc0, !PT ;  /* 0x0000000100007812 */ /* 0x000fc800078ec0ff */
[----:B------:R-:W-:-:S04]  /*3070*/  IADD3 R0, PT, PT, R5, 0x88fffff, R0 ;  /* 0x088fffff05007810 */ /* 0x000fc80007ffe000 */
[----:B------:R-:W-:-:S04]  /*3080*/  SHF.R.U32.HI R0, RZ, 0x15, R0 ;  /* 0x00000015ff007819 */ /* 0x000fc80000011600 */
[----:B------:R-:W-:-:S07]  /*3090*/  LOP3.LUT R4, R0, 0xff, RZ, 0xc0, !PT ;  /* 0x000000ff00047812 */ /* 0x000fce00078ec0ff */
.L_x_1686:
[----:B------:R-:W-:-:S04]  /*30a0*/  SHF.R.U32.HI R5, RZ, 0x18, R5 ;  /* 0x00000018ff057819 */ /* 0x000fc80000011605 */
[----:B------:R-:W-:-:S04]  /*30b0*/  LOP3.LUT R4, R4, 0x80, R5, 0xf8, !PT ;  /* 0x0000008004047812 */ /* 0x000fc800078ef805 */
[----:B------:R-:W-:-:S07]  /*30c0*/  PRMT R0, R4, 0x7610, R0 ;  /* 0x0000761004007816 */ /* 0x000fce0000000000 */
.L_x_1684:
[----:B------:R-:W-:Y:S05]  /*30d0*/  BSYNC.RECONVERGENT B0 ;  /* 0x0000000000007941 */ /* 0x000fea0003800200 */
.L_x_1683:
[----:B------:R0:W-:Y:S01]  /*30e0*/  STG.E.U8 desc[UR36][R2.64], R0 ;  /* 0x0000000002007986 */ /* 0x0001e2000c101124 */
[----:B------:R-:W-:Y:S05]  /*30f0*/  BRA `(.L_x_1660) ;  /* 0x0000000000b87947 */ /* 0x000fea0003800000 */
.L_x_1676:
[----:B------:R-:W-:-:S09]  /*3100*/  UISETP.NE.AND UP0, UPT, UR4, 0x1c, UPT ;  /* 0x0000001c0400788c */ /* 0x000fd2000bf05270 */
[----:B------:R-:W-:Y:S05]  /*3110*/  BRA.U !UP0, `(.L_x_1687) ;  /* 0x0000000108a47547 */ /* 0x000fea000b800000 */
[----:B------:R-:W-:-:S09]  /*3120*/  UISETP.NE.AND UP0, UPT, UR4, 0x1d, UPT ;  /* 0x0000001d0400788c */ /* 0x000fd2000bf05270 */
[----:B------:R-:W-:Y:S05]  /*3130*/  BRA.U !UP0, `(.L_x_1688) ;  /* 0x00000001088c7547 */ /* 0x000fea000b800000 */
[----:B------:R-:W-:-:S09]  /*3140*/  UISETP.NE.AND UP0, UPT, UR4, 0x2c, UPT ;  /* 0x0000002c0400788c */ /* 0x000fd2000bf05270 */
[----:B------:R-:W-:Y:S05]  /*3150*/  BRA.U !UP0, `(.L_x_1689) ;  /* 0x0000000108447547 */ /* 0x000fea000b800000 */
.L_x_1659:
[----:B------:R-:W-:Y:S01]  /*3160*/  MOV R0, 0x0 ;  /* 0x0000000000007802 */ /* 0x000fe20000000f00 */
[----:B------:R-:W0:Y:S01]  /*3170*/  LDCU.64 UR6, c[0x4][0x188] ;  /* 0x01003100ff0677ac */ /* 0x000e220008000a00 */
[----:B------:R-:W-:Y:S02]  /*3180*/  HFMA2 R12, -RZ, RZ, 0, 5.9604644775390625e-08 ;  /* 0x00000001ff0c7431 */ /* 0x000fe400000001ff */
[----:B------:R-:W-:Y:S01]  /*3190*/  IMAD.MOV.U32 R8, RZ, RZ, 0x65 ;  /* 0x00000065ff087424 */ /* 0x000fe200078e00ff */
[----:B------:R1:W2:Y:S01]  /*31a0*/  LDC.64 R2, c[0x4][R0] ;  /* 0x0100000000027b82 */ /* 0x0002a20000000a00 */
[----:B------:R-:W3:Y:S01]  /*31b0*/  LDCU.64 UR8, c[0x4][0x190] ;  /* 0x01003200ff0877ac */ /* 0x000ee20008000a00 */
[----:B------:R-:W-:Y:S01]  /*31c0*/  IMAD.MOV.U32 R13, RZ, RZ, RZ ;  /* 0x000000ffff0d7224 */ /* 0x000fe200078e00ff */
[----:B------:R-:W4:Y:S01]  /*31d0*/  LDCU.64 UR4, c[0x4][0x30] ;  /* 0x01000600ff0477ac */ /* 0x000f220008000a00 */
[----:B0-----:R-:W-:Y:S02]  /*31e0*/  IMAD.U32 R4, RZ, RZ, UR6 ;  /* 0x00000006ff047e24 */ /* 0x001fe4000f8e00ff */
[----:B------:R-:W-:Y:S01]  /*31f0*/  IMAD.U32 R5, RZ, RZ, UR7 ;  /* 0x00000007ff057e24 */ /* 0x000fe2000f8e00ff */
[----:B---3--:R-:W-:Y:S01]  /*3200*/  MOV R6, UR8 ;  /* 0x0000000800067c02 */ /* 0x008fe20008000f00 */
[----:B------:R-:W-:-:S02]  /*3210*/  IMAD.U32 R7, RZ, RZ, UR9 ;  /* 0x00000009ff077e24 */ /* 0x000fc4000f8e00ff */
[----:B----4-:R-:W-:Y:S02]  /*3220*/  IMAD.U32 R10, RZ, RZ, UR4 ;  /* 0x00000004ff0a7e24 */ /* 0x010fe4000f8e00ff */
[----:B-1----:R-:W-:-:S07]  /*3230*/  IMAD.U32 R11, RZ, RZ, UR5 ;  /* 0x00000005ff0b7e24 */ /* 0x002fce000f8e00ff */
[----:B------:R-:W-:-:S07]  /*3240*/  LEPC R20, `(.L_x_1690) ;  /* 0x000000001014794e */ /* 0x000fce0000000000 */
[----:B--2---:R-:W-:Y:S05]  /*3250*/  CALL.ABS.NOINC R2 ;  /* 0x0000000002007343 */ /* 0x004fea0003c00000 */
.L_x_1690:
[----:B------:R-:W-:Y:S05]  /*3260*/  BRA `(.L_x_1660) ;  /* 0x00000000005c7947 */ /* 0x000fea0003800000 */
.L_x_1689:
        /* <DEDUP_REMOVED lines=16> */
.L_x_1688:
[----:B------:R-:W-:-:S06]  /*3370*/  IMAD.U32 R5, R5, 0x10000, RZ ;  /* 0x0001000005057824 */ /* 0x000fcc00078e00ff */
[----:B------:R-:W0:Y:S02]  /*3380*/  F2I.U64.TRUNC R4, R5 ;  /* 0x0000000500047311 */ /* 0x000e24000020d800 */
[----:B0-----:R0:W-:Y:S01]  /*3390*/  STG.E.64 desc[UR36][R2.64], R4 ;  /* 0x0000000402007986 */ /* 0x0011e2000c101b24 */
[----:B------:R-:W-:Y:S05]  /*33a0*/  BRA `(.L_x_1660) ;  /* 0x00000000000c7947 */ /* 0x000fea0003800000 */
.L_x_1687:
[----:B------:R-:W-:-:S06]  /*33b0*/  IMAD.U32 R5, R5, 0x10000, RZ ;  /* 0x0001000005057824 */ /* 0x000fcc00078e00ff */
[----:B------:R-:W0:Y:S02]  /*33c0*/  F2I.FTZ.U32.TRUNC.NTZ R5, R5 ;  /* 0x0000000500057305 */ /* 0x000e24000021f000 */
[----:B0-----:R0:W-:Y:S02]  /*33d0*/  STG.E desc[UR36][R2.64], R5 ;  /* 0x0000000502007986 */ /* 0x0011e4000c101924 */
.L_x_1660:
[----:B------:R-:W-:-:S07]  /*33e0*/  VIADD R17, R17, 0x80 ;  /* 0x0000008011117836 */ /* 0x000fce0000000000 */
.L_x_1619:
[----:B------:R-:W-:Y:S05]  /*33f0*/  BSYNC.RECONVERGENT B6 ;  /* 0x0000000000067941 */ /* 0x000fea0003800200 */
.L_x_1618:
        /* <DEDUP_REMOVED lines=307> */
.L_x_1693:
        /* <DEDUP_REMOVED lines=19> */
.L_x_1697:
[----:B------:R-:W2:Y:S02]  /*4860*/  LDG.E.U8 R2, desc[UR36][R2.64] ;  /* 0x0000002402027981 */ /* 0x000ea4000c1e1100 */
[----:B--2---:R-:W-:-:S04]  /*4870*/  I2FP.F32.U32 R0, R2 ;  /* 0x0000000200007245 */ /* 0x004fc80000201000 */
[----:B------:R-:W-:-:S04]  /*4880*/  F2FP.BF16.F32.PACK_AB R0, RZ, R0 ;  /* 0x00000000ff00723e */ /* 0x000fc800000010ff */
[----:B------:R-:W-:Y:S01]  /*4890*/  PRMT R5, R0, 0x7610, R5 ;  /* 0x0000761000057816 */ /* 0x000fe20000000005 */
[----:B------:R-:W-:Y:S06]  /*48a0*/  BRA `(.L_x_1699) ;  /* 0x0000000c00bc7947 */ /* 0x000fec0003800000 */
.L_x_1696:
        /* <DEDUP_REMOVED lines=11> */
.L_x_1701:
[----:B------:R-:W2:Y:S02]  /*4960*/  LDG.E R2, desc[UR36][R2.64] ;  /* 0x0000002402027981 */ /* 0x000ea4000c1e1900 */
[----:B--2---:R-:W-:-:S04]  /*4970*/  I2FP.F32.S32 R0, R2 ;  /* 0x0000000200007245 */ /* 0x004fc80000201400 */
[----:B------:R-:W-:-:S04]  /*4980*/  F2FP.BF16.F32.PACK_AB R0, RZ, R0 ;  /* 0x00000000ff00723e */ /* 0x000fc800000010ff */
[----:B------:R-:W-:Y:S01]  /*4990*/  PRMT R5, R0, 0x7610, R5 ;  /* 0x0000761000057816 */ /* 0x000fe20000000005 */
[----:B------:R-:W-:Y:S06]  /*49a0*/  BRA `(.L_x_1699) ;  /* 0x0000000c007c7947 */ /* 0x000fec0003800000 */
.L_x_1700:
[----:B------:R-:W2:Y:S02]  /*49b0*/  LDG.E.U16 R2, desc[UR36][R2.64] ;  /* 0x0000002402027981 */ /* 0x000ea4000c1e1500 */
[----:B--2---:R-:W0:Y:S02]  /*49c0*/  I2F.S16 R0, R2 ;  /* 0x0000000200007306 */ /* 0x004e240000101400 */
[----:B0-----:R-:W-:-:S04]  /*49d0*/  F2FP.BF16.F32.PACK_AB R0, RZ, R0 ;  /* 0x00000000ff00723e */ /* 0x001fc800000010ff */
[----:B------:R-:W-:Y:S01]  /*49e0*/  PRMT R5, R0, 0x7610, R5 ;  /* 0x0000761000057816 */ /* 0x000fe20000000005 */
[----:B------:R-:W-:Y:S06]  /*49f0*/  BRA `(.L_x_1699) ;  /* 0x0000000c00687947 */ /* 0x000fec0003800000 */
.L_x_1695:
        /* <DEDUP_REMOVED lines=9> */
.L_x_1703:
[----:B------:R-:W2:Y:S02]  /*4a90*/  LDG.E.U16 R0, desc[UR36][R2.64] ;  /* 0x0000002402007981 */ /* 0x000ea4000c1e1500 */
[----:B--2---:R-:W-:-:S05]  /*4aa0*/  HADD2.F32 R0, -RZ, R0.H0_H0 ;  /* 0x20000000ff007230 */ /* 0x004fca0000004100 */
[----:B------:R-:W-:-:S04]  /*4ab0*/  F2FP.BF16.F32.PACK_AB R0, RZ, R0 ;  /* 0x00000000ff00723e */ /* 0x000fc800000010ff */
[----:B------:R-:W-:Y:S01]  /*4ac0*/  PRMT R5, R0, 0x7610, R5 ;  /* 0x0000761000057816 */ /* 0x000fe20000000005 */
[----:B------:R-:W-:Y:S06]  /*4ad0*/  BRA `(.L_x_1699) ;  /* 0x0000000c00307947 */ /* 0x000fec0003800000 */
.L_x_1702:
        /* <DEDUP_REMOVED lines=9> */
.L_x_1705:
[----:B------:R-:W2:Y:S02]  /*4b70*/  LDG.E.U16 R2, desc[UR36][R2.64] ;  /* 0x0000002402027981 */ /* 0x000ea4000c1e1500 */
[----:B--2---:R-:W-:-:S05]  /*4b80*/  HADD2.F32 R0, -RZ, R2.H0_H0 ;  /* 0x20000002ff007230 */ /* 0x004fca0000004100 */
[----:B------:R-:W-:-:S04]  /*4b90*/  F2FP.BF16.F32.PACK_AB R0, RZ, R0 ;  /* 0x00000000ff00723e */ /* 0x000fc800000010ff */
[----:B------:R-:W-:Y:S01]  /*4ba0*/  PRMT R5, R0, 0x7610, R5 ;  /* 0x0000761000057816 */ /* 0x000fe20000000005 */
[----:B------:R-:W-:Y:S06]  /*4bb0*/  BRA `(.L_x_1699) ;  /* 0x0000000800f87947 */ /* 0x000fec0003800000 */
.L_x_1704:
        /* <DEDUP_REMOVED lines=9> */
.L_x_1694:
        /* <DEDUP_REMOVED lines=14> */
.L_x_1708:
        /* <DEDUP_REMOVED lines=9> */
.L_x_1707:
        /* <DEDUP_REMOVED lines=26> */
.L_x_1710:
        /* <DEDUP_REMOVED lines=14> */
.L_x_1709:
[----:B------:R0:W5:Y:S01]  /*5040*/  LDG.E.U16 R5, desc[UR36][R2.64] ;  /* 0x0000002402057981 */ /* 0x000162000c1e1500 */
[----:B------:R-:W-:Y:S05]  /*5050*/  BRA `(.L_x_1699) ;  /* 0x0000000400d07947 */ /* 0x000fea0003800000 */
.L_x_1706:
        /* <DEDUP_REMOVED lines=13> */
.L_x_1713:
        /* <DEDUP_REMOVED lines=21> */
.L_x_1717:
[----:B------:R-:W-:Y:S05]  /*5280*/  BSYNC.RECONVERGENT B1 ;  /* 0x0000000000017941 */ /* 0x000fea0003800200 */
.L_x_1716:
[----:B------:R-:W-:Y:S01]  /*5290*/  IMAD.SHL.U32 R0, R0, 0x100000, RZ ;  /* 0x0010000000007824 */ /* 0x000fe200078e00ff */
[----:B------:R-:W-:-:S04]  /*52a0*/  LEA R2, R2, 0x3b800000, 0x17 ;  /* 0x3b80000002027811 */ /* 0x000fc800078eb8ff */
[----:B------:R-:W-:-:S07]  /*52b0*/  LOP3.LUT R0, R2, R0, R7, 0xfe, !PT ;  /* 0x0000000002007212 */ /* 0x000fce00078efe07 */
.L_x_1715:
[----:B------:R-:W-:Y:S05]  /*52c0*/  BSYNC.RECONVERGENT B0 ;  /* 0x0000000000007941 */ /* 0x000fea0003800200 */
.L_x_1714:
[----:B------:R-:W-:-:S04]  /*52d0*/  F2FP.BF16.F32.PACK_AB R0, RZ, R0 ;  /* 0x00000000ff00723e */ /* 0x000fc800000010ff */
[----:B------:R-:W-:Y:S01]  /*52e0*/  PRMT R5, R0, 0x7610, R5 ;  /* 0x0000761000057816 */ /* 0x000fe20000000005 */
[----:B------:R-:W-:Y:S06]  /*52f0*/  BRA `(.L_x_1699) ;  /* 0x0000000400287947 */ /* 0x000fec0003800000 */
.L_x_1712:
        /* <DEDUP_REMOVED lines=21> */
.L_x_1721:
[----:B------:R-:W-:Y:S05]  /*5450*/  BSYNC.RECONVERGENT B1 ;  /* 0x0000000000017941 */ /* 0x000fea0003800200 */
.L_x_1720:
[----:B------:R-:W-:Y:S01]  /*5460*/  IMAD.SHL.U32 R0, R0, 0x200000, RZ ;  /* 0x0020000000007824 */ /* 0x000fe200078e00ff */
[----:B------:R-:W-:-:S04]  /*5470*/  LEA R2, R2, 0x37800000, 0x17 ;  /* 0x3780000002027811 */ /* 0x000fc800078eb8ff */
[----:B------:R-:W-:-:S07]  /*5480*/  LOP3.LUT R0, R2, R0, R7, 0xfe, !PT ;  /* 0x0000000002007212 */ /* 0x000fce00078efe07 */
.L_x_1719:
[----:B------:R-:W-:Y:S05]  /*5490*/  BSYNC.RECONVERGENT B0 ;  /* 0x0000000000007941 */ /* 0x000fea0003800200 */
.L_x_1718:
[----:B------:R-:W-:-:S04]  /*54a0*/  F2FP.BF16.F32.PACK_AB R0, RZ, R0 ;  /* 0x00000000ff00723e */ /* 0x000fc800000010ff */
[----:B------:R-:W-:Y:S01]  /*54b0*/  PRMT R5, R0, 0x7610, R5 ;  /* 0x0000761000057816 */ /* 0x000fe20000000005 */
[----:B------:R-:W-:Y:S06]  /*54c0*/  BRA `(.L_x_1699) ;  /* 0x0000000000b47947 */ /* 0x000fec0003800000 */
.L_x_1711:
        /* <DEDUP_REMOVED lines=14> */
.L_x_1725:
[----:B------:R-:W-:Y:S05]  /*55b0*/  BSYNC.RECONVERGENT B0 ;  /* 0x0000000000007941 */ /* 0x000fea0003800200 */
.L_x_1724:
[----:B------:R-:W-:-:S04]  /*55c0*/  F2FP.BF16.F32.PACK_AB R0, RZ, R0 ;  /* 0x00000000ff00723e */ /* 0x000fc800000010ff */
[----:B------:R-:W-:Y:S01]  /*55d0*/  PRMT R5, R0, 0x7610, R5 ;  /* 0x0000761000057816 */ /* 0x000fe20000000005 */
[----:B------:R-:W-:Y:S06]  /*55e0*/  BRA `(.L_x_1699) ;  /* 0x00000000006c7947 */ /* 0x000fec0003800000 */
.L_x_1698:
        /* <DEDUP_REMOVED lines=12> */
[----:B---3--:R-:W-:Y:S01]  /*56b0*/  IMAD.U32 R10, RZ, RZ, UR8 ;  /* 0x00000008ff0a7e24 */ /* 0x008fe2000f8e00ff */
[----:B------:R-:W-:-:S07]  /*56c0*/  MOV R11, UR9 ;  /* 0x00000009000b7c02 */ /* 0x000fce0008000f00 */
[----:B------:R-:W-:-:S07]  /*56d0*/  LEPC R20, `(.L_x_1726) ;  /* 0x000000001014794e */ /* 0x000fce0000000000 */
[----:B--2---:R-:W-:Y:S05]  /*56e0*/  CALL.ABS.NOINC R2 ;  /* 0x0000000002007343 */ /* 0x004fea0003c00000 */
.L_x_1726:
[----:B------:R-:W-:Y:S01]  /*56f0*/  PRMT R5, RZ, 0x7610, R5 ;  /* 0x00007610ff057816 */ /* 0x000fe20000000005 */
[----:B------:R-:W-:Y:S06]  /*5700*/  BRA `(.L_x_1699) ;  /* 0x0000000000247947 */ /* 0x000fec0003800000 */
.L_x_1723:
[----:B------:R-:W2:Y:S02]  /*5710*/  LDG.E.64 R2, desc[UR36][R2.64] ;  /* 0x0000002402027981 */ /* 0x000ea4000c1e1b00 */
[----:B--2---:R-:W0:Y:S02]  /*5720*/  I2F.U64 R0, R2 ;  /* 0x0000000200007312 */ /* 0x004e240000301000 */
[----:B0-----:R-:W-:-:S04]  /*5730*/  F2FP.BF16.F32.PACK_AB R0, RZ, R0 ;  /* 0x00000000ff00723e */ /* 0x001fc800000010ff */
[----:B------:R-:W-:Y:S01]  /*5740*/  PRMT R5, R0, 0x7610, R5 ;  /* 0x0000761000057816 */ /* 0x000fe20000000005 */
[----:B------:R-:W-:Y:S06]  /*5750*/  BRA `(.L_x_1699) ;  /* 0x0000000000107947 */ /* 0x000fec0003800000 */
.L_x_1722:
[----:B------:R-:W2:Y:S02]  /*5760*/  LDG.E R2, desc[UR36][R2.64] ;  /* 0x0000002402027981 */ /* 0x000ea4000c1e1900 */
[----:B--2---:R-:W-:-:S04]  /*5770*/  I2FP.F32.U32 R0, R2 ;  /* 0x0000000200007245 */ /* 0x004fc80000201000 */
[----:B------:R-:W-:-:S04]  /*5780*/  F2FP.BF16.F32.PACK_AB R0, RZ, R0 ;  /* 0x00000000ff00723e */ /* 0x000fc800000010ff */
[----:B------:R-:W-:-:S07]  /*5790*/  PRMT R5, R0, 0x7610, R5 ;  /* 0x0000761000057816 */ /* 0x000fce0000000005 */
.L_x_1699:
[----:B------:R-:W-:Y:S01]  /*57a0*/  USHF.L.U32 UR5, UR43, 0x10, URZ ;  /* 0x000000102b057899 */ /* 0x000fe200080006ff */
[----:B------:R-:W0:Y:S05]  /*57b0*/  LDCU.64 UR6, c[0x0][0x580] ;  /* 0x0000b000ff0677ac */ /* 0x000e2a0008000a00 */
[----:B------:R-:W-:Y:S01]  /*57c0*/  FSETP.NEU.FTZ.AND P1, PT, RZ, UR5, PT ;  /* 0x00000005ff007c0b */ /* 0x000fe2000bf3d000 */
[----:B------:R-:W-:-:S04]  /*57d0*/  UPRMT UR4, UR39, 0x9910, URZ ;  /* 0x0000991027047896 */ /* 0x000fc800080000ff */
[----:B------:R-:W-:-:S08]  /*57e0*/  UISETP.GT.AND UP0, UPT, UR4, 0x9, UPT ;  /* 0x000000090400788c */ /* 0x000fd0000bf04270 */
[----:B------:R-:W-:Y:S02]  /*57f0*/  @P1 FSET.BF.LT.FTZ.AND R0, RZ, UR5, PT ;  /* 0x00000005ff001c0a */ /* 0x000fe4000b811000 */
[----:B0-----:R-:W-:Y:S02]  /*5800*/  IADD3 R2, P0, PT, R16, UR6, RZ ;  /* 0x0000000610027c10 */ /* 0x001fe4000ff1e0ff */
[----:B------:R-:W-:-:S03]  /*5810*/  @P1 F2FP.BF16.F32.PACK_AB R0, RZ, R0 ;  /* 0x00000000ff00123e */ /* 0x000fc600000010ff */
[----:B------:R-:W-:Y:S01]  /*5820*/  IMAD.X R3, RZ, RZ, UR7, P0 ;  /* 0x00000007ff037e24 */ /* 0x000fe200080e06ff */
        /* <DEDUP_REMOVED lines=14> */
.L_x_1730:
[----:B------:R-:W-:-:S06]  /*5910*/  IMAD.U32 R5, R5, 0x10000, RZ ;  /* 0x0001000005057824 */ /* 0x000fcc00078e00ff */
[----:B------:R-:W0:Y:S02]  /*5920*/  F2I.S64.TRUNC R4, R5 ;  /* 0x0000000500047311 */ /* 0x000e24000020d900 */
[----:B0-----:R0:W-:Y:S01]  /*5930*/  STG.E.U8 desc[UR36][R2.64], R4 ;  /* 0x0000000402007986 */ /* 0x0011e2000c101124 */
[----:B------:R-:W-:Y:S05]  /*5940*/  BRA `(.L_x_1732) ;  /* 0x0000000c006c7947 */ /* 0x000fea0003800000 */
.L_x_1729:
        /* <DEDUP_REMOVED lines=10> */
.L_x_1734:
[----:B------:R-:W-:-:S06]  /*59f0*/  IMAD.U32 R5, R5, 0x10000, RZ ;  /* 0x0001000005057824 */ /* 0x000fcc00078e00ff */
[----:B------:R-:W0:Y:S02]  /*5a00*/  F2I.FTZ.TRUNC.NTZ R5, R5 ;  /* 0x0000000500057305 */ /* 0x000e24000021f100 */
[----:B0-----:R0:W-:Y:S01]  /*5a10*/  STG.E desc[UR36][R2.64], R5 ;  /* 0x0000000502007986 */ /* 0x0011e2000c101924 */
[----:B------:R-:W-:Y:S05]  /*5a20*/  BRA `(.L_x_1732) ;  /* 0x0000000c00347947 */ /* 0x000fea0003800000 */
.L_x_1733:
[----:B------:R-:W-:-:S06]  /*5a30*/  IMAD.U32 R5, R5, 0x10000, RZ ;  /* 0x0001000005057824 */ /* 0x000fcc00078e00ff */
[----:B------:R-:W0:Y:S02]  /*5a40*/  F2I.FTZ.TRUNC.NTZ R5, R5 ;  /* 0x0000000500057305 */ /* 0x000e24000021f100 */
[----:B0-----:R0:W-:Y:S01]  /*5a50*/  STG.E.U16 desc[UR36][R2.64], R5 ;  /* 0x0000000502007986 */ /* 0x0011e2000c101524 */
[----:B------:R-:W-:Y:S05]  /*5a60*/  BRA `(.L_x_1732) ;  /* 0x0000000c00247947 */ /* 0x000fea0003800000 */
.L_x_1728:
        /* <DEDUP_REMOVED lines=9> */
.L_x_1736:
[----:B------:R-:W-:-:S05]  /*5b00*/  IMAD.U32 R0, R5, 0x10000, RZ ;  /* 0x0001000005007824 */ /* 0x000fca00078e00ff */
[----:B------:R-:W-:-:S05]  /*5b10*/  F2FP.F16.F32.PACK_AB R0, RZ, R0 ;  /* 0x00000000ff00723e */ /* 0x000fca00000000ff */
[----:B------:R0:W-:Y:S01]  /*5b20*/  STG.E.U16 desc[UR36][R2.64], R0 ;  /* 0x0000000002007986 */ /* 0x0001e2000c101524 */
[----:B------:R-:W-:Y:S05]  /*5b30*/  BRA `(.L_x_1732) ;  /* 0x0000000800f07947 */ /* 0x000fea0003800000 */
.L_x_1735:
        /* <DEDUP_REMOVED lines=10> */
.L_x_1738:
[----:B------:R-:W-:-:S05]  /*5be0*/  IMAD.U32 R5, R5, 0x10000, RZ ;  /* 0x0001000005057824 */ /* 0x000fca00078e00ff */
[----:B------:R-:W-:-:S04]  /*5bf0*/  F2FP.F16.F32.PACK_AB R5, RZ, R5 ;  /* 0x00000005ff05723e */ /* 0x000fc800000000ff */
[----:B------:R-:W-:-:S05]  /*5c00*/  PRMT R5, R5, 0x5410, RZ ;  /* 0x0000541005057816 */ /* 0x000fca00000000ff */
[----:B------:R0:W-:Y:S01]  /*5c10*/  STG.E desc[UR36][R2.64], R5 ;  /* 0x0000000502007986 */ /* 0x0001e2000c101924 */
[----:B------:R-:W-:Y:S05]  /*5c20*/  BRA `(.L_x_1732) ;  /* 0x0000000800b47947 */ /* 0x000fea0003800000 */
.L_x_1737:
[----:B------:R-:W-:-:S05]  /*5c30*/  SHF.L.U32 R4, R5, 0x10, RZ ;  /* 0x0000001005047819 */ /* 0x000fca00000006ff */
[----:B------:R-:W-:-:S06]  /*5c40*/  FMUL.FTZ R4, R4, 1 ;  /* 0x3f80000004047820 */ /* 0x000fcc0000410000 */
[----:B------:R-:W0:Y:S02]  /*5c50*/  F2F.F64.F32 R4, R4 ;  /* 0x0000000400047310 */ /* 0x000e240000201800 */
[----:B0-----:R0:W-:Y:S01]  /*5c60*/  STG.E.64 desc[UR36][R2.64], R4 ;  /* 0x0000000402007986 */ /* 0x0011e2000c101b24 */
[----:B------:R-:W-:Y:S05]  /*5c70*/  BRA `(.L_x_1732) ;  /* 0x0000000800a07947 */ /* 0x000fea0003800000 */
.L_x_1727:
        /* <DEDUP_REMOVED lines=14> */
.L_x_1742:
        /* <DEDUP_REMOVED lines=18> */
.L_x_1745:
[----:B------:R-:W-:-:S04]  /*5e80*/  SHF.R.U32.HI R5, RZ, 0x18, R5 ;  /* 0x00000018ff057819 */ /* 0x000fc80000011605 */
[----:B------:R-:W-:-:S07]  /*5e90*/  LOP3.LUT R0, R0, 0x80, R5, 0xf8, !PT ;  /* 0x0000008000007812 */ /* 0x000fce00078ef805 */
.L_x_1744:
[----:B------:R-:W-:Y:S05]  /*5ea0*/  BSYNC.RECONVERGENT B0 ;  /* 0x0000000000007941 */ /* 0x000fea0003800200 */
.L_x_1743:
[----:B------:R0:W-:Y:S01]  /*5eb0*/  STG.E.U8 desc[UR36][R2.64], R0 ;  /* 0x0000000002007986 */ /* 0x0001e2000c101124 */
[----:B------:R-:W-:Y:S05]  /*5ec0*/  BRA `(.L_x_1732) ;  /* 0x00000008000c7947 */ /* 0x000fea0003800000 */
.L_x_1741:
        /* <DEDUP_REMOVED lines=18> */
.L_x_1748:
[----:B------:R-:W-:-:S04]  /*5ff0*/  SHF.R.U32.HI R5, RZ, 0x18, R5 ;  /* 0x00000018ff057819 */ /* 0x000fc80000011605 */
[----:B------:R-:W-:-:S07]  /*6000*/  LOP3.LUT R0, R0, 0x80, R5, 0xf8, !PT ;  /* 0x0000008000007812 */ /* 0x000fce00078ef805 */
.L_x_1747:
[----:B------:R-:W-:Y:S05]  /*6010*/  BSYNC.RECONVERGENT B0 ;  /* 0x0000000000007941 */ /* 0x000fea0003800200 */
.L_x_1746:
[----:B------:R0:W-:Y:S01]  /*6020*/  STG.E.U8 desc[UR36][R2.64], R0 ;  /* 0x0000000002007986 */ /* 0x0001e2000c101124 */
[----:B------:R-:W-:Y:S05]  /*6030*/  BRA `(.L_x_1732) ;  /* 0x0000000400b07947 */ /* 0x000fea0003800000 */
.L_x_1740:
        /* <DEDUP_REMOVED lines=14> */
[----:B------:R-:W-:Y:S02]  /*6120*/  @P1 ISETP.EQ.U32.AND P2, PT, R0, 0x1, P0 ;  /* 0x000000010000180c */ /* 0x000fe40000742070 */
[----:B------:R-:W-:Y:S02]  /*6130*/  PLOP3.LUT P0, PT, PT, PT, PT, 0x80, 0x8 ;  /* 0x000000000008781c */ /* 0x000fe40003f0f070 */
[----:B------:R-:W-:Y:S02]  /*6140*/  @P1 PLOP3.LUT P0, PT, P2, PT, PT, 0x80, 0x8 ;  /* 0x000000000008181c */ /* 0x000fe4000170f070 */
[----:B------:R-:W-:-:S11]  /*6150*/  @P1 IADD3 R0, PT, PT, R6, 0x1, RZ ;  /* 0x0000000106001810 */ /* 0x000fd60007ffe0ff */
[----:B------:R-:W-:-:S04]  /*6160*/  @!P0 IMAD.MOV R0, RZ, RZ, R6 ;  /* 0x000000ffff008224 */ /* 0x000fc800078e0206 */
[----:B------:R-:W-:-:S05]  /*6170*/  @P1 IMAD.MOV.U32 R5, RZ, RZ, R0 ;  /* 0x000000ffff051224 */ /* 0x000fca00078e0000 */
[----:B------:R0:W-:Y:S01]  /*6180*/  STG.E.U8 desc[UR36][R2.64], R5 ;  /* 0x0000000502007986 */ /* 0x0001e2000c101124 */
[----:B------:R-:W-:Y:S05]  /*6190*/  BRA `(.L_x_1732) ;  /* 0x0000000400587947 */ /* 0x000fea0003800000 */
.L_x_1750:
[----:B------:R-:W-:-:S06]  /*61a0*/  IMAD.U32 R5, R5, 0x10000, RZ ;  /* 0x0001000005057824 */ /* 0x000fcc00078e00ff */
[----:B------:R-:W0:Y:S02]  /*61b0*/  F2I.U64.TRUNC R4, R5 ;  /* 0x0000000500047311 */ /* 0x000e24000020d800 */
[----:B0-----:R0:W-:Y:S01]  /*61c0*/  STG.E.64 desc[UR36][R2.64], R4 ;  /* 0x0000000402007986 */ /* 0x0011e2000c101b24 */
[----:B------:R-:W-:Y:S05]  /*61d0*/  BRA `(.L_x_1732) ;  /* 0x0000000400487947 */ /* 0x000fea0003800000 */
.L_x_1749:
[----:B------:R-:W-:-:S06]  /*61e0*/  IMAD.U32 R5, R5, 0x10000, RZ ;  /* 0x0001000005057824 */ /* 0x000fcc00078e00ff */
[----:B------:R-:W0:Y:S02]  /*61f0*/  F2I.FTZ.U32.TRUNC.NTZ R5, R5 ;  /* 0x0000000500057305 */ /* 0x000e24000021f000 */
[----:B0-----:R0:W-:Y:S01]  /*6200*/  STG.E desc[UR36][R2.64], R5 ;  /* 0x0000000502007986 */ /* 0x0011e2000c101924 */
[----:B------:R-:W-:Y:S05]  /*6210*/  BRA `(.L_x_1732) ;  /* 0x0000000400387947 */ /* 0x000fea0003800000 */
.L_x_1739:
        /* <DEDUP_REMOVED lines=11> */
.L_x_1752:
[----:B------:R-:W-:Y:S01]  /*62d0*/  IMAD.U32 R5, R5, 0x10000, RZ ;  /* 0x0001000005057824 */ /* 0x000fe200078e00ff */
[----:B------:R-:W-:-:S03]  /*62e0*/  CS2R R6, SRZ ;  /* 0x0000000000067805 */ /* 0x000fc6000001ff00 */
[----:B------:R-:W-:-:S06]  /*62f0*/  FMUL.FTZ R5, R5, 1 ;  /* 0x3f80000005057820 */ /* 0x000fcc0000410000 */
[----:B------:R-:W0:Y:S02]  /*6300*/  F2F.F64.F32 R4, R5 ;  /* 0x0000000500047310 */ /* 0x000e240000201800 */
[----:B0-----:R4:W-:Y:S01]  /*6310*/  STG.E.128 desc[UR36][R2.64], R4 ;  /* 0x0000000402007986 */ /* 0x0019e2000c101d24 */
[----:B------:R-:W-:Y:S05]  /*6320*/  BRA `(.L_x_1732) ;  /* 0x0000000000f47947 */ /* 0x000fea0003800000 */
.L_x_1751:
[----:B------:R-:W-:-:S09]  /*6330*/  UISETP.NE.AND UP0, UPT, UR4, 0xf, UPT ;  /* 0x0000000f0400788c */ /* 0x000fd2000bf05270 */
[----:B------:R-:W-:Y:S05]  /*6340*/  BRA.U !UP0, `(.L_x_1753) ;  /* 0x0000000108e87547 */ /* 0x000fea000b800000 */
[----:B------:R-:W-:-:S09]  /*6350*/  UISETP.NE.AND UP0, UPT, UR4, 0x17, UPT ;  /* 0x000000170400788c */ /* 0x000fd2000bf05270 */
[----:B------:R-:W-:Y:S05]  /*6360*/  BRA.U !UP0, `(.L_x_1754) ;  /* 0x0000000108907547 */ /* 0x000fea000b800000 */
[----:B------:R-:W-:-:S09]  /*6370*/  UISETP.NE.AND UP0, UPT, UR4, 0x18, UPT ;  /* 0x000000180400788c */ /* 0x000fd2000bf05270 */
[----:B------:R-:W-:Y:S05]  /*6380*/  BRA.U !UP0, `(.L_x_1755) ;  /* 0x0000000108447547 */ /* 0x000fea000b800000 */
.L_x_1731:
        /* <DEDUP_REMOVED lines=10> */
[----:B---3--:R-:W-:Y:S01]  /*6430*/  IMAD.U32 R6, RZ, RZ, UR6 ;  /* 0x00000006ff067e24 */ /* 0x008fe2000f8e00ff */
[----:B------:R-:W-:Y:S01]  /*6440*/  MOV R7, UR7 ;  /* 0x0000000700077c02 */ /* 0x000fe20008000f00 */
[----:B----4-:R-:W-:Y:S02]  /*6450*/  IMAD.U32 R10, RZ, RZ, UR8 ;  /* 0x00000008ff0a7e24 */ /* 0x010fe4000f8e00ff */
[----:B-1----:R-:W-:-:S07]  /*6460*/  IMAD.U32 R11, RZ, RZ, UR9 ;  /* 0x00000009ff0b7e24 */ /* 0x002fce000f8e00ff */
[----:B------:R-:W-:-:S07]  /*6470*/  LEPC R20, `(.L_x_1756) ;  /* 0x000000001014794e */ /* 0x000fce0000000000 */
[----:B--2---:R-:W-:Y:S05]  /*6480*/  CALL.ABS.NOINC R2 ;  /* 0x0000000002007343 */ /* 0x004fea0003c00000 */
.L_x_1756:
[----:B------:R-:W-:Y:S05]  /*6490*/  BRA `(.L_x_1732) ;  /* 0x0000000000987947 */ /* 0x000fea0003800000 */
.L_x_1755:
        /* <DEDUP_REMOVED lines=13> */
.L_x_1758:
[----:B------:R-:W-:Y:S05]  /*6570*/  BSYNC.RECONVERGENT B0 ;  /* 0x0000000000007941 */ /* 0x000fea0003800200 */
.L_x_1757:
[----:B------:R-:W-:-:S05]  /*6580*/  LOP3.LUT R5, R0, 0x80, R5, 0xf8, !PT ;  /* 0x0000008000057812 */ /* 0x000fca00078ef805 */
[----:B------:R2:W-:Y:S01]  /*6590*/  STG.E.U8 desc[UR36][R2.64], R5 ;  /* 0x0000000502007986 */ /* 0x0005e2000c101124 */
[----:B------:R-:W-:Y:S05]  /*65a0*/  BRA `(.L_x_1732) ;  /* 0x0000000000547947 */ /* 0x000fea0003800000 */
.L_x_1754:
        /* <DEDUP_REMOVED lines=12> */
.L_x_1760:
[----:B------:R-:W-:Y:S02]  /*6670*/  ISETP.GT.U32.AND P0, PT, R4, 0x7f800000, PT ;  /* 0x7f8000000400780c */ /* 0x000fe40003f04070 */
[----:B------:R-:W-:-:S04]  /*6680*/  MOV R0, 0x7f ;  /* 0x0000007f00007802 */ /* 0x000fc80000000f00 */
[----:B------:R-:W-:-:S07]  /*6690*/  SEL R0, R0, 0x7c, P0 ;  /* 0x0000007c00007807 */ /* 0x000fce0000000000 */
.L_x_1761:
[----:B------:R-:W-:Y:S05]  /*66a0*/  BSYNC.RECONVERGENT B0 ;  /* 0x0000000000007941 */ /* 0x000fea0003800200 */
.L_x_1759:
[----:B------:R-:W-:-:S04]  /*66b0*/  SHF.R.U32.HI R5, RZ, 0x18, R5 ;  /* 0x00000018ff057819 */ /* 0x000fc80000011605 */
[----:B------:R-:W-:-:S05]  /*66c0*/  LOP3.LUT R5, R0, 0x80, R5, 0xf8, !PT ;  /* 0x0000008000057812 */ /* 0x000fca00078ef805 */
[----:B------:R1:W-:Y:S01]  /*66d0*/  STG.E.U8 desc[UR36][R2.64], R5 ;  /* 0x0000000502007986 */ /* 0x0003e2000c101124 */
[----:B------:R-:W-:Y:S05]  /*66e0*/  BRA `(.L_x_1732) ;  /* 0x0000000000047947 */ /* 0x000fea0003800000 */
.L_x_1753:
[----:B------:R0:W-:Y:S02]  /*66f0*/  STG.E.U16 desc[UR36][R2.64], R5 ;  /* 0x0000000502007986 */ /* 0x0001e4000c101524 */
.L_x_1732:
[----:B------:R-:W-:-:S07]  /*6700*/  VIADD R17, R17, 0x80 ;  /* 0x0000008011117836 */ /* 0x000fce0000000000 */
.L_x_1692:
[----:B------:R-:W-:Y:S05]  /*6710*/  BSYNC.RECONVERGENT B6 ;  /* 0x0000000000067941 */ /* 0x000fea0003800200 */
.L_x_1691:
[----:B------:R-:W5:Y:S01]  /*6720*/  LDCU UR4, c[0x0][0x380] ;  /* 0x00007000ff0477ac */ /* 0x000f620008000800 */
[----:B------:R-:W-:Y:S01]  /*6730*/  BSSY.RECONVERGENT B6, `(.L_x_1762) ;  /* 0x0000330000067945 */ /* 0x000fe20003800200 */
[----:B-----5:R-:W-:-:S13]  /*6740*/  ISETP.GE.AND P0, PT, R17, UR4, PT ;  /* 0x0000000411007c0c */ /* 0x020fda000bf06270 */
[----:B------:R-:W-:Y:S05]  /*6750*/  @P0 BRA `(.L_x_1763) ;  /* 0x0000003000b40947 */ /* 0x000fea0003800000 */
        /* <DEDUP_REMOVED lines=303> */
.L_x_1764:
        /* <DEDUP_REMOVED lines=19> */
.L_x_1768:
[----:B------:R-:W2:Y:S02]  /*7b80*/  LDG.E.U8 R2, desc[UR36][R2.64] ;  /* 0x0000002402027981 */ /* 0x000ea4000c1e1100 */
[----:B--2---:R-:W-:-:S04]  /*7b90*/  I2FP.F32.U32 R0, R2 ;  /* 0x0000000200007245 */ /* 0x004fc80000201000 */
[----:B------:R-:W-:-:S04]  /*7ba0*/  F2FP.BF16.F32.PACK_AB R0, RZ, R0 ;  /* 0x00000000ff00723e */ /* 0x000fc800000010ff */
[----:B------:R-:W-:Y:S01]  /*7bb0*/  PRMT R5, R0, 0x7610, R5 ;  /* 0x0000761000057816 */ /* 0x000fe20000000005 */
[----:B------:R-:W-:Y:S06]  /*7bc0*/  BRA `(.L_x_1770) ;  /* 0x0000000c00bc7947 */ /* 0x000fec0003800000 */
.L_x_1767:
        /* <DEDUP_REMOVED lines=11> */
.L_x_1772:
[----:B------:R-:W2:Y:S02]  /*7c80*/  LDG.E R2, desc[UR36][R2.64] ;  /* 0x0000002402027981 */ /* 0x000ea4000c1e1900 */
[----:B--2---:R-:W-:-:S04]  /*7c90*/  I2FP.F32.S32 R0, R2 ;  /* 0x0000000200007245 */ /* 0x004fc80000201400 */
[----:B------:R-:W-:-:S04]  /*7ca0*/  F2FP.BF16.F32.PACK_AB R0, RZ, R0 ;  /* 0x00000000ff00723e */ /* 0x000fc800000010ff */
[----:B------:R-:W-:Y:S01]  /*7cb0*/  PRMT R5, R0, 0x7610, R5 ;  /* 0x0000761000057816 */ /* 0x000fe20000000005 */
[----:B------:R-:W-:Y:S06]  /*7cc0*/  BRA `(.L_x_1770) ;  /* 0x0000000c007c7947 */ /* 0x000fec0003800000 */
.L_x_1771:
[----:B------:R-:W2:Y:S02]  /*7cd0*/  LDG.E.U16 R2, desc[UR36][R2.64] ;  /* 0x0000002402027981 */ /* 0x000ea4000c1e1500 */
[----:B--2---:R-:W0:Y:S02]  /*7ce0*/  I2F.S16 R0, R2 ;  /* 0x0000000200007306 */ /* 0x004e240000101400 */
[----:B0-----:R-:W-:-:S04]  /*7cf0*/  F2FP.BF16.F32.PACK_AB R0, RZ, R0 ;  /* 0x00000000ff00723e */ /* 0x001fc800000010ff */
[----:B------:R-:W-:Y:S01]  /*7d00*/  PRMT R5, R0, 0x7610, R5 ;  /* 0x0000761000057816 */ /* 0x000fe20000000005 */
[----:B------:R-:W-:Y:S06]  /*7d10*/  BRA `(.L_x_1770) ;  /* 0x0000000c00687947 */ /* 0x000fec0003800000 */
.L_x_1766:
        /* <DEDUP_REMOVED lines=9> */
.L_x_1774:
[----:B------:R-:W2:Y:S02]  /*7db0*/  LDG.E.U16 R0, desc[UR36][R2.64] ;  /* 0x0000002402007981 */ /* 0x000ea4000c1e1500 */
[----:B--2---:R-:W-:-:S05]  /*7dc0*/  HADD2.F32 R0, -RZ, R0.H0_H0 ;  /* 0x20000000ff007230 */ /* 0x004fca0000004100 */
[----:B------:R-:W-:-:S04]  /*7dd0*/  F2FP.BF16.F32.PACK_AB R0, RZ, R0 ;  /* 0x00000000ff00723e */ /* 0x000fc800000010ff */
[----:B------:R-:W-:Y:S01]  /*7de0*/  PRMT R5, R0, 0x7610, R5 ;  /* 0x0000761000057816 */ /* 0x000fe20000000005 */
[----:B------:R-:W-:Y:S06]  /*7df0*/  BRA `(.L_x_1770) ;  /* 0x0000000c00307947 */ /* 0x000fec0003800000 */
.L_x_1773:
        /* <DEDUP_REMOVED lines=9> */
.L_x_1776:
[----:B------:R-:W2:Y:S02]  /*7e90*/  LDG.E.U16 R2, desc[UR36][R2.64] ;  /* 0x0000002402027981 */ /* 0x000ea4000c1e1500 */
[----:B--2---:R-:W-:-:S05]  /*7ea0*/  HADD2.F32 R0, -RZ, R2.H0_H0 ;  /* 0x20000002ff007230 */ /* 0x004fca0000004100 */
[----:B------:R-:W-:-:S04]  /*7eb0*/  F2FP.BF16.F32.PACK_AB R0, RZ, R0 ;  /* 0x00000000ff00723e */ /* 0x000fc800000010ff */
[----:B------:R-:W-:Y:S01]  /*7ec0*/  PRMT R5, R0, 0x7610, R5 ;  /* 0x0000761000057816 */ /* 0x000fe20000000005 */
[----:B------:R-:W-:Y:S06]  /*7ed0*/  BRA `(.L_x_1770) ;  /* 0x0000000800f87947 */ /* 0x000fec0003800000 */
.L_x_1775:
        /* <DEDUP_REMOVED lines=9> */
.L_x_1765:
        /* <DEDUP_REMOVED lines=14> */
.L_x_1779:
        /* <DEDUP_REMOVED lines=9> */
.L_x_1778:
        /* <DEDUP_REMOVED lines=26> */
.L_x_1781:
        /* <DEDUP_REMOVED lines=14> */
.L_x_1780:
[----:B------:R0:W5:Y:S01]  /*8360*/  LDG.E.U16 R5, desc[UR36][R2.64] ;  /* 0x0000002402057981 */ /* 0x000162000c1e1500 */
[----:B------:R-:W-:Y:S05]  /*8370*/  BRA `(.L_x_1770) ;  /* 0x0000000400d07947 */ /* 0x000fea0003800000 */
.L_x_1777:
        /* <DEDUP_REMOVED lines=13> */
.L_x_1784:
        /* <DEDUP_REMOVED lines=21> */
.L_x_1788:
[----:B------:R-:W-:Y:S05]  /*85a0*/  BSYNC.RECONVERGENT B1 ;  /* 0x0000000000017941 */ /* 0x000fea0003800200 */
.L_x_1787:
[----:B------:R-:W-:Y:S02]  /*85b0*/  SHF.L.U32 R0, R0, 0x14, RZ ;  /* 0x0000001400007819 */ /* 0x000fe400000006ff */
[----:B------:R-:W-:-:S04]  /*85c0*/  LEA R2, R2, 0x3b800000, 0x17 ;  /* 0x3b80000002027811 */ /* 0x000fc800078eb8ff */
[----:B------:R-:W-:-:S07]  /*85d0*/  LOP3.LUT R0, R2, R0, R7, 0xfe, !PT ;  /* 0x0000000002007212 */ /* 0x000fce00078efe07 */
.L_x_1786:
[----:B------:R-:W-:Y:S05]  /*85e0*/  BSYNC.RECONVERGENT B0 ;  /* 0x0000000000007941 */ /* 0x000fea0003800200 */
.L_x_1785:
[----:B------:R-:W-:-:S04]  /*85f0*/  F2FP.BF16.F32.PACK_AB R0, RZ, R0 ;  /* 0x00000000ff00723e */ /* 0x000fc800000010ff */
[----:B------:R-:W-:Y:S01]  /*8600*/  PRMT R5, R0, 0x7610, R5 ;  /* 0x0000761000057816 */ /* 0x000fe20000000005 */
[----:B------:R-:W-:Y:S06]  /*8610*/  BRA `(.L_x_1770) ;  /* 0x0000000400287947 */ /* 0x000fec0003800000 */
.L_x_1783:
        /* <DEDUP_REMOVED lines=21> */
.L_x_1792:
[----:B------:R-:W-:Y:S05]  /*8770*/  BSYNC.RECONVERGENT B1 ;  /* 0x0000000000017941 */ /* 0x000fea0003800200 */
.L_x_1791:
[----:B------:R-:W-:Y:S01]  /*8780*/  IMAD.SHL.U32 R0, R0, 0x200000, RZ ;  /* 0x0020000000007824 */ /* 0x000fe200078e00ff */
[----:B------:R-:W-:-:S04]  /*8790*/  LEA R2, R2, 0x37800000, 0x17 ;  /* 0x3780000002027811 */ /* 0x000fc800078eb8ff */
[----:B------:R-:W-:-:S07]  /*87a0*/  LOP3.LUT R0, R2, R0, R7, 0xfe, !PT ;  /* 0x0000000002007212 */ /* 0x000fce00078efe07 */
.L_x_1790:
[----:B------:R-:W-:Y:S05]  /*87b0*/  BSYNC.RECONVERGENT B0 ;  /* 0x0000000000007941 */ /* 0x000fea0003800200 */
.L_x_1789:
[----:B------:R-:W-:-:S04]  /*87c0*/  F2FP.BF16.F32.PACK_AB R0, RZ, R0 ;  /* 0x00000000ff00723e */ /* 0x000fc800000010ff */
[----:B------:R-:W-:Y:S01]  /*87d0*/  PRMT R5, R0, 0x7610, R5 ;  /* 0x0000761000057816 */ /* 0x000fe20000000005 */
[----:B------:R-:W-:Y:S06]  /*87e0*/  BRA `(.L_x_1770) ;  /* 0x0000000000b47947 */ /* 0x000fec0003800000 */
.L_x_1782:
        /* <DEDUP_REMOVED lines=12> */
[----:B------:R-:W-:Y:S01]  /*88b0*/  @!P0 IMAD.MOV.U32 R0, RZ, RZ, 0x7f800001 ;  /* 0x7f800001ff008424 */ /* 0x000fe200078e00ff */
[----:B------:R-:W-:-:S07]  /*88c0*/  @P0 SHF.L.U32 R0, R2, 0x17, RZ ;  /* 0x0000001702000819 */ /* 0x000fce00000006ff */
.L_x_1796:
[----:B------:R-:W-:Y:S05]  /*88d0*/  BSYNC.RECONVERGENT B0 ;  /* 0x0000000000007941 */ /* 0x000fea0003800200 */
.L_x_1795:
[----:B------:R-:W-:-:S04]  /*88e0*/  F2FP.BF16.F32.PACK_AB R0, RZ, R0 ;  /* 0x00000000ff00723e */ /* 0x000fc800000010ff */
[----:B------:R-:W-:Y:S01]  /*88f0*/  PRMT R5, R0, 0x7610, R5 ;  /* 0x0000761000057816 */ /* 0x000fe20000000005 */
[----:B------:R-:W-:Y:S06]  /*8900*/  BRA `(.L_x_1770) ;  /* 0x00000000006c7947 */ /* 0x000fec0003800000 */
.L_x_1769:
        /* <DEDUP_REMOVED lines=15> */
[----:B--2---:R-:W-:Y:S05]  /*8a00*/  CALL.ABS.NOINC R2 ;  /* 0x0000000002007343 */ /* 0x004fea0003c00000 */
.L_x_1797:
[----:B------:R-:W-:Y:S01]  /*8a10*/  PRMT R5, RZ, 0x7610, R5 ;  /* 0x00007610ff057816 */ /* 0x000fe20000000005 */
[----:B------:R-:W-:Y:S06]  /*8a20*/  BRA `(.L_x_1770) ;  /* 0x0000000000247947 */ /* 0x000fec0003800000 */
.L_x_1794:
[----:B------:R-:W2:Y:S02]  /*8a30*/  LDG.E.64 R2, desc[UR36][R2.64] ;  /* 0x0000002402027981 */ /* 0x000ea4000c1e1b00 */
[----:B--2---:R-:W0:Y:S02]  /*8a40*/  I2F.U64 R0, R2 ;  /* 0x0000000200007312 */ /* 0x004e240000301000 */
[----:B0-----:R-:W-:-:S04]  /*8a50*/  F2FP.BF16.F32.PACK_AB R0, RZ, R0 ;  /* 0x00000000ff00723e */ /* 0x001fc800000010ff */
[----:B------:R-:W-:Y:S01]  /*8a60*/  PRMT R5, R0, 0x7610, R5 ;  /* 0x0000761000057816 */ /* 0x000fe20000000005 */
[----:B------:R-:W-:Y:S06]  /*8a70*/  BRA `(.L_x_1770) ;  /* 0x0000000000107947 */ /* 0x000fec0003800000 */
.L_x_1793:
[----:B------:R-:W2:Y:S02]  /*8a80*/  LDG.E R2, desc[UR36][R2.64] ;  /* 0x0000002402027981 */ /* 0x000ea4000c1e1900 */
[----:B--2---:R-:W-:-:S04]  /*8a90*/  I2FP.F32.U32 R0, R2 ;  /* 0x0000000200007245 */ /* 0x004fc80000201000 */
[----:B------:R-:W-:-:S04]  /*8aa0*/  F2FP.BF16.F32.PACK_AB R0, RZ, R0 ;  /* 0x00000000ff00723e */ /* 0x000fc800000010ff */
[----:B------:R-:W-:-:S07]  /*8ab0*/  PRMT R5, R0, 0x7610, R5 ;  /* 0x0000761000057816 */ /* 0x000fce0000000005 */
.L_x_1770:
        /* <DEDUP_REMOVED lines=23> */
.L_x_1801:
[----:B------:R-:W-:-:S06]  /*8c30*/  SHF.L.U32 R5, R5, 0x10, RZ ;  /* 0x0000001005057819 */ /* 0x000fcc00000006ff */
[----:B------:R-:W0:Y:S02]  /*8c40*/  F2I.S64.TRUNC R4, R5 ;  /* 0x0000000500047311 */ /* 0x000e24000020d900 */
[----:B0-----:R4:W-:Y:S01]  /*8c50*/  STG.E.U8 desc[UR36][R2.64], R4 ;  /* 0x0000000402007986 */ /* 0x0019e2000c101124 */
[----:B------:R-:W-:Y:S05]  /*8c60*/  BRA `(.L_x_1803) ;  /* 0x0000000c006c7947 */ /* 0x000fea0003800000 */
.L_x_1800:
        /* <DEDUP_REMOVED lines=10> */
.L_x_1805:
[----:B------:R-:W-:-:S06]  /*8d10*/  IMAD.U32 R5, R5, 0x10000, RZ ;  /* 0x0001000005057824 */ /* 0x000fcc00078e00ff */
[----:B------:R-:W0:Y:S02]  /*8d20*/  F2I.FTZ.TRUNC.NTZ R5, R5 ;  /* 0x0000000500057305 */ /* 0x000e24000021f100 */
[----:B0-----:R2:W-:Y:S01]  /*8d30*/  STG.E desc[UR36][R2.64], R5 ;  /* 0x0000000502007986 */ /* 0x0015e2000c101924 */
[----:B------:R-:W-:Y:S05]  /*8d40*/  BRA `(.L_x_1803) ;  /* 0x0000000c00347947 */ /* 0x000fea0003800000 */
.L_x_1804:
[----:B------:R-:W-:-:S06]  /*8d50*/  IMAD.U32 R5, R5, 0x10000, RZ ;  /* 0x0001000005057824 */ /* 0x000fcc00078e00ff */
[----:B------:R-:W0:Y:S02]  /*8d60*/  F2I.FTZ.TRUNC.NTZ R5, R5 ;  /* 0x0000000500057305 */ /* 0x000e24000021f100 */
[----:B0-----:R0:W-:Y:S01]  /*8d70*/  STG.E.U16 desc[UR36][R2.64], R5 ;  /* 0x0000000502007986 */ /* 0x0011e2000c101524 */
[----:B------:R-:W-:Y:S05]  /*8d80*/  BRA `(.L_x_1803) ;  /* 0x0000000c00247947 */ /* 0x000fea0003800000 */
.L_x_1799:
        /* <DEDUP_REMOVED lines=9> */
.L_x_1807:
[----:B------:R-:W-:-:S05]  /*8e20*/  IMAD.U32 R0, R5, 0x10000, RZ ;  /* 0x0001000005007824 */ /* 0x000fca00078e00ff */
[----:B------:R-:W-:-:S05]  /*8e30*/  F2FP.F16.F32.PACK_AB R0, RZ, R0 ;  /* 0x00000000ff00723e */ /* 0x000fca00000000ff */
[----:B------:R0:W-:Y:S01]  /*8e40*/  STG.E.U16 desc[UR36][R2.64], R0 ;  /* 0x0000000002007986 */ /* 0x0001e2000c101524 */
[----:B------:R-:W-:Y:S05]  /*8e50*/  BRA `(.L_x_1803) ;  /* 0x0000000800f07947 */ /* 0x000fea0003800000 */
.L_x_1806:
        /* <DEDUP_REMOVED lines=10> */
.L_x_1809:
[----:B------:R-:W-:-:S04]  /*8f00*/  SHF.L.U32 R5, R5, 0x10, RZ ;  /* 0x0000001005057819 */ /* 0x000fc800000006ff */
[----:B------:R-:W-:-:S04]  /*8f10*/  F2FP.F16.F32.PACK_AB R5, RZ, R5 ;  /* 0x00000005ff05723e */ /* 0x000fc800000000ff */
[----:B------:R-:W-:-:S05]  /*8f20*/  PRMT R5, R5, 0x5410, RZ ;  /* 0x0000541005057816 */ /* 0x000fca00000000ff */
[----:B------:R0:W-:Y:S01]  /*8f30*/  STG.E desc[UR36][R2.64], R5 ;  /* 0x0000000502007986 */ /* 0x0001e2000c101924 */
[----:B------:R-:W-:Y:S05]  /*8f40*/  BRA `(.L_x_1803) ;  /* 0x0000000800b47947 */ /* 0x000fea0003800000 */
.L_x_1808:
[----:B------:R-:W-:-:S04]  /*8f50*/  IMAD.U32 R4, R5, 0x10000, RZ ;  /* 0x0001000005047824 */ /* 0x000fc800078e00ff */
[----:B------:R-:W-:-:S06]  /*8f60*/  FMUL.FTZ R4, R4, 1 ;  /* 0x3f80000004047820 */ /* 0x000fcc0000410000 */
[----:B------:R-:W0:Y:S02]  /*8f70*/  F2F.F64.F32 R4, R4 ;  /* 0x0000000400047310 */ /* 0x000e240000201800 */
[----:B0-----:R0:W-:Y:S01]  /*8f80*/  STG.E.64 desc[UR36][R2.64], R4 ;  /* 0x0000000402007986 */ /* 0x0011e2000c101b24 */
[----:B------:R-:W-:Y:S05]  /*8f90*/  BRA `(.L_x_1803) ;  /* 0x0000000800a07947 */ /* 0x000fea0003800000 */
.L_x_1798:
        /* <DEDUP_REMOVED lines=14> */
.L_x_1813:
        /* <DEDUP_REMOVED lines=18> */
.L_x_1816:
[----:B------:R-:W-:-:S04]  /*91a0*/  SHF.R.U32.HI R5, RZ, 0x18, R5 ;  /* 0x00000018ff057819 */ /* 0x000fc80000011605 */
[----:B------:R-:W-:-:S07]  /*91b0*/  LOP3.LUT R0, R0, 0x80, R5, 0xf8, !PT ;  /* 0x0000008000007812 */ /* 0x000fce00078ef805 */
.L_x_1815:
[----:B------:R-:W-:Y:S05]  /*91c0*/  BSYNC.RECONVERGENT B0 ;  /* 0x0000000000007941 */ /* 0x000fea0003800200 */
.L_x_1814:
[----:B------:R0:W-:Y:S01]  /*91d0*/  STG.E.U8 desc[UR36][R2.64], R0 ;  /* 0x0000000002007986 */ /* 0x0001e2000c101124 */
[----:B------:R-:W-:Y:S05]  /*91e0*/  BRA `(.L_x_1803) ;  /* 0x00000008000c7947 */ /* 0x000fea0003800000 */
.L_x_1812:
        /* <DEDUP_REMOVED lines=18> */
.L_x_1819:
[----:B------:R-:W-:-:S04]  /*9310*/  SHF.R.U32.HI R5, RZ, 0x18, R5 ;  /* 0x00000018ff057819 */ /* 0x000fc80000011605 */
[----:B------:R-:W-:-:S07]  /*9320*/  LOP3.LUT R0, R0, 0x80, R5, 0xf8, !PT ;  /* 0x0000008000007812 */ /* 0x000fce00078ef805 */
.L_x_1818:
[----:B------:R-:W-:Y:S05]  /*9330*/  BSYNC.RECONVERGENT B0 ;  /* 0x0000000000007941 */ /* 0x000fea0003800200 */
.L_x_1817:
[----:B------:R0:W-:Y:S01]  /*9340*/  STG.E.U8 desc[UR36][R2.64], R0 ;  /* 0x0000000002007986 */ /* 0x0001e2000c101124 */
[----:B------:R-:W-:Y:S05]  /*9350*/  BRA `(.L_x_1803) ;  /* 0x0000000400b07947 */ /* 0x000fea0003800000 */
.L_x_1811:
        /* <DEDUP_REMOVED lines=22> */
.L_x_1821:
[----:B------:R-:W-:-:S06]  /*94c0*/  IMAD.U32 R5, R5, 0x10000, RZ ;  /* 0x0001000005057824 */ /* 0x000fcc00078e00ff */
[----:B------:R-:W0:Y:S02]  /*94d0*/  F2I.U64.TRUNC R4, R5 ;  /* 0x0000000500047311 */ /* 0x000e24000020d800 */
[----:B0-----:R0:W-:Y:S01]  /*94e0*/  STG.E.64 desc[UR36][R2.64], R4 ;  /* 0x0000000402007986 */ /* 0x0011e2000c101b24 */
[----:B------:R-:W-:Y:S05]  /*94f0*/  BRA `(.L_x_1803) ;  /* 0x0000000400487947 */ /* 0x000fea0003800000 */
.L_x_1820:
[----:B------:R-:W-:-:S06]  /*9500*/  IMAD.U32 R5, R5, 0x10000, RZ ;  /* 0x0001000005057824 */ /* 0x000fcc00078e00ff */
[----:B------:R-:W0:Y:S02]  /*9510*/  F2I.FTZ.U32.TRUNC.NTZ R5, R5 ;  /* 0x0000000500057305 */ /* 0x000e24000021f000 */
[----:B0-----:R0:W-:Y:S01]  /*9520*/  STG.E desc[UR36][R2.64], R5 ;  /* 0x0000000502007986 */ /* 0x0011e2000c101924 */
[----:B------:R-:W-:Y:S05]  /*9530*/  BRA `(.L_x_1803) ;  /* 0x0000000400387947 */ /* 0x000fea0003800000 */
.L_x_1810:
        /* <DEDUP_REMOVED lines=11> */
.L_x_1823:
[----:B------:R-:W-:Y:S01]  /*95f0*/  IMAD.U32 R5, R5, 0x10000, RZ ;  /* 0x0001000005057824 */ /* 0x000fe200078e00ff */
[----:B------:R-:W-:-:S03]  /*9600*/  CS2R R6, SRZ ;  /* 0x0000000000067805 */ /* 0x000fc6000001ff00 */
[----:B------:R-:W-:-:S06]  /*9610*/  FMUL.FTZ R5, R5, 1 ;  /* 0x3f80000005057820 */ /* 0x000fcc0000410000 */
[----:B------:R-:W0:Y:S02]  /*9620*/  F2F.F64.F32 R4, R5 ;  /* 0x0000000500047310 */ /* 0x000e240000201800 */
[----:B0-----:R0:W-:Y:S01]  /*9630*/  STG.E.128 desc[UR36][R2.64], R4 ;  /* 0x0000000402007986 */ /* 0x0011e2000c101d24 */
[----:B------:R-:W-:Y:S05]  /*9640*/  BRA `(.L_x_1803) ;  /* 0x0000000000f47947 */ /* 0x000fea0003800000 */
.L_x_1822:
[----:B------:R-:W-:-:S09]  /*9650*/  UISETP.NE.AND UP0, UPT, UR4, 0xf, UPT ;  /* 0x0000000f0400788c */ /* 0x000fd2000bf05270 */
[----:B------:R-:W-:Y:S05]  /*9660*/  BRA.U !UP0, `(.L_x_1824) ;  /* 0x0000000108e87547 */ /* 0x000fea000b800000 */
[----:B------:R-:W-:-:S09]  /*9670*/  UISETP.NE.AND UP0, UPT, UR4, 0x17, UPT ;  /* 0x000000170400788c */ /* 0x000fd2000bf05270 */
[----:B------:R-:W-:Y:S05]  /*9680*/  BRA.U !UP0, `(.L_x_1825) ;  /* 0x0000000108907547 */ /* 0x000fea000b800000 */
[----:B------:R-:W-:-:S09]  /*9690*/  UISETP.NE.AND UP0, UPT, UR4, 0x18, UPT ;  /* 0x000000180400788c */ /* 0x000fd2000bf05270 */
[----:B------:R-:W-:Y:S05]  /*96a0*/  BRA.U !UP0, `(.L_x_1826) ;  /* 0x0000000108447547 */ /* 0x000fea000b800000 */
.L_x_1802:
[----:B------:R-:W-:Y:S01]  /*96b0*/  MOV R0, 0x0 ;  /* 0x0000000000007802 */ /* 0x000fe20000000f00 */
[----:B------:R-:W0:Y:S01]  /*96c0*/  LDCU.64 UR4, c[0x4][0x188] ;  /* 0x01003100ff0477ac */ /* 0x000e220008000a00 */
[----:B------:R-:W-:Y:S02]  /*96d0*/  HFMA2 R8, -RZ, RZ, 0, 6.020069122314453125e-06 ;  /* 0x00000065ff087431 */ /* 0x000fe400000001ff */
        /* <DEDUP_REMOVED lines=13> */
.L_x_1827:
[----:B------:R-:W-:Y:S05]  /*97b0*/  BRA `(.L_x_1803) ;  /* 0x0000000000987947 */ /* 0x000fea0003800000 */
.L_x_1826:
        /* <DEDUP_REMOVED lines=13> */
.L_x_1829:
[----:B------:R-:W-:Y:S05]  /*9890*/  BSYNC.RECONVERGENT B0 ;  /* 0x0000000000007941 */ /* 0x000fea0003800200 */
.L_x_1828:
[----:B------:R-:W-:-:S05]  /*98a0*/  LOP3.LUT R5, R0, 0x80, R5, 0xf8, !PT ;  /* 0x0000008000057812 */ /* 0x000fca00078ef805 */
[----:B------:R0:W-:Y:S01]  /*98b0*/  STG.E.U8 desc[UR36][R2.64], R5 ;  /* 0x0000000502007986 */ /* 0x0001e2000c101124 */
[----:B------:R-:W-:Y:S05]  /*98c0*/  BRA `(.L_x_1803) ;  /* 0x0000000000547947 */ /* 0x000fea0003800000 */
.L_x_1825:
        /* <DEDUP_REMOVED lines=12> */
.L_x_1831:
[----:B------:R-:W-:Y:S01]  /*9990*/  IMAD.MOV.U32 R0, RZ, RZ, 0x7f ;  /* 0x0000007fff007424 */ /* 0x000fe200078e00ff */
[----:B------:R-:W-:-:S04]  /*99a0*/  ISETP.GT.U32.AND P0, PT, R4, 0x7f800000, PT ;  /* 0x7f8000000400780c */ /* 0x000fc80003f04070 */
[----:B------:R-:W-:-:S09]  /*99b0*/  SEL R0, R0, 0x7c, P0 ;  /* 0x0000007c00007807 */ /* 0x000fd20000000000 */
.L_x_1832:
[----:B------:R-:W-:Y:S05]  /*99c0*/  BSYNC.RECONVERGENT B0 ;  /* 0x0000000000007941 */ /* 0x000fea0003800200 */
.L_x_1830:
[----:B------:R-:W-:-:S04]  /*99d0*/  SHF.R.U32.HI R5, RZ, 0x18, R5 ;  /* 0x00000018ff057819 */ /* 0x000fc80000011605 */
[----:B------:R-:W-:-:S05]  /*99e0*/  LOP3.LUT R5, R0, 0x80, R5, 0xf8, !PT ;  /* 0x0000008000057812 */ /* 0x000fca00078ef805 */
[----:B------:R0:W-:Y:S01]  /*99f0*/  STG.E.U8 desc[UR36][R2.64], R5 ;  /* 0x0000000502007986 */ /* 0x0001e2000c101124 */
[----:B------:R-:W-:Y:S05]  /*9a00*/  BRA `(.L_x_1803) ;  /* 0x0000000000047947 */ /* 0x000fea0003800000 */
.L_x_1824:
[----:B------:R0:W-:Y:S02]  /*9a10*/  STG.E.U16 desc[UR36][R2.64], R5 ;  /* 0x0000000502007986 */ /* 0x0001e4000c101524 */
.L_x_1803:
[----:B------:R-:W-:-:S07]  /*9a20*/  VIADD R17, R17, 0x80 ;  /* 0x0000008011117836 */ /* 0x000fce0000000000 */
.L_x_1763:
[----:B------:R-:W-:Y:S05]  /*9a30*/  BSYNC.RECONVERGENT B6 ;  /* 0x0000000000067941 */ /* 0x000fea0003800200 */
.L_x_1762:
[----:B------:R-:W5:Y:S02]  /*9a40*/  LDCU UR4, c[0x0][0x380] ;  /* 0x00007000ff0477ac */ /* 0x000f640008000800 */
[----:B-----5:R-:W-:-:S13]  /*9a50*/  ISETP.GE.AND P0, PT, R17, UR4, PT ;  /* 0x0000000411007c0c */ /* 0x020fda000bf06270 */
[----:B------:R-:W-:Y:S05]  /*9a60*/  @P0 EXIT ;  /* 0x000000000000094d */ /* 0x000fea0003800000 */
        /* <DEDUP_REMOVED lines=303> */
.L_x_1833:
[----:B------:R-:W1:Y:S01]  /*ad60*/  LDCU.128 UR8, c[0x0][0x580] ;  /* 0x0000b000ff0877ac */ /* 0x000e620008000c00 */
[----:B------:R-:W-:-:S04]  /*ad70*/  UPRMT UR4, UR42, 0x9910, URZ ;  /* 0x000099102a047896 */ /* 0x000fc800080000ff */
[----:B------:R-:W-:Y:S01]  /*ad80*/  UISETP.GT.AND UP0, UPT, UR4, 0x9, UPT ;  /* 0x000000090400788c */ /* 0x000fe2000bf04270 */
[----:B-1234-:R-:W-:Y:S02]  /*ad90*/  IADD3 R2, P1, PT, R0, UR10, RZ ;  /* 0x0000000a00027c10 */ /* 0x01efe4000ff3e0ff */
[----:B------:R-:W-:-:S03]  /*ada0*/  IADD3 R16, P0, PT, R16, UR8, RZ ;  /* 0x0000000810107c10 */ /* 0x000fc6000ff1e0ff */
        /* <DEDUP_REMOVED lines=16> */
.L_x_1837:
[----:B------:R-:W2:Y:S02]  /*aeb0*/  LDG.E.U8 R2, desc[UR36][R2.64] ;  /* 0x0000002402027981 */ /* 0x000ea4000c1e1100 */
[----:B--2---:R-:W-:-:S04]  /*aec0*/  I2FP.F32.U32 R0, R2 ;  /* 0x0000000200007245 */ /* 0x004fc80000201000 */
[----:B------:R-:W-:-:S04]  /*aed0*/  F2FP.BF16.F32.PACK_AB R0, RZ, R0 ;  /* 0x00000000ff00723e */ /* 0x000fc800000010ff */
[----:B------:R-:W-:Y:S01]  /*aee0*/  PRMT R5, R0, 0x7610, R5 ;  /* 0x0000761000057816 */ /* 0x000fe20000000005 */
[----:B------:R-:W-:Y:S06]  /*aef0*/  BRA `(.L_x_1839) ;  /* 0x0000000c00bc7947 */ /* 0x000fec0003800000 */
.L_x_1836:
        /* <DEDUP_REMOVED lines=11> */
.L_x_1841:
[----:B------:R-:W2:Y:S02]  /*afb0*/  LDG.E R2, desc[UR36][R2.64] ;  /* 0x0000002402027981 */ /* 0x000ea4000c1e1900 */
[----:B--2---:R-:W-:-:S04]  /*afc0*/  I2FP.F32.S32 R0, R2 ;  /* 0x0000000200007245 */ /* 0x004fc80000201400 */
[----:B------:R-:W-:-:S04]  /*afd0*/  F2FP.BF16.F32.PACK_AB R0, RZ, R0 ;  /* 0x00000000ff00723e */ /* 0x000fc800000010ff */
[----:B------:R-:W-:Y:S01]  /*afe0*/  PRMT R5, R0, 0x7610, R5 ;  /* 0x0000761000057816 */ /* 0x000fe20000000005 */
[----:B------:R-:W-:Y:S06]  /*aff0*/  BRA `(.L_x_1839) ;  /* 0x0000000c007c7947 */ /* 0x000fec0003800000 */
.L_x_1840:
[----:B------:R-:W2:Y:S02]  /*b000*/  LDG.E.U16 R2, desc[UR36][R2.64] ;  /* 0x0000002402027981 */ /* 0x000ea4000c1e1500 */
[----:B--2---:R-:W0:Y:S02]  /*b010*/  I2F.S16 R0, R2 ;  /* 0x0000000200007306 */ /* 0x004e240000101400 */
[----:B0-----:R-:W-:-:S04]  /*b020*/  F2FP.BF16.F32.PACK_AB R0, RZ, R0 ;  /* 0x00000000ff00723e */ /* 0x001fc800000010ff */
[----:B------:R-:W-:Y:S01]  /*b030*/  PRMT R5, R0, 0x7610, R5 ;  /* 0x0000761000057816 */ /* 0x000fe20000000005 */
[----:B------:R-:W-:Y:S06]  /*b040*/  BRA `(.L_x_1839) ;  /* 0x0000000c00687947 */ /* 0x000fec0003800000 */
.L_x_1835:
        /* <DEDUP_REMOVED lines=9> */
.L_x_1843:
[----:B------:R-:W2:Y:S02]  /*b0e0*/  LDG.E.U16 R0, desc[UR36][R2.64] ;  /* 0x0000002402007981 */ /* 0x000ea4000c1e1500 */
[----:B--2---:R-:W-:-:S05]  /*b0f0*/  HADD2.F32 R0, -RZ, R0.H0_H0 ;  /* 0x20000000ff007230 */ /* 0x004fca0000004100 */
[----:B------:R-:W-:-:S04]  /*b100*/  F2FP.BF16.F32.PACK_AB R0, RZ, R0 ;  /* 0x00000000ff00723e */ /* 0x000fc800000010ff */
[----:B------:R-:W-:Y:S01]  /*b110*/  PRMT R5, R0, 0x7610, R5 ;  /* 0x0000761000057816 */ /* 0x000fe20000000005 */
[----:B------:R-:W-:Y:S06]  /*b120*/  BRA `(.L_x_1839) ;  /* 0x0000000c00307947 */ /* 0x000fec0003800000 */
.L_x_1842:
        /* <DEDUP_REMOVED lines=9> */
.L_x_1845:
[----:B------:R-:W2:Y:S02]  /*b1c0*/  LDG.E.U16 R2, desc[UR36][R2.64] ;  /* 0x0000002402027981 */ /* 0x000ea4000c1e1500 */
[----:B--2---:R-:W-:-:S05]  /*b1d0*/  HADD2.F32 R0, -RZ, R2.H0_H0 ;  /* 0x20000002ff007230 */ /* 0x004fca0000004100 */
[----:B------:R-:W-:-:S04]  /*b1e0*/  F2FP.BF16.F32.PACK_AB R0, RZ, R0 ;  /* 0x00000000ff00723e */ /* 0x000fc800000010ff */
[----:B------:R-:W-:Y:S01]  /*b1f0*/  PRMT R5, R0, 0x7610, R5 ;  /* 0x0000761000057816 */ /* 0x000fe20000000005 */
[----:B------:R-:W-:Y:S06]  /*b200*/  BRA `(.L_x_1839) ;  /* 0x0000000800f87947 */ /* 0x000fec0003800000 */
.L_x_1844:
        /* <DEDUP_REMOVED lines=9> */
.L_x_1834:
        /* <DEDUP_REMOVED lines=14> */
.L_x_1848:
        /* <DEDUP_REMOVED lines=9> */
.L_x_1847:
        /* <DEDUP_REMOVED lines=26> */
.L_x_1850:
        /* <DEDUP_REMOVED lines=14> */
.L_x_1849:
[----:B------:R0:W5:Y:S01]  /*b690*/  LDG.E.U16 R5, desc[UR36][R2.64] ;  /* 0x0000002402057981 */ /* 0x000162000c1e1500 */
[----:B------:R-:W-:Y:S05]  /*b6a0*/  BRA `(.L_x_1839) ;  /* 0x0000000400d07947 */ /* 0x000fea0003800000 */
.L_x_1846:
        /* <DEDUP_REMOVED lines=13> */
.L_x_1853:
        /* <DEDUP_REMOVED lines=21> */
.L_x_1857:
[----:B------:R-:W-:Y:S05]  /*b8d0*/  BSYNC.RECONVERGENT B1 ;  /* 0x0000000000017941 */ /* 0x000fea0003800200 */
.L_x_1856:
[----:B------:R-:W-:Y:S01]  /*b8e0*/  IMAD.SHL.U32 R0, R0, 0x100000, RZ ;  /* 0x0010000000007824 */ /* 0x000fe200078e00ff */
[----:B------:R-:W-:-:S04]  /*b8f0*/  LEA R2, R2, 0x3b800000, 0x17 ;  /* 0x3b80000002027811 */ /* 0x000fc800078eb8ff */
[----:B------:R-:W-:-:S07]  /*b900*/  LOP3.LUT R0, R2, R0, R7, 0xfe, !PT ;  /* 0x0000000002007212 */ /* 0x000fce00078efe07 */
.L_x_1855:
[----:B------:R-:W-:Y:S05]  /*b910*/  BSYNC.RECONVERGENT B0 ;  /* 0x0000000000007941 */ /* 0x000fea0003800200 */
.L_x_1854:
[----:B------:R-:W-:-:S04]  /*b920*/  F2FP.BF16.F32.PACK_AB R0, RZ, R0 ;  /* 0x00000000ff00723e */ /* 0x000fc800000010ff */
[----:B------:R-:W-:Y:S01]  /*b930*/  PRMT R5, R0, 0x7610, R5 ;  /* 0x0000761000057816 */ /* 0x000fe20000000005 */
[----:B------:R-:W-:Y:S06]  /*b940*/  BRA `(.L_x_1839) ;  /* 0x0000000400287947 */ /* 0x000fec0003800000 */
.L_x_1852:
        /* <DEDUP_REMOVED lines=21> */
.L_x_1861:
[----:B------:R-:W-:Y:S05]  /*baa0*/  BSYNC.RECONVERGENT B1 ;  /* 0x0000000000017941 */ /* 0x000fea0003800200 */
.L_x_1860:
[----:B------:R-:W-:Y:S02]  /*bab0*/  SHF.L.U32 R0, R0, 0x15, RZ ;  /* 0x0000001500007819 */ /* 0x000fe400000006ff */
[----:B------:R-:W-:-:S04]  /*bac0*/  LEA R2, R2, 0x37800000, 0x17 ;  /* 0x3780000002027811 */ /* 0x000fc800078eb8ff */
[----:B------:R-:W-:-:S07]  /*bad0*/  LOP3.LUT R0, R2, R0, R7, 0xfe, !PT ;  /* 0x0000000002007212 */ /* 0x000fce00078efe07 */
.L_x_1859:
[----:B------:R-:W-:Y:S05]  /*bae0*/  BSYNC.RECONVERGENT B0 ;  /* 0x0000000000007941 */ /* 0x000fea0003800200 */
.L_x_1858:
[----:B------:R-:W-:-:S04]  /*baf0*/  F2FP.BF16.F32.PACK_AB R0, RZ, R0 ;  /* 0x00000000ff00723e */ /* 0x000fc800000010ff */
[----:B------:R-:W-:Y:S01]  /*bb00*/  PRMT R5, R0, 0x7610, R5 ;  /* 0x0000761000057816 */ /* 0x000fe20000000005 */
[----:B------:R-:W-:Y:S06]  /*bb10*/  BRA `(.L_x_1839) ;  /* 0x0000000000b47947 */ /* 0x000fec0003800000 */
.L_x_1851:
        /* <DEDUP_REMOVED lines=14> */
.L_x_1865:
[----:B------:R-:W-:Y:S05]  /*bc00*/  BSYNC.RECONVERGENT B0 ;  /* 0x0000000000007941 */ /* 0x000fea0003800200 */
.L_x_1864:
[----:B------:R-:W-:-:S04]  /*bc10*/  F2FP.BF16.F32.PACK_AB R0, RZ, R0 ;  /* 0x00000000ff00723e */ /* 0x000fc800000010ff */
[----:B------:R-:W-:Y:S01]  /*bc20*/  PRMT R5, R0, 0x7610, R5 ;  /* 0x0000761000057816 */ /* 0x000fe20000000005 */
[----:B------:R-:W-:Y:S06]  /*bc30*/  BRA `(.L_x_1839) ;  /* 0x00000000006c7947 */ /* 0x000fec0003800000 */
.L_x_1838:
        /* <DEDUP_REMOVED lines=8> */
[----:B0-----:R-:W-:Y:S01]  /*bcc0*/  MOV R4, UR4 ;  /* 0x0000000400047c02 */ /* 0x001fe20008000f00 */
[----:B------:R-:W-:-:S02]  /*bcd0*/  IMAD.U32 R5, RZ, RZ, UR5 ;  /* 0x00000005ff057e24 */ /* 0x000fc4000f8e00ff */
[----:B---3--:R-:W-:Y:S02]  /*bce0*/  IMAD.U32 R6, RZ, RZ, UR6 ;  /* 0x00000006ff067e24 */ /* 0x008fe4000f8e00ff */
[----:B------:R-:W-:Y:S01]  /*bcf0*/  IMAD.U32 R7, RZ, RZ, UR7 ;  /* 0x00000007ff077e24 */ /* 0x000fe2000f8e00ff */
[----:B----4-:R-:W-:Y:S01]  /*bd00*/  MOV R10, UR8 ;  /* 0x00000008000a7c02 */ /* 0x010fe20008000f00 */
[----:B-1----:R-:W-:-:S07]  /*bd10*/  IMAD.U32 R11, RZ, RZ, UR9 ;  /* 0x00000009ff0b7e24 */ /* 0x002fce000f8e00ff */
[----:B------:R-:W-:-:S07]  /*bd20*/  LEPC R20, `(.L_x_1866) ;  /* 0x000000001014794e */ /* 0x000fce0000000000 */
[----:B--2---:R-:W-:Y:S05]  /*bd30*/  CALL.ABS.NOINC R2 ;  /* 0x0000000002007343 */ /* 0x004fea0003c00000 */
.L_x_1866:
[----:B------:R-:W-:Y:S01]  /*bd40*/  PRMT R5, RZ, 0x7610, R5 ;  /* 0x00007610ff057816 */ /* 0x000fe20000000005 */
[----:B------:R-:W-:Y:S06]  /*bd50*/  BRA `(.L_x_1839) ;  /* 0x0000000000247947 */ /* 0x000fec0003800000 */
.L_x_1863:
[----:B------:R-:W2:Y:S02]  /*bd60*/  LDG.E.64 R2, desc[UR36][R2.64] ;  /* 0x0000002402027981 */ /* 0x000ea4000c1e1b00 */
[----:B--2---:R-:W0:Y:S02]  /*bd70*/  I2F.U64 R0, R2 ;  /* 0x0000000200007312 */ /* 0x004e240000301000 */
[----:B0-----:R-:W-:-:S04]  /*bd80*/  F2FP.BF16.F32.PACK_AB R0, RZ, R0 ;  /* 0x00000000ff00723e */ /* 0x001fc800000010ff */
[----:B------:R-:W-:Y:S01]  /*bd90*/  PRMT R5, R0, 0x7610, R5 ;  /* 0x0000761000057816 */ /* 0x000fe20000000005 */
[----:B------:R-:W-:Y:S06]  /*bda0*/  BRA `(.L_x_1839) ;  /* 0x0000000000107947 */ /* 0x000fec0003800000 */
.L_x_1862:
[----:B------:R-:W2:Y:S02]  /*bdb0*/  LDG.E R2, desc[UR36][R2.64] ;  /* 0x0000002402027981 */ /* 0x000ea4000c1e1900 */
[----:B--2---:R-:W-:-:S04]  /*bdc0*/  I2FP.F32.U32 R0, R2 ;  /* 0x0000000200007245 */ /* 0x004fc80000201000 */
[----:B------:R-:W-:-:S04]  /*bdd0*/  F2FP.BF16.F32.PACK_AB R0, RZ, R0 ;  /* 0x00000000ff00723e */ /* 0x000fc800000010ff */
[----:B------:R-:W-:-:S07]  /*bde0*/  PRMT R5, R0, 0x7610, R5 ;  /* 0x0000761000057816 */ /* 0x000fce0000000005 */
.L_x_1839:
[----:B------:R-:W-:Y:S02]  /*bdf0*/  USHF.L.U32 UR5, UR43, 0x10, URZ ;  /* 0x000000102b057899 */ /* 0x000fe400080006ff */
[----:B------:R-:W-:-:S04]  /*be00*/  UPRMT UR4, UR39, 0x9910, URZ ;  /* 0x0000991027047896 */ /* 0x000fc800080000ff */
[----:B------:R-:W-:Y:S01]  /*be10*/  FSETP.NEU.FTZ.AND P0, PT, RZ, UR5, PT ;  /* 0x00000005ff007c0b */ /* 0x000fe2000bf1d000 */
[----:B------:R-:W-:-:S12]  /*be20*/  UISETP.GT.AND UP0, UPT, UR4, 0x9, UPT ;  /* 0x000000090400788c */ /* 0x000fd8000bf04270 */
[----:B------:R-:W-:-:S04]  /*be30*/  @P0 FSET.BF.LT.FTZ.AND R0, RZ, UR5, PT ;  /* 0x00000005ff000c0a */ /* 0x000fc8000b811000 */
[----:B------:R-:W-:-:S04]  /*be40*/  @P0 F2FP.BF16.F32.PACK_AB R0, RZ, R0 ;  /* 0x00000000ff00023e */ /* 0x000fc800000010ff */
        /* <DEDUP_REMOVED lines=14> */
.L_x_1870:
[----:B0-----:R-:W-:-:S06]  /*bf30*/  IMAD.U32 R3, R5, 0x10000, RZ ;  /* 0x0001000005037824 */ /* 0x001fcc00078e00ff */
[----:B------:R-:W0:Y:S02]  /*bf40*/  F2I.S64.TRUNC R2, R3 ;  /* 0x0000000300027311 */ /* 0x000e24000020d900 */
[----:B0-----:R-:W-:Y:S01]  /*bf50*/  STG.E.U8 desc[UR36][R16.64], R2 ;  /* 0x0000000210007986 */ /* 0x001fe2000c101124 */
[----:B------:R-:W-:Y:S05]  /*bf60*/  EXIT ;  /* 0x000000000000794d */ /* 0x000fea0003800000 */
.L_x_1869:
        /* <DEDUP_REMOVED lines=10> */
.L_x_1873:
[----:B------:R-:W-:-:S06]  /*c010*/  SHF.L.U32 R5, R5, 0x10, RZ ;  /* 0x0000001005057819 */ /* 0x000fcc00000006ff */
[----:B------:R-:W1:Y:S02]  /*c020*/  F2I.FTZ.TRUNC.NTZ R5, R5 ;  /* 0x0000000500057305 */ /* 0x000e64000021f100 */
[----:B-1----:R-:W-:Y:S01]  /*c030*/  STG.E desc[UR36][R16.64], R5 ;  /* 0x0000000510007986 */ /* 0x002fe2000c101924 */
[----:B------:R-:W-:Y:S05]  /*c040*/  EXIT ;  /* 0x000000000000794d */ /* 0x000fea0003800000 */
.L_x_1872:
[----:B------:R-:W-:-:S06]  /*c050*/  IMAD.U32 R5, R5, 0x10000, RZ ;  /* 0x0001000005057824 */ /* 0x000fcc00078e00ff */
[----:B------:R-:W1:Y:S02]  /*c060*/  F2I.FTZ.TRUNC.NTZ R5, R5 ;  /* 0x0000000500057305 */ /* 0x000e64000021f100 */
[----:B-1----:R-:W-:Y:S01]  /*c070*/  STG.E.U16 desc[UR36][R16.64], R5 ;  /* 0x0000000510007986 */ /* 0x002fe2000c101524 */
[----:B------:R-:W-:Y:S05]  /*c080*/  EXIT ;  /* 0x000000000000794d */ /* 0x000fea0003800000 */
.L_x_1868:
        /* <DEDUP_REMOVED lines=9> */
.L_x_1875:
[----:B------:R-:W-:-:S05]  /*c120*/  IMAD.U32 R0, R5, 0x10000, RZ ;  /* 0x0001000005007824 */ /* 0x000fca00078e00ff */
[----:B------:R-:W-:-:S05]  /*c130*/  F2FP.F16.F32.PACK_AB R0, RZ, R0 ;  /* 0x00000000ff00723e */ /* 0x000fca00000000ff */
[----:B------:R-:W-:Y:S01]  /*c140*/  STG.E.U16 desc[UR36][R16.64], R0 ;  /* 0x0000000010007986 */ /* 0x000fe2000c101524 */
[----:B------:R-:W-:Y:S05]  /*c150*/  EXIT ;  /* 0x000000000000794d */ /* 0x000fea0003800000 */
.L_x_1874:
[----:B------:R-:W-:-:S09]  /*c160*/  UISETP.NE.AND UP0, UPT, UR4, 0x7, UPT ;  /* 0x000000070400788c */ /* 0x000fd2000bf05270 */
[----:B------:R-:W-:Y:S05]  /*c170*/  BRA.U !UP0, `(.L_x_1876) ;  /* 0x0000000108347547 */ /* 0x000fea000b800000 */
[----:B------:R-:W-:-:S09]  /*c180*/  UISETP.NE.AND UP0, UPT, UR4, 0x8, UPT ;  /* 0x000000080400788c */ /* 0x000fd2000bf05270 */
[----:B------:R-:W-:Y:S05]  /*c190*/  BRA.U !UP0, `(.L_x_1877) ;  /* 0x0000000108187547 */ /* 0x000fea000b800000 */
[----:B------:R-:W-:-:S09]  /*c1a0*/  UISETP.NE.AND UP0, UPT, UR4, 0x9, UPT ;  /* 0x000000090400788c */ /* 0x000fd2000bf05270 */
[----:B------:R-:W-:Y:S05]  /*c1b0*/  BRA.U UP0, `(.L_x_1871) ;  /* 0x0000000500fc7547 */ /* 0x000fea000b800000 */
[----:B0-----:R-:W-:Y:S01]  /*c1c0*/  SHF.L.U32 R2, R5, 0x10, RZ ;  /* 0x0000001005027819 */ /* 0x001fe200000006ff */
[----:B------:R-:W-:-:S05]  /*c1d0*/  IMAD.MOV.U32 R3, RZ, RZ, RZ ;  /* 0x000000ffff037224 */ /* 0x000fca00078e00ff */
[----:B------:R-:W-:Y:S01]  /*c1e0*/  STG.E.64 desc[UR36][R16.64], R2 ;  /* 0x0000000210007986 */ /* 0x000fe2000c101b24 */
[----:B------:R-:W-:Y:S05]  /*c1f0*/  EXIT ;  /* 0x000000000000794d */ /* 0x000fea0003800000 */
.L_x_1877:
[----:B------:R-:W-:-:S05]  /*c200*/  IMAD.U32 R5, R5, 0x10000, RZ ;  /* 0x0001000005057824 */ /* 0x000fca00078e00ff */
[----:B0-----:R-:W-:-:S04]  /*c210*/  F2FP.F16.F32.PACK_AB R3, RZ, R5 ;  /* 0x00000005ff03723e */ /* 0x001fc800000000ff */
[----:B------:R-:W-:-:S05]  /*c220*/  PRMT R3, R3, 0x5410, RZ ;  /* 0x0000541003037816 */ /* 0x000fca00000000ff */
[----:B------:R-:W-:Y:S01]  /*c230*/  STG.E desc[UR36][R16.64], R3 ;  /* 0x0000000310007986 */ /* 0x000fe2000c101924 */
[----:B------:R-:W-:Y:S05]  /*c240*/  EXIT ;  /* 0x000000000000794d */ /* 0x000fea0003800000 */
.L_x_1876:
[----:B0-----:R-:W-:-:S04]  /*c250*/  IMAD.U32 R2, R5, 0x10000, RZ ;  /* 0x0001000005027824 */ /* 0x001fc800078e00ff */
[----:B------:R-:W-:-:S06]  /*c260*/  FMUL.FTZ R2, R2, 1 ;  /* 0x3f80000002027820 */ /* 0x000fcc0000410000 */
[----:B------:R-:W0:Y:S02]  /*c270*/  F2F.F64.F32 R2, R2 ;  /* 0x0000000200027310 */ /* 0x000e240000201800 */
[----:B0-----:R-:W-:Y:S01]  /*c280*/  STG.E.64 desc[UR36][R16.64], R2 ;  /* 0x0000000210007986 */ /* 0x001fe2000c101b24 */
[----:B------:R-:W-:Y:S05]  /*c290*/  EXIT ;  /* 0x000000000000794d */ /* 0x000fea0003800000 */
.L_x_1867:
        /* <DEDUP_REMOVED lines=10> */
[----:B0-----:R-:W-:-:S06]  /*c340*/  SHF.L.U32 R3, R5, 0x10, RZ ;  /* 0x0000001005037819 */ /* 0x001fcc00000006ff */
[----:B------:R-:W0:Y:S02]  /*c350*/  F2I.FTZ.U32.TRUNC.NTZ R3, R3 ;  /* 0x0000000300037305 */ /* 0x000e24000021f000 */
[----:B0-----:R-:W-:Y:S01]  /*c360*/  STG.E.U16 desc[UR36][R16.64], R3 ;  /* 0x0000000310007986 */ /* 0x001fe2000c101524 */
[----:B------:R-:W-:Y:S05]  /*c370*/  EXIT ;  /* 0x000000000000794d */ /* 0x000fea0003800000 */
.L_x_1881:
        /* <DEDUP_REMOVED lines=17> */
.L_x_1884:
[----:B------:R-:W-:-:S04]  /*c490*/  SHF.R.U32.HI R3, RZ, 0x18, R3 ;  /* 0x00000018ff037819 */ /* 0x000fc80000011603 */
[----:B------:R-:W-:-:S04]  /*c4a0*/  LOP3.LUT R0, R0, 0x80, R3, 0xf8, !PT ;  /* 0x0000008000007812 */ /* 0x000fc800078ef803 */
[----:B------:R-:W-:-:S07]  /*c4b0*/  PRMT R8, R0, 0x7610, R8 ;  /* 0x0000761000087816 */ /* 0x000fce0000000008 */
.L_x_1883:
[----:B------:R-:W-:Y:S05]  /*c4c0*/  BSYNC.RECONVERGENT B0 ;  /* 0x0000000000007941 */ /* 0x000fea0003800200 */
.L_x_1882:
[----:B------:R-:W-:Y:S01]  /*c4d0*/  STG.E.U8 desc[UR36][R16.64], R8 ;  /* 0x0000000810007986 */ /* 0x000fe2000c101124 */
[----:B------:R-:W-:Y:S05]  /*c4e0*/  EXIT ;  /* 0x000000000000794d */ /* 0x000fea0003800000 */
.L_x_1880:
        /* <DEDUP_REMOVED lines=17> */
.L_x_1887:
[----:B------:R-:W-:-:S04]  /*c600*/  SHF.R.U32.HI R3, RZ, 0x18, R3 ;  /* 0x00000018ff037819 */ /* 0x000fc80000011603 */
[----:B------:R-:W-:-:S04]  /*c610*/  LOP3.LUT R0, R0, 0x80, R3, 0xf8, !PT ;  /* 0x0000008000007812 */ /* 0x000fc800078ef803 */
[----:B------:R-:W-:-:S07]  /*c620*/  PRMT R8, R0, 0x7610, R8 ;  /* 0x0000761000087816 */ /* 0x000fce0000000008 */
.L_x_1886:
[----:B------:R-:W-:Y:S05]  /*c630*/  BSYNC.RECONVERGENT B0 ;  /* 0x0000000000007941 */ /* 0x000fea0003800200 */
.L_x_1885:
[----:B------:R-:W-:Y:S01]  /*c640*/  STG.E.U8 desc[UR36][R16.64], R8 ;  /* 0x0000000810007986 */ /* 0x000fe2000c101124 */
[----:B------:R-:W-:Y:S05]  /*c650*/  EXIT ;  /* 0x000000000000794d */ /* 0x000fea0003800000 */
.L_x_1879:
        /* <DEDUP_REMOVED lines=18> */
[----:B------:R-:W-:-:S05]  /*c780*/  @!P0 IADD3 R0, PT, PT, R4, RZ, RZ ;  /* 0x000000ff04008210 */ /* 0x000fca0007ffe0ff */
[----:B------:R-:W-:-:S05]  /*c790*/  @P1 IMAD.MOV.U32 R3, RZ, RZ, R0 ;  /* 0x000000ffff031224 */ /* 0x000fca00078e0000 */
[----:B------:R-:W-:Y:S01]  /*c7a0*/  STG.E.U8 desc[UR36][R16.64], R3 ;  /* 0x0000000310007986 */ /* 0x000fe2000c101124 */
[----:B------:R-:W-:Y:S05]  /*c7b0*/  EXIT ;  /* 0x000000000000794d */ /* 0x000fea0003800000 */
.L_x_1889:
[----:B0-----:R-:W-:-:S06]  /*c7c0*/  IMAD.U32 R2, R5, 0x10000, RZ ;  /* 0x0001000005027824 */ /* 0x001fcc00078e00ff */
[----:B------:R-:W0:Y:S02]  /*c7d0*/  F2I.U64.TRUNC R2, R2 ;  /* 0x0000000200027311 */ /* 0x000e24000020d800 */
[----:B0-----:R-:W-:Y:S01]  /*c7e0*/  STG.E.64 desc[UR36][R16.64], R2 ;  /* 0x0000000210007986 */ /* 0x001fe2000c101b24 */
[----:B------:R-:W-:Y:S05]  /*c7f0*/  EXIT ;  /* 0x000000000000794d */ /* 0x000fea0003800000 */
.L_x_1888:
[----:B------:R-:W-:-:S06]  /*c800*/  IMAD.U32 R5, R5, 0x10000, RZ ;  /* 0x0001000005057824 */ /* 0x000fcc00078e00ff */
[----:B------:R-:W1:Y:S02]  /*c810*/  F2I.FTZ.U32.TRUNC.NTZ R5, R5 ;  /* 0x0000000500057305 */ /* 0x000e64000021f000 */
[----:B-1----:R-:W-:Y:S01]  /*c820*/  STG.E desc[UR36][R16.64], R5 ;  /* 0x0000000510007986 */ /* 0x002fe2000c101924 */
[----:B------:R-:W-:Y:S05]  /*c830*/  EXIT ;  /* 0x000000000000794d */ /* 0x000fea0003800000 */
.L_x_1878:
        /* <DEDUP_REMOVED lines=8> */
[----:B0-----:R-:W-:-:S05]  /*c8c0*/  SEL R3, RZ, 0x1, !P0 ;  /* 0x00000001ff037807 */ /* 0x001fca0004000000 */
[----:B------:R-:W-:Y:S01]  /*c8d0*/  STG.E.U8 desc[UR36][R16.64], R3 ;  /* 0x0000000310007986 */ /* 0x000fe2000c101124 */
[----:B------:R-:W-:Y:S05]  /*c8e0*/  EXIT ;  /* 0x000000000000794d */ /* 0x000fea0003800000 */
.L_x_1891:
[----:B------:R-:W-:Y:S01]  /*c8f0*/  IMAD.U32 R5, R5, 0x10000, RZ ;  /* 0x0001000005057824 */ /* 0x000fe200078e00ff */
[----:B------:R-:W-:-:S03]  /*c900*/  CS2R R6, SRZ ;  /* 0x0000000000067805 */ /* 0x000fc6000001ff00 */
[----:B------:R-:W-:-:S06]  /*c910*/  FMUL.FTZ R5, R5, 1 ;  /* 0x3f80000005057820 */ /* 0x000fcc0000410000 */
[----:B------:R-:W1:Y:S02]  /*c920*/  F2F.F64.F32 R4, R5 ;  /* 0x0000000500047310 */ /* 0x000e640000201800 */
[----:B-1----:R-:W-:Y:S01]  /*c930*/  STG.E.128 desc[UR36][R16.64], R4 ;  /* 0x0000000410007986 */ /* 0x002fe2000c101d24 */
[----:B------:R-:W-:Y:S05]  /*c940*/  EXIT ;  /* 0x000000000000794d */ /* 0x000fea0003800000 */
.L_x_1890:
[----:B------:R-:W-:-:S09]  /*c950*/  UISETP.NE.AND UP0, UPT, UR4, 0xf, UPT ;  /* 0x0000000f0400788c */ /* 0x000fd2000bf05270 */
[----:B------:R-:W-:Y:S05]  /*c960*/  BRA.U !UP0, `(.L_x_1892) ;  /* 0x0000000108e87547 */ /* 0x000fea000b800000 */
[----:B------:R-:W-:-:S09]  /*c970*/  UISETP.NE.AND UP0, UPT, UR4, 0x17, UPT ;  /* 0x000000170400788c */ /* 0x000fd2000bf05270 */
[----:B------:R-:W-:Y:S05]  /*c980*/  BRA.U !UP0, `(.L_x_1893) ;  /* 0x0000000108907547 */ /* 0x000fea000b800000 */
[----:B------:R-:W-:-:S09]  /*c990*/  UISETP.NE.AND UP0, UPT, UR4, 0x18, UPT ;  /* 0x000000180400788c */ /* 0x000fd2000bf05270 */
[----:B------:R-:W-:Y:S05]  /*c9a0*/  BRA.U !UP0, `(.L_x_1894) ;  /* 0x0000000108447547 */ /* 0x000fea000b800000 */
.L_x_1871:
[----:B------:R-:W-:Y:S01]  /*c9b0*/  MOV R0, 0x0 ;  /* 0x0000000000007802 */ /* 0x000fe20000000f00 */
[----:B------:R-:W1:Y:S01]  /*c9c0*/  LDCU.64 UR4, c[0x4][0x188] ;  /* 0x01003100ff0477ac */ /* 0x000e620008000a00 */
[----:B------:R-:W-:Y:S02]  /*c9d0*/  HFMA2 R8, -RZ, RZ, 0, 6.020069122314453125e-06 ;  /* 0x00000065ff087431 */ /* 0x000fe400000001ff */
[----:B------:R-:W-:Y:S01]  /*c9e0*/  IMAD.MOV.U32 R12, RZ, RZ, 0x1 ;  /* 0x00000001ff0c7424 */ /* 0x000fe200078e00ff */
[----:B0-----:R0:W2:Y:S01]  /*c9f0*/  LDC.64 R2, c[0x4][R0] ;  /* 0x0100000000027b82 */ /* 0x0010a20000000a00 */
[----:B------:R-:W3:Y:S01]  /*ca00*/  LDCU.64 UR6, c[0x4][0x190] ;  /* 0x01003200ff0677ac */ /* 0x000ee20008000a00 */
[----:B------:R-:W-:Y:S01]  /*ca10*/  IMAD.MOV.U32 R13, RZ, RZ, RZ ;  /* 0x000000ffff0d7224 */ /* 0x000fe200078e00ff */
[----:B------:R-:W4:Y:S01]  /*ca20*/  LDCU.64 UR8, c[0x4][0x30] ;  /* 0x01000600ff0877ac */ /* 0x000f220008000a00 */
[----:B-1----:R-:W-:Y:S02]  /*ca30*/  IMAD.U32 R4, RZ, RZ, UR4 ;  /* 0x00000004ff047e24 */ /* 0x002fe4000f8e00ff */
[----:B------:R-:W-:Y:S01]  /*ca40*/  IMAD.U32 R5, RZ, RZ, UR5 ;  /* 0x00000005ff057e24 */ /* 0x000fe2000f8e00ff */
[----:B---3--:R-:W-:Y:S01]  /*ca50*/  MOV R6, UR6 ;  /* 0x0000000600067c02 */ /* 0x008fe20008000f00 */
[----:B------:R-:W-:-:S02]  /*ca60*/  IMAD.U32 R7, RZ, RZ, UR7 ;  /* 0x00000007ff077e24 */ /* 0x000fc4000f8e00ff */
[----:B----4-:R-:W-:Y:S02]  /*ca70*/  IMAD.U32 R10, RZ, RZ, UR8 ;  /* 0x00000008ff0a7e24 */ /* 0x010fe4000f8e00ff */
[----:B0-----:R-:W-:-:S07]  /*ca80*/  IMAD.U32 R11, RZ, RZ, UR9 ;  /* 0x00000009ff0b7e24 */ /* 0x001fce000f8e00ff */
[----:B------:R-:W-:-:S07]  /*ca90*/  LEPC R20, `(.L_x_1895) ;  /* 0x000000001014794e */ /* 0x000fce0000000000 */
[----:B--2---:R-:W-:Y:S05]  /*caa0*/  CALL.ABS.NOINC R2 ;  /* 0x0000000002007343 */ /* 0x004fea0003c00000 */
.L_x_1895:
[----:B------:R-:W-:Y:S05]  /*cab0*/  EXIT ;  /* 0x000000000000794d */ /* 0x000fea0003800000 */
.L_x_1894:
[----:B------:R-:W-:Y:S01]  /*cac0*/  IMAD.U32 R5, R5, 0x10000, RZ ;  /* 0x0001000005057824 */ /* 0x000fe200078e00ff */
[----:B------:R-:W-:Y:S01]  /*cad0*/  BSSY.RECONVERGENT B0, `(.L_x_1896) ;  /* 0x000000c000007945 */ /* 0x000fe20003800200 */
[----:B------:R-:W-:-:S03]  /*cae0*/  MOV R0, 0x7f ;  /* 0x0000007f00007802 */ /* 0x000fc60000000f00 */
        /* <DEDUP_REMOVED lines=10> */
.L_x_1897:
[----:B------:R-:W-:Y:S05]  /*cb90*/  BSYNC.RECONVERGENT B0 ;  /* 0x0000000000007941 */ /* 0x000fea0003800200 */
.L_x_1896:
[----:B------:R-:W-:-:S05]  /*cba0*/  LOP3.LUT R3, R0, 0x80, R3, 0xf8, !PT ;  /* 0x0000008000037812 */ /* 0x000fca00078ef803 */
[----:B------:R-:W-:Y:S01]  /*cbb0*/  STG.E.U8 desc[UR36][R16.64], R3 ;  /* 0x0000000310007986 */ /* 0x000fe2000c101124 */
[----:B------:R-:W-:Y:S05]  /*cbc0*/  EXIT ;  /* 0x000000000000794d */ /* 0x000fea0003800000 */
.L_x_1893:
        /* <DEDUP_REMOVED lines=12> */
.L_x_1899:
[----:B------:R-:W-:Y:S01]  /*cc90*/  IMAD.MOV.U32 R0, RZ, RZ, 0x7f ;  /* 0x0000007fff007424 */ /* 0x000fe200078e00ff */
[----:B------:R-:W-:-:S04]  /*cca0*/  ISETP.GT.U32.AND P0, PT, R2, 0x7f800000, PT ;  /* 0x7f8000000200780c */ /* 0x000fc80003f04070 */
[----:B------:R-:W-:-:S09]  /*ccb0*/  SEL R0, R0, 0x7c, P0 ;  /* 0x0000007c00007807 */ /* 0x000fd20000000000 */
.L_x_1900:
[----:B------:R-:W-:Y:S05]  /*ccc0*/  BSYNC.RECONVERGENT B0 ;  /* 0x0000000000007941 */ /* 0x000fea0003800200 */
.L_x_1898:
[----:B------:R-:W-:-:S04]  /*ccd0*/  SHF.R.U32.HI R3, RZ, 0x18, R3 ;  /* 0x00000018ff037819 */ /* 0x000fc80000011603 */
[----:B------:R-:W-:-:S05]  /*cce0*/  LOP3.LUT R3, R0, 0x80, R3, 0xf8, !PT ;  /* 0x0000008000037812 */ /* 0x000fca00078ef803 */
[----:B------:R-:W-:Y:S01]  /*ccf0*/  STG.E.U8 desc[UR36][R16.64], R3 ;  /* 0x0000000310007986 */ /* 0x000fe2000c101124 */
[----:B------:R-:W-:Y:S05]  /*cd00*/  EXIT ;  /* 0x000000000000794d */ /* 0x000fea0003800000 */
.L_x_1892:
[----:B------:R-:W-:Y:S01]  /*cd10*/  STG.E.U16 desc[UR36][R16.64], R5 ;  /* 0x0000000510007986 */ /* 0x000fe2000c101524 */
[----:B------:R-:W-:Y:S05]  /*cd20*/  EXIT ;  /* 0x000000000000794d */ /* 0x000fea0003800000 */
.L_x_1901:
        /* <DEDUP_REMOVED lines=13> */
.L_x_32323:


//--------------------- .text._ZN2at6native27unrolled_elementwise_kernelINS0_13AUnaryFunctorIN3c108BFloat16ES4_S4_ZZZNS0_21heaviside_kernel_cudaERNS_18TensorIteratorBaseEENKUlvE_clEvENKUlvE8_clEvEUlS4_S4_E_EESt5arrayIPcLm2EELi4E23TrivialOffsetCalculatorILi1EjESF_NS0_6memory12LoadWithCastILi1EEENSG_13StoreWithCastILi1EEEEEviT_T0_T2_T3_T4_T5_ --------------------------
	.section	.text._ZN2at6native27unrolled_elementwise_kernelINS0_13AUnaryFunctorIN3c108BFloat16ES4_S4_ZZZNS0_21heaviside_kernel_cudaERNS_18TensorIteratorBaseEENKUlvE_clEvENKUlvE8_clEvEUlS4_S4_E_EESt5arrayIPcLm2EELi4E23TrivialOffsetCalculatorILi1EjESF_NS0_6memory12LoadWithCastILi1EEENSG_13StoreWithCastILi1EEEEEviT_T0_T2_T3_T4_T5_,"ax",@progbits
	.align	128
        .global         _ZN2at6native27unrolled_elementwise_kernelINS0_13AUnaryFunctorIN3c108BFloat16ES4_S4_ZZZNS0_21heaviside_kernel_cudaERNS_18TensorIteratorBaseEENKUlvE_clEvENKUlvE8_clEvEUlS4_S4_E_EESt5arrayIPcLm2EELi4E23TrivialOffsetCalculatorILi1EjESF_NS0_6memory12LoadWithCastILi1EEENSG_13StoreWithCastILi1EEEEEviT_T0_T2_T3_T4_T5_
        .type           _ZN2at6native27unrolled_elementwise_kernelINS0_13AUnaryFunctorIN3c108BFloat16ES4_S4_ZZZNS0_21heaviside_kernel_cudaERNS_18TensorIteratorBaseEENKUlvE_clEvENKUlvE8_clEvEUlS4_S4_E_EESt5arrayIPcLm2EELi4E23TrivialOffsetCalculatorILi1EjESF_NS0_6memory12LoadWithCastILi1EEENSG_13StoreWithCastILi1EEEEEviT_T0_T2_T3_T4_T5_,@function
        .size           _ZN2at6native27unrolled_elementwise_kernelINS0_13AUnaryFunctorIN3c108BFloat16ES4_S4_ZZZNS0_21heaviside_kernel_cudaERNS_18TensorIteratorBaseEENKUlvE_clEvENKUlvE8_clEvEUlS4_S4_E_EESt5arrayIPcLm2EELi4E23TrivialOffsetCalculatorILi1EjESF_NS0_6memory12LoadWithCastILi1EEENSG_13StoreWithCastILi1EEEEEviT_T0_T2_T3_T4_T5_,(.L_x_32324 - _ZN2at6native27unrolled_elementwise_kernelINS0_13AUnaryFunctorIN3c108BFloat16ES4_S4_ZZZNS0_21heaviside_kernel_cudaERNS_18TensorIteratorBaseEENKUlvE_clEvENKUlvE8_clEvEUlS4_S4_E_EESt5arrayIPcLm2EELi4E23TrivialOffsetCalculatorILi1EjESF_NS0_6memory12LoadWithCastILi1EEENSG_13StoreWithCastILi1EEEEEviT_T0_T2_T3_T4_T5_)
        .other          _ZN2at6native27unrolled_elementwise_kernelINS0_13AUnaryFunctorIN3c108BFloat16ES4_S4_ZZZNS0_21heaviside_kernel_cudaERNS_18TensorIteratorBaseEENKUlvE_clEvENKUlvE8_clEvEUlS4_S4_E_EESt5arrayIPcLm2EELi4E23TrivialOffsetCalculatorILi1EjESF_NS0_6memory12LoadWithCastILi1EEENSG_13StoreWithCastILi1EEEEEviT_T0_T2_T3_T4_T5_,@"STO_CUDA_ENTRY STV_DEFAULT"
_ZN2at6native27unrolled_elementwise_kernelINS0_13AUnaryFunctorIN3c108BFloat16ES4_S4_ZZZNS0_21heaviside_kernel_cudaERNS_18TensorIteratorBaseEENKUlvE_clEvENKUlvE8_clEvEUlS4_S4_E_EESt5arrayIPcLm2EELi4E23TrivialOffsetCalculatorILi1EjESF_NS0_6memory12LoadWithCastILi1EEENSG_13StoreWithCastILi1EEEEEviT_T0_T2_T3_T4_T5_:
.text._ZN2at6native27unrolled_elementwise_kernelINS0_13AUnaryFunctorIN3c108BFloat16ES4_S4_ZZZNS0_21heaviside_kernel_cudaERNS_18TensorIteratorBaseEENKUlvE_clEvENKUlvE8_clEvEUlS4_S4_E_EESt5arrayIPcLm2EELi4E23TrivialOffsetCalculatorILi1EjESF_NS0_6memory12LoadWithCastILi1EEENSG_13StoreWithCastILi1EEEEEviT_T0_T2_T3_T4_T5_:
        /* <DEDUP_REMOVED lines=34> */
.L_x_1907:
[----:B------:R-:W2:Y:S02]  /*0220*/  LDG.E.U8 R4, desc[UR36][R4.64] ;  /* 0x0000002404047981 */ /* 0x000ea4000c1e1100 */
[----:B--2---:R-:W-:-:S04]  /*0230*/  I2FP.F32.U32 R0, R4 ;  /* 0x0000000400007245 */ /* 0x004fc80000201000 */
[----:B------:R-:W-:-:S04]  /*0240*/  F2FP.BF16.F32.PACK_AB R0, RZ, R0 ;  /* 0x00000000ff00723e */ /* 0x000fc800000010ff */
[----:B------:R-:W-:Y:S01]  /*0250*/  PRMT R24, R0, 0x7610, R24 ;  /* 0x0000761000187816 */ /* 0x000fe20000000018 */
[----:B------:R-:W-:Y:S06]  /*0260*/  BRA `(.L_x_1909) ;  /* 0x0000000c00c47947 */ /* 0x000fec0003800000 */
.L_x_1906:
        /* <DEDUP_REMOVED lines=11> */
.L_x_1911:
[----:B------:R-:W2:Y:S02]  /*0320*/  LDG.E R4, desc[UR36][R4.64] ;  /* 0x0000002404047981 */ /* 0x000ea4000c1e1900 */
[----:B--2---:R-:W-:-:S04]  /*0330*/  I2FP.F32.S32 R0, R4 ;  /* 0x0000000400007245 */ /* 0x004fc80000201400 */
[----:B------:R-:W-:-:S04]  /*0340*/  F2FP.BF16.F32.PACK_AB R0, RZ, R0 ;  /* 0x00000000ff00723e */ /* 0x000fc800000010ff */
[----:B------:R-:W-:Y:S01]  /*0350*/  PRMT R24, R0, 0x7610, R24 ;  /* 0x0000761000187816 */ /* 0x000fe20000000018 */
[----:B------:R-:W-:Y:S06]  /*0360*/  BRA `(.L_x_1909) ;  /* 0x0000000c00847947 */ /* 0x000fec0003800000 */
.L_x_1910:
[----:B------:R-:W2:Y:S02]  /*0370*/  LDG.E.U16 R4, desc[UR36][R4.64] ;  /* 0x0000002404047981 */ /* 0x000ea4000c1e1500 */
[----:B--2---:R-:W0:Y:S02]  /*0380*/  I2F.S16 R0, R4 ;  /* 0x0000000400007306 */ /* 0x004e240000101400 */
[----:B0-----:R-:W-:-:S04]  /*0390*/  F2FP.BF16.F32.PACK_AB R0, RZ, R0 ;  /* 0x00000000ff00723e */ /* 0x001fc800000010ff */
[----:B------:R-:W-:Y:S01]  /*03a0*/  PRMT R24, R0, 0x7610, R24 ;  /* 0x0000761000187816 */ /* 0x000fe20000000018 */
[----:B------:R-:W-:Y:S06]  /*03b0*/  BRA `(.L_x_1909) ;  /* 0x0000000c00707947 */ /* 0x000fec0003800000 */
.L_x_1905:
        /* <DEDUP_REMOVED lines=9> */
.L_x_1913:
[----:B------:R-:W2:Y:S02]  /*0450*/  LDG.E.U16 R0, desc[UR36][R4.64] ;  /* 0x0000002404007981 */ /* 0x000ea4000c1e1500 */
[----:B--2---:R-:W-:-:S05]  /*0460*/  HADD2.F32 R0, -RZ, R0.H0_H0 ;  /* 0x20000000ff007230 */ /* 0x004fca0000004100 */
[----:B------:R-:W-:-:S04]  /*0470*/  F2FP.BF16.F32.PACK_AB R0, RZ, R0 ;  /* 0x00000000ff00723e */ /* 0x000fc800000010ff */
[----:B------:R-:W-:Y:S01]  /*0480*/  PRMT R24, R0, 0x7610, R24 ;  /* 0x0000761000187816 */ /* 0x000fe20000000018 */
[----:B------:R-:W-:Y:S06]  /*0490*/  BRA `(.L_x_1909) ;  /* 0x0000000c00387947 */ /* 0x000fec0003800000 */
.L_x_1912:
        /* <DEDUP_REMOVED lines=9> */
.L_x_1915:
[----:B------:R-:W2:Y:S02]  /*0530*/  LDG.E.U16 R4, desc[UR36][R4.64] ;  /* 0x0000002404047981 */ /* 0x000ea4000c1e1500 */
[----:B--2---:R-:W-:-:S05]  /*0540*/  HADD2.F32 R0, -RZ, R4.H0_H0 ;  /* 0x20000004ff007230 */ /* 0x004fca0000004100 */
[----:B------:R-:W-:-:S04]  /*0550*/  F2FP.BF16.F32.PACK_AB R0, RZ, R0 ;  /* 0x00000000ff00723e */ /* 0x000fc800000010ff */
[----:B------:R-:W-:Y:S01]  /*0560*/  PRMT R24, R0, 0x7610, R24 ;  /* 0x0000761000187816 */ /* 0x000fe20000000018 */
[----:B------:R-:W-:Y:S06]  /*0570*/  BRA `(.L_x_1909) ;  /* 0x0000000c00007947 */ /* 0x000fec0003800000 */
.L_x_1914:
        /* <DEDUP_REMOVED lines=9> */
.L_x_1904:
        /* <DEDUP_REMOVED lines=14> */
.L_x_1918:
        /* <DEDUP_REMOVED lines=9> */
.L_x_1917:
        /* <DEDUP_REMOVED lines=27> */
.L_x_1920:
        /* <DEDUP_REMOVED lines=15> */
.L_x_1919:
[----:B------:R0:W5:Y:S01]  /*0a20*/  LDG.E.U16 R24, desc[UR36][R4.64] ;  /* 0x0000002404187981 */ /* 0x000162000c1e1500 */
[----:B------:R-:W-:Y:S05]  /*0a30*/  BRA `(.L_x_1909) ;  /* 0x0000000400d07947 */ /* 0x000fea0003800000 */
.L_x_1916:
        /* <DEDUP_REMOVED lines=13> */
.L_x_1923:
        /* <DEDUP_REMOVED lines=21> */
.L_x_1927:
[----:B------:R-:W-:Y:S05]  /*0c60*/  BSYNC.RECONVERGENT B1 ;  /* 0x0000000000017941 */ /* 0x000fea0003800200 */
.L_x_1926:
[----:B------:R-:W-:Y:S01]  /*0c70*/  IMAD.SHL.U32 R0, R0, 0x100000, RZ ;  /* 0x0010000000007824 */ /* 0x000fe200078e00ff */
[----:B------:R-:W-:-:S04]  /*0c80*/  LEA R3, R3, 0x3b800000, 0x17 ;  /* 0x3b80000003037811 */ /* 0x000fc800078eb8ff */
[----:B------:R-:W-:-:S07]  /*0c90*/  LOP3.LUT R0, R3, R0, R7, 0xfe, !PT ;  /* 0x0000000003007212 */ /* 0x000fce00078efe07 */
.L_x_1925:
[----:B------:R-:W-:Y:S05]  /*0ca0*/  BSYNC.RECONVERGENT B0 ;  /* 0x0000000000007941 */ /* 0x000fea0003800200 */
.L_x_1924:
[----:B------:R-:W-:-:S04]  /*0cb0*/  F2FP.BF16.F32.PACK_AB R0, RZ, R0 ;  /* 0x00000000ff00723e */ /* 0x000fc800000010ff */
[----:B------:R-:W-:Y:S01]  /*0cc0*/  PRMT R24, R0, 0x7610, R24 ;  /* 0x0000761000187816 */ /* 0x000fe20000000018 */
[----:B------:R-:W-:Y:S06]  /*0cd0*/  BRA `(.L_x_1909) ;  /* 0x0000000400287947 */ /* 0x000fec0003800000 */
.L_x_1922:
        /* <DEDUP_REMOVED lines=21> */
.L_x_1931:
[----:B------:R-:W-:Y:S05]  /*0e30*/  BSYNC.RECONVERGENT B1 ;  /* 0x0000000000017941 */ /* 0x000fea0003800200 */
.L_x_1930:
[----:B------:R-:W-:Y:S01]  /*0e40*/  IMAD.SHL.U32 R0, R0, 0x200000, RZ ;  /* 0x0020000000007824 */ /* 0x000fe200078e00ff */
[----:B------:R-:W-:-:S04]  /*0e50*/  LEA R3, R3, 0x37800000, 0x17 ;  /* 0x3780000003037811 */ /* 0x000fc800078eb8ff */
[----:B------:R-:W-:-:S07]  /*0e60*/  LOP3.LUT R0, R3, R0, R7, 0xfe, !PT ;  /* 0x0000000003007212 */ /* 0x000fce00078efe07 */
.L_x_1929:
[----:B------:R-:W-:Y:S05]  /*0e70*/  BSYNC.RECONVERGENT B0 ;  /* 0x0000000000007941 */ /* 0x000fea0003800200 */
.L_x_1928:
[----:B------:R-:W-:-:S04]  /*0e80*/  F2FP.BF16.F32.PACK_AB R0, RZ, R0 ;  /* 0x00000000ff00723e */ /* 0x000fc800000010ff */
[----:B------:R-:W-:Y:S01]  /*0e90*/  PRMT R24, R0, 0x7610, R24 ;  /* 0x0000761000187816 */ /* 0x000fe20000000018 */
[----:B------:R-:W-:Y:S06]  /*0ea0*/  BRA `(.L_x_1909) ;  /* 0x0000000000b47947 */ /* 0x000fec0003800000 */
.L_x_1921:
[----:B------:R-:W-:-:S09]  /*0eb0*/  UISETP.NE.AND UP0, UPT, UR4, 0x1c, UPT ;  /* 0x0000001c0400788c */ /* 0x000fd2000bf05270 */
[----:B------:R-:W-:Y:S05]  /*0ec0*/  BRA.U !UP0, `(.L_x_1932) ;  /* 0x00000001089c7547 */ /* 0x000fea000b800000 */
[----:B------:R-:W-:-:S09]  /*0ed0*/  UISETP.NE.AND UP0, UPT, UR4, 0x1d, UPT ;  /* 0x0000001d0400788c */ /* 0x000fd2000bf05270 */
[----:B------:R-:W-:Y:S05]  /*0ee0*/  BRA.U !UP0, `(.L_x_1933) ;  /* 0x0000000108807547 */ /* 0x000fea000b800000 */
[----:B------:R-:W-:-:S09]  /*0ef0*/  UISETP.NE.AND UP0, UPT, UR4, 0x2c, UPT ;  /* 0x0000002c0400788c */ /* 0x000fd2000bf05270 */
[----:B------:R-:W-:Y:S05]  /*0f00*/  BRA.U !UP0, `(.L_x_1934) ;  /* 0x0000000108487547 */ /* 0x000fea000b800000 */
.L_x_1908:
        /* <DEDUP_REMOVED lines=16> */
.L_x_1935:
[----:B------:R-:W-:Y:S01]  /*1010*/  PRMT R24, RZ, 0x7610, R24 ;  /* 0x00007610ff187816 */ /* 0x000fe20000000018 */
[----:B------:R-:W-:Y:S06]  /*1020*/  BRA `(.L_x_1909) ;  /* 0x0000000000547947 */ /* 0x000fec0003800000 */
.L_x_1934:
        /* <DEDUP_REMOVED lines=8> */
.L_x_1937:
[----:B------:R-:W-:Y:S05]  /*10b0*/  BSYNC.RECONVERGENT B0 ;  /* 0x0000000000007941 */ /* 0x000fea0003800200 */
.L_x_1936:
[----:B------:R-:W-:-:S04]  /*10c0*/  F2FP.BF16.F32.PACK_AB R0, RZ, R0 ;  /* 0x00000000ff00723e */ /* 0x000fc800000010ff */
[----:B------:R-:W-:Y:S01]  /*10d0*/  PRMT R24, R0, 0x7610, R24 ;  /* 0x0000761000187816 */ /* 0x000fe20000000018 */
[----:B------:R-:W-:Y:S06]  /*10e0*/  BRA `(.L_x_1909) ;  /* 0x0000000000247947 */ /* 0x000fec0003800000 */
.L_x_1933:
[----:B------:R-:W2:Y:S02]  /*10f0*/  LDG.E.64 R4, desc[UR36][R4.64] ;  /* 0x0000002404047981 */ /* 0x000ea4000c1e1b00 */
[----:B--2---:R-:W0:Y:S02]  /*1100*/  I2F.U64 R0, R4 ;  /* 0x0000000400007312 */ /* 0x004e240000301000 */
[----:B0-----:R-:W-:-:S04]  /*1110*/  F2FP.BF16.F32.PACK_AB R0, RZ, R0 ;  /* 0x00000000ff00723e */ /* 0x001fc800000010ff */
[----:B------:R-:W-:Y:S01]  /*1120*/  PRMT R24, R0, 0x7610, R24 ;  /* 0x0000761000187816 */ /* 0x000fe20000000018 */
[----:B------:R-:W-:Y:S06]  /*1130*/  BRA `(.L_x_1909) ;  /* 0x0000000000107947 */ /* 0x000fec0003800000 */
.L_x_1932:
[----:B------:R-:W2:Y:S02]  /*1140*/  LDG.E R4, desc[UR36][R4.64] ;  /* 0x0000002404047981 */ /* 0x000ea4000c1e1900 */
[----:B--2---:R-:W-:-:S04]  /*1150*/  I2FP.F32.U32 R0, R4 ;  /* 0x0000000400007245 */ /* 0x004fc80000201000 */
[----:B------:R-:W-:-:S04]  /*1160*/  F2FP.BF16.F32.PACK_AB R0, RZ, R0 ;  /* 0x00000000ff00723e */ /* 0x000fc800000010ff */
[----:B------:R-:W-:-:S07]  /*1170*/  PRMT R24, R0, 0x7610, R24 ;  /* 0x0000761000187816 */ /* 0x000fce0000000018 */
.L_x_1909:
[----:B------:R-:W-:-:S07]  /*1180*/  VIADD R19, R25, 0x80 ;  /* 0x0000008019137836 */ /* 0x000fce0000000000 */
.L_x_1903:
[----:B------:R-:W-:Y:S05]  /*1190*/  BSYNC.RECONVERGENT B6 ;  /* 0x0000000000067941 */ /* 0x000fea0003800200 */
.L_x_1902:
        /* <DEDUP_REMOVED lines=26> */
.L_x_1943:
[----:B------:R-:W2:Y:S02]  /*1340*/  LDG.E.U8 R4, desc[UR36][R4.64] ;  /* 0x0000002404047981 */ /* 0x000ea4000c1e1100 */
[----:B--2---:R-:W-:-:S04]  /*1350*/  I2FP.F32.U32 R0, R4 ;  /* 0x0000000400007245 */ /* 0x004fc80000201000 */
[----:B------:R-:W-:-:S04]  /*1360*/  F2FP.BF16.F32.PACK_AB R0, RZ, R0 ;  /* 0x00000000ff00723e */ /* 0x000fc800000010ff */
[----:B------:R-:W-:Y:S01]  /*1370*/  PRMT R22, R0, 0x7610, R22 ;  /* 0x0000761000167816 */ /* 0x000fe20000000016 */
[----:B------:R-:W-:Y:S06]  /*1380*/  BRA `(.L_x_1945) ;  /* 0x0000000c00c47947 */ /* 0x000fec0003800000 */
.L_x_1942:
        /* <DEDUP_REMOVED lines=11> */
.L_x_1947:
[----:B------:R-:W2:Y:S02]  /*1440*/  LDG.E R4, desc[UR36][R4.64] ;  /* 0x0000002404047981 */ /* 0x000ea4000c1e1900 */
[----:B--2---:R-:W-:-:S04]  /*1450*/  I2FP.F32.S32 R0, R4 ;  /* 0x0000000400007245 */ /* 0x004fc80000201400 */
[----:B------:R-:W-:-:S04]  /*1460*/  F2FP.BF16.F32.PACK_AB R0, RZ, R0 ;  /* 0x00000000ff00723e */ /* 0x000fc800000010ff */
[----:B------:R-:W-:Y:S01]  /*1470*/  PRMT R22, R0, 0x7610, R22 ;  /* 0x0000761000167816 */ /* 0x000fe20000000016 */
[----:B------:R-:W-:Y:S06]  /*1480*/  BRA `(.L_x_1945) ;  /* 0x0000000c00847947 */ /* 0x000fec0003800000 */
.L_x_1946:
[----:B------:R-:W2:Y:S02]  /*1490*/  LDG.E.U16 R4, desc[UR36][R4.64] ;  /* 0x0000002404047981 */ /* 0x000ea4000c1e1500 */
[----:B--2---:R-:W0:Y:S02]  /*14a0*/  I2F.S16 R0, R4 ;  /* 0x0000000400007306 */ /* 0x004e240000101400 */
[----:B0-----:R-:W-:-:S04]  /*14b0*/  F2FP.BF16.F32.PACK_AB R0, RZ, R0 ;  /* 0x00000000ff00723e */ /* 0x001fc800000010ff */
[----:B------:R-:W-:Y:S01]  /*14c0*/  PRMT R22, R0, 0x7610, R22 ;  /* 0x0000761000167816 */ /* 0x000fe20000000016 */
[----:B------:R-:W-:Y:S06]  /*14d0*/  BRA `(.L_x_1945) ;  /* 0x0000000c00707947 */ /* 0x000fec0003800000 */
.L_x_1941:
        /* <DEDUP_REMOVED lines=9> */
.L_x_1949:
[----:B------:R-:W2:Y:S02]  /*1570*/  LDG.E.U16 R0, desc[UR36][R4.64] ;  /* 0x0000002404007981 */ /* 0x000ea4000c1e1500 */
[----:B--2---:R-:W-:-:S05]  /*1580*/  HADD2.F32 R0, -RZ, R0.H0_H0 ;  /* 0x20000000ff007230 */ /* 0x004fca0000004100 */
[----:B------:R-:W-:-:S04]  /*1590*/  F2FP.BF16.F32.PACK_AB R0, RZ, R0 ;  /* 0x00000000ff00723e */ /* 0x000fc800000010ff */
[----:B------:R-:W-:Y:S01]  /*15a0*/  PRMT R22, R0, 0x7610, R22 ;  /* 0x0000761000167816 */ /* 0x000fe20000000016 */
[----:B------:R-:W-:Y:S06]  /*15b0*/  BRA `(.L_x_1945) ;  /* 0x0000000c00387947 */ /* 0x000fec0003800000 */
.L_x_1948:
        /* <DEDUP_REMOVED lines=9> */
.L_x_1951:
[----:B------:R-:W2:Y:S02]  /*1650*/  LDG.E.U16 R4, desc[UR36][R4.64] ;  /* 0x0000002404047981 */ /* 0x000ea4000c1e1500 */
[----:B--2---:R-:W-:-:S05]  /*1660*/  HADD2.F32 R0, -RZ, R4.H0_H0 ;  /* 0x20000004ff007230 */ /* 0x004fca0000004100 */
[----:B------:R-:W-:-:S04]  /*1670*/  F2FP.BF16.F32.PACK_AB R0, RZ, R0 ;  /* 0x00000000ff00723e */ /* 0x000fc800000010ff */
[----:B------:R-:W-:Y:S01]  /*1680*/  PRMT R22, R0, 0x7610, R22 ;  /* 0x0000761000167816 */ /* 0x000fe20000000016 */
[----:B------:R-:W-:Y:S06]  /*1690*/  BRA `(.L_x_1945) ;  /* 0x0000000c00007947 */ /* 0x000fec0003800000 */
.L_x_1950:
        /* <DEDUP_REMOVED lines=9> */
.L_x_1940:
        /* <DEDUP_REMOVED lines=14> */
.L_x_1954:
        /* <DEDUP_REMOVED lines=9> */
.L_x_1953:
        /* <DEDUP_REMOVED lines=27> */
.L_x_1956:
        /* <DEDUP_REMOVED lines=15> */
.L_x_1955:
[----:B------:R0:W5:Y:S01]  /*1b40*/  LDG.E.U16 R22, desc[UR36][R4.64] ;  /* 0x0000002404167981 */ /* 0x000162000c1e1500 */
[----:B------:R-:W-:Y:S05]  /*1b50*/  BRA `(.L_x_1945) ;  /* 0x0000000400d07947 */ /* 0x000fea0003800000 */
.L_x_1952:
        /* <DEDUP_REMOVED lines=13> */
.L_x_1959:
        /* <DEDUP_REMOVED lines=21> */
.L_x_1963:
[----:B------:R-:W-:Y:S05]  /*1d80*/  BSYNC.RECONVERGENT B1 ;  /* 0x0000000000017941 */ /* 0x000fea0003800200 */
.L_x_1962:
[----:B------:R-:W-:Y:S01]  /*1d90*/  IMAD.SHL.U32 R0, R0, 0x100000, RZ ;  /* 0x0010000000007824 */ /* 0x000fe200078e00ff */
[----:B------:R-:W-:-:S04]  /*1da0*/  LEA R3, R3, 0x3b800000, 0x17 ;  /* 0x3b80000003037811 */ /* 0x000fc800078eb8ff */
[----:B------:R-:W-:-:S07]  /*1db0*/  LOP3.LUT R0, R3, R0, R7, 0xfe, !PT ;  /* 0x0000000003007212 */ /* 0x000fce00078efe07 */
.L_x_1961:
[----:B------:R-:W-:Y:S05]  /*1dc0*/  BSYNC.RECONVERGENT B0 ;  /* 0x0000000000007941 */ /* 0x000fea0003800200 */
.L_x_1960:
[----:B------:R-:W-:-:S04]  /*1dd0*/  F2FP.BF16.F32.PACK_AB R0, RZ, R0 ;  /* 0x00000000ff00723e */ /* 0x000fc800000010ff */
[----:B------:R-:W-:Y:S01]  /*1de0*/  PRMT R22, R0, 0x7610, R22 ;  /* 0x0000761000167816 */ /* 0x000fe20000000016 */
[----:B------:R-:W-:Y:S06]  /*1df0*/  BRA `(.L_x_1945) ;  /* 0x0000000400287947 */ /* 0x000fec0003800000 */
.L_x_1958:
        /* <DEDUP_REMOVED lines=21> */
.L_x_1967:
[----:B------:R-:W-:Y:S05]  /*1f50*/  BSYNC.RECONVERGENT B1 ;  /* 0x0000000000017941 */ /* 0x000fea0003800200 */
.L_x_1966:
[----:B------:R-:W-:Y:S01]  /*1f60*/  IMAD.SHL.U32 R0, R0, 0x200000, RZ ;  /* 0x0020000000007824 */ /* 0x000fe200078e00ff */
[----:B------:R-:W-:-:S04]  /*1f70*/  LEA R3, R3, 0x37800000, 0x17 ;  /* 0x3780000003037811 */ /* 0x000fc800078eb8ff */
[----:B------:R-:W-:-:S07]  /*1f80*/  LOP3.LUT R0, R3, R0, R7, 0xfe, !PT ;  /* 0x0000000003007212 */ /* 0x000fce00078efe07 */
.L_x_1965:
[----:B------:R-:W-:Y:S05]  /*1f90*/  BSYNC.RECONVERGENT B0 ;  /* 0x0000000000007941 */ /* 0x000fea0003800200 */
.L_x_1964:
[----:B------:R-:W-:-:S04]  /*1fa0*/  F2FP.BF16.F32.PACK_AB R0, RZ, R0 ;  /* 0x00000000ff00723e */ /* 0x000fc800000010ff */
[----:B------:R-:W-:Y:S01]  /*1fb0*/  PRMT R22, R0, 0x7610, R22 ;  /* 0x0000761000167816 */ /* 0x000fe20000000016 */
[----:B------:R-:W-:Y:S06]  /*1fc0*/  BRA `(.L_x_1945) ;  /* 0x0000000000b47947 */ /* 0x000fec0003800000 */
.L_x_1957:
        /* <DEDUP_REMOVED lines=14> */
.L_x_1971:
[----:B------:R-:W-:Y:S05]  /*20b0*/  BSYNC.RECONVERGENT B0 ;  /* 0x0000000000007941 */ /* 0x000fea0003800200 */
.L_x_1970:
[----:B------:R-:W-:-:S04]  /*20c0*/  F2FP.BF16.F32.PACK_AB R0, RZ, R0 ;  /* 0x00000000ff00723e */ /* 0x000fc800000010ff */
[----:B------:R-:W-:Y:S01]  /*20d0*/  PRMT R22, R0, 0x7610, R22 ;  /* 0x0000761000167816 */ /* 0x000fe20000000016 */
[----:B------:R-:W-:Y:S06]  /*20e0*/  BRA `(.L_x_1945) ;  /* 0x00000000006c7947 */ /* 0x000fec0003800000 */
.L_x_1944:
        /* <DEDUP_REMOVED lines=16> */
.L_x_1972:
[----:B------:R-:W-:Y:S01]  /*21f0*/  PRMT R22, RZ, 0x7610, R22 ;  /* 0x00007610ff167816 */ /* 0x000fe20000000016 */
[----:B------:R-:W-:Y:S06]  /*2200*/  BRA `(.L_x_1945) ;  /* 0x0000000000247947 */ /* 0x000fec0003800000 */
.L_x_1969:
[----:B------:R-:W2:Y:S02]  /*2210*/  LDG.E.64 R4, desc[UR36][R4.64] ;  /* 0x0000002404047981 */ /* 0x000ea4000c1e1b00 */
[----:B--2---:R-:W0:Y:S02]  /*2220*/  I2F.U64 R0, R4 ;  /* 0x0000000400007312 */ /* 0x004e240000301000 */
[----:B0-----:R-:W-:-:S04]  /*2230*/  F2FP.BF16.F32.PACK_AB R0, RZ, R0 ;  /* 0x00000000ff00723e */ /* 0x001fc800000010ff */
[----:B------:R-:W-:Y:S01]  /*2240*/  PRMT R22, R0, 0x7610, R22 ;  /* 0x0000761000167816 */ /* 0x000fe20000000016 */
[----:B------:R-:W-:Y:S06]  /*2250*/  BRA `(.L_x_1945) ;  /* 0x0000000000107947 */ /* 0x000fec0003800000 */
.L_x_1968:
[----:B------:R-:W2:Y:S02]  /*2260*/  LDG.E R4, desc[UR36][R4.64] ;  /* 0x0000002404047981 */ /* 0x000ea4000c1e1900 */
[----:B--2---:R-:W-:-:S04]  /*2270*/  I2FP.F32.U32 R0, R4 ;  /* 0x0000000400007245 */ /* 0x004fc80000201000 */
[----:B------:R-:W-:-:S04]  /*2280*/  F2FP.BF16.F32.PACK_AB R0, RZ, R0 ;  /* 0x00000000ff00723e */ /* 0x000fc800000010ff */
[----:B------:R-:W-:-:S07]  /*2290*/  PRMT R22, R0, 0x7610, R22 ;  /* 0x0000761000167816 */ /* 0x000fce0000000016 */
.L_x_1945:
[----:B------:R-:W-:-:S07]  /*22a0*/  VIADD R19, R19, 0x80 ;  /* 0x0000008013137836 */ /* 0x000fce0000000000 */
.L_x_1939:
[----:B------:R-:W-:Y:S05]  /*22b0*/  BSYNC.RECONVERGENT B6 ;  /* 0x0000000000067941 */ /* 0x000fea0003800200 */
.L_x_1938:
        /* <DEDUP_REMOVED lines=26> */
.L_x_1978:
[----:B------:R-:W2:Y:S02]  /*2460*/  LDG.E.U8 R4, desc[UR36][R4.64] ;  /* 0x0000002404047981 */ /* 0x000ea4000c1e1100 */
[----:B--2---:R-:W-:-:S04]  /*2470*/  I2FP.F32.U32 R0, R4 ;  /* 0x0000000400007245 */ /* 0x004fc80000201000 */
[----:B------:R-:W-:-:S04]  /*2480*/  F2FP.BF16.F32.PACK_AB R0, RZ, R0 ;  /* 0x00000000ff00723e */ /* 0x000fc800000010ff */
[----:B------:R-:W-:Y:S01]  /*2490*/  PRMT R17, R0, 0x7610, R17 ;  /* 0x0000761000117816 */ /* 0x000fe20000000011 */
[----:B------:R-:W-:Y:S06]  /*24a0*/  BRA `(.L_x_1980) ;  /* 0x0000000c00c47947 */ /* 0x000fec0003800000 */
.L_x_1977:
        /* <DEDUP_REMOVED lines=11> */
.L_x_1982:
[----:B------:R-:W2:Y:S02]  /*2560*/  LDG.E R4, desc[UR36][R4.64] ;  /* 0x0000002404047981 */ /* 0x000ea4000c1e1900 */
[----:B--2---:R-:W-:-:S04]  /*2570*/  I2FP.F32.S32 R0, R4 ;  /* 0x0000000400007245 */ /* 0x004fc80000201400 */
[----:B------:R-:W-:-:S04]  /*2580*/  F2FP.BF16.F32.PACK_AB R0, RZ, R0 ;  /* 0x00000000ff00723e */ /* 0x000fc800000010ff */
[----:B------:R-:W-:Y:S01]  /*2590*/  PRMT R17, R0, 0x7610, R17 ;  /* 0x0000761000117816 */ /* 0x000fe20000000011 */
[----:B------:R-:W-:Y:S06]  /*25a0*/  BRA `(.L_x_1980) ;  /* 0x0000000c00847947 */ /* 0x000fec0003800000 */
.L_x_1981:
[----:B------:R-:W2:Y:S02]  /*25b0*/  LDG.E.U16 R4, desc[UR36][R4.64] ;  /* 0x0000002404047981 */ /* 0x000ea4000c1e1500 */
[----:B--2---:R-:W0:Y:S02]  /*25c0*/  I2F.S16 R0, R4 ;  /* 0x0000000400007306 */ /* 0x004e240000101400 */
[----:B0-----:R-:W-:-:S04]  /*25d0*/  F2FP.BF16.F32.PACK_AB R0, RZ, R0 ;  /* 0x00000000ff00723e */ /* 0x001fc800000010ff */
[----:B------:R-:W-:Y:S01]  /*25e0*/  PRMT R17, R0, 0x7610, R17 ;  /* 0x0000761000117816 */ /* 0x000fe20000000011 */
[----:B------:R-:W-:Y:S06]  /*25f0*/  BRA `(.L_x_1980) ;  /* 0x0000000c00707947 */ /* 0x000fec0003800000 */
.L_x_1976:
        /* <DEDUP_REMOVED lines=9> */
.L_x_1984:
[----:B------:R-:W2:Y:S02]  /*2690*/  LDG.E.U16 R0, desc[UR36][R4.64] ;  /* 0x0000002404007981 */ /* 0x000ea4000c1e1500 */
[----:B--2---:R-:W-:-:S05]  /*26a0*/  HADD2.F32 R0, -RZ, R0.H0_H0 ;  /* 0x20000000ff007230 */ /* 0x004fca0000004100 */
[----:B------:R-:W-:-:S04]  /*26b0*/  F2FP.BF16.F32.PACK_AB R0, RZ, R0 ;  /* 0x00000000ff00723e */ /* 0x000fc800000010ff */
[----:B------:R-:W-:Y:S01]  /*26c0*/  PRMT R17, R0, 0x7610, R17 ;  /* 0x0000761000117816 */ /* 0x000fe20000000011 */
[----:B------:R-:W-:Y:S06]  /*26d0*/  BRA `(.L_x_1980) ;  /* 0x0000000c00387947 */ /* 0x000fec0003800000 */
.L_x_1983:
        /* <DEDUP_REMOVED lines=9> */
.L_x_1986:
[----:B------:R-:W2:Y:S02]  /*2770*/  LDG.E.U16 R4, desc[UR36][R4.64] ;  /* 0x0000002404047981 */ /* 0x000ea4000c1e1500 */
[----:B--2---:R-:W-:-:S05]  /*2780*/  HADD2.F32 R0, -RZ, R4.H0_H0 ;  /* 0x20000004ff007230 */ /* 0x004fca0000004100 */
[----:B------:R-:W-:-:S04]  /*2790*/  F2FP.BF16.F32.PACK_AB R0, RZ, R0 ;  /* 0x00000000ff00723e */ /* 0x000fc800000010ff */
[----:B------:R-:W-:Y:S01]  /*27a0*/  PRMT R17, R0, 0x7610, R17 ;  /* 0x0000761000117816 */ /* 0x000fe20000000011 */
[----:B------:R-:W-:Y:S06]  /*27b0*/  BRA `(.L_x_1980) ;  /* 0x0000000c00007947 */ /* 0x000fec0003800000 */
.L_x_1985:
        /* <DEDUP_REMOVED lines=9> */
.L_x_1975:
        /* <DEDUP_REMOVED lines=14> */
.L_x_1989:
        /* <DEDUP_REMOVED lines=9> */
.L_x_1988:
        /* <DEDUP_REMOVED lines=27> */
.L_x_1991:
        /* <DEDUP_REMOVED lines=15> */
.L_x_1990:
[----:B------:R0:W5:Y:S01]  /*2c60*/  LDG.E.U16 R17, desc[UR36][R4.64] ;  /* 0x0000002404117981 */ /* 0x000162000c1e1500 */
[----:B------:R-:W-:Y:S05]  /*2c70*/  BRA `(.L_x_1980) ;  /* 0x0000000400d07947 */ /* 0x000fea0003800000 */
.L_x_1987:
        /* <DEDUP_REMOVED lines=13> */
.L_x_1994:
        /* <DEDUP_REMOVED lines=21> */
.L_x_1998:
[----:B------:R-:W-:Y:S05]  /*2ea0*/  BSYNC.RECONVERGENT B1 ;  /* 0x0000000000017941 */ /* 0x000fea0003800200 */
.L_x_1997:
[----:B------:R-:W-:Y:S01]  /*2eb0*/  IMAD.SHL.U32 R0, R0, 0x100000, RZ ;  /* 0x0010000000007824 */ /* 0x000fe200078e00ff */
[----:B------:R-:W-:-:S04]  /*2ec0*/  LEA R3, R3, 0x3b800000, 0x17 ;  /* 0x3b80000003037811 */ /* 0x000fc800078eb8ff */
[----:B------:R-:W-:-:S07]  /*2ed0*/  LOP3.LUT R0, R3, R0, R7, 0xfe, !PT ;  /* 0x0000000003007212 */ /* 0x000fce00078efe07 */
.L_x_1996:
[----:B------:R-:W-:Y:S05]  /*2ee0*/  BSYNC.RECONVERGENT B0 ;  /* 0x0000000000007941 */ /* 0x000fea0003800200 */
.L_x_1995:
[----:B------:R-:W-:-:S04]  /*2ef0*/  F2FP.BF16.F32.PACK_AB R0, RZ, R0 ;  /* 0x00000000ff00723e */ /* 0x000fc800000010ff */
[----:B------:R-:W-:Y:S01]  /*2f00*/  PRMT R17, R0, 0x7610, R17 ;  /* 0x0000761000117816 */ /* 0x000fe20000000011 */
[----:B------:R-:W-:Y:S06]  /*2f10*/  BRA `(.L_x_1980) ;  /* 0x0000000400287947 */ /* 0x000fec0003800000 */
.L_x_1993:
        /* <DEDUP_REMOVED lines=21> */
.L_x_2002:
[----:B------:R-:W-:Y:S05]  /*3070*/  BSYNC.RECONVERGENT B1 ;  /* 0x0000000000017941 */ /* 0x000fea0003800200 */
.L_x_2001:
[----:B------:R-:W-:Y:S01]  /*3080*/  IMAD.SHL.U32 R0, R0, 0x200000, RZ ;  /* 0x0020000000007824 */ /* 0x000fe200078e00ff */
[----:B------:R-:W-:-:S04]  /*3090*/  LEA R3, R3, 0x37800000, 0x17 ;  /* 0x3780000003037811 */ /* 0x000fc800078eb8ff */
[----:B------:R-:W-:-:S07]  /*30a0*/  LOP3.LUT R0, R3, R0, R7, 0xfe, !PT ;  /* 0x0000000003007212 */ /* 0x000fce00078efe07 */
.L_x_2000:
[----:B------:R-:W-:Y:S05]  /*30b0*/  BSYNC.RECONVERGENT B0 ;  /* 0x0000000000007941 */ /* 0x000fea0003800200 */
.L_x_1999:
[----:B------:R-:W-:-:S04]  /*30c0*/  F2FP.BF16.F32.PACK_AB R0, RZ, R0 ;  /* 0x00000000ff00723e */ /* 0x000fc800000010ff */
[----:B------:R-:W-:Y:S01]  /*30d0*/  PRMT R17, R0, 0x7610, R17 ;  /* 0x0000761000117816 */ /* 0x000fe20000000011 */
[----:B------:R-:W-:Y:S06]  /*30e0*/  BRA `(.L_x_1980) ;  /* 0x0000000000b47947 */ /* 0x000fec0003800000 */
.L_x_1992:
        /* <DEDUP_REMOVED lines=14> */
.L_x_2006:
[----:B------:R-:W-:Y:S05]  /*31d0*/  BSYNC.RECONVERGENT B0 ;  /* 0x0000000000007941 */ /* 0x000fea0003800200 */
.L_x_2005:
[----:B------:R-:W-:-:S04]  /*31e0*/  F2FP.BF16.F32.PACK_AB R0, RZ, R0 ;  /* 0x00000000ff00723e */ /* 0x000fc800000010ff */
[----:B------:R-:W-:Y:S01]  /*31f0*/  PRMT R17, R0, 0x7610, R17 ;  /* 0x0000761000117816 */ /* 0x000fe20000000011 */
[----:B------:R-:W-:Y:S06]  /*3200*/  BRA `(.L_x_1980) ;  /* 0x00000000006c7947 */ /* 0x000fec0003800000 */
.L_x_1979:
        /* <DEDUP_REMOVED lines=16> */
.L_x_2007:
[----:B------:R-:W-:Y:S01]  /*3310*/  PRMT R17, RZ, 0x7610, R17 ;  /* 0x00007610ff117816 */ /* 0x000fe20000000011 */
[----:B------:R-:W-:Y:S06]  /*3320*/  BRA `(.L_x_1980) ;  /* 0x0000000000247947 */ /* 0x000fec0003800000 */
.L_x_2004:
[----:B------:R-:W2:Y:S02]  /*3330*/  LDG.E.64 R4, desc[UR36][R4.64] ;  /* 0x0000002404047981 */ /* 0x000ea4000c1e1b00 */
[----:B--2---:R-:W0:Y:S02]  /*3340*/  I2F.U64 R0, R4 ;  /* 0x0000000400007312 */ /* 0x004e240000301000 */
[----:B0-----:R-:W-:-:S04]  /*3350*/  F2FP.BF16.F32.PACK_AB R0, RZ, R0 ;  /* 0x00000000ff00723e */ /* 0x001fc800000010ff */
[----:B------:R-:W-:Y:S01]  /*3360*/  PRMT R17, R0, 0x7610, R17 ;  /* 0x0000761000117816 */ /* 0x000fe20000000011 */
[----:B------:R-:W-:Y:S06]  /*3370*/  BRA `(.L_x_1980) ;  /* 0x0000000000107947 */ /* 0x000fec0003800000 */
.L_x_2003:
[----:B------:R-:W2:Y:S02]  /*3380*/  LDG.E R4, desc[UR36][R4.64] ;  /* 0x0000002404047981 */ /* 0x000ea4000c1e1900 */
[----:B--2---:R-:W-:-:S04]  /*3390*/  I2FP.F32.U32 R0, R4 ;  /* 0x0000000400007245 */ /* 0x004fc80000201000 */
[----:B------:R-:W-:-:S04]  /*33a0*/  F2FP.BF16.F32.PACK_AB R0, RZ, R0 ;  /* 0x00000000ff00723e */ /* 0x000fc800000010ff */
[----:B------:R-:W-:-:S07]  /*33b0*/  PRMT R17, R0, 0x7610, R17 ;  /* 0x0000761000117816 */ /* 0x000fce0000000011 */
.L_x_1980:
[----:B------:R-:W-:-:S07]  /*33c0*/  VIADD R19, R19, 0x80 ;  /* 0x0000008013137836 */ /* 0x000fce0000000000 */
.L_x_1974:
[----:B------:R-:W-:Y:S05]  /*33d0*/  BSYNC.RECONVERGENT B6 ;  /* 0x0000000000067941 */ /* 0x000fea0003800200 */
.L_x_1973:
        /* <DEDUP_REMOVED lines=26> */
.L_x_2013:
[----:B------:R-:W2:Y:S02]  /*3580*/  LDG.E.U8 R4, desc[UR36][R4.64] ;  /* 0x0000002404047981 */ /* 0x000ea4000c1e1100 */
[----:B--2---:R-:W-:-:S04]  /*3590*/  I2FP.F32.U32 R0, R4 ;  /* 0x0000000400007245 */ /* 0x004fc80000201000 */
[----:B------:R-:W-:-:S04]  /*35a0*/  F2FP.BF16.F32.PACK_AB R0, RZ, R0 ;  /* 0x00000000ff00723e */ /* 0x000fc800000010ff */
[----:B------:R-:W-:Y:S01]  /*35b0*/  PRMT R18, R0, 0x7610, R18 ;  /* 0x0000761000127816 */ /* 0x000fe20000000012 */
[----:B------:R-:W-:Y:S06]  /*35c0*/  BRA `(.L_x_2009) ;  /* 0x0000000c00c47947 */ /* 0x000fec0003800000 */
.L_x_2012:
        /* <DEDUP_REMOVED lines=11> */
.L_x_2016:
[----:B------:R-:W2:Y:S02]  /*3680*/  LDG.E R4, desc[UR36][R4.64] ;  /* 0x0000002404047981 */ /* 0x000ea4000c1e1900 */
[----:B--2---:R-:W-:-:S04]  /*3690*/  I2FP.F32.S32 R0, R4 ;  /* 0x0000000400007245 */ /* 0x004fc80000201400 */
[----:B------:R-:W-:-:S04]  /*36a0*/  F2FP.BF16.F32.PACK_AB R0, RZ, R0 ;  /* 0x00000000ff00723e */ /* 0x000fc800000010ff */
[----:B------:R-:W-:Y:S01]  /*36b0*/  PRMT R18, R0, 0x7610, R18 ;  /* 0x0000761000127816 */ /* 0x000fe20000000012 */
[----:B------:R-:W-:Y:S06]  /*36c0*/  BRA `(.L_x_2009) ;  /* 0x0000000c00847947 */ /* 0x000fec0003800000 */
.L_x_2015:
[----:B------:R-:W2:Y:S02]  /*36d0*/  LDG.E.U16 R4, desc[UR36][R4.64] ;  /* 0x0000002404047981 */ /* 0x000ea4000c1e1500 */
[----:B--2---:R-:W0:Y:S02]  /*36e0*/  I2F.S16 R0, R4 ;  /* 0x0000000400007306 */ /* 0x004e240000101400 */
[----:B0-----:R-:W-:-:S04]  /*36f0*/  F2FP.BF16.F32.PACK_AB R0, RZ, R0 ;  /* 0x00000000ff00723e */ /* 0x001fc800000010ff */
[----:B------:R-:W-:Y:S01]  /*3700*/  PRMT R18, R0, 0x7610, R18 ;  /* 0x0000761000127816 */ /* 0x000fe20000000012 */
[----:B------:R-:W-:Y:S06]  /*3710*/  BRA `(.L_x_2009) ;  /* 0x0000000c00707947 */ /* 0x000fec0003800000 */
.L_x_2011:
        /* <DEDUP_REMOVED lines=9> */
.L_x_2018:
[----:B------:R-:W2:Y:S02]  /*37b0*/  LDG.E.U16 R0, desc[UR36][R4.64] ;  /* 0x0000002404007981 */ /* 0x000ea4000c1e1500 */
[----:B--2---:R-:W-:-:S05]  /*37c0*/  HADD2.F32 R0, -RZ, R0.H0_H0 ;  /* 0x20000000ff007230 */ /* 0x004fca0000004100 */
[----:B------:R-:W-:-:S04]  /*37d0*/  F2FP.BF16.F32.PACK_AB R0, RZ, R0 ;  /* 0x00000000ff00723e */ /* 0x000fc800000010ff */
[----:B------:R-:W-:Y:S01]  /*37e0*/  PRMT R18, R0, 0x7610, R18 ;  /* 0x0000761000127816 */ /* 0x000fe20000000012 */
[----:B------:R-:W-:Y:S06]  /*37f0*/  BRA `(.L_x_2009) ;  /* 0x0000000c00387947 */ /* 0x000fec0003800000 */
.L_x_2017:
        /* <DEDUP_REMOVED lines=9> */
.L_x_2020:
[----:B------:R-:W2:Y:S02]  /*3890*/  LDG.E.U16 R4, desc[UR36][R4.64] ;  /* 0x0000002404047981 */ /* 0x000ea4000c1e1500 */
[----:B--2---:R-:W-:-:S05]  /*38a0*/  HADD2.F32 R0, -RZ, R4.H0_H0 ;  /* 0x20000004ff007230 */ /* 0x004fca0000004100 */
[----:B------:R-:W-:-:S04]  /*38b0*/  F2FP.BF16.F32.PACK_AB R0, RZ, R0 ;  /* 0x00000000ff00723e */ /* 0x000fc800000010ff */
[----:B------:R-:W-:Y:S01]  /*38c0*/  PRMT R18, R0, 0x7610, R18 ;  /* 0x0000761000127816 */ /* 0x000fe20000000012 */
[----:B------:R-:W-:Y:S06]  /*38d0*/  BRA `(.L_x_2009) ;  /* 0x0000000c00007947 */ /* 0x000fec0003800000 */
.L_x_2019:
        /* <DEDUP_REMOVED lines=9> */
.L_x_2010:
        /* <DEDUP_REMOVED lines=14> */
.L_x_2023:
        /* <DEDUP_REMOVED lines=9> */
.L_x_2022:
        /* <DEDUP_REMOVED lines=27> */
.L_x_2025:
        /* <DEDUP_REMOVED lines=15> */
.L_x_2024:
[----:B------:R1:W5:Y:S01]  /*3d80*/  LDG.E.U16 R18, desc[UR36][R4.64] ;  /* 0x0000002404127981 */ /* 0x000362000c1e1500 */
[----:B------:R-:W-:Y:S05]  /*3d90*/  BRA `(.L_x_2009) ;  /* 0x0000000400d07947 */ /* 0x000fea0003800000 */
.L_x_2021:
        /* <DEDUP_REMOVED lines=13> */
.L_x_2028:
        /* <DEDUP_REMOVED lines=21> */
.L_x_2032:
[----:B------:R-:W-:Y:S05]  /*3fc0*/  BSYNC.RECONVERGENT B1 ;  /* 0x0000000000017941 */ /* 0x000fea0003800200 */
.L_x_2031:
[----:B------:R-:W-:Y:S01]  /*3fd0*/  IMAD.SHL.U32 R0, R0, 0x100000, RZ ;  /* 0x0010000000007824 */ /* 0x000fe200078e00ff */
[----:B------:R-:W-:-:S04]  /*3fe0*/  LEA R3, R3, 0x3b800000, 0x17 ;  /* 0x3b80000003037811 */ /* 0x000fc800078eb8ff */
[----:B------:R-:W-:-:S07]  /*3ff0*/  LOP3.LUT R0, R3, R0, R7, 0xfe, !PT ;  /* 0x0000000003007212 */ /* 0x000fce00078efe07 */
.L_x_2030:
[----:B------:R-:W-:Y:S05]  /*4000*/  BSYNC.RECONVERGENT B0 ;  /* 0x0000000000007941 */ /* 0x000fea0003800200 */
.L_x_2029:
[----:B------:R-:W-:-:S04]  /*4010*/  F2FP.BF16.F32.PACK_AB R0, RZ, R0 ;  /* 0x00000000ff00723e */ /* 0x000fc800000010ff */
[----:B------:R-:W-:Y:S01]  /*4020*/  PRMT R18, R0, 0x7610, R18 ;  /* 0x0000761000127816 */ /* 0x000fe20000000012 */
[----:B------:R-:W-:Y:S06]  /*4030*/  BRA `(.L_x_2009) ;  /* 0x0000000400287947 */ /* 0x000fec0003800000 */
.L_x_2027:
        /* <DEDUP_REMOVED lines=21> */
.L_x_2036:
[----:B------:R-:W-:Y:S05]  /*4190*/  BSYNC.RECONVERGENT B1 ;  /* 0x0000000000017941 */ /* 0x000fea0003800200 */
.L_x_2035:
[----:B------:R-:W-:Y:S01]  /*41a0*/  IMAD.SHL.U32 R0, R0, 0x200000, RZ ;  /* 0x0020000000007824 */ /* 0x000fe200078e00ff */
[----:B------:R-:W-:-:S04]  /*41b0*/  LEA R3, R3, 0x37800000, 0x17 ;  /* 0x3780000003037811 */ /* 0x000fc800078eb8ff */
[----:B------:R-:W-:-:S07]  /*41c0*/  LOP3.LUT R0, R3, R0, R7, 0xfe, !PT ;  /* 0x0000000003007212 */ /* 0x000fce00078efe07 */
.L_x_2034:
[----:B------:R-:W-:Y:S05]  /*41d0*/  BSYNC.RECONVERGENT B0 ;  /* 0x0000000000007941 */ /* 0x000fea0003800200 */
.L_x_2033:
[----:B------:R-:W-:-:S04]  /*41e0*/  F2FP.BF16.F32.PACK_AB R0, RZ, R0 ;  /* 0x00000000ff00723e */ /* 0x000fc800000010ff */
[----:B------:R-:W-:Y:S01]  /*41f0*/  PRMT R18, R0, 0x7610, R18 ;  /* 0x0000761000127816 */ /* 0x000fe20000000012 */
[----:B------:R-:W-:Y:S06]  /*4200*/  BRA `(.L_x_2009) ;  /* 0x0000000000b47947 */ /* 0x000fec0003800000 */
.L_x_2026:
        /* <DEDUP_REMOVED lines=14> */
.L_x_2040:
[----:B------:R-:W-:Y:S05]  /*42f0*/  BSYNC.RECONVERGENT B0 ;  /* 0x0000000000007941 */ /* 0x000fea0003800200 */
.L_x_2039:
[----:B------:R-:W-:-:S04]  /*4300*/  F2FP.BF16.F32.PACK_AB R0, RZ, R0 ;  /* 0x00000000ff00723e */ /* 0x000fc800000010ff */
[----:B------:R-:W-:Y:S01]  /*4310*/  PRMT R18, R0, 0x7610, R18 ;  /* 0x0000761000127816 */ /* 0x000fe20000000012 */
[----:B------:R-:W-:Y:S06]  /*4320*/  BRA `(.L_x_2009) ;  /* 0x00000000006c7947 */ /* 0x000fec0003800000 */
.L_x_2014:
        /* <DEDUP_REMOVED lines=16> */
.L_x_2041:
[----:B------:R-:W-:Y:S01]  /*4430*/  PRMT R18, RZ, 0x7610, R18 ;  /* 0x00007610ff127816 */ /* 0x000fe20000000012 */
[----:B------:R-:W-:Y:S06]  /*4440*/  BRA `(.L_x_2009) ;  /* 0x0000000000247947 */ /* 0x000fec0003800000 */
.L_x_2038:
[----:B------:R-:W2:Y:S02]  /*4450*/  LDG.E.64 R4, desc[UR36][R4.64] ;  /* 0x0000002404047981 */ /* 0x000ea4000c1e1b00 */
[----:B--2---:R-:W0:Y:S02]  /*4460*/  I2F.U64 R0, R4 ;  /* 0x0000000400007312 */ /* 0x004e240000301000 */
[----:B0-----:R-:W-:-:S04]  /*4470*/  F2FP.BF16.F32.PACK_AB R0, RZ, R0 ;  /* 0x00000000ff00723e */ /* 0x001fc800000010ff */
[----:B------:R-:W-:Y:S01]  /*4480*/  PRMT R18, R0, 0x7610, R18 ;  /* 0x0000761000127816 */ /* 0x000fe20000000012 */
[----:B------:R-:W-:Y:S06]  /*4490*/  BRA `(.L_x_2009) ;  /* 0x0000000000107947 */ /* 0x000fec0003800000 */
.L_x_2037:
[----:B------:R-:W2:Y:S02]  /*44a0*/  LDG.E R4, desc[UR36][R4.64] ;  /* 0x0000002404047981 */ /* 0x000ea4000c1e1900 */
[----:B--2---:R-:W-:-:S04]  /*44b0*/  I2FP.F32.U32 R0, R4 ;  /* 0x0000000400007245 */ /* 0x004fc80000201000 */
[----:B------:R-:W-:-:S04]  /*44c0*/  F2FP.BF16.F32.PACK_AB R0, RZ, R0 ;  /* 0x00000000ff00723e */ /* 0x000fc800000010ff */
[----:B------:R-:W-:-:S07]  /*44d0*/  PRMT R18, R0, 0x7610, R18 ;  /* 0x0000761000127816 */ /* 0x000fce0000000012 */
.L_x_2009:
[----:B------:R-:W-:Y:S05]  /*44e0*/  BSYNC.RECONVERGENT B6 ;  /* 0x0000000000067941 */ /* 0x000fea0003800200 */
.L_x_2008:
[C---:B------:R-:W-:Y:S01]  /*44f0*/  VIADD R3, R25.reuse, 0x100 ;  /* 0x0000010019037836 */ /* 0x040fe20000000000 */
[----:B------:R-:W2:Y:S01]  /*4500*/  LDC.U8 R19, c[0x0][0x3a4] ;  /* 0x0000e900ff137b82 */ /* 0x000ea20000000000 */
[CC--:B------:R-:W-:Y:S01]  /*4510*/  ISETP.GE.AND P2, PT, R25.reuse, R16.reuse, PT ;  /* 0x000000101900720c */ /* 0x0c0fe20003f46270 */
[----:B01----:R-:W-:Y:S01]  /*4520*/  VIADD R5, R25, 0x180 ;  /* 0x0000018019057836 */ /* 0x003fe20000000000 */
[----:B------:R-:W-:Y:S01]  /*4530*/  BSSY.RECONVERGENT B0, `(.L_x_2042) ;  /* 0x000000c000007945 */ /* 0x000fe20003800200 */
[-C--:B------:R-:W-:Y:S01]  /*4540*/  ISETP.GE.AND P0, PT, R3, R16.reuse, PT ;  /* 0x000000100300720c */ /* 0x080fe20003f06270 */
[----:B------:R-:W-:Y:S02]  /*4550*/  VIADD R23, R25, 0x80 ;  /* 0x0000008019177836 */ /* 0x000fe40000000000 */
[-C--:B------:R-:W-:Y:S01]  /*4560*/  ISETP.GE.AND P1, PT, R5, R16.reuse, PT ;  /* 0x000000100500720c */ /* 0x080fe20003f26270 */
[----:B------:R-:W0:Y:S02]  /*4570*/  LDC.U16 R3, c[0x0][0x386] ;  /* 0x0000e180ff037b82 */ /* 0x000e240000000400 */
[----:B------:R-:W-:-:S04]  /*4580*/  ISETP.GE.AND P4, PT, R23, R16, PT ;  /* 0x000000101700720c */ /* 0x000fc80003f86270 */
[----:B------:R-:W-:Y:S09]  /*4590*/  @P2 BRA `(.L_x_2043) ;  /* 0x0000000000142947 */ /* 0x000ff20003800000 */
[----:B0-----:R-:W-:-:S05]  /*45a0*/  IMAD.U32 R0, R3, 0x10000, RZ ;  /* 0x0001000003007824 */ /* 0x001fca00078e00ff */
[----:B------:R-:W-:-:S13]  /*45b0*/  FSETP.NEU.FTZ.AND P3, PT, R0, RZ, PT ;  /* 0x000000ff0000720b */ /* 0x000fda0003f7d000 */
[----:B------:R-:W-:-:S04]  /*45c0*/  @P3 FSET.BF.GT.FTZ.AND R0, R0, RZ, PT ;  /* 0x000000ff0000320a */ /* 0x000fc80003814000 */
[----:B------:R-:W-:-:S04]  /*45d0*/  @P3 F2FP.BF16.F32.PACK_AB R0, RZ, R0 ;  /* 0x00000000ff00323e */ /* 0x000fc800000010ff */
[----:B-----5:R-:W-:-:S07]  /*45e0*/  @P3 PRMT R24, R0, 0x7610, R24 ;  /* 0x0000761000183816 */ /* 0x020fce0000000018 */
.L_x_2043:
[----:B------:R-:W-:Y:S05]  /*45f0*/  BSYNC.RECONVERGENT B0 ;  /* 0x0000000000007941 */ /* 0x000fea0003800200 */
.L_x_2042:
[----:B------:R-:W-:Y:S04]  /*4600*/  BSSY.RECONVERGENT B0, `(.L_x_2044) ;  /* 0x0000007000007945 */ /* 0x000fe80003800200 */
[----:B------:R-:W-:Y:S05]  /*4610*/  @P4 BRA `(.L_x_2045) ;  /* 0x0000000000144947 */ /* 0x000fea0003800000 */
[----:B0-----:R-:W-:-:S05]  /*4620*/  IMAD.U32 R0, R3, 0x10000, RZ ;  /* 0x0001000003007824 */ /* 0x001fca00078e00ff */
[----:B------:R-:W-:-:S13]  /*4630*/  FSETP.NEU.FTZ.AND P3, PT, R0, RZ, PT ;  /* 0x000000ff0000720b */ /* 0x000fda0003f7d000 */
[----:B------:R-:W-:-:S04]  /*4640*/  @P3 FSET.BF.GT.FTZ.AND R0, R0, RZ, PT ;  /* 0x000000ff0000320a */ /* 0x000fc80003814000 */
[----:B------:R-:W-:-:S04]  /*4650*/  @P3 F2FP.BF16.F32.PACK_AB R0, RZ, R0 ;  /* 0x00000000ff00323e */ /* 0x000fc800000010ff */
[----:B-----5:R-:W-:-:S07]  /*4660*/  @P3 PRMT R22, R0, 0x7610, R22 ;  /* 0x0000761000163816 */ /* 0x020fce0000000016 */
.L_x_2045:
[----:B------:R-:W-:Y:S05]  /*4670*/  BSYNC.RECONVERGENT B0 ;  /* 0x0000000000007941 */ /* 0x000fea0003800200 */
.L_x_2044:
[----:B------:R-:W-:Y:S04]  /*4680*/  BSSY.RECONVERGENT B0, `(.L_x_2046) ;  /* 0x0000007000007945 */ /* 0x000fe80003800200 */
[----:B------:R-:W-:Y:S05]  /*4690*/  @P0 BRA `(.L_x_2047) ;  /* 0x0000000000140947 */ /* 0x000fea0003800000 */
[----:B0-----:R-:W-:-:S05]  /*46a0*/  IMAD.U32 R0, R3, 0x10000, RZ ;  /* 0x0001000003007824 */ /* 0x001fca00078e00ff */
[----:B------:R-:W-:-:S13]  /*46b0*/  FSETP.NEU.FTZ.AND P0, PT, R0, RZ, PT ;  /* 0x000000ff0000720b */ /* 0x000fda0003f1d000 */
[----:B------:R-:W-:-:S04]  /*46c0*/  @P0 FSET.BF.GT.FTZ.AND R0, R0, RZ, PT ;  /* 0x000000ff0000020a */ /* 0x000fc80003814000 */
[----:B------:R-:W-:-:S04]  /*46d0*/  @P0 F2FP.BF16.F32.PACK_AB R0, RZ, R0 ;  /* 0x00000000ff00023e */ /* 0x000fc800000010ff */
[----:B-----5:R-:W-:-:S07]  /*46e0*/  @P0 PRMT R17, R0, 0x7610, R17 ;  /* 0x0000761000110816 */ /* 0x020fce0000000011 */
.L_x_2047:
[----:B------:R-:W-:Y:S05]  /*46f0*/  BSYNC.RECONVERGENT B0 ;  /* 0x0000000000007941 */ /* 0x000fea0003800200 */
.L_x_2046:
[----:B------:R-:W-:Y:S04]  /*4700*/  BSSY.RECONVERGENT B0, `(.L_x_2048) ;  /* 0x0000007000007945 */ /* 0x000fe80003800200 */
[----:B------:R-:W-:Y:S05]  /*4710*/  @P1 BRA `(.L_x_2049) ;  /* 0x0000000000141947 */ /* 0x000fea0003800000 */
[----:B0-----:R-:W-:-:S05]  /*4720*/  IMAD.U32 R3, R3, 0x10000, RZ ;  /* 0x0001000003037824 */ /* 0x001fca00078e00ff */
[----:B------:R-:W-:-:S13]  /*4730*/  FSETP.NEU.FTZ.AND P0, PT, R3, RZ, PT ;  /* 0x000000ff0300720b */ /* 0x000fda0003f1d000 */
[----:B------:R-:W-:-:S04]  /*4740*/  @P0 FSET.BF.GT.FTZ.AND R3, R3, RZ, PT ;  /* 0x000000ff0303020a */ /* 0x000fc80003814000 */
[----:B------:R-:W-:-:S04]  /*4750*/  @P0 F2FP.BF16.F32.PACK_AB R3, RZ, R3 ;  /* 0x00000003ff03023e */ /* 0x000fc800000010ff */
[----:B-----5:R-:W-:-:S07]  /*4760*/  @P0 PRMT R18, R3, 0x7610, R18 ;  /* 0x0000761003120816 */ /* 0x020fce0000000012 */
.L_x_2049:
[----:B------:R-:W-:Y:S05]  /*4770*/  BSYNC.RECONVERGENT B0 ;  /* 0x0000000000007941 */ /* 0x000fea0003800200 */
.L_x_2048:
        /* <DEDUP_REMOVED lines=25> */
.L_x_2055:
[----:B-----5:R-:W-:Y:S02]  /*4910*/  IMAD.U32 R5, R24, 0x10000, RZ ;  /* 0x0001000018057824 */ /* 0x020fe400078e00ff */
[----:B------:R-:W-:-:S04]  /*4920*/  IMAD.MOV.U32 R25, RZ, RZ, R23 ;  /* 0x000000ffff197224 */ /* 0x000fc800078e0017 */
[----:B------:R-:W0:Y:S02]  /*4930*/  F2I.S64.TRUNC R4, R5 ;  /* 0x0000000500047311 */ /* 0x000e24000020d900 */
[----:B0-----:R0:W-:Y:S01]  /*4940*/  STG.E.U8 desc[UR36][R8.64], R4 ;  /* 0x0000000408007986 */ /* 0x0011e2000c101124 */
[----:B------:R-:W-:Y:S05]  /*4950*/  BRA `(.L_x_2051) ;  /* 0x0000000c00c07947 */ /* 0x000fea0003800000 */
.L_x_2054:
        /* <DEDUP_REMOVED lines=11> */
.L_x_2058:
[----:B-----5:R-:W-:Y:S02]  /*4a10*/  IMAD.U32 R24, R24, 0x10000, RZ ;  /* 0x0001000018187824 */ /* 0x020fe400078e00ff */
[----:B------:R-:W-:Y:S02]  /*4a20*/  IMAD.MOV.U32 R25, RZ, RZ, R23 ;  /* 0x000000ffff197224 */ /* 0x000fe400078e0017 */
[----:B------:R-:W0:Y:S02]  /*4a30*/  F2I.FTZ.TRUNC.NTZ R3, R24 ;  /* 0x0000001800037305 */ /* 0x000e24000021f100 */
[----:B0-----:R4:W-:Y:S01]  /*4a40*/  STG.E desc[UR36][R8.64], R3 ;  /* 0x0000000308007986 */ /* 0x0019e2000c101924 */
[----:B------:R-:W-:Y:S05]  /*4a50*/  BRA `(.L_x_2051) ;  /* 0x0000000c00807947 */ /* 0x000fea0003800000 */
.L_x_2057:
[----:B-----5:R-:W-:Y:S02]  /*4a60*/  IMAD.U32 R24, R24, 0x10000, RZ ;  /* 0x0001000018187824 */ /* 0x020fe400078e00ff */
[----:B------:R-:W-:Y:S02]  /*4a70*/  IMAD.MOV.U32 R25, RZ, RZ, R23 ;  /* 0x000000ffff197224 */ /* 0x000fe400078e0017 */
[----:B------:R-:W0:Y:S02]  /*4a80*/  F2I.FTZ.TRUNC.NTZ R3, R24 ;  /* 0x0000001800037305 */ /* 0x000e24000021f100 */
[----:B0-----:R1:W-:Y:S01]  /*4a90*/  STG.E.U16 desc[UR36][R8.64], R3 ;  /* 0x0000000308007986 */ /* 0x0013e2000c101524 */
[----:B------:R-:W-:Y:S05]  /*4aa0*/  BRA `(.L_x_2051) ;  /* 0x0000000c006c7947 */ /* 0x000fea0003800000 */
.L_x_2053:
        /* <DEDUP_REMOVED lines=10> */
.L_x_2060:
[----:B-----5:R-:W-:Y:S02]  /*4b50*/  IMAD.U32 R0, R24, 0x10000, RZ ;  /* 0x0001000018007824 */ /* 0x020fe400078e00ff */
[----:B------:R-:W-:-:S03]  /*4b60*/  IMAD.MOV.U32 R25, RZ, RZ, R23 ;  /* 0x000000ffff197224 */ /* 0x000fc600078e0017 */
[----:B------:R-:W-:-:S05]  /*4b70*/  F2FP.F16.F32.PACK_AB R0, RZ, R0 ;  /* 0x00000000ff00723e */ /* 0x000fca00000000ff */
[----:B------:R0:W-:Y:S01]  /*4b80*/  STG.E.U16 desc[UR36][R8.64], R0 ;  /* 0x0000000008007986 */ /* 0x0001e2000c101524 */
[----:B------:R-:W-:Y:S05]  /*4b90*/  BRA `(.L_x_2051) ;  /* 0x0000000c00307947 */ /* 0x000fea0003800000 */
.L_x_2059:
        /* <DEDUP_REMOVED lines=11> */
.L_x_2062:
[----:B-----5:R-:W-:Y:S02]  /*4c50*/  IMAD.U32 R24, R24, 0x10000, RZ ;  /* 0x0001000018187824 */ /* 0x020fe400078e00ff */
[----:B------:R-:W-:-:S03]  /*4c60*/  IMAD.MOV.U32 R25, RZ, RZ, R23 ;  /* 0x000000ffff197224 */ /* 0x000fc600078e0017 */
[----:B------:R-:W-:-:S04]  /*4c70*/  F2FP.F16.F32.PACK_AB R3, RZ, R24 ;  /* 0x00000018ff03723e */ /* 0x000fc800000000ff */
[----:B------:R-:W-:-:S05]  /*4c80*/  PRMT R3, R3, 0x5410, RZ ;  /* 0x0000541003037816 */ /* 0x000fca00000000ff */
[----:B------:R0:W-:Y:S01]  /*4c90*/  STG.E desc[UR36][R8.64], R3 ;  /* 0x0000000308007986 */ /* 0x0001e2000c101924 */
[----:B------:R-:W-:Y:S05]  /*4ca0*/  BRA `(.L_x_2051) ;  /* 0x0000000800ec7947 */ /* 0x000fea0003800000 */
.L_x_2061:
[----:B-----5:R-:W-:Y:S02]  /*4cb0*/  IMAD.U32 R4, R24, 0x10000, RZ ;  /* 0x0001000018047824 */ /* 0x020fe400078e00ff */
[----:B------:R-:W-:Y:S02]  /*4cc0*/  IMAD.MOV.U32 R25, RZ, RZ, R23 ;  /* 0x000000ffff197224 */ /* 0x000fe400078e0017 */
[----:B------:R-:W-:-:S06]  /*4cd0*/  FMUL.FTZ R4, R4, 1 ;  /* 0x3f80000004047820 */ /* 0x000fcc0000410000 */
[----:B------:R-:W0:Y:S02]  /*4ce0*/  F2F.F64.F32 R4, R4 ;  /* 0x0000000400047310 */ /* 0x000e240000201800 */
[----:B0-----:R0:W-:Y:S01]  /*4cf0*/  STG.E.64 desc[UR36][R8.64], R4 ;  /* 0x0000000408007986 */ /* 0x0011e2000c101b24 */
[----:B------:R-:W-:Y:S05]  /*4d00*/  BRA `(.L_x_2051) ;  /* 0x0000000800d47947 */ /* 0x000fea0003800000 */
.L_x_2052:
        /* <DEDUP_REMOVED lines=14> */
.L_x_2065:
[----:B-----5:R-:W-:Y:S01]  /*4df0*/  IMAD.U32 R24, R24, 0x10000, RZ ;  /* 0x0001000018187824 */ /* 0x020fe200078e00ff */
[----:B------:R-:W-:Y:S01]  /*4e00*/  CS2R R6, SRZ ;  /* 0x0000000000067805 */ /* 0x000fe2000001ff00 */
[----:B------:R-:W-:Y:S02]  /*4e10*/  IMAD.MOV.U32 R25, RZ, RZ, R23 ;  /* 0x000000ffff197224 */ /* 0x000fe400078e0017 */
[----:B------:R-:W-:-:S06]  /*4e20*/  FMUL.FTZ R4, R24, 1 ;  /* 0x3f80000018047820 */ /* 0x000fcc0000410000 */
[----:B------:R-:W0:Y:S02]  /*4e30*/  F2F.F64.F32 R4, R4 ;  /* 0x0000000400047310 */ /* 0x000e240000201800 */
[----:B0-----:R0:W-:Y:S01]  /*4e40*/  STG.E.128 desc[UR36][R8.64], R4 ;  /* 0x0000000408007986 */ /* 0x0011e2000c101d24 */
[----:B------:R-:W-:Y:S05]  /*4e50*/  BRA `(.L_x_2051) ;  /* 0x0000000800807947 */ /* 0x000fea0003800000 */
.L_x_2064:
        /* <DEDUP_REMOVED lines=19> */
.L_x_2069:
[----:B------:R-:W-:Y:S05]  /*4f90*/  BSYNC.RECONVERGENT B0 ;  /* 0x0000000000007941 */ /* 0x000fea0003800200 */
.L_x_2068:
[----:B------:R-:W-:Y:S01]  /*4fa0*/  LOP3.LUT R5, R0, 0x80, R5, 0xf8, !PT ;  /* 0x0000008000057812 */ /* 0x000fe200078ef805 */
[----:B------:R-:W-:-:S04]  /*4fb0*/  IMAD.MOV.U32 R25, RZ, RZ, R23 ;  /* 0x000000ffff197224 */ /* 0x000fc800078e0017 */
[----:B------:R0:W-:Y:S01]  /*4fc0*/  STG.E.U8 desc[UR36][R8.64], R5 ;  /* 0x0000000508007986 */ /* 0x0001e2000c101124 */
[----:B------:R-:W-:Y:S05]  /*4fd0*/  BRA `(.L_x_2051) ;  /* 0x0000000800207947 */ /* 0x000fea0003800000 */
.L_x_2067:
        /* <DEDUP_REMOVED lines=15> */
.L_x_2071:
[----:B------:R-:W-:Y:S05]  /*50d0*/  BSYNC.RECONVERGENT B0 ;  /* 0x0000000000007941 */ /* 0x000fea0003800200 */
.L_x_2070:
[----:B------:R-:W-:Y:S01]  /*50e0*/  LOP3.LUT R5, R0, 0x80, R5, 0xf8, !PT ;  /* 0x0000008000057812 */ /* 0x000fe200078ef805 */
[----:B------:R-:W-:-:S04]  /*50f0*/  IMAD.MOV.U32 R25, RZ, RZ, R23 ;  /* 0x000000ffff197224 */ /* 0x000fc800078e0017 */
[----:B------:R0:W-:Y:S01]  /*5100*/  STG.E.U8 desc[UR36][R8.64], R5 ;  /* 0x0000000508007986 */ /* 0x0001e2000c101124 */
[----:B------:R-:W-:Y:S05]  /*5110*/  BRA `(.L_x_2051) ;  /* 0x0000000400d07947 */ /* 0x000fea0003800000 */
.L_x_2066:
[----:B-----5:R0:W-:Y:S01]  /*5120*/  STG.E.U16 desc[UR36][R8.64], R24 ;  /* 0x0000001808007986 */ /* 0x0201e2000c101524 */
[----:B------:R-:W-:Y:S01]  /*5130*/  IMAD.MOV.U32 R25, RZ, RZ, R23 ;  /* 0x000000ffff197224 */ /* 0x000fe200078e0017 */
[----:B------:R-:W-:Y:S06]  /*5140*/  BRA `(.L_x_2051) ;  /* 0x0000000400c47947 */ /* 0x000fec0003800000 */
.L_x_2063:
        /* <DEDUP_REMOVED lines=13> */
.L_x_2074:
        /* <DEDUP_REMOVED lines=13> */
.L_x_2077:
[----:B------:R-:W-:-:S04]  /*52f0*/  SHF.R.U32.HI R0, RZ, 0x14, R3 ;  /* 0x00000014ff007819 */ /* 0x000fc80000011603 */
[----:B------:R-:W-:-:S04]  /*5300*/  LOP3.LUT R0, R0, 0x1, RZ, 0xc0, !PT ;  /* 0x0000000100007812 */ /* 0x000fc800078ec0ff */
[----:B------:R-:W-:-:S04]  /*5310*/  IADD3 R0, PT, PT, R3, 0x487ffff, R0 ;  /* 0x0487ffff03007810 */ /* 0x000fc80007ffe000 */
[----:B------:R-:W-:-:S04]  /*5320*/  SHF.R.U32.HI R0, RZ, 0x14, R0 ;  /* 0x00000014ff007819 */ /* 0x000fc80000011600 */
[----:B------:R-:W-:-:S07]  /*5330*/  LOP3.LUT R0, R0, 0xff, RZ, 0xc0, !PT ;  /* 0x000000ff00007812 */ /* 0x000fce00078ec0ff */
.L_x_2078:
[----:B------:R-:W-:-:S04]  /*5340*/  SHF.R.U32.HI R3, RZ, 0x18, R3 ;  /* 0x00000018ff037819 */ /* 0x000fc80000011603 */
[----:B------:R-:W-:-:S04]  /*5350*/  LOP3.LUT R0, R0, 0x80, R3, 0xf8, !PT ;  /* 0x0000008000007812 */ /* 0x000fc800078ef803 */
[----:B------:R-:W-:-:S07]  /*5360*/  PRMT R4, R0, 0x7610, R4 ;  /* 0x0000761000047816 */ /* 0x000fce0000000004 */
.L_x_2076:
[----:B------:R-:W-:Y:S05]  /*5370*/  BSYNC.RECONVERGENT B0 ;  /* 0x0000000000007941 */ /* 0x000fea0003800200 */
.L_x_2075:
[----:B------:R0:W-:Y:S01]  /*5380*/  STG.E.U8 desc[UR36][R8.64], R4 ;  /* 0x0000000408007986 */ /* 0x0001e2000c101124 */
[----:B------:R-:W-:Y:S01]  /*5390*/  IMAD.MOV.U32 R25, RZ, RZ, R23 ;  /* 0x000000ffff197224 */ /* 0x000fe200078e0017 */
[----:B------:R-:W-:Y:S06]  /*53a0*/  BRA `(.L_x_2051) ;  /* 0x00000004002c7947 */ /* 0x000fec0003800000 */
.L_x_2073:
        /* <DEDUP_REMOVED lines=13> */
.L_x_2081:
[----:B------:R-:W-:-:S04]  /*5480*/  SHF.R.U32.HI R0, RZ, 0x15, R3 ;  /* 0x00000015ff007819 */ /* 0x000fc80000011603 */
[----:B------:R-:W-:-:S04]  /*5490*/  LOP3.LUT R0, R0, 0x1, RZ, 0xc0, !PT ;  /* 0x0000000100007812 */ /* 0x000fc800078ec0ff */
[----:B------:R-:W-:-:S04]  /*54a0*/  IADD3 R0, PT, PT, R3, 0x88fffff, R0 ;  /* 0x088fffff03007810 */ /* 0x000fc80007ffe000 */
[----:B------:R-:W-:-:S04]  /*54b0*/  SHF.R.U32.HI R0, RZ, 0x15, R0 ;  /* 0x00000015ff007819 */ /* 0x000fc80000011600 */
[----:B------:R-:W-:-:S07]  /*54c0*/  LOP3.LUT R0, R0, 0xff, RZ, 0xc0, !PT ;  /* 0x000000ff00007812 */ /* 0x000fce00078ec0ff */
.L_x_2082:
[----:B------:R-:W-:-:S04]  /*54d0*/  SHF.R.U32.HI R3, RZ, 0x18, R3 ;  /* 0x00000018ff037819 */ /* 0x000fc80000011603 */
[----:B------:R-:W-:-:S04]  /*54e0*/  LOP3.LUT R0, R0, 0x80, R3, 0xf8, !PT ;  /* 0x0000008000007812 */ /* 0x000fc800078ef803 */
[----:B------:R-:W-:-:S07]  /*54f0*/  PRMT R4, R0, 0x7610, R4 ;  /* 0x0000761000047816 */ /* 0x000fce0000000004 */
.L_x_2080:
[----:B------:R-:W-:Y:S05]  /*5500*/  BSYNC.RECONVERGENT B0 ;  /* 0x0000000000007941 */ /* 0x000fea0003800200 */
.L_x_2079:
[----:B------:R0:W-:Y:S01]  /*5510*/  STG.E.U8 desc[UR36][R8.64], R4 ;  /* 0x0000000408007986 */ /* 0x0001e2000c101124 */
[----:B------:R-:W-:Y:S01]  /*5520*/  IMAD.MOV.U32 R25, RZ, RZ, R23 ;  /* 0x000000ffff197224 */ /* 0x000fe200078e0017 */
[----:B------:R-:W-:Y:S06]  /*5530*/  BRA `(.L_x_2051) ;  /* 0x0000000000c87947 */ /* 0x000fec0003800000 */
.L_x_2072:
[----:B------:R-:W-:-:S13]  /*5540*/  ISETP.NE.AND P0, PT, R0, 0x1c, PT ;  /* 0x0000001c0000780c */ /* 0x000fda0003f05270 */
[----:B------:R-:W-:Y:S05]  /*5550*/  @!P0 BRA `(.L_x_2083) ;  /* 0x0000000000b08947 */ /* 0x000fea0003800000 */
[----:B------:R-:W-:-:S13]  /*5560*/  ISETP.NE.AND P0, PT, R0, 0x1d, PT ;  /* 0x0000001d0000780c */ /* 0x000fda0003f05270 */
[----:B------:R-:W-:Y:S05]  /*5570*/  @!P0 BRA `(.L_x_2084) ;  /* 0x0000000000948947 */ /* 0x000fea0003800000 */
[----:B------:R-:W-:-:S13]  /*5580*/  ISETP.NE.AND P0, PT, R0, 0x2c, PT ;  /* 0x0000002c0000780c */ /* 0x000fda0003f05270 */
[----:B------:R-:W-:Y:S05]  /*5590*/  @!P0 BRA `(.L_x_2085) ;  /* 0x0000000000488947 */ /* 0x000fea0003800000 */
.L_x_2056:
        /* <DEDUP_REMOVED lines=16> */
.L_x_2086:
[----:B------:R-:W-:Y:S01]  /*56a0*/  IMAD.MOV.U32 R25, RZ, RZ, R23 ;  /* 0x000000ffff197224 */ /* 0x000fe200078e0017 */
[----:B------:R-:W-:Y:S06]  /*56b0*/  BRA `(.L_x_2051) ;  /* 0x0000000000687947 */ /* 0x000fec0003800000 */
.L_x_2085:
        /* <DEDUP_REMOVED lines=17> */
.L_x_2084:
[----:B-----5:R-:W-:Y:S02]  /*57d0*/  IMAD.U32 R4, R24, 0x10000, RZ ;  /* 0x0001000018047824 */ /* 0x020fe400078e00ff */
[----:B------:R-:W-:-:S04]  /*57e0*/  IMAD.MOV.U32 R25, RZ, RZ, R23 ;  /* 0x000000ffff197224 */ /* 0x000fc800078e0017 */
[----:B------:R-:W0:Y:S02]  /*57f0*/  F2I.U64.TRUNC R4, R4 ;  /* 0x0000000400047311 */ /* 0x000e24000020d800 */
[----:B0-----:R0:W-:Y:S01]  /*5800*/  STG.E.64 desc[UR36][R8.64], R4 ;  /* 0x0000000408007986 */ /* 0x0011e2000c101b24 */
[----:B------:R-:W-:Y:S05]  /*5810*/  BRA `(.L_x_2051) ;  /* 0x0000000000107947 */ /* 0x000fea0003800000 */
.L_x_2083:
[----:B-----5:R-:W-:Y:S02]  /*5820*/  IMAD.U32 R24, R24, 0x10000, RZ ;  /* 0x0001000018187824 */ /* 0x020fe400078e00ff */
[----:B------:R-:W-:Y:S02]  /*5830*/  IMAD.MOV.U32 R25, RZ, RZ, R23 ;  /* 0x000000ffff197224 */ /* 0x000fe400078e0017 */
[----:B------:R-:W0:Y:S02]  /*5840*/  F2I.FTZ.U32.TRUNC.NTZ R3, R24 ;  /* 0x0000001800037305 */ /* 0x000e24000021f000 */
[----:B0-----:R0:W-:Y:S03]  /*5850*/  STG.E desc[UR36][R8.64], R3 ;  /* 0x0000000308007986 */ /* 0x0011e6000c101924 */
.L_x_2051:
[----:B------:R-:W-:Y:S05]  /*5860*/  BSYNC.RECONVERGENT B6 ;  /* 0x0000000000067941 */ /* 0x000fea0003800200 */
.L_x_2050:
        /* <DEDUP_REMOVED lines=25> */
.L_x_2092:
[----:B-----5:R-:W-:-:S06]  /*5a00*/  IMAD.U32 R5, R22, 0x10000, RZ ;  /* 0x0001000016057824 */ /* 0x020fcc00078e00ff */
[----:B------:R-:W0:Y:S02]  /*5a10*/  F2I.S64.TRUNC R4, R5 ;  /* 0x0000000500047311 */ /* 0x000e24000020d900 */
[----:B0-----:R3:W-:Y:S01]  /*5a20*/  STG.E.U8 desc[UR36][R8.64], R4 ;  /* 0x0000000408007986 */ /* 0x0017e2000c101124 */
[----:B------:R-:W-:Y:S05]  /*5a30*/  BRA `(.L_x_2094) ;  /* 0x0000000c006c7947 */ /* 0x000fea0003800000 */
.L_x_2091:
        /* <DEDUP_REMOVED lines=10> */
.L_x_2096:
[----:B-----5:R-:W-:-:S04]  /*5ae0*/  IMAD.U32 R22, R22, 0x10000, RZ ;  /* 0x0001000016167824 */ /* 0x020fc800078e00ff */
[----:B------:R-:W0:Y:S02]  /*5af0*/  F2I.FTZ.TRUNC.NTZ R3, R22 ;  /* 0x0000001600037305 */ /* 0x000e24000021f100 */
[----:B0-----:R2:W-:Y:S01]  /*5b00*/  STG.E desc[UR36][R8.64], R3 ;  /* 0x0000000308007986 */ /* 0x0015e2000c101924 */
[----:B------:R-:W-:Y:S05]  /*5b10*/  BRA `(.L_x_2094) ;  /* 0x0000000c00347947 */ /* 0x000fea0003800000 */
.L_x_2095:
[----:B-----5:R-:W-:-:S04]  /*5b20*/  IMAD.U32 R22, R22, 0x10000, RZ ;  /* 0x0001000016167824 */ /* 0x020fc800078e00ff */
[----:B------:R-:W0:Y:S02]  /*5b30*/  F2I.FTZ.TRUNC.NTZ R3, R22 ;  /* 0x0000001600037305 */ /* 0x000e24000021f100 */
[----:B0-----:R0:W-:Y:S01]  /*5b40*/  STG.E.U16 desc[UR36][R8.64], R3 ;  /* 0x0000000308007986 */ /* 0x0011e2000c101524 */
[----:B------:R-:W-:Y:S05]  /*5b50*/  BRA `(.L_x_2094) ;  /* 0x0000000c00247947 */ /* 0x000fea0003800000 */
.L_x_2090:
        /* <DEDUP_REMOVED lines=9> */
.L_x_2098:
[----:B-----5:R-:W-:-:S05]  /*5bf0*/  IMAD.U32 R0, R22, 0x10000, RZ ;  /* 0x0001000016007824 */ /* 0x020fca00078e00ff */
[----:B------:R-:W-:-:S05]  /*5c00*/  F2FP.F16.F32.PACK_AB R0, RZ, R0 ;  /* 0x00000000ff00723e */ /* 0x000fca00000000ff */
[----:B------:R0:W-:Y:S01]  /*5c10*/  STG.E.U16 desc[UR36][R8.64], R0 ;  /* 0x0000000008007986 */ /* 0x0001e2000c101524 */
[----:B------:R-:W-:Y:S05]  /*5c20*/  BRA `(.L_x_2094) ;  /* 0x0000000800f07947 */ /* 0x000fea0003800000 */
.L_x_2097:
        /* <DEDUP_REMOVED lines=10> */
.L_x_2100:
[----:B-----5:R-:W-:-:S05]  /*5cd0*/  IMAD.U32 R22, R22, 0x10000, RZ ;  /* 0x0001000016167824 */ /* 0x020fca00078e00ff */
[----:B------:R-:W-:-:S04]  /*5ce0*/  F2FP.F16.F32.PACK_AB R3, RZ, R22 ;  /* 0x00000016ff03723e */ /* 0x000fc800000000ff */
[----:B------:R-:W-:-:S05]  /*5cf0*/  PRMT R3, R3, 0x5410, RZ ;  /* 0x0000541003037816 */ /* 0x000fca00000000ff */
[----:B------:R0:W-:Y:S01]  /*5d00*/  STG.E desc[UR36][R8.64], R3 ;  /* 0x0000000308007986 */ /* 0x0001e2000c101924 */
[----:B------:R-:W-:Y:S05]  /*5d10*/  BRA `(.L_x_2094) ;  /* 0x0000000800b47947 */ /* 0x000fea0003800000 */
.L_x_2099:
[----:B-----5:R-:W-:-:S04]  /*5d20*/  IMAD.U32 R4, R22, 0x10000, RZ ;  /* 0x0001000016047824 */ /* 0x020fc800078e00ff */
[----:B------:R-:W-:-:S06]  /*5d30*/  FMUL.FTZ R4, R4, 1 ;  /* 0x3f80000004047820 */ /* 0x000fcc0000410000 */
[----:B------:R-:W0:Y:S02]  /*5d40*/  F2F.F64.F32 R4, R4 ;  /* 0x0000000400047310 */ /* 0x000e240000201800 */
[----:B0-----:R0:W-:Y:S01]  /*5d50*/  STG.E.64 desc[UR36][R8.64], R4 ;  /* 0x0000000408007986 */ /* 0x0011e2000c101b24 */
[----:B------:R-:W-:Y:S05]  /*5d60*/  BRA `(.L_x_2094) ;  /* 0x0000000800a07947 */ /* 0x000fea0003800000 */
.L_x_2089:
        /* <DEDUP_REMOVED lines=14> */
.L_x_2104:
        /* <DEDUP_REMOVED lines=17> */
.L_x_2107:
[----:B------:R-:W-:-:S04]  /*5f60*/  SHF.R.U32.HI R3, RZ, 0x18, R5 ;  /* 0x00000018ff037819 */ /* 0x000fc80000011605 */
[----:B------:R-:W-:-:S04]  /*5f70*/  LOP3.LUT R0, R0, 0x80, R3, 0xf8, !PT ;  /* 0x0000008000007812 */ /* 0x000fc800078ef803 */
[----:B------:R-:W-:-:S07]  /*5f80*/  PRMT R4, R0, 0x7610, R4 ;  /* 0x0000761000047816 */ /* 0x000fce0000000004 */
.L_x_2106:
[----:B------:R-:W-:Y:S05]  /*5f90*/  BSYNC.RECONVERGENT B0 ;  /* 0x0000000000007941 */ /* 0x000fea0003800200 */
.L_x_2105:
[----:B------:R0:W-:Y:S01]  /*5fa0*/  STG.E.U8 desc[UR36][R8.64], R4 ;  /* 0x0000000408007986 */ /* 0x0001e2000c101124 */
[----:B------:R-:W-:Y:S05]  /*5fb0*/  BRA `(.L_x_2094) ;  /* 0x00000008000c7947 */ /* 0x000fea0003800000 */
.L_x_2103:
        /* <DEDUP_REMOVED lines=17> */
.L_x_2110:
[----:B------:R-:W-:-:S04]  /*60d0*/  SHF.R.U32.HI R3, RZ, 0x18, R5 ;  /* 0x00000018ff037819 */ /* 0x000fc80000011605 */
[----:B------:R-:W-:-:S04]  /*60e0*/  LOP3.LUT R0, R0, 0x80, R3, 0xf8, !PT ;  /* 0x0000008000007812 */ /* 0x000fc800078ef803 */
[----:B------:R-:W-:-:S07]  /*60f0*/  PRMT R4, R0, 0x7610, R4 ;  /* 0x0000761000047816 */ /* 0x000fce0000000004 */
.L_x_2109:
[----:B------:R-:W-:Y:S05]  /*6100*/  BSYNC.RECONVERGENT B0 ;  /* 0x0000000000007941 */ /* 0x000fea0003800200 */
.L_x_2108:
[----:B------:R0:W-:Y:S01]  /*6110*/  STG.E.U8 desc[UR36][R8.64], R4 ;  /* 0x0000000408007986 */ /* 0x0001e2000c101124 */
[----:B------:R-:W-:Y:S05]  /*6120*/  BRA `(.L_x_2094) ;  /* 0x0000000400b07947 */ /* 0x000fea0003800000 */
.L_x_2102:
        /* <DEDUP_REMOVED lines=22> */
.L_x_2112:
[----:B-----5:R-:W-:-:S06]  /*6290*/  IMAD.U32 R4, R22, 0x10000, RZ ;  /* 0x0001000016047824 */ /* 0x020fcc00078e00ff */
[----:B------:R-:W0:Y:S02]  /*62a0*/  F2I.U64.TRUNC R4, R4 ;  /* 0x0000000400047311 */ /* 0x000e24000020d800 */
[----:B0-----:R0:W-:Y:S01]  /*62b0*/  STG.E.64 desc[UR36][R8.64], R4 ;  /* 0x0000000408007986 */ /* 0x0011e2000c101b24 */
[----:B------:R-:W-:Y:S05]  /*62c0*/  BRA `(.L_x_2094) ;  /* 0x0000000400487947 */ /* 0x000fea0003800000 */
.L_x_2111:
[----:B-----5:R-:W-:-:S04]  /*62d0*/  IMAD.U32 R22, R22, 0x10000, RZ ;  /* 0x0001000016167824 */ /* 0x020fc800078e00ff */
[----:B------:R-:W0:Y:S02]  /*62e0*/  F2I.FTZ.U32.TRUNC.NTZ R3, R22 ;  /* 0x0000001600037305 */ /* 0x000e24000021f000 */
[----:B0-----:R0:W-:Y:S01]  /*62f0*/  STG.E desc[UR36][R8.64], R3 ;  /* 0x0000000308007986 */ /* 0x0011e2000c101924 */
[----:B------:R-:W-:Y:S05]  /*6300*/  BRA `(.L_x_2094) ;  /* 0x0000000400387947 */ /* 0x000fea0003800000 */
.L_x_2101:
        /* <DEDUP_REMOVED lines=11> */
.L_x_2114:
[----:B-----5:R-:W-:Y:S01]  /*63c0*/  IMAD.U32 R22, R22, 0x10000, RZ ;  /* 0x0001000016167824 */ /* 0x020fe200078e00ff */
[----:B------:R-:W-:-:S03]  /*63d0*/  CS2R R6, SRZ ;  /* 0x0000000000067805 */ /* 0x000fc6000001ff00 */
[----:B------:R-:W-:-:S06]  /*63e0*/  FMUL.FTZ R4, R22, 1 ;  /* 0x3f80000016047820 */ /* 0x000fcc0000410000 */
[----:B------:R-:W0:Y:S02]  /*63f0*/  F2F.F64.F32 R4, R4 ;  /* 0x0000000400047310 */ /* 0x000e240000201800 */
[----:B0-----:R0:W-:Y:S01]  /*6400*/  STG.E.128 desc[UR36][R8.64], R4 ;  /* 0x0000000408007986 */ /* 0x0011e2000c101d24 */
[----:B------:R-:W-:Y:S05]  /*6410*/  BRA `(.L_x_2094) ;  /* 0x0000000000f47947 */ /* 0x000fea0003800000 */
.L_x_2113:
[----:B------:R-:W-:-:S13]  /*6420*/  ISETP.NE.AND P0, PT, R0, 0xf, PT ;  /* 0x0000000f0000780c */ /* 0x000fda0003f05270 */
[----:B------:R-:W-:Y:S05]  /*6430*/  @!P0 BRA `(.L_x_2115) ;  /* 0x0000000000e88947 */ /* 0x000fea0003800000 */
[----:B------:R-:W-:-:S13]  /*6440*/  ISETP.NE.AND P0, PT, R0, 0x17, PT ;  /* 0x000000170000780c */ /* 0x000fda0003f05270 */
[----:B------:R-:W-:Y:S05]  /*6450*/  @!P0 BRA `(.L_x_2116) ;  /* 0x0000000000908947 */ /* 0x000fea0003800000 */
[----:B------:R-:W-:-:S13]  /*6460*/  ISETP.NE.AND P0, PT, R0, 0x18, PT ;  /* 0x000000180000780c */ /* 0x000fda0003f05270 */
[----:B------:R-:W-:Y:S05]  /*6470*/  @!P0 BRA `(.L_x_2117) ;  /* 0x0000000000448947 */ /* 0x000fea0003800000 */
.L_x_2093:
        /* <DEDUP_REMOVED lines=16> */
.L_x_2118:
[----:B------:R-:W-:Y:S05]  /*6580*/  BRA `(.L_x_2094) ;  /* 0x0000000000987947 */ /* 0x000fea0003800000 */
.L_x_2117:
        /* <DEDUP_REMOVED lines=13> */
.L_x_2120:
[----:B------:R-:W-:Y:S05]  /*6660*/  BSYNC.RECONVERGENT B0 ;  /* 0x0000000000007941 */ /* 0x000fea0003800200 */
.L_x_2119:
[----:B------:R-:W-:-:S05]  /*6670*/  LOP3.LUT R3, R0, 0x80, R3, 0xf8, !PT ;  /* 0x0000008000037812 */ /* 0x000fca00078ef803 */
[----:B------:R0:W-:Y:S01]  /*6680*/  STG.E.U8 desc[UR36][R8.64], R3 ;  /* 0x0000000308007986 */ /* 0x0001e2000c101124 */
[----:B------:R-:W-:Y:S05]  /*6690*/  BRA `(.L_x_2094) ;  /* 0x0000000000547947 */ /* 0x000fea0003800000 */
.L_x_2116:
        /* <DEDUP_REMOVED lines=12> */
.L_x_2122:
[----:B------:R-:W-:Y:S01]  /*6760*/  IMAD.MOV.U32 R0, RZ, RZ, 0x7f ;  /* 0x0000007fff007424 */ /* 0x000fe200078e00ff */
[----:B------:R-:W-:-:S04]  /*6770*/  ISETP.GT.U32.AND P0, PT, R4, 0x7f800000, PT ;  /* 0x7f8000000400780c */ /* 0x000fc80003f04070 */
[----:B------:R-:W-:-:S09]  /*6780*/  SEL R0, R0, 0x7c, P0 ;  /* 0x0000007c00007807 */ /* 0x000fd20000000000 */
.L_x_2123:
[----:B------:R-:W-:Y:S05]  /*6790*/  BSYNC.RECONVERGENT B0 ;  /* 0x0000000000007941 */ /* 0x000fea0003800200 */
.L_x_2121:
[----:B------:R-:W-:-:S04]  /*67a0*/  SHF.R.U32.HI R3, RZ, 0x18, R3 ;  /* 0x00000018ff037819 */ /* 0x000fc80000011603 */
[----:B------:R-:W-:-:S05]  /*67b0*/  LOP3.LUT R3, R0, 0x80, R3, 0xf8, !PT ;  /* 0x0000008000037812 */ /* 0x000fca00078ef803 */
[----:B------:R0:W-:Y:S01]  /*67c0*/  STG.E.U8 desc[UR36][R8.64], R3 ;  /* 0x0000000308007986 */ /* 0x0001e2000c101124 */
[----:B------:R-:W-:Y:S05]  /*67d0*/  BRA `(.L_x_2094) ;  /* 0x0000000000047947 */ /* 0x000fea0003800000 */
.L_x_2115:
[----:B-----5:R0:W-:Y:S02]  /*67e0*/  STG.E.U16 desc[UR36][R8.64], R22 ;  /* 0x0000001608007986 */ /* 0x0201e4000c101524 */
.L_x_2094:
        /* <DEDUP_REMOVED lines=25> */
.L_x_2127:
[----:B------:R-:W-:-:S06]  /*6980*/  IMAD.U32 R5, R17, 0x10000, RZ ;  /* 0x0001000011057824 */ /* 0x000fcc00078e00ff */
[----:B------:R-:W0:Y:S02]  /*6990*/  F2I.S64.TRUNC R4, R5 ;  /* 0x0000000500047311 */ /* 0x000e24000020d900 */
[----:B0-----:R0:W-:Y:S01]  /*69a0*/  STG.E.U8 desc[UR36][R8.64], R4 ;  /* 0x0000000408007986 */ /* 0x0011e2000c101124 */
[----:B------:R-:W-:Y:S05]  /*69b0*/  BRA `(.L_x_2129) ;  /* 0x0000000c006c7947 */ /* 0x000fea0003800000 */
.L_x_2126:
        /* <DEDUP_REMOVED lines=10> */
.L_x_2131:
[----:B------:R-:W-:-:S06]  /*6a60*/  IMAD.U32 R17, R17, 0x10000, RZ ;  /* 0x0001000011117824 */ /* 0x000fcc00078e00ff */
[----:B------:R-:W0:Y:S02]  /*6a70*/  F2I.FTZ.TRUNC.NTZ R17, R17 ;  /* 0x0000001100117305 */ /* 0x000e24000021f100 */
[----:B0-----:R0:W-:Y:S01]  /*6a80*/  STG.E desc[UR36][R8.64], R17 ;  /* 0x0000001108007986 */ /* 0x0011e2000c101924 */
[----:B------:R-:W-:Y:S05]  /*6a90*/  BRA `(.L_x_2129) ;  /* 0x0000000c00347947 */ /* 0x000fea0003800000 */
.L_x_2130:
[----:B------:R-:W-:-:S06]  /*6aa0*/  IMAD.U32 R17, R17, 0x10000, RZ ;  /* 0x0001000011117824 */ /* 0x000fcc00078e00ff */
[----:B------:R-:W0:Y:S02]  /*6ab0*/  F2I.FTZ.TRUNC.NTZ R17, R17 ;  /* 0x0000001100117305 */ /* 0x000e24000021f100 */
[----:B0-----:R0:W-:Y:S01]  /*6ac0*/  STG.E.U16 desc[UR36][R8.64], R17 ;  /* 0x0000001108007986 */ /* 0x0011e2000c101524 */
[----:B------:R-:W-:Y:S05]  /*6ad0*/  BRA `(.L_x_2129) ;  /* 0x0000000c00247947 */ /* 0x000fea0003800000 */
.L_x_2125:
        /* <DEDUP_REMOVED lines=9> */
.L_x_2133:
[----:B------:R-:W-:-:S05]  /*6b70*/  IMAD.U32 R0, R17, 0x10000, RZ ;  /* 0x0001000011007824 */ /* 0x000fca00078e00ff */
[----:B------:R-:W-:-:S05]  /*6b80*/  F2FP.F16.F32.PACK_AB R0, RZ, R0 ;  /* 0x00000000ff00723e */ /* 0x000fca00000000ff */
[----:B------:R0:W-:Y:S01]  /*6b90*/  STG.E.U16 desc[UR36][R8.64], R0 ;  /* 0x0000000008007986 */ /* 0x0001e2000c101524 */
[----:B------:R-:W-:Y:S05]  /*6ba0*/  BRA `(.L_x_2129) ;  /* 0x0000000800f07947 */ /* 0x000fea0003800000 */
.L_x_2132:
        /* <DEDUP_REMOVED lines=10> */
.L_x_2135:
[----:B------:R-:W-:-:S05]  /*6c50*/  IMAD.U32 R17, R17, 0x10000, RZ ;  /* 0x0001000011117824 */ /* 0x000fca00078e00ff */
[----:B------:R-:W-:-:S04]  /*6c60*/  F2FP.F16.F32.PACK_AB R3, RZ, R17 ;  /* 0x00000011ff03723e */ /* 0x000fc800000000ff */
[----:B------:R-:W-:-:S05]  /*6c70*/  PRMT R3, R3, 0x5410, RZ ;  /* 0x0000541003037816 */ /* 0x000fca00000000ff */
[----:B------:R0:W-:Y:S01]  /*6c80*/  STG.E desc[UR36][R8.64], R3 ;  /* 0x0000000308007986 */ /* 0x0001e2000c101924 */
[----:B------:R-:W-:Y:S05]  /*6c90*/  BRA `(.L_x_2129) ;  /* 0x0000000800b47947 */ /* 0x000fea0003800000 */
.L_x_2134:
[----:B------:R-:W-:-:S04]  /*6ca0*/  IMAD.U32 R4, R17, 0x10000, RZ ;  /* 0x0001000011047824 */ /* 0x000fc800078e00ff */
[----:B------:R-:W-:-:S06]  /*6cb0*/  FMUL.FTZ R4, R4, 1 ;  /* 0x3f80000004047820 */ /* 0x000fcc0000410000 */
[----:B------:R-:W0:Y:S02]  /*6cc0*/  F2F.F64.F32 R4, R4 ;  /* 0x0000000400047310 */ /* 0x000e240000201800 */
[----:B0-----:R0:W-:Y:S01]  /*6cd0*/  STG.E.64 desc[UR36][R8.64], R4 ;  /* 0x0000000408007986 */ /* 0x0011e2000c101b24 */
[----:B------:R-:W-:Y:S05]  /*6ce0*/  BRA `(.L_x_2129) ;  /* 0x0000000800a07947 */ /* 0x000fea0003800000 */
.L_x_2124:
        /* <DEDUP_REMOVED lines=14> */
.L_x_2139:
        /* <DEDUP_REMOVED lines=17> */
.L_x_2142:
[----:B------:R-:W-:-:S04]  /*6ee0*/  SHF.R.U32.HI R3, RZ, 0x18, R17 ;  /* 0x00000018ff037819 */ /* 0x000fc80000011611 */
[----:B------:R-:W-:-:S04]  /*6ef0*/  LOP3.LUT R0, R0, 0x80, R3, 0xf8, !PT ;  /* 0x0000008000007812 */ /* 0x000fc800078ef803 */
[----:B------:R-:W-:-:S07]  /*6f00*/  PRMT R4, R0, 0x7610, R4 ;  /* 0x0000761000047816 */ /* 0x000fce0000000004 */
.L_x_2141:
[----:B------:R-:W-:Y:S05]  /*6f10*/  BSYNC.RECONVERGENT B0 ;  /* 0x0000000000007941 */ /* 0x000fea0003800200 */
.L_x_2140:
[----:B------:R0:W-:Y:S01]  /*6f20*/  STG.E.U8 desc[UR36][R8.64], R4 ;  /* 0x0000000408007986 */ /* 0x0001e2000c101124 */
[----:B------:R-:W-:Y:S05]  /*6f30*/  BRA `(.L_x_2129) ;  /* 0x00000008000c7947 */ /* 0x000fea0003800000 */
.L_x_2138:
        /* <DEDUP_REMOVED lines=17> */
.L_x_2145:
[----:B------:R-:W-:-:S04]  /*7050*/  SHF.R.U32.HI R3, RZ, 0x18, R17 ;  /* 0x00000018ff037819 */ /* 0x000fc80000011611 */
[----:B------:R-:W-:-:S04]  /*7060*/  LOP3.LUT R0, R0, 0x80, R3, 0xf8, !PT ;  /* 0x0000008000007812 */ /* 0x000fc800078ef803 */
[----:B------:R-:W-:-:S07]  /*7070*/  PRMT R4, R0, 0x7610, R4 ;  /* 0x0000761000047816 */ /* 0x000fce0000000004 */
.L_x_2144:
[----:B------:R-:W-:Y:S05]  /*7080*/  BSYNC.RECONVERGENT B0 ;  /* 0x0000000000007941 */ /* 0x000fea0003800200 */
.L_x_2143:
[----:B------:R0:W-:Y:S01]  /*7090*/  STG.E.U8 desc[UR36][R8.64], R4 ;  /* 0x0000000408007986 */ /* 0x0001e2000c101124 */
[----:B------:R-:W-:Y:S05]  /*70a0*/  BRA `(.L_x_2129) ;  /* 0x0000000400b07947 */ /* 0x000fea0003800000 */
.L_x_2137:
        /* <DEDUP_REMOVED lines=22> */
.L_x_2147:
[----:B------:R-:W-:-:S06]  /*7210*/  IMAD.U32 R4, R17, 0x10000, RZ ;  /* 0x0001000011047824 */ /* 0x000fcc00078e00ff */
[----:B------:R-:W0:Y:S02]  /*7220*/  F2I.U64.TRUNC R4, R4 ;  /* 0x0000000400047311 */ /* 0x000e24000020d800 */
[----:B0-----:R0:W-:Y:S01]  /*7230*/  STG.E.64 desc[UR36][R8.64], R4 ;  /* 0x0000000408007986 */ /* 0x0011e2000c101b24 */
[----:B------:R-:W-:Y:S05]  /*7240*/  BRA `(.L_x_2129) ;  /* 0x0000000400487947 */ /* 0x000fea0003800000 */
.L_x_2146:
[----:B------:R-:W-:-:S06]  /*7250*/  IMAD.U32 R17, R17, 0x10000, RZ ;  /* 0x0001000011117824 */ /* 0x000fcc00078e00ff */
[----:B------:R-:W0:Y:S02]  /*7260*/  F2I.FTZ.U32.TRUNC.NTZ R17, R17 ;  /* 0x0000001100117305 */ /* 0x000e24000021f000 */
[----:B0-----:R0:W-:Y:S01]  /*7270*/  STG.E desc[UR36][R8.64], R17 ;  /* 0x0000001108007986 */ /* 0x0011e2000c101924 */
[----:B------:R-:W-:Y:S05]  /*7280*/  BRA `(.L_x_2129) ;  /* 0x0000000400387947 */ /* 0x000fea0003800000 */
.L_x_2136:
        /* <DEDUP_REMOVED lines=11> */
.L_x_2149:
[----:B------:R-:W-:Y:S01]  /*7340*/  IMAD.U32 R17, R17, 0x10000, RZ ;  /* 0x0001000011117824 */ /* 0x000fe200078e00ff */
[----:B------:R-:W-:-:S03]  /*7350*/  CS2R R6, SRZ ;  /* 0x0000000000067805 */ /* 0x000fc6000001ff00 */
[----:B------:R-:W-:-:S06]  /*7360*/  FMUL.FTZ R4, R17, 1 ;  /* 0x3f80000011047820 */ /* 0x000fcc0000410000 */
[----:B------:R-:W0:Y:S02]  /*7370*/  F2F.F64.F32 R4, R4 ;  /* 0x0000000400047310 */ /* 0x000e240000201800 */
[----:B0-----:R4:W-:Y:S01]  /*7380*/  STG.E.128 desc[UR36][R8.64], R4 ;  /* 0x0000000408007986 */ /* 0x0019e2000c101d24 */
[----:B------:R-:W-:Y:S05]  /*7390*/  BRA `(.L_x_2129) ;  /* 0x0000000000f47947 */ /* 0x000fea0003800000 */
.L_x_2148:
[----:B------:R-:W-:-:S13]  /*73a0*/  ISETP.NE.AND P0, PT, R0, 0xf, PT ;  /* 0x0000000f0000780c */ /* 0x000fda0003f05270 */
[----:B------:R-:W-:Y:S05]  /*73b0*/  @!P0 BRA `(.L_x_2150) ;  /* 0x0000000000e88947 */ /* 0x000fea0003800000 */
[----:B------:R-:W-:-:S13]  /*73c0*/  ISETP.NE.AND P0, PT, R0, 0x17, PT ;  /* 0x000000170000780c */ /* 0x000fda0003f05270 */
[----:B------:R-:W-:Y:S05]  /*73d0*/  @!P0 BRA `(.L_x_2151) ;  /* 0x0000000000908947 */ /* 0x000fea0003800000 */
[----:B------:R-:W-:-:S13]  /*73e0*/  ISETP.NE.AND P0, PT, R0, 0x18, PT ;  /* 0x000000180000780c */ /* 0x000fda0003f05270 */
[----:B------:R-:W-:Y:S05]  /*73f0*/  @!P0 BRA `(.L_x_2152) ;  /* 0x0000000000448947 */ /* 0x000fea0003800000 */
.L_x_2128:
        /* <DEDUP_REMOVED lines=16> */
.L_x_2153:
[----:B------:R-:W-:Y:S05]  /*7500*/  BRA `(.L_x_2129) ;  /* 0x0000000000987947 */ /* 0x000fea0003800000 */
.L_x_2152:
        /* <DEDUP_REMOVED lines=13> */
.L_x_2155:
[----:B------:R-:W-:Y:S05]  /*75e0*/  BSYNC.RECONVERGENT B0 ;  /* 0x0000000000007941 */ /* 0x000fea0003800200 */
.L_x_2154:
[----:B------:R-:W-:-:S05]  /*75f0*/  LOP3.LUT R3, R0, 0x80, R3, 0xf8, !PT ;  /* 0x0000008000037812 */ /* 0x000fca00078ef803 */
[----:B------:R1:W-:Y:S01]  /*7600*/  STG.E.U8 desc[UR36][R8.64], R3 ;  /* 0x0000000308007986 */ /* 0x0003e2000c101124 */
[----:B------:R-:W-:Y:S05]  /*7610*/  BRA `(.L_x_2129) ;  /* 0x0000000000547947 */ /* 0x000fea0003800000 */
.L_x_2151:
        /* <DEDUP_REMOVED lines=12> */
.L_x_2157:
[----:B------:R-:W-:Y:S01]  /*76e0*/  IMAD.MOV.U32 R0, RZ, RZ, 0x7f ;  /* 0x0000007fff007424 */ /* 0x000fe200078e00ff */
[----:B------:R-:W-:-:S04]  /*76f0*/  ISETP.GT.U32.AND P0, PT, R4, 0x7f800000, PT ;  /* 0x7f8000000400780c */ /* 0x000fc80003f04070 */
[----:B------:R-:W-:-:S09]  /*7700*/  SEL R0, R0, 0x7c, P0 ;  /* 0x0000007c00007807 */ /* 0x000fd20000000000 */
.L_x_2158:
[----:B------:R-:W-:Y:S05]  /*7710*/  BSYNC.RECONVERGENT B0 ;  /* 0x0000000000007941 */ /* 0x000fea0003800200 */
.L_x_2156:
[----:B------:R-:W-:-:S04]  /*7720*/  SHF.R.U32.HI R3, RZ, 0x18, R3 ;  /* 0x00000018ff037819 */ /* 0x000fc80000011603 */
[----:B------:R-:W-:-:S05]  /*7730*/  LOP3.LUT R3, R0, 0x80, R3, 0xf8, !PT ;  /* 0x0000008000037812 */ /* 0x000fca00078ef803 */
[----:B------:R2:W-:Y:S01]  /*7740*/  STG.E.U8 desc[UR36][R8.64], R3 ;  /* 0x0000000308007986 */ /* 0x0005e2000c101124 */
[----:B------:R-:W-:Y:S05]  /*7750*/  BRA `(.L_x_2129) ;  /* 0x0000000000047947 */ /* 0x000fea0003800000 */
.L_x_2150:
[----:B------:R0:W-:Y:S02]  /*7760*/  STG.E.U16 desc[UR36][R8.64], R17 ;  /* 0x0000001108007986 */ /* 0x0001e4000c101524 */
.L_x_2129:
[----:B------:R-:W-:-:S07]  /*7770*/  VIADD R25, R25, 0x80 ;  /* 0x0000008019197836 */ /* 0x000fce0000000000 */
.L_x_2088:
[----:B------:R-:W-:Y:S05]  /*7780*/  BSYNC.RECONVERGENT B6 ;  /* 0x0000000000067941 */ /* 0x000fea0003800200 */
.L_x_2087:
        /* <DEDUP_REMOVED lines=23> */
.L_x_2162:
[----:B-----5:R-:W-:-:S06]  /*7900*/  IMAD.U32 R5, R18, 0x10000, RZ ;  /* 0x0001000012057824 */ /* 0x020fcc00078e00ff */
[----:B------:R-:W0:Y:S02]  /*7910*/  F2I.S64.TRUNC R4, R5 ;  /* 0x0000000500047311 */ /* 0x000e24000020d900 */
[----:B0-----:R-:W-:Y:S01]  /*7920*/  STG.E.U8 desc[UR36][R2.64], R4 ;  /* 0x0000000402007986 */ /* 0x001fe2000c101124 */
[----:B------:R-:W-:Y:S05]  /*7930*/  EXIT ;  /* 0x000000000000794d */ /* 0x000fea0003800000 */
.L_x_2161:
        /* <DEDUP_REMOVED lines=10> */
.L_x_2165:
[----:B-----5:R-:W-:-:S04]  /*79e0*/  IMAD.U32 R18, R18, 0x10000, RZ ;  /* 0x0001000012127824 */ /* 0x020fc800078e00ff */
[----:B------:R-:W0:Y:S02]  /*79f0*/  F2I.FTZ.TRUNC.NTZ R5, R18 ;  /* 0x0000001200057305 */ /* 0x000e24000021f100 */
[----:B0-----:R-:W-:Y:S01]  /*7a00*/  STG.E desc[UR36][R2.64], R5 ;  /* 0x0000000502007986 */ /* 0x001fe2000c101924 */
[----:B------:R-:W-:Y:S05]  /*7a10*/  EXIT ;  /* 0x000000000000794d */ /* 0x000fea0003800000 */
.L_x_2164:
[----:B-----5:R-:W-:-:S04]  /*7a20*/  IMAD.U32 R18, R18, 0x10000, RZ ;  /* 0x0001000012127824 */ /* 0x020fc800078e00ff */
[----:B------:R-:W0:Y:S02]  /*7a30*/  F2I.FTZ.TRUNC.NTZ R5, R18 ;  /* 0x0000001200057305 */ /* 0x000e24000021f100 */
[----:B0-----:R-:W-:Y:S01]  /*7a40*/  STG.E.U16 desc[UR36][R2.64], R5 ;  /* 0x0000000502007986 */ /* 0x001fe2000c101524 */
[----:B------:R-:W-:Y:S05]  /*7a50*/  EXIT ;  /* 0x000000000000794d */ /* 0x000fea0003800000 */
.L_x_2160:
        /* <DEDUP_REMOVED lines=9> */
.L_x_2167:
[----:B-----5:R-:W-:-:S05]  /*7af0*/  IMAD.U32 R0, R18, 0x10000, RZ ;  /* 0x0001000012007824 */ /* 0x020fca00078e00ff */
[----:B------:R-:W-:-:S05]  /*7b00*/  F2FP.F16.F32.PACK_AB R0, RZ, R0 ;  /* 0x00000000ff00723e */ /* 0x000fca00000000ff */
[----:B------:R-:W-:Y:S01]  /*7b10*/  STG.E.U16 desc[UR36][R2.64], R0 ;  /* 0x0000000002007986 */ /* 0x000fe2000c101524 */
[----:B------:R-:W-:Y:S05]  /*7b20*/  EXIT ;  /* 0x000000000000794d */ /* 0x000fea0003800000 */
.L_x_2166:
        /* <DEDUP_REMOVED lines=10> */
.L_x_2169:
[----:B-----5:R-:W-:-:S05]  /*7bd0*/  IMAD.U32 R18, R18, 0x10000, RZ ;  /* 0x0001000012127824 */ /* 0x020fca00078e00ff */
[----:B------:R-:W-:-:S04]  /*7be0*/  F2FP.F16.F32.PACK_AB R5, RZ, R18 ;  /* 0x00000012ff05723e */ /* 0x000fc800000000ff */
[----:B------:R-:W-:-:S05]  /*7bf0*/  PRMT R5, R5, 0x5410, RZ ;  /* 0x0000541005057816 */ /* 0x000fca00000000ff */
[----:B------:R-:W-:Y:S01]  /*7c00*/  STG.E desc[UR36][R2.64], R5 ;  /* 0x0000000502007986 */ /* 0x000fe2000c101924 */
[----:B------:R-:W-:Y:S05]  /*7c10*/  EXIT ;  /* 0x000000000000794d */ /* 0x000fea0003800000 */
.L_x_2168:
[----:B-----5:R-:W-:-:S04]  /*7c20*/  IMAD.U32 R4, R18, 0x10000, RZ ;  /* 0x0001000012047824 */ /* 0x020fc800078e00ff */
[----:B------:R-:W-:-:S06]  /*7c30*/  FMUL.FTZ R4, R4, 1 ;  /* 0x3f80000004047820 */ /* 0x000fcc0000410000 */
[----:B------:R-:W0:Y:S02]  /*7c40*/  F2F.F64.F32 R4, R4 ;  /* 0x0000000400047310 */ /* 0x000e240000201800 */
[----:B0-----:R-:W-:Y:S01]  /*7c50*/  STG.E.64 desc[UR36][R2.64], R4 ;  /* 0x0000000402007986 */ /* 0x001fe2000c101b24 */
[----:B------:R-:W-:Y:S05]  /*7c60*/  EXIT ;  /* 0x000000000000794d */ /* 0x000fea0003800000 */
.L_x_2159:
        /* <DEDUP_REMOVED lines=14> */
.L_x_2173:
        /* <DEDUP_REMOVED lines=18> */
.L_x_2176:
[----:B------:R-:W-:-:S04]  /*7e70*/  SHF.R.U32.HI R5, RZ, 0x18, R5 ;  /* 0x00000018ff057819 */ /* 0x000fc80000011605 */
[----:B------:R-:W-:-:S07]  /*7e80*/  LOP3.LUT R0, R0, 0x80, R5, 0xf8, !PT ;  /* 0x0000008000007812 */ /* 0x000fce00078ef805 */
.L_x_2175:
[----:B------:R-:W-:Y:S05]  /*7e90*/  BSYNC.RECONVERGENT B0 ;  /* 0x0000000000007941 */ /* 0x000fea0003800200 */
.L_x_2174:
[----:B------:R-:W-:Y:S01]  /*7ea0*/  STG.E.U8 desc[UR36][R2.64], R0 ;  /* 0x0000000002007986 */ /* 0x000fe2000c101124 */
[----:B------:R-:W-:Y:S05]  /*7eb0*/  EXIT ;  /* 0x000000000000794d */ /* 0x000fea0003800000 */
.L_x_2172:
        /* <DEDUP_REMOVED lines=18> */
.L_x_2179:
[----:B------:R-:W-:-:S04]  /*7fe0*/  SHF.R.U32.HI R5, RZ, 0x18, R5 ;  /* 0x00000018ff057819 */ /* 0x000fc80000011605 */
[----:B------:R-:W-:-:S07]  /*7ff0*/  LOP3.LUT R0, R0, 0x80, R5, 0xf8, !PT ;  /* 0x0000008000007812 */ /* 0x000fce00078ef805 */
.L_x_2178:
[----:B------:R-:W-:Y:S05]  /*8000*/  BSYNC.RECONVERGENT B0 ;  /* 0x0000000000007941 */ /* 0x000fea0003800200 */
.L_x_2177:
[----:B------:R-:W-:Y:S01]  /*8010*/  STG.E.U8 desc[UR36][R2.64], R0 ;  /* 0x0000000002007986 */ /* 0x000fe2000c101124 */
[----:B------:R-:W-:Y:S05]  /*8020*/  EXIT ;  /* 0x000000000000794d */ /* 0x000fea0003800000 */
.L_x_2171:
        /* <DEDUP_REMOVED lines=22> */
.L_x_2181:
[----:B-----5:R-:W-:-:S06]  /*8190*/  IMAD.U32 R4, R18, 0x10000, RZ ;  /* 0x0001000012047824 */ /* 0x020fcc00078e00ff */
[----:B------:R-:W0:Y:S02]  /*81a0*/  F2I.U64.TRUNC R4, R4 ;  /* 0x0000000400047311 */ /* 0x000e24000020d800 */
[----:B0-----:R-:W-:Y:S01]  /*81b0*/  STG.E.64 desc[UR36][R2.64], R4 ;  /* 0x0000000402007986 */ /* 0x001fe2000c101b24 */
[----:B------:R-:W-:Y:S05]  /*81c0*/  EXIT ;  /* 0x000000000000794d */ /* 0x000fea0003800000 */
.L_x_2180:
[----:B-----5:R-:W-:-:S04]  /*81d0*/  IMAD.U32 R18, R18, 0x10000, RZ ;  /* 0x0001000012127824 */ /* 0x020fc800078e00ff */
[----:B------:R-:W0:Y:S02]  /*81e0*/  F2I.FTZ.U32.TRUNC.NTZ R5, R18 ;  /* 0x0000001200057305 */ /* 0x000e24000021f000 */
[----:B0-----:R-:W-:Y:S01]  /*81f0*/  STG.E desc[UR36][R2.64], R5 ;  /* 0x0000000502007986 */ /* 0x001fe2000c101924 */
[----:B------:R-:W-:Y:S05]  /*8200*/  EXIT ;  /* 0x000000000000794d */ /* 0x000fea0003800000 */
.L_x_2170:
        /* <DEDUP_REMOVED lines=11> */
.L_x_2183:
[----:B-----5:R-:W-:Y:S01]  /*82c0*/  IMAD.U32 R18, R18, 0x10000, RZ ;  /* 0x0001000012127824 */ /* 0x020fe200078e00ff */
[----:B------:R-:W-:-:S03]  /*82d0*/  CS2R R6, SRZ ;  /* 0x0000000000067805 */ /* 0x000fc6000001ff00 */
[----:B------:R-:W-:-:S06]  /*82e0*/  FMUL.FTZ R4, R18, 1 ;  /* 0x3f80000012047820 */ /* 0x000fcc0000410000 */
[----:B------:R-:W0:Y:S02]  /*82f0*/  F2F.F64.F32 R4, R4 ;  /* 0x0000000400047310 */ /* 0x000e240000201800 */
[----:B0-----:R-:W-:Y:S01]  /*8300*/  STG.E.128 desc[UR36][R2.64], R4 ;  /* 0x0000000402007986 */ /* 0x001fe2000c101d24 */
[----:B------:R-:W-:Y:S05]  /*8310*/  EXIT ;  /* 0x000000000000794d */ /* 0x000fea0003800000 */
.L_x_2182:
[----:B------:R-:W-:-:S13]  /*8320*/  ISETP.NE.AND P0, PT, R0, 0xf, PT ;  /* 0x0000000f0000780c */ /* 0x000fda0003f05270 */
[----:B------:R-:W-:Y:S05]  /*8330*/  @!P0 BRA `(.L_x_2184) ;  /* 0x0000000000e88947 */ /* 0x000fea0003800000 */
[----:B------:R-:W-:-:S13]  /*8340*/  ISETP.NE.AND P0, PT, R0, 0x17, PT ;  /* 0x000000170000780c */ /* 0x000fda0003f05270 */
[----:B------:R-:W-:Y:S05]  /*8350*/  @!P0 BRA `(.L_x_2185) ;  /* 0x0000000000908947 */ /* 0x000fea0003800000 */
[----:B------:R-:W-:-:S13]  /*8360*/  ISETP.NE.AND P0, PT, R0, 0x18, PT ;  /* 0x000000180000780c */ /* 0x000fda0003f05270 */
[----:B------:R-:W-:Y:S05]  /*8370*/  @!P0 BRA `(.L_x_2186) ;  /* 0x0000000000448947 */ /* 0x000fea0003800000 */
.L_x_2163:
        /* <DEDUP_REMOVED lines=16> */
.L_x_2187:
[----:B------:R-:W-:Y:S05]  /*8480*/  EXIT ;  /* 0x000000000000794d */ /* 0x000fea0003800000 */
.L_x_2186:
        /* <DEDUP_REMOVED lines=13> */
.L_x_2189:
[----:B------:R-:W-:Y:S05]  /*8560*/  BSYNC.RECONVERGENT B0 ;  /* 0x0000000000007941 */ /* 0x000fea0003800200 */
.L_x_2188:
[----:B------:R-:W-:-:S05]  /*8570*/  LOP3.LUT R5, R0, 0x80, R5, 0xf8, !PT ;  /* 0x0000008000057812 */ /* 0x000fca00078ef805 */
[----:B------:R-:W-:Y:S01]  /*8580*/  STG.E.U8 desc[UR36][R2.64], R5 ;  /* 0x0000000502007986 */ /* 0x000fe2000c101124 */
[----:B------:R-:W-:Y:S05]  /*8590*/  EXIT ;  /* 0x000000000000794d */ /* 0x000fea0003800000 */
.L_x_2185:
        /* <DEDUP_REMOVED lines=12> */
.L_x_2191:
[----:B------:R-:W-:Y:S01]  /*8660*/  IMAD.MOV.U32 R0, RZ, RZ, 0x7f ;  /* 0x0000007fff007424 */ /* 0x000fe200078e00ff */
[----:B------:R-:W-:-:S04]  /*8670*/  ISETP.GT.U32.AND P0, PT, R4, 0x7f800000, PT ;  /* 0x7f8000000400780c */ /* 0x000fc80003f04070 */
[----:B------:R-:W-:-:S09]  /*8680*/  SEL R0, R0, 0x7c, P0 ;  /* 0x0000007c00007807 */ /* 0x000fd20000000000 */
.L_x_2192:
[----:B------:R-:W-:Y:S05]  /*8690*/  BSYNC.RECONVERGENT B0 ;  /* 0x0000000000007941 */ /* 0x000fea0003800200 */
.L_x_2190:
[----:B------:R-:W-:-:S04]  /*86a0*/  SHF.R.U32.HI R5, RZ, 0x18, R5 ;  /* 0x00000018ff057819 */ /* 0x000fc80000011605 */
[----:B------:R-:W-:-:S05]  /*86b0*/  LOP3.LUT R5, R0, 0x80, R5, 0xf8, !PT ;  /* 0x0000008000057812 */ /* 0x000fca00078ef805 */
[----:B------:R-:W-:Y:S01]  /*86c0*/  STG.E.U8 desc[UR36][R2.64], R5 ;  /* 0x0000000502007986 */ /* 0x000fe2000c101124 */
[----:B------:R-:W-:Y:S05]  /*86d0*/  EXIT ;  /* 0x000000000000794d */ /* 0x000fea0003800000 */
.L_x_2184:
[----:B-----5:R-:W-:Y:S01]  /*86e0*/  STG.E.U16 desc[UR36][R2.64], R18 ;  /* 0x0000001202007986 */ /* 0x020fe2000c101524 */
[----:B------:R-:W-:Y:S05]  /*86f0*/  EXIT ;  /* 0x000000000000794d */ /* 0x000fea0003800000 */
.L_x_2193:
        /* <DEDUP_REMOVED lines=16> */
.L_x_32324:


//--------------------- .text._ZN2at6native18elementwise_kernelILi128ELi4EZNS0_22gpu_kernel_impl_nocastINS0_13AUnaryFunctorIN3c108BFloat16ES5_S5_ZZZNS0_21heaviside_kernel_cudaERNS_18TensorIteratorBaseEENKUlvE_clEvENKUlvE8_clEvEUlS5_S5_E_EEEEvS7_RKT_EUliE_EEviT1_ --------------------------
	.section	.text._ZN2at6native18elementwise_kernelILi128ELi4EZNS0_22gpu_kernel_impl_nocastINS0_13AUnaryFunctorIN3c108BFloat16ES5_S5_ZZZNS0_21heaviside_kernel_cudaERNS_18TensorIteratorBaseEENKUlvE_clEvENKUlvE8_clEvEUlS5_S5_E_EEEEvS7_RKT_EUliE_EEviT1_,"ax",@progbits
	.align	128
        .global         _ZN2at6native18elementwise_kernelILi128ELi4EZNS0_22gpu_kernel_impl_nocastINS0_13AUnaryFunctorIN3c108BFloat16ES5_S5_ZZZNS0_21heaviside_kernel_cudaERNS_18TensorIteratorBaseEENKUlvE_clEvENKUlvE8_clEvEUlS5_S5_E_EEEEvS7_RKT_EUliE_EEviT1_
        .type           _ZN2at6native18elementwise_kernelILi128ELi4EZNS0_22gpu_kernel_impl_nocastINS0_13AUnaryFunctorIN3c108BFloat16ES5_S5_ZZZNS0_21heaviside_kernel_cudaERNS_18TensorIteratorBaseEENKUlvE_clEvENKUlvE8_clEvEUlS5_S5_E_EEEEvS7_RKT_EUliE_EEviT1_,@function
        .size           _ZN2at6native18elementwise_kernelILi128ELi4EZNS0_22gpu_kernel_impl_nocastINS0_13AUnaryFunctorIN3c108BFloat16ES5_S5_ZZZNS0_21heaviside_kernel_cudaERNS_18TensorIteratorBaseEENKUlvE_clEvENKUlvE8_clEvEUlS5_S5_E_EEEEvS7_RKT_EUliE_EEviT1_,(.L_x_32325 - _ZN2at6native18elementwise_kernelILi128ELi4EZNS0_22gpu_kernel_impl_nocastINS0_13AUnaryFunctorIN3c108BFloat16ES5_S5_ZZZNS0_21heaviside_kernel_cudaERNS_18TensorIteratorBaseEENKUlvE_clEvENKUlvE8_clEvEUlS5_S5_E_EEEEvS7_RKT_EUliE_EEviT1_)
        .other          _ZN2at6native18elementwise_kernelILi128ELi4EZNS0_22gpu_kernel_impl_nocastINS0_13AUnaryFunctorIN3c108BFloat16ES5_S5_ZZZNS0_21heaviside_kernel_cudaERNS_18TensorIteratorBaseEENKUlvE_clEvENKUlvE8_clEvEUlS5_S5_E_EEEEvS7_RKT_EUliE_EEviT1_,@"STO_CUDA_ENTRY STV_DEFAULT"
_ZN2at6native18elementwise_kernelILi128ELi4EZNS0_22gpu_kernel_impl_nocastINS0_13AUnaryFunctorIN3c108BFloat16ES5_S5_ZZZNS0_21heaviside_kernel_cudaERNS_18TensorIteratorBaseEENKUlvE_clEvENKUlvE8_clEvEUlS5_S5_E_EEEEvS7_RKT_EUliE_EEviT1_:
.text._ZN2at6native18elementwise_kernelILi128ELi4EZNS0_22gpu_kernel_impl_nocastINS0_13AUnaryFunctorIN3c108BFloat16ES5_S5_ZZZNS0_21heaviside_kernel_cudaERNS_18TensorIteratorBaseEENKUlvE_clEvENKUlvE8_clEvEUlS5_S5_E_EEEEvS7_RKT_EUliE_EEviT1_:
[----:B------:R-:W-:Y:S08]  /*0000*/  LDC R1, c[0x0][0x37c] ;  /* 0x0000df00ff017b82 */ /* 0x000ff00000000800 */
[----:B------:R-:W0:Y:S01]  /*0010*/  LDC R2, c[0x0][0x388] ;  /* 0x0000e200ff027b82 */ /* 0x000e220000000800 */
[----:B------:R-:W1:Y:S01]  /*0020*/  S2R R3, SR_TID.X ;  /* 0x0000000000037919 */ /* 0x000e620000002100 */
[----:B------:R-:W2:Y:S01]  /*0030*/  LDCU.64 UR6, c[0x0][0x358] ;  /* 0x00006b00ff0677ac */ /* 0x000ea20008000a00 */
[----:B------:R-:W3:Y:S05]  /*0040*/  LDCU.U16 UR5, c[0x0][0x592] ;  /* 0x0000b240ff0577ac */ /* 0x000eea0008000400 */
[----:B------:R-:W4:Y:S01]  /*0050*/  S2UR UR4, SR_CTAID.X ;  /* 0x00000000000479c3 */ /* 0x000f220000002500 */
[----:B0-----:R-:W-:Y:S01]  /*0060*/  ISETP.NE.AND P0, PT, R2, RZ, PT ;  /* 0x000000ff0200720c */ /* 0x001fe20003f05270 */
[----:B----4-:R-:W-:-:S06]  /*0070*/  USHF.L.U32 UR4, UR4, 0x9, URZ ;  /* 0x0000000904047899 */ /* 0x010fcc00080006ff */
[----:B-1----:R-:W-:-:S06]  /*0080*/  LOP3.LUT R3, R3, UR4, RZ, 0xfc, !PT ;  /* 0x0000000403037c12 */ /* 0x002fcc000f8efcff */
[----:B--23--:R-:W-:Y:S05]  /*0090*/  @P0 BRA `(.L_x_2194) ;  /* 0x0000000000e00947 */ /* 0x00cfea0003800000 */
[----:B------:R-:W0:Y:S01]  /*00a0*/  LDCU UR8, c[0x0][0x380] ;  /* 0x00007000ff0877ac */ /* 0x000e220008000800 */
[----:B------:R-:W-:Y:S04]  /*00b0*/  BSSY.RECONVERGENT B0, `(.L_x_2195) ;  /* 0x0000029000007945 */ /* 0x000fe80003800200 */
[----:B------:R-:W-:Y:S01]  /*00c0*/  BSSY.RELIABLE B1, `(.L_x_2196) ;  /* 0x000001d000017945 */ /* 0x000fe20003800100 */
[----:B0-----:R-:W-:-:S13]  /*00d0*/  ISETP.GE.AND P0, PT, R3, UR8, PT ;  /* 0x0000000803007c0c */ /* 0x001fda000bf06270 */
[----:B------:R-:W-:Y:S05]  /*00e0*/  @P0 BRA `(.L_x_2197) ;  /* 0x00000000005c0947 */ /* 0x000fea0003800000 */
[----:B------:R-:W0:Y:S02]  /*00f0*/  LDC.64 R4, c[0x0][0x588] ;  /* 0x00016200ff047b82 */ /* 0x000e240000000a00 */
[----:B0-----:R-:W2:Y:S01]  /*0100*/  LDG.E.U16 R9, desc[UR6][R4.64] ;  /* 0x0000000604097981 */ /* 0x001ea2000c1e1500 */
[----:B------:R-:W-:-:S05]  /*0110*/  USHF.L.U32 UR4, UR5, 0x10, URZ ;  /* 0x0000001005047899 */ /* 0x000fca00080006ff */
[----:B------:R-:W0:Y:S01]  /*0120*/  LDC.64 R6, c[0x0][0x580] ;  /* 0x00016000ff067b82 */ /* 0x000e220000000a00 */
[----:B------:R-:W-:Y:S02]  /*0130*/  IADD3 R3, PT, PT, R3, 0x80, RZ ;  /* 0x0000008003037810 */ /* 0x000fe40007ffe0ff */
[----:B------:R-:W-:-:S13]  /*0140*/  FSETP.NEU.FTZ.AND P0, PT, RZ, UR4, PT ;  /* 0x00000004ff007c0b */ /* 0x000fda000bf1d000 */
[----:B------:R-:W-:-:S04]  /*0150*/  @P0 FSET.BF.LT.FTZ.AND R0, RZ, UR4, PT ;  /* 0x00000004ff000c0a */ /* 0x000fc8000b811000 */
[----:B------:R-:W-:-:S04]  /*0160*/  @P0 F2FP.BF16.F32.PACK_AB R0, RZ, R0 ;  /* 0x00000000ff00023e */ /* 0x000fc800000010ff */
[----:B--2---:R-:W-:Y:S02]  /*0170*/  @P0 PRMT R9, R0, 0x7610, R9 ;  /* 0x0000761000090816 */ /* 0x004fe40000000009 */
[----:B------:R-:W-:-:S03]  /*0180*/  ISETP.GE.AND P0, PT, R3, UR8, PT ;  /* 0x0000000803007c0c */ /* 0x000fc6000bf06270 */
[----:B0-----:R0:W-:Y:S10]  /*0190*/  STG.E.U16 desc[UR6][R6.64], R9 ;  /* 0x0000000906007986 */ /* 0x0011f4000c101506 */
[----:B------:R-:W-:Y:S05]  /*01a0*/  @P0 BREAK.RELIABLE B1 ;  /* 0x0000000000010942 */ /* 0x000fea0003800100 */
        /* <DEDUP_REMOVED lines=9> */
[----:B--2---:R-:W-:-:S05]  /*0240*/  @P0 PRMT R9, R0, 0x7610, R9 ;  /* 0x0000761000090816 */ /* 0x004fca0000000009 */
[----:B0-----:R0:W-:Y:S02]  /*0250*/  STG.E.U16 desc[UR6][R6.64], R9 ;  /* 0x0000000906007986 */ /* 0x0011e4000c101506 */
.L_x_2197:
[----:B------:R-:W-:-:S13]  /*0260*/  ISETP.GE.AND P0, PT, R3, UR8, PT ;  /* 0x0000000803007c0c */ /* 0x000fda000bf06270 */
[----:B------:R-:W-:Y:S05]  /*0270*/  @P0 BREAK.RELIABLE B1 ;  /* 0x0000000000010942 */ /* 0x000fea0003800100 */
[----:B------:R-:W-:Y:S05]  /*0280*/  @P0 BRA `(.L_x_2198) ;  /* 0x00000000002c0947 */ /* 0x000fea0003800000 */
[----:B------:R-:W-:Y:S05]  /*0290*/  BSYNC.RELIABLE B1 ;  /* 0x0000000000017941 */ /* 0x000fea0003800100 */
.L_x_2196:
        /* <DEDUP_REMOVED lines=10> */
.L_x_2198:
[----:B------:R-:W-:Y:S05]  /*0340*/  BSYNC.RECONVERGENT B0 ;  /* 0x0000000000007941 */ /* 0x000fea0003800200 */
.L_x_2195:
[----:B------:R-:W-:Y:S05]  /*0350*/  WARPSYNC.ALL ;  /* 0x0000000000007948 */ /* 0x000fea0003800000 */
[----:B------:R-:W-:-:S13]  /*0360*/  ISETP.GE.AND P0, PT, R3, UR8, PT ;  /* 0x0000000803007c0c */ /* 0x000fda000bf06270 */
[----:B------:R-:W-:Y:S05]  /*0370*/  @P0 EXIT ;  /* 0x000000000000094d */ /* 0x000fea0003800000 */
[----:B------:R-:W0:Y:S02]  /*0380*/  LDC.64 R2, c[0x0][0x588] ;  /* 0x00016200ff027b82 */ /* 0x000e240000000a00 */
[----:B01----:R-:W2:Y:S01]  /*0390*/  LDG.E.U16 R7, desc[UR6][R2.64] ;  /* 0x0000000602077981 */ /* 0x003ea2000c1e1500 */
[----:B------:R-:W-:-:S05]  /*03a0*/  USHF.L.U32 UR4, UR5, 0x10, URZ ;  /* 0x0000001005047899 */ /* 0x000fca00080006ff */
[----:B------:R-:W0:Y:S01]  /*03b0*/  LDC.64 R4, c[0x0][0x580] ;  /* 0x00016000ff047b82 */ /* 0x000e220000000a00 */
[----:B------:R-:W-:-:S13]  /*03c0*/  FSETP.NEU.FTZ.AND P0, PT, RZ, UR4, PT ;  /* 0x00000004ff007c0b */ /* 0x000fda000bf1d000 */
[----:B------:R-:W-:-:S04]  /*03d0*/  @P0 FSET.BF.LT.FTZ.AND R0, RZ, UR4, PT ;  /* 0x00000004ff000c0a */ /* 0x000fc8000b811000 */
[----:B------:R-:W-:-:S04]  /*03e0*/  @P0 F2FP.BF16.F32.PACK_AB R0, RZ, R0 ;  /* 0x00000000ff00023e */ /* 0x000fc800000010ff */
[----:B--2---:R-:W-:-:S05]  /*03f0*/  @P0 PRMT R7, R0, 0x7610, R7 ;  /* 0x0000761000070816 */ /* 0x004fca0000000007 */
[----:B0-----:R-:W-:Y:S01]  /*0400*/  STG.E.U16 desc[UR6][R4.64], R7 ;  /* 0x0000000704007986 */ /* 0x001fe2000c101506 */
[----:B------:R-:W-:Y:S05]  /*0410*/  EXIT ;  /* 0x000000000000794d */ /* 0x000fea0003800000 */
.L_x_2194:
        /* <DEDUP_REMOVED lines=306> */
.L_x_2202:
[----:B------:R-:W0:Y:S02]  /*1740*/  LDCU.64 UR8, c[0x0][0x588] ;  /* 0x0000b100ff0877ac */ /* 0x000e240008000a00 */
[----:B0-----:R-:W-:-:S04]  /*1750*/  IADD3 R6, P0, PT, R4, UR8, RZ ;  /* 0x0000000804067c10 */ /* 0x001fc8000ff1e0ff */
[----:B------:R-:W-:Y:S01]  /*1760*/  IADD3.X R7, PT, PT, RZ, UR9, RZ, P0, !PT ;  /* 0x00000009ff077c10 */ /* 0x000fe200087fe4ff */
[----:B------:R-:W-:Y:S01]  /*1770*/  USHF.L.U32 UR10, UR5, 0x10, URZ ;  /* 0x00000010050a7899 */ /* 0x000fe200080006ff */
[----:B------:R-:W0:Y:S03]  /*1780*/  LDCU.64 UR8, c[0x0][0x580] ;  /* 0x0000b000ff0877ac */ /* 0x000e260008000a00 */
[----:B------:R-:W2:Y:S01]  /*1790*/  LDG.E.U16 R9, desc[UR6][R6.64] ;  /* 0x0000000606097981 */ /* 0x000ea2000c1e1500 */
[----:B------:R-:W-:Y:S02]  /*17a0*/  IADD3 R3, PT, PT, R3, 0x80, RZ ;  /* 0x0000008003037810 */ /* 0x000fe40007ffe0ff */
[----:B------:R-:W-:-:S13]  /*17b0*/  FSETP.NEU.FTZ.AND P1, PT, RZ, UR10, PT ;  /* 0x0000000aff007c0b */ /* 0x000fda000bf3d000 */
[----:B------:R-:W-:Y:S02]  /*17c0*/  @P1 FSET.BF.LT.FTZ.AND R8, RZ, UR10, PT ;  /* 0x0000000aff081c0a */ /* 0x000fe4000b811000 */
[----:B0-----:R-:W-:Y:S02]  /*17d0*/  IADD3 R4, P0, PT, R5, UR8, RZ ;  /* 0x0000000805047c10 */ /* 0x001fe4000ff1e0ff */
[----:B------:R-:W-:Y:S02]  /*17e0*/  @P1 F2FP.BF16.F32.PACK_AB R8, RZ, R8 ;  /* 0x00000008ff08123e */ /* 0x000fe400000010ff */
[----:B------:R-:W-:Y:S02]  /*17f0*/  IADD3.X R5, PT, PT, RZ, UR9, RZ, P0, !PT ;  /* 0x00000009ff057c10 */ /* 0x000fe400087fe4ff */
[----:B------:R-:W-:-:S13]  /*1800*/  ISETP.GE.AND P0, PT, R3, UR4, PT ;  /* 0x0000000403007c0c */ /* 0x000fda000bf06270 */
[----:B------:R-:W-:Y:S05]  /*1810*/  @P0 BREAK.RELIABLE B1 ;  /* 0x0000000000010942 */ /* 0x000fea0003800100 */
[----:B--2---:R-:W-:-:S05]  /*1820*/  @P1 PRMT R9, R8, 0x7610, R9 ;  /* 0x0000761008091816 */ /* 0x004fca0000000009 */
[----:B------:R0:W-:Y:S01]  /*1830*/  STG.E.U16 desc[UR6][R4.64], R9 ;  /* 0x0000000904007986 */ /* 0x0001e2000c101506 */
[----:B------:R-:W-:Y:S05]  /*1840*/  @P0 BRA `(.L_x_2203) ;  /* 0x0000002400d00947 */ /* 0x000fea0003800000 */
[----:B------:R-:W1:Y:S01]  /*1850*/  LDCU.64 UR8, c[0x0][0x390] ;  /* 0x00007200ff0877ac */ /* 0x000e620008000a00 */
[----:B0-----:R-:W-:Y:S01]  /*1860*/  MOV R5, R3 ;  /* 0x0000000300057202 */ /* 0x001fe20000000f00 */
[----:B------:R-:W-:Y:S01]  /*1870*/  IMAD.MOV.U32 R4, RZ, RZ, RZ ;  /* 0x000000ffff047224 */ /* 0x000fe200078e00ff */
[----:B------:R-:W-:Y:S01]  /*1880*/  ISETP.NE.AND P0, PT, R2, RZ, PT ;  /* 0x000000ff0200720c */ /* 0x000fe20003f05270 */
[----:B------:R-:W0:Y:S01]  /*1890*/  LDCU UR10, c[0x0][0x38c] ;  /* 0x00007180ff0a77ac */ /* 0x000e220008000800 */
[----:B------:R-:W2:Y:S01]  /*18a0*/  LDCU.64 UR12, c[0x0][0x4b8] ;  /* 0x00009700ff0c77ac */ /* 0x000ea20008000a00 */
[----:B-1----:R-:W-:-:S05]  /*18b0*/  IMAD.HI.U32 R6, R3, UR8, R4 ;  /* 0x0000000803067c27 */ /* 0x002fca000f8e0004 */
[----:B------:R-:W-:-:S04]  /*18c0*/  SHF.R.U32.HI R7, RZ, UR9, R6 ;  /* 0x00000009ff077c19 */ /* 0x000fc80008011606 */
[----:B------:R-:W-:-:S05]  /*18d0*/  IADD3 R4, PT, PT, -R7, RZ, RZ ;  /* 0x000000ff07047210 */ /* 0x000fca0007ffe1ff */
[----:B0-----:R-:W-:-:S04]  /*18e0*/  IMAD R4, R4, UR10, R3 ;  /* 0x0000000a04047c24 */ /* 0x001fc8000f8e0203 */
        /* <DEDUP_REMOVED lines=276> */
[----:B------:R-:W-:-:S05]  /*2a30*/  @P0 MOV R10, RZ ;  /* 0x000000ff000a0202 */ /* 0x000fca0000000f00 */
[----:B------:R-:W3:Y:S01]  /*2a40*/  @P0 LDC.64 R8, c[0x0][0x578] ;  /* 0x00015e00ff080b82 */ /* 0x000ee20000000a00 */
[--C-:B------:R-:W-:Y:S02]  /*2a50*/  IMAD.MOV R13, RZ, RZ, -R11.reuse ;  /* 0x000000ffff0d7224 */ /* 0x100fe400078e0a0b */
        /* <DEDUP_REMOVED lines=9> */
.L_x_2204:
[----:B------:R-:W0:Y:S01]  /*2af0*/  LDCU.64 UR8, c[0x0][0x588] ;  /* 0x0000b100ff0877ac */ /* 0x000e220008000a00 */
[----:B------:R-:W1:Y:S01]  /*2b00*/  LDCU.64 UR10, c[0x0][0x580] ;  /* 0x0000b000ff0a77ac */ /* 0x000e620008000a00 */
[----:B0-----:R-:W-:-:S04]  /*2b10*/  IADD3 R6, P0, PT, R4, UR8, RZ ;  /* 0x0000000804067c10 */ /* 0x001fc8000ff1e0ff */
[----:B------:R-:W-:-:S05]  /*2b20*/  IADD3.X R7, PT, PT, RZ, UR9, RZ, P0, !PT ;  /* 0x00000009ff077c10 */ /* 0x000fca00087fe4ff */
[----:B------:R-:W2:Y:S01]  /*2b30*/  LDG.E.U16 R9, desc[UR6][R6.64] ;  /* 0x0000000606097981 */ /* 0x000ea2000c1e1500 */
[----:B------:R-:W-:Y:S01]  /*2b40*/  USHF.L.U32 UR8, UR5, 0x10, URZ ;  /* 0x0000001005087899 */ /* 0x000fe200080006ff */
[----:B-1----:R-:W-:Y:S02]  /*2b50*/  IADD3 R4, P0, PT, R5, UR10, RZ ;  /* 0x0000000a05047c10 */ /* 0x002fe4000ff1e0ff */
[----:B------:R-:W-:Y:S02]  /*2b60*/  IADD3 R3, PT, PT, R3, 0x80, RZ ;  /* 0x0000008003037810 */ /* 0x000fe40007ffe0ff */
[----:B------:R-:W-:Y:S02]  /*2b70*/  IADD3.X R5, PT, PT, RZ, UR11, RZ, P0, !PT ;  /* 0x0000000bff057c10 */ /* 0x000fe400087fe4ff */
[----:B------:R-:W-:-:S13]  /*2b80*/  FSETP.NEU.FTZ.AND P1, PT, RZ, UR8, PT ;  /* 0x00000008ff007c0b */ /* 0x000fda000bf3d000 */
[----:B------:R-:W-:-:S04]  /*2b90*/  @P1 FSET.BF.LT.FTZ.AND R8, RZ, UR8, PT ;  /* 0x00000008ff081c0a */ /* 0x000fc8000b811000 */
[----:B------:R-:W-:-:S04]  /*2ba0*/  @P1 F2FP.BF16.F32.PACK_AB R8, RZ, R8 ;  /* 0x00000008ff08123e */ /* 0x000fc800000010ff */
[----:B--2---:R-:W-:-:S05]  /*2bb0*/  @P1 PRMT R9, R8, 0x7610, R9 ;  /* 0x0000761008091816 */ /* 0x004fca0000000009 */
[----:B------:R0:W-:Y:S02]  /*2bc0*/  STG.E.U16 desc[UR6][R4.64], R9 ;  /* 0x0000000904007986 */ /* 0x0001e4000c101506 */
.L_x_2201:
[----:B------:R-:W-:-:S13]  /*2bd0*/  ISETP.GE.AND P0, PT, R3, UR4, PT ;  /* 0x0000000403007c0c */ /* 0x000fda000bf06270 */
[----:B------:R-:W-:Y:S05]  /*2be0*/  @P0 BREAK.RELIABLE B1 ;  /* 0x0000000000010942 */ /* 0x000fea0003800100 */
[----:B------:R-:W-:Y:S05]  /*2bf0*/  @P0 BRA `(.L_x_2203) ;  /* 0x0000001000e40947 */ /* 0x000fea0003800000 */
[----:B------:R-:W-:Y:S05]  /*2c00*/  BSYNC.RELIABLE B1 ;  /* 0x0000000000017941 */ /* 0x000fea0003800100 */
.L_x_2200:
[----:B------:R-:W1:Y:S01]  /*2c10*/  LDCU.64 UR8, c[0x0][0x390] ;  /* 0x00007200ff0877ac */ /* 0x000e620008000a00 */
[----:B0-----:R-:W-:Y:S02]  /*2c20*/  MOV R4, RZ ;  /* 0x000000ff00047202 */ /* 0x001fe40000000f00 */
[----:B------:R-:W-:Y:S01]  /*2c30*/  MOV R5, R3 ;  /* 0x0000000300057202 */ /* 0x000fe20000000f00 */
[----:B------:R-:W0:Y:S01]  /*2c40*/  LDCU UR10, c[0x0][0x38c] ;  /* 0x00007180ff0a77ac */ /* 0x000e220008000800 */
[----:B------:R-:W-:Y:S01]  /*2c50*/  ISETP.NE.AND P0, PT, R2, RZ, PT ;  /* 0x000000ff0200720c */ /* 0x000fe20003f05270 */
[----:B------:R-:W2:Y:S01]  /*2c60*/  LDCU.64 UR12, c[0x0][0x4b8] ;  /* 0x00009700ff0c77ac */ /* 0x000ea20008000a00 */
[----:B-1----:R-:W-:-:S05]  /*2c70*/  IMAD.HI.U32 R6, R3, UR8, R4 ;  /* 0x0000000803067c27 */ /* 0x002fca000f8e0004 */
[----:B------:R-:W-:-:S05]  /*2c80*/  SHF.R.U32.HI R7, RZ, UR9, R6 ;  /* 0x00000009ff077c19 */ /* 0x000fca0008011606 */
[----:B------:R-:W-:-:S04]  /*2c90*/  IMAD.MOV R4, RZ, RZ, -R7 ;  /* 0x000000ffff047224 */ /* 0x000fc800078e0a07 */
        /* <DEDUP_REMOVED lines=289> */
.L_x_2205:
[----:B------:R-:W0:Y:S01]  /*3eb0*/  LDCU.64 UR8, c[0x0][0x588] ;  /* 0x0000b100ff0877ac */ /* 0x000e220008000a00 */
[----:B------:R-:W1:Y:S01]  /*3ec0*/  LDCU.64 UR10, c[0x0][0x580] ;  /* 0x0000b000ff0a77ac */ /* 0x000e620008000a00 */
[----:B0-----:R-:W-:-:S05]  /*3ed0*/  IADD3 R6, P0, PT, R4, UR8, RZ ;  /* 0x0000000804067c10 */ /* 0x001fca000ff1e0ff */
[----:B------:R-:W-:-:S05]  /*3ee0*/  IMAD.X R7, RZ, RZ, UR9, P0 ;  /* 0x00000009ff077e24 */ /* 0x000fca00080e06ff */
        /* <DEDUP_REMOVED lines=10> */
.L_x_2203:
[----:B------:R-:W-:Y:S05]  /*3f90*/  BSYNC.RECONVERGENT B0 ;  /* 0x0000000000007941 */ /* 0x000fea0003800200 */
.L_x_2199:
[----:B------:R-:W-:Y:S05]  /*3fa0*/  WARPSYNC.ALL ;  /* 0x0000000000007948 */ /* 0x000fea0003800000 */
[----:B------:R-:W-:-:S13]  /*3fb0*/  ISETP.GE.AND P0, PT, R3, UR4, PT ;  /* 0x0000000403007c0c */ /* 0x000fda000bf06270 */
[----:B------:R-:W-:Y:S05]  /*3fc0*/  @P0 EXIT ;  /* 0x000000000000094d */ /* 0x000fea0003800000 */
[----:B------:R-:W2:Y:S01]  /*3fd0*/  LDCU.64 UR8, c[0x0][0x390] ;  /* 0x00007200ff0877ac */ /* 0x000ea20008000a00 */
[----:B01----:R-:W-:Y:S02]  /*3fe0*/  MOV R4, RZ ;  /* 0x000000ff00047202 */ /* 0x003fe40000000f00 */
[----:B------:R-:W-:Y:S01]  /*3ff0*/  MOV R5, R3 ;  /* 0x0000000300057202 */ /* 0x000fe20000000f00 */
[----:B------:R-:W0:Y:S01]  /*4000*/  LDCU UR4, c[0x0][0x38c] ;  /* 0x00007180ff0477ac */ /* 0x000e220008000800 */
[----:B------:R-:W-:Y:S01]  /*4010*/  ISETP.NE.AND P0, PT, R2, RZ, PT ;  /* 0x000000ff0200720c */ /* 0x000fe20003f05270 */
[----:B------:R-:W1:Y:S01]  /*4020*/  LDCU.64 UR10, c[0x0][0x4b8] ;  /* 0x00009700ff0a77ac */ /* 0x000e620008000a00 */
[----:B--2---:R-:W-:-:S05]  /*4030*/  IMAD.HI.U32 R4, R3, UR8, R4 ;  /* 0x0000000803047c27 */ /* 0x004fca000f8e0004 */
[----:B------:R-:W-:-:S04]  /*4040*/  SHF.R.U32.HI R5, RZ, UR9, R4 ;  /* 0x00000009ff057c19 */ /* 0x000fc80008011604 */
[----:B------:R-:W-:-:S05]  /*4050*/  IADD3 R6, PT, PT, -R5, RZ, RZ ;  /* 0x000000ff05067210 */ /* 0x000fca0007ffe1ff */
[----:B0-----:R-:W-:-:S04]  /*4060*/  IMAD R2, R6, UR4, R3 ;  /* 0x0000000406027c24 */ /* 0x001fc8000f8e0203 */
[C---:B-1----:R-:W-:Y:S02]  /*4070*/  IMAD R3, R2.reuse, UR10, RZ ;  /* 0x0000000a02037c24 */ /* 0x042fe4000f8e02ff */
        /* <DEDUP_REMOVED lines=269> */
[----:B------:R-:W1:Y:S01]  /*5150*/  LDCU UR4, c[0x0][0x4a8] ;  /* 0x00009500ff0477ac */ /* 0x000e620008000800 */
[----:B------:R-:W2:Y:S09]  /*5160*/  LDCU.64 UR10, c[0x0][0x570] ;  /* 0x0000ae00ff0a77ac */ /* 0x000eb20008000a00 */
[----:B------:R-:W3:Y:S01]  /*5170*/  @P0 LDC.64 R8, c[0x0][0x4b0] ;  /* 0x00012c00ff080b82 */ /* 0x000ee20000000a00 */
[----:B0-----:R-:W-:-:S07]  /*5180*/  IMAD.HI.U32 R6, R5, UR9, R4 ;  /* 0x0000000905067c27 */ /* 0x001fce000f8e0004 */
[----:B------:R-:W0:Y:S01]  /*5190*/  @P0 LDC R11, c[0x0][0x4ac] ;  /* 0x00012b00ff0b0b82 */ /* 0x000e220000000800 */
[----:B-1----:R-:W-:Y:S02]  /*51a0*/  SHF.R.U32.HI R7, RZ, UR4, R6 ;  /* 0x00000004ff077c19 */ /* 0x002fe40008011606 */
[----:B------:R-:W-:Y:S02]  /*51b0*/  @P0 MOV R6, RZ ;  /* 0x000000ff00060202 */ /* 0x000fe40000000f00 */
[----:B------:R-:W-:-:S03]  /*51c0*/  IADD3 R4, PT, PT, -R7, RZ, RZ ;  /* 0x000000ff07047210 */ /* 0x000fc60007ffe1ff */
[----:B------:R-:W1:Y:S02]  /*51d0*/  @P0 LDC.64 R12, c[0x0][0x578] ;  /* 0x00015e00ff0c0b82 */ /* 0x000e640000000a00 */
[----:B------:R-:W-:Y:S02]  /*51e0*/  IMAD R4, R4, UR8, R5 ;  /* 0x0000000804047c24 */ /* 0x000fe4000f8e0205 */
[----:B---3--:R-:W-:-:S04]  /*51f0*/  @P0 IMAD.HI.U32 R0, R7, R8, R6 ;  /* 0x0000000807000227 */ /* 0x008fc800078e0006 */
[C---:B--2---:R-:W-:Y:S01]  /*5200*/  IMAD R3, R4.reuse, UR10, R3 ;  /* 0x0000000a04037c24 */ /* 0x044fe2000f8e0203 */
[----:B------:R-:W-:Y:S01]  /*5210*/  @P0 SHF.R.U32.HI R0, RZ, R9, R0 ;  /* 0x00000009ff000219 */ /* 0x000fe20000011600 */
[----:B------:R-:W-:-:S03]  /*5220*/  IMAD R2, R4, UR11, R2 ;  /* 0x0000000b04027c24 */ /* 0x000fc6000f8e0202 */
[----:B------:R-:W-:-:S05]  /*5230*/  @P0 IADD3 R6, PT, PT, -R0, RZ, RZ ;  /* 0x000000ff00060210 */ /* 0x000fca0007ffe1ff */
[----:B0-----:R-:W-:-:S04]  /*5240*/  @P0 IMAD R6, R11, R6, R7 ;  /* 0x000000060b060224 */ /* 0x001fc800078e0207 */
[C---:B-1----:R-:W-:Y:S02]  /*5250*/  @P0 IMAD R3, R6.reuse, R12, R3 ;  /* 0x0000000c06030224 */ /* 0x042fe400078e0203 */
[----:B------:R-:W-:-:S07]  /*5260*/  @P0 IMAD R2, R6, R13, R2 ;  /* 0x0000000d06020224 */ /* 0x000fce00078e0202 */
.L_x_2206:
[----:B------:R-:W0:Y:S02]  /*5270*/  LDCU.128 UR8, c[0x0][0x580] ;  /* 0x0000b000ff0877ac */ /* 0x000e240008000c00 */
[----:B0-----:R-:W-:-:S04]  /*5280*/  IADD3 R4, P0, PT, R2, UR10, RZ ;  /* 0x0000000a02047c10 */ /* 0x001fc8000ff1e0ff */
[----:B------:R-:W-:-:S05]  /*5290*/  IADD3.X R5, PT, PT, RZ, UR11, RZ, P0, !PT ;  /* 0x0000000bff057c10 */ /* 0x000fca00087fe4ff */
[----:B------:R-:W2:Y:S01]  /*52a0*/  LDG.E.U16 R7, desc[UR6][R4.64] ;  /* 0x0000000604077981 */ /* 0x000ea2000c1e1500 */
[----:B------:R-:W-:Y:S01]  /*52b0*/  USHF.L.U32 UR4, UR5, 0x10, URZ ;  /* 0x0000001005047899 */ /* 0x000fe200080006ff */
[----:B------:R-:W-:-:S04]  /*52c0*/  IADD3 R2, P0, PT, R3, UR8, RZ ;  /* 0x0000000803027c10 */ /* 0x000fc8000ff1e0ff */
[----:B------:R-:W-:Y:S02]  /*52d0*/  IADD3.X R3, PT, PT, RZ, UR9, RZ, P0, !PT ;  /* 0x00000009ff037c10 */ /* 0x000fe400087fe4ff */
[----:B------:R-:W-:-:S13]  /*52e0*/  FSETP.NEU.FTZ.AND P1, PT, RZ, UR4, PT ;  /* 0x00000004ff007c0b */ /* 0x000fda000bf3d000 */
[----:B------:R-:W-:-:S04]  /*52f0*/  @P1 FSET.BF.LT.FTZ.AND R0, RZ, UR4, PT ;  /* 0x00000004ff001c0a */ /* 0x000fc8000b811000 */
[----:B------:R-:W-:-:S04]  /*5300*/  @P1 F2FP.BF16.F32.PACK_AB R0, RZ, R0 ;  /* 0x00000000ff00123e */ /* 0x000fc800000010ff */
[----:B--2---:R-:W-:-:S05]  /*5310*/  @P1 PRMT R7, R0, 0x7610, R7 ;  /* 0x0000761000071816 */ /* 0x004fca0000000007 */
[----:B------:R-:W-:Y:S01]  /*5320*/  STG.E.U16 desc[UR6][R2.64], R7 ;  /* 0x0000000702007986 */ /* 0x000fe2000c101506 */
[----:B------:R-:W-:Y:S05]  /*5330*/  EXIT ;  /* 0x000000000000794d */ /* 0x000fea0003800000 */
.L_x_2207:
        /* <DEDUP_REMOVED lines=12> */
.L_x_32325:


//--------------------- .text._ZN2at6native27unrolled_elementwise_kernelINS0_13AUnaryFunctorIN3c108BFloat16ES4_S4_ZZZNS0_21heaviside_kernel_cudaERNS_18TensorIteratorBaseEENKUlvE_clEvENKUlvE8_clEvEUlS4_S4_E_EESt5arrayIPcLm2EELi4E23TrivialOffsetCalculatorILi1EjESF_NS0_6memory15LoadWithoutCastENSG_16StoreWithoutCastEEEviT_T0_T2_T3_T4_T5_ --------------------------
	.section	.text._ZN2at6native27unrolled_elementwise_kernelINS0_13AUnaryFunctorIN3c108BFloat16ES4_S4_ZZZNS0_21heaviside_kernel_cudaERNS_18TensorIteratorBaseEENKUlvE_clEvENKUlvE8_clEvEUlS4_S4_E_EESt5arrayIPcLm2EELi4E23TrivialOffsetCalculatorILi1EjESF_NS0_6memory15LoadWithoutCastENSG_16StoreWithoutCastEEEviT_T0_T2_T3_T4_T5_,"ax",@progbits
	.align	128
        .global         _ZN2at6native27unrolled_elementwise_kernelINS0_13AUnaryFunctorIN3c108BFloat16ES4_S4_ZZZNS0_21heaviside_kernel_cudaERNS_18TensorIteratorBaseEENKUlvE_clEvENKUlvE8_clEvEUlS4_S4_E_EESt5arrayIPcLm2EELi4E23TrivialOffsetCalculatorILi1EjESF_NS0_6memory15LoadWithoutCastENSG_16StoreWithoutCastEEEviT_T0_T2_T3_T4_T5_
        .type           _ZN2at6native27unrolled_elementwise_kernelINS0_13AUnaryFunctorIN3c108BFloat16ES4_S4_ZZZNS0_21heaviside_kernel_cudaERNS_18TensorIteratorBaseEENKUlvE_clEvENKUlvE8_clEvEUlS4_S4_E_EESt5arrayIPcLm2EELi4E23TrivialOffsetCalculatorILi1EjESF_NS0_6memory15LoadWithoutCastENSG_16StoreWithoutCastEEEviT_T0_T2_T3_T4_T5_,@function
        .size           _ZN2at6native27unrolled_elementwise_kernelINS0_13AUnaryFunctorIN3c108BFloat16ES4_S4_ZZZNS0_21heaviside_kernel_cudaERNS_18TensorIteratorBaseEENKUlvE_clEvENKUlvE8_clEvEUlS4_S4_E_EESt5arrayIPcLm2EELi4E23TrivialOffsetCalculatorILi1EjESF_NS0_6memory15LoadWithoutCastENSG_16StoreWithoutCastEEEviT_T0_T2_T3_T4_T5_,(.L_x_32326 - _ZN2at6native27unrolled_elementwise_kernelINS0_13AUnaryFunctorIN3c108BFloat16ES4_S4_ZZZNS0_21heaviside_kernel_cudaERNS_18TensorIteratorBaseEENKUlvE_clEvENKUlvE8_clEvEUlS4_S4_E_EESt5arrayIPcLm2EELi4E23TrivialOffsetCalculatorILi1EjESF_NS0_6memory15LoadWithoutCastENSG_16StoreWithoutCastEEEviT_T0_T2_T3_T4_T5_)
        .other          _ZN2at6native27unrolled_elementwise_kernelINS0_13AUnaryFunctorIN3c108BFloat16ES4_S4_ZZZNS0_21heaviside_kernel_cudaERNS_18TensorIteratorBaseEENKUlvE_clEvENKUlvE8_clEvEUlS4_S4_E_EESt5arrayIPcLm2EELi4E23TrivialOffsetCalculatorILi1EjESF_NS0_6memory15LoadWithoutCastENSG_16StoreWithoutCastEEEviT_T0_T2_T3_T4_T5_,@"STO_CUDA_ENTRY STV_DEFAULT"
_ZN2at6native27unrolled_elementwise_kernelINS0_13AUnaryFunctorIN3c108BFloat16ES4_S4_ZZZNS0_21heaviside_kernel_cudaERNS_18TensorIteratorBaseEENKUlvE_clEvENKUlvE8_clEvEUlS4_S4_E_EESt5arrayIPcLm2EELi4E23TrivialOffsetCalculatorILi1EjESF_NS0_6memory15LoadWithoutCastENSG_16StoreWithoutCastEEEviT_T0_T2_T3_T4_T5_:
.text._ZN2at6native27unrolled_elementwise_kernelINS0_13AUnaryFunctorIN3c108BFloat16ES4_S4_ZZZNS0_21heaviside_kernel_cudaERNS_18TensorIteratorBaseEENKUlvE_clEvENKUlvE8_clEvEUlS4_S4_E_EESt5arrayIPcLm2EELi4E23TrivialOffsetCalculatorILi1EjESF_NS0_6memory15LoadWithoutCastENSG_16StoreWithoutCastEEEviT_T0_T2_T3_T4_T5_:
        /* <DEDUP_REMOVED lines=8> */
[----:B------:R-:W-:Y:S01]  /*0080*/  @!P0 VIADD R13, R3, 0x80 ;  /* 0x00000080030d8836 */ /* 0x000fe20000000000 */
[----:B------:R-:W0:Y:S01]  /*0090*/  @!P0 LDC.64 R4, c[0x0][0x390] ;  /* 0x0000e400ff048b82 */ /* 0x000e220000000a00 */
[----:B------:R-:W-:-:S03]  /*00a0*/  @!P0 IMAD R15, R0, 0x200, R3 ;  /* 0x00000200000f8824 */ /* 0x000fc600078e0203 */
[----:B------:R-:W-:-:S13]  /*00b0*/  ISETP.GE.AND P1, PT, R13, R2, PT ;  /* 0x000000020d00720c */ /* 0x000fda0003f26270 */
[----:B------:R-:W-:Y:S01]  /*00c0*/  @!P1 IMAD R17, R0, 0x200, R13 ;  /* 0x0000020000119824 */ /* 0x000fe200078e020d */
[----:B------:R-:W2:Y:S01]  /*00d0*/  @!P1 LDC.64 R8, c[0x0][0x390] ;  /* 0x0000e400ff089b82 */ /* 0x000ea20000000a00 */
[----:B------:R-:W-:-:S05]  /*00e0*/  @!P1 VIADD R13, R13, 0x80 ;  /* 0x000000800d0d9836 */ /* 0x000fca0000000000 */
[----:B------:R-:W-:Y:S01]  /*00f0*/  ISETP.GE.AND P3, PT, R13, R2, PT ;  /* 0x000000020d00720c */ /* 0x000fe20003f66270 */
[----:B0-----:R-:W-:-:S12]  /*0100*/  @!P0 IMAD.WIDE.U32 R4, R15, 0x2, R4 ;  /* 0x000000020f048825 */ /* 0x001fd800078e0004 */
[----:B------:R-:W0:Y:S01]  /*0110*/  @!P3 LDC.64 R10, c[0x0][0x390] ;  /* 0x0000e400ff0abb82 */ /* 0x000e220000000a00 */
[----:B------:R-:W-:Y:S02]  /*0120*/  @!P3 IMAD R19, R0, 0x200, R13 ;  /* 0x000002000013b824 */ /* 0x000fe400078e020d */
[----:B------:R-:W-:Y:S02]  /*0130*/  @!P3 VIADD R13, R13, 0x80 ;  /* 0x000000800d0db836 */ /* 0x000fe40000000000 */
[----:B--2---:R-:W-:-:S03]  /*0140*/  @!P1 IMAD.WIDE.U32 R8, R17, 0x2, R8 ;  /* 0x0000000211089825 */ /* 0x004fc600078e0008 */
[----:B------:R-:W-:-:S13]  /*0150*/  ISETP.GE.AND P2, PT, R13, R2, PT ;  /* 0x000000020d00720c */ /* 0x000fda0003f46270 */
[----:B------:R-:W2:Y:S01]  /*0160*/  @!P2 LDC.64 R6, c[0x0][0x390] ;  /* 0x0000e400ff06ab82 */ /* 0x000ea20000000a00 */
[----:B------:R-:W-:Y:S02]  /*0170*/  @!P2 IMAD R13, R0, 0x200, R13 ;  /* 0x00000200000da824 */ /* 0x000fe400078e020d */
[--C-:B0-----:R-:W-:Y:S01]  /*0180*/  @!P3 IMAD.WIDE.U32 R16, R19, 0x2, R10.reuse ;  /* 0x000000021310b825 */ /* 0x101fe200078e000a */
[----:B------:R-:W-:Y:S02]  /*0190*/  PRMT R11, RZ, 0x7610, R11 ;  /* 0x00007610ff0b7816 */ /* 0x000fe4000000000b */
[----:B------:R-:W-:-:S04]  /*01a0*/  PRMT R10, RZ, 0x7610, R10 ;  /* 0x00007610ff0a7816 */ /* 0x000fc8000000000a */
[----:B-1----:R0:W5:Y:S01]  /*01b0*/  @!P0 LDG.E.U16 R11, desc[UR6][R4.64] ;  /* 0x00000006040b8981 */ /* 0x002162000c1e1500 */
[C---:B------:R-:W-:Y:S01]  /*01c0*/  ISETP.GE.AND P0, PT, R3.reuse, R2, PT ;  /* 0x000000020300720c */ /* 0x040fe20003f06270 */
[C---:B------:R-:W-:Y:S02]  /*01d0*/  VIADD R23, R3.reuse, 0x80 ;  /* 0x0000008003177836 */ /* 0x040fe40000000000 */
[C---:B------:R-:W-:Y:S01]  /*01e0*/  VIADD R19, R3.reuse, 0x100 ;  /* 0x0000010003137836 */ /* 0x040fe20000000000 */
[----:B------:R-:W1:Y:S01]  /*01f0*/  LDCU.U16 UR5, c[0x0][0x386] ;  /* 0x000070c0ff0577ac */ /* 0x000e620008000400 */
[----:B------:R-:W-:Y:S01]  /*0200*/  VIADD R21, R3, 0x180 ;  /* 0x0000018003157836 */ /* 0x000fe20000000000 */
[----:B------:R-:W-:Y:S01]  /*0210*/  BSSY.RECONVERGENT B0, `(.L_x_2208) ;  /* 0x0000015000007945 */ /* 0x000fe20003800200 */
[----:B------:R3:W5:Y:S06]  /*0220*/  @!P3 LDG.E.U16 R10, desc[UR6][R16.64] ;  /* 0x00000006100ab981 */ /* 0x00076c000c1e1500 */
[----:B------:R-:W0:Y:S01]  /*0230*/  @!P0 LDC.64 R14, c[0x0][0x388] ;  /* 0x0000e200ff0e8b82 */ /* 0x000e220000000a00 */
[----:B--2---:R-:W-:Y:S01]  /*0240*/  @!P2 IMAD.WIDE.U32 R12, R13, 0x2, R6 ;  /* 0x000000020d0ca825 */ /* 0x004fe200078e0006 */
[----:B------:R-:W-:-:S02]  /*0250*/  PRMT R7, RZ, 0x7610, R7 ;  /* 0x00007610ff077816 */ /* 0x000fc40000000007 */
[----:B------:R-:W-:Y:S01]  /*0260*/  PRMT R6, RZ, 0x7610, R6 ;  /* 0x00007610ff067816 */ /* 0x000fe20000000006 */
[----:B------:R-:W-:Y:S02]  /*0270*/  @!P0 IMAD R25, R0, 0x200, R3 ;  /* 0x0000020000198824 */ /* 0x000fe400078e0203 */
[----:B------:R-:W-:Y:S01]  /*0280*/  @!P0 IMAD.MOV.U32 R3, RZ, RZ, R23 ;  /* 0x000000ffff038224 */ /* 0x000fe200078e0017 */
[----:B------:R3:W5:Y:S01]  /*0290*/  @!P1 LDG.E.U16 R7, desc[UR6][R8.64] ;  /* 0x0000000608079981 */ /* 0x000762000c1e1500 */
[-C--:B------:R-:W-:Y:S02]  /*02a0*/  ISETP.GE.AND P5, PT, R23, R2.reuse, PT ;  /* 0x000000021700720c */ /* 0x080fe40003fa6270 */
[-C--:B------:R-:W-:Y:S01]  /*02b0*/  ISETP.GE.AND P1, PT, R19, R2.reuse, PT ;  /* 0x000000021300720c */ /* 0x080fe20003f26270 */
[----:B------:R3:W5:Y:S01]  /*02c0*/  @!P2 LDG.E.U16 R6, desc[UR6][R12.64] ;  /* 0x000000060c06a981 */ /* 0x000762000c1e1500 */
[-C--:B------:R-:W-:Y:S02]  /*02d0*/  ISETP.GE.AND P2, PT, R21, R2.reuse, PT ;  /* 0x000000021500720c */ /* 0x080fe40003f46270 */
[----:B------:R-:W-:Y:S01]  /*02e0*/  ISETP.GE.AND P3, PT, R3, R2, PT ;  /* 0x000000020300720c */ /* 0x000fe20003f66270 */
[----:B0-----:R-:W-:Y:S01]  /*02f0*/  @!P0 IMAD.WIDE.U32 R4, R25, 0x2, R14 ;  /* 0x0000000219048825 */ /* 0x001fe200078e000e */
[----:B-1-3--:R-:W-:Y:S11]  /*0300*/  @P0 BRA `(.L_x_2209) ;  /* 0x0000000000140947 */ /* 0x00aff60003800000 */
[----:B------:R-:W-:-:S06]  /*0310*/  USHF.L.U32 UR4, UR5, 0x10, URZ ;  /* 0x0000001005047899 */ /* 0x000fcc00080006ff */
[----:B------:R-:W-:-:S13]  /*0320*/  FSETP.NEU.FTZ.AND P4, PT, RZ, UR4, PT ;  /* 0x00000004ff007c0b */ /* 0x000fda000bf9d000 */
[----:B------:R-:W-:-:S04]  /*0330*/  @P4 FSET.BF.LT.FTZ.AND R8, RZ, UR4, PT ;  /* 0x00000004ff084c0a */ /* 0x000fc8000b811000 */
[----:B------:R-:W-:-:S04]  /*0340*/  @P4 F2FP.BF16.F32.PACK_AB R8, RZ, R8 ;  /* 0x00000008ff08423e */ /* 0x000fc800000010ff */
[----:B-----5:R-:W-:-:S07]  /*0350*/  @P4 PRMT R11, R8, 0x7610, R11 ;  /* 0x00007610080b4816 */ /* 0x020fce000000000b */
.L_x_2209:
[----:B------:R-:W-:Y:S05]  /*0360*/  BSYNC.RECONVERGENT B0 ;  /* 0x0000000000007941 */ /* 0x000fea0003800200 */
.L_x_2208:
[----:B------:R-:W-:Y:S04]  /*0370*/  BSSY.RECONVERGENT B0, `(.L_x_2210) ;  /* 0x0000007000007945 */ /* 0x000fe80003800200 */
[----:B------:R-:W-:Y:S05]  /*0380*/  @P5 BRA `(.L_x_2211) ;  /* 0x0000000000145947 */ /* 0x000fea0003800000 */
[----:B------:R-:W-:-:S06]  /*0390*/  USHF.L.U32 UR4, UR5, 0x10, URZ ;  /* 0x0000001005047899 */ /* 0x000fcc00080006ff */
[----:B------:R-:W-:-:S13]  /*03a0*/  FSETP.NEU.FTZ.AND P4, PT, RZ, UR4, PT ;  /* 0x00000004ff007c0b */ /* 0x000fda000bf9d000 */
[----:B------:R-:W-:-:S04]  /*03b0*/  @P4 FSET.BF.LT.FTZ.AND R8, RZ, UR4, PT ;  /* 0x00000004ff084c0a */ /* 0x000fc8000b811000 */
[----:B------:R-:W-:-:S04]  /*03c0*/  @P4 F2FP.BF16.F32.PACK_AB R8, RZ, R8 ;  /* 0x00000008ff08423e */ /* 0x000fc800000010ff */
[----:B-----5:R-:W-:-:S07]  /*03d0*/  @P4 PRMT R7, R8, 0x7610, R7 ;  /* 0x0000761008074816 */ /* 0x020fce0000000007 */
.L_x_2211:
[----:B------:R-:W-:Y:S05]  /*03e0*/  BSYNC.RECONVERGENT B0 ;  /* 0x0000000000007941 */ /* 0x000fea0003800200 */
.L_x_2210:
[----:B------:R-:W-:Y:S04]  /*03f0*/  BSSY.RECONVERGENT B0, `(.L_x_2212) ;  /* 0x0000007000007945 */ /* 0x000fe80003800200 */
[----:B------:R-:W-:Y:S05]  /*0400*/  @P1 BRA `(.L_x_2213) ;  /* 0x0000000000141947 */ /* 0x000fea0003800000 */
[----:B------:R-:W-:-:S06]  /*0410*/  USHF.L.U32 UR4, UR5, 0x10, URZ ;  /* 0x0000001005047899 */ /* 0x000fcc00080006ff */
[----:B------:R-:W-:-:S13]  /*0420*/  FSETP.NEU.FTZ.AND P1, PT, RZ, UR4, PT ;  /* 0x00000004ff007c0b */ /* 0x000fda000bf3d000 */
[----:B------:R-:W-:-:S04]  /*0430*/  @P1 FSET.BF.LT.FTZ.AND R8, RZ, UR4, PT ;  /* 0x00000004ff081c0a */ /* 0x000fc8000b811000 */
[----:B------:R-:W-:-:S04]  /*0440*/  @P1 F2FP.BF16.F32.PACK_AB R8, RZ, R8 ;  /* 0x00000008ff08123e */ /* 0x000fc800000010ff */
[----:B-----5:R-:W-:-:S07]  /*0450*/  @P1 PRMT R10, R8, 0x7610, R10 ;  /* 0x00007610080a1816 */ /* 0x020fce000000000a */
.L_x_2213:
[----:B------:R-:W-:Y:S05]  /*0460*/  BSYNC.RECONVERGENT B0 ;  /* 0x0000000000007941 */ /* 0x000fea0003800200 */
.L_x_2212:
[----:B------:R-:W-:Y:S04]  /*0470*/  BSSY.RECONVERGENT B0, `(.L_x_2214) ;  /* 0x0000007000007945 */ /* 0x000fe80003800200 */
[----:B------:R-:W-:Y:S05]  /*0480*/  @P2 BRA `(.L_x_2215) ;  /* 0x0000000000142947 */ /* 0x000fea0003800000 */
[----:B------:R-:W-:-:S06]  /*0490*/  USHF.L.U32 UR4, UR5, 0x10, URZ ;  /* 0x0000001005047899 */ /* 0x000fcc00080006ff */
[----:B------:R-:W-:-:S13]  /*04a0*/  FSETP.NEU.FTZ.AND P1, PT, RZ, UR4, PT ;  /* 0x00000004ff007c0b */ /* 0x000fda000bf3d000 */
[----:B------:R-:W-:-:S04]  /*04b0*/  @P1 FSET.BF.LT.FTZ.AND R8, RZ, UR4, PT ;  /* 0x00000004ff081c0a */ /* 0x000fc8000b811000 */
[----:B------:R-:W-:-:S04]  /*04c0*/  @P1 F2FP.BF16.F32.PACK_AB R8, RZ, R8 ;  /* 0x00000008ff08123e */ /* 0x000fc800000010ff */
[----:B-----5:R-:W-:-:S07]  /*04d0*/  @P1 PRMT R6, R8, 0x7610, R6 ;  /* 0x0000761008061816 */ /* 0x020fce0000000006 */
.L_x_2215:
[----:B------:R-:W-:Y:S05]  /*04e0*/  BSYNC.RECONVERGENT B0 ;  /* 0x0000000000007941 */ /* 0x000fea0003800200 */
.L_x_2214:
        /* <DEDUP_REMOVED lines=13> */
.L_x_2217:
[----:B------:R-:W-:Y:S05]  /*05c0*/  BSYNC.RECONVERGENT B0 ;  /* 0x0000000000007941 */ /* 0x000fea0003800200 */
.L_x_2216:
[----:B------:R-:W-:-:S13]  /*05d0*/  ISETP.GE.AND P0, PT, R3, R2, PT ;  /* 0x000000020300720c */ /* 0x000fda0003f06270 */
[----:B------:R-:W-:Y:S05]  /*05e0*/  @P0 EXIT ;  /* 0x000000000000094d */ /* 0x000fea0003800000 */
[----:B01----:R-:W0:Y:S01]  /*05f0*/  LDC.64 R4, c[0x0][0x388] ;  /* 0x0000e200ff047b82 */ /* 0x003e220000000a00 */
[----:B------:R-:W-:-:S04]  /*0600*/  IMAD R3, R0, 0x200, R3 ;  /* 0x0000020000037824 */ /* 0x000fc800078e0203 */
[----:B0-----:R-:W-:-:S05]  /*0610*/  IMAD.WIDE.U32 R2, R3, 0x2, R4 ;  /* 0x0000000203027825 */ /* 0x001fca00078e0004 */
[----:B------:R-:W-:Y:S01]  /*0620*/  STG.E.U16 desc[UR6][R2.64], R6 ;  /* 0x0000000602007986 */ /* 0x000fe2000c101506 */
[----:B------:R-:W-:Y:S05]  /*0630*/  EXIT ;  /* 0x000000000000794d */ /* 0x000fea0003800000 */
.L_x_2218:
        /* <DEDUP_REMOVED lines=12> */
.L_x_32326:


//--------------------- .text._ZN2at6native29vectorized_elementwise_kernelILi2ENS0_13AUnaryFunctorIN3c108BFloat16ES4_S4_ZZZNS0_21heaviside_kernel_cudaERNS_18TensorIteratorBaseEENKUlvE_clEvENKUlvE8_clEvEUlS4_S4_E_EESt5arrayIPcLm2EEEEviT0_T1_ --------------------------
	.section	.text._ZN2at6native29vectorized_elementwise_kernelILi2ENS0_13AUnaryFunctorIN3c108BFloat16ES4_S4_ZZZNS0_21heaviside_kernel_cudaERNS_18TensorIteratorBaseEENKUlvE_clEvENKUlvE8_clEvEUlS4_S4_E_EESt5arrayIPcLm2EEEEviT0_T1_,"ax",@progbits
	.align	128
        .global         _ZN2at6native29vectorized_elementwise_kernelILi2ENS0_13AUnaryFunctorIN3c108BFloat16ES4_S4_ZZZNS0_21heaviside_kernel_cudaERNS_18TensorIteratorBaseEENKUlvE_clEvENKUlvE8_clEvEUlS4_S4_E_EESt5arrayIPcLm2EEEEviT0_T1_
        .type           _ZN2at6native29vectorized_elementwise_kernelILi2ENS0_13AUnaryFunctorIN3c108BFloat16ES4_S4_ZZZNS0_21heaviside_kernel_cudaERNS_18TensorIteratorBaseEENKUlvE_clEvENKUlvE8_clEvEUlS4_S4_E_EESt5arrayIPcLm2EEEEviT0_T1_,@function
        .size           _ZN2at6native29vectorized_elementwise_kernelILi2ENS0_13AUnaryFunctorIN3c108BFloat16ES4_S4_ZZZNS0_21heaviside_kernel_cudaERNS_18TensorIteratorBaseEENKUlvE_clEvENKUlvE8_clEvEUlS4_S4_E_EESt5arrayIPcLm2EEEEviT0_T1_,(.L_x_32327 - _ZN2at6native29vectorized_elementwise_kernelILi2ENS0_13AUnaryFunctorIN3c108BFloat16ES4_S4_ZZZNS0_21heaviside_kernel_cudaERNS_18TensorIteratorBaseEENKUlvE_clEvENKUlvE8_clEvEUlS4_S4_E_EESt5arrayIPcLm2EEEEviT0_T1_)
        .other          _ZN2at6native29vectorized_elementwise_kernelILi2ENS0_13AUnaryFunctorIN3c108BFloat16ES4_S4_ZZZNS0_21heaviside_kernel_cudaERNS_18TensorIteratorBaseEENKUlvE_clEvENKUlvE8_clEvEUlS4_S4_E_EESt5arrayIPcLm2EEEEviT0_T1_,@"STO_CUDA_ENTRY STV_DEFAULT"
_ZN2at6native29vectorized_elementwise_kernelILi2ENS0_13AUnaryFunctorIN3c108BFloat16ES4_S4_ZZZNS0_21heaviside_kernel_cudaERNS_18TensorIteratorBaseEENKUlvE_clEvENKUlvE8_clEvEUlS4_S4_E_EESt5arrayIPcLm2EEEEviT0_T1_:
.text._ZN2at6native29vectorized_elementwise_kernelILi2ENS0_13AUnaryFunctorIN3c108BFloat16ES4_S4_ZZZNS0_21heaviside_kernel_cudaERNS_18TensorIteratorBaseEENKUlvE_clEvENKUlvE8_clEvEUlS4_S4_E_EESt5arrayIPcLm2EEEEviT0_T1_:
[----:B------:R-:W-:Y:S01]  /*0000*/  LDC R1, c[0x0][0x37c] ;  /* 0x0000df00ff017b82 */ /* 0x000fe20000000800 */
[----:B------:R-:W0:Y:S01]  /*0010*/  S2R R0, SR_CTAID.X ;  /* 0x0000000000007919 */ /* 0x000e220000002500 */
[----:B------:R-:W1:Y:S01]  /*0020*/  LDCU UR5, c[0x0][0x380] ;  /* 0x00007000ff0577ac */ /* 0x000e620008000800 */
[----:B------:R-:W2:Y:S01]  /*0030*/  LDCU.64 UR6, c[0x0][0x358] ;  /* 0x00006b00ff0677ac */ /* 0x000ea20008000a00 */
[----:B------:R-:W3:Y:S01]  /*0040*/  LDCU.U16 UR4, c[0x0][0x386] ;  /* 0x000070c0ff0477ac */ /* 0x000ee20008000400 */
[----:B0-----:R-:W-:-:S05]  /*0050*/  IMAD.SHL.U32 R0, R0, 0x400, RZ ;  /* 0x0000040000007824 */ /* 0x001fca00078e00ff */
[----:B-1----:R-:W-:-:S04]  /*0060*/  IADD3 R16, PT, PT, -R0, UR5, RZ ;  /* 0x0000000500107c10 */ /* 0x002fc8000fffe1ff */
[----:B------:R-:W-:-:S13]  /*0070*/  ISETP.GT.U32.AND P0, PT, R16, 0x3ff, PT ;  /* 0x000003ff1000780c */ /* 0x000fda0003f04070 */
[----:B--23--:R-:W-:Y:S05]  /*0080*/  @P0 BRA `(.L_x_2219) ;  /* 0x0000000c000c0947 */ /* 0x00cfea0003800000 */
[----:B------:R-:W0:Y:S01]  /*0090*/  S2R R25, SR_TID.X ;  /* 0x0000000000197919 */ /* 0x000e220000002100 */
[----:B------:R-:W-:Y:S02]  /*00a0*/  PRMT R18, RZ, 0x7610, R18 ;  /* 0x00007610ff127816 */ /* 0x000fe40000000012 */
[----:B0-----:R-:W-:Y:S01]  /*00b0*/  ISETP.GE.U32.AND P6, PT, R25, R16, PT ;  /* 0x000000101900720c */ /* 0x001fe20003fc6070 */
[----:B------:R-:W-:-:S12]  /*00c0*/  IMAD.MOV.U32 R17, RZ, RZ, R25 ;  /* 0x000000ffff117224 */ /* 0x000fd800078e0019 */
[----:B------:R-:W-:Y:S01]  /*00d0*/  @!P6 VIADD R25, R17, 0x80 ;  /* 0x000000801119e836 */ /* 0x000fe20000000000 */
[----:B------:R-:W0:Y:S01]  /*00e0*/  @!P6 LDC.64 R2, c[0x0][0x390] ;  /* 0x0000e400ff02eb82 */ /* 0x000e220000000a00 */
[----:B------:R-:W-:-:S03]  /*00f0*/  @!P6 IMAD.IADD R5, R0, 0x1, R17 ;  /* 0x000000010005e824 */ /* 0x000fc600078e0211 */
[----:B------:R-:W-:-:S13]  /*0100*/  ISETP.GE.U32.AND P5, PT, R25, R16, PT ;  /* 0x000000101900720c */ /* 0x000fda0003fa6070 */
[----:B------:R-:W-:Y:S01]  /*0110*/  @!P5 IMAD.IADD R20, R0, 0x1, R25 ;  /* 0x000000010014d824 */ /* 0x000fe200078e0219 */
[----:B------:R-:W1:Y:S01]  /*0120*/  @!P5 LDC.64 R12, c[0x0][0x390] ;  /* 0x0000e400ff0cdb82 */ /* 0x000e620000000a00 */
[----:B------:R-:W-:-:S05]  /*0130*/  @!P5 VIADD R25, R25, 0x80 ;  /* 0x000000801919d836 */ /* 0x000fca0000000000 */
[----:B------:R-:W-:Y:S01]  /*0140*/  ISETP.GE.U32.AND P4, PT, R25, R16, PT ;  /* 0x000000101900720c */ /* 0x000fe20003f86070 */
[----:B0-----:R-:W-:-:S05]  /*0150*/  @!P6 IMAD.WIDE.U32 R2, R5, 0x2, R2 ;  /* 0x000000020502e825 */ /* 0x001fca00078e0002 */
[----:B------:R0:W5:Y:S07]  /*0160*/  @!P6 LDG.E.U16 R18, desc[UR6][R2.64] ;  /* 0x000000060212e981 */ /* 0x00016e000c1e1500 */
[----:B------:R-:W-:Y:S01]  /*0170*/  @!P4 IMAD.IADD R29, R0, 0x1, R25 ;  /* 0x00000001001dc824 */ /* 0x000fe200078e0219 */
[----:B------:R-:W2:Y:S01]  /*0180*/  @!P4 LDC.64 R14, c[0x0][0x390] ;  /* 0x0000e400ff0ecb82 */ /* 0x000ea20000000a00 */
[----:B------:R-:W-:-:S05]  /*0190*/  @!P4 VIADD R25, R25, 0x80 ;  /* 0x000000801919c836 */ /* 0x000fca0000000000 */
[----:B------:R-:W-:-:S13]  /*01a0*/  ISETP.GE.U32.AND P3, PT, R25, R16, PT ;  /* 0x000000101900720c */ /* 0x000fda0003f66070 */
[----:B------:R-:W-:Y:S01]  /*01b0*/  @!P3 IMAD.IADD R27, R0, 0x1, R25 ;  /* 0x00000001001bb824 */ /* 0x000fe200078e0219 */
[----:B------:R-:W3:Y:S01]  /*01c0*/  @!P3 LDC.64 R10, c[0x0][0x390] ;  /* 0x0000e400ff0abb82 */ /* 0x000ee20000000a00 */
[----:B------:R-:W-:-:S05]  /*01d0*/  @!P3 VIADD R25, R25, 0x80 ;  /* 0x000000801919b836 */ /* 0x000fca0000000000 */
[----:B------:R-:W-:-:S13]  /*01e0*/  ISETP.GE.U32.AND P2, PT, R25, R16, PT ;  /* 0x000000101900720c */ /* 0x000fda0003f46070 */
[----:B------:R-:W-:Y:S01]  /*01f0*/  @!P2 IMAD.IADD R23, R0, 0x1, R25 ;  /* 0x000000010017a824 */ /* 0x000fe200078e0219 */
[----:B0-----:R-:W0:Y:S01]  /*0200*/  @!P2 LDC.64 R2, c[0x0][0x390] ;  /* 0x0000e400ff02ab82 */ /* 0x001e220000000a00 */
[----:B------:R-:W-:-:S05]  /*0210*/  @!P2 VIADD R25, R25, 0x80 ;  /* 0x000000801919a836 */ /* 0x000fca0000000000 */
[----:B------:R-:W-:-:S13]  /*0220*/  ISETP.GE.U32.AND P1, PT, R25, R16, PT ;  /* 0x000000101900720c */ /* 0x000fda0003f26070 */
[----:B------:R-:W-:Y:S01]  /*0230*/  @!P1 IMAD.IADD R21, R0, 0x1, R25 ;  /* 0x0000000100159824 */ /* 0x000fe200078e0219 */
[----:B------:R-:W4:Y:S01]  /*0240*/  @!P1 LDC.64 R4, c[0x0][0x390] ;  /* 0x0000e400ff049b82 */ /* 0x000f220000000a00 */
[----:B------:R-:W-:-:S05]  /*0250*/  @!P1 VIADD R25, R25, 0x80 ;  /* 0x0000008019199836 */ /* 0x000fca0000000000 */
[----:B------:R-:W-:-:S13]  /*0260*/  ISETP.GE.U32.AND P0, PT, R25, R16, PT ;  /* 0x000000101900720c */ /* 0x000fda0003f06070 */
[----:B------:R-:W2:Y:S01]  /*0270*/  @!P0 LDC.64 R6, c[0x0][0x390] ;  /* 0x0000e400ff068b82 */ /* 0x000ea20000000a00 */
[----:B-1----:R-:W-:Y:S01]  /*0280*/  @!P5 IMAD.WIDE.U32 R12, R20, 0x2, R12 ;  /* 0x00000002140cd825 */ /* 0x002fe200078e000c */
[----:B------:R-:W-:-:S03]  /*0290*/  PRMT R20, RZ, 0x7610, R20 ;  /* 0x00007610ff147816 */ /* 0x000fc60000000014 */
[----:B------:R-:W-:Y:S02]  /*02a0*/  @!P0 IMAD.IADD R19, R0, 0x1, R25 ;  /* 0x0000000100138824 */ /* 0x000fe400078e0219 */
[----:B------:R-:W-:Y:S01]  /*02b0*/  @!P0 VIADD R25, R25, 0x80 ;  /* 0x0000008019198836 */ /* 0x000fe20000000000 */
[----:B------:R1:W5:Y:S02]  /*02c0*/  @!P5 LDG.E.U16 R20, desc[UR6][R12.64] ;  /* 0x000000060c14d981 */ /* 0x000364000c1e1500 */
[----:B-1----:R-:W-:Y:S01]  /*02d0*/  PRMT R13, RZ, 0x7610, R13 ;  /* 0x00007610ff0d7816 */ /* 0x002fe2000000000d */
[----:B--2---:R-:W-:-:S05]  /*02e0*/  @!P0 IMAD.WIDE.U32 R6, R19, 0x2, R6 ;  /* 0x0000000213068825 */ /* 0x004fca00078e0006 */
[----:B------:R-:W5:Y:S01]  /*02f0*/  @!P0 LDG.E.U16 R13, desc[UR6][R6.64] ;  /* 0x00000006060d8981 */ /* 0x000f62000c1e1500 */
[-C--:B------:R-:W-:Y:S02]  /*0300*/  ISETP.GE.U32.AND P6, PT, R25, R16.reuse, PT ;  /* 0x000000101900720c */ /* 0x080fe40003fc6070 */
[----:B------:R-:W-:Y:S01]  /*0310*/  ISETP.GE.U32.AND P5, PT, R17, R16, PT ;  /* 0x000000101100720c */ /* 0x000fe20003fa6070 */
[----:B------:R-:W-:Y:S01]  /*0320*/  @!P4 IMAD.WIDE.U32 R14, R29, 0x2, R14 ;  /* 0x000000021d0ec825 */ /* 0x000fe200078e000e */
[----:B------:R-:W-:-:S06]  /*0330*/  PRMT R22, RZ, 0x7610, R22 ;  /* 0x00007610ff167816 */ /* 0x000fcc0000000016 */
[----:B------:R1:W5:Y:S03]  /*0340*/  @!P4 LDG.E.U16 R22, desc[UR6][R14.64] ;  /* 0x000000060e16c981 */ /* 0x000366000c1e1500 */
[----:B------:R-:W2:Y:S01]  /*0350*/  @!P6 LDC.64 R8, c[0x0][0x390] ;  /* 0x0000e400ff08eb82 */ /* 0x000ea20000000a00 */
[----:B------:R-:W-:-:S07]  /*0360*/  @!P6 IMAD.IADD R25, R0, 0x1, R25 ;  /* 0x000000010019e824 */ /* 0x000fce00078e0219 */
[----:B-1----:R-:W1:Y:S01]  /*0370*/  @!P5 LDC.64 R14, c[0x0][0x388] ;  /* 0x0000e200ff0edb82 */ /* 0x002e620000000a00 */
[----:B----4-:R-:W-:Y:S01]  /*0380*/  @!P1 IMAD.WIDE.U32 R4, R21, 0x2, R4 ;  /* 0x0000000215049825 */ /* 0x010fe200078e0004 */
[----:B------:R-:W-:Y:S02]  /*0390*/  PRMT R19, RZ, 0x7610, R19 ;  /* 0x00007610ff137816 */ /* 0x000fe40000000013 */
[----:B------:R-:W-:Y:S01]  /*03a0*/  PRMT R21, RZ, 0x7610, R21 ;  /* 0x00007610ff157816 */ /* 0x000fe20000000015 */
[----:B---3--:R-:W-:-:S04]  /*03b0*/  @!P3 IMAD.WIDE.U32 R10, R27, 0x2, R10 ;  /* 0x000000021b0ab825 */ /* 0x008fc800078e000a */
[----:B0-----:R-:W-:Y:S01]  /*03c0*/  @!P2 IMAD.WIDE.U32 R2, R23, 0x2, R2 ;  /* 0x000000021702a825 */ /* 0x001fe200078e0002 */
[----:B------:R-:W-:Y:S01]  /*03d0*/  PRMT R23, RZ, 0x7610, R23 ;  /* 0x00007610ff177816 */ /* 0x000fe20000000017 */
[----:B------:R0:W5:Y:S02]  /*03e0*/  @!P3 LDG.E.U16 R19, desc[UR6][R10.64] ;  /* 0x000000060a13b981 */ /* 0x000164000c1e1500 */
[----:B--2---:R-:W-:Y:S01]  /*03f0*/  @!P6 IMAD.WIDE.U32 R8, R25, 0x2, R8 ;  /* 0x000000021908e825 */ /* 0x004fe200078e0008 */
[----:B------:R-:W-:Y:S01]  /*0400*/  PRMT R12, RZ, 0x7610, R12 ;  /* 0x00007610ff0c7816 */ /* 0x000fe2000000000c */
[----:B------:R2:W5:Y:S02]  /*0410*/  @!P2 LDG.E.U16 R21, desc[UR6][R2.64] ;  /* 0x000000060215a981 */ /* 0x000564000c1e1500 */
[C---:B------:R-:W-:Y:S02]  /*0420*/  VIADD R25, R17.reuse, 0x100 ;  /* 0x0000010011197836 */ /* 0x040fe40000000000 */
[C---:B------:R-:W-:Y:S01]  /*0430*/  VIADD R27, R17.reuse, 0x200 ;  /* 0x00000200111b7836 */ /* 0x040fe20000000000 */
[----:B------:R-:W-:Y:S01]  /*0440*/  BSSY.RECONVERGENT B0, `(.L_x_2220) ;  /* 0x0000012000007945 */ /* 0x000fe20003800200 */
[----:B0-----:R-:W-:Y:S01]  /*0450*/  VIADD R11, R17, 0x280 ;  /* 0x00000280110b7836 */ /* 0x001fe20000000000 */
[-C--:B------:R-:W-:Y:S01]  /*0460*/  ISETP.GE.U32.AND P4, PT, R25, R16.reuse, PT ;  /* 0x000000101900720c */ /* 0x080fe20003f86070 */
[C---:B------:R-:W-:Y:S01]  /*0470*/  VIADD R25, R17.reuse, 0x180 ;  /* 0x0000018011197836 */ /* 0x040fe20000000000 */
[----:B------:R0:W5:Y:S01]  /*0480*/  @!P1 LDG.E.U16 R23, desc[UR6][R4.64] ;  /* 0x0000000604179981 */ /* 0x000162000c1e1500 */
[----:B--2---:R-:W-:Y:S01]  /*0490*/  VIADD R3, R17, 0x80 ;  /* 0x0000008011037836 */ /* 0x004fe20000000000 */
[----:B------:R-:W-:-:S02]  /*04a0*/  ISETP.GE.U32.AND P2, PT, R27, R16, PT ;  /* 0x000000101b00720c */ /* 0x000fc40003f46070 */
[----:B------:R2:W5:Y:S01]  /*04b0*/  @!P6 LDG.E.U16 R12, desc[UR6][R8.64] ;  /* 0x00000006080ce981 */ /* 0x000562000c1e1500 */
[-C--:B------:R-:W-:Y:S02]  /*04c0*/  ISETP.GE.U32.AND P3, PT, R25, R16.reuse, PT ;  /* 0x000000101900720c */ /* 0x080fe40003f66070 */
[-C--:B------:R-:W-:Y:S02]  /*04d0*/  ISETP.GE.U32.AND P1, PT, R11, R16.reuse, PT ;  /* 0x000000100b00720c */ /* 0x080fe40003f26070 */
[----:B------:R-:W-:Y:S01]  /*04e0*/  ISETP.GE.U32.AND P6, PT, R3, R16, PT ;  /* 0x000000100300720c */ /* 0x000fe20003fc6070 */
[----:B0-----:R-:W-:Y:S01]  /*04f0*/  VIADD R5, R17, 0x300 ;  /* 0x0000030011057836 */ /* 0x001fe20000000000 */
[----:B-1----:R-:W-:Y:S11]  /*0500*/  @P5 BRA `(.L_x_2221) ;  /* 0x0000000000145947 */ /* 0x002ff60003800000 */
[----:B------:R-:W-:-:S06]  /*0510*/  USHF.L.U32 UR5, UR4, 0x10, URZ ;  /* 0x0000001004057899 */ /* 0x000fcc00080006ff */
[----:B------:R-:W-:-:S13]  /*0520*/  FSETP.NEU.FTZ.AND P0, PT, RZ, UR5, PT ;  /* 0x00000005ff007c0b */ /* 0x000fda000bf1d000 */
[----:B------:R-:W-:-:S04]  /*0530*/  @P0 FSET.BF.LT.FTZ.AND R2, RZ, UR5, PT ;  /* 0x00000005ff020c0a */ /* 0x000fc8000b811000 */
[----:B------:R-:W-:-:S04]  /*0540*/  @P0 F2FP.BF16.F32.PACK_AB R2, RZ, R2 ;  /* 0x00000002ff02023e */ /* 0x000fc800000010ff */
[----:B-----5:R-:W-:-:S07]  /*0550*/  @P0 PRMT R18, R2, 0x7610, R18 ;  /* 0x0000761002120816 */ /* 0x020fce0000000012 */
.L_x_2221:
[----:B------:R-:W-:Y:S05]  /*0560*/  BSYNC.RECONVERGENT B0 ;  /* 0x0000000000007941 */ /* 0x000fea0003800200 */
.L_x_2220:
[----:B------:R-:W-:Y:S01]  /*0570*/  BSSY.RECONVERGENT B0, `(.L_x_2222) ;  /* 0x0000009000007945 */ /* 0x000fe20003800200 */
[----:B------:R-:W-:Y:S01]  /*0580*/  ISETP.GE.U32.AND P0, PT, R5, R16, PT ;  /* 0x000000100500720c */ /* 0x000fe20003f06070 */
[----:B------:R-:W-:Y:S02]  /*0590*/  VIADD R5, R17, 0x380 ;  /* 0x0000038011057836 */ /* 0x000fe40000000000 */
[----:B------:R-:W-:Y:S10]  /*05a0*/  @P6 BRA `(.L_x_2223) ;  /* 0x0000000000146947 */ /* 0x000ff40003800000 */
[----:B------:R-:W-:-:S06]  /*05b0*/  USHF.L.U32 UR5, UR4, 0x10, URZ ;  /* 0x0000001004057899 */ /* 0x000fcc00080006ff */
[----:B------:R-:W-:-:S13]  /*05c0*/  FSETP.NEU.FTZ.AND P6, PT, RZ, UR5, PT ;  /* 0x00000005ff007c0b */ /* 0x000fda000bfdd000 */
[----:B------:R-:W-:-:S04]  /*05d0*/  @P6 FSET.BF.LT.FTZ.AND R2, RZ, UR5, PT ;  /* 0x00000005ff026c0a */ /* 0x000fc8000b811000 */
[----:B------:R-:W-:-:S04]  /*05e0*/  @P6 F2FP.BF16.F32.PACK_AB R2, RZ, R2 ;  /* 0x00000002ff02623e */ /* 0x000fc800000010ff */
[----:B-----5:R-:W-:-:S07]  /*05f0*/  @P6 PRMT R20, R2, 0x7610, R20 ;  /* 0x0000761002146816 */ /* 0x020fce0000000014 */
.L_x_2223:
[----:B------:R-:W-:Y:S05]  /*0600*/  BSYNC.RECONVERGENT B0 ;  /* 0x0000000000007941 */ /* 0x000fea0003800200 */
.L_x_2222:
[----:B------:R-:W-:Y:S01]  /*0610*/  ISETP.GE.U32.AND P6, PT, R5, R16, PT ;  /* 0x000000100500720c */ /* 0x000fe20003fc6070 */
[----:B------:R-:W-:Y:S01]  /*0620*/  @!P5 IMAD.IADD R5, R0, 0x1, R17 ;  /* 0x000000010005d824 */ /* 0x000fe200078e0211 */
[----:B------:R-:W-:Y:S03]  /*0630*/  BSSY.RECONVERGENT B0, `(.L_x_2224) ;  /* 0x0000008000007945 */ /* 0x000fe60003800200 */
[----:B------:R-:W-:Y:S01]  /*0640*/  @!P5 IMAD.WIDE.U32 R14, R5, 0x2, R14 ;  /* 0x00000002050ed825 */ /* 0x000fe200078e000e */
[----:B------:R-:W-:Y:S07]  /*0650*/  @P4 BRA `(.L_x_2225) ;  /* 0x0000000000144947 */ /* 0x000fee0003800000 */
[----:B------:R-:W-:-:S06]  /*0660*/  USHF.L.U32 UR5, UR4, 0x10, URZ ;  /* 0x0000001004057899 */ /* 0x000fcc00080006ff */
[----:B------:R-:W-:-:S13]  /*0670*/  FSETP.NEU.FTZ.AND P4, PT, RZ, UR5, PT ;  /* 0x00000005ff007c0b */ /* 0x000fda000bf9d000 */
[----:B------:R-:W-:-:S04]  /*0680*/  @P4 FSET.BF.LT.FTZ.AND R2, RZ, UR5, PT ;  /* 0x00000005ff024c0a */ /* 0x000fc8000b811000 */
[----:B------:R-:W-:-:S04]  /*0690*/  @P4 F2FP.BF16.F32.PACK_AB R2, RZ, R2 ;  /* 0x00000002ff02423e */ /* 0x000fc800000010ff */
[----:B-----5:R-:W-:-:S07]  /*06a0*/  @P4 PRMT R22, R2, 0x7610, R22 ;  /* 0x0000761002164816 */ /* 0x020fce0000000016 */
.L_x_2225:
[----:B------:R-:W-:Y:S05]  /*06b0*/  BSYNC.RECONVERGENT B0 ;  /* 0x0000000000007941 */ /* 0x000fea0003800200 */
.L_x_2224:
[----:B------:R-:W-:Y:S04]  /*06c0*/  BSSY.RECONVERGENT B0, `(.L_x_2226) ;  /* 0x0000007000007945 */ /* 0x000fe80003800200 */
[----:B------:R-:W-:Y:S05]  /*06d0*/  @P3 BRA `(.L_x_2227) ;  /* 0x0000000000143947 */ /* 0x000fea0003800000 */
[----:B------:R-:W-:-:S06]  /*06e0*/  USHF.L.U32 UR5, UR4, 0x10, URZ ;  /* 0x0000001004057899 */ /* 0x000fcc00080006ff */
[----:B------:R-:W-:-:S13]  /*06f0*/  FSETP.NEU.FTZ.AND P3, PT, RZ, UR5, PT ;  /* 0x00000005ff007c0b */ /* 0x000fda000bf7d000 */
[----:B------:R-:W-:-:S04]  /*0700*/  @P3 FSET.BF.LT.FTZ.AND R2, RZ, UR5, PT ;  /* 0x00000005ff023c0a */ /* 0x000fc8000b811000 */
[----:B------:R-:W-:-:S04]  /*0710*/  @P3 F2FP.BF16.F32.PACK_AB R2, RZ, R2 ;  /* 0x00000002ff02323e */ /* 0x000fc800000010ff */
[----:B-----5:R-:W-:-:S07]  /*0720*/  @P3 PRMT R19, R2, 0x7610, R19 ;  /* 0x0000761002133816 */ /* 0x020fce0000000013 */
.L_x_2227:
[----:B------:R-:W-:Y:S05]  /*0730*/  BSYNC.RECONVERGENT B0 ;  /* 0x0000000000007941 */ /* 0x000fea0003800200 */
.L_x_2226:
[----:B------:R-:W-:Y:S04]  /*0740*/  BSSY.RECONVERGENT B0, `(.L_x_2228) ;  /* 0x0000007000007945 */ /* 0x000fe80003800200 */
[----:B------:R-:W-:Y:S05]  /*0750*/  @P2 BRA `(.L_x_2229) ;  /* 0x0000000000142947 */ /* 0x000fea0003800000 */
[----:B------:R-:W-:-:S06]  /*0760*/  USHF.L.U32 UR5, UR4, 0x10, URZ ;  /* 0x0000001004057899 */ /* 0x000fcc00080006ff */
[----:B------:R-:W-:-:S13]  /*0770*/  FSETP.NEU.FTZ.AND P2, PT, RZ, UR5, PT ;  /* 0x00000005ff007c0b */ /* 0x000fda000bf5d000 */
[----:B------:R-:W-:-:S04]  /*0780*/  @P2 FSET.BF.LT.FTZ.AND R2, RZ, UR5, PT ;  /* 0x00000005ff022c0a */ /* 0x000fc8000b811000 */
[----:B------:R-:W-:-:S04]  /*0790*/  @P2 F2FP.BF16.F32.PACK_AB R2, RZ, R2 ;  /* 0x00000002ff02223e */ /* 0x000fc800000010ff */
[----:B-----5:R-:W-:-:S07]  /*07a0*/  @P2 PRMT R21, R2, 0x7610, R21 ;  /* 0x0000761002152816 */ /* 0x020fce0000000015 */
.L_x_2229:
[----:B------:R-:W-:Y:S05]  /*07b0*/  BSYNC.RECONVERGENT B0 ;  /* 0x0000000000007941 */ /* 0x000fea0003800200 */
.L_x_2228:
[----:B------:R-:W-:Y:S04]  /*07c0*/  BSSY.RECONVERGENT B0, `(.L_x_2230) ;  /* 0x0000007000007945 */ /* 0x000fe80003800200 */
[----:B------:R-:W-:Y:S05]  /*07d0*/  @P1 BRA `(.L_x_2231) ;  /* 0x0000000000141947 */ /* 0x000fea0003800000 */
[----:B------:R-:W-:-:S06]  /*07e0*/  USHF.L.U32 UR5, UR4, 0x10, URZ ;  /* 0x0000001004057899 */ /* 0x000fcc00080006ff */
[----:B------:R-:W-:-:S13]  /*07f0*/  FSETP.NEU.FTZ.AND P1, PT, RZ, UR5, PT ;  /* 0x00000005ff007c0b */ /* 0x000fda000bf3d000 */
[----:B------:R-:W-:-:S04]  /*0800*/  @P1 FSET.BF.LT.FTZ.AND R2, RZ, UR5, PT ;  /* 0x00000005ff021c0a */ /* 0x000fc8000b811000 */
[----:B------:R-:W-:-:S04]  /*0810*/  @P1 F2FP.BF16.F32.PACK_AB R2, RZ, R2 ;  /* 0x00000002ff02123e */ /* 0x000fc800000010ff */
[----:B-----5:R-:W-:-:S07]  /*0820*/  @P1 PRMT R23, R2, 0x7610, R23 ;  /* 0x0000761002171816 */ /* 0x020fce0000000017 */
.L_x_2231:
[----:B------:R-:W-:Y:S05]  /*0830*/  BSYNC.RECONVERGENT B0 ;  /* 0x0000000000007941 */ /* 0x000fea0003800200 */
.L_x_2230:
[----:B------:R-:W-:Y:S04]  /*0840*/  BSSY.RECONVERGENT B0, `(.L_x_2232) ;  /* 0x0000007000007945 */ /* 0x000fe80003800200 */
[----:B------:R-:W-:Y:S05]  /*0850*/  @P0 BRA `(.L_x_2233) ;  /* 0x0000000000140947 */ /* 0x000fea0003800000 */
[----:B------:R-:W-:-:S06]  /*0860*/  USHF.L.U32 UR5, UR4, 0x10, URZ ;  /* 0x0000001004057899 */ /* 0x000fcc00080006ff */
[----:B------:R-:W-:-:S13]  /*0870*/  FSETP.NEU.FTZ.AND P0, PT, RZ, UR5, PT ;  /* 0x00000005ff007c0b */ /* 0x000fda000bf1d000 */
[----:B------:R-:W-:-:S04]  /*0880*/  @P0 FSET.BF.LT.FTZ.AND R2, RZ, UR5, PT ;  /* 0x00000005ff020c0a */ /* 0x000fc8000b811000 */
[----:B------:R-:W-:-:S04]  /*0890*/  @P0 F2FP.BF16.F32.PACK_AB R2, RZ, R2 ;  /* 0x00000002ff02023e */ /* 0x000fc800000010ff */
[----:B-----5:R-:W-:-:S07]  /*08a0*/  @P0 PRMT R13, R2, 0x7610, R13 ;  /* 0x00007610020d0816 */ /* 0x020fce000000000d */
.L_x_2233:
[----:B------:R-:W-:Y:S05]  /*08b0*/  BSYNC.RECONVERGENT B0 ;  /* 0x0000000000007941 */ /* 0x000fea0003800200 */
.L_x_2232:
[----:B------:R-:W-:Y:S04]  /*08c0*/  BSSY.RECONVERGENT B0, `(.L_x_2234) ;  /* 0x0000007000007945 */ /* 0x000fe80003800200 */
[----:B------:R-:W-:Y:S05]  /*08d0*/  @P6 BRA `(.L_x_2235) ;  /* 0x0000000000146947 */ /* 0x000fea0003800000 */
[----:B------:R-:W-:-:S06]  /*08e0*/  USHF.L.U32 UR5, UR4, 0x10, URZ ;  /* 0x0000001004057899 */ /* 0x000fcc00080006ff */
[----:B------:R-:W-:-:S13]  /*08f0*/  FSETP.NEU.FTZ.AND P0, PT, RZ, UR5, PT ;  /* 0x00000005ff007c0b */ /* 0x000fda000bf1d000 */
[----:B------:R-:W-:-:S04]  /*0900*/  @P0 FSET.BF.LT.FTZ.AND R2, RZ, UR5, PT ;  /* 0x00000005ff020c0a */ /* 0x000fc8000b811000 */
[----:B------:R-:W-:-:S04]  /*0910*/  @P0 F2FP.BF16.F32.PACK_AB R2, RZ, R2 ;  /* 0x00000002ff02023e */ /* 0x000fc800000010ff */
[----:B-----5:R-:W-:-:S07]  /*0920*/  @P0 PRMT R12, R2, 0x7610, R12 ;  /* 0x00007610020c0816 */ /* 0x020fce000000000c */
.L_x_2235:
[----:B------:R-:W-:Y:S05]  /*0930*/  BSYNC.RECONVERGENT B0 ;  /* 0x0000000000007941 */ /* 0x000fea0003800200 */
.L_x_2234:
[----:B-----5:R0:W-:Y:S01]  /*0940*/  @!P5 STG.E.U16 desc[UR6][R14.64], R18 ;  /* 0x000000120e00d986 */ /* 0x0201e2000c101506 */
[----:B------:R-:W-:Y:S01]  /*0950*/  @!P5 IMAD.MOV.U32 R17, RZ, RZ, R3 ;  /* 0x000000ffff11d224 */ /* 0x000fe200078e0003 */
        /* <DEDUP_REMOVED lines=16> */
.L_x_2238:
[----:B------:R-:W-:-:S13]  /*0a60*/  ISETP.GE.U32.AND P0, PT, R17, R16, PT ;  /* 0x000000101100720c */ /* 0x000fda0003f06070 */
[----:B------:R-:W-:Y:S05]  /*0a70*/  @P0 BRA `(.L_x_2240) ;  /* 0x0000000000300947 */ /* 0x000fea0003800000 */
[----:B0-----:R-:W0:Y:S01]  /*0a80*/  LDC.64 R2, c[0x0][0x388] ;  /* 0x0000e200ff027b82 */ /* 0x001e220000000a00 */
[----:B------:R-:W-:Y:S02]  /*0a90*/  IMAD.IADD R5, R0, 0x1, R17 ;  /* 0x0000000100057824 */ /* 0x000fe400078e0211 */
[----:B------:R-:W-:Y:S02]  /*0aa0*/  VIADD R17, R17, 0x80 ;  /* 0x0000008011117836 */ /* 0x000fe40000000000 */
[----:B0-----:R-:W-:-:S05]  /*0ab0*/  IMAD.WIDE.U32 R2, R5, 0x2, R2 ;  /* 0x0000000205027825 */ /* 0x001fca00078e0002 */
[----:B------:R1:W-:Y:S02]  /*0ac0*/  STG.E.U16 desc[UR6][R2.64], R19 ;  /* 0x0000001302007986 */ /* 0x0003e4000c101506 */
.L_x_2239:
[----:B------:R-:W-:-:S13]  /*0ad0*/  ISETP.GE.U32.AND P0, PT, R17, R16, PT ;  /* 0x000000101100720c */ /* 0x000fda0003f06070 */
[----:B------:R-:W-:Y:S05]  /*0ae0*/  @P0 BRA `(.L_x_2241) ;  /* 0x0000000000340947 */ /* 0x000fea0003800000 */
[----:B01----:R-:W0:Y:S01]  /*0af0*/  LDC.64 R2, c[0x0][0x388] ;  /* 0x0000e200ff027b82 */ /* 0x003e220000000a00 */
[----:B------:R-:W-:Y:S02]  /*0b00*/  IMAD.IADD R5, R0, 0x1, R17 ;  /* 0x0000000100057824 */ /* 0x000fe400078e0211 */
[----:B------:R-:W-:Y:S02]  /*0b10*/  VIADD R17, R17, 0x80 ;  /* 0x0000008011117836 */ /* 0x000fe40000000000 */
[----:B0-----:R-:W-:-:S05]  /*0b20*/  IMAD.WIDE.U32 R2, R5, 0x2, R2 ;  /* 0x0000000205027825 */ /* 0x001fca00078e0002 */
[----:B------:R1:W-:Y:S02]  /*0b30*/  STG.E.U16 desc[UR6][R2.64], R21 ;  /* 0x0000001502007986 */ /* 0x0003e4000c101506 */
.L_x_2240:
        /* <DEDUP_REMOVED lines=8> */
.L_x_2241:
[----:B------:R-:W-:Y:S05]  /*0bc0*/  BSYNC.RELIABLE B1 ;  /* 0x0000000000017941 */ /* 0x000fea0003800100 */
.L_x_2237:
[----:B------:R-:W-:-:S13]  /*0bd0*/  ISETP.GE.U32.AND P0, PT, R17, R16, PT ;  /* 0x000000101100720c */ /* 0x000fda0003f06070 */
[----:B01-3--:R-:W0:Y:S01]  /*0be0*/  @!P0 LDC.64 R2, c[0x0][0x388] ;  /* 0x0000e200ff028b82 */ /* 0x00be220000000a00 */
[----:B------:R-:W-:Y:S02]  /*0bf0*/  @!P0 IMAD.IADD R5, R0, 0x1, R17 ;  /* 0x0000000100058824 */ /* 0x000fe400078e0211 */
[----:B------:R-:W-:Y:S02]  /*0c00*/  @!P0 VIADD R17, R17, 0x80 ;  /* 0x0000008011118836 */ /* 0x000fe40000000000 */
[----:B0-----:R-:W-:-:S05]  /*0c10*/  @!P0 IMAD.WIDE.U32 R2, R5, 0x2, R2 ;  /* 0x0000000205028825 */ /* 0x001fca00078e0002 */
[----:B------:R3:W-:Y:S02]  /*0c20*/  @!P0 STG.E.U16 desc[UR6][R2.64], R13 ;  /* 0x0000000d02008986 */ /* 0x0007e4000c101506 */
.L_x_2242:
[----:B------:R-:W-:Y:S05]  /*0c30*/  BSYNC.RECONVERGENT B0 ;  /* 0x0000000000007941 */ /* 0x000fea0003800200 */
.L_x_2236:
[----:B------:R-:W-:Y:S05]  /*0c40*/  WARPSYNC.ALL ;  /* 0x0000000000007948 */ /* 0x000fea0003800000 */
[----:B------:R-:W-:-:S13]  /*0c50*/  ISETP.GE.U32.AND P0, PT, R17, R16, PT ;  /* 0x000000101100720c */ /* 0x000fda0003f06070 */
[----:B------:R-:W-:Y:S05]  /*0c60*/  @P0 EXIT ;  /* 0x000000000000094d */ /* 0x000fea0003800000 */
[----:B01-3--:R-:W0:Y:S01]  /*0c70*/  LDC.64 R2, c[0x0][0x388] ;  /* 0x0000e200ff027b82 */ /* 0x00be220000000a00 */
[----:B------:R-:W-:-:S04]  /*0c80*/  IMAD.IADD R17, R0, 0x1, R17 ;  /* 0x0000000100117824 */ /* 0x000fc800078e0211 */
[----:B0-----:R-:W-:-:S05]  /*0c90*/  IMAD.WIDE.U32 R2, R17, 0x2, R2 ;  /* 0x0000000211027825 */ /* 0x001fca00078e0002 */
[----:B------:R-:W-:Y:S01]  /*0ca0*/  STG.E.U16 desc[UR6][R2.64], R12 ;  /* 0x0000000c02007986 */ /* 0x000fe2000c101506 */
[----:B------:R-:W-:Y:S05]  /*0cb0*/  EXIT ;  /* 0x000000000000794d */ /* 0x000fea0003800000 */
.L_x_2219:
[----:B------:R-:W0:Y:S01]  /*0cc0*/  S2R R11, SR_TID.X ;  /* 0x00000000000b7919 */ /* 0x000e220000002100 */
[----:B------:R-:W1:Y:S02]  /*0cd0*/  LDC.64 R2, c[0x0][0x390] ;  /* 0x0000e400ff027b82 */ /* 0x000e640000000a00 */
[----:B-1----:R-:W-:-:S04]  /*0ce0*/  IMAD.WIDE.U32 R2, R0, 0x2, R2 ;  /* 0x0000000200027825 */ /* 0x002fc800078e0002 */
[----:B0-----:R-:W-:Y:S02]  /*0cf0*/  IMAD.WIDE.U32 R4, R11, 0x4, R2 ;  /* 0x000000040b047825 */ /* 0x001fe400078e0002 */
[----:B------:R-:W0:Y:S03]  /*0d00*/  LDC.64 R2, c[0x0][0x388] ;  /* 0x0000e200ff027b82 */ /* 0x000e260000000a00 */
[----:B------:R-:W2:Y:S04]  /*0d10*/  LDG.E R6, desc[UR6][R4.64] ;  /* 0x0000000604067981 */ /* 0x000ea8000c1e1900 */
[----:B------:R-:W3:Y:S04]  /*0d20*/  LDG.E R9, desc[UR6][R4.64+0x600] ;  /* 0x0006000604097981 */ /* 0x000ee8000c1e1900 */
[----:B------:R-:W4:Y:S04]  /*0d30*/  LDG.E R7, desc[UR6][R4.64+0x200] ;  /* 0x0002000604077981 */ /* 0x000f28000c1e1900 */
[----:B------:R4:W5:Y:S01]  /*0d40*/  LDG.E R8, desc[UR6][R4.64+0x400] ;  /* 0x0004000604087981 */ /* 0x000962000c1e1900 */
[----:B------:R-:W-:-:S06]  /*0d50*/  USHF.L.U32 UR5, UR4, 0x10, URZ ;  /* 0x0000001004057899 */ /* 0x000fcc00080006ff */
[----:B------:R-:W-:Y:S01]  /*0d60*/  FSETP.NEU.FTZ.AND P0, PT, RZ, UR5, PT ;  /* 0x00000005ff007c0b */ /* 0x000fe2000bf1d000 */
[----:B0-----:R-:W-:-:S04]  /*0d70*/  IMAD.WIDE.U32 R2, R0, 0x2, R2 ;  /* 0x0000000200027825 */ /* 0x001fc800078e0002 */
[----:B------:R-:W-:-:S08]  /*0d80*/  IMAD.WIDE.U32 R2, R11, 0x4, R2 ;  /* 0x000000040b027825 */ /* 0x000fd000078e0002 */
[----:B------:R-:W-:Y:S02]  /*0d90*/  @P0 FSET.BF.LT.FTZ.AND R10, RZ, UR5, PT ;  /* 0x00000005ff0a0c0a */ /* 0x000fe4000b811000 */
[----:B--2---:R-:W-:Y:S02]  /*0da0*/  PRMT R0, R6, 0x7610, R0 ;  /* 0x0000761006007816 */ /* 0x004fe40000000000 */
[----:B---3--:R-:W-:-:S04]  /*0db0*/  PRMT R6, R9, 0x7632, R6 ;  /* 0x0000763209067816 */ /* 0x008fc80000000006 */
[----:B------:R-:W-:Y:S02]  /*0dc0*/  PRMT R0, R0, 0x7610, R6 ;  /* 0x0000761000007816 */ /* 0x000fe40000000006 */
[----:B----4-:R-:W-:Y:S02]  /*0dd0*/  PRMT R5, R7, 0x7610, R7 ;  /* 0x0000761007057816 */ /* 0x010fe40000000007 */
[----:B------:R-:W-:Y:S02]  /*0de0*/  @P0 F2FP.BF16.F32.PACK_AB R6, RZ, R10 ;  /* 0x0000000aff06023e */ /* 0x000fe400000010ff */
[----:B-----5:R-:W-:Y:S02]  /*0df0*/  PRMT R4, R8, 0x7610, R8 ;  /* 0x0000761008047816 */ /* 0x020fe40000000008 */
[--C-:B------:R-:W-:Y:S02]  /*0e00*/  @P0 PRMT R0, R0, 0x5410, R6.reuse ;  /* 0x0000541000000816 */ /* 0x100fe40000000006 */
[----:B------:R-:W-:-:S02]  /*0e10*/  @P0 PRMT R5, R5, 0x5410, R6 ;  /* 0x0000541005050816 */ /* 0x000fc40000000006 */
[----:B------:R-:W-:Y:S02]  /*0e20*/  @P0 PRMT R4, R4, 0x5410, R6 ;  /* 0x0000541004040816 */ /* 0x000fe40000000006 */
[C---:B------:R-:W-:Y:S02]  /*0e30*/  @P0 PRMT R9, R6.reuse, 0x7610, R9 ;  /* 0x0000761006090816 */ /* 0x040fe40000000009 */
[C---:B------:R-:W-:Y:S02]  /*0e40*/  @P0 PRMT R0, R6.reuse, 0x7610, R0 ;  /* 0x0000761006000816 */ /* 0x040fe40000000000 */
[C---:B------:R-:W-:Y:S02]  /*0e50*/  @P0 PRMT R5, R6.reuse, 0x7610, R5 ;  /* 0x0000761006050816 */ /* 0x040fe40000000005 */
[----:B------:R-:W-:Y:S01]  /*0e60*/  @P0 PRMT R4, R6, 0x7610, R4 ;  /* 0x0000761006040816 */ /* 0x000fe20000000004 */
[----:B------:R-:W-:Y:S01]  /*0e70*/  STG.E desc[UR6][R2.64], R0 ;  /* 0x0000000002007986 */ /* 0x000fe2000c101906 */
[----:B------:R-:W-:-:S03]  /*0e80*/  PRMT R9, R9, 0x5410, R6 ;  /* 0x0000541009097816 */ /* 0x000fc60000000006 */
[----:B------:R-:W-:Y:S04]  /*0e90*/  STG.E desc[UR6][R2.64+0x200], R5 ;  /* 0x0002000502007986 */ /* 0x000fe8000c101906 */
[----:B------:R-:W-:Y:S04]  /*0ea0*/  STG.E desc[UR6][R2.64+0x400], R4 ;  /* 0x0004000402007986 */ /* 0x000fe8000c101906 */
[----:B------:R-:W-:Y:S01]  /*0eb0*/  STG.E desc[UR6][R2.64+0x600], R9 ;  /* 0x0006000902007986 */ /* 0x000fe2000c101906 */
[----:B------:R-:W-:Y:S05]  /*0ec0*/  EXIT ;  /* 0x000000000000794d */ /* 0x000fea0003800000 */
.L_x_2243:
        /* <DEDUP_REMOVED lines=11> */
.L_x_32327:


//--------------------- .text._ZN2at6native29vectorized_elementwise_kernelILi4ENS0_13AUnaryFunctorIN3c108BFloat16ES4_S4_ZZZNS0_21heaviside_kernel_cudaERNS_18TensorIteratorBaseEENKUlvE_clEvENKUlvE8_clEvEUlS4_S4_E_EESt5arrayIPcLm2EEEEviT0_T1_ --------------------------
	.section	.text._ZN2at6native29vectorized_elementwise_kernelILi4ENS0_13AUnaryFunctorIN3c108BFloat16ES4_S4_ZZZNS0_21heaviside_kernel_cudaERNS_18TensorIteratorBaseEENKUlvE_clEvENKUlvE8_clEvEUlS4_S4_E_EESt5arrayIPcLm2EEEEviT0_T1_,"ax",@progbits
	.align	128
        .global         _ZN2at6native29vectorized_elementwise_kernelILi4ENS0_13AUnaryFunctorIN3c108BFloat16ES4_S4_ZZZNS0_21heaviside_kernel_cudaERNS_18TensorIteratorBaseEENKUlvE_clEvENKUlvE8_clEvEUlS4_S4_E_EESt5arrayIPcLm2EEEEviT0_T1_
        .type           _ZN2at6native29vectorized_elementwise_kernelILi4ENS0_13AUnaryFunctorIN3c108BFloat16ES4_S4_ZZZNS0_21heaviside_kernel_cudaERNS_18TensorIteratorBaseEENKUlvE_clEvENKUlvE8_clEvEUlS4_S4_E_EESt5arrayIPcLm2EEEEviT0_T1_,@function
        .size           _ZN2at6native29vectorized_elementwise_kernelILi4ENS0_13AUnaryFunctorIN3c108BFloat16ES4_S4_ZZZNS0_21heaviside_kernel_cudaERNS_18TensorIteratorBaseEENKUlvE_clEvENKUlvE8_clEvEUlS4_S4_E_EESt5arrayIPcLm2EEEEviT0_T1_,(.L_x_32328 - _ZN2at6native29vectorized_elementwise_kernelILi4ENS0_13AUnaryFunctorIN3c108BFloat16ES4_S4_ZZZNS0_21heaviside_kernel_cudaERNS_18TensorIteratorBaseEENKUlvE_clEvENKUlvE8_clEvEUlS4_S4_E_EESt5arrayIPcLm2EEEEviT0_T1_)
        .other          _ZN2at6native29vectorized_elementwise_kernelILi4ENS0_13AUnaryFunctorIN3c108BFloat16ES4_S4_ZZZNS0_21heaviside_kernel_cudaERNS_18TensorIteratorBaseEENKUlvE_clEvENKUlvE8_clEvEUlS4_S4_E_EESt5arrayIPcLm2EEEEviT0_T1_,@"STO_CUDA_ENTRY STV_DEFAULT"
_ZN2at6native29vectorized_elementwise_kernelILi4ENS0_13AUnaryFunctorIN3c108BFloat16ES4_S4_ZZZNS0_21heaviside_kernel_cudaERNS_18TensorIteratorBaseEENKUlvE_clEvENKUlvE8_clEvEUlS4_S4_E_EESt5arrayIPcLm2EEEEviT0_T1_:
.text._ZN2at6native29vectorized_elementwise_kernelILi4ENS0_13AUnaryFunctorIN3c108BFloat16ES4_S4_ZZZNS0_21heaviside_kernel_cudaERNS_18TensorIteratorBaseEENKUlvE_clEvENKUlvE8_clEvEUlS4_S4_E_EESt5arrayIPcLm2EEEEviT0_T1_:
        /* <DEDUP_REMOVED lines=86> */
.L_x_2246:
[----:B------:R-:W-:Y:S05]  /*0560*/  BSYNC.RECONVERGENT B0 ;  /* 0x0000000000007941 */ /* 0x000fea0003800200 */
.L_x_2245:
        /* <DEDUP_REMOVED lines=9> */
.L_x_2248:
[----:B------:R-:W-:Y:S05]  /*0600*/  BSYNC.RECONVERGENT B0 ;  /* 0x0000000000007941 */ /* 0x000fea0003800200 */
.L_x_2247:
        /* <DEDUP_REMOVED lines=10> */
.L_x_2250:
[----:B------:R-:W-:Y:S05]  /*06b0*/  BSYNC.RECONVERGENT B0 ;  /* 0x0000000000007941 */ /* 0x000fea0003800200 */
.L_x_2249:
[----:B------:R-:W-:Y:S04]  /*06c0*/  BSSY.RECONVERGENT B0, `(.L_x_2251) ;  /* 0x0000007000007945 */ /* 0x000fe80003800200 */
[----:B------:R-:W-:Y:S05]  /*06d0*/  @P3 BRA `(.L_x_2252) ;  /* 0x0000000000143947 */ /* 0x000fea0003800000 */
[----:B------:R-:W-:-:S06]  /*06e0*/  USHF.L.U32 UR5, UR4, 0x10, URZ ;  /* 0x0000001004057899 */ /* 0x000fcc00080006ff */
[----:B------:R-:W-:-:S13]  /*06f0*/  FSETP.NEU.FTZ.AND P3, PT, RZ, UR5, PT ;  /* 0x00000005ff007c0b */ /* 0x000fda000bf7d000 */
[----:B------:R-:W-:-:S04]  /*0700*/  @P3 FSET.BF.LT.FTZ.AND R2, RZ, UR5, PT ;  /* 0x00000005ff023c0a */ /* 0x000fc8000b811000 */
[----:B------:R-:W-:-:S04]  /*0710*/  @P3 F2FP.BF16.F32.PACK_AB R2, RZ, R2 ;  /* 0x00000002ff02323e */ /* 0x000fc800000010ff */
[----:B-----5:R-:W-:-:S07]  /*0720*/  @P3 PRMT R19, R2, 0x7610, R19 ;  /* 0x0000761002133816 */ /* 0x020fce0000000013 */
.L_x_2252:
[----:B------:R-:W-:Y:S05]  /*0730*/  BSYNC.RECONVERGENT B0 ;  /* 0x0000000000007941 */ /* 0x000fea0003800200 */
.L_x_2251:
[----:B------:R-:W-:Y:S04]  /*0740*/  BSSY.RECONVERGENT B0, `(.L_x_2253) ;  /* 0x0000007000007945 */ /* 0x000fe80003800200 */
[----:B------:R-:W-:Y:S05]  /*0750*/  @P2 BRA `(.L_x_2254) ;  /* 0x0000000000142947 */ /* 0x000fea0003800000 */
[----:B------:R-:W-:-:S06]  /*0760*/  USHF.L.U32 UR5, UR4, 0x10, URZ ;  /* 0x0000001004057899 */ /* 0x000fcc00080006ff */
[----:B------:R-:W-:-:S13]  /*0770*/  FSETP.NEU.FTZ.AND P2, PT, RZ, UR5, PT ;  /* 0x00000005ff007c0b */ /* 0x000fda000bf5d000 */
[----:B------:R-:W-:-:S04]  /*0780*/  @P2 FSET.BF.LT.FTZ.AND R2, RZ, UR5, PT ;  /* 0x00000005ff022c0a */ /* 0x000fc8000b811000 */
[----:B------:R-:W-:-:S04]  /*0790*/  @P2 F2FP.BF16.F32.PACK_AB R2, RZ, R2 ;  /* 0x00000002ff02223e */ /* 0x000fc800000010ff */
[----:B-----5:R-:W-:-:S07]  /*07a0*/  @P2 PRMT R21, R2, 0x7610, R21 ;  /* 0x0000761002152816 */ /* 0x020fce0000000015 */
.L_x_2254:
[----:B------:R-:W-:Y:S05]  /*07b0*/  BSYNC.RECONVERGENT B0 ;  /* 0x0000000000007941 */ /* 0x000fea0003800200 */
.L_x_2253:
[----:B------:R-:W-:Y:S04]  /*07c0*/  BSSY.RECONVERGENT B0, `(.L_x_2255) ;  /* 0x0000007000007945 */ /* 0x000fe80003800200 */
[----:B------:R-:W-:Y:S05]  /*07d0*/  @P1 BRA `(.L_x_2256) ;  /* 0x0000000000141947 */ /* 0x000fea0003800000 */
[----:B------:R-:W-:-:S06]  /*07e0*/  USHF.L.U32 UR5, UR4, 0x10, URZ ;  /* 0x0000001004057899 */ /* 0x000fcc00080006ff */
[----:B------:R-:W-:-:S13]  /*07f0*/  FSETP.NEU.FTZ.AND P1, PT, RZ, UR5, PT ;  /* 0x00000005ff007c0b */ /* 0x000fda000bf3d000 */
[----:B------:R-:W-:-:S04]  /*0800*/  @P1 FSET.BF.LT.FTZ.AND R2, RZ, UR5, PT ;  /* 0x00000005ff021c0a */ /* 0x000fc8000b811000 */
[----:B------:R-:W-:-:S04]  /*0810*/  @P1 F2FP.BF16.F32.PACK_AB R2, RZ, R2 ;  /* 0x00000002ff02123e */ /* 0x000fc800000010ff */
[----:B-----5:R-:W-:-:S07]  /*0820*/  @P1 PRMT R23, R2, 0x7610, R23 ;  /* 0x0000761002171816 */ /* 0x020fce0000000017 */
.L_x_2256:
[----:B------:R-:W-:Y:S05]  /*0830*/  BSYNC.RECONVERGENT B0 ;  /* 0x0000000000007941 */ /* 0x000fea0003800200 */
.L_x_2255:
[----:B------:R-:W-:Y:S04]  /*0840*/  BSSY.RECONVERGENT B0, `(.L_x_2257) ;  /* 0x0000007000007945 */ /* 0x000fe80003800200 */
[----:B------:R-:W-:Y:S05]  /*0850*/  @P0 BRA `(.L_x_2258) ;  /* 0x0000000000140947 */ /* 0x000fea0003800000 */
[----:B------:R-:W-:-:S06]  /*0860*/  USHF.L.U32 UR5, UR4, 0x10, URZ ;  /* 0x0000001004057899 */ /* 0x000fcc00080006ff */
[----:B------:R-:W-:-:S13]  /*0870*/  FSETP.NEU.FTZ.AND P0, PT, RZ, UR5, PT ;  /* 0x00000005ff007c0b */ /* 0x000fda000bf1d000 */
[----:B------:R-:W-:-:S04]  /*0880*/  @P0 FSET.BF.LT.FTZ.AND R2, RZ, UR5, PT ;  /* 0x00000005ff020c0a */ /* 0x000fc8000b811000 */
[----:B------:R-:W-:-:S04]  /*0890*/  @P0 F2FP.BF16.F32.PACK_AB R2, RZ, R2 ;  /* 0x00000002ff02023e */ /* 0x000fc800000010ff */
[----:B-----5:R-:W-:-:S07]  /*08a0*/  @P0 PRMT R13, R2, 0x7610, R13 ;  /* 0x00007610020d0816 */ /* 0x020fce000000000d */
.L_x_2258:
[----:B------:R-:W-:Y:S05]  /*08b0*/  BSYNC.RECONVERGENT B0 ;  /* 0x0000000000007941 */ /* 0x000fea0003800200 */
.L_x_2257:
[----:B------:R-:W-:Y:S04]  /*08c0*/  BSSY.RECONVERGENT B0, `(.L_x_2259) ;  /* 0x0000007000007945 */ /* 0x000fe80003800200 */
[----:B------:R-:W-:Y:S05]  /*08d0*/  @P6 BRA `(.L_x_2260) ;  /* 0x0000000000146947 */ /* 0x000fea0003800000 */
[----:B------:R-:W-:-:S06]  /*08e0*/  USHF.L.U32 UR5, UR4, 0x10, URZ ;  /* 0x0000001004057899 */ /* 0x000fcc00080006ff */
[----:B------:R-:W-:-:S13]  /*08f0*/  FSETP.NEU.FTZ.AND P0, PT, RZ, UR5, PT ;  /* 0x00000005ff007c0b */ /* 0x000fda000bf1d000 */
[----:B------:R-:W-:-:S04]  /*0900*/  @P0 FSET.BF.LT.FTZ.AND R2, RZ, UR5, PT ;  /* 0x00000005ff020c0a */ /* 0x000fc8000b811000 */
[----:B------:R-:W-:-:S04]  /*0910*/  @P0 F2FP.BF16.F32.PACK_AB R2, RZ, R2 ;  /* 0x00000002ff02023e */ /* 0x000fc800000010ff */
[----:B-----5:R-:W-:-:S07]  /*0920*/  @P0 PRMT R12, R2, 0x7610, R12 ;  /* 0x00007610020c0816 */ /* 0x020fce000000000c */
.L_x_2260:
[----:B------:R-:W-:Y:S05]  /*0930*/  BSYNC.RECONVERGENT B0 ;  /* 0x0000000000007941 */ /* 0x000fea0003800200 */
.L_x_2259:
        /* <DEDUP_REMOVED lines=18> */
.L_x_2263:
[----:B------:R-:W-:-:S13]  /*0a60*/  ISETP.GE.U32.AND P0, PT, R17, R16, PT ;  /* 0x000000101100720c */ /* 0x000fda0003f06070 */
[----:B------:R-:W-:Y:S05]  /*0a70*/  @P0 BRA `(.L_x_2265) ;  /* 0x0000000000300947 */ /* 0x000fea0003800000 */
[----:B0-----:R-:W0:Y:S01]  /*0a80*/  LDC.64 R2, c[0x0][0x388] ;  /* 0x0000e200ff027b82 */ /* 0x001e220000000a00 */
[----:B------:R-:W-:Y:S02]  /*0a90*/  IMAD.IADD R5, R0, 0x1, R17 ;  /* 0x0000000100057824 */ /* 0x000fe400078e0211 */
[----:B------:R-:W-:Y:S02]  /*0aa0*/  VIADD R17, R17, 0x80 ;  /* 0x0000008011117836 */ /* 0x000fe40000000000 */
[----:B0-----:R-:W-:-:S05]  /*0ab0*/  IMAD.WIDE.U32 R2, R5, 0x2, R2 ;  /* 0x0000000205027825 */ /* 0x001fca00078e0002 */
[----:B------:R1:W-:Y:S02]  /*0ac0*/  STG.E.U16 desc[UR6][R2.64], R19 ;  /* 0x0000001302007986 */ /* 0x0003e4000c101506 */
.L_x_2264:
[----:B------:R-:W-:-:S13]  /*0ad0*/  ISETP.GE.U32.AND P0, PT, R17, R16, PT ;  /* 0x000000101100720c */ /* 0x000fda0003f06070 */
[----:B------:R-:W-:Y:S05]  /*0ae0*/  @P0 BRA `(.L_x_2266) ;  /* 0x0000000000340947 */ /* 0x000fea0003800000 */
[----:B01----:R-:W0:Y:S01]  /*0af0*/  LDC.64 R2, c[0x0][0x388] ;  /* 0x0000e200ff027b82 */ /* 0x003e220000000a00 */
[----:B------:R-:W-:Y:S02]  /*0b00*/  IMAD.IADD R5, R0, 0x1, R17 ;  /* 0x0000000100057824 */ /* 0x000fe400078e0211 */
[----:B------:R-:W-:Y:S02]  /*0b10*/  VIADD R17, R17, 0x80 ;  /* 0x0000008011117836 */ /* 0x000fe40000000000 */
[----:B0-----:R-:W-:-:S05]  /*0b20*/  IMAD.WIDE.U32 R2, R5, 0x2, R2 ;  /* 0x0000000205027825 */ /* 0x001fca00078e0002 */
[----:B------:R1:W-:Y:S02]  /*0b30*/  STG.E.U16 desc[UR6][R2.64], R21 ;  /* 0x0000001502007986 */ /* 0x0003e4000c101506 */
.L_x_2265:
        /* <DEDUP_REMOVED lines=8> */
.L_x_2266:
[----:B------:R-:W-:Y:S05]  /*0bc0*/  BSYNC.RELIABLE B1 ;  /* 0x0000000000017941 */ /* 0x000fea0003800100 */
.L_x_2262:
[----:B------:R-:W-:-:S13]  /*0bd0*/  ISETP.GE.U32.AND P0, PT, R17, R16, PT ;  /* 0x000000101100720c */ /* 0x000fda0003f06070 */
[----:B01-3--:R-:W0:Y:S01]  /*0be0*/  @!P0 LDC.64 R2, c[0x0][0x388] ;  /* 0x0000e200ff028b82 */ /* 0x00be220000000a00 */
[----:B------:R-:W-:Y:S02]  /*0bf0*/  @!P0 IMAD.IADD R5, R0, 0x1, R17 ;  /* 0x0000000100058824 */ /* 0x000fe400078e0211 */
[----:B------:R-:W-:Y:S02]  /*0c00*/  @!P0 VIADD R17, R17, 0x80 ;  /* 0x0000008011118836 */ /* 0x000fe40000000000 */
[----:B0-----:R-:W-:-:S05]  /*0c10*/  @!P0 IMAD.WIDE.U32 R2, R5, 0x2, R2 ;  /* 0x0000000205028825 */ /* 0x001fca00078e0002 */
[----:B------:R3:W-:Y:S02]  /*0c20*/  @!P0 STG.E.U16 desc[UR6][R2.64], R13 ;  /* 0x0000000d02008986 */ /* 0x0007e4000c101506 */
.L_x_2267:
[----:B------:R-:W-:Y:S05]  /*0c30*/  BSYNC.RECONVERGENT B0 ;  /* 0x0000000000007941 */ /* 0x000fea0003800200 */
.L_x_2261:
        /* <DEDUP_REMOVED lines=8> */
.L_x_2244:
[----:B------:R-:W0:Y:S01]  /*0cc0*/  S2R R13, SR_TID.X ;  /* 0x00000000000d7919 */ /* 0x000e220000002100 */
[----:B------:R-:W1:Y:S08]  /*0cd0*/  LDC.64 R2, c[0x0][0x390] ;  /* 0x0000e400ff027b82 */ /* 0x000e700000000a00 */
[----:B------:R-:W2:Y:S01]  /*0ce0*/  LDC.64 R4, c[0x0][0x388] ;  /* 0x0000e200ff047b82 */ /* 0x000ea20000000a00 */
[----:B-1----:R-:W-:-:S04]  /*0cf0*/  IMAD.WIDE.U32 R2, R0, 0x2, R2 ;  /* 0x0000000200027825 */ /* 0x002fc800078e0002 */
[----:B0-----:R-:W-:-:S05]  /*0d00*/  IMAD.WIDE.U32 R2, R13, 0x8, R2 ;  /* 0x000000080d027825 */ /* 0x001fca00078e0002 */
[----:B------:R-:W3:Y:S04]  /*0d10*/  LDG.E.64 R10, desc[UR6][R2.64+0x400] ;  /* 0x00040006020a7981 */ /* 0x000ee8000c1e1b00 */
[----:B------:R-:W4:Y:S01]  /*0d20*/  LDG.E.64 R8, desc[UR6][R2.64] ;  /* 0x0000000602087981 */ /* 0x000f22000c1e1b00 */
[----:B------:R-:W-:-:S06]  /*0d30*/  USHF.L.U32 UR5, UR4, 0x10, URZ ;  /* 0x0000001004057899 */ /* 0x000fcc00080006ff */
[----:B------:R-:W-:Y:S01]  /*0d40*/  FSETP.NEU.FTZ.AND P0, PT, RZ, UR5, PT ;  /* 0x00000005ff007c0b */ /* 0x000fe2000bf1d000 */
[----:B--2---:R-:W-:-:S12]  /*0d50*/  IMAD.WIDE.U32 R4, R0, 0x2, R4 ;  /* 0x0000000200047825 */ /* 0x004fd800078e0004 */
[----:B------:R-:W-:Y:S01]  /*0d60*/  @P0 FSET.BF.LT.FTZ.AND R6, RZ, UR5, PT ;  /* 0x00000005ff060c0a */ /* 0x000fe2000b811000 */
[----:B------:R-:W-:Y:S01]  /*0d70*/  IMAD.WIDE.U32 R4, R13, 0x8, R4 ;  /* 0x000000080d047825 */ /* 0x000fe200078e0004 */
[----:B---3--:R-:W-:Y:S02]  /*0d80*/  PRMT R7, R11, 0x7632, R7 ;  /* 0x000076320b077816 */ /* 0x008fe40000000007 */
[----:B------:R-:W-:Y:S02]  /*0d90*/  @P0 F2FP.BF16.F32.PACK_AB R7, RZ, R6 ;  /* 0x00000006ff07023e */ /* 0x000fe400000010ff */
[----:B----4-:R-:W-:Y:S02]  /*0da0*/  PRMT R3, R9, 0x7610, R9 ;  /* 0x0000761009037816 */ /* 0x010fe40000000009 */
[----:B------:R-:W-:Y:S02]  /*0db0*/  PRMT R0, R8, 0x7610, R8 ;  /* 0x0000761008007816 */ /* 0x000fe40000000008 */
[----:B------:R-:W-:-:S02]  /*0dc0*/  @P0 PRMT R3, R3, 0x5410, R7 ;  /* 0x0000541003030816 */ /* 0x000fc40000000007 */
[----:B------:R-:W-:Y:S02]  /*0dd0*/  @P0 PRMT R0, R0, 0x5410, R7 ;  /* 0x0000541000000816 */ /* 0x000fe40000000007 */
[----:B------:R-:W-:Y:S02]  /*0de0*/  PRMT R6, R11, 0x7610, R6 ;  /* 0x000076100b067816 */ /* 0x000fe40000000006 */
[----:B------:R-:W-:Y:S02]  /*0df0*/  PRMT R2, R10, 0x7610, R10 ;  /* 0x000076100a027816 */ /* 0x000fe4000000000a */
[C---:B------:R-:W-:Y:S02]  /*0e00*/  @P0 PRMT R3, R7.reuse, 0x7610, R3 ;  /* 0x0000761007030816 */ /* 0x040fe40000000003 */
[----:B------:R-:W-:Y:S02]  /*0e10*/  @P0 PRMT R0, R7, 0x7610, R0 ;  /* 0x0000761007000816 */ /* 0x000fe40000000000 */
[----:B------:R-:W-:-:S02]  /*0e20*/  @P0 PRMT R2, R2, 0x5410, R7 ;  /* 0x0000541002020816 */ /* 0x000fc40000000007 */
[C---:B------:R-:W-:Y:S01]  /*0e30*/  @P0 PRMT R6, R7.reuse, 0x7610, R6 ;  /* 0x0000761007060816 */ /* 0x040fe20000000006 */
[----:B------:R-:W-:Y:S01]  /*0e40*/  IMAD.MOV.U32 R9, RZ, RZ, R3 ;  /* 0x000000ffff097224 */ /* 0x000fe200078e0003 */
[----:B------:R-:W-:Y:S01]  /*0e50*/  @P0 PRMT R2, R7, 0x7610, R2 ;  /* 0x0000761007020816 */ /* 0x000fe20000000002 */
[----:B------:R-:W-:Y:S01]  /*0e60*/  IMAD.MOV.U32 R8, RZ, RZ, R0 ;  /* 0x000000ffff087224 */ /* 0x000fe200078e0000 */
[----:B------:R-:W-:-:S04]  /*0e70*/  PRMT R3, R6, 0x5410, R7 ;  /* 0x0000541006037816 */ /* 0x000fc80000000007 */
[----:B------:R-:W-:Y:S04]  /*0e80*/  STG.E.64 desc[UR6][R4.64], R8 ;  /* 0x0000000804007986 */ /* 0x000fe8000c101b06 */
[----:B------:R-:W-:Y:S01]  /*0e90*/  STG.E.64 desc[UR6][R4.64+0x400], R2 ;  /* 0x0004000204007986 */ /* 0x000fe2000c101b06 */
[----:B------:R-:W-:Y:S05]  /*0ea0*/  EXIT ;  /* 0x000000000000794d */ /* 0x000fea0003800000 */
.L_x_2268:
        /* <DEDUP_REMOVED lines=13> */
.L_x_32328:


//--------------------- .text._ZN2at6native29vectorized_elementwise_kernelILi8ENS0_13AUnaryFunctorIN3c108BFloat16ES4_S4_ZZZNS0_21heaviside_kernel_cudaERNS_18TensorIteratorBaseEENKUlvE_clEvENKUlvE8_clEvEUlS4_S4_E_EESt5arrayIPcLm2EEEEviT0_T1_ --------------------------
	.section	.text._ZN2at6native29vectorized_elementwise_kernelILi8ENS0_13AUnaryFunctorIN3c108BFloat16ES4_S4_ZZZNS0_21heaviside_kernel_cudaERNS_18TensorIteratorBaseEENKUlvE_clEvENKUlvE8_clEvEUlS4_S4_E_EESt5arrayIPcLm2EEEEviT0_T1_,"ax",@progbits
	.align	128
        .global         _ZN2at6native29vectorized_elementwise_kernelILi8ENS0_13AUnaryFunctorIN3c108BFloat16ES4_S4_ZZZNS0_21heaviside_kernel_cudaERNS_18TensorIteratorBaseEENKUlvE_clEvENKUlvE8_clEvEUlS4_S4_E_EESt5arrayIPcLm2EEEEviT0_T1_
        .type           _ZN2at6native29vectorized_elementwise_kernelILi8ENS0_13AUnaryFunctorIN3c108BFloat16ES4_S4_ZZZNS0_21heaviside_kernel_cudaERNS_18TensorIteratorBaseEENKUlvE_clEvENKUlvE8_clEvEUlS4_S4_E_EESt5arrayIPcLm2EEEEviT0_T1_,@function
        .size           _ZN2at6native29vectorized_elementwise_kernelILi8ENS0_13AUnaryFunctorIN3c108BFloat16ES4_S4_ZZZNS0_21heaviside_kernel_cudaERNS_18TensorIteratorBaseEENKUlvE_clEvENKUlvE8_clEvEUlS4_S4_E_EESt5arrayIPcLm2EEEEviT0_T1_,(.L_x_32329 - _ZN2at6native29vectorized_elementwise_kernelILi8ENS0_13AUnaryFunctorIN3c108BFloat16ES4_S4_ZZZNS0_21heaviside_kernel_cudaERNS_18TensorIteratorBaseEENKUlvE_clEvENKUlvE8_clEvEUlS4_S4_E_EESt5arrayIPcLm2EEEEviT0_T1_)
        .other          _ZN2at6native29vectorized_elementwise_kernelILi8ENS0_13AUnaryFunctorIN3c108BFloat16ES4_S4_ZZZNS0_21heaviside_kernel_cudaERNS_18TensorIteratorBaseEENKUlvE_clEvENKUlvE8_clEvEUlS4_S4_E_EESt5arrayIPcLm2EEEEviT0_T1_,@"STO_CUDA_ENTRY STV_DEFAULT"
_ZN2at6native29vectorized_elementwise_kernelILi8ENS0_13AUnaryFunctorIN3c108BFloat16ES4_S4_ZZZNS0_21heaviside_kernel_cudaERNS_18TensorIteratorBaseEENKUlvE_clEvENKUlvE8_clEvEUlS4_S4_E_EESt5arrayIPcLm2EEEEviT0_T1_:
.text._ZN2at6native29vectorized_elementwise_kernelILi8ENS0_13AUnaryFunctorIN3c108BFloat16ES4_S4_ZZZNS0_21heaviside_kernel_cudaERNS_18TensorIteratorBaseEENKUlvE_clEvENKUlvE8_clEvEUlS4_S4_E_EESt5arrayIPcLm2EEEEviT0_T1_:
        /* <DEDUP_REMOVED lines=86> */
.L_x_2271:
[----:B------:R-:W-:Y:S05]  /*0560*/  BSYNC.RECONVERGENT B0 ;  /* 0x0000000000007941 */ /* 0x000fea0003800200 */
.L_x_2270:
        /* <DEDUP_REMOVED lines=9> */
.L_x_2273:
[----:B------:R-:W-:Y:S05]  /*0600*/  BSYNC.RECONVERGENT B0 ;  /* 0x0000000000007941 */ /* 0x000fea0003800200 */
.L_x_2272:
        /* <DEDUP_REMOVED lines=10> */
.L_x_2275:
[----:B------:R-:W-:Y:S05]  /*06b0*/  BSYNC.RECONVERGENT B0 ;  /* 0x0000000000007941 */ /* 0x000fea0003800200 */
.L_x_2274:
[----:B------:R-:W-:Y:S04]  /*06c0*/  BSSY.RECONVERGENT B0, `(.L_x_2276) ;  /* 0x0000007000007945 */ /* 0x000fe80003800200 */
[----:B------:R-:W-:Y:S05]  /*06d0*/  @P3 BRA `(.L_x_2277) ;  /* 0x0000000000143947 */ /* 0x000fea0003800000 */
[----:B------:R-:W-:-:S06]  /*06e0*/  USHF.L.U32 UR5, UR4, 0x10, URZ ;  /* 0x0000001004057899 */ /* 0x000fcc00080006ff */
[----:B------:R-:W-:-:S13]  /*06f0*/  FSETP.NEU.FTZ.AND P3, PT, RZ, UR5, PT ;  /* 0x00000005ff007c0b */ /* 0x000fda000bf7d000 */
[----:B------:R-:W-:-:S04]  /*0700*/  @P3 FSET.BF.LT.FTZ.AND R2, RZ, UR5, PT ;  /* 0x00000005ff023c0a */ /* 0x000fc8000b811000 */
[----:B------:R-:W-:-:S04]  /*0710*/  @P3 F2FP.BF16.F32.PACK_AB R2, RZ, R2 ;  /* 0x00000002ff02323e */ /* 0x000fc800000010ff */
[----:B-----5:R-:W-:-:S07]  /*0720*/  @P3 PRMT R19, R2, 0x7610, R19 ;  /* 0x0000761002133816 */ /* 0x020fce0000000013 */
.L_x_2277:
[----:B------:R-:W-:Y:S05]  /*0730*/  BSYNC.RECONVERGENT B0 ;  /* 0x0000000000007941 */ /* 0x000fea0003800200 */
.L_x_2276:
[----:B------:R-:W-:Y:S04]  /*0740*/  BSSY.RECONVERGENT B0, `(.L_x_2278) ;  /* 0x0000007000007945 */ /* 0x000fe80003800200 */
[----:B------:R-:W-:Y:S05]  /*0750*/  @P2 BRA `(.L_x_2279) ;  /* 0x0000000000142947 */ /* 0x000fea0003800000 */
[----:B------:R-:W-:-:S06]  /*0760*/  USHF.L.U32 UR5, UR4, 0x10, URZ ;  /* 0x0000001004057899 */ /* 0x000fcc00080006ff */
[----:B------:R-:W-:-:S13]  /*0770*/  FSETP.NEU.FTZ.AND P2, PT, RZ, UR5, PT ;  /* 0x00000005ff007c0b */ /* 0x000fda000bf5d000 */
[----:B------:R-:W-:-:S04]  /*0780*/  @P2 FSET.BF.LT.FTZ.AND R2, RZ, UR5, PT ;  /* 0x00000005ff022c0a */ /* 0x000fc8000b811000 */
[----:B------:R-:W-:-:S04]  /*0790*/  @P2 F2FP.BF16.F32.PACK_AB R2, RZ, R2 ;  /* 0x00000002ff02223e */ /* 0x000fc800000010ff */
[----:B-----5:R-:W-:-:S07]  /*07a0*/  @P2 PRMT R21, R2, 0x7610, R21 ;  /* 0x0000761002152816 */ /* 0x020fce0000000015 */
.L_x_2279:
[----:B------:R-:W-:Y:S05]  /*07b0*/  BSYNC.RECONVERGENT B0 ;  /* 0x0000000000007941 */ /* 0x000fea0003800200 */
.L_x_2278:
[----:B------:R-:W-:Y:S04]  /*07c0*/  BSSY.RECONVERGENT B0, `(.L_x_2280) ;  /* 0x0000007000007945 */ /* 0x000fe80003800200 */
[----:B------:R-:W-:Y:S05]  /*07d0*/  @P1 BRA `(.L_x_2281) ;  /* 0x0000000000141947 */ /* 0x000fea0003800000 */
[----:B------:R-:W-:-:S06]  /*07e0*/  USHF.L.U32 UR5, UR4, 0x10, URZ ;  /* 0x0000001004057899 */ /* 0x000fcc00080006ff */
[----:B------:R-:W-:-:S13]  /*07f0*/  FSETP.NEU.FTZ.AND P1, PT, RZ, UR5, PT ;  /* 0x00000005ff007c0b */ /* 0x000fda000bf3d000 */
[----:B------:R-:W-:-:S04]  /*0800*/  @P1 FSET.BF.LT.FTZ.AND R2, RZ, UR5, PT ;  /* 0x00000005ff021c0a */ /* 0x000fc8000b811000 */
[----:B------:R-:W-:-:S04]  /*0810*/  @P1 F2FP.BF16.F32.PACK_AB R2, RZ, R2 ;  /* 0x00000002ff02123e */ /* 0x000fc800000010ff */
[----:B-----5:R-:W-:-:S07]  /*0820*/  @P1 PRMT R23, R2, 0x7610, R23 ;  /* 0x0000761002171816 */ /* 0x020fce0000000017 */
.L_x_2281:
[----:B------:R-:W-:Y:S05]  /*0830*/  BSYNC.RECONVERGENT B0 ;  /* 0x0000000000007941 */ /* 0x000fea0003800200 */
.L_x_2280:
[----:B------:R-:W-:Y:S04]  /*0840*/  BSSY.RECONVERGENT B0, `(.L_x_2282) ;  /* 0x0000007000007945 */ /* 0x000fe80003800200 */
[----:B------:R-:W-:Y:S05]  /*0850*/  @P0 BRA `(.L_x_2283) ;  /* 0x0000000000140947 */ /* 0x000fea0003800000 */
[----:B------:R-:W-:-:S06]  /*0860*/  USHF.L.U32 UR5, UR4, 0x10, URZ ;  /* 0x0000001004057899 */ /* 0x000fcc00080006ff */
[----:B------:R-:W-:-:S13]  /*0870*/  FSETP.NEU.FTZ.AND P0, PT, RZ, UR5, PT ;  /* 0x00000005ff007c0b */ /* 0x000fda000bf1d000 */
[----:B------:R-:W-:-:S04]  /*0880*/  @P0 FSET.BF.LT.FTZ.AND R2, RZ, UR5, PT ;  /* 0x00000005ff020c0a */ /* 0x000fc8000b811000 */
[----:B------:R-:W-:-:S04]  /*0890*/  @P0 F2FP.BF16.F32.PACK_AB R2, RZ, R2 ;  /* 0x00000002ff02023e */ /* 0x000fc800000010ff */
[----:B-----5:R-:W-:-:S07]  /*08a0*/  @P0 PRMT R13, R2, 0x7610, R13 ;  /* 0x00007610020d0816 */ /* 0x020fce000000000d */
.L_x_2283:
[----:B------:R-:W-:Y:S05]  /*08b0*/  BSYNC.RECONVERGENT B0 ;  /* 0x0000000000007941 */ /* 0x000fea0003800200 */
.L_x_2282:
[----:B------:R-:W-:Y:S04]  /*08c0*/  BSSY.RECONVERGENT B0, `(.L_x_2284) ;  /* 0x0000007000007945 */ /* 0x000fe80003800200 */
[----:B------:R-:W-:Y:S05]  /*08d0*/  @P6 BRA `(.L_x_2285) ;  /* 0x0000000000146947 */ /* 0x000fea0003800000 */
[----:B------:R-:W-:-:S06]  /*08e0*/  USHF.L.U32 UR5, UR4, 0x10, URZ ;  /* 0x0000001004057899 */ /* 0x000fcc00080006ff */
[----:B------:R-:W-:-:S13]  /*08f0*/  FSETP.NEU.FTZ.AND P0, PT, RZ, UR5, PT ;  /* 0x00000005ff007c0b */ /* 0x000fda000bf1d000 */
[----:B------:R-:W-:-:S04]  /*0900*/  @P0 FSET.BF.LT.FTZ.AND R2, RZ, UR5, PT ;  /* 0x00000005ff020c0a */ /* 0x000fc8000b811000 */
[----:B------:R-:W-:-:S04]  /*0910*/  @P0 F2FP.BF16.F32.PACK_AB R2, RZ, R2 ;  /* 0x00000002ff02023e */ /* 0x000fc800000010ff */
[----:B-----5:R-:W-:-:S07]  /*0920*/  @P0 PRMT R12, R2, 0x7610, R12 ;  /* 0x00007610020c0816 */ /* 0x020fce000000000c */
.L_x_2285:
[----:B------:R-:W-:Y:S05]  /*0930*/  BSYNC.RECONVERGENT B0 ;  /* 0x0000000000007941 */ /* 0x000fea0003800200 */
.L_x_2284:
        /* <DEDUP_REMOVED lines=18> */
.L_x_2288:
[----:B------:R-:W-:-:S13]  /*0a60*/  ISETP.GE.U32.AND P0, PT, R17, R16, PT ;  /* 0x000000101100720c */ /* 0x000fda0003f06070 */
[----:B------:R-:W-:Y:S05]  /*0a70*/  @P0 BRA `(.L_x_2290) ;  /* 0x0000000000300947 */ /* 0x000fea0003800000 */
[----:B0-----:R-:W0:Y:S01]  /*0a80*/  LDC.64 R2, c[0x0][0x388] ;  /* 0x0000e200ff027b82 */ /* 0x001e220000000a00 */
[----:B------:R-:W-:Y:S02]  /*0a90*/  IMAD.IADD R5, R0, 0x1, R17 ;  /* 0x0000000100057824 */ /* 0x000fe400078e0211 */
[----:B------:R-:W-:Y:S02]  /*0aa0*/  VIADD R17, R17, 0x80 ;  /* 0x0000008011117836 */ /* 0x000fe40000000000 */
[----:B0-----:R-:W-:-:S05]  /*0ab0*/  IMAD.WIDE.U32 R2, R5, 0x2, R2 ;  /* 0x0000000205027825 */ /* 0x001fca00078e0002 */
[----:B------:R1:W-:Y:S02]  /*0ac0*/  STG.E.U16 desc[UR6][R2.64], R19 ;  /* 0x0000001302007986 */ /* 0x0003e4000c101506 */
.L_x_2289:
[----:B------:R-:W-:-:S13]  /*0ad0*/  ISETP.GE.U32.AND P0, PT, R17, R16, PT ;  /* 0x000000101100720c */ /* 0x000fda0003f06070 */
[----:B------:R-:W-:Y:S05]  /*0ae0*/  @P0 BRA `(.L_x_2291) ;  /* 0x0000000000340947 */ /* 0x000fea0003800000 */
[----:B01----:R-:W0:Y:S01]  /*0af0*/  LDC.64 R2, c[0x0][0x388] ;  /* 0x0000e200ff027b82 */ /* 0x003e220000000a00 */
[----:B------:R-:W-:Y:S02]  /*0b00*/  IMAD.IADD R5, R0, 0x1, R17 ;  /* 0x0000000100057824 */ /* 0x000fe400078e0211 */
[----:B------:R-:W-:Y:S02]  /*0b10*/  VIADD R17, R17, 0x80 ;  /* 0x0000008011117836 */ /* 0x000fe40000000000 */
[----:B0-----:R-:W-:-:S05]  /*0b20*/  IMAD.WIDE.U32 R2, R5, 0x2, R2 ;  /* 0x0000000205027825 */ /* 0x001fca00078e0002 */
[----:B------:R1:W-:Y:S02]  /*0b30*/  STG.E.U16 desc[UR6][R2.64], R21 ;  /* 0x0000001502007986 */ /* 0x0003e4000c101506 */
.L_x_2290:
        /* <DEDUP_REMOVED lines=8> */
.L_x_2291:
[----:B------:R-:W-:Y:S05]  /*0bc0*/  BSYNC.RELIABLE B1 ;  /* 0x0000000000017941 */ /* 0x000fea0003800100 */
.L_x_2287:
[----:B------:R-:W-:-:S13]  /*0bd0*/  ISETP.GE.U32.AND P0, PT, R17, R16, PT ;  /* 0x000000101100720c */ /* 0x000fda0003f06070 */
[----:B01-3--:R-:W0:Y:S01]  /*0be0*/  @!P0 LDC.64 R2, c[0x0][0x388] ;  /* 0x0000e200ff028b82 */ /* 0x00be220000000a00 */
[----:B------:R-:W-:Y:S02]  /*0bf0*/  @!P0 IMAD.IADD R5, R0, 0x1, R17 ;  /* 0x0000000100058824 */ /* 0x000fe400078e0211 */
[----:B------:R-:W-:Y:S02]  /*0c00*/  @!P0 VIADD R17, R17, 0x80 ;  /* 0x0000008011118836 */ /* 0x000fe40000000000 */
[----:B0-----:R-:W-:-:S05]  /*0c10*/  @!P0 IMAD.WIDE.U32 R2, R5, 0x2, R2 ;  /* 0x0000000205028825 */ /* 0x001fca00078e0002 */
[----:B------:R3:W-:Y:S02]  /*0c20*/  @!P0 STG.E.U16 desc[UR6][R2.64], R13 ;  /* 0x0000000d02008986 */ /* 0x0007e4000c101506 */
.L_x_2292:
[----:B------:R-:W-:Y:S05]  /*0c30*/  BSYNC.RECONVERGENT B0 ;  /* 0x0000000000007941 */ /* 0x000fea0003800200 */
.L_x_2286:
        /* <DEDUP_REMOVED lines=8> */
.L_x_2269:
[----:B------:R-:W0:Y:S01]  /*0cc0*/  S2R R11, SR_TID.X ;  /* 0x00000000000b7919 */ /* 0x000e220000002100 */
[----:B------:R-:W1:Y:S08]  /*0cd0*/  LDC.64 R2, c[0x0][0x390] ;  /* 0x0000e400ff027b82 */ /* 0x000e700000000a00 */
[----:B------:R-:W2:Y:S01]  /*0ce0*/  LDC.64 R8, c[0x0][0x388] ;  /* 0x0000e200ff087b82 */ /* 0x000ea20000000a00 */
[----:B-1----:R-:W-:-:S04]  /*0cf0*/  IMAD.WIDE.U32 R2, R0, 0x2, R2 ;  /* 0x0000000200027825 */ /* 0x002fc800078e0002 */
[----:B0-----:R-:W-:-:S05]  /*0d00*/  IMAD.WIDE.U32 R2, R11, 0x10, R2 ;  /* 0x000000100b027825 */ /* 0x001fca00078e0002 */
[----:B------:R-:W3:Y:S01]  /*0d10*/  LDG.E.128 R4, desc[UR6][R2.64] ;  /* 0x0000000602047981 */ /* 0x000ee2000c1e1d00 */
[----:B------:R-:W-:Y:S01]  /*0d20*/  USHF.L.U32 UR5, UR4, 0x10, URZ ;  /* 0x0000001004057899 */ /* 0x000fe200080006ff */
[----:B--2---:R-:W-:-:S05]  /*0d30*/  IMAD.WIDE.U32 R8, R0, 0x2, R8 ;  /* 0x0000000200087825 */ /* 0x004fca00078e0008 */
[----:B------:R-:W-:Y:S01]  /*0d40*/  FSETP.NEU.FTZ.AND P0, PT, RZ, UR5, PT ;  /* 0x00000005ff007c0b */ /* 0x000fe2000bf1d000 */
[----:B------:R-:W-:-:S12]  /*0d50*/  IMAD.WIDE.U32 R8, R11, 0x10, R8 ;  /* 0x000000100b087825 */ /* 0x000fd800078e0008 */
[----:B------:R-:W-:Y:S02]  /*0d60*/  @P0 FSET.BF.LT.FTZ.AND R10, RZ, UR5, PT ;  /* 0x00000005ff0a0c0a */ /* 0x000fe4000b811000 */
[----:B---3--:R-:W-:Y:S02]  /*0d70*/  PRMT R0, R7, 0x7632, R0 ;  /* 0x0000763207007816 */ /* 0x008fe40000000000 */
[----:B------:R-:W-:-:S04]  /*0d80*/  @P0 F2FP.BF16.F32.PACK_AB R0, RZ, R10 ;  /* 0x0000000aff00023e */ /* 0x000fc800000010ff */
[----:B------:R-:W-:Y:S02]  /*0d90*/  @P0 PRMT R7, R0, 0x7610, R7 ;  /* 0x0000761000070816 */ /* 0x000fe40000000007 */
[--C-:B------:R-:W-:Y:S02]  /*0da0*/  @P0 PRMT R4, R4, 0x5410, R0.reuse ;  /* 0x0000541004040816 */ /* 0x100fe40000000000 */
[--C-:B------:R-:W-:Y:S02]  /*0db0*/  @P0 PRMT R5, R5, 0x5410, R0.reuse ;  /* 0x0000541005050816 */ /* 0x100fe40000000000 */
[----:B------:R-:W-:Y:S02]  /*0dc0*/  @P0 PRMT R6, R6, 0x5410, R0 ;  /* 0x0000541006060816 */ /* 0x000fe40000000000 */
[C---:B------:R-:W-:Y:S02]  /*0dd0*/  @P0 PRMT R5, R0.reuse, 0x7610, R5 ;  /* 0x0000761000050816 */ /* 0x040fe40000000005 */
[----:B------:R-:W-:-:S02]  /*0de0*/  @P0 PRMT R6, R0, 0x7610, R6 ;  /* 0x0000761000060816 */ /* 0x000fc40000000006 */
[----:B------:R-:W-:Y:S02]  /*0df0*/  @P0 PRMT R4, R0, 0x7610, R4 ;  /* 0x0000761000040816 */ /* 0x000fe40000000004 */
[----:B------:R-:W-:-:S05]  /*0e00*/  PRMT R7, R7, 0x5410, R0 ;  /* 0x0000541007077816 */ /* 0x000fca0000000000 */
[----:B------:R-:W-:Y:S01]  /*0e10*/  STG.E.128 desc[UR6][R8.64], R4 ;  /* 0x0000000408007986 */ /* 0x000fe2000c101d06 */
[----:B------:R-:W-:Y:S05]  /*0e20*/  EXIT ;  /* 0x000000000000794d */ /* 0x000fea0003800000 */
.L_x_2293:
        /* <DEDUP_REMOVED lines=13> */
.L_x_32329:


//--------------------- .text._ZN2at6native18elementwise_kernelILi128ELi4EZNS0_15gpu_kernel_implINS0_13BinaryFunctorIbbbZZZNS0_21heaviside_kernel_cudaERNS_18TensorIteratorBaseEENKUlvE_clEvENKUlvE7_clEvEUlbbE_EEEEvS5_RKT_EUliE_EEviT1_ --------------------------
	.section	.text._ZN2at6native18elementwise_kernelILi128ELi4EZNS0_15gpu_kernel_implINS0_13BinaryFunctorIbbbZZZNS0_21heaviside_kernel_cudaERNS_18TensorIteratorBaseEENKUlvE_clEvENKUlvE7_clEvEUlbbE_EEEEvS5_RKT_EUliE_EEviT1_,"ax",@progbits
	.align	128
        .global         _ZN2at6native18elementwise_kernelILi128ELi4EZNS0_15gpu_kernel_implINS0_13BinaryFunctorIbbbZZZNS0_21heaviside_kernel_cudaERNS_18TensorIteratorBaseEENKUlvE_clEvENKUlvE7_clEvEUlbbE_EEEEvS5_RKT_EUliE_EEviT1_
        .type           _ZN2at6native18elementwise_kernelILi128ELi4EZNS0_15gpu_kernel_implINS0_13BinaryFunctorIbbbZZZNS0_21heaviside_kernel_cudaERNS_18TensorIteratorBaseEENKUlvE_clEvENKUlvE7_clEvEUlbbE_EEEEvS5_RKT_EUliE_EEviT1_,@function
        .size           _ZN2at6native18elementwise_kernelILi128ELi4EZNS0_15gpu_kernel_implINS0_13BinaryFunctorIbbbZZZNS0_21heaviside_kernel_cudaERNS_18TensorIteratorBaseEENKUlvE_clEvENKUlvE7_clEvEUlbbE_EEEEvS5_RKT_EUliE_EEviT1_,(.L_x_32330 - _ZN2at6native18elementwise_kernelILi128ELi4EZNS0_15gpu_kernel_implINS0_13BinaryFunctorIbbbZZZNS0_21heaviside_kernel_cudaERNS_18TensorIteratorBaseEENKUlvE_clEvENKUlvE7_clEvEUlbbE_EEEEvS5_RKT_EUliE_EEviT1_)
        .other          _ZN2at6native18elementwise_kernelILi128ELi4EZNS0_15gpu_kernel_implINS0_13BinaryFunctorIbbbZZZNS0_21heaviside_kernel_cudaERNS_18TensorIteratorBaseEENKUlvE_clEvENKUlvE7_clEvEUlbbE_EEEEvS5_RKT_EUliE_EEviT1_,@"STO_CUDA_ENTRY STV_DEFAULT"
_ZN2at6native18elementwise_kernelILi128ELi4EZNS0_15gpu_kernel_implINS0_13BinaryFunctorIbbbZZZNS0_21heaviside_kernel_cudaERNS_18TensorIteratorBaseEENKUlvE_clEvENKUlvE7_clEvEUlbbE_EEEEvS5_RKT_EUliE_EEviT1_:
.text._ZN2at6native18elementwise_kernelILi128ELi4EZNS0_15gpu_kernel_implINS0_13BinaryFunctorIbbbZZZNS0_21heaviside_kernel_cudaERNS_18TensorIteratorBaseEENKUlvE_clEvENKUlvE7_clEvEUlbbE_EEEEvS5_RKT_EUliE_EEviT1_:
        /* <DEDUP_REMOVED lines=24> */
[----:B------:R-:W-:Y:S01]  /*0180*/  HFMA2 R16, -RZ, RZ, 0, 0 ;  /* 0x00000000ff107431 */ /* 0x000fe200000001ff */
[----:B------:R-:W1:Y:S01]  /*0190*/  LDCU UR6, c[0x0][0x38c] ;  /* 0x00007180ff0677ac */ /* 0x000e620008000800 */
[----:B------:R-:W2:Y:S01]  /*01a0*/  LDCU.64 UR8, c[0x0][0x4b8] ;  /* 0x00009700ff0877ac */ /* 0x000ea20008000a00 */
[----:B------:R-:W-:Y:S02]  /*01b0*/  UISETP.NE.AND UP0, UPT, UR41, URZ, UPT ;  /* 0x000000ff2900728c */ /* 0x000fe4000bf05270 */
        /* <DEDUP_REMOVED lines=52> */
[----:B------:R-:W-:Y:S01]  /*0500*/  HFMA2 R4, -RZ, RZ, 0, 0 ;  /* 0x00000000ff047431 */ /* 0x000fe200000001ff */
        /* <DEDUP_REMOVED lines=290> */
.L_x_2296:
[----:B------:R-:W0:Y:S01]  /*1730*/  LDCU.64 UR6, c[0x0][0x5f0] ;  /* 0x0000be00ff0677ac */ /* 0x000e220008000a00 */
[----:B------:R-:W-:Y:S01]  /*1740*/  BSSY.RECONVERGENT B6, `(.L_x_2297) ;  /* 0x00000b7000067945 */ /* 0x000fe20003800200 */
        /* <DEDUP_REMOVED lines=13> */
[----:B------:R-:W2:Y:S02]  /*1820*/  LDG.E.U8 R2, desc[UR36][R2.64] ;  /* 0x0000002402027981 */ /* 0x000ea4000c1e1100 */
[----:B--2---:R-:W-:-:S04]  /*1830*/  ISETP.NE.AND P0, PT, R2, RZ, PT ;  /* 0x000000ff0200720c */ /* 0x004fc80003f05270 */
[----:B------:R-:W-:Y:S01]  /*1840*/  P2R R19, PR, RZ, 0x1 ;  /* 0x00000001ff137803 */ /* 0x000fe20000000000 */
[----:B------:R-:W-:Y:S08]  /*1850*/  BRA `(.L_x_2303) ;  /* 0x0000000800947947 */ /* 0x000ff00003800000 */
.L_x_2301:
[----:B------:R-:W2:Y:S02]  /*1860*/  LDG.E.U8 R2, desc[UR36][R2.64] ;  /* 0x0000002402027981 */ /* 0x000ea4000c1e1100 */
[----:B--2---:R-:W-:-:S04]  /*1870*/  ISETP.NE.AND P0, PT, R2, RZ, PT ;  /* 0x000000ff0200720c */ /* 0x004fc80003f05270 */
[----:B------:R-:W-:Y:S01]  /*1880*/  P2R R19, PR, RZ, 0x1 ;  /* 0x00000001ff137803 */ /* 0x000fe20000000000 */
[----:B------:R-:W-:Y:S08]  /*1890*/  BRA `(.L_x_2303) ;  /* 0x0000000800847947 */ /* 0x000ff00003800000 */
.L_x_2300:
[----:B------:R-:W-:-:S09]  /*18a0*/  UISETP.NE.AND UP0, UPT, UR4, 0x2, UPT ;  /* 0x000000020400788c */ /* 0x000fd2000bf05270 */
[----:B------:R-:W-:Y:S05]  /*18b0*/  BRA.U !UP0, `(.L_x_2304) ;  /* 0x0000000108347547 */ /* 0x000fea000b800000 */
[----:B------:R-:W-:-:S09]  /*18c0*/  UISETP.NE.AND UP0, UPT, UR4, 0x3, UPT ;  /* 0x000000030400788c */ /* 0x000fd2000bf05270 */
[----:B------:R-:W-:Y:S05]  /*18d0*/  BRA.U !UP0, `(.L_x_2305) ;  /* 0x00000001081c7547 */ /* 0x000fea000b800000 */
[----:B------:R-:W-:-:S09]  /*18e0*/  UISETP.NE.AND UP0, UPT, UR4, 0x4, UPT ;  /* 0x000000040400788c */ /* 0x000fd2000bf05270 */
[----:B------:R-:W-:Y:S05]  /*18f0*/  BRA.U UP0, `(.L_x_2302) ;  /* 0x0000000500f07547 */ /* 0x000fea000b800000 */
[----:B------:R-:W2:Y:S02]  /*1900*/  LDG.E.64 R2, desc[UR36][R2.64] ;  /* 0x0000002402027981 */ /* 0x000ea4000c1e1b00 */
[----:B--2---:R-:W-:-:S04]  /*1910*/  ISETP.NE.U32.AND P0, PT, R2, RZ, PT ;  /* 0x000000ff0200720c */ /* 0x004fc80003f05070 */
[----:B------:R-:W-:-:S04]  /*1920*/  ISETP.NE.AND.EX P0, PT, R3, RZ, PT, P0 ;  /* 0x000000ff0300720c */ /* 0x000fc80003f05300 */
[----:B------:R-:W-:Y:S01]  /*1930*/  P2R R19, PR, RZ, 0x1 ;  /* 0x00000001ff137803 */ /* 0x000fe20000000000 */
[----:B------:R-:W-:Y:S08]  /*1940*/  BRA `(.L_x_2303) ;  /* 0x0000000800587947 */ /* 0x000ff00003800000 */
.L_x_2305:
[----:B------:R-:W2:Y:S02]  /*1950*/  LDG.E R2, desc[UR36][R2.64] ;  /* 0x0000002402027981 */ /* 0x000ea4000c1e1900 */
[----:B--2---:R-:W-:-:S04]  /*1960*/  ISETP.NE.AND P0, PT, R2, RZ, PT ;  /* 0x000000ff0200720c */ /* 0x004fc80003f05270 */
[----:B------:R-:W-:Y:S01]  /*1970*/  P2R R19, PR, RZ, 0x1 ;  /* 0x00000001ff137803 */ /* 0x000fe20000000000 */
[----:B------:R-:W-:Y:S08]  /*1980*/  BRA `(.L_x_2303) ;  /* 0x0000000800487947 */ /* 0x000ff00003800000 */
.L_x_2304:
[----:B------:R-:W2:Y:S02]  /*1990*/  LDG.E.U16 R2, desc[UR36][R2.64] ;  /* 0x0000002402027981 */ /* 0x000ea4000c1e1500 */
[----:B--2---:R-:W-:-:S04]  /*19a0*/  ISETP.NE.AND P0, PT, R2, RZ, PT ;  /* 0x000000ff0200720c */ /* 0x004fc80003f05270 */
[----:B------:R-:W-:Y:S01]  /*19b0*/  P2R R19, PR, RZ, 0x1 ;  /* 0x00000001ff137803 */ /* 0x000fe20000000000 */
[----:B------:R-:W-:Y:S08]  /*19c0*/  BRA `(.L_x_2303) ;  /* 0x0000000800387947 */ /* 0x000ff00003800000 */
.L_x_2299:
[----:B------:R-:W-:-:S09]  /*19d0*/  UISETP.GT.AND UP0, UPT, UR4, 0x6, UPT ;  /* 0x000000060400788c */ /* 0x000fd2000bf04270 */
[----:B------:R-:W-:Y:S05]  /*19e0*/  BRA.U UP0, `(.L_x_2306) ;  /* 0x0000000100347547 */ /* 0x000fea000b800000 */
[----:B------:R-:W-:-:S09]  /*19f0*/  UISETP.NE.AND UP0, UPT, UR4, 0x5, UPT ;  /* 0x000000050400788c */ /* 0x000fd2000bf05270 */
[----:B------:R-:W-:Y:S05]  /*1a00*/  BRA.U !UP0, `(.L_x_2307) ;  /* 0x0000000108187547 */ /* 0x000fea000b800000 */
[----:B------:R-:W-:-:S09]  /*1a10*/  UISETP.NE.AND UP0, UPT, UR4, 0x6, UPT ;  /* 0x000000060400788c */ /* 0x000fd2000bf05270 */
[----:B------:R-:W-:Y:S05]  /*1a20*/  BRA.U UP0, `(.L_x_2302) ;  /* 0x0000000500a47547 */ /* 0x000fea000b800000 */
[----:B------:R-:W2:Y:S02]  /*1a30*/  LDG.E R2, desc[UR36][R2.64] ;  /* 0x0000002402027981 */ /* 0x000ea4000c1e1900 */
[----:B--2---:R-:W-:-:S04]  /*1a40*/  FSETP.NEU.FTZ.AND P0, PT, R2, RZ, PT ;  /* 0x000000ff0200720b */ /* 0x004fc80003f1d000 */
[----:B------:R-:W-:Y:S01]  /*1a50*/  P2R R19, PR, RZ, 0x1 ;  /* 0x00000001ff137803 */ /* 0x000fe20000000000 */
[----:B------:R-:W-:Y:S08]  /*1a60*/  BRA `(.L_x_2303) ;  /* 0x0000000800107947 */ /* 0x000ff00003800000 */
.L_x_2307:
[----:B------:R-:W2:Y:S02]  /*1a70*/  LDG.E.U16 R0, desc[UR36][R2.64] ;  /* 0x0000002402007981 */ /* 0x000ea4000c1e1500 */
[----:B--2---:R-:W-:-:S05]  /*1a80*/  HADD2.F32 R0, -RZ, R0.H0_H0 ;  /* 0x20000000ff007230 */ /* 0x004fca0000004100 */
[----:B------:R-:W-:-:S04]  /*1a90*/  FSETP.NEU.FTZ.AND P0, PT, R0, RZ, PT ;  /* 0x000000ff0000720b */ /* 0x000fc80003f1d000 */
[----:B------:R-:W-:Y:S01]  /*1aa0*/  P2R R19, PR, RZ, 0x1 ;  /* 0x00000001ff137803 */ /* 0x000fe20000000000 */
[----:B------:R-:W-:Y:S08]  /*1ab0*/  BRA `(.L_x_2303) ;  /* 0x0000000400fc7947 */ /* 0x000ff00003800000 */
.L_x_2306:
[----:B------:R-:W-:-:S09]  /*1ac0*/  UISETP.NE.AND UP0, UPT, UR4, 0x7, UPT ;  /* 0x000000070400788c */ /* 0x000fd2000bf05270 */
[----:B------:R-:W-:Y:S05]  /*1ad0*/  BRA.U !UP0, `(.L_x_2308) ;  /* 0x0000000108507547 */ /* 0x000fea000b800000 */
[----:B------:R-:W-:-:S09]  /*1ae0*/  UISETP.NE.AND UP0, UPT, UR4, 0x8, UPT ;  /* 0x000000080400788c */ /* 0x000fd2000bf05270 */
[----:B------:R-:W-:Y:S05]  /*1af0*/  BRA.U !UP0, `(.L_x_2309) ;  /* 0x0000000108207547 */ /* 0x000fea000b800000 */
[----:B------:R-:W-:-:S09]  /*1b00*/  UISETP.NE.AND UP0, UPT, UR4, 0x9, UPT ;  /* 0x000000090400788c */ /* 0x000fd2000bf05270 */
[----:B------:R-:W-:Y:S05]  /*1b10*/  BRA.U UP0, `(.L_x_2302) ;  /* 0x0000000500687547 */ /* 0x000fea000b800000 */
[----:B------:R-:W2:Y:S02]  /*1b20*/  LDG.E.64 R2, desc[UR36][R2.64] ;  /* 0x0000002402027981 */ /* 0x000ea4000c1e1b00 */
[----:B--2---:R-:W-:Y:S02]  /*1b30*/  FSETP.NEU.FTZ.AND P0, PT, R2, RZ, PT ;  /* 0x000000ff0200720b */ /* 0x004fe40003f1d000 */
[----:B------:R-:W-:-:S04]  /*1b40*/  FSETP.NEU.FTZ.AND P1, PT, R3, RZ, PT ;  /* 0x000000ff0300720b */ /* 0x000fc80003f3d000 */
[----:B------:R-:W-:-:S04]  /*1b50*/  PLOP3.LUT P0, PT, P0, P1, PT, 0xf8, 0x8f ;  /* 0x00000000008f781c */ /* 0x000fc80000703f70 */
[----:B------:R-:W-:Y:S01]  /*1b60*/  P2R R19, PR, RZ, 0x1 ;  /* 0x00000001ff137803 */ /* 0x000fe20000000000 */
[----:B------:R-:W-:Y:S08]  /*1b70*/  BRA `(.L_x_2303) ;  /* 0x0000000400cc7947 */ /* 0x000ff00003800000 */
.L_x_2309:
[----:B------:R-:W2:Y:S01]  /*1b80*/  LDG.E R2, desc[UR36][R2.64] ;  /* 0x0000002402027981 */ /* 0x000ea2000c1e1900 */
[----:B------:R-:W-:-:S04]  /*1b90*/  PLOP3.LUT P1, PT, PT, PT, PT, 0x80, 0x8 ;  /* 0x000000000008781c */ /* 0x000fc80003f2f070 */
[----:B------:R-:W-:Y:S01]  /*1ba0*/  P2R R19, PR, RZ, 0x2 ;  /* 0x00000002ff137803 */ /* 0x000fe20000000000 */
[----:B--2---:R-:W-:-:S05]  /*1bb0*/  HADD2.F32 R0, -RZ, R2.H0_H0 ;  /* 0x20000002ff007230 */ /* 0x004fca0000004100 */
[----:B------:R-:W-:-:S13]  /*1bc0*/  FSETP.NEU.FTZ.AND P0, PT, R0, RZ, PT ;  /* 0x000000ff0000720b */ /* 0x000fda0003f1d000 */
[----:B------:R-:W-:Y:S05]  /*1bd0*/  @P0 BRA `(.L_x_2303) ;  /* 0x0000000400b40947 */ /* 0x000fea0003800000 */
[----:B------:R-:W-:-:S05]  /*1be0*/  HADD2.F32 R0, -RZ, R2.H1_H1 ;  /* 0x30000002ff007230 */ /* 0x000fca0000004100 */
[----:B------:R-:W-:-:S04]  /*1bf0*/  FSETP.NEU.FTZ.AND P0, PT, R0, RZ, PT ;  /* 0x000000ff0000720b */ /* 0x000fc80003f1d000 */
[----:B------:R-:W-:Y:S01]  /*1c00*/  P2R R19, PR, RZ, 0x1 ;  /* 0x00000001ff137803 */ /* 0x000fe20000000000 */
[----:B------:R-:W-:Y:S08]  /*1c10*/  BRA `(.L_x_2303) ;  /* 0x0000000400a47947 */ /* 0x000ff00003800000 */
.L_x_2308:
[----:B------:R-:W2:Y:S02]  /*1c20*/  LDG.E.64 R2, desc[UR36][R2.64] ;  /* 0x0000002402027981 */ /* 0x000ea4000c1e1b00 */
[----:B--2---:R-:W-:-:S06]  /*1c30*/  DSETP.NEU.AND P0, PT, R2, RZ, PT ;  /* 0x000000ff0200722a */ /* 0x004fcc0003f0d000 */
[----:B------:R-:W-:Y:S01]  /*1c40*/  P2R R19, PR, RZ, 0x1 ;  /* 0x00000001ff137803 */ /* 0x000fe20000000000 */
[----:B------:R-:W-:Y:S07]  /*1c50*/  BRA `(.L_x_2303) ;  /* 0x0000000400947947 */ /* 0x000fee0003800000 */
.L_x_2298:
        /* <DEDUP_REMOVED lines=10> */
[----:B------:R-:W-:Y:S01]  /*1d00*/  P2R R19, PR, RZ, 0x1 ;  /* 0x00000001ff137803 */ /* 0x000fe20000000000 */
[----:B------:R-:W-:Y:S08]  /*1d10*/  BRA `(.L_x_2303) ;  /* 0x0000000400647947 */ /* 0x000ff00003800000 */
.L_x_2312:
[----:B------:R-:W2:Y:S02]  /*1d20*/  LDG.E.128 R4, desc[UR36][R2.64] ;  /* 0x0000002402047981 */ /* 0x000ea4000c1e1d00 */
[----:B--2---:R-:W-:-:S06]  /*1d30*/  DSETP.NEU.AND P0, PT, R6, RZ, PT ;  /* 0x000000ff0600722a */ /* 0x004fcc0003f0d000 */
[----:B------:R-:W-:-:S06]  /*1d40*/  DSETP.NEU.OR P0, PT, R4, RZ, P0 ;  /* 0x000000ff0400722a */ /* 0x000fcc000070d400 */
[----:B------:R-:W-:Y:S01]  /*1d50*/  P2R R19, PR, RZ, 0x1 ;  /* 0x00000001ff137803 */ /* 0x000fe20000000000 */
[----:B------:R-:W-:Y:S07]  /*1d60*/  BRA `(.L_x_2303) ;  /* 0x0000000400507947 */ /* 0x000fee0003800000 */
.L_x_2311:
[----:B------:R-:W-:-:S09]  /*1d70*/  UISETP.NE.AND UP0, UPT, UR4, 0xf, UPT ;  /* 0x0000000f0400788c */ /* 0x000fd2000bf05270 */
[----:B------:R-:W-:Y:S05]  /*1d80*/  BRA.U !UP0, `(.L_x_2313) ;  /* 0x0000000108507547 */ /* 0x000fea000b800000 */
[----:B------:R-:W-:-:S09]  /*1d90*/  UISETP.NE.AND UP0, UPT, UR4, 0x17, UPT ;  /* 0x000000170400788c */ /* 0x000fd2000bf05270 */
[----:B------:R-:W-:Y:S05]  /*1da0*/  BRA.U !UP0, `(.L_x_2314) ;  /* 0x0000000108187547 */ /* 0x000fea000b800000 */
[----:B------:R-:W-:-:S09]  /*1db0*/  UISETP.NE.AND UP0, UPT, UR4, 0x18, UPT ;  /* 0x000000180400788c */ /* 0x000fd2000bf05270 */
[----:B------:R-:W-:Y:S05]  /*1dc0*/  BRA.U UP0, `(.L_x_2302) ;  /* 0x0000000100bc7547 */ /* 0x000fea000b800000 */
[----:B------:R-:W2:Y:S02]  /*1dd0*/  LDG.E.U8 R2, desc[UR36][R2.64] ;  /* 0x0000002402027981 */ /* 0x000ea4000c1e1100 */
[----:B--2---:R-:W-:-:S04]  /*1de0*/  LOP3.LUT P0, RZ, R2, 0x7f, RZ, 0xc0, !PT ;  /* 0x0000007f02ff7812 */ /* 0x004fc8000780c0ff */
[----:B------:R-:W-:Y:S01]  /*1df0*/  P2R R19, PR, RZ, 0x1 ;  /* 0x00000001ff137803 */ /* 0x000fe20000000000 */
[----:B------:R-:W-:Y:S08]  /*1e00*/  BRA `(.L_x_2303) ;  /* 0x0000000400287947 */ /* 0x000ff00003800000 */
.L_x_2314:
[----:B------:R-:W2:Y:S02]  /*1e10*/  LDG.E.U8 R0, desc[UR36][R2.64] ;  /* 0x0000002402007981 */ /* 0x000ea4000c1e1100 */
[----:B--2---:R-:W-:-:S05]  /*1e20*/  IMAD.SHL.U32 R4, R0, 0x2000000, RZ ;  /* 0x0200000000047824 */ /* 0x004fca00078e00ff */
[----:B------:R-:W-:-:S13]  /*1e30*/  ISETP.GT.U32.AND P0, PT, R4, 0x7ffffff, PT ;  /* 0x07ffffff0400780c */ /* 0x000fda0003f04070 */
[----:B------:R-:W-:Y:S02]  /*1e40*/  @!P0 SHF.L.U32 R0, R0, 0x8, RZ ;  /* 0x0000000800008819 */ /* 0x000fe400000006ff */
[----:B------:R-:W-:Y:S02]  /*1e50*/  @P0 LEA.HI R4, R4, 0x70000000, RZ, 0x1c ;  /* 0x7000000004040811 */ /* 0x000fe400078fe0ff */
[----:B------:R-:W-:-:S04]  /*1e60*/  @!P0 LOP3.LUT R0, R0, 0x7f00, RZ, 0xc0, !PT ;  /* 0x00007f0000008812 */ /* 0x000fc800078ec0ff */
[----:B------:R-:W-:-:S05]  /*1e70*/  @!P0 LOP3.LUT R0, R0, 0x3f000000, RZ, 0xfc, !PT ;  /* 0x3f00000000008812 */ /* 0x000fca00078efcff */
[----:B------:R-:W-:Y:S01]  /*1e80*/  @!P0 FADD.FTZ R0, R0, -0.5 ;  /* 0xbf00000000008421 */ /* 0x000fe20000010000 */
[----:B------:R-:W-:-:S05]  /*1e90*/  @P0 FMUL.FTZ R0, R4, 1.9259299443872358531e-34 ;  /* 0x0780000004000820 */ /* 0x000fca0000410000 */
[----:B------:R-:W-:-:S04]  /*1ea0*/  LOP3.LUT P0, RZ, R0, 0x7fffffff, RZ, 0xc0, !PT ;  /* 0x7fffffff00ff7812 */ /* 0x000fc8000780c0ff */
[----:B------:R-:W-:Y:S01]  /*1eb0*/  P2R R19, PR, RZ, 0x1 ;  /* 0x00000001ff137803 */ /* 0x000fe20000000000 */
[----:B------:R-:W-:Y:S08]  /*1ec0*/  BRA `(.L_x_2303) ;  /* 0x0000000000f87947 */ /* 0x000ff00003800000 */
.L_x_2313:
[----:B------:R-:W2:Y:S02]  /*1ed0*/  LDG.E.U16 R0, desc[UR36][R2.64] ;  /* 0x0000002402007981 */ /* 0x000ea4000c1e1500 */
[----:B--2---:R-:W-:-:S05]  /*1ee0*/  IMAD.U32 R0, R0, 0x10000, RZ ;  /* 0x0001000000007824 */ /* 0x004fca00078e00ff */
[----:B------:R-:W-:-:S04]  /*1ef0*/  FSETP.NEU.FTZ.AND P0, PT, R0, RZ, PT ;  /* 0x000000ff0000720b */ /* 0x000fc80003f1d000 */
[----:B------:R-:W-:Y:S01]  /*1f00*/  P2R R19, PR, RZ, 0x1 ;  /* 0x00000001ff137803 */ /* 0x000fe20000000000 */
[----:B------:R-:W-:Y:S08]  /*1f10*/  BRA `(.L_x_2303) ;  /* 0x0000000000e47947 */ /* 0x000ff00003800000 */
.L_x_2310:
        /* <DEDUP_REMOVED lines=9> */
[----:B--2---:R-:W-:-:S04]  /*1fb0*/  ISETP.NE.AND P0, PT, R2, RZ, PT ;  /* 0x000000ff0200720c */ /* 0x004fc80003f05270 */
[----:B------:R-:W-:Y:S01]  /*1fc0*/  P2R R19, PR, RZ, 0x1 ;  /* 0x00000001ff137803 */ /* 0x000fe20000000000 */
[----:B------:R-:W-:Y:S08]  /*1fd0*/  BRA `(.L_x_2303) ;  /* 0x0000000000b47947 */ /* 0x000ff00003800000 */
.L_x_2317:
[----:B------:R-:W2:Y:S02]  /*1fe0*/  LDG.E.U8 R2, desc[UR36][R2.64] ;  /* 0x0000002402027981 */ /* 0x000ea4000c1e1100 */
[----:B--2---:R-:W-:-:S04]  /*1ff0*/  ISETP.NE.AND P0, PT, R2, RZ, PT ;  /* 0x000000ff0200720c */ /* 0x004fc80003f05270 */
[----:B------:R-:W-:Y:S01]  /*2000*/  P2R R19, PR, RZ, 0x1 ;  /* 0x00000001ff137803 */ /* 0x000fe20000000000 */
[----:B------:R-:W-:Y:S08]  /*2010*/  BRA `(.L_x_2303) ;  /* 0x0000000000a47947 */ /* 0x000ff00003800000 */
.L_x_2316:
[----:B------:R-:W2:Y:S02]  /*2020*/  LDG.E.U8 R2, desc[UR36][R2.64] ;  /* 0x0000002402027981 */ /* 0x000ea4000c1e1100 */
[----:B--2---:R-:W-:-:S04]  /*2030*/  ISETP.NE.AND P0, PT, R2, RZ, PT ;  /* 0x000000ff0200720c */ /* 0x004fc80003f05270 */
[----:B------:R-:W-:Y:S01]  /*2040*/  P2R R19, PR, RZ, 0x1 ;  /* 0x00000001ff137803 */ /* 0x000fe20000000000 */
[----:B------:R-:W-:Y:S08]  /*2050*/  BRA `(.L_x_2303) ;  /* 0x0000000000947947 */ /* 0x000ff00003800000 */
.L_x_2315:
[----:B------:R-:W-:-:S09]  /*2060*/  UISETP.NE.AND UP0, UPT, UR4, 0x1c, UPT ;  /* 0x0000001c0400788c */ /* 0x000fd2000bf05270 */
[----:B------:R-:W-:Y:S05]  /*2070*/  BRA.U !UP0, `(.L_x_2318) ;  /* 0x0000000108807547 */ /* 0x000fea000b800000 */
[----:B------:R-:W-:-:S09]  /*2080*/  UISETP.NE.AND UP0, UPT, UR4, 0x1d, UPT ;  /* 0x0000001d0400788c */ /* 0x000fd2000bf05270 */
[----:B------:R-:W-:Y:S05]  /*2090*/  BRA.U !UP0, `(.L_x_2319) ;  /* 0x0000000108647547 */ /* 0x000fea000b800000 */
[----:B------:R-:W-:-:S09]  /*20a0*/  UISETP.NE.AND UP0, UPT, UR4, 0x2c, UPT ;  /* 0x0000002c0400788c */ /* 0x000fd2000bf05270 */
[----:B------:R-:W-:Y:S05]  /*20b0*/  BRA.U !UP0, `(.L_x_2320) ;  /* 0x00000001084c7547 */ /* 0x000fea000b800000 */
.L_x_2302:
        /* <DEDUP_REMOVED lines=16> */
.L_x_2321:
[----:B------:R-:W-:-:S04]  /*21c0*/  PLOP3.LUT P0, PT, PT, PT, PT, 0x8, 0x80 ;  /* 0x000000000080781c */ /* 0x000fc80003f0e170 */
[----:B------:R-:W-:Y:S01]  /*21d0*/  P2R R19, PR, RZ, 0x1 ;  /* 0x00000001ff137803 */ /* 0x000fe20000000000 */
[----:B------:R-:W-:Y:S08]  /*21e0*/  BRA `(.L_x_2303) ;  /* 0x0000000000307947 */ /* 0x000ff00003800000 */
.L_x_2320:
[----:B------:R-:W2:Y:S02]  /*21f0*/  LDG.E.U8 R2, desc[UR36][R2.64] ;  /* 0x0000002402027981 */ /* 0x000ea4000c1e1100 */
[----:B--2---:R-:W-:-:S04]  /*2200*/  ISETP.NE.AND P0, PT, R2, RZ, PT ;  /* 0x000000ff0200720c */ /* 0x004fc80003f05270 */
[----:B------:R-:W-:Y:S01]  /*2210*/  P2R R19, PR, RZ, 0x1 ;  /* 0x00000001ff137803 */ /* 0x000fe20000000000 */
[----:B------:R-:W-:Y:S08]  /*2220*/  BRA `(.L_x_2303) ;  /* 0x0000000000207947 */ /* 0x000ff00003800000 */
.L_x_2319:
[----:B------:R-:W2:Y:S02]  /*2230*/  LDG.E.64 R2, desc[UR36][R2.64] ;  /* 0x0000002402027981 */ /* 0x000ea4000c1e1b00 */
[----:B--2---:R-:W-:-:S04]  /*2240*/  ISETP.NE.U32.AND P0, PT, R2, RZ, PT ;  /* 0x000000ff0200720c */ /* 0x004fc80003f05070 */
[----:B------:R-:W-:-:S04]  /*2250*/  ISETP.NE.AND.EX P0, PT, R3, RZ, PT, P0 ;  /* 0x000000ff0300720c */ /* 0x000fc80003f05300 */
[----:B------:R-:W-:Y:S01]  /*2260*/  P2R R19, PR, RZ, 0x1 ;  /* 0x00000001ff137803 */ /* 0x000fe20000000000 */
[----:B------:R-:W-:Y:S08]  /*2270*/  BRA `(.L_x_2303) ;  /* 0x00000000000c7947 */ /* 0x000ff00003800000 */
.L_x_2318:
[----:B------:R-:W2:Y:S02]  /*2280*/  LDG.E R2, desc[UR36][R2.64] ;  /* 0x0000002402027981 */ /* 0x000ea4000c1e1900 */
[----:B--2---:R-:W-:-:S04]  /*2290*/  ISETP.NE.AND P0, PT, R2, RZ, PT ;  /* 0x000000ff0200720c */ /* 0x004fc80003f05270 */
[----:B------:R-:W-:-:S09]  /*22a0*/  P2R R19, PR, RZ, 0x1 ;  /* 0x00000001ff137803 */ /* 0x000fd20000000000 */
.L_x_2303:
[----:B------:R-:W-:Y:S05]  /*22b0*/  BSYNC.RECONVERGENT B6 ;  /* 0x0000000000067941 */ /* 0x000fea0003800200 */
.L_x_2297:
        /* <DEDUP_REMOVED lines=16> */
[----:B--2---:R-:W-:Y:S01]  /*23c0*/  ISETP.NE.AND P0, PT, R2, RZ, PT ;  /* 0x000000ff0200720c */ /* 0x004fe20003f05270 */
[----:B------:R-:W-:-:S12]  /*23d0*/  BRA `(.L_x_2328) ;  /* 0x00000008003c7947 */ /* 0x000fd80003800000 */
.L_x_2326:
[----:B------:R-:W2:Y:S02]  /*23e0*/  LDG.E.U8 R2, desc[UR36][R2.64] ;  /* 0x0000002402027981 */ /* 0x000ea4000c1e1100 */
[----:B--2---:R-:W-:Y:S01]  /*23f0*/  ISETP.NE.AND P0, PT, R2, RZ, PT ;  /* 0x000000ff0200720c */ /* 0x004fe20003f05270 */
[----:B------:R-:W-:-:S12]  /*2400*/  BRA `(.L_x_2328) ;  /* 0x0000000800307947 */ /* 0x000fd80003800000 */
.L_x_2325:
        /* <DEDUP_REMOVED lines=8> */
[----:B------:R-:W-:Y:S01]  /*2490*/  ISETP.NE.AND.EX P0, PT, R3, RZ, PT, P0 ;  /* 0x000000ff0300720c */ /* 0x000fe20003f05300 */
[----:B------:R-:W-:-:S12]  /*24a0*/  BRA `(.L_x_2328) ;  /* 0x0000000800087947 */ /* 0x000fd80003800000 */
.L_x_2330:
[----:B------:R-:W2:Y:S02]  /*24b0*/  LDG.E R2, desc[UR36][R2.64] ;  /* 0x0000002402027981 */ /* 0x000ea4000c1e1900 */
[----:B--2---:R-:W-:Y:S01]  /*24c0*/  ISETP.NE.AND P0, PT, R2, RZ, PT ;  /* 0x000000ff0200720c */ /* 0x004fe20003f05270 */
[----:B------:R-:W-:-:S12]  /*24d0*/  BRA `(.L_x_2328) ;  /* 0x0000000400fc7947 */ /* 0x000fd80003800000 */
.L_x_2329:
[----:B------:R-:W2:Y:S02]  /*24e0*/  LDG.E.U16 R2, desc[UR36][R2.64] ;  /* 0x0000002402027981 */ /* 0x000ea4000c1e1500 */
[----:B--2---:R-:W-:Y:S01]  /*24f0*/  ISETP.NE.AND P0, PT, R2, RZ, PT ;  /* 0x000000ff0200720c */ /* 0x004fe20003f05270 */
[----:B------:R-:W-:-:S12]  /*2500*/  BRA `(.L_x_2328) ;  /* 0x0000000400f07947 */ /* 0x000fd80003800000 */
.L_x_2324:
[----:B------:R-:W-:-:S09]  /*2510*/  UISETP.GT.AND UP0, UPT, UR4, 0x6, UPT ;  /* 0x000000060400788c */ /* 0x000fd2000bf04270 */
[----:B------:R-:W-:Y:S05]  /*2520*/  BRA.U UP0, `(.L_x_2331) ;  /* 0x00000001002c7547 */ /* 0x000fea000b800000 */
[----:B------:R-:W-:-:S09]  /*2530*/  UISETP.NE.AND UP0, UPT, UR4, 0x5, UPT ;  /* 0x000000050400788c */ /* 0x000fd2000bf05270 */
[----:B------:R-:W-:Y:S05]  /*2540*/  BRA.U !UP0, `(.L_x_2332) ;  /* 0x0000000108147547 */ /* 0x000fea000b800000 */
[----:B------:R-:W-:-:S09]  /*2550*/  UISETP.NE.AND UP0, UPT, UR4, 0x6, UPT ;  /* 0x000000060400788c */ /* 0x000fd2000bf05270 */
[----:B------:R-:W-:Y:S05]  /*2560*/  BRA.U UP0, `(.L_x_2327) ;  /* 0x00000005006c7547 */ /* 0x000fea000b800000 */
[----:B------:R-:W2:Y:S02]  /*2570*/  LDG.E R2, desc[UR36][R2.64] ;  /* 0x0000002402027981 */ /* 0x000ea4000c1e1900 */
[----:B--2---:R-:W-:Y:S01]  /*2580*/  FSETP.NEU.FTZ.AND P0, PT, R2, RZ, PT ;  /* 0x000000ff0200720b */ /* 0x004fe20003f1d000 */
[----:B------:R-:W-:-:S12]  /*2590*/  BRA `(.L_x_2328) ;  /* 0x0000000400cc7947 */ /* 0x000fd80003800000 */
.L_x_2332:
[----:B------:R-:W2:Y:S02]  /*25a0*/  LDG.E.U16 R0, desc[UR36][R2.64] ;  /* 0x0000002402007981 */ /* 0x000ea4000c1e1500 */
[----:B--2---:R-:W-:-:S05]  /*25b0*/  HADD2.F32 R0, -RZ, R0.H0_H0 ;  /* 0x20000000ff007230 */ /* 0x004fca0000004100 */
[----:B------:R-:W-:Y:S01]  /*25c0*/  FSETP.NEU.FTZ.AND P0, PT, R0, RZ, PT ;  /* 0x000000ff0000720b */ /* 0x000fe20003f1d000 */
[----:B------:R-:W-:-:S12]  /*25d0*/  BRA `(.L_x_2328) ;  /* 0x0000000400bc7947 */ /* 0x000fd80003800000 */
.L_x_2331:
        /* <DEDUP_REMOVED lines=9> */
[----:B------:R-:W-:Y:S01]  /*2670*/  PLOP3.LUT P0, PT, P0, P1, PT, 0xf8, 0x8f ;  /* 0x00000000008f781c */ /* 0x000fe20000703f70 */
[----:B------:R-:W-:-:S12]  /*2680*/  BRA `(.L_x_2328) ;  /* 0x0000000400907947 */ /* 0x000fd80003800000 */
.L_x_2334:
[----:B------:R-:W2:Y:S01]  /*2690*/  LDG.E R2, desc[UR36][R2.64] ;  /* 0x0000002402027981 */ /* 0x000ea2000c1e1900 */
[----:B------:R-:W-:Y:S01]  /*26a0*/  PLOP3.LUT P0, PT, PT, PT, PT, 0x80, 0x8 ;  /* 0x000000000008781c */ /* 0x000fe20003f0f070 */
[----:B--2---:R-:W-:-:S05]  /*26b0*/  HADD2.F32 R0, -RZ, R2.H0_H0 ;  /* 0x20000002ff007230 */ /* 0x004fca0000004100 */
[----:B------:R-:W-:-:S13]  /*26c0*/  FSETP.NEU.FTZ.AND P1, PT, R0, RZ, PT ;  /* 0x000000ff0000720b */ /* 0x000fda0003f3d000 */
[----:B------:R-:W-:Y:S05]  /*26d0*/  @P1 BRA `(.L_x_2328) ;  /* 0x00000004007c1947 */ /* 0x000fea0003800000 */
[----:B------:R-:W-:-:S05]  /*26e0*/  HADD2.F32 R0, -RZ, R2.H1_H1 ;  /* 0x30000002ff007230 */ /* 0x000fca0000004100 */
[----:B------:R-:W-:Y:S01]  /*26f0*/  FSETP.NEU.FTZ.AND P0, PT, R0, RZ, PT ;  /* 0x000000ff0000720b */ /* 0x000fe20003f1d000 */
[----:B------:R-:W-:-:S12]  /*2700*/  BRA `(.L_x_2328) ;  /* 0x0000000400707947 */ /* 0x000fd80003800000 */
.L_x_2333:
[----:B------:R-:W2:Y:S02]  /*2710*/  LDG.E.64 R2, desc[UR36][R2.64] ;  /* 0x0000002402027981 */ /* 0x000ea4000c1e1b00 */
[----:B--2---:R-:W-:Y:S01]  /*2720*/  DSETP.NEU.AND P0, PT, R2, RZ, PT ;  /* 0x000000ff0200722a */ /* 0x004fe20003f0d000 */
[----:B------:R-:W-:-:S13]  /*2730*/  BRA `(.L_x_2328) ;  /* 0x0000000400647947 */ /* 0x000fda0003800000 */
.L_x_2323:
        /* <DEDUP_REMOVED lines=9> */
[----:B--2---:R-:W-:Y:S01]  /*27d0*/  ISETP.NE.AND P0, PT, R2, RZ, PT ;  /* 0x000000ff0200720c */ /* 0x004fe20003f05270 */
[----:B------:R-:W-:-:S12]  /*27e0*/  BRA `(.L_x_2328) ;  /* 0x0000000400387947 */ /* 0x000fd80003800000 */
.L_x_2337:
[----:B------:R-:W2:Y:S02]  /*27f0*/  LDG.E.128 R4, desc[UR36][R2.64] ;  /* 0x0000002402047981 */ /* 0x000ea4000c1e1d00 */
[----:B--2---:R-:W-:-:S06]  /*2800*/  DSETP.NEU.AND P0, PT, R6, RZ, PT ;  /* 0x000000ff0600722a */ /* 0x004fcc0003f0d000 */
[----:B------:R-:W-:Y:S01]  /*2810*/  DSETP.NEU.OR P0, PT, R4, RZ, P0 ;  /* 0x000000ff0400722a */ /* 0x000fe2000070d400 */
[----:B------:R-:W-:-:S13]  /*2820*/  BRA `(.L_x_2328) ;  /* 0x0000000400287947 */ /* 0x000fda0003800000 */
.L_x_2336:
[----:B------:R-:W-:-:S09]  /*2830*/  UISETP.NE.AND UP0, UPT, UR4, 0xf, UPT ;  /* 0x0000000f0400788c */ /* 0x000fd2000bf05270 */
[----:B------:R-:W-:Y:S05]  /*2840*/  BRA.U !UP0, `(.L_x_2338) ;  /* 0x0000000108487547 */ /* 0x000fea000b800000 */
[----:B------:R-:W-:-:S09]  /*2850*/  UISETP.NE.AND UP0, UPT, UR4, 0x17, UPT ;  /* 0x000000170400788c */ /* 0x000fd2000bf05270 */
[----:B------:R-:W-:Y:S05]  /*2860*/  BRA.U !UP0, `(.L_x_2339) ;  /* 0x0000000108147547 */ /* 0x000fea000b800000 */
[----:B------:R-:W-:-:S09]  /*2870*/  UISETP.NE.AND UP0, UPT, UR4, 0x18, UPT ;  /* 0x000000180400788c */ /* 0x000fd2000bf05270 */
[----:B------:R-:W-:Y:S05]  /*2880*/  BRA.U UP0, `(.L_x_2327) ;  /* 0x0000000100a47547 */ /* 0x000fea000b800000 */
[----:B------:R-:W2:Y:S02]  /*2890*/  LDG.E.U8 R2, desc[UR36][R2.64] ;  /* 0x0000002402027981 */ /* 0x000ea4000c1e1100 */
[----:B--2---:R-:W-:Y:S01]  /*28a0*/  LOP3.LUT P0, RZ, R2, 0x7f, RZ, 0xc0, !PT ;  /* 0x0000007f02ff7812 */ /* 0x004fe2000780c0ff */
[----:B------:R-:W-:-:S12]  /*28b0*/  BRA `(.L_x_2328) ;  /* 0x0000000400047947 */ /* 0x000fd80003800000 */
.L_x_2339:
[----:B------:R-:W2:Y:S02]  /*28c0*/  LDG.E.U8 R0, desc[UR36][R2.64] ;  /* 0x0000002402007981 */ /* 0x000ea4000c1e1100 */
[----:B--2---:R-:W-:-:S04]  /*28d0*/  SHF.L.U32 R4, R0, 0x19, RZ ;  /* 0x0000001900047819 */ /* 0x004fc800000006ff */
[----:B------:R-:W-:-:S13]  /*28e0*/  ISETP.GT.U32.AND P0, PT, R4, 0x7ffffff, PT ;  /* 0x07ffffff0400780c */ /* 0x000fda0003f04070 */
[----:B------:R-:W-:Y:S01]  /*28f0*/  @!P0 IMAD.SHL.U32 R0, R0, 0x100, RZ ;  /* 0x0000010000008824 */ /* 0x000fe200078e00ff */
[----:B------:R-:W-:-:S04]  /*2900*/  @P0 LEA.HI R4, R4, 0x70000000, RZ, 0x1c ;  /* 0x7000000004040811 */ /* 0x000fc800078fe0ff */
[----:B------:R-:W-:-:S04]  /*2910*/  @!P0 LOP3.LUT R0, R0, 0x7f00, RZ, 0xc0, !PT ;  /* 0x00007f0000008812 */ /* 0x000fc800078ec0ff */
[----:B------:R-:W-:-:S05]  /*2920*/  @!P0 LOP3.LUT R0, R0, 0x3f000000, RZ, 0xfc, !PT ;  /* 0x3f00000000008812 */ /* 0x000fca00078efcff */
[----:B------:R-:W-:Y:S01]  /*2930*/  @!P0 FADD.FTZ R0, R0, -0.5 ;  /* 0xbf00000000008421 */ /* 0x000fe20000010000 */
[----:B------:R-:W-:-:S05]  /*2940*/  @P0 FMUL.FTZ R0, R4, 1.9259299443872358531e-34 ;  /* 0x0780000004000820 */ /* 0x000fca0000410000 */
[----:B------:R-:W-:Y:S01]  /*2950*/  LOP3.LUT P0, RZ, R0, 0x7fffffff, RZ, 0xc0, !PT ;  /* 0x7fffffff00ff7812 */ /* 0x000fe2000780c0ff */
[----:B------:R-:W-:-:S12]  /*2960*/  BRA `(.L_x_2328) ;  /* 0x0000000000d87947 */ /* 0x000fd80003800000 */
.L_x_2338:
[----:B------:R-:W2:Y:S02]  /*2970*/  LDG.E.U16 R0, desc[UR36][R2.64] ;  /* 0x0000002402007981 */ /* 0x000ea4000c1e1500 */
[----:B--2---:R-:W-:-:S05]  /*2980*/  IMAD.U32 R0, R0, 0x10000, RZ ;  /* 0x0001000000007824 */ /* 0x004fca00078e00ff */
[----:B------:R-:W-:Y:S01]  /*2990*/  FSETP.NEU.FTZ.AND P0, PT, R0, RZ, PT ;  /* 0x000000ff0000720b */ /* 0x000fe20003f1d000 */
[----:B------:R-:W-:-:S12]  /*29a0*/  BRA `(.L_x_2328) ;  /* 0x0000000000c87947 */ /* 0x000fd80003800000 */
.L_x_2335:
        /* <DEDUP_REMOVED lines=9> */
[----:B--2---:R-:W-:Y:S01]  /*2a40*/  ISETP.NE.AND P0, PT, R2, RZ, PT ;  /* 0x000000ff0200720c */ /* 0x004fe20003f05270 */
[----:B------:R-:W-:-:S12]  /*2a50*/  BRA `(.L_x_2328) ;  /* 0x00000000009c7947 */ /* 0x000fd80003800000 */
.L_x_2342:
[----:B------:R-:W2:Y:S02]  /*2a60*/  LDG.E.U8 R2, desc[UR36][R2.64] ;  /* 0x0000002402027981 */ /* 0x000ea4000c1e1100 */
[----:B--2---:R-:W-:Y:S01]  /*2a70*/  ISETP.NE.AND P0, PT, R2, RZ, PT ;  /* 0x000000ff0200720c */ /* 0x004fe20003f05270 */
[----:B------:R-:W-:-:S12]  /*2a80*/  BRA `(.L_x_2328) ;  /* 0x0000000000907947 */ /* 0x000fd80003800000 */
.L_x_2341:
[----:B------:R-:W2:Y:S02]  /*2a90*/  LDG.E.U8 R2, desc[UR36][R2.64] ;  /* 0x0000002402027981 */ /* 0x000ea4000c1e1100 */
[----:B--2---:R-:W-:Y:S01]  /*2aa0*/  ISETP.NE.AND P0, PT, R2, RZ, PT ;  /* 0x000000ff0200720c */ /* 0x004fe20003f05270 */
[----:B------:R-:W-:-:S12]  /*2ab0*/  BRA `(.L_x_2328) ;  /* 0x0000000000847947 */ /* 0x000fd80003800000 */
.L_x_2340:
[----:B------:R-:W-:-:S09]  /*2ac0*/  UISETP.NE.AND UP0, UPT, UR4, 0x1c, UPT ;  /* 0x0000001c0400788c */ /* 0x000fd2000bf05270 */
[----:B------:R-:W-:Y:S05]  /*2ad0*/  BRA.U !UP0, `(.L_x_2343) ;  /* 0x0000000108747547 */ /* 0x000fea000b800000 */
[----:B------:R-:W-:-:S09]  /*2ae0*/  UISETP.NE.AND UP0, UPT, UR4, 0x1d, UPT ;  /* 0x0000001d0400788c */ /* 0x000fd2000bf05270 */
[----:B------:R-:W-:Y:S05]  /*2af0*/  BRA.U !UP0, `(.L_x_2344) ;  /* 0x00000001085c7547 */ /* 0x000fea000b800000 */
[----:B------:R-:W-:-:S09]  /*2b00*/  UISETP.NE.AND UP0, UPT, UR4, 0x2c, UPT ;  /* 0x0000002c0400788c */ /* 0x000fd2000bf05270 */
[----:B------:R-:W-:Y:S05]  /*2b10*/  BRA.U !UP0, `(.L_x_2345) ;  /* 0x0000000108487547 */ /* 0x000fea000b800000 */
.L_x_2327:
        /* <DEDUP_REMOVED lines=16> */
.L_x_2346:
[----:B------:R-:W-:Y:S01]  /*2c20*/  PLOP3.LUT P0, PT, PT, PT, PT, 0x8, 0x80 ;  /* 0x000000000080781c */ /* 0x000fe20003f0e170 */
[----:B------:R-:W-:-:S12]  /*2c30*/  BRA `(.L_x_2328) ;  /* 0x0000000000247947 */ /* 0x000fd80003800000 */
.L_x_2345:
[----:B------:R-:W2:Y:S02]  /*2c40*/  LDG.E.U8 R2, desc[UR36][R2.64] ;  /* 0x0000002402027981 */ /* 0x000ea4000c1e1100 */
[----:B--2---:R-:W-:Y:S01]  /*2c50*/  ISETP.NE.AND P0, PT, R2, RZ, PT ;  /* 0x000000ff0200720c */ /* 0x004fe20003f05270 */
[----:B------:R-:W-:-:S12]  /*2c60*/  BRA `(.L_x_2328) ;  /* 0x0000000000187947 */ /* 0x000fd80003800000 */
.L_x_2344:
[----:B------:R-:W2:Y:S02]  /*2c70*/  LDG.E.64 R2, desc[UR36][R2.64] ;  /* 0x0000002402027981 */ /* 0x000ea4000c1e1b00 */
[----:B--2---:R-:W-:-:S04]  /*2c80*/  ISETP.NE.U32.AND P0, PT, R2, RZ, PT ;  /* 0x000000ff0200720c */ /* 0x004fc80003f05070 */
[----:B------:R-:W-:Y:S01]  /*2c90*/  ISETP.NE.AND.EX P0, PT, R3, RZ, PT, P0 ;  /* 0x000000ff0300720c */ /* 0x000fe20003f05300 */
[----:B------:R-:W-:-:S12]  /*2ca0*/  BRA `(.L_x_2328) ;  /* 0x0000000000087947 */ /* 0x000fd80003800000 */
.L_x_2343:
[----:B------:R-:W2:Y:S02]  /*2cb0*/  LDG.E R2, desc[UR36][R2.64] ;  /* 0x0000002402027981 */ /* 0x000ea4000c1e1900 */
[----:B--2---:R-:W-:-:S13]  /*2cc0*/  ISETP.NE.AND P0, PT, R2, RZ, PT ;  /* 0x000000ff0200720c */ /* 0x004fda0003f05270 */
.L_x_2328:
[----:B------:R-:W-:Y:S05]  /*2cd0*/  BSYNC.RECONVERGENT B6 ;  /* 0x0000000000067941 */ /* 0x000fea0003800200 */
.L_x_2322:
[----:B------:R-:W0:Y:S01]  /*2ce0*/  LDCU.64 UR6, c[0x0][0x5e8] ;  /* 0x0000bd00ff0677ac */ /* 0x000e220008000a00 */
[----:B------:R-:W-:Y:S01]  /*2cf0*/  ISETP.NE.AND P1, PT, R19, RZ, PT ;  /* 0x000000ff1300720c */ /* 0x000fe20003f25270 */
[----:B------:R-:W-:Y:S01]  /*2d00*/  BSSY.RECONVERGENT B6, `(.L_x_2347) ;  /* 0x00000d4000067945 */ /* 0x000fe20003800200 */
[----:B------:R-:W-:Y:S02]  /*2d10*/  UPRMT UR4, UR43, 0x9910, URZ ;  /* 0x000099102b047896 */ /* 0x000fe400080000ff */
[----:B------:R-:W-:Y:S02]  /*2d20*/  PLOP3.LUT P0, PT, P1, P0, PT, 0xf8, 0x8f ;  /* 0x00000000008f781c */ /* 0x000fe40000f01f70 */
[----:B------:R-:W-:Y:S02]  /*2d30*/  UISETP.GT.AND UP0, UPT, UR4, 0x9, UPT ;  /* 0x000000090400788c */ /* 0x000fe4000bf04270 */
[----:B------:R-:W-:Y:S02]  /*2d40*/  SEL R4, RZ, 0x1, !P0 ;  /* 0x00000001ff047807 */ /* 0x000fe40004000000 */
[----:B0-----:R-:W-:-:S04]  /*2d50*/  IADD3 R2, P1, PT, R16, UR6, RZ ;  /* 0x0000000610027c10 */ /* 0x001fc8000ff3e0ff */
        /* <DEDUP_REMOVED lines=10> */
[----:B------:R4:W-:Y:S01]  /*2e00*/  STG.E.U8 desc[UR36][R2.64], R4 ;  /* 0x0000000402007986 */ /* 0x0009e2000c101124 */
[----:B------:R-:W-:Y:S05]  /*2e10*/  BRA `(.L_x_2353) ;  /* 0x0000000c00087947 */ /* 0x000fea0003800000 */
.L_x_2351:
[----:B------:R3:W-:Y:S01]  /*2e20*/  STG.E.U8 desc[UR36][R2.64], R4 ;  /* 0x0000000402007986 */ /* 0x0007e2000c101124 */
[----:B------:R-:W-:Y:S05]  /*2e30*/  BRA `(.L_x_2353) ;  /* 0x0000000c00007947 */ /* 0x000fea0003800000 */
.L_x_2350:
[----:B------:R-:W-:-:S09]  /*2e40*/  UISETP.NE.AND UP0, UPT, UR4, 0x2, UPT ;  /* 0x000000020400788c */ /* 0x000fd2000bf05270 */
[----:B------:R-:W-:Y:S05]  /*2e50*/  BRA.U !UP0, `(.L_x_2354) ;  /* 0x0000000108247547 */ /* 0x000fea000b800000 */
[----:B------:R-:W-:-:S09]  /*2e60*/  UISETP.NE.AND UP0, UPT, UR4, 0x3, UPT ;  /* 0x000000030400788c */ /* 0x000fd2000bf05270 */
[----:B------:R-:W-:Y:S05]  /*2e70*/  BRA.U !UP0, `(.L_x_2355) ;  /* 0x0000000108147547 */ /* 0x000fea000b800000 */
[----:B------:R-:W-:-:S09]  /*2e80*/  UISETP.NE.AND UP0, UPT, UR4, 0x4, UPT ;  /* 0x000000040400788c */ /* 0x000fd2000bf05270 */
[----:B------:R-:W-:Y:S05]  /*2e90*/  BRA.U UP0, `(.L_x_2352) ;  /* 0x0000000900587547 */ /* 0x000fea000b800000 */
[----:B------:R-:W-:-:S05]  /*2ea0*/  IMAD.MOV.U32 R5, RZ, RZ, RZ ;  /* 0x000000ffff057224 */ /* 0x000fca00078e00ff */
[----:B------:R0:W-:Y:S01]  /*2eb0*/  STG.E.64 desc[UR36][R2.64], R4 ;  /* 0x0000000402007986 */ /* 0x0001e2000c101b24 */
[----:B------:R-:W-:Y:S05]  /*2ec0*/  BRA `(.L_x_2353) ;  /* 0x0000000800dc7947 */ /* 0x000fea0003800000 */
.L_x_2355:
[----:B------:R1:W-:Y:S01]  /*2ed0*/  STG.E desc[UR36][R2.64], R4 ;  /* 0x0000000402007986 */ /* 0x0003e2000c101924 */
[----:B------:R-:W-:Y:S05]  /*2ee0*/  BRA `(.L_x_2353) ;  /* 0x0000000800d47947 */ /* 0x000fea0003800000 */
.L_x_2354:
[----:B------:R2:W-:Y:S01]  /*2ef0*/  STG.E.U16 desc[UR36][R2.64], R4 ;  /* 0x0000000402007986 */ /* 0x0005e2000c101524 */
[----:B------:R-:W-:Y:S05]  /*2f00*/  BRA `(.L_x_2353) ;  /* 0x0000000800cc7947 */ /* 0x000fea0003800000 */
.L_x_2349:
[----:B------:R-:W-:-:S09]  /*2f10*/  UISETP.GT.AND UP0, UPT, UR4, 0x6, UPT ;  /* 0x000000060400788c */ /* 0x000fd2000bf04270 */
[----:B------:R-:W-:Y:S05]  /*2f20*/  BRA.U UP0, `(.L_x_2356) ;  /* 0x00000001002c7547 */ /* 0x000fea000b800000 */
[----:B------:R-:W-:-:S09]  /*2f30*/  UISETP.NE.AND UP0, UPT, UR4, 0x5, UPT ;  /* 0x000000050400788c */ /* 0x000fd2000bf05270 */
[----:B------:R-:W-:Y:S05]  /*2f40*/  BRA.U !UP0, `(.L_x_2357) ;  /* 0x0000000108147547 */ /* 0x000fea000b800000 */
[----:B------:R-:W-:-:S09]  /*2f50*/  UISETP.NE.AND UP0, UPT, UR4, 0x6, UPT ;  /* 0x000000060400788c */ /* 0x000fd2000bf05270 */
[----:B------:R-:W-:Y:S05]  /*2f60*/  BRA.U UP0, `(.L_x_2352) ;  /* 0x0000000900247547 */ /* 0x000fea000b800000 */
[----:B------:R-:W-:-:S05]  /*2f70*/  I2FP.F32.U32 R5, R4 ;  /* 0x0000000400057245 */ /* 0x000fca0000201000 */
[----:B------:R0:W-:Y:S01]  /*2f80*/  STG.E desc[UR36][R2.64], R5 ;  /* 0x0000000502007986 */ /* 0x0001e2000c101924 */
[----:B------:R-:W-:Y:S05]  /*2f90*/  BRA `(.L_x_2353) ;  /* 0x0000000800a87947 */ /* 0x000fea0003800000 */
.L_x_2357:
[----:B------:R-:W-:-:S04]  /*2fa0*/  I2FP.F32.U32 R0, R4 ;  /* 0x0000000400007245 */ /* 0x000fc80000201000 */
[----:B------:R-:W-:-:S05]  /*2fb0*/  F2FP.F16.F32.PACK_AB R0, RZ, R0 ;  /* 0x00000000ff00723e */ /* 0x000fca00000000ff */
[----:B------:R0:W-:Y:S01]  /*2fc0*/  STG.E.U16 desc[UR36][R2.64], R0 ;  /* 0x0000000002007986 */ /* 0x0001e2000c101524 */
[----:B------:R-:W-:Y:S05]  /*2fd0*/  BRA `(.L_x_2353) ;  /* 0x0000000800987947 */ /* 0x000fea0003800000 */
.L_x_2356:
[----:B------:R-:W-:-:S09]  /*2fe0*/  UISETP.NE.AND UP0, UPT, UR4, 0x7, UPT ;  /* 0x000000070400788c */ /* 0x000fd2000bf05270 */
[----:B------:R-:W-:Y:S05]  /*2ff0*/  BRA.U !UP0, `(.L_x_2358) ;  /* 0x0000000108347547 */ /* 0x000fea000b800000 */
[----:B------:R-:W-:-:S09]  /*3000*/  UISETP.NE.AND UP0, UPT, UR4, 0x8, UPT ;  /* 0x000000080400788c */ /* 0x000fd2000bf05270 */
[----:B------:R-:W-:Y:S05]  /*3010*/  BRA.U !UP0, `(.L_x_2359) ;  /* 0x0000000108187547 */ /* 0x000fea000b800000 */
[----:B------:R-:W-:-:S09]  /*3020*/  UISETP.NE.AND UP0, UPT, UR4, 0x9, UPT ;  /* 0x000000090400788c */ /* 0x000fd2000bf05270 */
[----:B------:R-:W-:Y:S05]  /*3030*/  BRA.U UP0, `(.L_x_2352) ;  /* 0x0000000500f07547 */ /* 0x000fea000b800000 */
[----:B------:R-:W-:Y:S01]  /*3040*/  I2FP.F32.U32 R4, R4 ;  /* 0x0000000400047245 */ /* 0x000fe20000201000 */
[----:B------:R-:W-:-:S05]  /*3050*/  IMAD.MOV.U32 R5, RZ, RZ, RZ ;  /* 0x000000ffff057224 */ /* 0x000fca00078e00ff */
[----:B------:R0:W-:Y:S01]  /*3060*/  STG.E.64 desc[UR36][R2.64], R4 ;  /* 0x0000000402007986 */ /* 0x0001e2000c101b24 */
[----:B------:R-:W-:Y:S05]  /*3070*/  BRA `(.L_x_2353) ;  /* 0x0000000800707947 */ /* 0x000fea0003800000 */
.L_x_2359:
[----:B------:R-:W-:-:S04]  /*3080*/  I2FP.F32.U32 R4, R4 ;  /* 0x0000000400047245 */ /* 0x000fc80000201000 */
[----:B------:R-:W-:-:S04]  /*3090*/  F2FP.F16.F32.PACK_AB R5, RZ, R4 ;  /* 0x00000004ff05723e */ /* 0x000fc800000000ff */
[----:B------:R-:W-:-:S05]  /*30a0*/  PRMT R5, R5, 0x5410, RZ ;  /* 0x0000541005057816 */ /* 0x000fca00000000ff */
[----:B------:R0:W-:Y:S01]  /*30b0*/  STG.E desc[UR36][R2.64], R5 ;  /* 0x0000000502007986 */ /* 0x0001e2000c101924 */
[----:B------:R-:W-:Y:S05]  /*30c0*/  BRA `(.L_x_2353) ;  /* 0x00000008005c7947 */ /* 0x000fea0003800000 */
.L_x_2358:
[----:B------:R-:W0:Y:S02]  /*30d0*/  I2F.F64.U32 R4, R4 ;  /* 0x0000000400047312 */ /* 0x000e240000201800 */
[----:B0-----:R0:W-:Y:S01]  /*30e0*/  STG.E.64 desc[UR36][R2.64], R4 ;  /* 0x0000000402007986 */ /* 0x0011e2000c101b24 */
[----:B------:R-:W-:Y:S05]  /*30f0*/  BRA `(.L_x_2353) ;  /* 0x0000000800507947 */ /* 0x000fea0003800000 */
.L_x_2348:
        /* <DEDUP_REMOVED lines=8> */
[----:B------:R0:W-:Y:S01]  /*3180*/  STG.E.U8 desc[UR36][R2.64], R4 ;  /* 0x0000000402007986 */ /* 0x0001e2000c101124 */
[----:B------:R-:W-:Y:S05]  /*3190*/  BRA `(.L_x_2353) ;  /* 0x0000000800287947 */ /* 0x000fea0003800000 */
.L_x_2362:
[----:B------:R-:W0:Y:S01]  /*31a0*/  I2F.F64.U32 R4, R4 ;  /* 0x0000000400047312 */ /* 0x000e220000201800 */
[----:B------:R-:W-:-:S05]  /*31b0*/  CS2R R6, SRZ ;  /* 0x0000000000067805 */ /* 0x000fca000001ff00 */
[----:B0-----:R0:W-:Y:S01]  /*31c0*/  STG.E.128 desc[UR36][R2.64], R4 ;  /* 0x0000000402007986 */ /* 0x0011e2000c101d24 */
[----:B------:R-:W-:Y:S05]  /*31d0*/  BRA `(.L_x_2353) ;  /* 0x0000000800187947 */ /* 0x000fea0003800000 */
.L_x_2361:
[----:B------:R-:W-:-:S09]  /*31e0*/  UISETP.NE.AND UP0, UPT, UR4, 0xf, UPT ;  /* 0x0000000f0400788c */ /* 0x000fd2000bf05270 */
[----:B------:R-:W-:Y:S05]  /*31f0*/  BRA.U !UP0, `(.L_x_2363) ;  /* 0x0000000108887547 */ /* 0x000fea000b800000 */
[----:B------:R-:W-:-:S09]  /*3200*/  UISETP.NE.AND UP0, UPT, UR4, 0x17, UPT ;  /* 0x000000170400788c */ /* 0x000fd2000bf05270 */
[----:B------:R-:W-:Y:S05]  /*3210*/  BRA.U !UP0, `(.L_x_2364) ;  /* 0x0000000108407547 */ /* 0x000fea000b800000 */
[----:B------:R-:W-:-:S09]  /*3220*/  UISETP.NE.AND UP0, UPT, UR4, 0x18, UPT ;  /* 0x000000180400788c */ /* 0x000fd2000bf05270 */
[----:B------:R-:W-:Y:S05]  /*3230*/  BRA.U UP0, `(.L_x_2352) ;  /* 0x0000000500707547 */ /* 0x000fea000b800000 */
[----:B------:R-:W-:Y:S01]  /*3240*/  I2FP.F32.U32 R7, R4 ;  /* 0x0000000400077245 */ /* 0x000fe20000201000 */
[----:B------:R-:W-:Y:S01]  /*3250*/  BSSY.RECONVERGENT B0, `(.L_x_2365) ;  /* 0x000000a000007945 */ /* 0x000fe20003800200 */
[----:B------:R-:W-:Y:S02]  /*3260*/  IMAD.MOV.U32 R5, RZ, RZ, 0x7f ;  /* 0x0000007fff057424 */ /* 0x000fe400078e00ff */
[----:B------:R-:W-:-:S13]  /*3270*/  ISETP.GT.U32.AND P0, PT, R7, 0x43efffff, PT ;  /* 0x43efffff0700780c */ /* 0x000fda0003f04070 */
[----:B------:R-:W-:Y:S05]  /*3280*/  @P0 BRA `(.L_x_2366) ;  /* 0x0000000000180947 */ /* 0x000fea0003800000 */
[----:B------:R-:W-:-:S13]  /*3290*/  ISETP.GT.U32.AND P0, PT, R7, 0x3c7fffff, PT ;  /* 0x3c7fffff0700780c */ /* 0x000fda0003f04070 */
[----:B------:R-:W-:Y:S01]  /*32a0*/  @P0 SHF.R.U32.HI R0, RZ, 0x14, R7 ;  /* 0x00000014ff000819 */ /* 0x000fe20000011607 */
[----:B------:R-:W-:-:S03]  /*32b0*/  @!P0 FADD.FTZ R5, R7, 16384 ;  /* 0x4680000007058421 */ /* 0x000fc60000010000 */
[----:B------:R-:W-:-:S04]  /*32c0*/  @P0 LOP3.LUT R0, R0, 0x1, RZ, 0xc0, !PT ;  /* 0x0000000100000812 */ /* 0x000fc800078ec0ff */
[----:B------:R-:W-:-:S04]  /*32d0*/  @P0 IADD3 R0, PT, PT, R7, 0x407ffff, R0 ;  /* 0x0407ffff07000810 */ /* 0x000fc80007ffe000 */
[----:B------:R-:W-:-:S07]  /*32e0*/  @P0 SHF.R.U32.HI R5, RZ, 0x14, R0 ;  /* 0x00000014ff050819 */ /* 0x000fce0000011600 */
.L_x_2366:
[----:B------:R-:W-:Y:S05]  /*32f0*/  BSYNC.RECONVERGENT B0 ;  /* 0x0000000000007941 */ /* 0x000fea0003800200 */
.L_x_2365:
[----:B------:R0:W-:Y:S01]  /*3300*/  STG.E.U8 desc[UR36][R2.64], R5 ;  /* 0x0000000502007986 */ /* 0x0001e2000c101124 */
[----:B------:R-:W-:Y:S05]  /*3310*/  BRA `(.L_x_2353) ;  /* 0x0000000400c87947 */ /* 0x000fea0003800000 */
.L_x_2364:
[----:B------:R-:W-:-:S04]  /*3320*/  I2FP.F32.U32 R7, R4 ;  /* 0x0000000400077245 */ /* 0x000fc80000201000 */
[----:B------:R-:W-:-:S13]  /*3330*/  ISETP.GE.U32.AND P1, PT, R7, 0x47800000, PT ;  /* 0x478000000700780c */ /* 0x000fda0003f26070 */
[----:B------:R-:W-:Y:S02]  /*3340*/  @P1 ISETP.GT.U32.AND P0, PT, R7, 0x7f800000, PT ;  /* 0x7f8000000700180c */ /* 0x000fe40003f04070 */
[----:B------:R-:W-:-:S04]  /*3350*/  @P1 MOV R5, 0x7f ;  /* 0x0000007f00051802 */ /* 0x000fc80000000f00 */
[----:B------:R-:W-:-:S05]  /*3360*/  @P1 SEL R5, R5, 0x7c, P0 ;  /* 0x0000007c05051807 */ /* 0x000fca0000000000 */
[----:B------:R0:W-:Y:S01]  /*3370*/  @P1 STG.E.U8 desc[UR36][R2.64], R5 ;  /* 0x0000000502001986 */ /* 0x0001e2000c101124 */
[----:B------:R-:W-:Y:S05]  /*3380*/  @P1 BRA `(.L_x_2353) ;  /* 0x0000000400ac1947 */ /* 0x000fea0003800000 */
[----:B------:R-:W-:-:S13]  /*3390*/  ISETP.GT.U32.AND P0, PT, R7, 0x387fffff, PT ;  /* 0x387fffff0700780c */ /* 0x000fda0003f04070 */
[----:B------:R-:W-:Y:S01]  /*33a0*/  @P0 SHF.R.U32.HI R0, RZ, 0x15, R7 ;  /* 0x00000015ff000819 */ /* 0x000fe20000011607 */
[----:B0-----:R-:W-:-:S03]  /*33b0*/  @!P0 FADD.FTZ R5, R7, 128 ;  /* 0x4300000007058421 */ /* 0x001fc60000010000 */
[----:B------:R-:W-:Y:S02]  /*33c0*/  @P0 LOP3.LUT R0, R0, 0x1, RZ, 0xc0, !PT ;  /* 0x0000000100000812 */ /* 0x000fe400078ec0ff */
[----:B------:R0:W-:Y:S02]  /*33d0*/  @!P0 STG.E.U8 desc[UR36][R2.64], R5 ;  /* 0x0000000502008986 */ /* 0x0001e4000c101124 */
[----:B------:R-:W-:-:S04]  /*33e0*/  @P0 IADD3 R0, PT, PT, R7, 0x80fffff, R0 ;  /* 0x080fffff07000810 */ /* 0x000fc80007ffe000 */
[----:B------:R-:W-:-:S05]  /*33f0*/  @P0 SHF.R.U32.HI R7, RZ, 0x15, R0 ;  /* 0x00000015ff070819 */ /* 0x000fca0000011600 */
[----:B------:R0:W-:Y:S01]  /*3400*/  @P0 STG.E.U8 desc[UR36][R2.64], R7 ;  /* 0x0000000702000986 */ /* 0x0001e2000c101124 */
[----:B------:R-:W-:Y:S05]  /*3410*/  BRA `(.L_x_2353) ;  /* 0x0000000400887947 */ /* 0x000fea0003800000 */
.L_x_2363:
[----:B------:R-:W-:-:S04]  /*3420*/  I2FP.F32.U32 R0, R4 ;  /* 0x0000000400007245 */ /* 0x000fc80000201000 */
[----:B------:R-:W-:-:S05]  /*3430*/  F2FP.BF16.F32.PACK_AB R0, RZ, R0 ;  /* 0x00000000ff00723e */ /* 0x000fca00000010ff */
[----:B------:R0:W-:Y:S01]  /*3440*/  STG.E.U16 desc[UR36][R2.64], R0 ;  /* 0x0000000002007986 */ /* 0x0001e2000c101524 */
[----:B------:R-:W-:Y:S05]  /*3450*/  BRA `(.L_x_2353) ;  /* 0x0000000400787947 */ /* 0x000fea0003800000 */
.L_x_2360:
        /* <DEDUP_REMOVED lines=8> */
[----:B------:R0:W-:Y:S01]  /*34e0*/  STG.E.U16 desc[UR36][R2.64], R4 ;  /* 0x0000000402007986 */ /* 0x0001e2000c101524 */
[----:B------:R-:W-:Y:S05]  /*34f0*/  BRA `(.L_x_2353) ;  /* 0x0000000400507947 */ /* 0x000fea0003800000 */
.L_x_2369:
[----:B------:R-:W-:Y:S01]  /*3500*/  I2FP.F32.U32 R5, R4 ;  /* 0x0000000400057245 */ /* 0x000fe20000201000 */
[----:B------:R-:W-:Y:S01]  /*3510*/  BSSY.RECONVERGENT B0, `(.L_x_2370) ;  /* 0x0000011000007945 */ /* 0x000fe20003800200 */
[----:B------:R-:W-:Y:S02]  /*3520*/  IMAD.MOV.U32 R0, RZ, RZ, 0x80 ;  /* 0x00000080ff007424 */ /* 0x000fe400078e00ff */
        /* <DEDUP_REMOVED lines=9> */
.L_x_2372:
[----:B------:R-:W-:-:S04]  /*35c0*/  SHF.R.U32.HI R0, RZ, 0x14, R5 ;  /* 0x00000014ff007819 */ /* 0x000fc80000011605 */
[----:B------:R-:W-:-:S04]  /*35d0*/  LOP3.LUT R0, R0, 0x1, RZ, 0xc0, !PT ;  /* 0x0000000100007812 */ /* 0x000fc800078ec0ff */
[----:B------:R-:W-:-:S04]  /*35e0*/  IADD3 R0, PT, PT, R5, 0x487ffff, R0 ;  /* 0x0487ffff05007810 */ /* 0x000fc80007ffe000 */
[----:B------:R-:W-:-:S04]  /*35f0*/  SHF.R.U32.HI R0, RZ, 0x14, R0 ;  /* 0x00000014ff007819 */ /* 0x000fc80000011600 */
[----:B------:R-:W-:-:S07]  /*3600*/  LOP3.LUT R4, R0, 0xff, RZ, 0xc0, !PT ;  /* 0x000000ff00047812 */ /* 0x000fce00078ec0ff */
.L_x_2373:
[----:B------:R-:W-:-:S07]  /*3610*/  PRMT R0, R4, 0x7610, R0 ;  /* 0x0000761004007816 */ /* 0x000fce0000000000 */
.L_x_2371:
[----:B------:R-:W-:Y:S05]  /*3620*/  BSYNC.RECONVERGENT B0 ;  /* 0x0000000000007941 */ /* 0x000fea0003800200 */
.L_x_2370:
[----:B------:R0:W-:Y:S01]  /*3630*/  STG.E.U8 desc[UR36][R2.64], R0 ;  /* 0x0000000002007986 */ /* 0x0001e2000c101124 */
[----:B------:R-:W-:Y:S05]  /*3640*/  BRA `(.L_x_2353) ;  /* 0x0000000000fc7947 */ /* 0x000fea0003800000 */
.L_x_2368:
        /* <DEDUP_REMOVED lines=12> */
.L_x_2376:
[----:B------:R-:W-:-:S04]  /*3710*/  SHF.R.U32.HI R0, RZ, 0x15, R5 ;  /* 0x00000015ff007819 */ /* 0x000fc80000011605 */
[----:B------:R-:W-:-:S04]  /*3720*/  LOP3.LUT R0, R0, 0x1, RZ, 0xc0, !PT ;  /* 0x0000000100007812 */ /* 0x000fc800078ec0ff */
[----:B------:R-:W-:-:S04]  /*3730*/  IADD3 R0, PT, PT, R5, 0x88fffff, R0 ;  /* 0x088fffff05007810 */ /* 0x000fc80007ffe000 */
[----:B------:R-:W-:-:S04]  /*3740*/  SHF.R.U32.HI R0, RZ, 0x15, R0 ;  /* 0x00000015ff007819 */ /* 0x000fc80000011600 */
[----:B------:R-:W-:-:S07]  /*3750*/  LOP3.LUT R4, R0, 0xff, RZ, 0xc0, !PT ;  /* 0x000000ff00047812 */ /* 0x000fce00078ec0ff */
.L_x_2377:
[----:B------:R-:W-:-:S07]  /*3760*/  PRMT R0, R4, 0x7610, R0 ;  /* 0x0000761004007816 */ /* 0x000fce0000000000 */
.L_x_2375:
[----:B------:R-:W-:Y:S05]  /*3770*/  BSYNC.RECONVERGENT B0 ;  /* 0x0000000000007941 */ /* 0x000fea0003800200 */
.L_x_2374:
[----:B------:R0:W-:Y:S01]  /*3780*/  STG.E.U8 desc[UR36][R2.64], R0 ;  /* 0x0000000002007986 */ /* 0x0001e2000c101124 */
[----:B------:R-:W-:Y:S05]  /*3790*/  BRA `(.L_x_2353) ;  /* 0x0000000000a87947 */ /* 0x000fea0003800000 */
.L_x_2367:
[----:B------:R-:W-:-:S09]  /*37a0*/  UISETP.NE.AND UP0, UPT, UR4, 0x1c, UPT ;  /* 0x0000001c0400788c */ /* 0x000fd2000bf05270 */
[----:B------:R-:W-:Y:S05]  /*37b0*/  BRA.U !UP0, `(.L_x_2378) ;  /* 0x00000001089c7547 */ /* 0x000fea000b800000 */
[----:B------:R-:W-:-:S09]  /*37c0*/  UISETP.NE.AND UP0, UPT, UR4, 0x1d, UPT ;  /* 0x0000001d0400788c */ /* 0x000fd2000bf05270 */
[----:B------:R-:W-:Y:S05]  /*37d0*/  BRA.U !UP0, `(.L_x_2379) ;  /* 0x0000000108887547 */ /* 0x000fea000b800000 */
[----:B------:R-:W-:-:S09]  /*37e0*/  UISETP.NE.AND UP0, UPT, UR4, 0x2c, UPT ;  /* 0x0000002c0400788c */ /* 0x000fd2000bf05270 */
[----:B------:R-:W-:Y:S05]  /*37f0*/  BRA.U !UP0, `(.L_x_2380) ;  /* 0x0000000108447547 */ /* 0x000fea000b800000 */
.L_x_2352:
        /* <DEDUP_REMOVED lines=8> */
[----:B0-----:R-:W-:Y:S01]  /*3880*/  IMAD.U32 R4, RZ, RZ, UR6 ;  /* 0x00000006ff047e24 */ /* 0x001fe2000f8e00ff */
[----:B------:R-:W-:Y:S01]  /*3890*/  MOV R5, UR7 ;  /* 0x0000000700057c02 */ /* 0x000fe20008000f00 */
[----:B---3--:R-:W-:-:S02]  /*38a0*/  IMAD.U32 R6, RZ, RZ, UR8 ;  /* 0x00000008ff067e24 */ /* 0x008fc4000f8e00ff */
[----:B------:R-:W-:Y:S01]  /*38b0*/  IMAD.U32 R7, RZ, RZ, UR9 ;  /* 0x00000009ff077e24 */ /* 0x000fe2000f8e00ff */
[----:B----4-:R-:W-:Y:S01]  /*38c0*/  MOV R10, UR4 ;  /* 0x00000004000a7c02 */ /* 0x010fe20008000f00 */
[----:B-1----:R-:W-:-:S07]  /*38d0*/  IMAD.U32 R11, RZ, RZ, UR5 ;  /* 0x00000005ff0b7e24 */ /* 0x002fce000f8e00ff */
[----:B------:R-:W-:-:S07]  /*38e0*/  LEPC R20, `(.L_x_2381) ;  /* 0x000000001014794e */ /* 0x000fce0000000000 */
[----:B--2---:R-:W-:Y:S05]  /*38f0*/  CALL.ABS.NOINC R2 ;  /* 0x0000000002007343 */ /* 0x004fea0003c00000 */
.L_x_2381:
[----:B------:R-:W-:Y:S05]  /*3900*/  BRA `(.L_x_2353) ;  /* 0x00000000004c7947 */ /* 0x000fea0003800000 */
.L_x_2380:
[----:B------:R-:W-:-:S04]  /*3910*/  I2FP.F32.U32 R5, R4 ;  /* 0x0000000400057245 */ /* 0x000fc80000201000 */
[----:B------:R-:W-:-:S04]  /*3920*/  SHF.R.U32.HI R4, RZ, 0x17, R5 ;  /* 0x00000017ff047819 */ /* 0x000fc80000011605 */
        /* <DEDUP_REMOVED lines=13> */
.L_x_2379:
[----:B------:R-:W-:-:S05]  /*3a00*/  HFMA2 R5, -RZ, RZ, 0, 0 ;  /* 0x00000000ff057431 */ /* 0x000fca00000001ff */
[----:B------:R0:W-:Y:S01]  /*3a10*/  STG.E.64 desc[UR36][R2.64], R4 ;  /* 0x0000000402007986 */ /* 0x0001e2000c101b24 */
[----:B------:R-:W-:Y:S05]  /*3a20*/  BRA `(.L_x_2353) ;  /* 0x0000000000047947 */ /* 0x000fea0003800000 */
.L_x_2378:
[----:B------:R0:W-:Y:S02]  /*3a30*/  STG.E desc[UR36][R2.64], R4 ;  /* 0x0000000402007986 */ /* 0x0001e4000c101924 */
.L_x_2353:
[----:B------:R-:W-:Y:S05]  /*3a40*/  BSYNC.RECONVERGENT B6 ;  /* 0x0000000000067941 */ /* 0x000fea0003800200 */
.L_x_2347:
[----:B------:R-:W-:-:S07]  /*3a50*/  VIADD R17, R17, 0x80 ;  /* 0x0000008011117836 */ /* 0x000fce0000000000 */
.L_x_2295:
[----:B------:R-:W-:Y:S05]  /*3a60*/  BSYNC.RECONVERGENT B7 ;  /* 0x0000000000077941 */ /* 0x000fea0003800200 */
.L_x_2294:
[----:B------:R-:W5:Y:S01]  /*3a70*/  LDCU UR4, c[0x0][0x380] ;  /* 0x00007000ff0477ac */ /* 0x000f620008000800 */
[----:B------:R-:W-:Y:S01]  /*3a80*/  BSSY.RECONVERGENT B7, `(.L_x_2382) ;  /* 0x0000397000077945 */ /* 0x000fe20003800200 */
[----:B-----5:R-:W-:-:S13]  /*3a90*/  ISETP.GE.AND P0, PT, R17, UR4, PT ;  /* 0x0000000411007c0c */ /* 0x020fda000bf06270 */
[----:B------:R-:W-:Y:S05]  /*3aa0*/  @P0 BRA `(.L_x_2383) ;  /* 0x0000003800500947 */ /* 0x000fea0003800000 */
[----:B------:R-:W5:Y:S01]  /*3ab0*/  LDCU UR4, c[0x0][0x388] ;  /* 0x00007100ff0477ac */ /* 0x000f620008000800 */
[----:B------:R-:W-:Y:S01]  /*3ac0*/  IMAD.MOV.U32 R18, RZ, RZ, RZ ;  /* 0x000000ffff127224 */ /* 0x000fe200078e00ff */
[----:B0-----:R-:W-:Y:S01]  /*3ad0*/  MOV R0, RZ ;  /* 0x000000ff00007202 */ /* 0x001fe20000000f00 */
        /* <DEDUP_REMOVED lines=10> */
[----:B------:R-:W-:-:S04]  /*3b80*/  SHF.R.U32.HI R3, RZ, UR5, R2 ;  /* 0x00000005ff037c19 */ /* 0x000fc80008011602 */
[----:B------:R-:W-:-:S05]  /*3b90*/  IADD3 R18, PT, PT, -R3, RZ, RZ ;  /* 0x000000ff03127210 */ /* 0x000fca0007ffe1ff */
        /* <DEDUP_REMOVED lines=62> */
[----:B------:R-:W-:Y:S01]  /*3f80*/  MOV R2, RZ ;  /* 0x000000ff00027202 */ /* 0x000fe20000000f00 */
        /* <DEDUP_REMOVED lines=275> */
[----:B0-----:R-:W-:-:S07]  /*50c0*/  IMAD R18, R5, UR4, R18 ;  /* 0x0000000405127c24 */ /* 0x001fce000f8e0212 */
.L_x_2384:
[----:B------:R-:W1:Y:S01]  /*50d0*/  LDCU.64 UR6, c[0x0][0x5f0] ;  /* 0x0000be00ff0677ac */ /* 0x000e620008000a00 */
[----:B------:R-:W-:Y:S01]  /*50e0*/  BSSY.RECONVERGENT B6, `(.L_x_2385) ;  /* 0x00000b7000067945 */ /* 0x000fe20003800200 */
        /* <DEDUP_REMOVED lines=17> */
.L_x_2389:
[----:B------:R-:W2:Y:S02]  /*5200*/  LDG.E.U8 R2, desc[UR36][R2.64] ;  /* 0x0000002402027981 */ /* 0x000ea4000c1e1100 */
[----:B--2---:R-:W-:-:S04]  /*5210*/  ISETP.NE.AND P0, PT, R2, RZ, PT ;  /* 0x000000ff0200720c */ /* 0x004fc80003f05270 */
[----:B------:R-:W-:Y:S01]  /*5220*/  P2R R19, PR, RZ, 0x1 ;  /* 0x00000001ff137803 */ /* 0x000fe20000000000 */
[----:B------:R-:W-:Y:S08]  /*5230*/  BRA `(.L_x_2391) ;  /* 0x0000000800847947 */ /* 0x000ff00003800000 */
.L_x_2388:
        /* <DEDUP_REMOVED lines=11> */
.L_x_2393:
[----:B------:R-:W2:Y:S02]  /*52f0*/  LDG.E R2, desc[UR36][R2.64] ;  /* 0x0000002402027981 */ /* 0x000ea4000c1e1900 */
[----:B--2---:R-:W-:-:S04]  /*5300*/  ISETP.NE.AND P0, PT, R2, RZ, PT ;  /* 0x000000ff0200720c */ /* 0x004fc80003f05270 */
[----:B------:R-:W-:Y:S01]  /*5310*/  P2R R19, PR, RZ, 0x1 ;  /* 0x00000001ff137803 */ /* 0x000fe20000000000 */
[----:B------:R-:W-:Y:S08]  /*5320*/  BRA `(.L_x_2391) ;  /* 0x0000000800487947 */ /* 0x000ff00003800000 */
.L_x_2392:
[----:B------:R-:W2:Y:S02]  /*5330*/  LDG.E.U16 R2, desc[UR36][R2.64] ;  /* 0x0000002402027981 */ /* 0x000ea4000c1e1500 */
[----:B--2---:R-:W-:-:S04]  /*5340*/  ISETP.NE.AND P0, PT, R2, RZ, PT ;  /* 0x000000ff0200720c */ /* 0x004fc80003f05270 */
[----:B------:R-:W-:Y:S01]  /*5350*/  P2R R19, PR, RZ, 0x1 ;  /* 0x00000001ff137803 */ /* 0x000fe20000000000 */
[----:B------:R-:W-:Y:S08]  /*5360*/  BRA `(.L_x_2391) ;  /* 0x0000000800387947 */ /* 0x000ff00003800000 */
.L_x_2387:
        /* <DEDUP_REMOVED lines=10> */
.L_x_2395:
[----:B------:R-:W2:Y:S02]  /*5410*/  LDG.E.U16 R0, desc[UR36][R2.64] ;  /* 0x0000002402007981 */ /* 0x000ea4000c1e1500 */
[----:B--2---:R-:W-:-:S05]  /*5420*/  HADD2.F32 R0, -RZ, R0.H0_H0 ;  /* 0x20000000ff007230 */ /* 0x004fca0000004100 */
[----:B------:R-:W-:-:S04]  /*5430*/  FSETP.NEU.FTZ.AND P0, PT, R0, RZ, PT ;  /* 0x000000ff0000720b */ /* 0x000fc80003f1d000 */
[----:B------:R-:W-:Y:S01]  /*5440*/  P2R R19, PR, RZ, 0x1 ;  /* 0x00000001ff137803 */ /* 0x000fe20000000000 */
[----:B------:R-:W-:Y:S08]  /*5450*/  BRA `(.L_x_2391) ;  /* 0x0000000400fc7947 */ /* 0x000ff00003800000 */
.L_x_2394:
        /* <DEDUP_REMOVED lines=12> */
.L_x_2397:
        /* <DEDUP_REMOVED lines=10> */
.L_x_2396:
[----:B------:R-:W2:Y:S02]  /*55c0*/  LDG.E.64 R2, desc[UR36][R2.64] ;  /* 0x0000002402027981 */ /* 0x000ea4000c1e1b00 */
[----:B--2---:R-:W-:-:S06]  /*55d0*/  DSETP.NEU.AND P0, PT, R2, RZ, PT ;  /* 0x000000ff0200722a */ /* 0x004fcc0003f0d000 */
[----:B------:R-:W-:Y:S01]  /*55e0*/  P2R R19, PR, RZ, 0x1 ;  /* 0x00000001ff137803 */ /* 0x000fe20000000000 */
[----:B------:R-:W-:Y:S07]  /*55f0*/  BRA `(.L_x_2391) ;  /* 0x0000000400947947 */ /* 0x000fee0003800000 */
.L_x_2386:
        /* <DEDUP_REMOVED lines=12> */
.L_x_2400:
[----:B------:R-:W2:Y:S02]  /*56c0*/  LDG.E.128 R4, desc[UR36][R2.64] ;  /* 0x0000002402047981 */ /* 0x000ea4000c1e1d00 */
[----:B--2---:R-:W-:-:S06]  /*56d0*/  DSETP.NEU.AND P0, PT, R6, RZ, PT ;  /* 0x000000ff0600722a */ /* 0x004fcc0003f0d000 */
[----:B------:R-:W-:-:S06]  /*56e0*/  DSETP.NEU.OR P0, PT, R4, RZ, P0 ;  /* 0x000000ff0400722a */ /* 0x000fcc000070d400 */
[----:B------:R-:W-:Y:S01]  /*56f0*/  P2R R19, PR, RZ, 0x1 ;  /* 0x00000001ff137803 */ /* 0x000fe20000000000 */
[----:B------:R-:W-:Y:S07]  /*5700*/  BRA `(.L_x_2391) ;  /* 0x0000000400507947 */ /* 0x000fee0003800000 */
.L_x_2399:
        /* <DEDUP_REMOVED lines=10> */
.L_x_2402:
[----:B------:R-:W2:Y:S02]  /*57b0*/  LDG.E.U8 R2, desc[UR36][R2.64] ;  /* 0x0000002402027981 */ /* 0x000ea4000c1e1100 */
[----:B--2---:R-:W-:-:S05]  /*57c0*/  IMAD.SHL.U32 R0, R2, 0x2000000, RZ ;  /* 0x0200000002007824 */ /* 0x004fca00078e00ff */
[----:B------:R-:W-:-:S13]  /*57d0*/  ISETP.GE.U32.AND P0, PT, R0, 0x8000000, PT ;  /* 0x080000000000780c */ /* 0x000fda0003f06070 */
[----:B------:R-:W-:Y:S02]  /*57e0*/  @!P0 SHF.L.U32 R4, R2, 0x8, RZ ;  /* 0x0000000802048819 */ /* 0x000fe400000006ff */
[----:B------:R-:W-:Y:S02]  /*57f0*/  @P0 LEA.HI R0, R0, 0x70000000, RZ, 0x1c ;  /* 0x7000000000000811 */ /* 0x000fe400078fe0ff */
[----:B------:R-:W-:-:S03]  /*5800*/  @!P0 LOP3.LUT R4, R4, 0x7f00, RZ, 0xc0, !PT ;  /* 0x00007f0004048812 */ /* 0x000fc600078ec0ff */
[----:B------:R-:W-:Y:S01]  /*5810*/  @P0 FMUL.FTZ R0, R0, 1.9259299443872358531e-34 ;  /* 0x0780000000000820 */ /* 0x000fe20000410000 */
[----:B------:R-:W-:-:S05]  /*5820*/  @!P0 LOP3.LUT R4, R4, 0x3f000000, RZ, 0xfc, !PT ;  /* 0x3f00000004048812 */ /* 0x000fca00078efcff */
[----:B------:R-:W-:-:S05]  /*5830*/  @!P0 FADD.FTZ R0, R4, -0.5 ;  /* 0xbf00000004008421 */ /* 0x000fca0000010000 */
[----:B------:R-:W-:-:S04]  /*5840*/  LOP3.LUT P0, RZ, R0, 0x7fffffff, RZ, 0xc0, !PT ;  /* 0x7fffffff00ff7812 */ /* 0x000fc8000780c0ff */
[----:B------:R-:W-:Y:S01]  /*5850*/  P2R R19, PR, RZ, 0x1 ;  /* 0x00000001ff137803 */ /* 0x000fe20000000000 */
[----:B------:R-:W-:Y:S08]  /*5860*/  BRA `(.L_x_2391) ;  /* 0x0000000000f87947 */ /* 0x000ff00003800000 */
.L_x_2401:
[----:B------:R-:W2:Y:S02]  /*5870*/  LDG.E.U16 R0, desc[UR36][R2.64] ;  /* 0x0000002402007981 */ /* 0x000ea4000c1e1500 */
[----:B--2---:R-:W-:-:S05]  /*5880*/  IMAD.U32 R0, R0, 0x10000, RZ ;  /* 0x0001000000007824 */ /* 0x004fca00078e00ff */
[----:B------:R-:W-:-:S04]  /*5890*/  FSETP.NEU.FTZ.AND P0, PT, R0, RZ, PT ;  /* 0x000000ff0000720b */ /* 0x000fc80003f1d000 */
[----:B------:R-:W-:Y:S01]  /*58a0*/  P2R R19, PR, RZ, 0x1 ;  /* 0x00000001ff137803 */ /* 0x000fe20000000000 */
[----:B------:R-:W-:Y:S08]  /*58b0*/  BRA `(.L_x_2391) ;  /* 0x0000000000e47947 */ /* 0x000ff00003800000 */
.L_x_2398:
        /* <DEDUP_REMOVED lines=12> */
.L_x_2405:
[----:B------:R-:W2:Y:S02]  /*5980*/  LDG.E.U8 R2, desc[UR36][R2.64] ;  /* 0x0000002402027981 */ /* 0x000ea4000c1e1100 */
[----:B--2---:R-:W-:-:S04]  /*5990*/  ISETP.NE.AND P0, PT, R2, RZ, PT ;  /* 0x000000ff0200720c */ /* 0x004fc80003f05270 */
[----:B------:R-:W-:Y:S01]  /*59a0*/  P2R R19, PR, RZ, 0x1 ;  /* 0x00000001ff137803 */ /* 0x000fe20000000000 */
[----:B------:R-:W-:Y:S08]  /*59b0*/  BRA `(.L_x_2391) ;  /* 0x0000000000a47947 */ /* 0x000ff00003800000 */
.L_x_2404:
[----:B------:R-:W2:Y:S02]  /*59c0*/  LDG.E.U8 R2, desc[UR36][R2.64] ;  /* 0x0000002402027981 */ /* 0x000ea4000c1e1100 */
[----:B--2---:R-:W-:-:S04]  /*59d0*/  ISETP.NE.AND P0, PT, R2, RZ, PT ;  /* 0x000000ff0200720c */ /* 0x004fc80003f05270 */
[----:B------:R-:W-:Y:S01]  /*59e0*/  P2R R19, PR, RZ, 0x1 ;  /* 0x00000001ff137803 */ /* 0x000fe20000000000 */
[----:B------:R-:W-:Y:S08]  /*59f0*/  BRA `(.L_x_2391) ;  /* 0x0000000000947947 */ /* 0x000ff00003800000 */
.L_x_2403:
[----:B------:R-:W-:-:S09]  /*5a00*/  UISETP.NE.AND UP0, UPT, UR4, 0x1c, UPT ;  /* 0x0000001c0400788c */ /* 0x000fd2000bf05270 */
[----:B------:R-:W-:Y:S05]  /*5a10*/  BRA.U !UP0, `(.L_x_2406) ;  /* 0x0000000108807547 */ /* 0x000fea000b800000 */
        /* <DEDUP_REMOVED lines=8> */
.L_x_2390:
        /* <DEDUP_REMOVED lines=16> */
.L_x_2408:
[----:B------:R-:W-:-:S04]  /*5ba0*/  PLOP3.LUT P0, PT, PT, PT, PT, 0x8, 0x80 ;  /* 0x000000000080781c */ /* 0x000fc80003f0e170 */
[----:B------:R-:W-:Y:S01]  /*5bb0*/  P2R R19, PR, RZ, 0x1 ;  /* 0x00000001ff137803 */ /* 0x000fe20000000000 */
[----:B------:R-:W-:Y:S08]  /*5bc0*/  BRA `(.L_x_2391) ;  /* 0x0000000000207947 */ /* 0x000ff00003800000 */
.L_x_2407:
[----:B------:R-:W2:Y:S02]  /*5bd0*/  LDG.E.64 R2, desc[UR36][R2.64] ;  /* 0x0000002402027981 */ /* 0x000ea4000c1e1b00 */
[----:B--2---:R-:W-:-:S04]  /*5be0*/  ISETP.NE.U32.AND P0, PT, R2, RZ, PT ;  /* 0x000000ff0200720c */ /* 0x004fc80003f05070 */
[----:B------:R-:W-:-:S04]  /*5bf0*/  ISETP.NE.AND.EX P0, PT, R3, RZ, PT, P0 ;  /* 0x000000ff0300720c */ /* 0x000fc80003f05300 */
[----:B------:R-:W-:Y:S01]  /*5c00*/  P2R R19, PR, RZ, 0x1 ;  /* 0x00000001ff137803 */ /* 0x000fe20000000000 */
[----:B------:R-:W-:Y:S08]  /*5c10*/  BRA `(.L_x_2391) ;  /* 0x00000000000c7947 */ /* 0x000ff00003800000 */
.L_x_2406:
[----:B------:R-:W2:Y:S02]  /*5c20*/  LDG.E R2, desc[UR36][R2.64] ;  /* 0x0000002402027981 */ /* 0x000ea4000c1e1900 */
[----:B--2---:R-:W-:-:S04]  /*5c30*/  ISETP.NE.AND P0, PT, R2, RZ, PT ;  /* 0x000000ff0200720c */ /* 0x004fc80003f05270 */
[----:B------:R-:W-:-:S09]  /*5c40*/  P2R R19, PR, RZ, 0x1 ;  /* 0x00000001ff137803 */ /* 0x000fd20000000000 */
.L_x_2391:
[----:B------:R-:W-:Y:S05]  /*5c50*/  BSYNC.RECONVERGENT B6 ;  /* 0x0000000000067941 */ /* 0x000fea0003800200 */
.L_x_2385:
        /* <DEDUP_REMOVED lines=18> */
.L_x_2413:
[----:B------:R-:W2:Y:S02]  /*5d80*/  LDG.E.U8 R2, desc[UR36][R2.64] ;  /* 0x0000002402027981 */ /* 0x000ea4000c1e1100 */
[----:B--2---:R-:W-:Y:S01]  /*5d90*/  ISETP.NE.AND P0, PT, R2, RZ, PT ;  /* 0x000000ff0200720c */ /* 0x004fe20003f05270 */
[----:B------:R-:W-:-:S12]  /*5da0*/  BRA `(.L_x_2415) ;  /* 0x0000000800307947 */ /* 0x000fd80003800000 */
.L_x_2412:
        /* <DEDUP_REMOVED lines=10> */
.L_x_2417:
[----:B------:R-:W2:Y:S02]  /*5e50*/  LDG.E R2, desc[UR36][R2.64] ;  /* 0x0000002402027981 */ /* 0x000ea4000c1e1900 */
[----:B--2---:R-:W-:Y:S01]  /*5e60*/  ISETP.NE.AND P0, PT, R2, RZ, PT ;  /* 0x000000ff0200720c */ /* 0x004fe20003f05270 */
[----:B------:R-:W-:-:S12]  /*5e70*/  BRA `(.L_x_2415) ;  /* 0x0000000400fc7947 */ /* 0x000fd80003800000 */
.L_x_2416:
[----:B------:R-:W2:Y:S02]  /*5e80*/  LDG.E.U16 R2, desc[UR36][R2.64] ;  /* 0x0000002402027981 */ /* 0x000ea4000c1e1500 */
[----:B--2---:R-:W-:Y:S01]  /*5e90*/  ISETP.NE.AND P0, PT, R2, RZ, PT ;  /* 0x000000ff0200720c */ /* 0x004fe20003f05270 */
[----:B------:R-:W-:-:S12]  /*5ea0*/  BRA `(.L_x_2415) ;  /* 0x0000000400f07947 */ /* 0x000fd80003800000 */
.L_x_2411:
        /* <DEDUP_REMOVED lines=9> */
.L_x_2419:
[----:B------:R-:W2:Y:S02]  /*5f40*/  LDG.E.U16 R0, desc[UR36][R2.64] ;  /* 0x0000002402007981 */ /* 0x000ea4000c1e1500 */
[----:B--2---:R-:W-:-:S05]  /*5f50*/  HADD2.F32 R0, -RZ, R0.H0_H0 ;  /* 0x20000000ff007230 */ /* 0x004fca0000004100 */
[----:B------:R-:W-:Y:S01]  /*5f60*/  FSETP.NEU.FTZ.AND P0, PT, R0, RZ, PT ;  /* 0x000000ff0000720b */ /* 0x000fe20003f1d000 */
[----:B------:R-:W-:-:S12]  /*5f70*/  BRA `(.L_x_2415) ;  /* 0x0000000400bc7947 */ /* 0x000fd80003800000 */
.L_x_2418:
        /* <DEDUP_REMOVED lines=11> */
.L_x_2421:
        /* <DEDUP_REMOVED lines=8> */
.L_x_2420:
[----:B------:R-:W2:Y:S02]  /*60b0*/  LDG.E.64 R2, desc[UR36][R2.64] ;  /* 0x0000002402027981 */ /* 0x000ea4000c1e1b00 */
[----:B--2---:R-:W-:Y:S01]  /*60c0*/  DSETP.NEU.AND P0, PT, R2, RZ, PT ;  /* 0x000000ff0200722a */ /* 0x004fe20003f0d000 */
[----:B------:R-:W-:-:S13]  /*60d0*/  BRA `(.L_x_2415) ;  /* 0x0000000400647947 */ /* 0x000fda0003800000 */
.L_x_2410:
        /* <DEDUP_REMOVED lines=11> */
.L_x_2424:
[----:B------:R-:W2:Y:S02]  /*6190*/  LDG.E.128 R4, desc[UR36][R2.64] ;  /* 0x0000002402047981 */ /* 0x000ea4000c1e1d00 */
[----:B--2---:R-:W-:-:S06]  /*61a0*/  DSETP.NEU.AND P0, PT, R6, RZ, PT ;  /* 0x000000ff0600722a */ /* 0x004fcc0003f0d000 */
[----:B------:R-:W-:Y:S01]  /*61b0*/  DSETP.NEU.OR P0, PT, R4, RZ, P0 ;  /* 0x000000ff0400722a */ /* 0x000fe2000070d400 */
[----:B------:R-:W-:-:S13]  /*61c0*/  BRA `(.L_x_2415) ;  /* 0x0000000400287947 */ /* 0x000fda0003800000 */
.L_x_2423:
        /* <DEDUP_REMOVED lines=9> */
.L_x_2426:
[----:B------:R-:W2:Y:S02]  /*6260*/  LDG.E.U8 R2, desc[UR36][R2.64] ;  /* 0x0000002402027981 */ /* 0x000ea4000c1e1100 */
[----:B--2---:R-:W-:-:S04]  /*6270*/  SHF.L.U32 R0, R2, 0x19, RZ ;  /* 0x0000001902007819 */ /* 0x004fc800000006ff */
[----:B------:R-:W-:-:S13]  /*6280*/  ISETP.GE.U32.AND P0, PT, R0, 0x8000000, PT ;  /* 0x080000000000780c */ /* 0x000fda0003f06070 */
[----:B------:R-:W-:Y:S01]  /*6290*/  @!P0 IMAD.SHL.U32 R4, R2, 0x100, RZ ;  /* 0x0000010002048824 */ /* 0x000fe200078e00ff */
[----:B------:R-:W-:-:S04]  /*62a0*/  @P0 LEA.HI R0, R0, 0x70000000, RZ, 0x1c ;  /* 0x7000000000000811 */ /* 0x000fc800078fe0ff */
[----:B------:R-:W-:Y:S01]  /*62b0*/  @!P0 LOP3.LUT R4, R4, 0x7f00, RZ, 0xc0, !PT ;  /* 0x00007f0004048812 */ /* 0x000fe200078ec0ff */
[----:B------:R-:W-:-:S03]  /*62c0*/  @P0 FMUL.FTZ R0, R0, 1.9259299443872358531e-34 ;  /* 0x0780000000000820 */ /* 0x000fc60000410000 */
[----:B------:R-:W-:-:S05]  /*62d0*/  @!P0 LOP3.LUT R4, R4, 0x3f000000, RZ, 0xfc, !PT ;  /* 0x3f00000004048812 */ /* 0x000fca00078efcff */
[----:B------:R-:W-:-:S05]  /*62e0*/  @!P0 FADD.FTZ R0, R4, -0.5 ;  /* 0xbf00000004008421 */ /* 0x000fca0000010000 */
[----:B------:R-:W-:Y:S01]  /*62f0*/  LOP3.LUT P0, RZ, R0, 0x7fffffff, RZ, 0xc0, !PT ;  /* 0x7fffffff00ff7812 */ /* 0x000fe2000780c0ff */
[----:B------:R-:W-:-:S12]  /*6300*/  BRA `(.L_x_2415) ;  /* 0x0000000000d87947 */ /* 0x000fd80003800000 */
.L_x_2425:
[----:B------:R-:W2:Y:S02]  /*6310*/  LDG.E.U16 R0, desc[UR36][R2.64] ;  /* 0x0000002402007981 */ /* 0x000ea4000c1e1500 */
[----:B--2---:R-:W-:-:S05]  /*6320*/  IMAD.U32 R0, R0, 0x10000, RZ ;  /* 0x0001000000007824 */ /* 0x004fca00078e00ff */
[----:B------:R-:W-:Y:S01]  /*6330*/  FSETP.NEU.FTZ.AND P0, PT, R0, RZ, PT ;  /* 0x000000ff0000720b */ /* 0x000fe20003f1d000 */
[----:B------:R-:W-:-:S12]  /*6340*/  BRA `(.L_x_2415) ;  /* 0x0000000000c87947 */ /* 0x000fd80003800000 */
.L_x_2422:
        /* <DEDUP_REMOVED lines=11> */
.L_x_2429:
[----:B------:R-:W2:Y:S02]  /*6400*/  LDG.E.U8 R2, desc[UR36][R2.64] ;  /* 0x0000002402027981 */ /* 0x000ea4000c1e1100 */
[----:B--2---:R-:W-:Y:S01]  /*6410*/  ISETP.NE.AND P0, PT, R2, RZ, PT ;  /* 0x000000ff0200720c */ /* 0x004fe20003f05270 */
[----:B------:R-:W-:-:S12]  /*6420*/  BRA `(.L_x_2415) ;  /* 0x0000000000907947 */ /* 0x000fd80003800000 */
.L_x_2428:
[----:B------:R-:W2:Y:S02]  /*6430*/  LDG.E.U8 R2, desc[UR36][R2.64] ;  /* 0x0000002402027981 */ /* 0x000ea4000c1e1100 */
[----:B--2---:R-:W-:Y:S01]  /*6440*/  ISETP.NE.AND P0, PT, R2, RZ, PT ;  /* 0x000000ff0200720c */ /* 0x004fe20003f05270 */
[----:B------:R-:W-:-:S12]  /*6450*/  BRA `(.L_x_2415) ;  /* 0x0000000000847947 */ /* 0x000fd80003800000 */
.L_x_2427:
[----:B------:R-:W-:-:S09]  /*6460*/  UISETP.NE.AND UP0, UPT, UR4, 0x1c, UPT ;  /* 0x0000001c0400788c */ /* 0x000fd2000bf05270 */
[----:B------:R-:W-:Y:S05]  /*6470*/  BRA.U !UP0, `(.L_x_2430) ;  /* 0x0000000108747547 */ /* 0x000fea000b800000 */
[----:B------:R-:W-:-:S09]  /*6480*/  UISETP.NE.AND UP0, UPT, UR4, 0x1d, UPT ;  /* 0x0000001d0400788c */ /* 0x000fd2000bf05270 */
[----:B------:R-:W-:Y:S05]  /*6490*/  BRA.U !UP0, `(.L_x_2431) ;  /* 0x00000001085c7547 */ /* 0x000fea000b800000 */
[----:B------:R-:W-:-:S09]  /*64a0*/  UISETP.NE.AND UP0, UPT, UR4, 0x2c, UPT ;  /* 0x0000002c0400788c */ /* 0x000fd2000bf05270 */
[----:B------:R-:W-:Y:S05]  /*64b0*/  BRA.U UP0, `(.L_x_2414) ;  /* 0x00000001000c7547 */ /* 0x000fea000b800000 */
[----:B------:R-:W2:Y:S02]  /*64c0*/  LDG.E.U8 R2, desc[UR36][R2.64] ;  /* 0x0000002402027981 */ /* 0x000ea4000c1e1100 */
[----:B--2---:R-:W-:Y:S01]  /*64d0*/  ISETP.NE.AND P0, PT, R2, RZ, PT ;  /* 0x000000ff0200720c */ /* 0x004fe20003f05270 */
[----:B------:R-:W-:-:S12]  /*64e0*/  BRA `(.L_x_2415) ;  /* 0x0000000000607947 */ /* 0x000fd80003800000 */
.L_x_2414:
        /* <DEDUP_REMOVED lines=8> */
[----:B0-----:R-:W-:Y:S01]  /*6570*/  MOV R4, UR4 ;  /* 0x0000000400047c02 */ /* 0x001fe20008000f00 */
[----:B------:R-:W-:-:S02]  /*6580*/  IMAD.U32 R5, RZ, RZ, UR5 ;  /* 0x00000005ff057e24 */ /* 0x000fc4000f8e00ff */
[----:B-1----:R-:W-:Y:S01]  /*6590*/  IMAD.U32 R6, RZ, RZ, UR6 ;  /* 0x00000006ff067e24 */ /* 0x002fe2000f8e00ff */
[----:B------:R-:W-:Y:S01]  /*65a0*/  MOV R7, UR7 ;  /* 0x0000000700077c02 */ /* 0x000fe20008000f00 */
[----:B---3--:R-:W-:Y:S02]  /*65b0*/  IMAD.U32 R10, RZ, RZ, UR8 ;  /* 0x00000008ff0a7e24 */ /* 0x008fe4000f8e00ff */
[----:B------:R-:W-:-:S07]  /*65c0*/  IMAD.U32 R11, RZ, RZ, UR9 ;  /* 0x00000009ff0b7e24 */ /* 0x000fce000f8e00ff */
[----:B------:R-:W-:-:S07]  /*65d0*/  LEPC R20, `(.L_x_2432) ;  /* 0x000000001014794e */ /* 0x000fce0000000000 */
[----:B--2---:R-:W-:Y:S05]  /*65e0*/  CALL.ABS.NOINC R2 ;  /* 0x0000000002007343 */ /* 0x004fea0003c00000 */
.L_x_2432:
[----:B------:R-:W-:Y:S01]  /*65f0*/  PLOP3.LUT P0, PT, PT, PT, PT, 0x8, 0x80 ;  /* 0x000000000080781c */ /* 0x000fe20003f0e170 */
[----:B------:R-:W-:-:S12]  /*6600*/  BRA `(.L_x_2415) ;  /* 0x0000000000187947 */ /* 0x000fd80003800000 */
.L_x_2431:
[----:B------:R-:W2:Y:S02]  /*6610*/  LDG.E.64 R2, desc[UR36][R2.64] ;  /* 0x0000002402027981 */ /* 0x000ea4000c1e1b00 */
[----:B--2---:R-:W-:-:S04]  /*6620*/  ISETP.NE.U32.AND P0, PT, R2, RZ, PT ;  /* 0x000000ff0200720c */ /* 0x004fc80003f05070 */
[----:B------:R-:W-:Y:S01]  /*6630*/  ISETP.NE.AND.EX P0, PT, R3, RZ, PT, P0 ;  /* 0x000000ff0300720c */ /* 0x000fe20003f05300 */
[----:B------:R-:W-:-:S12]  /*6640*/  BRA `(.L_x_2415) ;  /* 0x0000000000087947 */ /* 0x000fd80003800000 */
.L_x_2430:
[----:B------:R-:W2:Y:S02]  /*6650*/  LDG.E R2, desc[UR36][R2.64] ;  /* 0x0000002402027981 */ /* 0x000ea4000c1e1900 */
[----:B--2---:R-:W-:-:S13]  /*6660*/  ISETP.NE.AND P0, PT, R2, RZ, PT ;  /* 0x000000ff0200720c */ /* 0x004fda0003f05270 */
.L_x_2415:
[----:B------:R-:W-:Y:S05]  /*6670*/  BSYNC.RECONVERGENT B6 ;  /* 0x0000000000067941 */ /* 0x000fea0003800200 */
.L_x_2409:
        /* <DEDUP_REMOVED lines=20> */
.L_x_2437:
[----:B------:R0:W-:Y:S01]  /*67c0*/  STG.E.U8 desc[UR36][R2.64], R4 ;  /* 0x0000000402007986 */ /* 0x0001e2000c101124 */
[----:B------:R-:W-:Y:S05]  /*67d0*/  BRA `(.L_x_2439) ;  /* 0x0000000800fc7947 */ /* 0x000fea0003800000 */
.L_x_2436:
        /* <DEDUP_REMOVED lines=9> */
.L_x_2441:
[----:B------:R0:W-:Y:S01]  /*6870*/  STG.E desc[UR36][R2.64], R4 ;  /* 0x0000000402007986 */ /* 0x0001e2000c101924 */
[----:B------:R-:W-:Y:S05]  /*6880*/  BRA `(.L_x_2439) ;  /* 0x0000000800d07947 */ /* 0x000fea0003800000 */
.L_x_2440:
[----:B------:R0:W-:Y:S01]  /*6890*/  STG.E.U16 desc[UR36][R2.64], R4 ;  /* 0x0000000402007986 */ /* 0x0001e2000c101524 */
[----:B------:R-:W-:Y:S05]  /*68a0*/  BRA `(.L_x_2439) ;  /* 0x0000000800c87947 */ /* 0x000fea0003800000 */
.L_x_2435:
        /* <DEDUP_REMOVED lines=9> */
.L_x_2443:
[----:B------:R-:W-:-:S04]  /*6940*/  I2FP.F32.U32 R0, R4 ;  /* 0x0000000400007245 */ /* 0x000fc80000201000 */
[----:B------:R-:W-:-:S05]  /*6950*/  F2FP.F16.F32.PACK_AB R0, RZ, R0 ;  /* 0x00000000ff00723e */ /* 0x000fca00000000ff */
[----:B------:R0:W-:Y:S01]  /*6960*/  STG.E.U16 desc[UR36][R2.64], R0 ;  /* 0x0000000002007986 */ /* 0x0001e2000c101524 */
[----:B------:R-:W-:Y:S05]  /*6970*/  BRA `(.L_x_2439) ;  /* 0x0000000800947947 */ /* 0x000fea0003800000 */
.L_x_2442:
        /* <DEDUP_REMOVED lines=10> */
.L_x_2445:
[----:B------:R-:W-:-:S04]  /*6a20*/  I2FP.F32.U32 R4, R4 ;  /* 0x0000000400047245 */ /* 0x000fc80000201000 */
[----:B------:R-:W-:-:S04]  /*6a30*/  F2FP.F16.F32.PACK_AB R5, RZ, R4 ;  /* 0x00000004ff05723e */ /* 0x000fc800000000ff */
[----:B------:R-:W-:-:S05]  /*6a40*/  PRMT R5, R5, 0x5410, RZ ;  /* 0x0000541005057816 */ /* 0x000fca00000000ff */
[----:B------:R0:W-:Y:S01]  /*6a50*/  STG.E desc[UR36][R2.64], R5 ;  /* 0x0000000502007986 */ /* 0x0001e2000c101924 */
[----:B------:R-:W-:Y:S05]  /*6a60*/  BRA `(.L_x_2439) ;  /* 0x0000000800587947 */ /* 0x000fea0003800000 */
.L_x_2444:
[----:B------:R-:W0:Y:S02]  /*6a70*/  I2F.F64.U32 R4, R4 ;  /* 0x0000000400047312 */ /* 0x000e240000201800 */
[----:B0-----:R0:W-:Y:S01]  /*6a80*/  STG.E.64 desc[UR36][R2.64], R4 ;  /* 0x0000000402007986 */ /* 0x0011e2000c101b24 */
[----:B------:R-:W-:Y:S05]  /*6a90*/  BRA `(.L_x_2439) ;  /* 0x00000008004c7947 */ /* 0x000fea0003800000 */
.L_x_2434:
        /* <DEDUP_REMOVED lines=12> */
.L_x_2449:
[----:B------:R-:W-:Y:S01]  /*6b60*/  I2FP.F32.U32 R5, R4 ;  /* 0x0000000400057245 */ /* 0x000fe20000201000 */
[----:B------:R-:W-:Y:S01]  /*6b70*/  BSSY.RECONVERGENT B0, `(.L_x_2450) ;  /* 0x0000010000007945 */ /* 0x000fe20003800200 */
[----:B------:R-:W-:Y:S02]  /*6b80*/  HFMA2 R0, -RZ, RZ, 0, 7.62939453125e-06 ;  /* 0x00000080ff007431 */ /* 0x000fe400000001ff */
        /* <DEDUP_REMOVED lines=14> */
.L_x_2451:
[----:B------:R-:W-:Y:S05]  /*6c70*/  BSYNC.RECONVERGENT B0 ;  /* 0x0000000000007941 */ /* 0x000fea0003800200 */
.L_x_2450:
[----:B------:R0:W-:Y:S01]  /*6c80*/  STG.E.U8 desc[UR36][R2.64], R0 ;  /* 0x0000000002007986 */ /* 0x0001e2000c101124 */
[----:B------:R-:W-:Y:S05]  /*6c90*/  BRA `(.L_x_2439) ;  /* 0x0000000400cc7947 */ /* 0x000fea0003800000 */
.L_x_2448:
[----:B------:R-:W-:Y:S01]  /*6ca0*/  I2FP.F32.U32 R5, R4 ;  /* 0x0000000400057245 */ /* 0x000fe20000201000 */
[----:B------:R-:W-:Y:S01]  /*6cb0*/  BSSY.RECONVERGENT B0, `(.L_x_2452) ;  /* 0x0000010000007945 */ /* 0x000fe20003800200 */
[----:B------:R-:W-:Y:S02]  /*6cc0*/  IMAD.MOV.U32 R0, RZ, RZ, 0x80 ;  /* 0x00000080ff007424 */ /* 0x000fe400078e00ff */
        /* <DEDUP_REMOVED lines=14> */
.L_x_2453:
[----:B------:R-:W-:Y:S05]  /*6db0*/  BSYNC.RECONVERGENT B0 ;  /* 0x0000000000007941 */ /* 0x000fea0003800200 */
.L_x_2452:
[----:B------:R0:W-:Y:S01]  /*6dc0*/  STG.E.U8 desc[UR36][R2.64], R0 ;  /* 0x0000000002007986 */ /* 0x0001e2000c101124 */
[----:B------:R-:W-:Y:S05]  /*6dd0*/  BRA `(.L_x_2439) ;  /* 0x00000004007c7947 */ /* 0x000fea0003800000 */
.L_x_2447:
[----:B------:R-:W-:-:S09]  /*6de0*/  UISETP.NE.AND UP0, UPT, UR4, 0x1c, UPT ;  /* 0x0000001c0400788c */ /* 0x000fd2000bf05270 */
[----:B------:R-:W-:Y:S05]  /*6df0*/  BRA.U !UP0, `(.L_x_2454) ;  /* 0x0000000108587547 */ /* 0x000fea000b800000 */
[----:B------:R-:W-:-:S09]  /*6e00*/  UISETP.NE.AND UP0, UPT, UR4, 0x1d, UPT ;  /* 0x0000001d0400788c */ /* 0x000fd2000bf05270 */
[----:B------:R-:W-:Y:S05]  /*6e10*/  BRA.U !UP0, `(.L_x_2455) ;  /* 0x0000000108447547 */ /* 0x000fea000b800000 */
[----:B------:R-:W-:-:S09]  /*6e20*/  UISETP.NE.AND UP0, UPT, UR4, 0x2c, UPT ;  /* 0x0000002c0400788c */ /* 0x000fd2000bf05270 */
[----:B------:R-:W-:Y:S05]  /*6e30*/  BRA.U UP0, `(.L_x_2438) ;  /* 0x0000000100987547 */ /* 0x000fea000b800000 */
[----:B------:R-:W-:-:S04]  /*6e40*/  I2FP.F32.U32 R5, R4 ;  /* 0x0000000400057245 */ /* 0x000fc80000201000 */
[----:B------:R-:W-:-:S04]  /*6e50*/  SHF.R.U32.HI R4, RZ, 0x17, R5 ;  /* 0x00000017ff047819 */ /* 0x000fc80000011605 */
        /* <DEDUP_REMOVED lines=13> */
.L_x_2455:
[----:B------:R-:W-:-:S05]  /*6f30*/  IMAD.MOV.U32 R5, RZ, RZ, RZ ;  /* 0x000000ffff057224 */ /* 0x000fca00078e00ff */
[----:B------:R0:W-:Y:S01]  /*6f40*/  STG.E.64 desc[UR36][R2.64], R4 ;  /* 0x0000000402007986 */ /* 0x0001e2000c101b24 */
[----:B------:R-:W-:Y:S05]  /*6f50*/  BRA `(.L_x_2439) ;  /* 0x00000004001c7947 */ /* 0x000fea0003800000 */
.L_x_2454:
[----:B------:R0:W-:Y:S01]  /*6f60*/  STG.E desc[UR36][R2.64], R4 ;  /* 0x0000000402007986 */ /* 0x0001e2000c101924 */
[----:B------:R-:W-:Y:S05]  /*6f70*/  BRA `(.L_x_2439) ;  /* 0x0000000400147947 */ /* 0x000fea0003800000 */
.L_x_2446:
        /* <DEDUP_REMOVED lines=8> */
.L_x_2457:
[----:B------:R-:W0:Y:S01]  /*7000*/  I2F.F64.U32 R4, R4 ;  /* 0x0000000400047312 */ /* 0x000e220000201800 */
[----:B------:R-:W-:-:S05]  /*7010*/  CS2R R6, SRZ ;  /* 0x0000000000067805 */ /* 0x000fca000001ff00 */
[----:B0-----:R4:W-:Y:S01]  /*7020*/  STG.E.128 desc[UR36][R2.64], R4 ;  /* 0x0000000402007986 */ /* 0x0019e2000c101d24 */
[----:B------:R-:W-:Y:S05]  /*7030*/  BRA `(.L_x_2439) ;  /* 0x0000000000e47947 */ /* 0x000fea0003800000 */
.L_x_2456:
[----:B------:R-:W-:-:S09]  /*7040*/  UISETP.NE.AND UP0, UPT, UR4, 0xf, UPT ;  /* 0x0000000f0400788c */ /* 0x000fd2000bf05270 */
[----:B------:R-:W-:Y:S05]  /*7050*/  BRA.U !UP0, `(.L_x_2458) ;  /* 0x0000000108d07547 */ /* 0x000fea000b800000 */
[----:B------:R-:W-:-:S09]  /*7060*/  UISETP.NE.AND UP0, UPT, UR4, 0x17, UPT ;  /* 0x000000170400788c */ /* 0x000fd2000bf05270 */
[----:B------:R-:W-:Y:S05]  /*7070*/  BRA.U !UP0, `(.L_x_2459) ;  /* 0x0000000108847547 */ /* 0x000fea000b800000 */
[----:B------:R-:W-:-:S09]  /*7080*/  UISETP.NE.AND UP0, UPT, UR4, 0x18, UPT ;  /* 0x000000180400788c */ /* 0x000fd2000bf05270 */
[----:B------:R-:W-:Y:S05]  /*7090*/  BRA.U !UP0, `(.L_x_2460) ;  /* 0x0000000108447547 */ /* 0x000fea000b800000 */
.L_x_2438:
        /* <DEDUP_REMOVED lines=8> */
[----:B0-----:R-:W-:Y:S01]  /*7120*/  MOV R4, UR4 ;  /* 0x0000000400047c02 */ /* 0x001fe20008000f00 */
[----:B------:R-:W-:-:S02]  /*7130*/  IMAD.U32 R5, RZ, RZ, UR5 ;  /* 0x00000005ff057e24 */ /* 0x000fc4000f8e00ff */
[----:B---3--:R-:W-:Y:S01]  /*7140*/  IMAD.U32 R6, RZ, RZ, UR6 ;  /* 0x00000006ff067e24 */ /* 0x008fe2000f8e00ff */
[----:B------:R-:W-:Y:S01]  /*7150*/  MOV R7, UR7 ;  /* 0x0000000700077c02 */ /* 0x000fe20008000f00 */
[----:B----4-:R-:W-:Y:S02]  /*7160*/  IMAD.U32 R10, RZ, RZ, UR8 ;  /* 0x00000008ff0a7e24 */ /* 0x010fe4000f8e00ff */
[----:B-1----:R-:W-:-:S07]  /*7170*/  IMAD.U32 R11, RZ, RZ, UR9 ;  /* 0x00000009ff0b7e24 */ /* 0x002fce000f8e00ff */
[----:B------:R-:W-:-:S07]  /*7180*/  LEPC R20, `(.L_x_2461) ;  /* 0x000000001014794e */ /* 0x000fce0000000000 */
[----:B--2---:R-:W-:Y:S05]  /*7190*/  CALL.ABS.NOINC R2 ;  /* 0x0000000002007343 */ /* 0x004fea0003c00000 */
.L_x_2461:
[----:B------:R-:W-:Y:S05]  /*71a0*/  BRA `(.L_x_2439) ;  /* 0x0000000000887947 */ /* 0x000fea0003800000 */
.L_x_2460:
[----:B------:R-:W-:Y:S01]  /*71b0*/  I2FP.F32.U32 R7, R4 ;  /* 0x0000000400077245 */ /* 0x000fe20000201000 */
[----:B------:R-:W-:Y:S01]  /*71c0*/  BSSY.RECONVERGENT B0, `(.L_x_2462) ;  /* 0x000000a000007945 */ /* 0x000fe20003800200 */
[----:B------:R-:W-:Y:S02]  /*71d0*/  MOV R5, 0x7f ;  /* 0x0000007f00057802 */ /* 0x000fe40000000f00 */
        /* <DEDUP_REMOVED lines=8> */
.L_x_2463:
[----:B------:R-:W-:Y:S05]  /*7260*/  BSYNC.RECONVERGENT B0 ;  /* 0x0000000000007941 */ /* 0x000fea0003800200 */
.L_x_2462:
[----:B------:R3:W-:Y:S01]  /*7270*/  STG.E.U8 desc[UR36][R2.64], R5 ;  /* 0x0000000502007986 */ /* 0x0007e2000c101124 */
[----:B------:R-:W-:Y:S05]  /*7280*/  BRA `(.L_x_2439) ;  /* 0x0000000000507947 */ /* 0x000fea0003800000 */
.L_x_2459:
[----:B------:R-:W-:-:S04]  /*7290*/  I2FP.F32.U32 R7, R4 ;  /* 0x0000000400077245 */ /* 0x000fc80000201000 */
[----:B------:R-:W-:-:S13]  /*72a0*/  ISETP.GT.U32.AND P0, PT, R7, 0x477fffff, PT ;  /* 0x477fffff0700780c */ /* 0x000fda0003f04070 */
[----:B------:R-:W-:Y:S05]  /*72b0*/  @P0 BRA `(.L_x_2464) ;  /* 0x0000000000240947 */ /* 0x000fea0003800000 */
[----:B------:R-:W-:-:S13]  /*72c0*/  ISETP.GE.U32.AND P0, PT, R7, 0x38800000, PT ;  /* 0x388000000700780c */ /* 0x000fda0003f06070 */
[----:B------:R-:W-:-:S04]  /*72d0*/  @P0 SHF.R.U32.HI R0, RZ, 0x15, R7 ;  /* 0x00000015ff000819 */ /* 0x000fc80000011607 */
[----:B------:R-:W-:-:S04]  /*72e0*/  @P0 LOP3.LUT R0, R0, 0x1, RZ, 0xc0, !PT ;  /* 0x0000000100000812 */ /* 0x000fc800078ec0ff */
[C---:B------:R-:W-:Y:S01]  /*72f0*/  @P0 IADD3 R0, PT, PT, R7.reuse, 0x80fffff, R0 ;  /* 0x080fffff07000810 */ /* 0x040fe20007ffe000 */
[----:B------:R-:W-:-:S03]  /*7300*/  @!P0 FADD.FTZ R7, R7, 128 ;  /* 0x4300000007078421 */ /* 0x000fc60000010000 */
[----:B------:R-:W-:-:S05]  /*7310*/  @P0 SHF.R.U32.HI R5, RZ, 0x15, R0 ;  /* 0x00000015ff050819 */ /* 0x000fca0000011600 */
[----:B------:R1:W-:Y:S04]  /*7320*/  @P0 STG.E.U8 desc[UR36][R2.64], R5 ;  /* 0x0000000502000986 */ /* 0x0003e8000c101124 */
[----:B------:R1:W-:Y:S01]  /*7330*/  @!P0 STG.E.U8 desc[UR36][R2.64], R7 ;  /* 0x0000000702008986 */ /* 0x0003e2000c101124 */
[----:B------:R-:W-:Y:S05]  /*7340*/  BRA `(.L_x_2439) ;  /* 0x0000000000207947 */ /* 0x000fea0003800000 */
.L_x_2464:
[----:B------:R-:W-:Y:S01]  /*7350*/  IMAD.MOV.U32 R5, RZ, RZ, 0x7f ;  /* 0x0000007fff057424 */ /* 0x000fe200078e00ff */
[----:B------:R-:W-:-:S04]  /*7360*/  ISETP.GT.U32.AND P0, PT, R7, 0x7f800000, PT ;  /* 0x7f8000000700780c */ /* 0x000fc80003f04070 */
[----:B------:R-:W-:-:S05]  /*7370*/  SEL R5, R5, 0x7c, P0 ;  /* 0x0000007c05057807 */ /* 0x000fca0000000000 */
[----:B------:R2:W-:Y:S01]  /*7380*/  STG.E.U8 desc[UR36][R2.64], R5 ;  /* 0x0000000502007986 */ /* 0x0005e2000c101124 */
[----:B------:R-:W-:Y:S05]  /*7390*/  BRA `(.L_x_2439) ;  /* 0x00000000000c7947 */ /* 0x000fea0003800000 */
.L_x_2458:
[----:B------:R-:W-:-:S04]  /*73a0*/  I2FP.F32.U32 R0, R4 ;  /* 0x0000000400007245 */ /* 0x000fc80000201000 */
[----:B------:R-:W-:-:S05]  /*73b0*/  F2FP.BF16.F32.PACK_AB R0, RZ, R0 ;  /* 0x00000000ff00723e */ /* 0x000fca00000010ff */
[----:B------:R0:W-:Y:S02]  /*73c0*/  STG.E.U16 desc[UR36][R2.64], R0 ;  /* 0x0000000002007986 */ /* 0x0001e4000c101524 */
.L_x_2439:
[----:B------:R-:W-:Y:S05]  /*73d0*/  BSYNC.RECONVERGENT B6 ;  /* 0x0000000000067941 */ /* 0x000fea0003800200 */
.L_x_2433:
[----:B------:R-:W-:-:S07]  /*73e0*/  VIADD R17, R17, 0x80 ;  /* 0x0000008011117836 */ /* 0x000fce0000000000 */
.L_x_2383:
[----:B------:R-:W-:Y:S05]  /*73f0*/  BSYNC.RECONVERGENT B7 ;  /* 0x0000000000077941 */ /* 0x000fea0003800200 */
.L_x_2382:
[----:B------:R-:W5:Y:S01]  /*7400*/  LDCU UR4, c[0x0][0x380] ;  /* 0x00007000ff0477ac */ /* 0x000f620008000800 */
[----:B------:R-:W-:Y:S01]  /*7410*/  BSSY.RECONVERGENT B7, `(.L_x_2465) ;  /* 0x0000397000077945 */ /* 0x000fe20003800200 */
[----:B-----5:R-:W-:-:S13]  /*7420*/  ISETP.GE.AND P0, PT, R17, UR4, PT ;  /* 0x0000000411007c0c */ /* 0x020fda000bf06270 */
[----:B------:R-:W-:Y:S05]  /*7430*/  @P0 BRA `(.L_x_2466) ;  /* 0x0000003800500947 */ /* 0x000fea0003800000 */
[----:B------:R-:W5:Y:S01]  /*7440*/  LDCU UR4, c[0x0][0x388] ;  /* 0x00007100ff0477ac */ /* 0x000f620008000800 */
[----:B------:R-:W-:Y:S02]  /*7450*/  HFMA2 R18, -RZ, RZ, 0, 0 ;  /* 0x00000000ff127431 */ /* 0x000fe400000001ff */
[----:B0-----:R-:W-:Y:S02]  /*7460*/  IMAD.MOV.U32 R0, RZ, RZ, RZ ;  /* 0x000000ffff007224 */ /* 0x001fe400078e00ff */
[----:B------:R-:W-:Y:S01]  /*7470*/  IMAD.MOV.U32 R16, RZ, RZ, RZ ;  /* 0x000000ffff107224 */ /* 0x000fe200078e00ff */
[----:B-----5:R-:W-:-:S09]  /*7480*/  UISETP.NE.AND UP0, UPT, UR4, URZ, UPT ;  /* 0x000000ff0400728c */ /* 0x020fd2000bf05270 */
[----:B------:R-:W-:Y:S05]  /*7490*/  BRA.U !UP0, `(.L_x_2467) ;  /* 0x0000001508707547 */ /* 0x000fea000b800000 */
[----:B------:R-:W1:Y:S01]  /*74a0*/  LDCU.64 UR4, c[0x0][0x390] ;  /* 0x00007200ff0477ac */ /* 0x000e620008000a00 */
[----:B------:R-:W-:Y:S01]  /*74b0*/  MOV R16, RZ ;  /* 0x000000ff00107202 */ /* 0x000fe20000000f00 */
[----:B------:R-:W0:Y:S01]  /*74c0*/  LDCU UR6, c[0x0][0x38c] ;  /* 0x00007180ff0677ac */ /* 0x000e220008000800 */
[----:B------:R-:W5:Y:S01]  /*74d0*/  LDCU.64 UR8, c[0x0][0x4b8] ;  /* 0x00009700ff0877ac */ /* 0x000f620008000a00 */
[----:B------:R-:W-:Y:S02]  /*74e0*/  UISETP.NE.AND UP0, UPT, UR41, URZ, UPT ;  /* 0x000000ff2900728c */ /* 0x000fe4000bf05270 */
        /* <DEDUP_REMOVED lines=343> */
.L_x_2467:
        /* <DEDUP_REMOVED lines=19> */
.L_x_2472:
[----:B------:R-:W2:Y:S02]  /*8b90*/  LDG.E.U8 R2, desc[UR36][R2.64] ;  /* 0x0000002402027981 */ /* 0x000ea4000c1e1100 */
[----:B--2---:R-:W-:-:S04]  /*8ba0*/  ISETP.NE.AND P0, PT, R2, RZ, PT ;  /* 0x000000ff0200720c */ /* 0x004fc80003f05270 */
[----:B------:R-:W-:Y:S01]  /*8bb0*/  P2R R19, PR, RZ, 0x1 ;  /* 0x00000001ff137803 */ /* 0x000fe20000000000 */
[----:B------:R-:W-:Y:S08]  /*8bc0*/  BRA `(.L_x_2474) ;  /* 0x0000000800847947 */ /* 0x000ff00003800000 */
.L_x_2471:
        /* <DEDUP_REMOVED lines=11> */
.L_x_2476:
[----:B------:R-:W2:Y:S02]  /*8c80*/  LDG.E R2, desc[UR36][R2.64] ;  /* 0x0000002402027981 */ /* 0x000ea4000c1e1900 */
[----:B--2---:R-:W-:-:S04]  /*8c90*/  ISETP.NE.AND P0, PT, R2, RZ, PT ;  /* 0x000000ff0200720c */ /* 0x004fc80003f05270 */
[----:B------:R-:W-:Y:S01]  /*8ca0*/  P2R R19, PR, RZ, 0x1 ;  /* 0x00000001ff137803 */ /* 0x000fe20000000000 */
[----:B------:R-:W-:Y:S08]  /*8cb0*/  BRA `(.L_x_2474) ;  /* 0x0000000800487947 */ /* 0x000ff00003800000 */
.L_x_2475:
[----:B------:R-:W2:Y:S02]  /*8cc0*/  LDG.E.U16 R2, desc[UR36][R2.64] ;  /* 0x0000002402027981 */ /* 0x000ea4000c1e1500 */
[----:B--2---:R-:W-:-:S04]  /*8cd0*/  ISETP.NE.AND P0, PT, R2, RZ, PT ;  /* 0x000000ff0200720c */ /* 0x004fc80003f05270 */
[----:B------:R-:W-:Y:S01]  /*8ce0*/  P2R R19, PR, RZ, 0x1 ;  /* 0x00000001ff137803 */ /* 0x000fe20000000000 */
[----:B------:R-:W-:Y:S08]  /*8cf0*/  BRA `(.L_x_2474) ;  /* 0x0000000800387947 */ /* 0x000ff00003800000 */
.L_x_2470:
        /* <DEDUP_REMOVED lines=10> */
.L_x_2478:
[----:B------:R-:W2:Y:S02]  /*8da0*/  LDG.E.U16 R0, desc[UR36][R2.64] ;  /* 0x0000002402007981 */ /* 0x000ea4000c1e1500 */
[----:B--2---:R-:W-:-:S05]  /*8db0*/  HADD2.F32 R0, -RZ, R0.H0_H0 ;  /* 0x20000000ff007230 */ /* 0x004fca0000004100 */
[----:B------:R-:W-:-:S04]  /*8dc0*/  FSETP.NEU.FTZ.AND P0, PT, R0, RZ, PT ;  /* 0x000000ff0000720b */ /* 0x000fc80003f1d000 */
[----:B------:R-:W-:Y:S01]  /*8dd0*/  P2R R19, PR, RZ, 0x1 ;  /* 0x00000001ff137803 */ /* 0x000fe20000000000 */
[----:B------:R-:W-:Y:S08]  /*8de0*/  BRA `(.L_x_2474) ;  /* 0x0000000400fc7947 */ /* 0x000ff00003800000 */
.L_x_2477:
        /* <DEDUP_REMOVED lines=12> */
.L_x_2480:
        /* <DEDUP_REMOVED lines=10> */
.L_x_2479:
[----:B------:R-:W2:Y:S02]  /*8f50*/  LDG.E.64 R2, desc[UR36][R2.64] ;  /* 0x0000002402027981 */ /* 0x000ea4000c1e1b00 */
[----:B--2---:R-:W-:-:S06]  /*8f60*/  DSETP.NEU.AND P0, PT, R2, RZ, PT ;  /* 0x000000ff0200722a */ /* 0x004fcc0003f0d000 */
[----:B------:R-:W-:Y:S01]  /*8f70*/  P2R R19, PR, RZ, 0x1 ;  /* 0x00000001ff137803 */ /* 0x000fe20000000000 */
[----:B------:R-:W-:Y:S07]  /*8f80*/  BRA `(.L_x_2474) ;  /* 0x0000000400947947 */ /* 0x000fee0003800000 */
.L_x_2469:
        /* <DEDUP_REMOVED lines=12> */
.L_x_2483:
[----:B------:R-:W2:Y:S02]  /*9050*/  LDG.E.128 R4, desc[UR36][R2.64] ;  /* 0x0000002402047981 */ /* 0x000ea4000c1e1d00 */
[----:B--2---:R-:W-:-:S06]  /*9060*/  DSETP.NEU.AND P0, PT, R6, RZ, PT ;  /* 0x000000ff0600722a */ /* 0x004fcc0003f0d000 */
[----:B------:R-:W-:-:S06]  /*9070*/  DSETP.NEU.OR P0, PT, R4, RZ, P0 ;  /* 0x000000ff0400722a */ /* 0x000fcc000070d400 */
[----:B------:R-:W-:Y:S01]  /*9080*/  P2R R19, PR, RZ, 0x1 ;  /* 0x00000001ff137803 */ /* 0x000fe20000000000 */
[----:B------:R-:W-:Y:S07]  /*9090*/  BRA `(.L_x_2474) ;  /* 0x0000000400507947 */ /* 0x000fee0003800000 */
.L_x_2482:
        /* <DEDUP_REMOVED lines=10> */
.L_x_2485:
        /* <DEDUP_REMOVED lines=9> */
[----:B------:R-:W-:-:S04]  /*91d0*/  LOP3.LUT P0, RZ, R0, 0x7fffffff, RZ, 0xc0, !PT ;  /* 0x7fffffff00ff7812 */ /* 0x000fc8000780c0ff */
[----:B------:R-:W-:Y:S01]  /*91e0*/  P2R R19, PR, RZ, 0x1 ;  /* 0x00000001ff137803 */ /* 0x000fe20000000000 */
[----:B------:R-:W-:Y:S08]  /*91f0*/  BRA `(.L_x_2474) ;  /* 0x0000000000f87947 */ /* 0x000ff00003800000 */
.L_x_2484:
[----:B------:R-:W2:Y:S02]  /*9200*/  LDG.E.U16 R0, desc[UR36][R2.64] ;  /* 0x0000002402007981 */ /* 0x000ea4000c1e1500 */
[----:B--2---:R-:W-:-:S05]  /*9210*/  IMAD.U32 R0, R0, 0x10000, RZ ;  /* 0x0001000000007824 */ /* 0x004fca00078e00ff */
[----:B------:R-:W-:-:S04]  /*9220*/  FSETP.NEU.FTZ.AND P0, PT, R0, RZ, PT ;  /* 0x000000ff0000720b */ /* 0x000fc80003f1d000 */
[----:B------:R-:W-:Y:S01]  /*9230*/  P2R R19, PR, RZ, 0x1 ;  /* 0x00000001ff137803 */ /* 0x000fe20000000000 */
[----:B------:R-:W-:Y:S08]  /*9240*/  BRA `(.L_x_2474) ;  /* 0x0000000000e47947 */ /* 0x000ff00003800000 */
.L_x_2481:
        /* <DEDUP_REMOVED lines=12> */
.L_x_2488:
[----:B------:R-:W2:Y:S02]  /*9310*/  LDG.E.U8 R2, desc[UR36][R2.64] ;  /* 0x0000002402027981 */ /* 0x000ea4000c1e1100 */
[----:B--2---:R-:W-:-:S04]  /*9320*/  ISETP.NE.AND P0, PT, R2, RZ, PT ;  /* 0x000000ff0200720c */ /* 0x004fc80003f05270 */
[----:B------:R-:W-:Y:S01]  /*9330*/  P2R R19, PR, RZ, 0x1 ;  /* 0x00000001ff137803 */ /* 0x000fe20000000000 */
[----:B------:R-:W-:Y:S08]  /*9340*/  BRA `(.L_x_2474) ;  /* 0x0000000000a47947 */ /* 0x000ff00003800000 */
.L_x_2487:
[----:B------:R-:W2:Y:S02]  /*9350*/  LDG.E.U8 R2, desc[UR36][R2.64] ;  /* 0x0000002402027981 */ /* 0x000ea4000c1e1100 */
[----:B--2---:R-:W-:-:S04]  /*9360*/  ISETP.NE.AND P0, PT, R2, RZ, PT ;  /* 0x000000ff0200720c */ /* 0x004fc80003f05270 */
[----:B------:R-:W-:Y:S01]  /*9370*/  P2R R19, PR, RZ, 0x1 ;  /* 0x00000001ff137803 */ /* 0x000fe20000000000 */
[----:B------:R-:W-:Y:S08]  /*9380*/  BRA `(.L_x_2474) ;  /* 0x0000000000947947 */ /* 0x000ff00003800000 */
.L_x_2486:
        /* <DEDUP_REMOVED lines=10> */
.L_x_2473:
        /* <DEDUP_REMOVED lines=16> */
.L_x_2491:
[----:B------:R-:W-:-:S04]  /*9530*/  PLOP3.LUT P0, PT, PT, PT, PT, 0x8, 0x80 ;  /* 0x000000000080781c */ /* 0x000fc80003f0e170 */
[----:B------:R-:W-:Y:S01]  /*9540*/  P2R R19, PR, RZ, 0x1 ;  /* 0x00000001ff137803 */ /* 0x000fe20000000000 */
[----:B------:R-:W-:Y:S08]  /*9550*/  BRA `(.L_x_2474) ;  /* 0x0000000000207947 */ /* 0x000ff00003800000 */
.L_x_2490:
[----:B------:R-:W2:Y:S02]  /*9560*/  LDG.E.64 R2, desc[UR36][R2.64] ;  /* 0x0000002402027981 */ /* 0x000ea4000c1e1b00 */
[----:B--2---:R-:W-:-:S04]  /*9570*/  ISETP.NE.U32.AND P0, PT, R2, RZ, PT ;  /* 0x000000ff0200720c */ /* 0x004fc80003f05070 */
[----:B------:R-:W-:-:S04]  /*9580*/  ISETP.NE.AND.EX P0, PT, R3, RZ, PT, P0 ;  /* 0x000000ff0300720c */ /* 0x000fc80003f05300 */
[----:B------:R-:W-:Y:S01]  /*9590*/  P2R R19, PR, RZ, 0x1 ;  /* 0x00000001ff137803 */ /* 0x000fe20000000000 */
[----:B------:R-:W-:Y:S08]  /*95a0*/  BRA `(.L_x_2474) ;  /* 0x00000000000c7947 */ /* 0x000ff00003800000 */
.L_x_2489:
[----:B------:R-:W2:Y:S02]  /*95b0*/  LDG.E R2, desc[UR36][R2.64] ;  /* 0x0000002402027981 */ /* 0x000ea4000c1e1900 */
[----:B--2---:R-:W-:-:S04]  /*95c0*/  ISETP.NE.AND P0, PT, R2, RZ, PT ;  /* 0x000000ff0200720c */ /* 0x004fc80003f05270 */
[----:B------:R-:W-:-:S09]  /*95d0*/  P2R R19, PR, RZ, 0x1 ;  /* 0x00000001ff137803 */ /* 0x000fd20000000000 */
.L_x_2474:
[----:B------:R-:W-:Y:S05]  /*95e0*/  BSYNC.RECONVERGENT B6 ;  /* 0x0000000000067941 */ /* 0x000fea0003800200 */
.L_x_2468:
[----:B------:R-:W0:Y:S01]  /*95f0*/  LDCU.64 UR6, c[0x0][0x5f8] ;  /* 0x0000bf00ff0677ac */ /* 0x000e220008000a00 */
[----:B------:R-:W-:Y:S01]  /*9600*/  BSSY.RECONVERGENT B6, `(.L_x_2492) ;  /* 0x00000a0000067945 */ /* 0x000fe20003800200 */
        /* <DEDUP_REMOVED lines=16> */
.L_x_2496:
[----:B------:R-:W2:Y:S02]  /*9710*/  LDG.E.U8 R2, desc[UR36][R2.64] ;  /* 0x0000002402027981 */ /* 0x000ea4000c1e1100 */
[----:B--2---:R-:W-:Y:S01]  /*9720*/  ISETP.NE.AND P0, PT, R2, RZ, PT ;  /* 0x000000ff0200720c */ /* 0x004fe20003f05270 */
[----:B------:R-:W-:-:S12]  /*9730*/  BRA `(.L_x_2498) ;  /* 0x0000000800307947 */ /* 0x000fd80003800000 */
.L_x_2495:
        /* <DEDUP_REMOVED lines=10> */
.L_x_2500:
[----:B------:R-:W2:Y:S02]  /*97e0*/  LDG.E R2, desc[UR36][R2.64] ;  /* 0x0000002402027981 */ /* 0x000ea4000c1e1900 */
[----:B--2---:R-:W-:Y:S01]  /*97f0*/  ISETP.NE.AND P0, PT, R2, RZ, PT ;  /* 0x000000ff0200720c */ /* 0x004fe20003f05270 */
[----:B------:R-:W-:-:S12]  /*9800*/  BRA `(.L_x_2498) ;  /* 0x0000000400fc7947 */ /* 0x000fd80003800000 */
.L_x_2499:
[----:B------:R-:W2:Y:S02]  /*9810*/  LDG.E.U16 R2, desc[UR36][R2.64] ;  /* 0x0000002402027981 */ /* 0x000ea4000c1e1500 */
[----:B--2---:R-:W-:Y:S01]  /*9820*/  ISETP.NE.AND P0, PT, R2, RZ, PT ;  /* 0x000000ff0200720c */ /* 0x004fe20003f05270 */
[----:B------:R-:W-:-:S12]  /*9830*/  BRA `(.L_x_2498) ;  /* 0x0000000400f07947 */ /* 0x000fd80003800000 */
.L_x_2494:
        /* <DEDUP_REMOVED lines=9> */
.L_x_2502:
[----:B------:R-:W2:Y:S02]  /*98d0*/  LDG.E.U16 R0, desc[UR36][R2.64] ;  /* 0x0000002402007981 */ /* 0x000ea4000c1e1500 */
[----:B--2---:R-:W-:-:S05]  /*98e0*/  HADD2.F32 R0, -RZ, R0.H0_H0 ;  /* 0x20000000ff007230 */ /* 0x004fca0000004100 */
[----:B------:R-:W-:Y:S01]  /*98f0*/  FSETP.NEU.FTZ.AND P0, PT, R0, RZ, PT ;  /* 0x000000ff0000720b */ /* 0x000fe20003f1d000 */
[----:B------:R-:W-:-:S12]  /*9900*/  BRA `(.L_x_2498) ;  /* 0x0000000400bc7947 */ /* 0x000fd80003800000 */
.L_x_2501:
        /* <DEDUP_REMOVED lines=11> */
.L_x_2504:
        /* <DEDUP_REMOVED lines=8> */
.L_x_2503:
[----:B------:R-:W2:Y:S02]  /*9a40*/  LDG.E.64 R2, desc[UR36][R2.64] ;  /* 0x0000002402027981 */ /* 0x000ea4000c1e1b00 */
[----:B--2---:R-:W-:Y:S01]  /*9a50*/  DSETP.NEU.AND P0, PT, R2, RZ, PT ;  /* 0x000000ff0200722a */ /* 0x004fe20003f0d000 */
[----:B------:R-:W-:-:S13]  /*9a60*/  BRA `(.L_x_2498) ;  /* 0x0000000400647947 */ /* 0x000fda0003800000 */
.L_x_2493:
        /* <DEDUP_REMOVED lines=11> */
.L_x_2507:
[----:B------:R-:W2:Y:S02]  /*9b20*/  LDG.E.128 R4, desc[UR36][R2.64] ;  /* 0x0000002402047981 */ /* 0x000ea4000c1e1d00 */
[----:B--2---:R-:W-:-:S06]  /*9b30*/  DSETP.NEU.AND P0, PT, R6, RZ, PT ;  /* 0x000000ff0600722a */ /* 0x004fcc0003f0d000 */
[----:B------:R-:W-:Y:S01]  /*9b40*/  DSETP.NEU.OR P0, PT, R4, RZ, P0 ;  /* 0x000000ff0400722a */ /* 0x000fe2000070d400 */
[----:B------:R-:W-:-:S13]  /*9b50*/  BRA `(.L_x_2498) ;  /* 0x0000000400287947 */ /* 0x000fda0003800000 */
.L_x_2506:
        /* <DEDUP_REMOVED lines=9> */
.L_x_2509:
[----:B------:R-:W2:Y:S02]  /*9bf0*/  LDG.E.U8 R2, desc[UR36][R2.64] ;  /* 0x0000002402027981 */ /* 0x000ea4000c1e1100 */
[----:B--2---:R-:W-:-:S05]  /*9c00*/  IMAD.SHL.U32 R0, R2, 0x2000000, RZ ;  /* 0x0200000002007824 */ /* 0x004fca00078e00ff */
        /* <DEDUP_REMOVED lines=9> */
.L_x_2508:
[----:B------:R-:W2:Y:S02]  /*9ca0*/  LDG.E.U16 R0, desc[UR36][R2.64] ;  /* 0x0000002402007981 */ /* 0x000ea4000c1e1500 */
[----:B--2---:R-:W-:-:S04]  /*9cb0*/  SHF.L.U32 R0, R0, 0x10, RZ ;  /* 0x0000001000007819 */ /* 0x004fc800000006ff */
[----:B------:R-:W-:Y:S01]  /*9cc0*/  FSETP.NEU.FTZ.AND P0, PT, R0, RZ, PT ;  /* 0x000000ff0000720b */ /* 0x000fe20003f1d000 */
[----:B------:R-:W-:-:S12]  /*9cd0*/  BRA `(.L_x_2498) ;  /* 0x0000000000c87947 */ /* 0x000fd80003800000 */
.L_x_2505:
        /* <DEDUP_REMOVED lines=11> */
.L_x_2512:
[----:B------:R-:W2:Y:S02]  /*9d90*/  LDG.E.U8 R2, desc[UR36][R2.64] ;  /* 0x0000002402027981 */ /* 0x000ea4000c1e1100 */
[----:B--2---:R-:W-:Y:S01]  /*9da0*/  ISETP.NE.AND P0, PT, R2, RZ, PT ;  /* 0x000000ff0200720c */ /* 0x004fe20003f05270 */
[----:B------:R-:W-:-:S12]  /*9db0*/  BRA `(.L_x_2498) ;  /* 0x0000000000907947 */ /* 0x000fd80003800000 */
.L_x_2511:
[----:B------:R-:W2:Y:S02]  /*9dc0*/  LDG.E.U8 R2, desc[UR36][R2.64] ;  /* 0x0000002402027981 */ /* 0x000ea4000c1e1100 */
[----:B--2---:R-:W-:Y:S01]  /*9dd0*/  ISETP.NE.AND P0, PT, R2, RZ, PT ;  /* 0x000000ff0200720c */ /* 0x004fe20003f05270 */
[----:B------:R-:W-:-:S12]  /*9de0*/  BRA `(.L_x_2498) ;  /* 0x0000000000847947 */ /* 0x000fd80003800000 */
.L_x_2510:
        /* <DEDUP_REMOVED lines=9> */
.L_x_2497:
[----:B------:R-:W-:Y:S01]  /*9e80*/  MOV R2, 0x0 ;  /* 0x0000000000027802 */ /* 0x000fe20000000f00 */
[----:B------:R-:W0:Y:S01]  /*9e90*/  LDCU.64 UR4, c[0x4][0x188] ;  /* 0x01003100ff0477ac */ /* 0x000e220008000a00 */
[----:B------:R-:W-:Y:S02]  /*9ea0*/  HFMA2 R13, -RZ, RZ, 0, 0 ;  /* 0x00000000ff0d7431 */ /* 0x000fe400000001ff */
[----:B------:R-:W-:Y:S01]  /*9eb0*/  IMAD.MOV.U32 R8, RZ, RZ, 0x4e ;  /* 0x0000004eff087424 */ /* 0x000fe200078e00ff */
[----:B------:R-:W1:Y:S01]  /*9ec0*/  LDCU.64 UR6, c[0x4][0x190] ;  /* 0x01003200ff0677ac */ /* 0x000e620008000a00 */
[----:B------:R-:W2:Y:S01]  /*9ed0*/  LDC.64 R2, c[0x4][R2] ;  /* 0x0100000002027b82 */ /* 0x000ea20000000a00 */
[----:B------:R-:W-:Y:S01]  /*9ee0*/  IMAD.MOV.U32 R12, RZ, RZ, 0x1 ;  /* 0x00000001ff0c7424 */ /* 0x000fe200078e00ff */
[----:B------:R-:W3:Y:S01]  /*9ef0*/  LDCU.64 UR8, c[0x4][0x98] ;  /* 0x01001300ff0877ac */ /* 0x000ee20008000a00 */
[----:B0-----:R-:W-:Y:S02]  /*9f00*/  IMAD.U32 R4, RZ, RZ, UR4 ;  /* 0x00000004ff047e24 */ /* 0x001fe4000f8e00ff */
[----:B------:R-:W-:Y:S01]  /*9f10*/  IMAD.U32 R5, RZ, RZ, UR5 ;  /* 0x00000005ff057e24 */ /* 0x000fe2000f8e00ff */
[----:B-1----:R-:W-:Y:S01]  /*9f20*/  MOV R6, UR6 ;  /* 0x0000000600067c02 */ /* 0x002fe20008000f00 */
[----:B------:R-:W-:-:S02]  /*9f30*/  IMAD.U32 R7, RZ, RZ, UR7 ;  /* 0x00000007ff077e24 */ /* 0x000fc4000f8e00ff */
[----:B---3--:R-:W-:Y:S01]  /*9f40*/  IMAD.U32 R10, RZ, RZ, UR8 ;  /* 0x00000008ff0a7e24 */ /* 0x008fe2000f8e00ff */
[----:B------:R-:W-:-:S07]  /*9f50*/  MOV R11, UR9 ;  /* 0x00000009000b7c02 */ /* 0x000fce0008000f00 */
[----:B------:R-:W-:-:S07]  /*9f60*/  LEPC R20, `(.L_x_2515) ;  /* 0x000000001014794e */ /* 0x000fce0000000000 */
[----:B--2---:R-:W-:Y:S05]  /*9f70*/  CALL.ABS.NOINC R2 ;  /* 0x0000000002007343 */ /* 0x004fea0003c00000 */
.L_x_2515:
[----:B------:R-:W-:Y:S01]  /*9f80*/  PLOP3.LUT P0, PT, PT, PT, PT, 0x8, 0x80 ;  /* 0x000000000080781c */ /* 0x000fe20003f0e170 */
[----:B------:R-:W-:-:S12]  /*9f90*/  BRA `(.L_x_2498) ;  /* 0x0000000000187947 */ /* 0x000fd80003800000 */
.L_x_2514:
[----:B------:R-:W2:Y:S02]  /*9fa0*/  LDG.E.64 R2, desc[UR36][R2.64] ;  /* 0x0000002402027981 */ /* 0x000ea4000c1e1b00 */
[----:B--2---:R-:W-:-:S04]  /*9fb0*/  ISETP.NE.U32.AND P0, PT, R2, RZ, PT ;  /* 0x000000ff0200720c */ /* 0x004fc80003f05070 */
[----:B------:R-:W-:Y:S01]  /*9fc0*/  ISETP.NE.AND.EX P0, PT, R3, RZ, PT, P0 ;  /* 0x000000ff0300720c */ /* 0x000fe20003f05300 */
[----:B------:R-:W-:-:S12]  /*9fd0*/  BRA `(.L_x_2498) ;  /* 0x0000000000087947 */ /* 0x000fd80003800000 */
.L_x_2513:
[----:B------:R-:W2:Y:S02]  /*9fe0*/  LDG.E R2, desc[UR36][R2.64] ;  /* 0x0000002402027981 */ /* 0x000ea4000c1e1900 */
[----:B--2---:R-:W-:-:S13]  /*9ff0*/  ISETP.NE.AND P0, PT, R2, RZ, PT ;  /* 0x000000ff0200720c */ /* 0x004fda0003f05270 */
.L_x_2498:
[----:B------:R-:W-:Y:S05]  /*a000*/  BSYNC.RECONVERGENT B6 ;  /* 0x0000000000067941 */ /* 0x000fea0003800200 */
.L_x_2492:
[----:B------:R-:W0:Y:S01]  /*a010*/  LDCU.64 UR6, c[0x0][0x5e8] ;  /* 0x0000bd00ff0677ac */ /* 0x000e220008000a00 */
[----:B------:R-:W-:Y:S01]  /*a020*/  ISETP.NE.AND P1, PT, R19, RZ, PT ;  /* 0x000000ff1300720c */ /* 0x000fe20003f25270 */
[----:B------:R-:W-:Y:S01]  /*a030*/  BSSY.RECONVERGENT B6, `(.L_x_2516) ;  /* 0x00000d3000067945 */ /* 0x000fe20003800200 */
[----:B------:R-:W-:Y:S02]  /*a040*/  UPRMT UR4, UR43, 0x9910, URZ ;  /* 0x000099102b047896 */ /* 0x000fe400080000ff */
[----:B------:R-:W-:Y:S02]  /*a050*/  PLOP3.LUT P0, PT, P1, P0, PT, 0xf8, 0x8f ;  /* 0x00000000008f781c */ /* 0x000fe40000f01f70 */
[----:B------:R-:W-:Y:S02]  /*a060*/  UISETP.GT.AND UP0, UPT, UR4, 0x9, UPT ;  /* 0x000000090400788c */ /* 0x000fe4000bf04270 */
[----:B------:R-:W-:Y:S02]  /*a070*/  SEL R4, RZ, 0x1, !P0 ;  /* 0x00000001ff047807 */ /* 0x000fe40004000000 */
[----:B0-----:R-:W-:-:S05]  /*a080*/  IADD3 R2, P1, PT, R16, UR6, RZ ;  /* 0x0000000610027c10 */ /* 0x001fca000ff3e0ff */
        /* <DEDUP_REMOVED lines=12> */
.L_x_2520:
[----:B------:R0:W-:Y:S01]  /*a150*/  STG.E.U8 desc[UR36][R2.64], R4 ;  /* 0x0000000402007986 */ /* 0x0001e2000c101124 */
[----:B------:R-:W-:Y:S05]  /*a160*/  BRA `(.L_x_2522) ;  /* 0x0000000800fc7947 */ /* 0x000fea0003800000 */
.L_x_2519:
        /* <DEDUP_REMOVED lines=9> */
.L_x_2524:
[----:B------:R0:W-:Y:S01]  /*a200*/  STG.E desc[UR36][R2.64], R4 ;  /* 0x0000000402007986 */ /* 0x0001e2000c101924 */
[----:B------:R-:W-:Y:S05]  /*a210*/  BRA `(.L_x_2522) ;  /* 0x0000000800d07947 */ /* 0x000fea0003800000 */
.L_x_2523:
[----:B------:R0:W-:Y:S01]  /*a220*/  STG.E.U16 desc[UR36][R2.64], R4 ;  /* 0x0000000402007986 */ /* 0x0001e2000c101524 */
[----:B------:R-:W-:Y:S05]  /*a230*/  BRA `(.L_x_2522) ;  /* 0x0000000800c87947 */ /* 0x000fea0003800000 */
.L_x_2518:
        /* <DEDUP_REMOVED lines=9> */
.L_x_2526:
[----:B------:R-:W-:-:S04]  /*a2d0*/  I2FP.F32.U32 R0, R4 ;  /* 0x0000000400007245 */ /* 0x000fc80000201000 */
[----:B------:R-:W-:-:S05]  /*a2e0*/  F2FP.F16.F32.PACK_AB R0, RZ, R0 ;  /* 0x00000000ff00723e */ /* 0x000fca00000000ff */
[----:B------:R0:W-:Y:S01]  /*a2f0*/  STG.E.U16 desc[UR36][R2.64], R0 ;  /* 0x0000000002007986 */ /* 0x0001e2000c101524 */
[----:B------:R-:W-:Y:S05]  /*a300*/  BRA `(.L_x_2522) ;  /* 0x0000000800947947 */ /* 0x000fea0003800000 */
.L_x_2525:
[----:B------:R-:W-:-:S09]  /*a310*/  UISETP.NE.AND UP0, UPT, UR4, 0x7, UPT ;  /* 0x000000070400788c */ /* 0x000fd2000bf05270 */
[----:B------:R-:W-:Y:S05]  /*a320*/  BRA.U !UP0, `(.L_x_2527) ;  /* 0x0000000108347547 */ /* 0x000fea000b800000 */
[----:B------:R-:W-:-:S09]  /*a330*/  UISETP.NE.AND UP0, UPT, UR4, 0x8, UPT ;  /* 0x000000080400788c */ /* 0x000fd2000bf05270 */
[----:B------:R-:W-:Y:S05]  /*a340*/  BRA.U !UP0, `(.L_x_2528) ;  /* 0x0000000108187547 */ /* 0x000fea000b800000 */
[----:B------:R-:W-:-:S09]  /*a350*/  UISETP.NE.AND UP0, UPT, UR4, 0x9, UPT ;  /* 0x000000090400788c */ /* 0x000fd2000bf05270 */
[----:B------:R-:W-:Y:S05]  /*a360*/  BRA.U UP0, `(.L_x_2521) ;  /* 0x0000000500b07547 */ /* 0x000fea000b800000 */
[----:B------:R-:W-:Y:S01]  /*a370*/  HFMA2 R5, -RZ, RZ, 0, 0 ;  /* 0x00000000ff057431 */ /* 0x000fe200000001ff */
[----:B------:R-:W-:-:S05]  /*a380*/  I2FP.F32.U32 R4, R4 ;  /* 0x0000000400047245 */ /* 0x000fca0000201000 */
[----:B------:R2:W-:Y:S01]  /*a390*/  STG.E.64 desc[UR36][R2.64], R4 ;  /* 0x0000000402007986 */ /* 0x0005e2000c101b24 */
[----:B------:R-:W-:Y:S05]  /*a3a0*/  BRA `(.L_x_2522) ;  /* 0x00000008006c7947 */ /* 0x000fea0003800000 */
.L_x_2528:
[----:B------:R-:W-:-:S04]  /*a3b0*/  I2FP.F32.U32 R4, R4 ;  /* 0x0000000400047245 */ /* 0x000fc80000201000 */
[----:B------:R-:W-:-:S04]  /*a3c0*/  F2FP.F16.F32.PACK_AB R5, RZ, R4 ;  /* 0x00000004ff05723e */ /* 0x000fc800000000ff */
[----:B------:R-:W-:-:S05]  /*a3d0*/  PRMT R5, R5, 0x5410, RZ ;  /* 0x0000541005057816 */ /* 0x000fca00000000ff */
[----:B------:R3:W-:Y:S01]  /*a3e0*/  STG.E desc[UR36][R2.64], R5 ;  /* 0x0000000502007986 */ /* 0x0007e2000c101924 */
[----:B------:R-:W-:Y:S05]  /*a3f0*/  BRA `(.L_x_2522) ;  /* 0x0000000800587947 */ /* 0x000fea0003800000 */
.L_x_2527:
[----:B------:R-:W0:Y:S02]  /*a400*/  I2F.F64.U32 R4, R4 ;  /* 0x0000000400047312 */ /* 0x000e240000201800 */
[----:B0-----:R4:W-:Y:S01]  /*a410*/  STG.E.64 desc[UR36][R2.64], R4 ;  /* 0x0000000402007986 */ /* 0x0019e2000c101b24 */
[----:B------:R-:W-:Y:S05]  /*a420*/  BRA `(.L_x_2522) ;  /* 0x00000008004c7947 */ /* 0x000fea0003800000 */
.L_x_2517:
        /* <DEDUP_REMOVED lines=12> */
.L_x_2532:
        /* <DEDUP_REMOVED lines=17> */
.L_x_2534:
[----:B------:R-:W-:Y:S05]  /*a600*/  BSYNC.RECONVERGENT B0 ;  /* 0x0000000000007941 */ /* 0x000fea0003800200 */
.L_x_2533:
[----:B------:R0:W-:Y:S01]  /*a610*/  STG.E.U8 desc[UR36][R2.64], R0 ;  /* 0x0000000002007986 */ /* 0x0001e2000c101124 */
[----:B------:R-:W-:Y:S05]  /*a620*/  BRA `(.L_x_2522) ;  /* 0x0000000400cc7947 */ /* 0x000fea0003800000 */
.L_x_2531:
        /* <DEDUP_REMOVED lines=17> */
.L_x_2536:
[----:B------:R-:W-:Y:S05]  /*a740*/  BSYNC.RECONVERGENT B0 ;  /* 0x0000000000007941 */ /* 0x000fea0003800200 */
.L_x_2535:
[----:B------:R0:W-:Y:S01]  /*a750*/  STG.E.U8 desc[UR36][R2.64], R0 ;  /* 0x0000000002007986 */ /* 0x0001e2000c101124 */
[----:B------:R-:W-:Y:S05]  /*a760*/  BRA `(.L_x_2522) ;  /* 0x00000004007c7947 */ /* 0x000fea0003800000 */
.L_x_2530:
        /* <DEDUP_REMOVED lines=21> */
.L_x_2538:
[----:B------:R-:W-:-:S05]  /*a8c0*/  HFMA2 R5, -RZ, RZ, 0, 0 ;  /* 0x00000000ff057431 */ /* 0x000fca00000001ff */
[----:B------:R0:W-:Y:S01]  /*a8d0*/  STG.E.64 desc[UR36][R2.64], R4 ;  /* 0x0000000402007986 */ /* 0x0001e2000c101b24 */
[----:B------:R-:W-:Y:S05]  /*a8e0*/  BRA `(.L_x_2522) ;  /* 0x00000004001c7947 */ /* 0x000fea0003800000 */
.L_x_2537:
[----:B------:R0:W-:Y:S01]  /*a8f0*/  STG.E desc[UR36][R2.64], R4 ;  /* 0x0000000402007986 */ /* 0x0001e2000c101924 */
[----:B------:R-:W-:Y:S05]  /*a900*/  BRA `(.L_x_2522) ;  /* 0x0000000400147947 */ /* 0x000fea0003800000 */
.L_x_2529:
        /* <DEDUP_REMOVED lines=8> */
.L_x_2540:
[----:B------:R-:W0:Y:S01]  /*a990*/  I2F.F64.U32 R4, R4 ;  /* 0x0000000400047312 */ /* 0x000e220000201800 */
[----:B------:R-:W-:-:S05]  /*a9a0*/  CS2R R6, SRZ ;  /* 0x0000000000067805 */ /* 0x000fca000001ff00 */
[----:B0-----:R0:W-:Y:S01]  /*a9b0*/  STG.E.128 desc[UR36][R2.64], R4 ;  /* 0x0000000402007986 */ /* 0x0011e2000c101d24 */
[----:B------:R-:W-:Y:S05]  /*a9c0*/  BRA `(.L_x_2522) ;  /* 0x0000000000e47947 */ /* 0x000fea0003800000 */
.L_x_2539:
[----:B------:R-:W-:-:S09]  /*a9d0*/  UISETP.NE.AND UP0, UPT, UR4, 0xf, UPT ;  /* 0x0000000f0400788c */ /* 0x000fd2000bf05270 */
[----:B------:R-:W-:Y:S05]  /*a9e0*/  BRA.U !UP0, `(.L_x_2541) ;  /* 0x0000000108d07547 */ /* 0x000fea000b800000 */
[----:B------:R-:W-:-:S09]  /*a9f0*/  UISETP.NE.AND UP0, UPT, UR4, 0x17, UPT ;  /* 0x000000170400788c */ /* 0x000fd2000bf05270 */
[----:B------:R-:W-:Y:S05]  /*aa00*/  BRA.U !UP0, `(.L_x_2542) ;  /* 0x0000000108847547 */ /* 0x000fea000b800000 */
[----:B------:R-:W-:-:S09]  /*aa10*/  UISETP.NE.AND UP0, UPT, UR4, 0x18, UPT ;  /* 0x000000180400788c */ /* 0x000fd2000bf05270 */
[----:B------:R-:W-:Y:S05]  /*aa20*/  BRA.U !UP0, `(.L_x_2543) ;  /* 0x0000000108447547 */ /* 0x000fea000b800000 */
.L_x_2521:
        /* <DEDUP_REMOVED lines=9> */
[----:B------:R-:W-:Y:S01]  /*aac0*/  IMAD.U32 R5, RZ, RZ, UR5 ;  /* 0x00000005ff057e24 */ /* 0x000fe2000f8e00ff */
[----:B---3--:R-:W-:Y:S01]  /*aad0*/  MOV R6, UR6 ;  /* 0x0000000600067c02 */ /* 0x008fe20008000f00 */
[----:B------:R-:W-:-:S02]  /*aae0*/  IMAD.U32 R7, RZ, RZ, UR7 ;  /* 0x00000007ff077e24 */ /* 0x000fc4000f8e00ff */
[----:B----4-:R-:W-:Y:S01]  /*aaf0*/  IMAD.U32 R10, RZ, RZ, UR8 ;  /* 0x00000008ff0a7e24 */ /* 0x010fe2000f8e00ff */
[----:B-1----:R-:W-:-:S07]  /*ab00*/  MOV R11, UR9 ;  /* 0x00000009000b7c02 */ /* 0x002fce0008000f00 */
[----:B------:R-:W-:-:S07]  /*ab10*/  LEPC R20, `(.L_x_2544) ;  /* 0x000000001014794e */ /* 0x000fce0000000000 */
[----:B--2---:R-:W-:Y:S05]  /*ab20*/  CALL.ABS.NOINC R2 ;  /* 0x0000000002007343 */ /* 0x004fea0003c00000 */
.L_x_2544:
[----:B------:R-:W-:Y:S05]  /*ab30*/  BRA `(.L_x_2522) ;  /* 0x0000000000887947 */ /* 0x000fea0003800000 */
.L_x_2543:
        /* <DEDUP_REMOVED lines=11> */
.L_x_2546:
[----:B------:R-:W-:Y:S05]  /*abf0*/  BSYNC.RECONVERGENT B0 ;  /* 0x0000000000007941 */ /* 0x000fea0003800200 */
.L_x_2545:
[----:B------:R0:W-:Y:S01]  /*ac00*/  STG.E.U8 desc[UR36][R2.64], R5 ;  /* 0x0000000502007986 */ /* 0x0001e2000c101124 */
[----:B------:R-:W-:Y:S05]  /*ac10*/  BRA `(.L_x_2522) ;  /* 0x0000000000507947 */ /* 0x000fea0003800000 */
.L_x_2542:
        /* <DEDUP_REMOVED lines=12> */
.L_x_2547:
[----:B------:R-:W-:Y:S01]  /*ace0*/  IMAD.MOV.U32 R5, RZ, RZ, 0x7f ;  /* 0x0000007fff057424 */ /* 0x000fe200078e00ff */
[----:B------:R-:W-:-:S04]  /*acf0*/  ISETP.GT.U32.AND P0, PT, R7, 0x7f800000, PT ;  /* 0x7f8000000700780c */ /* 0x000fc80003f04070 */
[----:B------:R-:W-:-:S05]  /*ad00*/  SEL R5, R5, 0x7c, P0 ;  /* 0x0000007c05057807 */ /* 0x000fca0000000000 */
[----:B------:R0:W-:Y:S01]  /*ad10*/  STG.E.U8 desc[UR36][R2.64], R5 ;  /* 0x0000000502007986 */ /* 0x0001e2000c101124 */
[----:B------:R-:W-:Y:S05]  /*ad20*/  BRA `(.L_x_2522) ;  /* 0x00000000000c7947 */ /* 0x000fea0003800000 */
.L_x_2541:
[----:B------:R-:W-:-:S04]  /*ad30*/  I2FP.F32.U32 R0, R4 ;  /* 0x0000000400007245 */ /* 0x000fc80000201000 */
[----:B------:R-:W-:-:S05]  /*ad40*/  F2FP.BF16.F32.PACK_AB R0, RZ, R0 ;  /* 0x00000000ff00723e */ /* 0x000fca00000010ff */
[----:B------:R0:W-:Y:S02]  /*ad50*/  STG.E.U16 desc[UR36][R2.64], R0 ;  /* 0x0000000002007986 */ /* 0x0001e4000c101524 */
.L_x_2522:
[----:B------:R-:W-:Y:S05]  /*ad60*/  BSYNC.RECONVERGENT B6 ;  /* 0x0000000000067941 */ /* 0x000fea0003800200 */
.L_x_2516:
[----:B------:R-:W-:-:S07]  /*ad70*/  IADD3 R17, PT, PT, R17, 0x80, RZ ;  /* 0x0000008011117810 */ /* 0x000fce0007ffe0ff */
.L_x_2466:
[----:B------:R-:W-:Y:S05]  /*ad80*/  BSYNC.RECONVERGENT B7 ;  /* 0x0000000000077941 */ /* 0x000fea0003800200 */
.L_x_2465:
[----:B------:R-:W5:Y:S02]  /*ad90*/  LDCU UR4, c[0x0][0x380] ;  /* 0x00007000ff0477ac */ /* 0x000f640008000800 */
[----:B-----5:R-:W-:-:S13]  /*ada0*/  ISETP.GE.AND P0, PT, R17, UR4, PT ;  /* 0x0000000411007c0c */ /* 0x020fda000bf06270 */
[----:B------:R-:W-:Y:S05]  /*adb0*/  @P0 EXIT ;  /* 0x000000000000094d */ /* 0x000fea0003800000 */
[----:B------:R-:W5:Y:S01]  /*adc0*/  LDCU UR4, c[0x0][0x388] ;  /* 0x00007100ff0477ac */ /* 0x000f620008000800 */
[----:B------:R-:W-:Y:S01]  /*add0*/  IMAD.MOV.U32 R18, RZ, RZ, RZ ;  /* 0x000000ffff127224 */ /* 0x000fe200078e00ff */
[----:B------:R-:W-:Y:S01]  /*ade0*/  MOV R16, RZ ;  /* 0x000000ff00107202 */ /* 0x000fe20000000f00 */
        /* <DEDUP_REMOVED lines=351> */
.L_x_2548:
[----:B------:R-:W1:Y:S01]  /*c3e0*/  LDCU.64 UR8, c[0x0][0x5f0] ;  /* 0x0000be00ff0877ac */ /* 0x000e620008000a00 */
[----:B------:R-:W-:Y:S01]  /*c3f0*/  BSSY.RECONVERGENT B6, `(.L_x_2549) ;  /* 0x00000ba000067945 */ /* 0x000fe20003800200 */
[----:B------:R-:W0:Y:S01]  /*c400*/  LDCU.64 UR6, c[0x0][0x5e8] ;  /* 0x0000bd00ff0677ac */ /* 0x000e220008000a00 */
[----:B------:R-:W-:-:S04]  /*c410*/  UPRMT UR4, UR39, 0x9910, URZ ;  /* 0x0000991027047896 */ /* 0x000fc800080000ff */
[----:B------:R-:W-:Y:S01]  /*c420*/  UISETP.GT.AND UP0, UPT, UR4, 0x9, UPT ;  /* 0x000000090400788c */ /* 0x000fe2000bf04270 */
[----:B-1234-:R-:W-:Y:S02]  /*c430*/  IADD3 R2, P1, PT, R0, UR8, RZ ;  /* 0x0000000800027c10 */ /* 0x01efe4000ff3e0ff */
[----:B0-----:R-:W-:-:S03]  /*c440*/  IADD3 R16, P0, PT, R16, UR6, RZ ;  /* 0x0000000610107c10 */ /* 0x001fc6000ff1e0ff */
        /* <DEDUP_REMOVED lines=15> */
.L_x_2553:
[----:B------:R-:W2:Y:S02]  /*c540*/  LDG.E.U8 R2, desc[UR36][R2.64] ;  /* 0x0000002402027981 */ /* 0x000ea4000c1e1100 */
[----:B--2---:R-:W-:-:S04]  /*c550*/  ISETP.NE.AND P0, PT, R2, RZ, PT ;  /* 0x000000ff0200720c */ /* 0x004fc80003f05270 */
[----:B------:R-:W-:Y:S01]  /*c560*/  P2R R19, PR, RZ, 0x1 ;  /* 0x00000001ff137803 */ /* 0x000fe20000000000 */
[----:B------:R-:W-:Y:S08]  /*c570*/  BRA `(.L_x_2555) ;  /* 0x0000000800847947 */ /* 0x000ff00003800000 */
.L_x_2552:
        /* <DEDUP_REMOVED lines=11> */
.L_x_2557:
[----:B------:R-:W2:Y:S02]  /*c630*/  LDG.E R2, desc[UR36][R2.64] ;  /* 0x0000002402027981 */ /* 0x000ea4000c1e1900 */
[----:B--2---:R-:W-:-:S04]  /*c640*/  ISETP.NE.AND P0, PT, R2, RZ, PT ;  /* 0x000000ff0200720c */ /* 0x004fc80003f05270 */
[----:B------:R-:W-:Y:S01]  /*c650*/  P2R R19, PR, RZ, 0x1 ;  /* 0x00000001ff137803 */ /* 0x000fe20000000000 */
[----:B------:R-:W-:Y:S08]  /*c660*/  BRA `(.L_x_2555) ;  /* 0x0000000800487947 */ /* 0x000ff00003800000 */
.L_x_2556:
[----:B------:R-:W2:Y:S02]  /*c670*/  LDG.E.U16 R2, desc[UR36][R2.64] ;  /* 0x0000002402027981 */ /* 0x000ea4000c1e1500 */
[----:B--2---:R-:W-:-:S04]  /*c680*/  ISETP.NE.AND P0, PT, R2, RZ, PT ;  /* 0x000000ff0200720c */ /* 0x004fc80003f05270 */
[----:B------:R-:W-:Y:S01]  /*c690*/  P2R R19, PR, RZ, 0x1 ;  /* 0x00000001ff137803 */ /* 0x000fe20000000000 */
[----:B------:R-:W-:Y:S08]  /*c6a0*/  BRA `(.L_x_2555) ;  /* 0x0000000800387947 */ /* 0x000ff00003800000 */
.L_x_2551:
        /* <DEDUP_REMOVED lines=10> */
.L_x_2559:
[----:B------:R-:W2:Y:S02]  /*c750*/  LDG.E.U16 R0, desc[UR36][R2.64] ;  /* 0x0000002402007981 */ /* 0x000ea4000c1e1500 */
[----:B--2---:R-:W-:-:S05]  /*c760*/  HADD2.F32 R0, -RZ, R0.H0_H0 ;  /* 0x20000000ff007230 */ /* 0x004fca0000004100 */
[----:B------:R-:W-:-:S04]  /*c770*/  FSETP.NEU.FTZ.AND P0, PT, R0, RZ, PT ;  /* 0x000000ff0000720b */ /* 0x000fc80003f1d000 */
[----:B------:R-:W-:Y:S01]  /*c780*/  P2R R19, PR, RZ, 0x1 ;  /* 0x00000001ff137803 */ /* 0x000fe20000000000 */
[----:B------:R-:W-:Y:S08]  /*c790*/  BRA `(.L_x_2555) ;  /* 0x0000000400fc7947 */ /* 0x000ff00003800000 */
.L_x_2558:
        /* <DEDUP_REMOVED lines=12> */
.L_x_2561:
        /* <DEDUP_REMOVED lines=10> */
.L_x_2560:
[----:B------:R-:W2:Y:S02]  /*c900*/  LDG.E.64 R2, desc[UR36][R2.64] ;  /* 0x0000002402027981 */ /* 0x000ea4000c1e1b00 */
[----:B--2---:R-:W-:-:S06]  /*c910*/  DSETP.NEU.AND P0, PT, R2, RZ, PT ;  /* 0x000000ff0200722a */ /* 0x004fcc0003f0d000 */
[----:B------:R-:W-:Y:S01]  /*c920*/  P2R R19, PR, RZ, 0x1 ;  /* 0x00000001ff137803 */ /* 0x000fe20000000000 */
[----:B------:R-:W-:Y:S07]  /*c930*/  BRA `(.L_x_2555) ;  /* 0x0000000400947947 */ /* 0x000fee0003800000 */
.L_x_2550:
        /* <DEDUP_REMOVED lines=12> */
.L_x_2564:
[----:B------:R-:W2:Y:S02]  /*ca00*/  LDG.E.128 R4, desc[UR36][R2.64] ;  /* 0x0000002402047981 */ /* 0x000ea4000c1e1d00 */
[----:B--2---:R-:W-:-:S06]  /*ca10*/  DSETP.NEU.AND P0, PT, R6, RZ, PT ;  /* 0x000000ff0600722a */ /* 0x004fcc0003f0d000 */
[----:B------:R-:W-:-:S06]  /*ca20*/  DSETP.NEU.OR P0, PT, R4, RZ, P0 ;  /* 0x000000ff0400722a */ /* 0x000fcc000070d400 */
[----:B------:R-:W-:Y:S01]  /*ca30*/  P2R R19, PR, RZ, 0x1 ;  /* 0x00000001ff137803 */ /* 0x000fe20000000000 */
[----:B------:R-:W-:Y:S07]  /*ca40*/  BRA `(.L_x_2555) ;  /* 0x0000000400507947 */ /* 0x000fee0003800000 */
.L_x_2563:
        /* <DEDUP_REMOVED lines=10> */
.L_x_2566:
        /* <DEDUP_REMOVED lines=12> */
.L_x_2565:
[----:B------:R-:W2:Y:S02]  /*cbb0*/  LDG.E.U16 R0, desc[UR36][R2.64] ;  /* 0x0000002402007981 */ /* 0x000ea4000c1e1500 */
[----:B--2---:R-:W-:-:S05]  /*cbc0*/  IMAD.U32 R0, R0, 0x10000, RZ ;  /* 0x0001000000007824 */ /* 0x004fca00078e00ff */
[----:B------:R-:W-:-:S04]  /*cbd0*/  FSETP.NEU.FTZ.AND P0, PT, R0, RZ, PT ;  /* 0x000000ff0000720b */ /* 0x000fc80003f1d000 */
[----:B------:R-:W-:Y:S01]  /*cbe0*/  P2R R19, PR, RZ, 0x1 ;  /* 0x00000001ff137803 */ /* 0x000fe20000000000 */
[----:B------:R-:W-:Y:S08]  /*cbf0*/  BRA `(.L_x_2555) ;  /* 0x0000000000e47947 */ /* 0x000ff00003800000 */
.L_x_2562:
        /* <DEDUP_REMOVED lines=12> */
.L_x_2569:
[----:B------:R-:W2:Y:S02]  /*ccc0*/  LDG.E.U8 R2, desc[UR36][R2.64] ;  /* 0x0000002402027981 */ /* 0x000ea4000c1e1100 */
[----:B--2---:R-:W-:-:S04]  /*ccd0*/  ISETP.NE.AND P0, PT, R2, RZ, PT ;  /* 0x000000ff0200720c */ /* 0x004fc80003f05270 */
[----:B------:R-:W-:Y:S01]  /*cce0*/  P2R R19, PR, RZ, 0x1 ;  /* 0x00000001ff137803 */ /* 0x000fe20000000000 */
[----:B------:R-:W-:Y:S08]  /*ccf0*/  BRA `(.L_x_2555) ;  /* 0x0000000000a47947 */ /* 0x000ff00003800000 */
.L_x_2568:
[----:B------:R-:W2:Y:S02]  /*cd00*/  LDG.E.U8 R2, desc[UR36][R2.64] ;  /* 0x0000002402027981 */ /* 0x000ea4000c1e1100 */
[----:B--2---:R-:W-:-:S04]  /*cd10*/  ISETP.NE.AND P0, PT, R2, RZ, PT ;  /* 0x000000ff0200720c */ /* 0x004fc80003f05270 */
[----:B------:R-:W-:Y:S01]  /*cd20*/  P2R R19, PR, RZ, 0x1 ;  /* 0x00000001ff137803 */ /* 0x000fe20000000000 */
[----:B------:R-:W-:Y:S08]  /*cd30*/  BRA `(.L_x_2555) ;  /* 0x0000000000947947 */ /* 0x000ff00003800000 */
.L_x_2567:
        /* <DEDUP_REMOVED lines=10> */
.L_x_2554:
        /* <DEDUP_REMOVED lines=16> */
.L_x_2572:
[----:B------:R-:W-:-:S04]  /*cee0*/  PLOP3.LUT P0, PT, PT, PT, PT, 0x8, 0x80 ;  /* 0x000000000080781c */ /* 0x000fc80003f0e170 */
[----:B------:R-:W-:Y:S01]  /*cef0*/  P2R R19, PR, RZ, 0x1 ;  /* 0x00000001ff137803 */ /* 0x000fe20000000000 */
[----:B------:R-:W-:Y:S08]  /*cf00*/  BRA `(.L_x_2555) ;  /* 0x0000000000207947 */ /* 0x000ff00003800000 */
.L_x_2571:
[----:B------:R-:W2:Y:S02]  /*cf10*/  LDG.E.64 R2, desc[UR36][R2.64] ;  /* 0x0000002402027981 */ /* 0x000ea4000c1e1b00 */
[----:B--2---:R-:W-:-:S04]  /*cf20*/  ISETP.NE.U32.AND P0, PT, R2, RZ, PT ;  /* 0x000000ff0200720c */ /* 0x004fc80003f05070 */
[----:B------:R-:W-:-:S04]  /*cf30*/  ISETP.NE.AND.EX P0, PT, R3, RZ, PT, P0 ;  /* 0x000000ff0300720c */ /* 0x000fc80003f05300 */
[----:B------:R-:W-:Y:S01]  /*cf40*/  P2R R19, PR, RZ, 0x1 ;  /* 0x00000001ff137803 */ /* 0x000fe20000000000 */
[----:B------:R-:W-:Y:S08]  /*cf50*/  BRA `(.L_x_2555) ;  /* 0x00000000000c7947 */ /* 0x000ff00003800000 */
.L_x_2570:
[----:B------:R-:W2:Y:S02]  /*cf60*/  LDG.E R2, desc[UR36][R2.64] ;  /* 0x0000002402027981 */ /* 0x000ea4000c1e1900 */
[----:B--2---:R-:W-:-:S04]  /*cf70*/  ISETP.NE.AND P0, PT, R2, RZ, PT ;  /* 0x000000ff0200720c */ /* 0x004fc80003f05270 */
[----:B------:R-:W-:-:S09]  /*cf80*/  P2R R19, PR, RZ, 0x1 ;  /* 0x00000001ff137803 */ /* 0x000fd20000000000 */
.L_x_2555:
[----:B------:R-:W-:Y:S05]  /*cf90*/  BSYNC.RECONVERGENT B6 ;  /* 0x0000000000067941 */ /* 0x000fea0003800200 */
.L_x_2549:
        /* <DEDUP_REMOVED lines=18> */
.L_x_2577:
[----:B------:R-:W2:Y:S02]  /*d0c0*/  LDG.E.U8 R2, desc[UR36][R2.64] ;  /* 0x0000002402027981 */ /* 0x000ea4000c1e1100 */
[----:B--2---:R-:W-:Y:S01]  /*d0d0*/  ISETP.NE.AND P0, PT, R2, RZ, PT ;  /* 0x000000ff0200720c */ /* 0x004fe20003f05270 */
[----:B------:R-:W-:-:S12]  /*d0e0*/  BRA `(.L_x_2579) ;  /* 0x0000000800307947 */ /* 0x000fd80003800000 */
.L_x_2576:
        /* <DEDUP_REMOVED lines=10> */
.L_x_2581:
[----:B------:R-:W2:Y:S02]  /*d190*/  LDG.E R2, desc[UR36][R2.64] ;  /* 0x0000002402027981 */ /* 0x000ea4000c1e1900 */
[----:B--2---:R-:W-:Y:S01]  /*d1a0*/  ISETP.NE.AND P0, PT, R2, RZ, PT ;  /* 0x000000ff0200720c */ /* 0x004fe20003f05270 */
[----:B------:R-:W-:-:S12]  /*d1b0*/  BRA `(.L_x_2579) ;  /* 0x0000000400fc7947 */ /* 0x000fd80003800000 */
.L_x_2580:
[----:B------:R-:W2:Y:S02]  /*d1c0*/  LDG.E.U16 R2, desc[UR36][R2.64] ;  /* 0x0000002402027981 */ /* 0x000ea4000c1e1500 */
[----:B--2---:R-:W-:Y:S01]  /*d1d0*/  ISETP.NE.AND P0, PT, R2, RZ, PT ;  /* 0x000000ff0200720c */ /* 0x004fe20003f05270 */
[----:B------:R-:W-:-:S12]  /*d1e0*/  BRA `(.L_x_2579) ;  /* 0x0000000400f07947 */ /* 0x000fd80003800000 */
.L_x_2575:
        /* <DEDUP_REMOVED lines=9> */
.L_x_2583:
[----:B------:R-:W2:Y:S02]  /*d280*/  LDG.E.U16 R0, desc[UR36][R2.64] ;  /* 0x0000002402007981 */ /* 0x000ea4000c1e1500 */
[----:B--2---:R-:W-:-:S05]  /*d290*/  HADD2.F32 R0, -RZ, R0.H0_H0 ;  /* 0x20000000ff007230 */ /* 0x004fca0000004100 */
[----:B------:R-:W-:Y:S01]  /*d2a0*/  FSETP.NEU.FTZ.AND P0, PT, R0, RZ, PT ;  /* 0x000000ff0000720b */ /* 0x000fe20003f1d000 */
[----:B------:R-:W-:-:S12]  /*d2b0*/  BRA `(.L_x_2579) ;  /* 0x0000000400bc7947 */ /* 0x000fd80003800000 */
.L_x_2582:
        /* <DEDUP_REMOVED lines=11> */
.L_x_2585:
        /* <DEDUP_REMOVED lines=8> */
.L_x_2584:
[----:B------:R-:W2:Y:S02]  /*d3f0*/  LDG.E.64 R2, desc[UR36][R2.64] ;  /* 0x0000002402027981 */ /* 0x000ea4000c1e1b00 */
[----:B--2---:R-:W-:Y:S01]  /*d400*/  DSETP.NEU.AND P0, PT, R2, RZ, PT ;  /* 0x000000ff0200722a */ /* 0x004fe20003f0d000 */
[----:B------:R-:W-:-:S13]  /*d410*/  BRA `(.L_x_2579) ;  /* 0x0000000400647947 */ /* 0x000fda0003800000 */
.L_x_2574:
        /* <DEDUP_REMOVED lines=11> */
.L_x_2588:
[----:B------:R-:W2:Y:S02]  /*d4d0*/  LDG.E.128 R4, desc[UR36][R2.64] ;  /* 0x0000002402047981 */ /* 0x000ea4000c1e1d00 */
[----:B--2---:R-:W-:-:S06]  /*d4e0*/  DSETP.NEU.AND P0, PT, R6, RZ, PT ;  /* 0x000000ff0600722a */ /* 0x004fcc0003f0d000 */
[----:B------:R-:W-:Y:S01]  /*d4f0*/  DSETP.NEU.OR P0, PT, R4, RZ, P0 ;  /* 0x000000ff0400722a */ /* 0x000fe2000070d400 */
[----:B------:R-:W-:-:S13]  /*d500*/  BRA `(.L_x_2579) ;  /* 0x0000000400287947 */ /* 0x000fda0003800000 */
.L_x_2587:
        /* <DEDUP_REMOVED lines=9> */
.L_x_2590:
        /* <DEDUP_REMOVED lines=11> */
.L_x_2589:
[----:B------:R-:W2:Y:S02]  /*d650*/  LDG.E.U16 R0, desc[UR36][R2.64] ;  /* 0x0000002402007981 */ /* 0x000ea4000c1e1500 */
[----:B--2---:R-:W-:-:S05]  /*d660*/  IMAD.U32 R0, R0, 0x10000, RZ ;  /* 0x0001000000007824 */ /* 0x004fca00078e00ff */
[----:B------:R-:W-:Y:S01]  /*d670*/  FSETP.NEU.FTZ.AND P0, PT, R0, RZ, PT ;  /* 0x000000ff0000720b */ /* 0x000fe20003f1d000 */
[----:B------:R-:W-:-:S12]  /*d680*/  BRA `(.L_x_2579) ;  /* 0x0000000000c87947 */ /* 0x000fd80003800000 */
.L_x_2586:
        /* <DEDUP_REMOVED lines=11> */
.L_x_2593:
[----:B------:R-:W2:Y:S02]  /*d740*/  LDG.E.U8 R2, desc[UR36][R2.64] ;  /* 0x0000002402027981 */ /* 0x000ea4000c1e1100 */
[----:B--2---:R-:W-:Y:S01]  /*d750*/  ISETP.NE.AND P0, PT, R2, RZ, PT ;  /* 0x000000ff0200720c */ /* 0x004fe20003f05270 */
[----:B------:R-:W-:-:S12]  /*d760*/  BRA `(.L_x_2579) ;  /* 0x0000000000907947 */ /* 0x000fd80003800000 */
.L_x_2592:
[----:B------:R-:W2:Y:S02]  /*d770*/  LDG.E.U8 R2, desc[UR36][R2.64] ;  /* 0x0000002402027981 */ /* 0x000ea4000c1e1100 */
[----:B--2---:R-:W-:Y:S01]  /*d780*/  ISETP.NE.AND P0, PT, R2, RZ, PT ;  /* 0x000000ff0200720c */ /* 0x004fe20003f05270 */
[----:B------:R-:W-:-:S12]  /*d790*/  BRA `(.L_x_2579) ;  /* 0x0000000000847947 */ /* 0x000fd80003800000 */
.L_x_2591:
        /* <DEDUP_REMOVED lines=9> */
.L_x_2578:
        /* <DEDUP_REMOVED lines=16> */
.L_x_2596:
[----:B------:R-:W-:Y:S01]  /*d930*/  PLOP3.LUT P0, PT, PT, PT, PT, 0x8, 0x80 ;  /* 0x000000000080781c */ /* 0x000fe20003f0e170 */
[----:B------:R-:W-:-:S12]  /*d940*/  BRA `(.L_x_2579) ;  /* 0x0000000000187947 */ /* 0x000fd80003800000 */
.L_x_2595:
[----:B------:R-:W2:Y:S02]  /*d950*/  LDG.E.64 R2, desc[UR36][R2.64] ;  /* 0x0000002402027981 */ /* 0x000ea4000c1e1b00 */
[----:B--2---:R-:W-:-:S04]  /*d960*/  ISETP.NE.U32.AND P0, PT, R2, RZ, PT ;  /* 0x000000ff0200720c */ /* 0x004fc80003f05070 */
[----:B------:R-:W-:Y:S01]  /*d970*/  ISETP.NE.AND.EX P0, PT, R3, RZ, PT, P0 ;  /* 0x000000ff0300720c */ /* 0x000fe20003f05300 */
[----:B------:R-:W-:-:S12]  /*d980*/  BRA `(.L_x_2579) ;  /* 0x0000000000087947 */ /* 0x000fd80003800000 */
.L_x_2594:
[----:B------:R-:W2:Y:S02]  /*d990*/  LDG.E R2, desc[UR36][R2.64] ;  /* 0x0000002402027981 */ /* 0x000ea4000c1e1900 */
[----:B--2---:R-:W-:-:S13]  /*d9a0*/  ISETP.NE.AND P0, PT, R2, RZ, PT ;  /* 0x000000ff0200720c */ /* 0x004fda0003f05270 */
.L_x_2579:
[----:B------:R-:W-:Y:S05]  /*d9b0*/  BSYNC.RECONVERGENT B6 ;  /* 0x0000000000067941 */ /* 0x000fea0003800200 */
.L_x_2573:
[----:B------:R-:W-:Y:S01]  /*d9c0*/  UPRMT UR4, UR43, 0x9910, URZ ;  /* 0x000099102b047896 */ /* 0x000fe200080000ff */
[----:B------:R-:W-:-:S03]  /*d9d0*/  ISETP.NE.AND P1, PT, R19, RZ, PT ;  /* 0x000000ff1300720c */ /* 0x000fc60003f25270 */
[----:B------:R-:W-:Y:S01]  /*d9e0*/  UISETP.GT.AND UP0, UPT, UR4, 0x9, UPT ;  /* 0x000000090400788c */ /* 0x000fe2000bf04270 */
[----:B------:R-:W-:-:S04]  /*d9f0*/  PLOP3.LUT P0, PT, P1, P0, PT, 0xf8, 0x8f ;  /* 0x00000000008f781c */ /* 0x000fc80000f01f70 */
[----:B------:R-:W-:-:S04]  /*da00*/  SEL R2, RZ, 0x1, !P0 ;  /* 0x00000001ff027807 */ /* 0x000fc80004000000 */
        /* <DEDUP_REMOVED lines=9> */
[----:B------:R-:W-:Y:S01]  /*daa0*/  STG.E.U8 desc[UR36][R16.64], R2 ;  /* 0x0000000210007986 */ /* 0x000fe2000c101124 */
[----:B------:R-:W-:Y:S05]  /*dab0*/  EXIT ;  /* 0x000000000000794d */ /* 0x000fea0003800000 */
.L_x_2600:
[----:B------:R-:W-:Y:S01]  /*dac0*/  STG.E.U8 desc[UR36][R16.64], R2 ;  /* 0x0000000210007986 */ /* 0x000fe2000c101124 */
[----:B------:R-:W-:Y:S05]  /*dad0*/  EXIT ;  /* 0x000000000000794d */ /* 0x000fea0003800000 */
.L_x_2599:
[----:B------:R-:W-:-:S09]  /*dae0*/  UISETP.NE.AND UP0, UPT, UR4, 0x2, UPT ;  /* 0x000000020400788c */ /* 0x000fd2000bf05270 */
[----:B------:R-:W-:Y:S05]  /*daf0*/  BRA.U !UP0, `(.L_x_2602) ;  /* 0x0000000108247547 */ /* 0x000fea000b800000 */
[----:B------:R-:W-:-:S09]  /*db00*/  UISETP.NE.AND UP0, UPT, UR4, 0x3, UPT ;  /* 0x000000030400788c */ /* 0x000fd2000bf05270 */
[----:B------:R-:W-:Y:S05]  /*db10*/  BRA.U !UP0, `(.L_x_2603) ;  /* 0x0000000108147547 */ /* 0x000fea000b800000 */
[----:B------:R-:W-:-:S09]  /*db20*/  UISETP.NE.AND UP0, UPT, UR4, 0x4, UPT ;  /* 0x000000040400788c */ /* 0x000fd2000bf05270 */
[----:B------:R-:W-:Y:S05]  /*db30*/  BRA.U UP0, `(.L_x_2601) ;  /* 0x0000000900187547 */ /* 0x000fea000b800000 */
[----:B------:R-:W-:-:S05]  /*db40*/  HFMA2 R3, -RZ, RZ, 0, 0 ;  /* 0x00000000ff037431 */ /* 0x000fca00000001ff */
[----:B------:R-:W-:Y:S01]  /*db50*/  STG.E.64 desc[UR36][R16.64], R2 ;  /* 0x0000000210007986 */ /* 0x000fe2000c101b24 */
[----:B------:R-:W-:Y:S05]  /*db60*/  EXIT ;  /* 0x000000000000794d */ /* 0x000fea0003800000 */
.L_x_2603:
[----:B------:R-:W-:Y:S01]  /*db70*/  STG.E desc[UR36][R16.64], R2 ;  /* 0x0000000210007986 */ /* 0x000fe2000c101924 */
[----:B------:R-:W-:Y:S05]  /*db80*/  EXIT ;  /* 0x000000000000794d */ /* 0x000fea0003800000 */
.L_x_2602:
[----:B------:R-:W-:Y:S01]  /*db90*/  STG.E.U16 desc[UR36][R16.64], R2 ;  /* 0x0000000210007986 */ /* 0x000fe2000c101524 */
[----:B------:R-:W-:Y:S05]  /*dba0*/  EXIT ;  /* 0x000000000000794d */ /* 0x000fea0003800000 */
.L_x_2598:
[----:B------:R-:W-:-:S09]  /*dbb0*/  UISETP.GT.AND UP0, UPT, UR4, 0x6, UPT ;  /* 0x000000060400788c */ /* 0x000fd2000bf04270 */
[----:B------:R-:W-:Y:S05]  /*dbc0*/  BRA.U UP0, `(.L_x_2604) ;  /* 0x00000001002c7547 */ /* 0x000fea000b800000 */
[----:B------:R-:W-:-:S09]  /*dbd0*/  UISETP.NE.AND UP0, UPT, UR4, 0x5, UPT ;  /* 0x000000050400788c */ /* 0x000fd2000bf05270 */
[----:B------:R-:W-:Y:S05]  /*dbe0*/  BRA.U !UP0, `(.L_x_2605) ;  /* 0x0000000108147547 */ /* 0x000fea000b800000 */
[----:B------:R-:W-:-:S09]  /*dbf0*/  UISETP.NE.AND UP0, UPT, UR4, 0x6, UPT ;  /* 0x000000060400788c */ /* 0x000fd2000bf05270 */
[----:B------:R-:W-:Y:S05]  /*dc00*/  BRA.U UP0, `(.L_x_2601) ;  /* 0x0000000500e47547 */ /* 0x000fea000b800000 */
[----:B------:R-:W-:-:S05]  /*dc10*/  I2FP.F32.U32 R3, R2 ;  /* 0x0000000200037245 */ /* 0x000fca0000201000 */
[----:B------:R-:W-:Y:S01]  /*dc20*/  STG.E desc[UR36][R16.64], R3 ;  /* 0x0000000310007986 */ /* 0x000fe2000c101924 */
[----:B------:R-:W-:Y:S05]  /*dc30*/  EXIT ;  /* 0x000000000000794d */ /* 0x000fea0003800000 */
.L_x_2605:
[----:B------:R-:W-:-:S04]  /*dc40*/  I2FP.F32.U32 R0, R2 ;  /* 0x0000000200007245 */ /* 0x000fc80000201000 */
[----:B------:R-:W-:-:S05]  /*dc50*/  F2FP.F16.F32.PACK_AB R0, RZ, R0 ;  /* 0x00000000ff00723e */ /* 0x000fca00000000ff */
[----:B------:R-:W-:Y:S01]  /*dc60*/  STG.E.U16 desc[UR36][R16.64], R0 ;  /* 0x0000000010007986 */ /* 0x000fe2000c101524 */
[----:B------:R-:W-:Y:S05]  /*dc70*/  EXIT ;  /* 0x000000000000794d */ /* 0x000fea0003800000 */
.L_x_2604:
        /* <DEDUP_REMOVED lines=8> */
[----:B------:R-:W-:Y:S01]  /*dd00*/  STG.E.64 desc[UR36][R16.64], R2 ;  /* 0x0000000210007986 */ /* 0x000fe2000c101b24 */
[----:B------:R-:W-:Y:S05]  /*dd10*/  EXIT ;  /* 0x000000000000794d */ /* 0x000fea0003800000 */
.L_x_2607:
[----:B------:R-:W-:-:S04]  /*dd20*/  I2FP.F32.U32 R2, R2 ;  /* 0x0000000200027245 */ /* 0x000fc80000201000 */
[----:B------:R-:W-:-:S04]  /*dd30*/  F2FP.F16.F32.PACK_AB R3, RZ, R2 ;  /* 0x00000002ff03723e */ /* 0x000fc800000000ff */
[----:B------:R-:W-:-:S05]  /*dd40*/  PRMT R3, R3, 0x5410, RZ ;  /* 0x0000541003037816 */ /* 0x000fca00000000ff */
[----:B------:R-:W-:Y:S01]  /*dd50*/  STG.E desc[UR36][R16.64], R3 ;  /* 0x0000000310007986 */ /* 0x000fe2000c101924 */
[----:B------:R-:W-:Y:S05]  /*dd60*/  EXIT ;  /* 0x000000000000794d */ /* 0x000fea0003800000 */
.L_x_2606:
[----:B------:R-:W0:Y:S02]  /*dd70*/  I2F.F64.U32 R2, R2 ;  /* 0x0000000200027312 */ /* 0x000e240000201800 */
[----:B0-----:R-:W-:Y:S01]  /*dd80*/  STG.E.64 desc[UR36][R16.64], R2 ;  /* 0x0000000210007986 */ /* 0x001fe2000c101b24 */
[----:B------:R-:W-:Y:S05]  /*dd90*/  EXIT ;  /* 0x000000000000794d */ /* 0x000fea0003800000 */
.L_x_2597:
        /* <DEDUP_REMOVED lines=10> */
[----:B------:R-:W-:Y:S01]  /*de40*/  STG.E.U16 desc[UR36][R16.64], R2 ;  /* 0x0000000210007986 */ /* 0x000fe2000c101524 */
[----:B------:R-:W-:Y:S05]  /*de50*/  EXIT ;  /* 0x000000000000794d */ /* 0x000fea0003800000 */
.L_x_2611:
        /* <DEDUP_REMOVED lines=16> */
.L_x_2614:
[----:B------:R-:W-:-:S07]  /*df60*/  PRMT R8, R0, 0x7610, R8 ;  /* 0x0000761000087816 */ /* 0x000fce0000000008 */
.L_x_2613:
[----:B------:R-:W-:Y:S05]  /*df70*/  BSYNC.RECONVERGENT B0 ;  /* 0x0000000000007941 */ /* 0x000fea0003800200 */
.L_x_2612:
[----:B------:R-:W-:Y:S01]  /*df80*/  STG.E.U8 desc[UR36][R16.64], R8 ;  /* 0x0000000810007986 */ /* 0x000fe2000c101124 */
[----:B------:R-:W-:Y:S05]  /*df90*/  EXIT ;  /* 0x000000000000794d */ /* 0x000fea0003800000 */
.L_x_2610:
        /* <DEDUP_REMOVED lines=16> */
.L_x_2617:
[----:B------:R-:W-:-:S07]  /*e0a0*/  PRMT R8, R0, 0x7610, R8 ;  /* 0x0000761000087816 */ /* 0x000fce0000000008 */
.L_x_2616:
[----:B------:R-:W-:Y:S05]  /*e0b0*/  BSYNC.RECONVERGENT B0 ;  /* 0x0000000000007941 */ /* 0x000fea0003800200 */
.L_x_2615:
[----:B------:R-:W-:Y:S01]  /*e0c0*/  STG.E.U8 desc[UR36][R16.64], R8 ;  /* 0x0000000810007986 */ /* 0x000fe2000c101124 */
[----:B------:R-:W-:Y:S05]  /*e0d0*/  EXIT ;  /* 0x000000000000794d */ /* 0x000fea0003800000 */
.L_x_2609:
        /* <DEDUP_REMOVED lines=21> */
.L_x_2619:
[----:B------:R-:W-:-:S05]  /*e230*/  IMAD.MOV.U32 R3, RZ, RZ, RZ ;  /* 0x000000ffff037224 */ /* 0x000fca00078e00ff */
[----:B------:R-:W-:Y:S01]  /*e240*/  STG.E.64 desc[UR36][R16.64], R2 ;  /* 0x0000000210007986 */ /* 0x000fe2000c101b24 */
[----:B------:R-:W-:Y:S05]  /*e250*/  EXIT ;  /* 0x000000000000794d */ /* 0x000fea0003800000 */
.L_x_2618:
[----:B------:R-:W-:Y:S01]  /*e260*/  STG.E desc[UR36][R16.64], R2 ;  /* 0x0000000210007986 */ /* 0x000fe2000c101924 */
[----:B------:R-:W-:Y:S05]  /*e270*/  EXIT ;  /* 0x000000000000794d */ /* 0x000fea0003800000 */
.L_x_2608:
[----:B------:R-:W-:-:S09]  /*e280*/  UISETP.GT.AND UP0, UPT, UR4, 0xe, UPT ;  /* 0x0000000e0400788c */ /* 0x000fd2000bf04270 */
[----:B------:R-:W-:Y:S05]  /*e290*/  BRA.U UP0, `(.L_x_2620) ;  /* 0x0000000100287547 */ /* 0x000fea000b800000 */
[----:B------:R-:W-:-:S09]  /*e2a0*/  UISETP.NE.AND UP0, UPT, UR4, 0xa, UPT ;  /* 0x0000000a0400788c */ /* 0x000fd2000bf05270 */
[----:B------:R-:W-:Y:S05]  /*e2b0*/  BRA.U !UP0, `(.L_x_2621) ;  /* 0x0000000108107547 */ /* 0x000fea000b800000 */
[----:B------:R-:W-:-:S09]  /*e2c0*/  UISETP.NE.AND UP0, UPT, UR4, 0xb, UPT ;  /* 0x0000000b0400788c */ /* 0x000fd2000bf05270 */
[----:B------:R-:W-:Y:S05]  /*e2d0*/  BRA.U UP0, `(.L_x_2601) ;  /* 0x0000000100307547 */ /* 0x000fea000b800000 */
[----:B------:R-:W-:Y:S01]  /*e2e0*/  STG.E.U8 desc[UR36][R16.64], R2 ;  /* 0x0000000210007986 */ /* 0x000fe2000c101124 */
[----:B------:R-:W-:Y:S05]  /*e2f0*/  EXIT ;  /* 0x000000000000794d */ /* 0x000fea0003800000 */
.L_x_2621:
[----:B------:R-:W0:Y:S01]  /*e300*/  I2F.F64.U32 R4, R2 ;  /* 0x0000000200047312 */ /* 0x000e220000201800 */
[----:B------:R-:W-:-:S05]  /*e310*/  CS2R R6, SRZ ;  /* 0x0000000000067805 */ /* 0x000fca000001ff00 */
[----:B0-----:R-:W-:Y:S01]  /*e320*/  STG.E.128 desc[UR36][R16.64], R4 ;  /* 0x0000000410007986 */ /* 0x001fe2000c101d24 */
[----:B------:R-:W-:Y:S05]  /*e330*/  EXIT ;  /* 0x000000000000794d */ /* 0x000fea0003800000 */
.L_x_2620:
[----:B------:R-:W-:-:S09]  /*e340*/  UISETP.NE.AND UP0, UPT, UR4, 0xf, UPT ;  /* 0x0000000f0400788c */ /* 0x000fd2000bf05270 */
[----:B------:R-:W-:Y:S05]  /*e350*/  BRA.U !UP0, `(.L_x_2622) ;  /* 0x0000000108d47547 */ /* 0x000fea000b800000 */
[----:B------:R-:W-:-:S09]  /*e360*/  UISETP.NE.AND UP0, UPT, UR4, 0x17, UPT ;  /* 0x000000170400788c */ /* 0x000fd2000bf05270 */
[----:B------:R-:W-:Y:S05]  /*e370*/  BRA.U !UP0, `(.L_x_2623) ;  /* 0x0000000108847547 */ /* 0x000fea000b800000 */
[----:B------:R-:W-:-:S09]  /*e380*/  UISETP.NE.AND UP0, UPT, UR4, 0x18, UPT ;  /* 0x000000180400788c */ /* 0x000fd2000bf05270 */
[----:B------:R-:W-:Y:S05]  /*e390*/  BRA.U !UP0, `(.L_x_2624) ;  /* 0x0000000108447547 */ /* 0x000fea000b800000 */
.L_x_2601:
        /* <DEDUP_REMOVED lines=16> */
.L_x_2625:
[----:B------:R-:W-:Y:S05]  /*e4a0*/  EXIT ;  /* 0x000000000000794d */ /* 0x000fea0003800000 */
.L_x_2624:
        /* <DEDUP_REMOVED lines=11> */
.L_x_2627:
[----:B------:R-:W-:Y:S05]  /*e560*/  BSYNC.RECONVERGENT B0 ;  /* 0x0000000000007941 */ /* 0x000fea0003800200 */
.L_x_2626:
[----:B------:R-:W-:Y:S01]  /*e570*/  STG.E.U8 desc[UR36][R16.64], R3 ;  /* 0x0000000310007986 */ /* 0x000fe2000c101124 */
[----:B------:R-:W-:Y:S05]  /*e580*/  EXIT ;  /* 0x000000000000794d */ /* 0x000fea0003800000 */
.L_x_2623:
[----:B------:R-:W-:-:S04]  /*e590*/  I2FP.F32.U32 R5, R2 ;  /* 0x0000000200057245 */ /* 0x000fc80000201000 */
[----:B------:R-:W-:-:S13]  /*e5a0*/  ISETP.GT.U32.AND P0, PT, R5, 0x477fffff, PT ;  /* 0x477fffff0500780c */ /* 0x000fda0003f04070 */
[----:B------:R-:W-:Y:S05]  /*e5b0*/  @P0 BRA `(.L_x_2628) ;  /* 0x0000000000280947 */ /* 0x000fea0003800000 */
[----:B------:R-:W-:-:S13]  /*e5c0*/  ISETP.GE.U32.AND P0, PT, R5, 0x38800000, PT ;  /* 0x388000000500780c */ /* 0x000fda0003f06070 */
[----:B------:R-:W-:-:S04]  /*e5d0*/  @P0 SHF.R.U32.HI R0, RZ, 0x15, R5 ;  /* 0x00000015ff000819 */ /* 0x000fc80000011605 */
[----:B------:R-:W-:-:S04]  /*e5e0*/  @P0 LOP3.LUT R0, R0, 0x1, RZ, 0xc0, !PT ;  /* 0x0000000100000812 */ /* 0x000fc800078ec0ff */
[----:B------:R-:W-:-:S04]  /*e5f0*/  @P0 IADD3 R0, PT, PT, R5, 0x80fffff, R0 ;  /* 0x080fffff05000810 */ /* 0x000fc80007ffe000 */
[----:B------:R-:W-:-:S05]  /*e600*/  @P0 SHF.R.U32.HI R3, RZ, 0x15, R0 ;  /* 0x00000015ff030819 */ /* 0x000fca0000011600 */
[----:B------:R0:W-:Y:S01]  /*e610*/  @P0 STG.E.U8 desc[UR36][R16.64], R3 ;  /* 0x0000000310000986 */ /* 0x0001e2000c101124 */
[----:B------:R-:W-:Y:S05]  /*e620*/  @P0 EXIT ;  /* 0x000000000000094d */ /* 0x000fea0003800000 */
[----:B0-----:R-:W-:-:S05]  /*e630*/  FADD.FTZ R3, R5, 128 ;  /* 0x4300000005037421 */ /* 0x001fca0000010000 */
[----:B------:R-:W-:Y:S01]  /*e640*/  STG.E.U8 desc[UR36][R16.64], R3 ;  /* 0x0000000310007986 */ /* 0x000fe2000c101124 */
[----:B------:R-:W-:Y:S05]  /*e650*/  EXIT ;  /* 0x000000000000794d */ /* 0x000fea0003800000 */
.L_x_2628:
[----:B------:R-:W-:Y:S01]  /*e660*/  IMAD.MOV.U32 R3, RZ, RZ, 0x7f ;  /* 0x0000007fff037424 */ /* 0x000fe200078e00ff */
[----:B------:R-:W-:-:S04]  /*e670*/  ISETP.GT.U32.AND P0, PT, R5, 0x7f800000, PT ;  /* 0x7f8000000500780c */ /* 0x000fc80003f04070 */
[----:B------:R-:W-:-:S05]  /*e680*/  SEL R3, R3, 0x7c, P0 ;  /* 0x0000007c03037807 */ /* 0x000fca0000000000 */
[----:B------:R-:W-:Y:S01]  /*e690*/  STG.E.U8 desc[UR36][R16.64], R3 ;  /* 0x0000000310007986 */ /* 0x000fe2000c101124 */
[----:B------:R-:W-:Y:S05]  /*e6a0*/  EXIT ;  /* 0x000000000000794d */ /* 0x000fea0003800000 */
.L_x_2622:
[----:B------:R-:W-:-:S04]  /*e6b0*/  I2FP.F32.U32 R0, R2 ;  /* 0x0000000200007245 */ /* 0x000fc80000201000 */
[----:B------:R-:W-:-:S05]  /*e6c0*/  F2FP.BF16.F32.PACK_AB R0, RZ, R0 ;  /* 0x00000000ff00723e */ /* 0x000fca00000010ff */
[----:B------:R-:W-:Y:S01]  /*e6d0*/  STG.E.U16 desc[UR36][R16.64], R0 ;  /* 0x0000000010007986 */ /* 0x000fe2000c101524 */
[----:B------:R-:W-:Y:S05]  /*e6e0*/  EXIT ;  /* 0x000000000000794d */ /* 0x000fea0003800000 */
.L_x_2629:
        /* <DEDUP_REMOVED lines=9> */
.L_x_32330:


//--------------------- .text._ZN2at6native27unrolled_elementwise_kernelINS0_13BinaryFunctorIbbbZZZNS0_21heaviside_kernel_cudaERNS_18TensorIteratorBaseEENKUlvE_clEvENKUlvE7_clEvEUlbbE_EESt5arrayIPcLm3EELi4E23TrivialOffsetCalculatorILi2EjESC_ILi1EjENS0_6memory12LoadWithCastILi2EEENSF_13StoreWithCastILi1EEEEEviT_T0_T2_T3_T4_T5_ --------------------------
	.section	.text._ZN2at6native27unrolled_elementwise_kernelINS0_13BinaryFunctorIbbbZZZNS0_21heaviside_kernel_cudaERNS_18TensorIteratorBaseEENKUlvE_clEvENKUlvE7_clEvEUlbbE_EESt5arrayIPcLm3EELi4E23TrivialOffsetCalculatorILi2EjESC_ILi1EjENS0_6memory12LoadWithCastILi2EEENSF_13StoreWithCastILi1EEEEEviT_T0_T2_T3_T4_T5_,"ax",@progbits
	.align	128
        .global         _ZN2at6native27unrolled_elementwise_kernelINS0_13BinaryFunctorIbbbZZZNS0_21heaviside_kernel_cudaERNS_18TensorIteratorBaseEENKUlvE_clEvENKUlvE7_clEvEUlbbE_EESt5arrayIPcLm3EELi4E23TrivialOffsetCalculatorILi2EjESC_ILi1EjENS0_6memory12LoadWithCastILi2EEENSF_13StoreWithCastILi1EEEEEviT_T0_T2_T3_T4_T5_
        .type           _ZN2at6native27unrolled_elementwise_kernelINS0_13BinaryFunctorIbbbZZZNS0_21heaviside_kernel_cudaERNS_18TensorIteratorBaseEENKUlvE_clEvENKUlvE7_clEvEUlbbE_EESt5arrayIPcLm3EELi4E23TrivialOffsetCalculatorILi2EjESC_ILi1EjENS0_6memory12LoadWithCastILi2EEENSF_13StoreWithCastILi1EEEEEviT_T0_T2_T3_T4_T5_,@function
        .size           _ZN2at6native27unrolled_elementwise_kernelINS0_13BinaryFunctorIbbbZZZNS0_21heaviside_kernel_cudaERNS_18TensorIteratorBaseEENKUlvE_clEvENKUlvE7_clEvEUlbbE_EESt5arrayIPcLm3EELi4E23TrivialOffsetCalculatorILi2EjESC_ILi1EjENS0_6memory12LoadWithCastILi2EEENSF_13StoreWithCastILi1EEEEEviT_T0_T2_T3_T4_T5_,(.L_x_32331 - _ZN2at6native27unrolled_elementwise_kernelINS0_13BinaryFunctorIbbbZZZNS0_21heaviside_kernel_cudaERNS_18TensorIteratorBaseEENKUlvE_clEvENKUlvE7_clEvEUlbbE_EESt5arrayIPcLm3EELi4E23TrivialOffsetCalculatorILi2EjESC_ILi1EjENS0_6memory12LoadWithCastILi2EEENSF_13StoreWithCastILi1EEEEEviT_T0_T2_T3_T4_T5_)
        .other          _ZN2at6native27unrolled_elementwise_kernelINS0_13BinaryFunctorIbbbZZZNS0_21heaviside_kernel_cudaERNS_18TensorIteratorBaseEENKUlvE_clEvENKUlvE7_clEvEUlbbE_EESt5arrayIPcLm3EELi4E23TrivialOffsetCalculatorILi2EjESC_ILi1EjENS0_6memory12LoadWithCastILi2EEENSF_13StoreWithCastILi1EEEEEviT_T0_T2_T3_T4_T5_,@"STO_CUDA_ENTRY STV_DEFAULT"
_ZN2at6native27unrolled_elementwise_kernelINS0_13BinaryFunctorIbbbZZZNS0_21heaviside_kernel_cudaERNS_18TensorIteratorBaseEENKUlvE_clEvENKUlvE7_clEvEUlbbE_EESt5arrayIPcLm3EELi4E23TrivialOffsetCalculatorILi2EjESC_ILi1EjENS0_6memory12LoadWithCastILi2EEENSF_13StoreWithCastILi1EEEEEviT_T0_T2_T3_T4_T5_:
.text._ZN2at6native27unrolled_elementwise_kernelINS0_13BinaryFunctorIbbbZZZNS0_21heaviside_kernel_cudaERNS_18TensorIteratorBaseEENKUlvE_clEvENKUlvE7_clEvEUlbbE_EESt5arrayIPcLm3EELi4E23TrivialOffsetCalculatorILi2EjESC_ILi1EjENS0_6memory12LoadWithCastILi2EEENSF_13StoreWithCastILi1EEEEEviT_T0_T2_T3_T4_T5_:
        /* <DEDUP_REMOVED lines=17> */
[----:B------:R-:W-:Y:S01]  /*0110*/  BSSY.RECONVERGENT B6, `(.L_x_2632) ;  /* 0x00000a1000067945 */ /* 0x000fe20003800200 */
        /* <DEDUP_REMOVED lines=17> */
.L_x_2636:
[----:B------:R-:W2:Y:S02]  /*0230*/  LDG.E.U8 R4, desc[UR36][R4.64] ;  /* 0x0000002404047981 */ /* 0x000ea4000c1e1100 */
[----:B--2---:R-:W-:Y:S01]  /*0240*/  ISETP.NE.AND P0, PT, R4, RZ, PT ;  /* 0x000000ff0400720c */ /* 0x004fe20003f05270 */
[----:B------:R-:W-:-:S12]  /*0250*/  BRA `(.L_x_2638) ;  /* 0x0000000800307947 */ /* 0x000fd80003800000 */
.L_x_2635:
        /* <DEDUP_REMOVED lines=10> */
.L_x_2640:
[----:B------:R-:W2:Y:S02]  /*0300*/  LDG.E R4, desc[UR36][R4.64] ;  /* 0x0000002404047981 */ /* 0x000ea4000c1e1900 */
[----:B--2---:R-:W-:Y:S01]  /*0310*/  ISETP.NE.AND P0, PT, R4, RZ, PT ;  /* 0x000000ff0400720c */ /* 0x004fe20003f05270 */
[----:B------:R-:W-:-:S12]  /*0320*/  BRA `(.L_x_2638) ;  /* 0x0000000400fc7947 */ /* 0x000fd80003800000 */
.L_x_2639:
[----:B------:R-:W2:Y:S02]  /*0330*/  LDG.E.U16 R4, desc[UR36][R4.64] ;  /* 0x0000002404047981 */ /* 0x000ea4000c1e1500 */
[----:B--2---:R-:W-:Y:S01]  /*0340*/  ISETP.NE.AND P0, PT, R4, RZ, PT ;  /* 0x000000ff0400720c */ /* 0x004fe20003f05270 */
[----:B------:R-:W-:-:S12]  /*0350*/  BRA `(.L_x_2638) ;  /* 0x0000000400f07947 */ /* 0x000fd80003800000 */
.L_x_2634:
        /* <DEDUP_REMOVED lines=9> */
.L_x_2642:
[----:B------:R-:W2:Y:S02]  /*03f0*/  LDG.E.U16 R0, desc[UR36][R4.64] ;  /* 0x0000002404007981 */ /* 0x000ea4000c1e1500 */
[----:B--2---:R-:W-:-:S05]  /*0400*/  HADD2.F32 R0, -RZ, R0.H0_H0 ;  /* 0x20000000ff007230 */ /* 0x004fca0000004100 */
[----:B------:R-:W-:Y:S01]  /*0410*/  FSETP.NEU.FTZ.AND P0, PT, R0, RZ, PT ;  /* 0x000000ff0000720b */ /* 0x000fe20003f1d000 */
[----:B------:R-:W-:-:S12]  /*0420*/  BRA `(.L_x_2638) ;  /* 0x0000000400bc7947 */ /* 0x000fd80003800000 */
.L_x_2641:
        /* <DEDUP_REMOVED lines=11> */
.L_x_2644:
        /* <DEDUP_REMOVED lines=8> */
.L_x_2643:
[----:B------:R-:W2:Y:S02]  /*0560*/  LDG.E.64 R4, desc[UR36][R4.64] ;  /* 0x0000002404047981 */ /* 0x000ea4000c1e1b00 */
[----:B--2---:R-:W-:Y:S01]  /*0570*/  DSETP.NEU.AND P0, PT, R4, RZ, PT ;  /* 0x000000ff0400722a */ /* 0x004fe20003f0d000 */
[----:B------:R-:W-:-:S13]  /*0580*/  BRA `(.L_x_2638) ;  /* 0x0000000400647947 */ /* 0x000fda0003800000 */
.L_x_2633:
        /* <DEDUP_REMOVED lines=11> */
.L_x_2647:
[----:B------:R-:W2:Y:S02]  /*0640*/  LDG.E.128 R4, desc[UR36][R4.64] ;  /* 0x0000002404047981 */ /* 0x000ea4000c1e1d00 */
[----:B--2---:R-:W-:-:S06]  /*0650*/  DSETP.NEU.AND P0, PT, R6, RZ, PT ;  /* 0x000000ff0600722a */ /* 0x004fcc0003f0d000 */
[----:B------:R-:W-:Y:S01]  /*0660*/  DSETP.NEU.OR P0, PT, R4, RZ, P0 ;  /* 0x000000ff0400722a */ /* 0x000fe2000070d400 */
[----:B------:R-:W-:-:S13]  /*0670*/  BRA `(.L_x_2638) ;  /* 0x0000000400287947 */ /* 0x000fda0003800000 */
.L_x_2646:
        /* <DEDUP_REMOVED lines=9> */
.L_x_2649:
[----:B------:R-:W2:Y:S02]  /*0710*/  LDG.E.U8 R0, desc[UR36][R4.64] ;  /* 0x0000002404007981 */ /* 0x000ea4000c1e1100 */
[----:B--2---:R-:W-:-:S05]  /*0720*/  IMAD.SHL.U32 R3, R0, 0x2000000, RZ ;  /* 0x0200000000037824 */ /* 0x004fca00078e00ff */
        /* <DEDUP_REMOVED lines=9> */
.L_x_2648:
[----:B------:R-:W2:Y:S02]  /*07c0*/  LDG.E.U16 R0, desc[UR36][R4.64] ;  /* 0x0000002404007981 */ /* 0x000ea4000c1e1500 */
[----:B--2---:R-:W-:-:S05]  /*07d0*/  IMAD.U32 R0, R0, 0x10000, RZ ;  /* 0x0001000000007824 */ /* 0x004fca00078e00ff */
[----:B------:R-:W-:Y:S01]  /*07e0*/  FSETP.NEU.FTZ.AND P0, PT, R0, RZ, PT ;  /* 0x000000ff0000720b */ /* 0x000fe20003f1d000 */
[----:B------:R-:W-:-:S12]  /*07f0*/  BRA `(.L_x_2638) ;  /* 0x0000000000c87947 */ /* 0x000fd80003800000 */
.L_x_2645:
        /* <DEDUP_REMOVED lines=11> */
.L_x_2652:
[----:B------:R-:W2:Y:S02]  /*08b0*/  LDG.E.U8 R4, desc[UR36][R4.64] ;  /* 0x0000002404047981 */ /* 0x000ea4000c1e1100 */
[----:B--2---:R-:W-:Y:S01]  /*08c0*/  ISETP.NE.AND P0, PT, R4, RZ, PT ;  /* 0x000000ff0400720c */ /* 0x004fe20003f05270 */
[----:B------:R-:W-:-:S12]  /*08d0*/  BRA `(.L_x_2638) ;  /* 0x0000000000907947 */ /* 0x000fd80003800000 */
.L_x_2651:
[----:B------:R-:W2:Y:S02]  /*08e0*/  LDG.E.U8 R4, desc[UR36][R4.64] ;  /* 0x0000002404047981 */ /* 0x000ea4000c1e1100 */
[----:B--2---:R-:W-:Y:S01]  /*08f0*/  ISETP.NE.AND P0, PT, R4, RZ, PT ;  /* 0x000000ff0400720c */ /* 0x004fe20003f05270 */
[----:B------:R-:W-:-:S12]  /*0900*/  BRA `(.L_x_2638) ;  /* 0x0000000000847947 */ /* 0x000fd80003800000 */
.L_x_2650:
[----:B------:R-:W-:-:S09]  /*0910*/  UISETP.NE.AND UP0, UPT, UR4, 0x1c, UPT ;  /* 0x0000001c0400788c */ /* 0x000fd2000bf05270 */
[----:B------:R-:W-:Y:S05]  /*0920*/  BRA.U !UP0, `(.L_x_2653) ;  /* 0x0000000108747547 */ /* 0x000fea000b800000 */
[----:B------:R-:W-:-:S09]  /*0930*/  UISETP.NE.AND UP0, UPT, UR4, 0x1d, UPT ;  /* 0x0000001d0400788c */ /* 0x000fd2000bf05270 */
[----:B------:R-:W-:Y:S05]  /*0940*/  BRA.U !UP0, `(.L_x_2654) ;  /* 0x00000001085c7547 */ /* 0x000fea000b800000 */
[----:B------:R-:W-:-:S09]  /*0950*/  UISETP.NE.AND UP0, UPT, UR4, 0x2c, UPT ;  /* 0x0000002c0400788c */ /* 0x000fd2000bf05270 */
[----:B------:R-:W-:Y:S05]  /*0960*/  BRA.U !UP0, `(.L_x_2655) ;  /* 0x0000000108487547 */ /* 0x000fea000b800000 */
.L_x_2637:
        /* <DEDUP_REMOVED lines=16> */
.L_x_2656:
[----:B------:R-:W-:Y:S01]  /*0a70*/  PLOP3.LUT P0, PT, PT, PT, PT, 0x8, 0x80 ;  /* 0x000000000080781c */ /* 0x000fe20003f0e170 */
[----:B------:R-:W-:-:S12]  /*0a80*/  BRA `(.L_x_2638) ;  /* 0x0000000000247947 */ /* 0x000fd80003800000 */
.L_x_2655:
[----:B------:R-:W2:Y:S02]  /*0a90*/  LDG.E.U8 R4, desc[UR36][R4.64] ;  /* 0x0000002404047981 */ /* 0x000ea4000c1e1100 */
[----:B--2---:R-:W-:Y:S01]  /*0aa0*/  ISETP.NE.AND P0, PT, R4, RZ, PT ;  /* 0x000000ff0400720c */ /* 0x004fe20003f05270 */
[----:B------:R-:W-:-:S12]  /*0ab0*/  BRA `(.L_x_2638) ;  /* 0x0000000000187947 */ /* 0x000fd80003800000 */
.L_x_2654:
[----:B------:R-:W2:Y:S02]  /*0ac0*/  LDG.E.64 R4, desc[UR36][R4.64] ;  /* 0x0000002404047981 */ /* 0x000ea4000c1e1b00 */
[----:B--2---:R-:W-:-:S04]  /*0ad0*/  ISETP.NE.U32.AND P0, PT, R4, RZ, PT ;  /* 0x000000ff0400720c */ /* 0x004fc80003f05070 */
[----:B------:R-:W-:Y:S01]  /*0ae0*/  ISETP.NE.AND.EX P0, PT, R5, RZ, PT, P0 ;  /* 0x000000ff0500720c */ /* 0x000fe20003f05300 */
[----:B------:R-:W-:-:S12]  /*0af0*/  BRA `(.L_x_2638) ;  /* 0x0000000000087947 */ /* 0x000fd80003800000 */
.L_x_2653:
[----:B------:R-:W2:Y:S02]  /*0b00*/  LDG.E R4, desc[UR36][R4.64] ;  /* 0x0000002404047981 */ /* 0x000ea4000c1e1900 */
[----:B--2---:R-:W-:-:S13]  /*0b10*/  ISETP.NE.AND P0, PT, R4, RZ, PT ;  /* 0x000000ff0400720c */ /* 0x004fda0003f05270 */
.L_x_2638:
[----:B------:R-:W-:Y:S05]  /*0b20*/  BSYNC.RECONVERGENT B6 ;  /* 0x0000000000067941 */ /* 0x000fea0003800200 */
.L_x_2632:
[----:B------:R-:W0:Y:S01]  /*0b30*/  LDC.64 R4, c[0x0][0x398] ;  /* 0x0000e600ff047b82 */ /* 0x000e220000000a00 */
[----:B------:R-:W1:Y:S01]  /*0b40*/  LDCU UR5, c[0x0][0x3ac] ;  /* 0x00007580ff0577ac */ /* 0x000e620008000800 */
[----:B------:R-:W-:Y:S01]  /*0b50*/  BSSY.RECONVERGENT B6, `(.L_x_2657) ;  /* 0x00000a2000067945 */ /* 0x000fe20003800200 */
[----:B------:R-:W-:-:S04]  /*0b60*/  UPRMT UR4, UR39, 0x9910, URZ ;  /* 0x0000991027047896 */ /* 0x000fc800080000ff */
[----:B------:R-:W-:Y:S01]  /*0b70*/  UISETP.GT.AND UP0, UPT, UR4, 0x9, UPT ;  /* 0x000000090400788c */ /* 0x000fe2000bf04270 */
[----:B-1----:R-:W-:Y:S01]  /*0b80*/  IMAD R3, R16, UR5, RZ ;  /* 0x0000000510037c24 */ /* 0x002fe2000f8e02ff */
[----:B------:R-:W-:-:S04]  /*0b90*/  SEL R16, RZ, 0x1, !P0 ;  /* 0x00000001ff107807 */ /* 0x000fc80004000000 */
        /* <DEDUP_REMOVED lines=14> */
.L_x_2661:
[----:B------:R-:W2:Y:S02]  /*0c80*/  LDG.E.U8 R4, desc[UR36][R4.64] ;  /* 0x0000002404047981 */ /* 0x000ea4000c1e1100 */
[----:B--2---:R-:W-:Y:S01]  /*0c90*/  ISETP.NE.AND P0, PT, R4, RZ, PT ;  /* 0x000000ff0400720c */ /* 0x004fe20003f05270 */
[----:B------:R-:W-:-:S12]  /*0ca0*/  BRA `(.L_x_2663) ;  /* 0x0000000800307947 */ /* 0x000fd80003800000 */
.L_x_2660:
        /* <DEDUP_REMOVED lines=10> */
.L_x_2665:
[----:B------:R-:W2:Y:S02]  /*0d50*/  LDG.E R4, desc[UR36][R4.64] ;  /* 0x0000002404047981 */ /* 0x000ea4000c1e1900 */
[----:B--2---:R-:W-:Y:S01]  /*0d60*/  ISETP.NE.AND P0, PT, R4, RZ, PT ;  /* 0x000000ff0400720c */ /* 0x004fe20003f05270 */
[----:B------:R-:W-:-:S12]  /*0d70*/  BRA `(.L_x_2663) ;  /* 0x0000000400fc7947 */ /* 0x000fd80003800000 */
.L_x_2664:
[----:B------:R-:W2:Y:S02]  /*0d80*/  LDG.E.U16 R4, desc[UR36][R4.64] ;  /* 0x0000002404047981 */ /* 0x000ea4000c1e1500 */
[----:B--2---:R-:W-:Y:S01]  /*0d90*/  ISETP.NE.AND P0, PT, R4, RZ, PT ;  /* 0x000000ff0400720c */ /* 0x004fe20003f05270 */
[----:B------:R-:W-:-:S12]  /*0da0*/  BRA `(.L_x_2663) ;  /* 0x0000000400f07947 */ /* 0x000fd80003800000 */
.L_x_2659:
        /* <DEDUP_REMOVED lines=9> */
.L_x_2667:
[----:B------:R-:W2:Y:S02]  /*0e40*/  LDG.E.U16 R0, desc[UR36][R4.64] ;  /* 0x0000002404007981 */ /* 0x000ea4000c1e1500 */
[----:B--2---:R-:W-:-:S05]  /*0e50*/  HADD2.F32 R0, -RZ, R0.H0_H0 ;  /* 0x20000000ff007230 */ /* 0x004fca0000004100 */
[----:B------:R-:W-:Y:S01]  /*0e60*/  FSETP.NEU.FTZ.AND P0, PT, R0, RZ, PT ;  /* 0x000000ff0000720b */ /* 0x000fe20003f1d000 */
[----:B------:R-:W-:-:S12]  /*0e70*/  BRA `(.L_x_2663) ;  /* 0x0000000400bc7947 */ /* 0x000fd80003800000 */
.L_x_2666:
        /* <DEDUP_REMOVED lines=11> */
.L_x_2669:
        /* <DEDUP_REMOVED lines=8> */
.L_x_2668:
[----:B------:R-:W2:Y:S02]  /*0fb0*/  LDG.E.64 R4, desc[UR36][R4.64] ;  /* 0x0000002404047981 */ /* 0x000ea4000c1e1b00 */
[----:B--2---:R-:W-:Y:S01]  /*0fc0*/  DSETP.NEU.AND P0, PT, R4, RZ, PT ;  /* 0x000000ff0400722a */ /* 0x004fe20003f0d000 */
[----:B------:R-:W-:-:S13]  /*0fd0*/  BRA `(.L_x_2663) ;  /* 0x0000000400647947 */ /* 0x000fda0003800000 */
.L_x_2658:
        /* <DEDUP_REMOVED lines=11> */
.L_x_2672:
[----:B------:R-:W2:Y:S02]  /*1090*/  LDG.E.128 R4, desc[UR36][R4.64] ;  /* 0x0000002404047981 */ /* 0x000ea4000c1e1d00 */
[----:B--2---:R-:W-:-:S06]  /*10a0*/  DSETP.NEU.AND P0, PT, R6, RZ, PT ;  /* 0x000000ff0600722a */ /* 0x004fcc0003f0d000 */
[----:B------:R-:W-:Y:S01]  /*10b0*/  DSETP.NEU.OR P0, PT, R4, RZ, P0 ;  /* 0x000000ff0400722a */ /* 0x000fe2000070d400 */
[----:B------:R-:W-:-:S13]  /*10c0*/  BRA `(.L_x_2663) ;  /* 0x0000000400287947 */ /* 0x000fda0003800000 */
.L_x_2671:
        /* <DEDUP_REMOVED lines=9> */
.L_x_2674:
        /* <DEDUP_REMOVED lines=11> */
.L_x_2673:
[----:B------:R-:W2:Y:S02]  /*1210*/  LDG.E.U16 R0, desc[UR36][R4.64] ;  /* 0x0000002404007981 */ /* 0x000ea4000c1e1500 */
[----:B--2---:R-:W-:-:S05]  /*1220*/  IMAD.U32 R0, R0, 0x10000, RZ ;  /* 0x0001000000007824 */ /* 0x004fca00078e00ff */
[----:B------:R-:W-:Y:S01]  /*1230*/  FSETP.NEU.FTZ.AND P0, PT, R0, RZ, PT ;  /* 0x000000ff0000720b */ /* 0x000fe20003f1d000 */
[----:B------:R-:W-:-:S12]  /*1240*/  BRA `(.L_x_2663) ;  /* 0x0000000000c87947 */ /* 0x000fd80003800000 */
.L_x_2670:
        /* <DEDUP_REMOVED lines=11> */
.L_x_2677:
[----:B------:R-:W2:Y:S02]  /*1300*/  LDG.E.U8 R4, desc[UR36][R4.64] ;  /* 0x0000002404047981 */ /* 0x000ea4000c1e1100 */
[----:B--2---:R-:W-:Y:S01]  /*1310*/  ISETP.NE.AND P0, PT, R4, RZ, PT ;  /* 0x000000ff0400720c */ /* 0x004fe20003f05270 */
[----:B------:R-:W-:-:S12]  /*1320*/  BRA `(.L_x_2663) ;  /* 0x0000000000907947 */ /* 0x000fd80003800000 */
.L_x_2676:
[----:B------:R-:W2:Y:S02]  /*1330*/  LDG.E.U8 R4, desc[UR36][R4.64] ;  /* 0x0000002404047981 */ /* 0x000ea4000c1e1100 */
[----:B--2---:R-:W-:Y:S01]  /*1340*/  ISETP.NE.AND P0, PT, R4, RZ, PT ;  /* 0x000000ff0400720c */ /* 0x004fe20003f05270 */
[----:B------:R-:W-:-:S12]  /*1350*/  BRA `(.L_x_2663) ;  /* 0x0000000000847947 */ /* 0x000fd80003800000 */
.L_x_2675:
[----:B------:R-:W-:-:S09]  /*1360*/  UISETP.NE.AND UP0, UPT, UR4, 0x1c, UPT ;  /* 0x0000001c0400788c */ /* 0x000fd2000bf05270 */
[----:B------:R-:W-:Y:S05]  /*1370*/  BRA.U !UP0, `(.L_x_2678) ;  /* 0x0000000108747547 */ /* 0x000fea000b800000 */
[----:B------:R-:W-:-:S09]  /*1380*/  UISETP.NE.AND UP0, UPT, UR4, 0x1d, UPT ;  /* 0x0000001d0400788c */ /* 0x000fd2000bf05270 */
[----:B------:R-:W-:Y:S05]  /*1390*/  BRA.U !UP0, `(.L_x_2679) ;  /* 0x00000001085c7547 */ /* 0x000fea000b800000 */
[----:B------:R-:W-:-:S09]  /*13a0*/  UISETP.NE.AND UP0, UPT, UR4, 0x2c, UPT ;  /* 0x0000002c0400788c */ /* 0x000fd2000bf05270 */
[----:B------:R-:W-:Y:S05]  /*13b0*/  BRA.U !UP0, `(.L_x_2680) ;  /* 0x0000000108487547 */ /* 0x000fea000b800000 */
.L_x_2662:
        /* <DEDUP_REMOVED lines=16> */
.L_x_2681:
[----:B------:R-:W-:Y:S01]  /*14c0*/  PLOP3.LUT P0, PT, PT, PT, PT, 0x8, 0x80 ;  /* 0x000000000080781c */ /* 0x000fe20003f0e170 */
[----:B------:R-:W-:-:S12]  /*14d0*/  BRA `(.L_x_2663) ;  /* 0x0000000000247947 */ /* 0x000fd80003800000 */
.L_x_2680:
[----:B------:R-:W2:Y:S02]  /*14e0*/  LDG.E.U8 R4, desc[UR36][R4.64] ;  /* 0x0000002404047981 */ /* 0x000ea4000c1e1100 */
[----:B--2---:R-:W-:Y:S01]  /*14f0*/  ISETP.NE.AND P0, PT, R4, RZ, PT ;  /* 0x000000ff0400720c */ /* 0x004fe20003f05270 */
[----:B------:R-:W-:-:S12]  /*1500*/  BRA `(.L_x_2663) ;  /* 0x0000000000187947 */ /* 0x000fd80003800000 */
.L_x_2679:
[----:B------:R-:W2:Y:S02]  /*1510*/  LDG.E.64 R4, desc[UR36][R4.64] ;  /* 0x0000002404047981 */ /* 0x000ea4000c1e1b00 */
[----:B--2---:R-:W-:-:S04]  /*1520*/  ISETP.NE.U32.AND P0, PT, R4, RZ, PT ;  /* 0x000000ff0400720c */ /* 0x004fc80003f05070 */
[----:B------:R-:W-:Y:S01]  /*1530*/  ISETP.NE.AND.EX P0, PT, R5, RZ, PT, P0 ;  /* 0x000000ff0500720c */ /* 0x000fe20003f05300 */
[----:B------:R-:W-:-:S12]  /*1540*/  BRA `(.L_x_2663) ;  /* 0x0000000000087947 */ /* 0x000fd80003800000 */
.L_x_2678:
[----:B------:R-:W2:Y:S02]  /*1550*/  LDG.E R4, desc[UR36][R4.64] ;  /* 0x0000002404047981 */ /* 0x000ea4000c1e1900 */
[----:B--2---:R-:W-:-:S13]  /*1560*/  ISETP.NE.AND P0, PT, R4, RZ, PT ;  /* 0x000000ff0400720c */ /* 0x004fda0003f05270 */
.L_x_2663:
[----:B------:R-:W-:Y:S05]  /*1570*/  BSYNC.RECONVERGENT B6 ;  /* 0x0000000000067941 */ /* 0x000fea0003800200 */
.L_x_2657:
[----:B------:R-:W-:Y:S01]  /*1580*/  SEL R17, RZ, 0x1, !P0 ;  /* 0x00000001ff117807 */ /* 0x000fe20004000000 */
[----:B------:R-:W-:-:S07]  /*1590*/  VIADD R25, R19, 0x80 ;  /* 0x0000008013197836 */ /* 0x000fce0000000000 */
.L_x_2631:
[----:B------:R-:W-:Y:S05]  /*15a0*/  BSYNC.RECONVERGENT B7 ;  /* 0x0000000000077941 */ /* 0x000fea0003800200 */
.L_x_2630:
[----:B------:R-:W-:Y:S01]  /*15b0*/  ISETP.GE.AND P0, PT, R25, R22, PT ;  /* 0x000000161900720c */ /* 0x000fe20003f06270 */
[----:B------:R-:W-:Y:S01]  /*15c0*/  BSSY.RECONVERGENT B7, `(.L_x_2682) ;  /* 0x0000150000077945 */ /* 0x000fe20003800200 */
[----:B------:R-:W-:Y:S02]  /*15d0*/  PRMT R18, RZ, 0x7610, R18 ;  /* 0x00007610ff127816 */ /* 0x000fe40000000012 */
[----:B------:R-:W-:-:S09]  /*15e0*/  PRMT R23, RZ, 0x7610, R23 ;  /* 0x00007610ff177816 */ /* 0x000fd20000000017 */
[----:B------:R-:W-:Y:S05]  /*15f0*/  @P0 BRA `(.L_x_2683) ;  /* 0x0000001400300947 */ /* 0x000fea0003800000 */
        /* <DEDUP_REMOVED lines=21> */
.L_x_2688:
[----:B------:R-:W2:Y:S02]  /*1750*/  LDG.E.U8 R4, desc[UR36][R4.64] ;  /* 0x0000002404047981 */ /* 0x000ea4000c1e1100 */
[----:B--2---:R-:W-:Y:S01]  /*1760*/  ISETP.NE.AND P0, PT, R4, RZ, PT ;  /* 0x000000ff0400720c */ /* 0x004fe20003f05270 */
[----:B------:R-:W-:-:S12]  /*1770*/  BRA `(.L_x_2690) ;  /* 0x0000000800307947 */ /* 0x000fd80003800000 */
.L_x_2687:
        /* <DEDUP_REMOVED lines=10> */
.L_x_2692:
[----:B------:R-:W2:Y:S02]  /*1820*/  LDG.E R4, desc[UR36][R4.64] ;  /* 0x0000002404047981 */ /* 0x000ea4000c1e1900 */
[----:B--2---:R-:W-:Y:S01]  /*1830*/  ISETP.NE.AND P0, PT, R4, RZ, PT ;  /* 0x000000ff0400720c */ /* 0x004fe20003f05270 */
[----:B------:R-:W-:-:S12]  /*1840*/  BRA `(.L_x_2690) ;  /* 0x0000000400fc7947 */ /* 0x000fd80003800000 */
.L_x_2691:
[----:B------:R-:W2:Y:S02]  /*1850*/  LDG.E.U16 R4, desc[UR36][R4.64] ;  /* 0x0000002404047981 */ /* 0x000ea4000c1e1500 */
[----:B--2---:R-:W-:Y:S01]  /*1860*/  ISETP.NE.AND P0, PT, R4, RZ, PT ;  /* 0x000000ff0400720c */ /* 0x004fe20003f05270 */
[----:B------:R-:W-:-:S12]  /*1870*/  BRA `(.L_x_2690) ;  /* 0x0000000400f07947 */ /* 0x000fd80003800000 */
.L_x_2686:
        /* <DEDUP_REMOVED lines=9> */
.L_x_2694:
[----:B------:R-:W2:Y:S02]  /*1910*/  LDG.E.U16 R0, desc[UR36][R4.64] ;  /* 0x0000002404007981 */ /* 0x000ea4000c1e1500 */
[----:B--2---:R-:W-:-:S05]  /*1920*/  HADD2.F32 R0, -RZ, R0.H0_H0 ;  /* 0x20000000ff007230 */ /* 0x004fca0000004100 */
[----:B------:R-:W-:Y:S01]  /*1930*/  FSETP.NEU.FTZ.AND P0, PT, R0, RZ, PT ;  /* 0x000000ff0000720b */ /* 0x000fe20003f1d000 */
[----:B------:R-:W-:-:S12]  /*1940*/  BRA `(.L_x_2690) ;  /* 0x0000000400bc7947 */ /* 0x000fd80003800000 */
.L_x_2693:
        /* <DEDUP_REMOVED lines=11> */
.L_x_2696:
        /* <DEDUP_REMOVED lines=8> */
.L_x_2695:
[----:B------:R-:W2:Y:S02]  /*1a80*/  LDG.E.64 R4, desc[UR36][R4.64] ;  /* 0x0000002404047981 */ /* 0x000ea4000c1e1b00 */
[----:B--2---:R-:W-:Y:S01]  /*1a90*/  DSETP.NEU.AND P0, PT, R4, RZ, PT ;  /* 0x000000ff0400722a */ /* 0x004fe20003f0d000 */
[----:B------:R-:W-:-:S13]  /*1aa0*/  BRA `(.L_x_2690) ;  /* 0x0000000400647947 */ /* 0x000fda0003800000 */
.L_x_2685:
        /* <DEDUP_REMOVED lines=11> */
.L_x_2699:
[----:B------:R-:W2:Y:S02]  /*1b60*/  LDG.E.128 R4, desc[UR36][R4.64] ;  /* 0x0000002404047981 */ /* 0x000ea4000c1e1d00 */
[----:B--2---:R-:W-:-:S06]  /*1b70*/  DSETP.NEU.AND P0, PT, R6, RZ, PT ;  /* 0x000000ff0600722a */ /* 0x004fcc0003f0d000 */
[----:B------:R-:W-:Y:S01]  /*1b80*/  DSETP.NEU.OR P0, PT, R4, RZ, P0 ;  /* 0x000000ff0400722a */ /* 0x000fe2000070d400 */
[----:B------:R-:W-:-:S13]  /*1b90*/  BRA `(.L_x_2690) ;  /* 0x0000000400287947 */ /* 0x000fda0003800000 */
.L_x_2698:
        /* <DEDUP_REMOVED lines=9> */
.L_x_2701:
        /* <DEDUP_REMOVED lines=11> */
.L_x_2700:
[----:B------:R-:W2:Y:S02]  /*1ce0*/  LDG.E.U16 R0, desc[UR36][R4.64] ;  /* 0x0000002404007981 */ /* 0x000ea4000c1e1500 */
[----:B--2---:R-:W-:-:S05]  /*1cf0*/  IMAD.U32 R0, R0, 0x10000, RZ ;  /* 0x0001000000007824 */ /* 0x004fca00078e00ff */
[----:B------:R-:W-:Y:S01]  /*1d00*/  FSETP.NEU.FTZ.AND P0, PT, R0, RZ, PT ;  /* 0x000000ff0000720b */ /* 0x000fe20003f1d000 */
[----:B------:R-:W-:-:S12]  /*1d10*/  BRA `(.L_x_2690) ;  /* 0x0000000000c87947 */ /* 0x000fd80003800000 */
.L_x_2697:
        /* <DEDUP_REMOVED lines=11> */
.L_x_2704:
[----:B------:R-:W2:Y:S02]  /*1dd0*/  LDG.E.U8 R4, desc[UR36][R4.64] ;  /* 0x0000002404047981 */ /* 0x000ea4000c1e1100 */
[----:B--2---:R-:W-:Y:S01]  /*1de0*/  ISETP.NE.AND P0, PT, R4, RZ, PT ;  /* 0x000000ff0400720c */ /* 0x004fe20003f05270 */
[----:B------:R-:W-:-:S12]  /*1df0*/  BRA `(.L_x_2690) ;  /* 0x0000000000907947 */ /* 0x000fd80003800000 */
.L_x_2703:
[----:B------:R-:W2:Y:S02]  /*1e00*/  LDG.E.U8 R4, desc[UR36][R4.64] ;  /* 0x0000002404047981 */ /* 0x000ea4000c1e1100 */
[----:B--2---:R-:W-:Y:S01]  /*1e10*/  ISETP.NE.AND P0, PT, R4, RZ, PT ;  /* 0x000000ff0400720c */ /* 0x004fe20003f05270 */
[----:B------:R-:W-:-:S12]  /*1e20*/  BRA `(.L_x_2690) ;  /* 0x0000000000847947 */ /* 0x000fd80003800000 */
.L_x_2702:
        /* <DEDUP_REMOVED lines=9> */
.L_x_2689:
        /* <DEDUP_REMOVED lines=16> */
.L_x_2707:
[----:B------:R-:W-:Y:S01]  /*1fc0*/  PLOP3.LUT P0, PT, PT, PT, PT, 0x8, 0x80 ;  /* 0x000000000080781c */ /* 0x000fe20003f0e170 */
[----:B------:R-:W-:-:S12]  /*1fd0*/  BRA `(.L_x_2690) ;  /* 0x0000000000187947 */ /* 0x000fd80003800000 */
.L_x_2706:
[----:B------:R-:W2:Y:S02]  /*1fe0*/  LDG.E.64 R4, desc[UR36][R4.64] ;  /* 0x0000002404047981 */ /* 0x000ea4000c1e1b00 */
[----:B--2---:R-:W-:-:S04]  /*1ff0*/  ISETP.NE.U32.AND P0, PT, R4, RZ, PT ;  /* 0x000000ff0400720c */ /* 0x004fc80003f05070 */
[----:B------:R-:W-:Y:S01]  /*2000*/  ISETP.NE.AND.EX P0, PT, R5, RZ, PT, P0 ;  /* 0x000000ff0500720c */ /* 0x000fe20003f05300 */
[----:B------:R-:W-:-:S12]  /*2010*/  BRA `(.L_x_2690) ;  /* 0x0000000000087947 */ /* 0x000fd80003800000 */
.L_x_2705:
[----:B------:R-:W2:Y:S02]  /*2020*/  LDG.E R4, desc[UR36][R4.64] ;  /* 0x0000002404047981 */ /* 0x000ea4000c1e1900 */
[----:B--2---:R-:W-:-:S13]  /*2030*/  ISETP.NE.AND P0, PT, R4, RZ, PT ;  /* 0x000000ff0400720c */ /* 0x004fda0003f05270 */
.L_x_2690:
[----:B------:R-:W-:Y:S05]  /*2040*/  BSYNC.RECONVERGENT B6 ;  /* 0x0000000000067941 */ /* 0x000fea0003800200 */
.L_x_2684:
        /* <DEDUP_REMOVED lines=21> */
.L_x_2712:
[----:B------:R-:W2:Y:S02]  /*21a0*/  LDG.E.U8 R4, desc[UR36][R4.64] ;  /* 0x0000002404047981 */ /* 0x000ea4000c1e1100 */
[----:B--2---:R-:W-:Y:S01]  /*21b0*/  ISETP.NE.AND P0, PT, R4, RZ, PT ;  /* 0x000000ff0400720c */ /* 0x004fe20003f05270 */
[----:B------:R-:W-:-:S12]  /*21c0*/  BRA `(.L_x_2714) ;  /* 0x0000000800307947 */ /* 0x000fd80003800000 */
.L_x_2711:
        /* <DEDUP_REMOVED lines=10> */
.L_x_2716:
[----:B------:R-:W2:Y:S02]  /*2270*/  LDG.E R4, desc[UR36][R4.64] ;  /* 0x0000002404047981 */ /* 0x000ea4000c1e1900 */
[----:B--2---:R-:W-:Y:S01]  /*2280*/  ISETP.NE.AND P0, PT, R4, RZ, PT ;  /* 0x000000ff0400720c */ /* 0x004fe20003f05270 */
[----:B------:R-:W-:-:S12]  /*2290*/  BRA `(.L_x_2714) ;  /* 0x0000000400fc7947 */ /* 0x000fd80003800000 */
.L_x_2715:
[----:B------:R-:W2:Y:S02]  /*22a0*/  LDG.E.U16 R4, desc[UR36][R4.64] ;  /* 0x0000002404047981 */ /* 0x000ea4000c1e1500 */
[----:B--2---:R-:W-:Y:S01]  /*22b0*/  ISETP.NE.AND P0, PT, R4, RZ, PT ;  /* 0x000000ff0400720c */ /* 0x004fe20003f05270 */
[----:B------:R-:W-:-:S12]  /*22c0*/  BRA `(.L_x_2714) ;  /* 0x0000000400f07947 */ /* 0x000fd80003800000 */
.L_x_2710:
        /* <DEDUP_REMOVED lines=9> */
.L_x_2718:
[----:B------:R-:W2:Y:S02]  /*2360*/  LDG.E.U16 R0, desc[UR36][R4.64] ;  /* 0x0000002404007981 */ /* 0x000ea4000c1e1500 */
[----:B--2---:R-:W-:-:S05]  /*2370*/  HADD2.F32 R0, -RZ, R0.H0_H0 ;  /* 0x20000000ff007230 */ /* 0x004fca0000004100 */
[----:B------:R-:W-:Y:S01]  /*2380*/  FSETP.NEU.FTZ.AND P0, PT, R0, RZ, PT ;  /* 0x000000ff0000720b */ /* 0x000fe20003f1d000 */
[----:B------:R-:W-:-:S12]  /*2390*/  BRA `(.L_x_2714) ;  /* 0x0000000400bc7947 */ /* 0x000fd80003800000 */
.L_x_2717:
        /* <DEDUP_REMOVED lines=11> */
.L_x_2720:
        /* <DEDUP_REMOVED lines=8> */
.L_x_2719:
[----:B------:R-:W2:Y:S02]  /*24d0*/  LDG.E.64 R4, desc[UR36][R4.64] ;  /* 0x0000002404047981 */ /* 0x000ea4000c1e1b00 */
[----:B--2---:R-:W-:Y:S01]  /*24e0*/  DSETP.NEU.AND P0, PT, R4, RZ, PT ;  /* 0x000000ff0400722a */ /* 0x004fe20003f0d000 */
[----:B------:R-:W-:-:S13]  /*24f0*/  BRA `(.L_x_2714) ;  /* 0x0000000400647947 */ /* 0x000fda0003800000 */
.L_x_2709:
        /* <DEDUP_REMOVED lines=11> */
.L_x_2723:
[----:B------:R-:W2:Y:S02]  /*25b0*/  LDG.E.128 R4, desc[UR36][R4.64] ;  /* 0x0000002404047981 */ /* 0x000ea4000c1e1d00 */
[----:B--2---:R-:W-:-:S06]  /*25c0*/  DSETP.NEU.AND P0, PT, R6, RZ, PT ;  /* 0x000000ff0600722a */ /* 0x004fcc0003f0d000 */
[----:B------:R-:W-:Y:S01]  /*25d0*/  DSETP.NEU.OR P0, PT, R4, RZ, P0 ;  /* 0x000000ff0400722a */ /* 0x000fe2000070d400 */
[----:B------:R-:W-:-:S13]  /*25e0*/  BRA `(.L_x_2714) ;  /* 0x0000000400287947 */ /* 0x000fda0003800000 */
.L_x_2722:
        /* <DEDUP_REMOVED lines=9> */
.L_x_2725:
        /* <DEDUP_REMOVED lines=11> */
.L_x_2724:
[----:B------:R-:W2:Y:S02]  /*2730*/  LDG.E.U16 R0, desc[UR36][R4.64] ;  /* 0x0000002404007981 */ /* 0x000ea4000c1e1500 */
[----:B--2---:R-:W-:-:S05]  /*2740*/  IMAD.U32 R0, R0, 0x10000, RZ ;  /* 0x0001000000007824 */ /* 0x004fca00078e00ff */
[----:B------:R-:W-:Y:S01]  /*2750*/  FSETP.NEU.FTZ.AND P0, PT, R0, RZ, PT ;  /* 0x000000ff0000720b */ /* 0x000fe20003f1d000 */
[----:B------:R-:W-:-:S12]  /*2760*/  BRA `(.L_x_2714) ;  /* 0x0000000000c87947 */ /* 0x000fd80003800000 */
.L_x_2721:
        /* <DEDUP_REMOVED lines=11> */
.L_x_2728:
[----:B------:R-:W2:Y:S02]  /*2820*/  LDG.E.U8 R4, desc[UR36][R4.64] ;  /* 0x0000002404047981 */ /* 0x000ea4000c1e1100 */
[----:B--2---:R-:W-:Y:S01]  /*2830*/  ISETP.NE.AND P0, PT, R4, RZ, PT ;  /* 0x000000ff0400720c */ /* 0x004fe20003f05270 */
[----:B------:R-:W-:-:S12]  /*2840*/  BRA `(.L_x_2714) ;  /* 0x0000000000907947 */ /* 0x000fd80003800000 */
.L_x_2727:
[----:B------:R-:W2:Y:S02]  /*2850*/  LDG.E.U8 R4, desc[UR36][R4.64] ;  /* 0x0000002404047981 */ /* 0x000ea4000c1e1100 */
[----:B--2---:R-:W-:Y:S01]  /*2860*/  ISETP.NE.AND P0, PT, R4, RZ, PT ;  /* 0x000000ff0400720c */ /* 0x004fe20003f05270 */
[----:B------:R-:W-:-:S12]  /*2870*/  BRA `(.L_x_2714) ;  /* 0x0000000000847947 */ /* 0x000fd80003800000 */
.L_x_2726:
        /* <DEDUP_REMOVED lines=9> */
.L_x_2713:
        /* <DEDUP_REMOVED lines=16> */
.L_x_2731:
[----:B------:R-:W-:Y:S01]  /*2a10*/  PLOP3.LUT P0, PT, PT, PT, PT, 0x8, 0x80 ;  /* 0x000000000080781c */ /* 0x000fe20003f0e170 */
[----:B------:R-:W-:-:S12]  /*2a20*/  BRA `(.L_x_2714) ;  /* 0x0000000000187947 */ /* 0x000fd80003800000 */
.L_x_2730:
[----:B------:R-:W2:Y:S02]  /*2a30*/  LDG.E.64 R4, desc[UR36][R4.64] ;  /* 0x0000002404047981 */ /* 0x000ea4000c1e1b00 */
[----:B--2---:R-:W-:-:S04]  /*2a40*/  ISETP.NE.U32.AND P0, PT, R4, RZ, PT ;  /* 0x000000ff0400720c */ /* 0x004fc80003f05070 */
[----:B------:R-:W-:Y:S01]  /*2a50*/  ISETP.NE.AND.EX P0, PT, R5, RZ, PT, P0 ;  /* 0x000000ff0500720c */ /* 0x000fe20003f05300 */
[----:B------:R-:W-:-:S12]  /*2a60*/  BRA `(.L_x_2714) ;  /* 0x0000000000087947 */ /* 0x000fd80003800000 */
.L_x_2729:
[----:B------:R-:W2:Y:S02]  /*2a70*/  LDG.E R4, desc[UR36][R4.64] ;  /* 0x0000002404047981 */ /* 0x000ea4000c1e1900 */
[----:B--2---:R-:W-:-:S13]  /*2a80*/  ISETP.NE.AND P0, PT, R4, RZ, PT ;  /* 0x000000ff0400720c */ /* 0x004fda0003f05270 */
.L_x_2714:
[----:B------:R-:W-:Y:S05]  /*2a90*/  BSYNC.RECONVERGENT B6 ;  /* 0x0000000000067941 */ /* 0x000fea0003800200 */
.L_x_2708:
[----:B------:R-:W-:Y:S01]  /*2aa0*/  SEL R23, RZ, 0x1, !P0 ;  /* 0x00000001ff177807 */ /* 0x000fe20004000000 */
[----:B------:R-:W-:-:S07]  /*2ab0*/  VIADD R25, R25, 0x80 ;  /* 0x0000008019197836 */ /* 0x000fce0000000000 */
.L_x_2683:
[----:B------:R-:W-:Y:S05]  /*2ac0*/  BSYNC.RECONVERGENT B7 ;  /* 0x0000000000077941 */ /* 0x000fea0003800200 */
.L_x_2682:
        /* <DEDUP_REMOVED lines=26> */
.L_x_2738:
[----:B------:R-:W2:Y:S02]  /*2c70*/  LDG.E.U8 R4, desc[UR36][R4.64] ;  /* 0x0000002404047981 */ /* 0x000ea4000c1e1100 */
[----:B--2---:R-:W-:Y:S01]  /*2c80*/  ISETP.NE.AND P0, PT, R4, RZ, PT ;  /* 0x000000ff0400720c */ /* 0x004fe20003f05270 */
[----:B------:R-:W-:-:S12]  /*2c90*/  BRA `(.L_x_2740) ;  /* 0x0000000800307947 */ /* 0x000fd80003800000 */
.L_x_2737:
        /* <DEDUP_REMOVED lines=10> */
.L_x_2742:
[----:B------:R-:W2:Y:S02]  /*2d40*/  LDG.E R4, desc[UR36][R4.64] ;  /* 0x0000002404047981 */ /* 0x000ea4000c1e1900 */
[----:B--2---:R-:W-:Y:S01]  /*2d50*/  ISETP.NE.AND P0, PT, R4, RZ, PT ;  /* 0x000000ff0400720c */ /* 0x004fe20003f05270 */
[----:B------:R-:W-:-:S12]  /*2d60*/  BRA `(.L_x_2740) ;  /* 0x0000000400fc7947 */ /* 0x000fd80003800000 */
.L_x_2741:
[----:B------:R-:W2:Y:S02]  /*2d70*/  LDG.E.U16 R4, desc[UR36][R4.64] ;  /* 0x0000002404047981 */ /* 0x000ea4000c1e1500 */
[----:B--2---:R-:W-:Y:S01]  /*2d80*/  ISETP.NE.AND P0, PT, R4, RZ, PT ;  /* 0x000000ff0400720c */ /* 0x004fe20003f05270 */
[----:B------:R-:W-:-:S12]  /*2d90*/  BRA `(.L_x_2740) ;  /* 0x0000000400f07947 */ /* 0x000fd80003800000 */
.L_x_2736:
        /* <DEDUP_REMOVED lines=9> */
.L_x_2744:
[----:B------:R-:W2:Y:S02]  /*2e30*/  LDG.E.U16 R0, desc[UR36][R4.64] ;  /* 0x0000002404007981 */ /* 0x000ea4000c1e1500 */
[----:B--2---:R-:W-:-:S05]  /*2e40*/  HADD2.F32 R0, -RZ, R0.H0_H0 ;  /* 0x20000000ff007230 */ /* 0x004fca0000004100 */
[----:B------:R-:W-:Y:S01]  /*2e50*/  FSETP.NEU.FTZ.AND P0, PT, R0, RZ, PT ;  /* 0x000000ff0000720b */ /* 0x000fe20003f1d000 */
[----:B------:R-:W-:-:S12]  /*2e60*/  BRA `(.L_x_2740) ;  /* 0x0000000400bc7947 */ /* 0x000fd80003800000 */
.L_x_2743:
        /* <DEDUP_REMOVED lines=11> */
.L_x_2746:
        /* <DEDUP_REMOVED lines=8> */
.L_x_2745:
[----:B------:R-:W2:Y:S02]  /*2fa0*/  LDG.E.64 R4, desc[UR36][R4.64] ;  /* 0x0000002404047981 */ /* 0x000ea4000c1e1b00 */
[----:B--2---:R-:W-:Y:S01]  /*2fb0*/  DSETP.NEU.AND P0, PT, R4, RZ, PT ;  /* 0x000000ff0400722a */ /* 0x004fe20003f0d000 */
[----:B------:R-:W-:-:S13]  /*2fc0*/  BRA `(.L_x_2740) ;  /* 0x0000000400647947 */ /* 0x000fda0003800000 */
.L_x_2735:
        /* <DEDUP_REMOVED lines=11> */
.L_x_2749:
[----:B------:R-:W2:Y:S02]  /*3080*/  LDG.E.128 R4, desc[UR36][R4.64] ;  /* 0x0000002404047981 */ /* 0x000ea4000c1e1d00 */
[----:B--2---:R-:W-:-:S06]  /*3090*/  DSETP.NEU.AND P0, PT, R6, RZ, PT ;  /* 0x000000ff0600722a */ /* 0x004fcc0003f0d000 */
[----:B------:R-:W-:Y:S01]  /*30a0*/  DSETP.NEU.OR P0, PT, R4, RZ, P0 ;  /* 0x000000ff0400722a */ /* 0x000fe2000070d400 */
[----:B------:R-:W-:-:S13]  /*30b0*/  BRA `(.L_x_2740) ;  /* 0x0000000400287947 */ /* 0x000fda0003800000 */
.L_x_2748:
        /* <DEDUP_REMOVED lines=9> */
.L_x_2751:
        /* <DEDUP_REMOVED lines=11> */
.L_x_2750:
[----:B------:R-:W2:Y:S02]  /*3200*/  LDG.E.U16 R0, desc[UR36][R4.64] ;  /* 0x0000002404007981 */ /* 0x000ea4000c1e1500 */
[----:B--2---:R-:W-:-:S05]  /*3210*/  IMAD.U32 R0, R0, 0x10000, RZ ;  /* 0x0001000000007824 */ /* 0x004fca00078e00ff */
[----:B------:R-:W-:Y:S01]  /*3220*/  FSETP.NEU.FTZ.AND P0, PT, R0, RZ, PT ;  /* 0x000000ff0000720b */ /* 0x000fe20003f1d000 */
[----:B------:R-:W-:-:S12]  /*3230*/  BRA `(.L_x_2740) ;  /* 0x0000000000c87947 */ /* 0x000fd80003800000 */
.L_x_2747:
        /* <DEDUP_REMOVED lines=11> */
.L_x_2754:
[----:B------:R-:W2:Y:S02]  /*32f0*/  LDG.E.U8 R4, desc[UR36][R4.64] ;  /* 0x0000002404047981 */ /* 0x000ea4000c1e1100 */
[----:B--2---:R-:W-:Y:S01]  /*3300*/  ISETP.NE.AND P0, PT, R4, RZ, PT ;  /* 0x000000ff0400720c */ /* 0x004fe20003f05270 */
[----:B------:R-:W-:-:S12]  /*3310*/  BRA `(.L_x_2740) ;  /* 0x0000000000907947 */ /* 0x000fd80003800000 */
.L_x_2753:
[----:B------:R-:W2:Y:S02]  /*3320*/  LDG.E.U8 R4, desc[UR36][R4.64] ;  /* 0x0000002404047981 */ /* 0x000ea4000c1e1100 */
[----:B--2---:R-:W-:Y:S01]  /*3330*/  ISETP.NE.AND P0, PT, R4, RZ, PT ;  /* 0x000000ff0400720c */ /* 0x004fe20003f05270 */
[----:B------:R-:W-:-:S12]  /*3340*/  BRA `(.L_x_2740) ;  /* 0x0000000000847947 */ /* 0x000fd80003800000 */
.L_x_2752:
        /* <DEDUP_REMOVED lines=9> */
.L_x_2739:
        /* <DEDUP_REMOVED lines=16> */
.L_x_2757:
[----:B------:R-:W-:Y:S01]  /*34e0*/  PLOP3.LUT P0, PT, PT, PT, PT, 0x8, 0x80 ;  /* 0x000000000080781c */ /* 0x000fe20003f0e170 */
[----:B------:R-:W-:-:S12]  /*34f0*/  BRA `(.L_x_2740) ;  /* 0x0000000000187947 */ /* 0x000fd80003800000 */
.L_x_2756:
[----:B------:R-:W2:Y:S02]  /*3500*/  LDG.E.64 R4, desc[UR36][R4.64] ;  /* 0x0000002404047981 */ /* 0x000ea4000c1e1b00 */
[----:B--2---:R-:W-:-:S04]  /*3510*/  ISETP.NE.U32.AND P0, PT, R4, RZ, PT ;  /* 0x000000ff0400720c */ /* 0x004fc80003f05070 */
[----:B------:R-:W-:Y:S01]  /*3520*/  ISETP.NE.AND.EX P0, PT, R5, RZ, PT, P0 ;  /* 0x000000ff0500720c */ /* 0x000fe20003f05300 */
[----:B------:R-:W-:-:S12]  /*3530*/  BRA `(.L_x_2740) ;  /* 0x0000000000087947 */ /* 0x000fd80003800000 */
.L_x_2755:
[----:B------:R-:W2:Y:S02]  /*3540*/  LDG.E R4, desc[UR36][R4.64] ;  /* 0x0000002404047981 */ /* 0x000ea4000c1e1900 */
[----:B--2---:R-:W-:-:S13]  /*3550*/  ISETP.NE.AND P0, PT, R4, RZ, PT ;  /* 0x000000ff0400720c */ /* 0x004fda0003f05270 */
.L_x_2740:
[----:B------:R-:W-:Y:S05]  /*3560*/  BSYNC.RECONVERGENT B6 ;  /* 0x0000000000067941 */ /* 0x000fea0003800200 */
.L_x_2734:
[----:B------:R-:W0:Y:S01]  /*3570*/  LDCU.U8 UR6, c[0x0][0x3a5] ;  /* 0x000074a0ff0677ac */ /* 0x000e220008000000 */
[----:B------:R-:W1:Y:S01]  /*3580*/  LDC.64 R4, c[0x0][0x398] ;  /* 0x0000e600ff047b82 */ /* 0x000e620000000a00 */
[----:B------:R-:W-:Y:S01]  /*3590*/  BSSY.RECONVERGENT B6, `(.L_x_2758) ;  /* 0x00000a3000067945 */ /* 0x000fe20003800200 */
[----:B------:R-:W2:Y:S01]  /*35a0*/  LDCU UR5, c[0x0][0x3ac] ;  /* 0x00007580ff0577ac */ /* 0x000ea20008000800 */
[----:B0-----:R-:W-:-:S04]  /*35b0*/  UPRMT UR4, UR6, 0x9910, URZ ;  /* 0x0000991006047896 */ /* 0x001fc800080000ff */
[----:B------:R-:W-:Y:S01]  /*35c0*/  UISETP.GT.AND UP0, UPT, UR4, 0x9, UPT ;  /* 0x000000090400788c */ /* 0x000fe2000bf04270 */
[----:B--2---:R-:W-:Y:S01]  /*35d0*/  IMAD R3, R24, UR5, RZ ;  /* 0x0000000518037c24 */ /* 0x004fe2000f8e02ff */
[----:B------:R-:W-:-:S04]  /*35e0*/  SEL R24, RZ, 0x1, !P0 ;  /* 0x00000001ff187807 */ /* 0x000fc80004000000 */
[----:B-1----:R-:W-:-:S05]  /*35f0*/  IADD3 R4, P1, PT, R3, R4, RZ ;  /* 0x0000000403047210 */ /* 0x002fca0007f3e0ff */
        /* <DEDUP_REMOVED lines=13> */
.L_x_2762:
[----:B------:R-:W2:Y:S02]  /*36d0*/  LDG.E.U8 R4, desc[UR36][R4.64] ;  /* 0x0000002404047981 */ /* 0x000ea4000c1e1100 */
[----:B--2---:R-:W-:Y:S01]  /*36e0*/  ISETP.NE.AND P0, PT, R4, RZ, PT ;  /* 0x000000ff0400720c */ /* 0x004fe20003f05270 */
[----:B------:R-:W-:-:S12]  /*36f0*/  BRA `(.L_x_2764) ;  /* 0x0000000800307947 */ /* 0x000fd80003800000 */
.L_x_2761:
        /* <DEDUP_REMOVED lines=10> */
.L_x_2766:
[----:B------:R-:W2:Y:S02]  /*37a0*/  LDG.E R4, desc[UR36][R4.64] ;  /* 0x0000002404047981 */ /* 0x000ea4000c1e1900 */
[----:B--2---:R-:W-:Y:S01]  /*37b0*/  ISETP.NE.AND P0, PT, R4, RZ, PT ;  /* 0x000000ff0400720c */ /* 0x004fe20003f05270 */
[----:B------:R-:W-:-:S12]  /*37c0*/  BRA `(.L_x_2764) ;  /* 0x0000000400fc7947 */ /* 0x000fd80003800000 */
.L_x_2765:
[----:B------:R-:W2:Y:S02]  /*37d0*/  LDG.E.U16 R4, desc[UR36][R4.64] ;  /* 0x0000002404047981 */ /* 0x000ea4000c1e1500 */
[----:B--2---:R-:W-:Y:S01]  /*37e0*/  ISETP.NE.AND P0, PT, R4, RZ, PT ;  /* 0x000000ff0400720c */ /* 0x004fe20003f05270 */
[----:B------:R-:W-:-:S12]  /*37f0*/  BRA `(.L_x_2764) ;  /* 0x0000000400f07947 */ /* 0x000fd80003800000 */
.L_x_2760:
        /* <DEDUP_REMOVED lines=9> */
.L_x_2768:
[----:B------:R-:W2:Y:S02]  /*3890*/  LDG.E.U16 R0, desc[UR36][R4.64] ;  /* 0x0000002404007981 */ /* 0x000ea4000c1e1500 */
[----:B--2---:R-:W-:-:S05]  /*38a0*/  HADD2.F32 R0, -RZ, R0.H0_H0 ;  /* 0x20000000ff007230 */ /* 0x004fca0000004100 */
[----:B------:R-:W-:Y:S01]  /*38b0*/  FSETP.NEU.FTZ.AND P0, PT, R0, RZ, PT ;  /* 0x000000ff0000720b */ /* 0x000fe20003f1d000 */
[----:B------:R-:W-:-:S12]  /*38c0*/  BRA `(.L_x_2764) ;  /* 0x0000000400bc7947 */ /* 0x000fd80003800000 */
.L_x_2767:
        /* <DEDUP_REMOVED lines=11> */
.L_x_2770:
        /* <DEDUP_REMOVED lines=8> */
.L_x_2769:
[----:B------:R-:W2:Y:S02]  /*3a00*/  LDG.E.64 R4, desc[UR36][R4.64] ;  /* 0x0000002404047981 */ /* 0x000ea4000c1e1b00 */
[----:B--2---:R-:W-:Y:S01]  /*3a10*/  DSETP.NEU.AND P0, PT, R4, RZ, PT ;  /* 0x000000ff0400722a */ /* 0x004fe20003f0d000 */
[----:B------:R-:W-:-:S13]  /*3a20*/  BRA `(.L_x_2764) ;  /* 0x0000000400647947 */ /* 0x000fda0003800000 */
.L_x_2759:
        /* <DEDUP_REMOVED lines=11> */
.L_x_2773:
[----:B------:R-:W2:Y:S02]  /*3ae0*/  LDG.E.128 R4, desc[UR36][R4.64] ;  /* 0x0000002404047981 */ /* 0x000ea4000c1e1d00 */
[----:B--2---:R-:W-:-:S06]  /*3af0*/  DSETP.NEU.AND P0, PT, R6, RZ, PT ;  /* 0x000000ff0600722a */ /* 0x004fcc0003f0d000 */
[----:B------:R-:W-:Y:S01]  /*3b00*/  DSETP.NEU.OR P0, PT, R4, RZ, P0 ;  /* 0x000000ff0400722a */ /* 0x000fe2000070d400 */
[----:B------:R-:W-:-:S13]  /*3b10*/  BRA `(.L_x_2764) ;  /* 0x0000000400287947 */ /* 0x000fda0003800000 */
.L_x_2772:
        /* <DEDUP_REMOVED lines=9> */
.L_x_2775:
        /* <DEDUP_REMOVED lines=11> */
.L_x_2774:
[----:B------:R-:W2:Y:S02]  /*3c60*/  LDG.E.U16 R0, desc[UR36][R4.64] ;  /* 0x0000002404007981 */ /* 0x000ea4000c1e1500 */
[----:B--2---:R-:W-:-:S05]  /*3c70*/  IMAD.U32 R0, R0, 0x10000, RZ ;  /* 0x0001000000007824 */ /* 0x004fca00078e00ff */
[----:B------:R-:W-:Y:S01]  /*3c80*/  FSETP.NEU.FTZ.AND P0, PT, R0, RZ, PT ;  /* 0x000000ff0000720b */ /* 0x000fe20003f1d000 */
[----:B------:R-:W-:-:S12]  /*3c90*/  BRA `(.L_x_2764) ;  /* 0x0000000000c87947 */ /* 0x000fd80003800000 */
.L_x_2771:
        /* <DEDUP_REMOVED lines=11> */
.L_x_2778:
[----:B------:R-:W2:Y:S02]  /*3d50*/  LDG.E.U8 R4, desc[UR36][R4.64] ;  /* 0x0000002404047981 */ /* 0x000ea4000c1e1100 */
[----:B--2---:R-:W-:Y:S01]  /*3d60*/  ISETP.NE.AND P0, PT, R4, RZ, PT ;  /* 0x000000ff0400720c */ /* 0x004fe20003f05270 */
[----:B------:R-:W-:-:S12]  /*3d70*/  BRA `(.L_x_2764) ;  /* 0x0000000000907947 */ /* 0x000fd80003800000 */
.L_x_2777:
[----:B------:R-:W2:Y:S02]  /*3d80*/  LDG.E.U8 R4, desc[UR36][R4.64] ;  /* 0x0000002404047981 */ /* 0x000ea4000c1e1100 */
[----:B--2---:R-:W-:Y:S01]  /*3d90*/  ISETP.NE.AND P0, PT, R4, RZ, PT ;  /* 0x000000ff0400720c */ /* 0x004fe20003f05270 */
[----:B------:R-:W-:-:S12]  /*3da0*/  BRA `(.L_x_2764) ;  /* 0x0000000000847947 */ /* 0x000fd80003800000 */
.L_x_2776:
        /* <DEDUP_REMOVED lines=9> */
.L_x_2763:
        /* <DEDUP_REMOVED lines=16> */
.L_x_2781:
[----:B------:R-:W-:Y:S01]  /*3f40*/  PLOP3.LUT P0, PT, PT, PT, PT, 0x8, 0x80 ;  /* 0x000000000080781c */ /* 0x000fe20003f0e170 */
[----:B------:R-:W-:-:S12]  /*3f50*/  BRA `(.L_x_2764) ;  /* 0x0000000000187947 */ /* 0x000fd80003800000 */
.L_x_2780:
[----:B------:R-:W2:Y:S02]  /*3f60*/  LDG.E.64 R4, desc[UR36][R4.64] ;  /* 0x0000002404047981 */ /* 0x000ea4000c1e1b00 */
[----:B--2---:R-:W-:-:S04]  /*3f70*/  ISETP.NE.U32.AND P0, PT, R4, RZ, PT ;  /* 0x000000ff0400720c */ /* 0x004fc80003f05070 */
[----:B------:R-:W-:Y:S01]  /*3f80*/  ISETP.NE.AND.EX P0, PT, R5, RZ, PT, P0 ;  /* 0x000000ff0500720c */ /* 0x000fe20003f05300 */
[----:B------:R-:W-:-:S12]  /*3f90*/  BRA `(.L_x_2764) ;  /* 0x0000000000087947 */ /* 0x000fd80003800000 */
.L_x_2779:
[----:B------:R-:W2:Y:S02]  /*3fa0*/  LDG.E R4, desc[UR36][R4.64] ;  /* 0x0000002404047981 */ /* 0x000ea4000c1e1900 */
[----:B--2---:R-:W-:-:S13]  /*3fb0*/  ISETP.NE.AND P0, PT, R4, RZ, PT ;  /* 0x000000ff0400720c */ /* 0x004fda0003f05270 */
.L_x_2764:
[----:B------:R-:W-:Y:S05]  /*3fc0*/  BSYNC.RECONVERGENT B6 ;  /* 0x0000000000067941 */ /* 0x000fea0003800200 */
.L_x_2758:
[----:B------:R-:W-:Y:S01]  /*3fd0*/  SEL R27, RZ, 0x1, !P0 ;  /* 0x00000001ff1b7807 */ /* 0x000fe20004000000 */
[----:B------:R-:W-:-:S07]  /*3fe0*/  VIADD R25, R25, 0x80 ;  /* 0x0000008019197836 */ /* 0x000fce0000000000 */
.L_x_2733:
[----:B------:R-:W-:Y:S05]  /*3ff0*/  BSYNC.RECONVERGENT B7 ;  /* 0x0000000000077941 */ /* 0x000fea0003800200 */
.L_x_2732:
        /* <DEDUP_REMOVED lines=26> */
.L_x_2788:
[----:B------:R-:W2:Y:S02]  /*41a0*/  LDG.E.U8 R4, desc[UR36][R4.64] ;  /* 0x0000002404047981 */ /* 0x000ea4000c1e1100 */
[----:B--2---:R-:W-:Y:S01]  /*41b0*/  ISETP.NE.AND P0, PT, R4, RZ, PT ;  /* 0x000000ff0400720c */ /* 0x004fe20003f05270 */
[----:B------:R-:W-:-:S12]  /*41c0*/  BRA `(.L_x_2790) ;  /* 0x0000000800307947 */ /* 0x000fd80003800000 */
.L_x_2787:
        /* <DEDUP_REMOVED lines=10> */
.L_x_2792:
[----:B------:R-:W2:Y:S02]  /*4270*/  LDG.E R4, desc[UR36][R4.64] ;  /* 0x0000002404047981 */ /* 0x000ea4000c1e1900 */
[----:B--2---:R-:W-:Y:S01]  /*4280*/  ISETP.NE.AND P0, PT, R4, RZ, PT ;  /* 0x000000ff0400720c */ /* 0x004fe20003f05270 */
[----:B------:R-:W-:-:S12]  /*4290*/  BRA `(.L_x_2790) ;  /* 0x0000000400fc7947 */ /* 0x000fd80003800000 */
.L_x_2791:
[----:B------:R-:W2:Y:S02]  /*42a0*/  LDG.E.U16 R4, desc[UR36][R4.64] ;  /* 0x0000002404047981 */ /* 0x000ea4000c1e1500 */
[----:B--2---:R-:W-:Y:S01]  /*42b0*/  ISETP.NE.AND P0, PT, R4, RZ, PT ;  /* 0x000000ff0400720c */ /* 0x004fe20003f05270 */
[----:B------:R-:W-:-:S12]  /*42c0*/  BRA `(.L_x_2790) ;  /* 0x0000000400f07947 */ /* 0x000fd80003800000 */
.L_x_2786:
        /* <DEDUP_REMOVED lines=9> */
.L_x_2794:
[----:B------:R-:W2:Y:S02]  /*4360*/  LDG.E.U16 R0, desc[UR36][R4.64] ;  /* 0x0000002404007981 */ /* 0x000ea4000c1e1500 */
[----:B--2---:R-:W-:-:S05]  /*4370*/  HADD2.F32 R0, -RZ, R0.H0_H0 ;  /* 0x20000000ff007230 */ /* 0x004fca0000004100 */
[----:B------:R-:W-:Y:S01]  /*4380*/  FSETP.NEU.FTZ.AND P0, PT, R0, RZ, PT ;  /* 0x000000ff0000720b */ /* 0x000fe20003f1d000 */
[----:B------:R-:W-:-:S12]  /*4390*/  BRA `(.L_x_2790) ;  /* 0x0000000400bc7947 */ /* 0x000fd80003800000 */
.L_x_2793:
        /* <DEDUP_REMOVED lines=11> */
.L_x_2796:
        /* <DEDUP_REMOVED lines=8> */
.L_x_2795:
[----:B------:R-:W2:Y:S02]  /*44d0*/  LDG.E.64 R4, desc[UR36][R4.64] ;  /* 0x0000002404047981 */ /* 0x000ea4000c1e1b00 */
[----:B--2---:R-:W-:Y:S01]  /*44e0*/  DSETP.NEU.AND P0, PT, R4, RZ, PT ;  /* 0x000000ff0400722a */ /* 0x004fe20003f0d000 */
[----:B------:R-:W-:-:S13]  /*44f0*/  BRA `(.L_x_2790) ;  /* 0x0000000400647947 */ /* 0x000fda0003800000 */
.L_x_2785:
        /* <DEDUP_REMOVED lines=11> */
.L_x_2799:
[----:B------:R-:W2:Y:S02]  /*45b0*/  LDG.E.128 R4, desc[UR36][R4.64] ;  /* 0x0000002404047981 */ /* 0x000ea4000c1e1d00 */
[----:B--2---:R-:W-:-:S06]  /*45c0*/  DSETP.NEU.AND P0, PT, R6, RZ, PT ;  /* 0x000000ff0600722a */ /* 0x004fcc0003f0d000 */
[----:B------:R-:W-:Y:S01]  /*45d0*/  DSETP.NEU.OR P0, PT, R4, RZ, P0 ;  /* 0x000000ff0400722a */ /* 0x000fe2000070d400 */
[----:B------:R-:W-:-:S13]  /*45e0*/  BRA `(.L_x_2790) ;  /* 0x0000000400287947 */ /* 0x000fda0003800000 */
.L_x_2798:
        /* <DEDUP_REMOVED lines=9> */
.L_x_2801:
        /* <DEDUP_REMOVED lines=11> */
.L_x_2800:
[----:B------:R-:W2:Y:S02]  /*4730*/  LDG.E.U16 R0, desc[UR36][R4.64] ;  /* 0x0000002404007981 */ /* 0x000ea4000c1e1500 */
[----:B--2---:R-:W-:-:S05]  /*4740*/  IMAD.U32 R0, R0, 0x10000, RZ ;  /* 0x0001000000007824 */ /* 0x004fca00078e00ff */
[----:B------:R-:W-:Y:S01]  /*4750*/  FSETP.NEU.FTZ.AND P0, PT, R0, RZ, PT ;  /* 0x000000ff0000720b */ /* 0x000fe20003f1d000 */
[----:B------:R-:W-:-:S12]  /*4760*/  BRA `(.L_x_2790) ;  /* 0x0000000000c87947 */ /* 0x000fd80003800000 */
.L_x_2797:
        /* <DEDUP_REMOVED lines=11> */
.L_x_2804:
[----:B------:R-:W2:Y:S02]  /*4820*/  LDG.E.U8 R4, desc[UR36][R4.64] ;  /* 0x0000002404047981 */ /* 0x000ea4000c1e1100 */
[----:B--2---:R-:W-:Y:S01]  /*4830*/  ISETP.NE.AND P0, PT, R4, RZ, PT ;  /* 0x000000ff0400720c */ /* 0x004fe20003f05270 */
[----:B------:R-:W-:-:S12]  /*4840*/  BRA `(.L_x_2790) ;  /* 0x0000000000907947 */ /* 0x000fd80003800000 */
.L_x_2803:
[----:B------:R-:W2:Y:S02]  /*4850*/  LDG.E.U8 R4, desc[UR36][R4.64] ;  /* 0x0000002404047981 */ /* 0x000ea4000c1e1100 */
[----:B--2---:R-:W-:Y:S01]  /*4860*/  ISETP.NE.AND P0, PT, R4, RZ, PT ;  /* 0x000000ff0400720c */ /* 0x004fe20003f05270 */
[----:B------:R-:W-:-:S12]  /*4870*/  BRA `(.L_x_2790) ;  /* 0x0000000000847947 */ /* 0x000fd80003800000 */
.L_x_2802:
        /* <DEDUP_REMOVED lines=9> */
.L_x_2789:
        /* <DEDUP_REMOVED lines=16> */
.L_x_2807:
[----:B------:R-:W-:Y:S01]  /*4a10*/  PLOP3.LUT P0, PT, PT, PT, PT, 0x8, 0x80 ;  /* 0x000000000080781c */ /* 0x000fe20003f0e170 */
[----:B------:R-:W-:-:S12]  /*4a20*/  BRA `(.L_x_2790) ;  /* 0x0000000000187947 */ /* 0x000fd80003800000 */
.L_x_2806:
[----:B------:R-:W2:Y:S02]  /*4a30*/  LDG.E.64 R4, desc[UR36][R4.64] ;  /* 0x0000002404047981 */ /* 0x000ea4000c1e1b00 */
[----:B--2---:R-:W-:-:S04]  /*4a40*/  ISETP.NE.U32.AND P0, PT, R4, RZ, PT ;  /* 0x000000ff0400720c */ /* 0x004fc80003f05070 */
[----:B------:R-:W-:Y:S01]  /*4a50*/  ISETP.NE.AND.EX P0, PT, R5, RZ, PT, P0 ;  /* 0x000000ff0500720c */ /* 0x000fe20003f05300 */
[----:B------:R-:W-:-:S12]  /*4a60*/  BRA `(.L_x_2790) ;  /* 0x0000000000087947 */ /* 0x000fd80003800000 */
.L_x_2805:
[----:B------:R-:W2:Y:S02]  /*4a70*/  LDG.E R4, desc[UR36][R4.64] ;  /* 0x0000002404047981 */ /* 0x000ea4000c1e1900 */
[----:B--2---:R-:W-:-:S13]  /*4a80*/  ISETP.NE.AND P0, PT, R4, RZ, PT ;  /* 0x000000ff0400720c */ /* 0x004fda0003f05270 */
.L_x_2790:
[----:B------:R-:W-:Y:S05]  /*4a90*/  BSYNC.RECONVERGENT B6 ;  /* 0x0000000000067941 */ /* 0x000fea0003800200 */
.L_x_2784:
[----:B------:R-:W0:Y:S01]  /*4aa0*/  LDCU.U8 UR6, c[0x0][0x3a5] ;  /* 0x000074a0ff0677ac */ /* 0x000e220008000000 */
[----:B------:R-:W1:Y:S01]  /*4ab0*/  LDC.64 R4, c[0x0][0x398] ;  /* 0x0000e600ff047b82 */ /* 0x000e620000000a00 */
[----:B------:R-:W-:Y:S01]  /*4ac0*/  BSSY.RECONVERGENT B6, `(.L_x_2808) ;  /* 0x00000a3000067945 */ /* 0x000fe20003800200 */
[----:B------:R-:W-:Y:S01]  /*4ad0*/  SEL R26, RZ, 0x1, !P0 ;  /* 0x00000001ff1a7807 */ /* 0x000fe20004000000 */
[----:B------:R-:W2:Y:S01]  /*4ae0*/  LDCU UR5, c[0x0][0x3ac] ;  /* 0x00007580ff0577ac */ /* 0x000ea20008000800 */
[----:B0-----:R-:W-:-:S04]  /*4af0*/  UPRMT UR4, UR6, 0x9910, URZ ;  /* 0x0000991006047896 */ /* 0x001fc800080000ff */
[----:B------:R-:W-:Y:S01]  /*4b00*/  UISETP.GT.AND UP0, UPT, UR4, 0x9, UPT ;  /* 0x000000090400788c */ /* 0x000fe2000bf04270 */
[----:B--2---:R-:W-:-:S05]  /*4b10*/  IMAD R25, R25, UR5, RZ ;  /* 0x0000000519197c24 */ /* 0x004fca000f8e02ff */
        /* <DEDUP_REMOVED lines=14> */
.L_x_2812:
[----:B------:R-:W2:Y:S02]  /*4c00*/  LDG.E.U8 R4, desc[UR36][R4.64] ;  /* 0x0000002404047981 */ /* 0x000ea4000c1e1100 */
[----:B--2---:R-:W-:Y:S01]  /*4c10*/  ISETP.NE.AND P0, PT, R4, RZ, PT ;  /* 0x000000ff0400720c */ /* 0x004fe20003f05270 */
[----:B------:R-:W-:-:S12]  /*4c20*/  BRA `(.L_x_2814) ;  /* 0x0000000800307947 */ /* 0x000fd80003800000 */
.L_x_2811:
        /* <DEDUP_REMOVED lines=10> */
.L_x_2816:
[----:B------:R-:W2:Y:S02]  /*4cd0*/  LDG.E R4, desc[UR36][R4.64] ;  /* 0x0000002404047981 */ /* 0x000ea4000c1e1900 */
[----:B--2---:R-:W-:Y:S01]  /*4ce0*/  ISETP.NE.AND P0, PT, R4, RZ, PT ;  /* 0x000000ff0400720c */ /* 0x004fe20003f05270 */
[----:B------:R-:W-:-:S12]  /*4cf0*/  BRA `(.L_x_2814) ;  /* 0x0000000400fc7947 */ /* 0x000fd80003800000 */
.L_x_2815:
[----:B------:R-:W2:Y:S02]  /*4d00*/  LDG.E.U16 R4, desc[UR36][R4.64] ;  /* 0x0000002404047981 */ /* 0x000ea4000c1e1500 */
[----:B--2---:R-:W-:Y:S01]  /*4d10*/  ISETP.NE.AND P0, PT, R4, RZ, PT ;  /* 0x000000ff0400720c */ /* 0x004fe20003f05270 */
[----:B------:R-:W-:-:S12]  /*4d20*/  BRA `(.L_x_2814) ;  /* 0x0000000400f07947 */ /* 0x000fd80003800000 */
.L_x_2810:
        /* <DEDUP_REMOVED lines=9> */
.L_x_2818:
[----:B------:R-:W2:Y:S02]  /*4dc0*/  LDG.E.U16 R0, desc[UR36][R4.64] ;  /* 0x0000002404007981 */ /* 0x000ea4000c1e1500 */
[----:B--2---:R-:W-:-:S05]  /*4dd0*/  HADD2.F32 R0, -RZ, R0.H0_H0 ;  /* 0x20000000ff007230 */ /* 0x004fca0000004100 */
[----:B------:R-:W-:Y:S01]  /*4de0*/  FSETP.NEU.FTZ.AND P0, PT, R0, RZ, PT ;  /* 0x000000ff0000720b */ /* 0x000fe20003f1d000 */
[----:B------:R-:W-:-:S12]  /*4df0*/  BRA `(.L_x_2814) ;  /* 0x0000000400bc7947 */ /* 0x000fd80003800000 */
.L_x_2817:
        /* <DEDUP_REMOVED lines=11> */
.L_x_2820:
        /* <DEDUP_REMOVED lines=8> */
.L_x_2819:
[----:B------:R-:W2:Y:S02]  /*4f30*/  LDG.E.64 R4, desc[UR36][R4.64] ;  /* 0x0000002404047981 */ /* 0x000ea4000c1e1b00 */
[----:B--2---:R-:W-:Y:S01]  /*4f40*/  DSETP.NEU.AND P0, PT, R4, RZ, PT ;  /* 0x000000ff0400722a */ /* 0x004fe20003f0d000 */
[----:B------:R-:W-:-:S13]  /*4f50*/  BRA `(.L_x_2814) ;  /* 0x0000000400647947 */ /* 0x000fda0003800000 */
.L_x_2809:
        /* <DEDUP_REMOVED lines=11> */
.L_x_2823:
[----:B------:R-:W2:Y:S02]  /*5010*/  LDG.E.128 R4, desc[UR36][R4.64] ;  /* 0x0000002404047981 */ /* 0x000ea4000c1e1d00 */
[----:B--2---:R-:W-:-:S06]  /*5020*/  DSETP.NEU.AND P0, PT, R6, RZ, PT ;  /* 0x000000ff0600722a */ /* 0x004fcc0003f0d000 */
[----:B------:R-:W-:Y:S01]  /*5030*/  DSETP.NEU.OR P0, PT, R4, RZ, P0 ;  /* 0x000000ff0400722a */ /* 0x000fe2000070d400 */
[----:B------:R-:W-:-:S13]  /*5040*/  BRA `(.L_x_2814) ;  /* 0x0000000400287947 */ /* 0x000fda0003800000 */
.L_x_2822:
        /* <DEDUP_REMOVED lines=9> */
.L_x_2825:
        /* <DEDUP_REMOVED lines=11> */
.L_x_2824:
[----:B------:R-:W2:Y:S02]  /*5190*/  LDG.E.U16 R0, desc[UR36][R4.64] ;  /* 0x0000002404007981 */ /* 0x000ea4000c1e1500 */
[----:B--2---:R-:W-:-:S05]  /*51a0*/  IMAD.U32 R0, R0, 0x10000, RZ ;  /* 0x0001000000007824 */ /* 0x004fca00078e00ff */
[----:B------:R-:W-:Y:S01]  /*51b0*/  FSETP.NEU.FTZ.AND P0, PT, R0, RZ, PT ;  /* 0x000000ff0000720b */ /* 0x000fe20003f1d000 */
[----:B------:R-:W-:-:S12]  /*51c0*/  BRA `(.L_x_2814) ;  /* 0x0000000000c87947 */ /* 0x000fd80003800000 */
.L_x_2821:
        /* <DEDUP_REMOVED lines=11> */
.L_x_2828:
[----:B------:R-:W2:Y:S02]  /*5280*/  LDG.E.U8 R4, desc[UR36][R4.64] ;  /* 0x0000002404047981 */ /* 0x000ea4000c1e1100 */
[----:B--2---:R-:W-:Y:S01]  /*5290*/  ISETP.NE.AND P0, PT, R4, RZ, PT ;  /* 0x000000ff0400720c */ /* 0x004fe20003f05270 */
[----:B------:R-:W-:-:S12]  /*52a0*/  BRA `(.L_x_2814) ;  /* 0x0000000000907947 */ /* 0x000fd80003800000 */
.L_x_2827:
[----:B------:R-:W2:Y:S02]  /*52b0*/  LDG.E.U8 R4, desc[UR36][R4.64] ;  /* 0x0000002404047981 */ /* 0x000ea4000c1e1100 */
[----:B--2---:R-:W-:Y:S01]  /*52c0*/  ISETP.NE.AND P0, PT, R4, RZ, PT ;  /* 0x000000ff0400720c */ /* 0x004fe20003f05270 */
[----:B------:R-:W-:-:S12]  /*52d0*/  BRA `(.L_x_2814) ;  /* 0x0000000000847947 */ /* 0x000fd80003800000 */
.L_x_2826:
        /* <DEDUP_REMOVED lines=9> */
.L_x_2813:
        /* <DEDUP_REMOVED lines=16> */
.L_x_2831:
[----:B------:R-:W-:Y:S01]  /*5470*/  PLOP3.LUT P0, PT, PT, PT, PT, 0x8, 0x80 ;  /* 0x000000000080781c */ /* 0x000fe20003f0e170 */
[----:B------:R-:W-:-:S12]  /*5480*/  BRA `(.L_x_2814) ;  /* 0x0000000000187947 */ /* 0x000fd80003800000 */
.L_x_2830:
[----:B------:R-:W2:Y:S02]  /*5490*/  LDG.E.64 R4, desc[UR36][R4.64] ;  /* 0x0000002404047981 */ /* 0x000ea4000c1e1b00 */
[----:B--2---:R-:W-:-:S04]  /*54a0*/  ISETP.NE.U32.AND P0, PT, R4, RZ, PT ;  /* 0x000000ff0400720c */ /* 0x004fc80003f05070 */
[----:B------:R-:W-:Y:S01]  /*54b0*/  ISETP.NE.AND.EX P0, PT, R5, RZ, PT, P0 ;  /* 0x000000ff0500720c */ /* 0x000fe20003f05300 */
[----:B------:R-:W-:-:S12]  /*54c0*/  BRA `(.L_x_2814) ;  /* 0x0000000000087947 */ /* 0x000fd80003800000 */
.L_x_2829:
[----:B------:R-:W2:Y:S02]  /*54d0*/  LDG.E R4, desc[UR36][R4.64] ;  /* 0x0000002404047981 */ /* 0x000ea4000c1e1900 */
[----:B--2---:R-:W-:-:S13]  /*54e0*/  ISETP.NE.AND P0, PT, R4, RZ, PT ;  /* 0x000000ff0400720c */ /* 0x004fda0003f05270 */
.L_x_2814:
[----:B------:R-:W-:Y:S05]  /*54f0*/  BSYNC.RECONVERGENT B6 ;  /* 0x0000000000067941 */ /* 0x000fea0003800200 */
.L_x_2808:
[----:B------:R-:W-:-:S07]  /*5500*/  SEL R3, RZ, 0x1, !P0 ;  /* 0x00000001ff037807 */ /* 0x000fce0004000000 */
.L_x_2783:
[----:B------:R-:W-:Y:S05]  /*5510*/  BSYNC.RECONVERGENT B7 ;  /* 0x0000000000077941 */ /* 0x000fea0003800200 */
.L_x_2782:
[----:B------:R-:W0:Y:S01]  /*5520*/  LDC.U8 R25, c[0x0][0x3b0] ;  /* 0x0000ec00ff197b82 */ /* 0x000e220000000000 */
[----:B------:R-:W-:Y:S01]  /*5530*/  ISETP.GE.AND P4, PT, R19, R22, PT ;  /* 0x000000161300720c */ /* 0x000fe20003f86270 */
[----:B------:R-:W-:Y:S01]  /*5540*/  BSSY.RECONVERGENT B8, `(.L_x_2832) ;  /* 0x00002ab000087945 */ /* 0x000fe20003800200 */
[----:B------:R-:W-:-:S03]  /*5550*/  PRMT R0, R16, 0x9910, RZ ;  /* 0x0000991010007816 */ /* 0x000fc600000000ff */
[----:B------:R-:W-:Y:S01]  /*5560*/  BSSY.RELIABLE B7, `(.L_x_2833) ;  /* 0x00001cc000077945 */ /* 0x000fe20003800100 */
[----:B------:R-:W-:Y:S02]  /*5570*/  PRMT R4, R18, 0x9910, RZ ;  /* 0x0000991012047816 */ /* 0x000fe400000000ff */
[----:B------:R-:W-:Y:S02]  /*5580*/  PRMT R5, R24, 0x9910, RZ ;  /* 0x0000991018057816 */ /* 0x000fe400000000ff */
[----:B------:R-:W-:Y:S02]  /*5590*/  PRMT R6, R26, 0x9910, RZ ;  /* 0x000099101a067816 */ /* 0x000fe400000000ff */
[----:B------:R-:W-:Y:S02]  /*55a0*/  ISETP.NE.AND P0, PT, R0, RZ, PT ;  /* 0x000000ff0000720c */ /* 0x000fe40003f05270 */
[----:B------:R-:W-:Y:S02]  /*55b0*/  ISETP.NE.AND P1, PT, R4, RZ, PT ;  /* 0x000000ff0400720c */ /* 0x000fe40003f25270 */
[----:B------:R-:W-:-:S02]  /*55c0*/  ISETP.NE.AND P2, PT, R5, RZ, PT ;  /* 0x000000ff0500720c */ /* 0x000fc40003f45270 */
[----:B------:R-:W-:Y:S02]  /*55d0*/  ISETP.NE.AND P3, PT, R6, RZ, PT ;  /* 0x000000ff0600720c */ /* 0x000fe40003f65270 */
[----:B------:R-:W-:Y:S02]  /*55e0*/  SEL R5, R17, R16, !P0 ;  /* 0x0000001011057207 */ /* 0x000fe40004000000 */
[----:B------:R-:W-:Y:S02]  /*55f0*/  SEL R23, R23, R18, !P1 ;  /* 0x0000001217177207 */ /* 0x000fe40004800000 */
[----:B------:R-:W-:Y:S02]  /*5600*/  SEL R27, R27, R24, !P2 ;  /* 0x000000181b1b7207 */ /* 0x000fe40005000000 */
[----:B------:R-:W-:Y:S01]  /*5610*/  SEL R26, R3, R26, !P3 ;  /* 0x0000001a031a7207 */ /* 0x000fe20005800000 */
[----:B------:R-:W-:Y:S06]  /*5620*/  @P4 BRA `(.L_x_2834) ;  /* 0x0000001800f04947 */ /* 0x000fec0003800000 */
[----:B------:R-:W1:Y:S01]  /*5630*/  LDCU UR4, c[0x0][0x3b4] ;  /* 0x00007680ff0477ac */ /* 0x000e620008000800 */
[----:B------:R-:W2:Y:S01]  /*5640*/  LDC.64 R8, c[0x0][0x388] ;  /* 0x0000e200ff087b82 */ /* 0x000ea20000000a00 */
[----:B------:R-:W-:Y:S01]  /*5650*/  IMAD R0, R2, 0x200, R19 ;  /* 0x0000020002007824 */ /* 0x000fe200078e0213 */
[----:B0-----:R-:W-:Y:S01]  /*5660*/  PRMT R4, R25, 0x9910, RZ ;  /* 0x0000991019047816 */ /* 0x001fe200000000ff */
[----:B------:R-:W-:Y:S01]  /*5670*/  BSSY.RECONVERGENT B6, `(.L_x_2835) ;  /* 0x00000d8000067945 */ /* 0x000fe20003800200 */
[----:B------:R-:W-:Y:S02]  /*5680*/  VIADD R19, R19, 0x80 ;  /* 0x0000008013137836 */ /* 0x000fe40000000000 */
[----:B-1----:R-:W-:Y:S02]  /*5690*/  IMAD R3, R0, UR4, RZ ;  /* 0x0000000400037c24 */ /* 0x002fe4000f8e02ff */
[----:B------:R-:W-:-:S05]  /*56a0*/  IMAD.MOV.U32 R0, RZ, RZ, R4 ;  /* 0x000000ffff007224 */ /* 0x000fca00078e0004 */
[----:B------:R-:W-:Y:S02]  /*56b0*/  ISETP.GT.AND P0, PT, R0, 0x9, PT ;  /* 0x000000090000780c */ /* 0x000fe40003f04270 */
[----:B--2---:R-:W-:-:S05]  /*56c0*/  IADD3 R8, P1, PT, R3, R8, RZ ;  /* 0x0000000803087210 */ /* 0x004fca0007f3e0ff */
        /* <DEDUP_REMOVED lines=10> */
[----:B------:R0:W-:Y:S01]  /*5770*/  STG.E.U8 desc[UR36][R8.64], R5 ;  /* 0x0000000508007986 */ /* 0x0001e2000c101124 */
[----:B------:R-:W-:Y:S05]  /*5780*/  BRA `(.L_x_2841) ;  /* 0x0000000c00187947 */ /* 0x000fea0003800000 */
.L_x_2839:
[----:B------:R0:W-:Y:S01]  /*5790*/  STG.E.U8 desc[UR36][R8.64], R5 ;  /* 0x0000000508007986 */ /* 0x0001e2000c101124 */
[----:B------:R-:W-:Y:S05]  /*57a0*/  BRA `(.L_x_2841) ;  /* 0x0000000c00107947 */ /* 0x000fea0003800000 */
.L_x_2838:
[----:B------:R-:W-:-:S13]  /*57b0*/  ISETP.NE.AND P0, PT, R0, 0x2, PT ;  /* 0x000000020000780c */ /* 0x000fda0003f05270 */
[----:B------:R-:W-:Y:S05]  /*57c0*/  @!P0 BRA `(.L_x_2842) ;  /* 0x00000000002c8947 */ /* 0x000fea0003800000 */
[----:B------:R-:W-:-:S13]  /*57d0*/  ISETP.NE.AND P0, PT, R0, 0x3, PT ;  /* 0x000000030000780c */ /* 0x000fda0003f05270 */
[----:B------:R-:W-:Y:S05]  /*57e0*/  @!P0 BRA `(.L_x_2843) ;  /* 0x0000000000188947 */ /* 0x000fea0003800000 */
[----:B------:R-:W-:-:S13]  /*57f0*/  ISETP.NE.AND P0, PT, R0, 0x4, PT ;  /* 0x000000040000780c */ /* 0x000fda0003f05270 */
[----:B------:R-:W-:Y:S05]  /*5800*/  @P0 BRA `(.L_x_2840) ;  /* 0x0000000800600947 */ /* 0x000fea0003800000 */
[----:B------:R-:W-:Y:S01]  /*5810*/  LOP3.LUT R4, R5, 0xffff, RZ, 0xc0, !PT ;  /* 0x0000ffff05047812 */ /* 0x000fe200078ec0ff */
[----:B------:R-:W-:-:S05]  /*5820*/  IMAD.MOV.U32 R5, RZ, RZ, RZ ;  /* 0x000000ffff057224 */ /* 0x000fca00078e00ff */
[----:B------:R0:W-:Y:S01]  /*5830*/  STG.E.64 desc[UR36][R8.64], R4 ;  /* 0x0000000408007986 */ /* 0x0001e2000c101b24 */
[----:B------:R-:W-:Y:S05]  /*5840*/  BRA `(.L_x_2841) ;  /* 0x0000000800e87947 */ /* 0x000fea0003800000 */
.L_x_2843:
[----:B------:R-:W-:-:S05]  /*5850*/  LOP3.LUT R5, R5, 0xffff, RZ, 0xc0, !PT ;  /* 0x0000ffff05057812 */ /* 0x000fca00078ec0ff */
[----:B------:R0:W-:Y:S01]  /*5860*/  STG.E desc[UR36][R8.64], R5 ;  /* 0x0000000508007986 */ /* 0x0001e2000c101924 */
[----:B------:R-:W-:Y:S05]  /*5870*/  BRA `(.L_x_2841) ;  /* 0x0000000800dc7947 */ /* 0x000fea0003800000 */
.L_x_2842:
[----:B------:R0:W-:Y:S01]  /*5880*/  STG.E.U16 desc[UR36][R8.64], R5 ;  /* 0x0000000508007986 */ /* 0x0001e2000c101524 */
[----:B------:R-:W-:Y:S05]  /*5890*/  BRA `(.L_x_2841) ;  /* 0x0000000800d47947 */ /* 0x000fea0003800000 */
.L_x_2837:
[----:B------:R-:W-:-:S13]  /*58a0*/  ISETP.GT.AND P0, PT, R0, 0x6, PT ;  /* 0x000000060000780c */ /* 0x000fda0003f04270 */
[----:B------:R-:W-:Y:S05]  /*58b0*/  @P0 BRA `(.L_x_2844) ;  /* 0x00000000002c0947 */ /* 0x000fea0003800000 */
[----:B------:R-:W-:-:S13]  /*58c0*/  ISETP.NE.AND P0, PT, R0, 0x5, PT ;  /* 0x000000050000780c */ /* 0x000fda0003f05270 */
[----:B------:R-:W-:Y:S05]  /*58d0*/  @!P0 BRA `(.L_x_2845) ;  /* 0x0000000000148947 */ /* 0x000fea0003800000 */
[----:B------:R-:W-:-:S13]  /*58e0*/  ISETP.NE.AND P0, PT, R0, 0x6, PT ;  /* 0x000000060000780c */ /* 0x000fda0003f05270 */
[----:B------:R-:W-:Y:S05]  /*58f0*/  @P0 BRA `(.L_x_2840) ;  /* 0x0000000800240947 */ /* 0x000fea0003800000 */
[----:B------:R-:W0:Y:S02]  /*5900*/  I2F.S16 R3, R5 ;  /* 0x0000000500037306 */ /* 0x000e240000101400 */
[----:B0-----:R0:W-:Y:S01]  /*5910*/  STG.E desc[UR36][R8.64], R3 ;  /* 0x0000000308007986 */ /* 0x0011e2000c101924 */
[----:B------:R-:W-:Y:S05]  /*5920*/  BRA `(.L_x_2841) ;  /* 0x0000000800b07947 */ /* 0x000fea0003800000 */
.L_x_2845:
[----:B------:R-:W0:Y:S02]  /*5930*/  I2F.S16 R0, R5 ;  /* 0x0000000500007306 */ /* 0x000e240000101400 */
[----:B0-----:R-:W-:-:S05]  /*5940*/  F2FP.F16.F32.PACK_AB R0, RZ, R0 ;  /* 0x00000000ff00723e */ /* 0x001fca00000000ff */
[----:B------:R0:W-:Y:S01]  /*5950*/  STG.E.U16 desc[UR36][R8.64], R0 ;  /* 0x0000000008007986 */ /* 0x0001e2000c101524 */
[----:B------:R-:W-:Y:S05]  /*5960*/  BRA `(.L_x_2841) ;  /* 0x0000000800a07947 */ /* 0x000fea0003800000 */
.L_x_2844:
[----:B------:R-:W-:-:S13]  /*5970*/  ISETP.NE.AND P0, PT, R0, 0x7, PT ;  /* 0x000000070000780c */ /* 0x000fda0003f05270 */
[----:B------:R-:W-:Y:S05]  /*5980*/  @!P0 BRA `(.L_x_2846) ;  /* 0x0000000000348947 */ /* 0x000fea0003800000 */
[----:B------:R-:W-:-:S13]  /*5990*/  ISETP.NE.AND P0, PT, R0, 0x8, PT ;  /* 0x000000080000780c */ /* 0x000fda0003f05270 */
[----:B------:R-:W-:Y:S05]  /*59a0*/  @!P0 BRA `(.L_x_2847) ;  /* 0x0000000000188947 */ /* 0x000fea0003800000 */
[----:B------:R-:W-:-:S13]  /*59b0*/  ISETP.NE.AND P0, PT, R0, 0x9, PT ;  /* 0x000000090000780c */ /* 0x000fda0003f05270 */
[----:B------:R-:W-:Y:S05]  /*59c0*/  @P0 BRA `(.L_x_2840) ;  /* 0x0000000400f00947 */ /* 0x000fea0003800000 */
[----:B------:R-:W0:Y:S01]  /*59d0*/  I2F.S16 R6, R5 ;  /* 0x0000000500067306 */ /* 0x000e220000101400 */
[----:B------:R-:W-:-:S05]  /*59e0*/  IMAD.MOV.U32 R7, RZ, RZ, RZ ;  /* 0x000000ffff077224 */ /* 0x000fca00078e00ff */
[----:B0-----:R0:W-:Y:S01]  /*59f0*/  STG.E.64 desc[UR36][R8.64], R6 ;  /* 0x0000000608007986 */ /* 0x0011e2000c101b24 */
[----:B------:R-:W-:Y:S05]  /*5a00*/  BRA `(.L_x_2841) ;  /* 0x0000000800787947 */ /* 0x000fea0003800000 */
.L_x_2847:
[----:B------:R-:W0:Y:S02]  /*5a10*/  I2F.S16 R5, R5 ;  /* 0x0000000500057306 */ /* 0x000e240000101400 */
[----:B0-----:R-:W-:-:S04]  /*5a20*/  F2FP.F16.F32.PACK_AB R3, RZ, R5 ;  /* 0x00000005ff03723e */ /* 0x001fc800000000ff */
[----:B------:R-:W-:-:S05]  /*5a30*/  PRMT R3, R3, 0x5410, RZ ;  /* 0x0000541003037816 */ /* 0x000fca00000000ff */
[----:B------:R0:W-:Y:S01]  /*5a40*/  STG.E desc[UR36][R8.64], R3 ;  /* 0x0000000308007986 */ /* 0x0001e2000c101924 */
[----:B------:R-:W-:Y:S05]  /*5a50*/  BRA `(.L_x_2841) ;  /* 0x0000000800647947 */ /* 0x000fea0003800000 */
.L_x_2846:
[----:B------:R-:W0:Y:S02]  /*5a60*/  I2F.F64.S16 R4, R5 ;  /* 0x0000000500047312 */ /* 0x000e240000101c00 */
[----:B0-----:R0:W-:Y:S01]  /*5a70*/  STG.E.64 desc[UR36][R8.64], R4 ;  /* 0x0000000408007986 */ /* 0x0011e2000c101b24 */
[----:B------:R-:W-:Y:S05]  /*5a80*/  BRA `(.L_x_2841) ;  /* 0x0000000800587947 */ /* 0x000fea0003800000 */
.L_x_2836:
        /* <DEDUP_REMOVED lines=8> */
[----:B------:R0:W-:Y:S01]  /*5b10*/  STG.E.U8 desc[UR36][R8.64], R5 ;  /* 0x0000000508007986 */ /* 0x0001e2000c101124 */
[----:B------:R-:W-:Y:S05]  /*5b20*/  BRA `(.L_x_2841) ;  /* 0x0000000800307947 */ /* 0x000fea0003800000 */
.L_x_2850:
[----:B------:R-:W0:Y:S01]  /*5b30*/  I2F.F64.S16 R4, R5 ;  /* 0x0000000500047312 */ /* 0x000e220000101c00 */
[----:B------:R-:W-:-:S05]  /*5b40*/  CS2R R6, SRZ ;  /* 0x0000000000067805 */ /* 0x000fca000001ff00 */
[----:B0-----:R0:W-:Y:S01]  /*5b50*/  STG.E.128 desc[UR36][R8.64], R4 ;  /* 0x0000000408007986 */ /* 0x0011e2000c101d24 */
[----:B------:R-:W-:Y:S05]  /*5b60*/  BRA `(.L_x_2841) ;  /* 0x0000000800207947 */ /* 0x000fea0003800000 */
.L_x_2849:
[----:B------:R-:W-:-:S13]  /*5b70*/  ISETP.NE.AND P0, PT, R0, 0xf, PT ;  /* 0x0000000f0000780c */ /* 0x000fda0003f05270 */
[----:B------:R-:W-:Y:S05]  /*5b80*/  @!P0 BRA `(.L_x_2851) ;  /* 0x0000000000888947 */ /* 0x000fea0003800000 */
[----:B------:R-:W-:-:S13]  /*5b90*/  ISETP.NE.AND P0, PT, R0, 0x17, PT ;  /* 0x000000170000780c */ /* 0x000fda0003f05270 */
[----:B------:R-:W-:Y:S05]  /*5ba0*/  @!P0 BRA `(.L_x_2852) ;  /* 0x0000000000408947 */ /* 0x000fea0003800000 */
[----:B------:R-:W-:-:S13]  /*5bb0*/  ISETP.NE.AND P0, PT, R0, 0x18, PT ;  /* 0x000000180000780c */ /* 0x000fda0003f05270 */
[----:B------:R-:W-:Y:S05]  /*5bc0*/  @P0 BRA `(.L_x_2840) ;  /* 0x0000000400700947 */ /* 0x000fea0003800000 */
[----:B------:R-:W0:Y:S01]  /*5bd0*/  I2F.S16 R5, R5 ;  /* 0x0000000500057306 */ /* 0x000e220000101400 */
[----:B------:R-:W-:Y:S01]  /*5be0*/  BSSY.RECONVERGENT B0, `(.L_x_2853) ;  /* 0x000000a000007945 */ /* 0x000fe20003800200 */
[----:B------:R-:W-:Y:S01]  /*5bf0*/  IMAD.MOV.U32 R3, RZ, RZ, 0x7f ;  /* 0x0000007fff037424 */ /* 0x000fe200078e00ff */
[----:B0-----:R-:W-:-:S13]  /*5c00*/  ISETP.GT.U32.AND P0, PT, R5, 0x43efffff, PT ;  /* 0x43efffff0500780c */ /* 0x001fda0003f04070 */
[----:B------:R-:W-:Y:S05]  /*5c10*/  @P0 BRA `(.L_x_2854) ;  /* 0x0000000000180947 */ /* 0x000fea0003800000 */
[----:B------:R-:W-:-:S13]  /*5c20*/  ISETP.GT.U32.AND P0, PT, R5, 0x3c7fffff, PT ;  /* 0x3c7fffff0500780c */ /* 0x000fda0003f04070 */
[----:B------:R-:W-:Y:S01]  /*5c30*/  @P0 SHF.R.U32.HI R0, RZ, 0x14, R5 ;  /* 0x00000014ff000819 */ /* 0x000fe20000011605 */
[----:B------:R-:W-:-:S03]  /*5c40*/  @!P0 FADD.FTZ R3, R5, 16384 ;  /* 0x4680000005038421 */ /* 0x000fc60000010000 */
[----:B------:R-:W-:-:S04]  /*5c50*/  @P0 LOP3.LUT R0, R0, 0x1, RZ, 0xc0, !PT ;  /* 0x0000000100000812 */ /* 0x000fc800078ec0ff */
[----:B------:R-:W-:-:S04]  /*5c60*/  @P0 IADD3 R0, PT, PT, R5, 0x407ffff, R0 ;  /* 0x0407ffff05000810 */ /* 0x000fc80007ffe000 */
[----:B------:R-:W-:-:S07]  /*5c70*/  @P0 SHF.R.U32.HI R3, RZ, 0x14, R0 ;  /* 0x00000014ff030819 */ /* 0x000fce0000011600 */
.L_x_2854:
[----:B------:R-:W-:Y:S05]  /*5c80*/  BSYNC.RECONVERGENT B0 ;  /* 0x0000000000007941 */ /* 0x000fea0003800200 */
.L_x_2853:
[----:B------:R0:W-:Y:S01]  /*5c90*/  STG.E.U8 desc[UR36][R8.64], R3 ;  /* 0x0000000308007986 */ /* 0x0001e2000c101124 */
[----:B------:R-:W-:Y:S05]  /*5ca0*/  BRA `(.L_x_2841) ;  /* 0x0000000400d07947 */ /* 0x000fea0003800000 */
.L_x_2852:
[----:B------:R-:W0:Y:S02]  /*5cb0*/  I2F.S16 R5, R5 ;  /* 0x0000000500057306 */ /* 0x000e240000101400 */
[----:B0-----:R-:W-:-:S13]  /*5cc0*/  ISETP.GE.U32.AND P1, PT, R5, 0x47800000, PT ;  /* 0x478000000500780c */ /* 0x001fda0003f26070 */
[----:B------:R-:W-:Y:S01]  /*5cd0*/  @P1 IMAD.MOV.U32 R3, RZ, RZ, 0x7f ;  /* 0x0000007fff031424 */ /* 0x000fe200078e00ff */
[----:B------:R-:W-:-:S04]  /*5ce0*/  @P1 ISETP.GT.U32.AND P0, PT, R5, 0x7f800000, PT ;  /* 0x7f8000000500180c */ /* 0x000fc80003f04070 */
        /* <DEDUP_REMOVED lines=12> */
.L_x_2851:
[----:B------:R-:W0:Y:S02]  /*5db0*/  I2F.S16 R0, R5 ;  /* 0x0000000500007306 */ /* 0x000e240000101400 */
[----:B0-----:R-:W-:-:S05]  /*5dc0*/  F2FP.BF16.F32.PACK_AB R0, RZ, R0 ;  /* 0x00000000ff00723e */ /* 0x001fca00000010ff */
[----:B------:R0:W-:Y:S01]  /*5dd0*/  STG.E.U16 desc[UR36][R8.64], R0 ;  /* 0x0000000008007986 */ /* 0x0001e2000c101524 */
[----:B------:R-:W-:Y:S05]  /*5de0*/  BRA `(.L_x_2841) ;  /* 0x0000000400807947 */ /* 0x000fea0003800000 */
.L_x_2848:
        /* <DEDUP_REMOVED lines=8> */
[----:B------:R4:W-:Y:S01]  /*5e70*/  STG.E.U16 desc[UR36][R8.64], R5 ;  /* 0x0000000508007986 */ /* 0x0009e2000c101524 */
[----:B------:R-:W-:Y:S05]  /*5e80*/  BRA `(.L_x_2841) ;  /* 0x0000000400587947 */ /* 0x000fea0003800000 */
.L_x_2857:
[----:B------:R-:W0:Y:S01]  /*5e90*/  I2F.S16 R5, R5 ;  /* 0x0000000500057306 */ /* 0x000e220000101400 */
[----:B------:R-:W-:Y:S01]  /*5ea0*/  BSSY.RECONVERGENT B0, `(.L_x_2858) ;  /* 0x0000011000007945 */ /* 0x000fe20003800200 */
[----:B------:R-:W-:Y:S01]  /*5eb0*/  IMAD.MOV.U32 R4, RZ, RZ, 0x80 ;  /* 0x00000080ff047424 */ /* 0x000fe200078e00ff */
[----:B0-----:R-:W-:-:S13]  /*5ec0*/  ISETP.GT.U32.AND P0, PT, R5, 0x437fffff, PT ;  /* 0x437fffff0500780c */ /* 0x001fda0003f04070 */
        /* <DEDUP_REMOVED lines=8> */
.L_x_2860:
[----:B------:R-:W-:-:S04]  /*5f50*/  SHF.R.U32.HI R0, RZ, 0x14, R5 ;  /* 0x00000014ff007819 */ /* 0x000fc80000011605 */
[----:B------:R-:W-:-:S04]  /*5f60*/  LOP3.LUT R0, R0, 0x1, RZ, 0xc0, !PT ;  /* 0x0000000100007812 */ /* 0x000fc800078ec0ff */
[----:B------:R-:W-:-:S04]  /*5f70*/  IADD3 R0, PT, PT, R5, 0x487ffff, R0 ;  /* 0x0487ffff05007810 */ /* 0x000fc80007ffe000 */
[----:B------:R-:W-:-:S04]  /*5f80*/  SHF.R.U32.HI R0, RZ, 0x14, R0 ;  /* 0x00000014ff007819 */ /* 0x000fc80000011600 */
[----:B------:R-:W-:-:S07]  /*5f90*/  LOP3.LUT R0, R0, 0xff, RZ, 0xc0, !PT ;  /* 0x000000ff00007812 */ /* 0x000fce00078ec0ff */
.L_x_2861:
[----:B------:R-:W-:-:S07]  /*5fa0*/  PRMT R4, R0, 0x7610, R4 ;  /* 0x0000761000047816 */ /* 0x000fce0000000004 */
.L_x_2859:
[----:B------:R-:W-:Y:S05]  /*5fb0*/  BSYNC.RECONVERGENT B0 ;  /* 0x0000000000007941 */ /* 0x000fea0003800200 */
.L_x_2858:
[----:B------:R3:W-:Y:S01]  /*5fc0*/  STG.E.U8 desc[UR36][R8.64], R4 ;  /* 0x0000000408007986 */ /* 0x0007e2000c101124 */
[----:B------:R-:W-:Y:S05]  /*5fd0*/  BRA `(.L_x_2841) ;  /* 0x0000000400047947 */ /* 0x000fea0003800000 */
.L_x_2856:
        /* <DEDUP_REMOVED lines=12> */
.L_x_2864:
[----:B------:R-:W-:-:S04]  /*60a0*/  SHF.R.U32.HI R0, RZ, 0x15, R5 ;  /* 0x00000015ff007819 */ /* 0x000fc80000011605 */
[----:B------:R-:W-:-:S04]  /*60b0*/  LOP3.LUT R0, R0, 0x1, RZ, 0xc0, !PT ;  /* 0x0000000100007812 */ /* 0x000fc800078ec0ff */
[----:B------:R-:W-:-:S04]  /*60c0*/  IADD3 R0, PT, PT, R5, 0x88fffff, R0 ;  /* 0x088fffff05007810 */ /* 0x000fc80007ffe000 */
[----:B------:R-:W-:-:S04]  /*60d0*/  SHF.R.U32.HI R0, RZ, 0x15, R0 ;  /* 0x00000015ff007819 */ /* 0x000fc80000011600 */
[----:B------:R-:W-:-:S07]  /*60e0*/  LOP3.LUT R0, R0, 0xff, RZ, 0xc0, !PT ;  /* 0x000000ff00007812 */ /* 0x000fce00078ec0ff */
.L_x_2865:
[----:B------:R-:W-:-:S07]  /*60f0*/  PRMT R4, R0, 0x7610, R4 ;  /* 0x0000761000047816 */ /* 0x000fce0000000004 */
.L_x_2863:
[----:B------:R-:W-:Y:S05]  /*6100*/  BSYNC.RECONVERGENT B0 ;  /* 0x0000000000007941 */ /* 0x000fea0003800200 */
.L_x_2862:
[----:B------:R0:W-:Y:S01]  /*6110*/  STG.E.U8 desc[UR36][R8.64], R4 ;  /* 0x0000000408007986 */ /* 0x0001e2000c101124 */
[----:B------:R-:W-:Y:S05]  /*6120*/  BRA `(.L_x_2841) ;  /* 0x0000000000b07947 */ /* 0x000fea0003800000 */
.L_x_2855:
[----:B------:R-:W-:-:S13]  /*6130*/  ISETP.NE.AND P0, PT, R0, 0x1c, PT ;  /* 0x0000001c0000780c */ /* 0x000fda0003f05270 */
[----:B------:R-:W-:Y:S05]  /*6140*/  @!P0 BRA `(.L_x_2866) ;  /* 0x0000000000a08947 */ /* 0x000fea0003800000 */
[----:B------:R-:W-:-:S13]  /*6150*/  ISETP.NE.AND P0, PT, R0, 0x1d, PT ;  /* 0x0000001d0000780c */ /* 0x000fda0003f05270 */
[----:B------:R-:W-:Y:S05]  /*6160*/  @!P0 BRA `(.L_x_2867) ;  /* 0x0000000000888947 */ /* 0x000fea0003800000 */
[----:B------:R-:W-:-:S13]  /*6170*/  ISETP.NE.AND P0, PT, R0, 0x2c, PT ;  /* 0x0000002c0000780c */ /* 0x000fda0003f05270 */
[----:B------:R-:W-:Y:S05]  /*6180*/  @!P0 BRA `(.L_x_2868) ;  /* 0x0000000000448947 */ /* 0x000fea0003800000 */
.L_x_2840:
        /* <DEDUP_REMOVED lines=16> */
.L_x_2869:
[----:B------:R-:W-:Y:S05]  /*6290*/  BRA `(.L_x_2841) ;  /* 0x0000000000547947 */ /* 0x000fea0003800000 */
.L_x_2868:
[----:B------:R-:W0:Y:S01]  /*62a0*/  I2F.S16 R5, R5 ;  /* 0x0000000500057306 */ /* 0x000e220000101400 */
[----:B------:R-:W-:Y:S01]  /*62b0*/  IMAD.MOV.U32 R3, RZ, RZ, 0xff ;  /* 0x000000ffff037424 */ /* 0x000fe200078e00ff */
[----:B0-----:R-:W-:-:S04]  /*62c0*/  SHF.R.U32.HI R4, RZ, 0x17, R5 ;  /* 0x00000017ff047819 */ /* 0x001fc80000011605 */
        /* <DEDUP_REMOVED lines=12> */
.L_x_2867:
[----:B------:R-:W-:Y:S01]  /*6390*/  LOP3.LUT R4, R5, 0xffff, RZ, 0xc0, !PT ;  /* 0x0000ffff05047812 */ /* 0x000fe200078ec0ff */
[----:B------:R-:W-:-:S05]  /*63a0*/  IMAD.MOV.U32 R5, RZ, RZ, RZ ;  /* 0x000000ffff057224 */ /* 0x000fca00078e00ff */
[----:B------:R1:W-:Y:S01]  /*63b0*/  STG.E.64 desc[UR36][R8.64], R4 ;  /* 0x0000000408007986 */ /* 0x0003e2000c101b24 */
[----:B------:R-:W-:Y:S05]  /*63c0*/  BRA `(.L_x_2841) ;  /* 0x0000000000087947 */ /* 0x000fea0003800000 */
.L_x_2866:
[----:B------:R-:W-:-:S05]  /*63d0*/  LOP3.LUT R5, R5, 0xffff, RZ, 0xc0, !PT ;  /* 0x0000ffff05057812 */ /* 0x000fca00078ec0ff */
[----:B------:R0:W-:Y:S02]  /*63e0*/  STG.E desc[UR36][R8.64], R5 ;  /* 0x0000000508007986 */ /* 0x0001e4000c101924 */
.L_x_2841:
[----:B------:R-:W-:Y:S05]  /*63f0*/  BSYNC.RECONVERGENT B6 ;  /* 0x0000000000067941 */ /* 0x000fea0003800200 */
.L_x_2835:
[----:B------:R-:W-:-:S13]  /*6400*/  ISETP.GE.AND P0, PT, R19, R22, PT ;  /* 0x000000161300720c */ /* 0x000fda0003f06270 */
[----:B------:R-:W-:Y:S05]  /*6410*/  @P0 BREAK.RELIABLE B7 ;  /* 0x0000000000070942 */ /* 0x000fea0003800100 */
[----:B------:R-:W-:Y:S05]  /*6420*/  @P0 BRA `(.L_x_2870) ;  /* 0x0000001800f00947 */ /* 0x000fea0003800000 */
[----:B------:R-:W5:Y:S01]  /*6430*/  LDCU UR4, c[0x0][0x3b4] ;  /* 0x00007680ff0477ac */ /* 0x000f620008000800 */
[----:B01234-:R-:W0:Y:S01]  /*6440*/  LDC.64 R8, c[0x0][0x388] ;  /* 0x0000e200ff087b82 */ /* 0x01fe220000000a00 */
[----:B------:R-:W-:Y:S01]  /*6450*/  IMAD R0, R2, 0x200, R19 ;  /* 0x0000020002007824 */ /* 0x000fe200078e0213 */
[----:B------:R-:W-:Y:S01]  /*6460*/  PRMT R4, R25, 0x9910, RZ ;  /* 0x0000991019047816 */ /* 0x000fe200000000ff */
[----:B------:R-:W-:Y:S02]  /*6470*/  BSSY.RECONVERGENT B6, `(.L_x_2871) ;  /* 0x00000d6000067945 */ /* 0x000fe40003800200 */
        /* <DEDUP_REMOVED lines=16> */
.L_x_2875:
[----:B------:R4:W-:Y:S01]  /*6580*/  STG.E.U8 desc[UR36][R8.64], R23 ;  /* 0x0000001708007986 */ /* 0x0009e2000c101124 */
[----:B------:R-:W-:Y:S05]  /*6590*/  BRA `(.L_x_2877) ;  /* 0x0000000c000c7947 */ /* 0x000fea0003800000 */
.L_x_2874:
        /* <DEDUP_REMOVED lines=10> */
.L_x_2879:
[----:B------:R-:W-:-:S05]  /*6640*/  LOP3.LUT R23, R23, 0xffff, RZ, 0xc0, !PT ;  /* 0x0000ffff17177812 */ /* 0x000fca00078ec0ff */
[----:B------:R2:W-:Y:S01]  /*6650*/  STG.E desc[UR36][R8.64], R23 ;  /* 0x0000001708007986 */ /* 0x0005e2000c101924 */
[----:B------:R-:W-:Y:S05]  /*6660*/  BRA `(.L_x_2877) ;  /* 0x0000000800d87947 */ /* 0x000fea0003800000 */
.L_x_2878:
[----:B------:R0:W-:Y:S01]  /*6670*/  STG.E.U16 desc[UR36][R8.64], R23 ;  /* 0x0000001708007986 */ /* 0x0001e2000c101524 */
[----:B------:R-:W-:Y:S05]  /*6680*/  BRA `(.L_x_2877) ;  /* 0x0000000800d07947 */ /* 0x000fea0003800000 */
.L_x_2873:
        /* <DEDUP_REMOVED lines=9> */
.L_x_2881:
[----:B------:R-:W0:Y:S02]  /*6720*/  I2F.S16 R0, R23 ;  /* 0x0000001700007306 */ /* 0x000e240000101400 */
[----:B0-----:R-:W-:-:S05]  /*6730*/  F2FP.F16.F32.PACK_AB R0, RZ, R0 ;  /* 0x00000000ff00723e */ /* 0x001fca00000000ff */
[----:B------:R0:W-:Y:S01]  /*6740*/  STG.E.U16 desc[UR36][R8.64], R0 ;  /* 0x0000000008007986 */ /* 0x0001e2000c101524 */
[----:B------:R-:W-:Y:S05]  /*6750*/  BRA `(.L_x_2877) ;  /* 0x00000008009c7947 */ /* 0x000fea0003800000 */
.L_x_2880:
        /* <DEDUP_REMOVED lines=10> */
.L_x_2883:
[----:B------:R-:W0:Y:S02]  /*6800*/  I2F.S16 R23, R23 ;  /* 0x0000001700177306 */ /* 0x000e240000101400 */
[----:B0-----:R-:W-:-:S04]  /*6810*/  F2FP.F16.F32.PACK_AB R3, RZ, R23 ;  /* 0x00000017ff03723e */ /* 0x001fc800000000ff */
[----:B------:R-:W-:-:S05]  /*6820*/  PRMT R3, R3, 0x5410, RZ ;  /* 0x0000541003037816 */ /* 0x000fca00000000ff */
[----:B------:R0:W-:Y:S01]  /*6830*/  STG.E desc[UR36][R8.64], R3 ;  /* 0x0000000308007986 */ /* 0x0001e2000c101924 */
[----:B------:R-:W-:Y:S05]  /*6840*/  BRA `(.L_x_2877) ;  /* 0x0000000800607947 */ /* 0x000fea0003800000 */
.L_x_2882:
[----:B------:R-:W0:Y:S02]  /*6850*/  I2F.F64.S16 R4, R23 ;  /* 0x0000001700047312 */ /* 0x000e240000101c00 */
[----:B0-----:R0:W-:Y:S01]  /*6860*/  STG.E.64 desc[UR36][R8.64], R4 ;  /* 0x0000000408007986 */ /* 0x0011e2000c101b24 */
[----:B------:R-:W-:Y:S05]  /*6870*/  BRA `(.L_x_2877) ;  /* 0x0000000800547947 */ /* 0x000fea0003800000 */
.L_x_2872:
        /* <DEDUP_REMOVED lines=12> */
.L_x_2887:
[----:B------:R-:W0:Y:S01]  /*6940*/  I2F.S16 R23, R23 ;  /* 0x0000001700177306 */ /* 0x000e220000101400 */
[----:B------:R-:W-:Y:S01]  /*6950*/  BSSY.RECONVERGENT B0, `(.L_x_2888) ;  /* 0x0000010000007945 */ /* 0x000fe20003800200 */
[----:B------:R-:W-:Y:S01]  /*6960*/  IMAD.MOV.U32 R4, RZ, RZ, 0x80 ;  /* 0x00000080ff047424 */ /* 0x000fe200078e00ff */
[----:B0-----:R-:W-:-:S13]  /*6970*/  ISETP.GT.U32.AND P0, PT, R23, 0x437fffff, PT ;  /* 0x437fffff1700780c */ /* 0x001fda0003f04070 */
        /* <DEDUP_REMOVED lines=12> */
.L_x_2890:
[----:B------:R-:W-:-:S07]  /*6a40*/  PRMT R4, R0, 0x7610, R4 ;  /* 0x0000761000047816 */ /* 0x000fce0000000004 */
.L_x_2889:
[----:B------:R-:W-:Y:S05]  /*6a50*/  BSYNC.RECONVERGENT B0 ;  /* 0x0000000000007941 */ /* 0x000fea0003800200 */
.L_x_2888:
[----:B------:R0:W-:Y:S01]  /*6a60*/  STG.E.U8 desc[UR36][R8.64], R4 ;  /* 0x0000000408007986 */ /* 0x0001e2000c101124 */
[----:B------:R-:W-:Y:S05]  /*6a70*/  BRA `(.L_x_2877) ;  /* 0x0000000400d47947 */ /* 0x000fea0003800000 */
.L_x_2886:
        /* <DEDUP_REMOVED lines=16> */
.L_x_2893:
[----:B------:R-:W-:-:S07]  /*6b80*/  PRMT R4, R0, 0x7610, R4 ;  /* 0x0000761000047816 */ /* 0x000fce0000000004 */
.L_x_2892:
[----:B------:R-:W-:Y:S05]  /*6b90*/  BSYNC.RECONVERGENT B0 ;  /* 0x0000000000007941 */ /* 0x000fea0003800200 */
.L_x_2891:
[----:B------:R0:W-:Y:S01]  /*6ba0*/  STG.E.U8 desc[UR36][R8.64], R4 ;  /* 0x0000000408007986 */ /* 0x0001e2000c101124 */
[----:B------:R-:W-:Y:S05]  /*6bb0*/  BRA `(.L_x_2877) ;  /* 0x0000000400847947 */ /* 0x000fea0003800000 */
.L_x_2885:
[----:B------:R-:W-:-:S13]  /*6bc0*/  ISETP.NE.AND P0, PT, R0, 0x1c, PT ;  /* 0x0000001c0000780c */ /* 0x000fda0003f05270 */
[----:B------:R-:W-:Y:S05]  /*6bd0*/  @!P0 BRA `(.L_x_2894) ;  /* 0x00000000005c8947 */ /* 0x000fea0003800000 */
[----:B------:R-:W-:-:S13]  /*6be0*/  ISETP.NE.AND P0, PT, R0, 0x1d, PT ;  /* 0x0000001d0000780c */ /* 0x000fda0003f05270 */
[----:B------:R-:W-:Y:S05]  /*6bf0*/  @!P0 BRA `(.L_x_2895) ;  /* 0x0000000000448947 */ /* 0x000fea0003800000 */
[----:B------:R-:W-:-:S13]  /*6c00*/  ISETP.NE.AND P0, PT, R0, 0x2c, PT ;  /* 0x0000002c0000780c */ /* 0x000fda0003f05270 */
[----:B------:R-:W-:Y:S05]  /*6c10*/  @P0 BRA `(.L_x_2876) ;  /* 0x0000000000a00947 */ /* 0x000fea0003800000 */
        /* <DEDUP_REMOVED lines=15> */
.L_x_2895:
[----:B------:R-:W-:Y:S01]  /*6d10*/  LOP3.LUT R4, R23, 0xffff, RZ, 0xc0, !PT ;  /* 0x0000ffff17047812 */ /* 0x000fe200078ec0ff */
[----:B------:R-:W-:-:S05]  /*6d20*/  IMAD.MOV.U32 R5, RZ, RZ, RZ ;  /* 0x000000ffff057224 */ /* 0x000fca00078e00ff */
[----:B------:R0:W-:Y:S01]  /*6d30*/  STG.E.64 desc[UR36][R8.64], R4 ;  /* 0x0000000408007986 */ /* 0x0001e2000c101b24 */
[----:B------:R-:W-:Y:S05]  /*6d40*/  BRA `(.L_x_2877) ;  /* 0x0000000400207947 */ /* 0x000fea0003800000 */
.L_x_2894:
[----:B------:R-:W-:-:S05]  /*6d50*/  LOP3.LUT R23, R23, 0xffff, RZ, 0xc0, !PT ;  /* 0x0000ffff17177812 */ /* 0x000fca00078ec0ff */
[----:B------:R0:W-:Y:S01]  /*6d60*/  STG.E desc[UR36][R8.64], R23 ;  /* 0x0000001708007986 */ /* 0x0001e2000c101924 */
[----:B------:R-:W-:Y:S05]  /*6d70*/  BRA `(.L_x_2877) ;  /* 0x0000000400147947 */ /* 0x000fea0003800000 */
.L_x_2884:
        /* <DEDUP_REMOVED lines=8> */
.L_x_2897:
[----:B------:R-:W0:Y:S01]  /*6e00*/  I2F.F64.S16 R4, R23 ;  /* 0x0000001700047312 */ /* 0x000e220000101c00 */
[----:B------:R-:W-:-:S05]  /*6e10*/  CS2R R6, SRZ ;  /* 0x0000000000067805 */ /* 0x000fca000001ff00 */
[----:B0-----:R0:W-:Y:S01]  /*6e20*/  STG.E.128 desc[UR36][R8.64], R4 ;  /* 0x0000000408007986 */ /* 0x0011e2000c101d24 */
[----:B------:R-:W-:Y:S05]  /*6e30*/  BRA `(.L_x_2877) ;  /* 0x0000000000e47947 */ /* 0x000fea0003800000 */
.L_x_2896:
[----:B------:R-:W-:-:S13]  /*6e40*/  ISETP.NE.AND P0, PT, R0, 0xf, PT ;  /* 0x0000000f0000780c */ /* 0x000fda0003f05270 */
[----:B------:R-:W-:Y:S05]  /*6e50*/  @!P0 BRA `(.L_x_2898) ;  /* 0x0000000000d08947 */ /* 0x000fea0003800000 */
[----:B------:R-:W-:-:S13]  /*6e60*/  ISETP.NE.AND P0, PT, R0, 0x17, PT ;  /* 0x000000170000780c */ /* 0x000fda0003f05270 */
[----:B------:R-:W-:Y:S05]  /*6e70*/  @!P0 BRA `(.L_x_2899) ;  /* 0x0000000000848947 */ /* 0x000fea0003800000 */
[----:B------:R-:W-:-:S13]  /*6e80*/  ISETP.NE.AND P0, PT, R0, 0x18, PT ;  /* 0x000000180000780c */ /* 0x000fda0003f05270 */
[----:B------:R-:W-:Y:S05]  /*6e90*/  @!P0 BRA `(.L_x_2900) ;  /* 0x0000000000448947 */ /* 0x000fea0003800000 */
.L_x_2876:
        /* <DEDUP_REMOVED lines=16> */
.L_x_2901:
[----:B------:R-:W-:Y:S05]  /*6fa0*/  BRA `(.L_x_2877) ;  /* 0x0000000000887947 */ /* 0x000fea0003800000 */
.L_x_2900:
        /* <DEDUP_REMOVED lines=9> */
[----:B------:R-:W-:Y:S01]  /*7040*/  @P0 SHF.R.U32.HI R3, RZ, 0x14, R0 ;  /* 0x00000014ff030819 */ /* 0x000fe20000011600 */
[----:B------:R-:W-:-:S07]  /*7050*/  @!P0 FADD.FTZ R3, R23, 16384 ;  /* 0x4680000017038421 */ /* 0x000fce0000010000 */
.L_x_2903:
[----:B------:R-:W-:Y:S05]  /*7060*/  BSYNC.RECONVERGENT B0 ;  /* 0x0000000000007941 */ /* 0x000fea0003800200 */
.L_x_2902:
[----:B------:R0:W-:Y:S01]  /*7070*/  STG.E.U8 desc[UR36][R8.64], R3 ;  /* 0x0000000308007986 */ /* 0x0001e2000c101124 */
[----:B------:R-:W-:Y:S05]  /*7080*/  BRA `(.L_x_2877) ;  /* 0x0000000000507947 */ /* 0x000fea0003800000 */
.L_x_2899:
[----:B------:R-:W0:Y:S02]  /*7090*/  I2F.S16 R5, R23 ;  /* 0x0000001700057306 */ /* 0x000e240000101400 */
[----:B0-----:R-:W-:-:S13]  /*70a0*/  ISETP.GT.U32.AND P0, PT, R5, 0x477fffff, PT ;  /* 0x477fffff0500780c */ /* 0x001fda0003f04070 */
        /* <DEDUP_REMOVED lines=10> */
.L_x_2904:
[----:B------:R-:W-:Y:S01]  /*7150*/  IMAD.MOV.U32 R3, RZ, RZ, 0x7f ;  /* 0x0000007fff037424 */ /* 0x000fe200078e00ff */
[----:B------:R-:W-:-:S04]  /*7160*/  ISETP.GT.U32.AND P0, PT, R5, 0x7f800000, PT ;  /* 0x7f8000000500780c */ /* 0x000fc80003f04070 */
[----:B------:R-:W-:-:S05]  /*7170*/  SEL R3, R3, 0x7c, P0 ;  /* 0x0000007c03037807 */ /* 0x000fca0000000000 */
[----:B------:R0:W-:Y:S01]  /*7180*/  STG.E.U8 desc[UR36][R8.64], R3 ;  /* 0x0000000308007986 */ /* 0x0001e2000c101124 */
[----:B------:R-:W-:Y:S05]  /*7190*/  BRA `(.L_x_2877) ;  /* 0x00000000000c7947 */ /* 0x000fea0003800000 */
.L_x_2898:
[----:B------:R-:W0:Y:S02]  /*71a0*/  I2F.S16 R0, R23 ;  /* 0x0000001700007306 */ /* 0x000e240000101400 */
[----:B0-----:R-:W-:-:S05]  /*71b0*/  F2FP.BF16.F32.PACK_AB R0, RZ, R0 ;  /* 0x00000000ff00723e */ /* 0x001fca00000010ff */
[----:B------:R0:W-:Y:S02]  /*71c0*/  STG.E.U16 desc[UR36][R8.64], R0 ;  /* 0x0000000008007986 */ /* 0x0001e4000c101524 */
.L_x_2877:
[----:B------:R-:W-:Y:S05]  /*71d0*/  BSYNC.RECONVERGENT B6 ;  /* 0x0000000000067941 */ /* 0x000fea0003800200 */
.L_x_2871:
[----:B------:R-:W-:-:S07]  /*71e0*/  VIADD R19, R19, 0x80 ;  /* 0x0000008013137836 */ /* 0x000fce0000000000 */
.L_x_2834:
[----:B------:R-:W-:-:S13]  /*71f0*/  ISETP.GE.AND P0, PT, R19, R22, PT ;  /* 0x000000161300720c */ /* 0x000fda0003f06270 */
[----:B------:R-:W-:Y:S05]  /*7200*/  @P0 BREAK.RELIABLE B7 ;  /* 0x0000000000070942 */ /* 0x000fea0003800100 */
[----:B------:R-:W-:Y:S05]  /*7210*/  @P0 BRA `(.L_x_2870) ;  /* 0x0000000c00740947 */ /* 0x000fea0003800000 */
[----:B------:R-:W-:Y:S05]  /*7220*/  BSYNC.RELIABLE B7 ;  /* 0x0000000000077941 */ /* 0x000fea0003800100 */
.L_x_2833:
        /* <DEDUP_REMOVED lines=21> */
.L_x_2909:
[----:B------:R4:W-:Y:S01]  /*7380*/  STG.E.U8 desc[UR36][R8.64], R27 ;  /* 0x0000001b08007986 */ /* 0x0009e2000c101124 */
[----:B------:R-:W-:Y:S05]  /*7390*/  BRA `(.L_x_2911) ;  /* 0x0000000c000c7947 */ /* 0x000fea0003800000 */
.L_x_2908:
        /* <DEDUP_REMOVED lines=10> */
.L_x_2913:
[----:B------:R-:W-:-:S05]  /*7440*/  LOP3.LUT R27, R27, 0xffff, RZ, 0xc0, !PT ;  /* 0x0000ffff1b1b7812 */ /* 0x000fca00078ec0ff */
[----:B------:R2:W-:Y:S01]  /*7450*/  STG.E desc[UR36][R8.64], R27 ;  /* 0x0000001b08007986 */ /* 0x0005e2000c101924 */
[----:B------:R-:W-:Y:S05]  /*7460*/  BRA `(.L_x_2911) ;  /* 0x0000000800d87947 */ /* 0x000fea0003800000 */
.L_x_2912:
[----:B------:R0:W-:Y:S01]  /*7470*/  STG.E.U16 desc[UR36][R8.64], R27 ;  /* 0x0000001b08007986 */ /* 0x0001e2000c101524 */
[----:B------:R-:W-:Y:S05]  /*7480*/  BRA `(.L_x_2911) ;  /* 0x0000000800d07947 */ /* 0x000fea0003800000 */
.L_x_2907:
        /* <DEDUP_REMOVED lines=9> */
.L_x_2915:
[----:B------:R-:W0:Y:S02]  /*7520*/  I2F.S16 R0, R27 ;  /* 0x0000001b00007306 */ /* 0x000e240000101400 */
[----:B0-----:R-:W-:-:S05]  /*7530*/  F2FP.F16.F32.PACK_AB R0, RZ, R0 ;  /* 0x00000000ff00723e */ /* 0x001fca00000000ff */
[----:B------:R0:W-:Y:S01]  /*7540*/  STG.E.U16 desc[UR36][R8.64], R0 ;  /* 0x0000000008007986 */ /* 0x0001e2000c101524 */
[----:B------:R-:W-:Y:S05]  /*7550*/  BRA `(.L_x_2911) ;  /* 0x00000008009c7947 */ /* 0x000fea0003800000 */
.L_x_2914:
        /* <DEDUP_REMOVED lines=10> */
.L_x_2917:
[----:B------:R-:W0:Y:S02]  /*7600*/  I2F.S16 R27, R27 ;  /* 0x0000001b001b7306 */ /* 0x000e240000101400 */
[----:B0-----:R-:W-:-:S04]  /*7610*/  F2FP.F16.F32.PACK_AB R3, RZ, R27 ;  /* 0x0000001bff03723e */ /* 0x001fc800000000ff */
[----:B------:R-:W-:-:S05]  /*7620*/  PRMT R3, R3, 0x5410, RZ ;  /* 0x0000541003037816 */ /* 0x000fca00000000ff */
[----:B------:R0:W-:Y:S01]  /*7630*/  STG.E desc[UR36][R8.64], R3 ;  /* 0x0000000308007986 */ /* 0x0001e2000c101924 */
[----:B------:R-:W-:Y:S05]  /*7640*/  BRA `(.L_x_2911) ;  /* 0x0000000800607947 */ /* 0x000fea0003800000 */
.L_x_2916:
[----:B------:R-:W0:Y:S02]  /*7650*/  I2F.F64.S16 R4, R27 ;  /* 0x0000001b00047312 */ /* 0x000e240000101c00 */
[----:B0-----:R0:W-:Y:S01]  /*7660*/  STG.E.64 desc[UR36][R8.64], R4 ;  /* 0x0000000408007986 */ /* 0x0011e2000c101b24 */
[----:B------:R-:W-:Y:S05]  /*7670*/  BRA `(.L_x_2911) ;  /* 0x0000000800547947 */ /* 0x000fea0003800000 */
.L_x_2906:
        /* <DEDUP_REMOVED lines=12> */
.L_x_2921:
        /* <DEDUP_REMOVED lines=16> */
.L_x_2924:
[----:B------:R-:W-:-:S07]  /*7840*/  PRMT R4, R0, 0x7610, R4 ;  /* 0x0000761000047816 */ /* 0x000fce0000000004 */
.L_x_2923:
[----:B------:R-:W-:Y:S05]  /*7850*/  BSYNC.RECONVERGENT B0 ;  /* 0x0000000000007941 */ /* 0x000fea0003800200 */
.L_x_2922:
[----:B------:R0:W-:Y:S01]  /*7860*/  STG.E.U8 desc[UR36][R8.64], R4 ;  /* 0x0000000408007986 */ /* 0x0001e2000c101124 */
[----:B------:R-:W-:Y:S05]  /*7870*/  BRA `(.L_x_2911) ;  /* 0x0000000400d47947 */ /* 0x000fea0003800000 */
.L_x_2920:
        /* <DEDUP_REMOVED lines=16> */
.L_x_2927:
[----:B------:R-:W-:-:S07]  /*7980*/  PRMT R4, R0, 0x7610, R4 ;  /* 0x0000761000047816 */ /* 0x000fce0000000004 */
.L_x_2926:
[----:B------:R-:W-:Y:S05]  /*7990*/  BSYNC.RECONVERGENT B0 ;  /* 0x0000000000007941 */ /* 0x000fea0003800200 */
.L_x_2925:
[----:B------:R0:W-:Y:S01]  /*79a0*/  STG.E.U8 desc[UR36][R8.64], R4 ;  /* 0x0000000408007986 */ /* 0x0001e2000c101124 */
[----:B------:R-:W-:Y:S05]  /*79b0*/  BRA `(.L_x_2911) ;  /* 0x0000000400847947 */ /* 0x000fea0003800000 */
.L_x_2919:
        /* <DEDUP_REMOVED lines=21> */
.L_x_2929:
[----:B------:R-:W-:Y:S01]  /*7b10*/  LOP3.LUT R4, R27, 0xffff, RZ, 0xc0, !PT ;  /* 0x0000ffff1b047812 */ /* 0x000fe200078ec0ff */
[----:B------:R-:W-:-:S05]  /*7b20*/  IMAD.MOV.U32 R5, RZ, RZ, RZ ;  /* 0x000000ffff057224 */ /* 0x000fca00078e00ff */
[----:B------:R0:W-:Y:S01]  /*7b30*/  STG.E.64 desc[UR36][R8.64], R4 ;  /* 0x0000000408007986 */ /* 0x0001e2000c101b24 */
[----:B------:R-:W-:Y:S05]  /*7b40*/  BRA `(.L_x_2911) ;  /* 0x0000000400207947 */ /* 0x000fea0003800000 */
.L_x_2928:
[----:B------:R-:W-:-:S05]  /*7b50*/  LOP3.LUT R27, R27, 0xffff, RZ, 0xc0, !PT ;  /* 0x0000ffff1b1b7812 */ /* 0x000fca00078ec0ff */
[----:B------:R0:W-:Y:S01]  /*7b60*/  STG.E desc[UR36][R8.64], R27 ;  /* 0x0000001b08007986 */ /* 0x0001e2000c101924 */
[----:B------:R-:W-:Y:S05]  /*7b70*/  BRA `(.L_x_2911) ;  /* 0x0000000400147947 */ /* 0x000fea0003800000 */
.L_x_2918:
        /* <DEDUP_REMOVED lines=8> */
.L_x_2931:
[----:B------:R-:W0:Y:S01]  /*7c00*/  I2F.F64.S16 R4, R27 ;  /* 0x0000001b00047312 */ /* 0x000e220000101c00 */
[----:B------:R-:W-:-:S05]  /*7c10*/  CS2R R6, SRZ ;  /* 0x0000000000067805 */ /* 0x000fca000001ff00 */
[----:B0-----:R0:W-:Y:S01]  /*7c20*/  STG.E.128 desc[UR36][R8.64], R4 ;  /* 0x0000000408007986 */ /* 0x0011e2000c101d24 */
[----:B------:R-:W-:Y:S05]  /*7c30*/  BRA `(.L_x_2911) ;  /* 0x0000000000e47947 */ /* 0x000fea0003800000 */
.L_x_2930:
[----:B------:R-:W-:-:S13]  /*7c40*/  ISETP.NE.AND P0, PT, R0, 0xf, PT ;  /* 0x0000000f0000780c */ /* 0x000fda0003f05270 */
[----:B------:R-:W-:Y:S05]  /*7c50*/  @!P0 BRA `(.L_x_2932) ;  /* 0x0000000000d08947 */ /* 0x000fea0003800000 */
[----:B------:R-:W-:-:S13]  /*7c60*/  ISETP.NE.AND P0, PT, R0, 0x17, PT ;  /* 0x000000170000780c */ /* 0x000fda0003f05270 */
[----:B------:R-:W-:Y:S05]  /*7c70*/  @!P0 BRA `(.L_x_2933) ;  /* 0x0000000000848947 */ /* 0x000fea0003800000 */
[----:B------:R-:W-:-:S13]  /*7c80*/  ISETP.NE.AND P0, PT, R0, 0x18, PT ;  /* 0x000000180000780c */ /* 0x000fda0003f05270 */
[----:B------:R-:W-:Y:S05]  /*7c90*/  @!P0 BRA `(.L_x_2934) ;  /* 0x0000000000448947 */ /* 0x000fea0003800000 */
.L_x_2910:
        /* <DEDUP_REMOVED lines=16> */
.L_x_2935:
[----:B------:R-:W-:Y:S05]  /*7da0*/  BRA `(.L_x_2911) ;  /* 0x0000000000887947 */ /* 0x000fea0003800000 */
.L_x_2934:
        /* <DEDUP_REMOVED lines=11> */
.L_x_2937:
[----:B------:R-:W-:Y:S05]  /*7e60*/  BSYNC.RECONVERGENT B0 ;  /* 0x0000000000007941 */ /* 0x000fea0003800200 */
.L_x_2936:
[----:B------:R0:W-:Y:S01]  /*7e70*/  STG.E.U8 desc[UR36][R8.64], R3 ;  /* 0x0000000308007986 */ /* 0x0001e2000c101124 */
[----:B------:R-:W-:Y:S05]  /*7e80*/  BRA `(.L_x_2911) ;  /* 0x0000000000507947 */ /* 0x000fea0003800000 */
.L_x_2933:
        /* <DEDUP_REMOVED lines=12> */
.L_x_2938:
[----:B------:R-:W-:Y:S01]  /*7f50*/  IMAD.MOV.U32 R3, RZ, RZ, 0x7f ;  /* 0x0000007fff037424 */ /* 0x000fe200078e00ff */
[----:B------:R-:W-:-:S04]  /*7f60*/  ISETP.GT.U32.AND P0, PT, R5, 0x7f800000, PT ;  /* 0x7f8000000500780c */ /* 0x000fc80003f04070 */
[----:B------:R-:W-:-:S05]  /*7f70*/  SEL R3, R3, 0x7c, P0 ;  /* 0x0000007c03037807 */ /* 0x000fca0000000000 */
[----:B------:R0:W-:Y:S01]  /*7f80*/  STG.E.U8 desc[UR36][R8.64], R3 ;  /* 0x0000000308007986 */ /* 0x0001e2000c101124 */
[----:B------:R-:W-:Y:S05]  /*7f90*/  BRA `(.L_x_2911) ;  /* 0x00000000000c7947 */ /* 0x000fea0003800000 */
.L_x_2932:
[----:B------:R-:W0:Y:S02]  /*7fa0*/  I2F.S16 R0, R27 ;  /* 0x0000001b00007306 */ /* 0x000e240000101400 */
[----:B0-----:R-:W-:-:S05]  /*7fb0*/  F2FP.BF16.F32.PACK_AB R0, RZ, R0 ;  /* 0x00000000ff00723e */ /* 0x001fca00000010ff */
[----:B------:R0:W-:Y:S02]  /*7fc0*/  STG.E.U16 desc[UR36][R8.64], R0 ;  /* 0x0000000008007986 */ /* 0x0001e4000c101524 */
.L_x_2911:
[----:B------:R-:W-:Y:S05]  /*7fd0*/  BSYNC.RECONVERGENT B6 ;  /* 0x0000000000067941 */ /* 0x000fea0003800200 */
.L_x_2905:
[----:B------:R-:W-:-:S07]  /*7fe0*/  VIADD R19, R19, 0x80 ;  /* 0x0000008013137836 */ /* 0x000fce0000000000 */
.L_x_2870:
[----:B------:R-:W-:Y:S05]  /*7ff0*/  BSYNC.RECONVERGENT B8 ;  /* 0x0000000000087941 */ /* 0x000fea0003800200 */
.L_x_2832:
[----:B------:R-:W-:-:S13]  /*8000*/  ISETP.GE.AND P0, PT, R19, R22, PT ;  /* 0x000000161300720c */ /* 0x000fda0003f06270 */
[----:B------:R-:W-:Y:S05]  /*8010*/  @P0 EXIT ;  /* 0x000000000000094d */ /* 0x000fea0003800000 */
[----:B01-34-:R-:W0:Y:S01]  /*8020*/  LDC.64 R4, c[0x0][0x388] ;  /* 0x0000e200ff047b82 */ /* 0x01be220000000a00 */
[----:B------:R-:W2:Y:S01]  /*8030*/  LDCU UR4, c[0x0][0x3b4] ;  /* 0x00007680ff0477ac */ /* 0x000ea20008000800 */
[----:B------:R-:W-:Y:S01]  /*8040*/  PRMT R0, R25, 0x9910, RZ ;  /* 0x0000991019007816 */ /* 0x000fe200000000ff */
[----:B------:R-:W-:-:S03]  /*8050*/  IMAD R2, R2, 0x200, R19 ;  /* 0x0000020002027824 */ /* 0x000fc600078e0213 */
[----:B------:R-:W-:Y:S01]  /*8060*/  ISETP.GT.AND P1, PT, R0, 0x9, PT ;  /* 0x000000090000780c */ /* 0x000fe20003f24270 */
[----:B--2---:R-:W-:-:S05]  /*8070*/  IMAD R3, R2, UR4, RZ ;  /* 0x0000000402037c24 */ /* 0x004fca000f8e02ff */
        /* <DEDUP_REMOVED lines=11> */
[----:B------:R-:W-:Y:S01]  /*8130*/  STG.E.U8 desc[UR36][R2.64], R26 ;  /* 0x0000001a02007986 */ /* 0x000fe2000c101124 */
[----:B------:R-:W-:Y:S05]  /*8140*/  EXIT ;  /* 0x000000000000794d */ /* 0x000fea0003800000 */
.L_x_2942:
[----:B------:R-:W-:Y:S01]  /*8150*/  STG.E.U8 desc[UR36][R2.64], R26 ;  /* 0x0000001a02007986 */ /* 0x000fe2000c101124 */
[----:B------:R-:W-:Y:S05]  /*8160*/  EXIT ;  /* 0x000000000000794d */ /* 0x000fea0003800000 */
.L_x_2941:
        /* <DEDUP_REMOVED lines=8> */
[----:B------:R-:W-:Y:S01]  /*81f0*/  STG.E.64 desc[UR36][R2.64], R26 ;  /* 0x0000001a02007986 */ /* 0x000fe2000c101b24 */
[----:B------:R-:W-:Y:S05]  /*8200*/  EXIT ;  /* 0x000000000000794d */ /* 0x000fea0003800000 */
.L_x_2945:
[----:B------:R-:W-:-:S05]  /*8210*/  LOP3.LUT R5, R26, 0xffff, RZ, 0xc0, !PT ;  /* 0x0000ffff1a057812 */ /* 0x000fca00078ec0ff */
[----:B------:R-:W-:Y:S01]  /*8220*/  STG.E desc[UR36][R2.64], R5 ;  /* 0x0000000502007986 */ /* 0x000fe2000c101924 */
[----:B------:R-:W-:Y:S05]  /*8230*/  EXIT ;  /* 0x000000000000794d */ /* 0x000fea0003800000 */
.L_x_2944:
[----:B------:R-:W-:Y:S01]  /*8240*/  STG.E.U16 desc[UR36][R2.64], R26 ;  /* 0x0000001a02007986 */ /* 0x000fe2000c101524 */
[----:B------:R-:W-:Y:S05]  /*8250*/  EXIT ;  /* 0x000000000000794d */ /* 0x000fea0003800000 */
.L_x_2940:
[----:B------:R-:W-:-:S13]  /*8260*/  ISETP.GT.AND P0, PT, R0, 0x6, PT ;  /* 0x000000060000780c */ /* 0x000fda0003f04270 */
[----:B------:R-:W-:Y:S05]  /*8270*/  @P0 BRA `(.L_x_2946) ;  /* 0x00000000002c0947 */ /* 0x000fea0003800000 */
[----:B------:R-:W-:-:S13]  /*8280*/  ISETP.NE.AND P0, PT, R0, 0x5, PT ;  /* 0x000000050000780c */ /* 0x000fda0003f05270 */
[----:B------:R-:W-:Y:S05]  /*8290*/  @!P0 BRA `(.L_x_2947) ;  /* 0x0000000000148947 */ /* 0x000fea0003800000 */
[----:B------:R-:W-:-:S13]  /*82a0*/  ISETP.NE.AND P0, PT, R0, 0x6, PT ;  /* 0x000000060000780c */ /* 0x000fda0003f05270 */
[----:B------:R-:W-:Y:S05]  /*82b0*/  @P0 BRA `(.L_x_2943) ;  /* 0x0000000400ec0947 */ /* 0x000fea0003800000 */
[----:B------:R-:W0:Y:S02]  /*82c0*/  I2F.S16 R5, R26 ;  /* 0x0000001a00057306 */ /* 0x000e240000101400 */
[----:B0-----:R-:W-:Y:S01]  /*82d0*/  STG.E desc[UR36][R2.64], R5 ;  /* 0x0000000502007986 */ /* 0x001fe2000c101924 */
[----:B------:R-:W-:Y:S05]  /*82e0*/  EXIT ;  /* 0x000000000000794d */ /* 0x000fea0003800000 */
.L_x_2947:
[----:B------:R-:W0:Y:S02]  /*82f0*/  I2F.S16 R0, R26 ;  /* 0x0000001a00007306 */ /* 0x000e240000101400 */
[----:B0-----:R-:W-:-:S05]  /*8300*/  F2FP.F16.F32.PACK_AB R0, RZ, R0 ;  /* 0x00000000ff00723e */ /* 0x001fca00000000ff */
[----:B------:R-:W-:Y:S01]  /*8310*/  STG.E.U16 desc[UR36][R2.64], R0 ;  /* 0x0000000002007986 */ /* 0x000fe2000c101524 */
[----:B------:R-:W-:Y:S05]  /*8320*/  EXIT ;  /* 0x000000000000794d */ /* 0x000fea0003800000 */
.L_x_2946:
        /* <DEDUP_REMOVED lines=8> */
[----:B0-----:R-:W-:Y:S01]  /*83b0*/  STG.E.64 desc[UR36][R2.64], R26 ;  /* 0x0000001a02007986 */ /* 0x001fe2000c101b24 */
[----:B------:R-:W-:Y:S05]  /*83c0*/  EXIT ;  /* 0x000000000000794d */ /* 0x000fea0003800000 */
.L_x_2949:
[----:B------:R-:W0:Y:S02]  /*83d0*/  I2F.S16 R26, R26 ;  /* 0x0000001a001a7306 */ /* 0x000e240000101400 */
[----:B0-----:R-:W-:-:S04]  /*83e0*/  F2FP.F16.F32.PACK_AB R5, RZ, R26 ;  /* 0x0000001aff05723e */ /* 0x001fc800000000ff */
[----:B------:R-:W-:-:S05]  /*83f0*/  PRMT R5, R5, 0x5410, RZ ;  /* 0x0000541005057816 */ /* 0x000fca00000000ff */
[----:B------:R-:W-:Y:S01]  /*8400*/  STG.E desc[UR36][R2.64], R5 ;  /* 0x0000000502007986 */ /* 0x000fe2000c101924 */
[----:B------:R-:W-:Y:S05]  /*8410*/  EXIT ;  /* 0x000000000000794d */ /* 0x000fea0003800000 */
.L_x_2948:
[----:B------:R-:W0:Y:S02]  /*8420*/  I2F.F64.S16 R26, R26 ;  /* 0x0000001a001a7312 */ /* 0x000e240000101c00 */
[----:B0-----:R-:W-:Y:S01]  /*8430*/  STG.E.64 desc[UR36][R2.64], R26 ;  /* 0x0000001a02007986 */ /* 0x001fe2000c101b24 */
[----:B------:R-:W-:Y:S05]  /*8440*/  EXIT ;  /* 0x000000000000794d */ /* 0x000fea0003800000 */
.L_x_2939:
        /* <DEDUP_REMOVED lines=10> */
[----:B------:R-:W-:Y:S01]  /*84f0*/  STG.E.U16 desc[UR36][R2.64], R26 ;  /* 0x0000001a02007986 */ /* 0x000fe2000c101524 */
[----:B------:R-:W-:Y:S05]  /*8500*/  EXIT ;  /* 0x000000000000794d */ /* 0x000fea0003800000 */
.L_x_2953:
        /* <DEDUP_REMOVED lines=17> */
.L_x_2955:
[----:B------:R-:W-:Y:S05]  /*8620*/  BSYNC.RECONVERGENT B0 ;  /* 0x0000000000007941 */ /* 0x000fea0003800200 */
.L_x_2954:
[----:B------:R-:W-:Y:S01]  /*8630*/  STG.E.U8 desc[UR36][R2.64], R0 ;  /* 0x0000000002007986 */ /* 0x000fe2000c101124 */
[----:B------:R-:W-:Y:S05]  /*8640*/  EXIT ;  /* 0x000000000000794d */ /* 0x000fea0003800000 */
.L_x_2952:
        /* <DEDUP_REMOVED lines=17> */
.L_x_2957:
[----:B------:R-:W-:Y:S05]  /*8760*/  BSYNC.RECONVERGENT B0 ;  /* 0x0000000000007941 */ /* 0x000fea0003800200 */
.L_x_2956:
[----:B------:R-:W-:Y:S01]  /*8770*/  STG.E.U8 desc[UR36][R2.64], R0 ;  /* 0x0000000002007986 */ /* 0x000fe2000c101124 */
[----:B------:R-:W-:Y:S05]  /*8780*/  EXIT ;  /* 0x000000000000794d */ /* 0x000fea0003800000 */
.L_x_2951:
[----:B------:R-:W-:-:S13]  /*8790*/  ISETP.NE.AND P0, PT, R0, 0x1c, PT ;  /* 0x0000001c0000780c */ /* 0x000fda0003f05270 */
[----:B------:R-:W-:Y:S05]  /*87a0*/  @!P0 BRA `(.L_x_2958) ;  /* 0x00000000005c8947 */ /* 0x000fea0003800000 */
[----:B------:R-:W-:-:S13]  /*87b0*/  ISETP.NE.AND P0, PT, R0, 0x1d, PT ;  /* 0x0000001d0000780c */ /* 0x000fda0003f05270 */
[----:B------:R-:W-:Y:S05]  /*87c0*/  @!P0 BRA `(.L_x_2959) ;  /* 0x0000000000448947 */ /* 0x000fea0003800000 */
[----:B------:R-:W-:-:S13]  /*87d0*/  ISETP.NE.AND P0, PT, R0, 0x2c, PT ;  /* 0x0000002c0000780c */ /* 0x000fda0003f05270 */
[----:B------:R-:W-:Y:S05]  /*87e0*/  @P0 BRA `(.L_x_2943) ;  /* 0x0000000000a00947 */ /* 0x000fea0003800000 */
[----:B------:R-:W0:Y:S02]  /*87f0*/  I2F.S16 R5, R26 ;  /* 0x0000001a00057306 */ /* 0x000e240000101400 */
[----:B0-----:R-:W-:-:S04]  /*8800*/  SHF.R.U32.HI R4, RZ, 0x17, R5 ;  /* 0x00000017ff047819 */ /* 0x001fc80000011605 */
        /* <DEDUP_REMOVED lines=13> */
.L_x_2959:
[----:B------:R-:W-:Y:S01]  /*88e0*/  LOP3.LUT R26, R26, 0xffff, RZ, 0xc0, !PT ;  /* 0x0000ffff1a1a7812 */ /* 0x000fe200078ec0ff */
[----:B------:R-:W-:-:S05]  /*88f0*/  IMAD.MOV.U32 R27, RZ, RZ, RZ ;  /* 0x000000ffff1b7224 */ /* 0x000fca00078e00ff */
[----:B------:R-:W-:Y:S01]  /*8900*/  STG.E.64 desc[UR36][R2.64], R26 ;  /* 0x0000001a02007986 */ /* 0x000fe2000c101b24 */
[----:B------:R-:W-:Y:S05]  /*8910*/  EXIT ;  /* 0x000000000000794d */ /* 0x000fea0003800000 */
.L_x_2958:
[----:B------:R-:W-:-:S05]  /*8920*/  LOP3.LUT R5, R26, 0xffff, RZ, 0xc0, !PT ;  /* 0x0000ffff1a057812 */ /* 0x000fca00078ec0ff */
[----:B------:R-:W-:Y:S01]  /*8930*/  STG.E desc[UR36][R2.64], R5 ;  /* 0x0000000502007986 */ /* 0x000fe2000c101924 */
[----:B------:R-:W-:Y:S05]  /*8940*/  EXIT ;  /* 0x000000000000794d */ /* 0x000fea0003800000 */
.L_x_2950:
[----:B------:R-:W-:-:S13]  /*8950*/  ISETP.GT.AND P0, PT, R0, 0xe, PT ;  /* 0x0000000e0000780c */ /* 0x000fda0003f04270 */
[----:B------:R-:W-:Y:S05]  /*8960*/  @P0 BRA `(.L_x_2960) ;  /* 0x0000000000280947 */ /* 0x000fea0003800000 */
[----:B------:R-:W-:-:S13]  /*8970*/  ISETP.NE.AND P0, PT, R0, 0xa, PT ;  /* 0x0000000a0000780c */ /* 0x000fda0003f05270 */
[----:B------:R-:W-:Y:S05]  /*8980*/  @!P0 BRA `(.L_x_2961) ;  /* 0x0000000000108947 */ /* 0x000fea0003800000 */
[----:B------:R-:W-:-:S13]  /*8990*/  ISETP.NE.AND P0, PT, R0, 0xb, PT ;  /* 0x0000000b0000780c */ /* 0x000fda0003f05270 */
[----:B------:R-:W-:Y:S05]  /*89a0*/  @P0 BRA `(.L_x_2943) ;  /* 0x0000000000300947 */ /* 0x000fea0003800000 */
[----:B------:R-:W-:Y:S01]  /*89b0*/  STG.E.U8 desc[UR36][R2.64], R26 ;  /* 0x0000001a02007986 */ /* 0x000fe2000c101124 */
[----:B------:R-:W-:Y:S05]  /*89c0*/  EXIT ;  /* 0x000000000000794d */ /* 0x000fea0003800000 */
.L_x_2961:
[----:B------:R-:W0:Y:S01]  /*89d0*/  I2F.F64.S16 R4, R26 ;  /* 0x0000001a00047312 */ /* 0x000e220000101c00 */
[----:B------:R-:W-:-:S05]  /*89e0*/  CS2R R6, SRZ ;  /* 0x0000000000067805 */ /* 0x000fca000001ff00 */
[----:B0-----:R-:W-:Y:S01]  /*89f0*/  STG.E.128 desc[UR36][R2.64], R4 ;  /* 0x0000000402007986 */ /* 0x001fe2000c101d24 */
[----:B------:R-:W-:Y:S05]  /*8a00*/  EXIT ;  /* 0x000000000000794d */ /* 0x000fea0003800000 */
.L_x_2960:
[----:B------:R-:W-:-:S13]  /*8a10*/  ISETP.NE.AND P0, PT, R0, 0xf, PT ;  /* 0x0000000f0000780c */ /* 0x000fda0003f05270 */
[----:B------:R-:W-:Y:S05]  /*8a20*/  @!P0 BRA `(.L_x_2962) ;  /* 0x0000000000d48947 */ /* 0x000fea0003800000 */
[----:B------:R-:W-:-:S13]  /*8a30*/  ISETP.NE.AND P0, PT, R0, 0x17, PT ;  /* 0x000000170000780c */ /* 0x000fda0003f05270 */
[----:B------:R-:W-:Y:S05]  /*8a40*/  @!P0 BRA `(.L_x_2963) ;  /* 0x0000000000848947 */ /* 0x000fea0003800000 */
[----:B------:R-:W-:-:S13]  /*8a50*/  ISETP.NE.AND P0, PT, R0, 0x18, PT ;  /* 0x000000180000780c */ /* 0x000fda0003f05270 */
[----:B------:R-:W-:Y:S05]  /*8a60*/  @!P0 BRA `(.L_x_2964) ;  /* 0x0000000000448947 */ /* 0x000fea0003800000 */
.L_x_2943:
        /* <DEDUP_REMOVED lines=16> */
.L_x_2965:
[----:B------:R-:W-:Y:S05]  /*8b70*/  EXIT ;  /* 0x000000000000794d */ /* 0x000fea0003800000 */
.L_x_2964:
        /* <DEDUP_REMOVED lines=11> */
.L_x_2967:
[----:B------:R-:W-:Y:S05]  /*8c30*/  BSYNC.RECONVERGENT B0 ;  /* 0x0000000000007941 */ /* 0x000fea0003800200 */
.L_x_2966:
[----:B------:R-:W-:Y:S01]  /*8c40*/  STG.E.U8 desc[UR36][R2.64], R5 ;  /* 0x0000000502007986 */ /* 0x000fe2000c101124 */
[----:B------:R-:W-:Y:S05]  /*8c50*/  EXIT ;  /* 0x000000000000794d */ /* 0x000fea0003800000 */
.L_x_2963:
[----:B------:R-:W0:Y:S02]  /*8c60*/  I2F.S16 R7, R26 ;  /* 0x0000001a00077306 */ /* 0x000e240000101400 */
[----:B0-----:R-:W-:-:S13]  /*8c70*/  ISETP.GT.U32.AND P0, PT, R7, 0x477fffff, PT ;  /* 0x477fffff0700780c */ /* 0x001fda0003f04070 */
        /* <DEDUP_REMOVED lines=11> */
.L_x_2968:
[----:B------:R-:W-:Y:S01]  /*8d30*/  IMAD.MOV.U32 R5, RZ, RZ, 0x7f ;  /* 0x0000007fff057424 */ /* 0x000fe200078e00ff */
[----:B------:R-:W-:-:S04]  /*8d40*/  ISETP.GT.U32.AND P0, PT, R7, 0x7f800000, PT ;  /* 0x7f8000000700780c */ /* 0x000fc80003f04070 */
[----:B------:R-:W-:-:S05]  /*8d50*/  SEL R5, R5, 0x7c, P0 ;  /* 0x0000007c05057807 */ /* 0x000fca0000000000 */
[----:B------:R-:W-:Y:S01]  /*8d60*/  STG.E.U8 desc[UR36][R2.64], R5 ;  /* 0x0000000502007986 */ /* 0x000fe2000c101124 */
[----:B------:R-:W-:Y:S05]  /*8d70*/  EXIT ;  /* 0x000000000000794d */ /* 0x000fea0003800000 */
.L_x_2962:
[----:B------:R-:W0:Y:S02]  /*8d80*/  I2F.S16 R0, R26 ;  /* 0x0000001a00007306 */ /* 0x000e240000101400 */
[----:B0-----:R-:W-:-:S05]  /*8d90*/  F2FP.BF16.F32.PACK_AB R0, RZ, R0 ;  /* 0x00000000ff00723e */ /* 0x001fca00000010ff */
[----:B------:R-:W-:Y:S01]  /*8da0*/  STG.E.U16 desc[UR36][R2.64], R0 ;  /* 0x0000000002007986 */ /* 0x000fe2000c101524 */
[----:B------:R-:W-:Y:S05]  /*8db0*/  EXIT ;  /* 0x000000000000794d */ /* 0x000fea0003800000 */
.L_x_2969:
        /* <DEDUP_REMOVED lines=12> */
.L_x_32331:


//--------------------- .text._ZN2at6native18elementwise_kernelILi128ELi4EZNS0_22gpu_kernel_impl_nocastINS0_13BinaryFunctorIbbbZZZNS0_21heaviside_kernel_cudaERNS_18TensorIteratorBaseEENKUlvE_clEvENKUlvE7_clEvEUlbbE_EEEEvS5_RKT_EUliE_EEviT1_ --------------------------
	.section	.text._ZN2at6native18elementwise_kernelILi128ELi4EZNS0_22gpu_kernel_impl_nocastINS0_13BinaryFunctorIbbbZZZNS0_21heaviside_kernel_cudaERNS_18TensorIteratorBaseEENKUlvE_clEvENKUlvE7_clEvEUlbbE_EEEEvS5_RKT_EUliE_EEviT1_,"ax",@progbits
	.align	128
        .global         _ZN2at6native18elementwise_kernelILi128ELi4EZNS0_22gpu_kernel_impl_nocastINS0_13BinaryFunctorIbbbZZZNS0_21heaviside_kernel_cudaERNS_18TensorIteratorBaseEENKUlvE_clEvENKUlvE7_clEvEUlbbE_EEEEvS5_RKT_EUliE_EEviT1_
        .type           _ZN2at6native18elementwise_kernelILi128ELi4EZNS0_22gpu_kernel_impl_nocastINS0_13BinaryFunctorIbbbZZZNS0_21heaviside_kernel_cudaERNS_18TensorIteratorBaseEENKUlvE_clEvENKUlvE7_clEvEUlbbE_EEEEvS5_RKT_EUliE_EEviT1_,@function
        .size           _ZN2at6native18elementwise_kernelILi128ELi4EZNS0_22gpu_kernel_impl_nocastINS0_13BinaryFunctorIbbbZZZNS0_21heaviside_kernel_cudaERNS_18TensorIteratorBaseEENKUlvE_clEvENKUlvE7_clEvEUlbbE_EEEEvS5_RKT_EUliE_EEviT1_,(.L_x_32332 - _ZN2at6native18elementwise_kernelILi128ELi4EZNS0_22gpu_kernel_impl_nocastINS0_13BinaryFunctorIbbbZZZNS0_21heaviside_kernel_cudaERNS_18TensorIteratorBaseEENKUlvE_clEvENKUlvE7_clEvEUlbbE_EEEEvS5_RKT_EUliE_EEviT1_)
        .other          _ZN2at6native18elementwise_kernelILi128ELi4EZNS0_22gpu_kernel_impl_nocastINS0_13BinaryFunctorIbbbZZZNS0_21heaviside_kernel_cudaERNS_18TensorIteratorBaseEENKUlvE_clEvENKUlvE7_clEvEUlbbE_EEEEvS5_RKT_EUliE_EEviT1_,@"STO_CUDA_ENTRY STV_DEFAULT"
_ZN2at6native18elementwise_kernelILi128ELi4EZNS0_22gpu_kernel_impl_nocastINS0_13BinaryFunctorIbbbZZZNS0_21heaviside_kernel_cudaERNS_18TensorIteratorBaseEENKUlvE_clEvENKUlvE7_clEvEUlbbE_EEEEvS5_RKT_EUliE_EEviT1_:
.text._ZN2at6native18elementwise_kernelILi128ELi4EZNS0_22gpu_kernel_impl_nocastINS0_13BinaryFunctorIbbbZZZNS0_21heaviside_kernel_cudaERNS_18TensorIteratorBaseEENKUlvE_clEvENKUlvE7_clEvEUlbbE_EEEEvS5_RKT_EUliE_EEviT1_:
        /* <DEDUP_REMOVED lines=16> */
[----:B0-----:R-:W2:Y:S04]  /*0100*/  LDG.E.U8 R4, desc[UR6][R4.64] ;  /* 0x0000000604047981 */ /* 0x001ea8000c1e1100 */
[----:B-1----:R-:W2:Y:S03]  /*0110*/  LDG.E.U8 R7, desc[UR6][R6.64] ;  /* 0x0000000606077981 */ /* 0x002ea6000c1e1100 */
[----:B------:R-:W0:Y:S01]  /*0120*/  LDC.64 R8, c[0x0][0x5e8] ;  /* 0x00017a00ff087b82 */ /* 0x000e220000000a00 */
[----:B------:R-:W-:-:S02]  /*0130*/  IADD3 R3, PT, PT, R3, 0x80, RZ ;  /* 0x0000008003037810 */ /* 0x000fc40007ffe0ff */
[----:B--2---:R-:W-:-:S04]  /*0140*/  LOP3.LUT P0, RZ, R4, 0xff, R7, 0xc8, !PT ;  /* 0x000000ff04ff7812 */ /* 0x004fc8000780c807 */
[----:B------:R-:W-:Y:S02]  /*0150*/  SEL R11, RZ, 0x1, !P0 ;  /* 0x00000001ff0b7807 */ /* 0x000fe40004000000 */
[----:B------:R-:W-:-:S03]  /*0160*/  ISETP.GE.AND P0, PT, R3, UR4, PT ;  /* 0x0000000403007c0c */ /* 0x000fc6000bf06270 */
[----:B0-----:R0:W-:Y:S10]  /*0170*/  STG.E.U8 desc[UR6][R8.64], R11 ;  /* 0x0000000b08007986 */ /* 0x0011f4000c101106 */
[----:B------:R-:W-:Y:S05]  /*0180*/  @P0 BREAK.RELIABLE B1 ;  /* 0x0000000000010942 */ /* 0x000fea0003800100 */
[----:B------:R-:W-:Y:S05]  /*0190*/  @P0 BRA `(.L_x_2974) ;  /* 0x0000000000580947 */ /* 0x000fea0003800000 */
[----:B------:R-:W1:Y:S08]  /*01a0*/  LDC.64 R4, c[0x0][0x5f0] ;  /* 0x00017c00ff047b82 */ /* 0x000e700000000a00 */
[----:B------:R-:W2:Y:S01]  /*01b0*/  LDC.64 R6, c[0x0][0x5f8] ;  /* 0x00017e00ff067b82 */ /* 0x000ea20000000a00 */
[----:B-1----:R-:W3:Y:S04]  /*01c0*/  LDG.E.U8 R4, desc[UR6][R4.64] ;  /* 0x0000000604047981 */ /* 0x002ee8000c1e1100 */
[----:B--2---:R-:W3:Y:S03]  /*01d0*/  LDG.E.U8 R7, desc[UR6][R6.64] ;  /* 0x0000000606077981 */ /* 0x004ee6000c1e1100 */
[----:B0-----:R-:W0:Y:S01]  /*01e0*/  LDC.64 R8, c[0x0][0x5e8] ;  /* 0x00017a00ff087b82 */ /* 0x001e220000000a00 */
[----:B------:R-:W-:-:S02]  /*01f0*/  IADD3 R3, PT, PT, R3, 0x80, RZ ;  /* 0x0000008003037810 */ /* 0x000fc40007ffe0ff */
[----:B---3--:R-:W-:-:S04]  /*0200*/  LOP3.LUT P0, RZ, R4, 0xff, R7, 0xc8, !PT ;  /* 0x000000ff04ff7812 */ /* 0x008fc8000780c807 */
[----:B------:R-:W-:-:S05]  /*0210*/  SEL R11, RZ, 0x1, !P0 ;  /* 0x00000001ff0b7807 */ /* 0x000fca0004000000 */
[----:B0-----:R0:W-:Y:S04]  /*0220*/  STG.E.U8 desc[UR6][R8.64], R11 ;  /* 0x0000000b08007986 */ /* 0x0011e8000c101106 */
.L_x_2973:
[----:B------:R-:W-:-:S13]  /*0230*/  ISETP.GE.AND P0, PT, R3, UR4, PT ;  /* 0x0000000403007c0c */ /* 0x000fda000bf06270 */
[----:B------:R-:W-:Y:S05]  /*0240*/  @P0 BREAK.RELIABLE B1 ;  /* 0x0000000000010942 */ /* 0x000fea0003800100 */
[----:B------:R-:W-:Y:S05]  /*0250*/  @P0 BRA `(.L_x_2974) ;  /* 0x0000000000280947 */ /* 0x000fea0003800000 */
[----:B------:R-:W-:Y:S05]  /*0260*/  BSYNC.RELIABLE B1 ;  /* 0x0000000000017941 */ /* 0x000fea0003800100 */
.L_x_2972:
        /* <DEDUP_REMOVED lines=9> */
.L_x_2974:
[----:B------:R-:W-:Y:S05]  /*0300*/  BSYNC.RECONVERGENT B0 ;  /* 0x0000000000007941 */ /* 0x000fea0003800200 */
.L_x_2971:
[----:B------:R-:W-:Y:S05]  /*0310*/  WARPSYNC.ALL ;  /* 0x0000000000007948 */ /* 0x000fea0003800000 */
[----:B------:R-:W-:-:S13]  /*0320*/  ISETP.GE.AND P0, PT, R3, UR4, PT ;  /* 0x0000000403007c0c */ /* 0x000fda000bf06270 */
[----:B------:R-:W-:Y:S05]  /*0330*/  @P0 EXIT ;  /* 0x000000000000094d */ /* 0x000fea0003800000 */
[----:B------:R-:W2:Y:S08]  /*0340*/  LDC.64 R2, c[0x0][0x5f0] ;  /* 0x00017c00ff027b82 */ /* 0x000eb00000000a00 */
[----:B------:R-:W3:Y:S01]  /*0350*/  LDC.64 R4, c[0x0][0x5f8] ;  /* 0x00017e00ff047b82 */ /* 0x000ee20000000a00 */
[----:B--2---:R-:W2:Y:S04]  /*0360*/  LDG.E.U8 R2, desc[UR6][R2.64] ;  /* 0x0000000602027981 */ /* 0x004ea8000c1e1100 */
[----:B---3--:R-:W2:Y:S03]  /*0370*/  LDG.E.U8 R5, desc[UR6][R4.64] ;  /* 0x0000000604057981 */ /* 0x008ea6000c1e1100 */
[----:B------:R-:W3:Y:S01]  /*0380*/  LDC.64 R6, c[0x0][0x5e8] ;  /* 0x00017a00ff067b82 */ /* 0x000ee20000000a00 */
[----:B--2---:R-:W-:-:S04]  /*0390*/  LOP3.LUT P0, RZ, R2, 0xff, R5, 0xc8, !PT ;  /* 0x000000ff02ff7812 */ /* 0x004fc8000780c805 */
[----:B01----:R-:W-:-:S05]  /*03a0*/  SEL R9, RZ, 0x1, !P0 ;  /* 0x00000001ff097807 */ /* 0x003fca0004000000 */
[----:B---3--:R-:W-:Y:S01]  /*03b0*/  STG.E.U8 desc[UR6][R6.64], R9 ;  /* 0x0000000906007986 */ /* 0x008fe2000c101106 */
[----:B------:R-:W-:Y:S05]  /*03c0*/  EXIT ;  /* 0x000000000000794d */ /* 0x000fea0003800000 */
.L_x_2970:
        /* <DEDUP_REMOVED lines=356> */
.L_x_2978:
[----:B------:R-:W0:Y:S02]  /*1a10*/  LDCU.128 UR8, c[0x0][0x5f0] ;  /* 0x0000be00ff0877ac */ /* 0x000e240008000c00 */
[----:B0-----:R-:W-:Y:S02]  /*1a20*/  IADD3 R8, P1, PT, R4, UR10, RZ ;  /* 0x0000000a04087c10 */ /* 0x001fe4000ff3e0ff */
[----:B------:R-:W-:Y:S02]  /*1a30*/  IADD3 R6, P0, PT, R6, UR8, RZ ;  /* 0x0000000806067c10 */ /* 0x000fe4000ff1e0ff */
[----:B------:R-:W-:Y:S02]  /*1a40*/  IADD3.X R9, PT, PT, RZ, UR11, RZ, P1, !PT ;  /* 0x0000000bff097c10 */ /* 0x000fe40008ffe4ff */
[----:B------:R-:W-:Y:S01]  /*1a50*/  IADD3.X R7, PT, PT, RZ, UR9, RZ, P0, !PT ;  /* 0x00000009ff077c10 */ /* 0x000fe200087fe4ff */
[----:B------:R-:W0:Y:S03]  /*1a60*/  LDCU.64 UR8, c[0x0][0x5e8] ;  /* 0x0000bd00ff0877ac */ /* 0x000e260008000a00 */
[----:B------:R-:W2:Y:S04]  /*1a70*/  LDG.E.U8 R9, desc[UR6][R8.64] ;  /* 0x0000000608097981 */ /* 0x000ea8000c1e1100 */
[----:B------:R-:W2:Y:S01]  /*1a80*/  LDG.E.U8 R6, desc[UR6][R6.64] ;  /* 0x0000000606067981 */ /* 0x000ea2000c1e1100 */
[----:B------:R-:W-:-:S02]  /*1a90*/  IADD3 R3, PT, PT, R3, 0x80, RZ ;  /* 0x0000008003037810 */ /* 0x000fc40007ffe0ff */
[----:B0-----:R-:W-:-:S04]  /*1aa0*/  IADD3 R4, P1, PT, R5, UR8, RZ ;  /* 0x0000000805047c10 */ /* 0x001fc8000ff3e0ff */
[----:B------:R-:W-:Y:S02]  /*1ab0*/  IADD3.X R5, PT, PT, RZ, UR9, RZ, P1, !PT ;  /* 0x00000009ff057c10 */ /* 0x000fe40008ffe4ff */
[----:B--2---:R-:W-:-:S04]  /*1ac0*/  LOP3.LUT P0, RZ, R6, 0xff, R9, 0xc8, !PT ;  /* 0x000000ff06ff7812 */ /* 0x004fc8000780c809 */
[----:B------:R-:W-:-:S05]  /*1ad0*/  SEL R11, RZ, 0x1, !P0 ;  /* 0x00000001ff0b7807 */ /* 0x000fca0004000000 */
[----:B------:R0:W-:Y:S01]  /*1ae0*/  STG.E.U8 desc[UR6][R4.64], R11 ;  /* 0x0000000b04007986 */ /* 0x0001e2000c101106 */
[----:B------:R-:W-:-:S13]  /*1af0*/  ISETP.GE.AND P0, PT, R3, UR4, PT ;  /* 0x0000000403007c0c */ /* 0x000fda000bf06270 */
[----:B------:R-:W-:Y:S05]  /*1b00*/  @P0 BREAK.RELIABLE B1 ;  /* 0x0000000000010942 */ /* 0x000fea0003800100 */
[----:B0-----:R-:W-:Y:S05]  /*1b10*/  @P0 BRA `(.L_x_2979) ;  /* 0x0000002c00600947 */ /* 0x001fea0003800000 */
        /* <DEDUP_REMOVED lines=348> */
.L_x_2980:
        /* <DEDUP_REMOVED lines=8> */
[----:B0-----:R-:W-:-:S04]  /*3160*/  IADD3 R4, P1, PT, R5, UR8, RZ ;  /* 0x0000000805047c10 */ /* 0x001fc8000ff3e0ff */
[----:B------:R-:W-:Y:S02]  /*3170*/  IADD3.X R5, PT, PT, RZ, UR9, RZ, P1, !PT ;  /* 0x00000009ff057c10 */ /* 0x000fe40008ffe4ff */
[----:B------:R-:W-:Y:S02]  /*3180*/  IADD3 R3, PT, PT, R3, 0x80, RZ ;  /* 0x0000008003037810 */ /* 0x000fe40007ffe0ff */
[----:B--2---:R-:W-:-:S04]  /*3190*/  LOP3.LUT P0, RZ, R6, 0xff, R9, 0xc8, !PT ;  /* 0x000000ff06ff7812 */ /* 0x004fc8000780c809 */
[----:B------:R-:W-:-:S05]  /*31a0*/  SEL R11, RZ, 0x1, !P0 ;  /* 0x00000001ff0b7807 */ /* 0x000fca0004000000 */
[----:B------:R0:W-:Y:S04]  /*31b0*/  STG.E.U8 desc[UR6][R4.64], R11 ;  /* 0x0000000b04007986 */ /* 0x0001e8000c101106 */
.L_x_2977:
[----:B------:R-:W-:-:S13]  /*31c0*/  ISETP.GE.AND P0, PT, R3, UR4, PT ;  /* 0x0000000403007c0c */ /* 0x000fda000bf06270 */
[----:B------:R-:W-:Y:S05]  /*31d0*/  @P0 BREAK.RELIABLE B1 ;  /* 0x0000000000010942 */ /* 0x000fea0003800100 */
[----:B------:R-:W-:Y:S05]  /*31e0*/  @P0 BRA `(.L_x_2979) ;  /* 0x0000001400ac0947 */ /* 0x000fea0003800000 */
[----:B------:R-:W-:Y:S05]  /*31f0*/  BSYNC.RELIABLE B1 ;  /* 0x0000000000017941 */ /* 0x000fea0003800100 */
.L_x_2976:
        /* <DEDUP_REMOVED lines=348> */
.L_x_2981:
        /* <DEDUP_REMOVED lines=14> */
.L_x_2979:
[----:B------:R-:W-:Y:S05]  /*48a0*/  BSYNC.RECONVERGENT B0 ;  /* 0x0000000000007941 */ /* 0x000fea0003800200 */
.L_x_2975:
        /* <DEDUP_REMOVED lines=351> */
.L_x_2982:
[----:B------:R-:W0:Y:S01]  /*5ea0*/  LDCU.128 UR8, c[0x0][0x5f0] ;  /* 0x0000be00ff0877ac */ /* 0x000e220008000c00 */
[----:B------:R-:W1:Y:S01]  /*5eb0*/  LDCU.64 UR4, c[0x0][0x5e8] ;  /* 0x0000bd00ff0477ac */ /* 0x000e620008000a00 */
[----:B0-----:R-:W-:Y:S02]  /*5ec0*/  IADD3 R6, P1, PT, R2, UR10, RZ ;  /* 0x0000000a02067c10 */ /* 0x001fe4000ff3e0ff */
[----:B------:R-:W-:Y:S02]  /*5ed0*/  IADD3 R4, P0, PT, R4, UR8, RZ ;  /* 0x0000000804047c10 */ /* 0x000fe4000ff1e0ff */
[----:B------:R-:W-:Y:S02]  /*5ee0*/  IADD3.X R7, PT, PT, RZ, UR11, RZ, P1, !PT ;  /* 0x0000000bff077c10 */ /* 0x000fe40008ffe4ff */
[----:B------:R-:W-:-:S04]  /*5ef0*/  IADD3.X R5, PT, PT, RZ, UR9, RZ, P0, !PT ;  /* 0x00000009ff057c10 */ /* 0x000fc800087fe4ff */
[----:B------:R-:W2:Y:S04]  /*5f00*/  LDG.E.U8 R7, desc[UR6][R6.64] ;  /* 0x0000000606077981 */ /* 0x000ea8000c1e1100 */
[----:B------:R-:W2:Y:S01]  /*5f10*/  LDG.E.U8 R4, desc[UR6][R4.64] ;  /* 0x0000000604047981 */ /* 0x000ea2000c1e1100 */
[----:B-1----:R-:W-:-:S04]  /*5f20*/  IADD3 R2, P1, PT, R3, UR4, RZ ;  /* 0x0000000403027c10 */ /* 0x002fc8000ff3e0ff */
[----:B------:R-:W-:Y:S02]  /*5f30*/  IADD3.X R3, PT, PT, RZ, UR5, RZ, P1, !PT ;  /* 0x00000005ff037c10 */ /* 0x000fe40008ffe4ff */
[----:B--2---:R-:W-:-:S04]  /*5f40*/  LOP3.LUT P0, RZ, R4, 0xff, R7, 0xc8, !PT ;  /* 0x000000ff04ff7812 */ /* 0x004fc8000780c807 */
[----:B------:R-:W-:-:S05]  /*5f50*/  SEL R9, RZ, 0x1, !P0 ;  /* 0x00000001ff097807 */ /* 0x000fca0004000000 */
[----:B------:R-:W-:Y:S01]  /*5f60*/  STG.E.U8 desc[UR6][R2.64], R9 ;  /* 0x0000000902007986 */ /* 0x000fe2000c101106 */
[----:B------:R-:W-:Y:S05]  /*5f70*/  EXIT ;  /* 0x000000000000794d */ /* 0x000fea0003800000 */
.L_x_2983:
        /* <DEDUP_REMOVED lines=16> */
.L_x_32332:


//--------------------- .text._ZN2at6native27unrolled_elementwise_kernelINS0_13BinaryFunctorIbbbZZZNS0_21heaviside_kernel_cudaERNS_18TensorIteratorBaseEENKUlvE_clEvENKUlvE7_clEvEUlbbE_EESt5arrayIPcLm3EELi4E23TrivialOffsetCalculatorILi2EjESC_ILi1EjENS0_6memory15LoadWithoutCastENSF_16StoreWithoutCastEEEviT_T0_T2_T3_T4_T5_ --------------------------
	.section	.text._ZN2at6native27unrolled_elementwise_kernelINS0_13BinaryFunctorIbbbZZZNS0_21heaviside_kernel_cudaERNS_18TensorIteratorBaseEENKUlvE_clEvENKUlvE7_clEvEUlbbE_EESt5arrayIPcLm3EELi4E23TrivialOffsetCalculatorILi2EjESC_ILi1EjENS0_6memory15LoadWithoutCastENSF_16StoreWithoutCastEEEviT_T0_T2_T3_T4_T5_,"ax",@progbits
	.align	128
        .global         _ZN2at6native27unrolled_elementwise_kernelINS0_13BinaryFunctorIbbbZZZNS0_21heaviside_kernel_cudaERNS_18TensorIteratorBaseEENKUlvE_clEvENKUlvE7_clEvEUlbbE_EESt5arrayIPcLm3EELi4E23TrivialOffsetCalculatorILi2EjESC_ILi1EjENS0_6memory15LoadWithoutCastENSF_16StoreWithoutCastEEEviT_T0_T2_T3_T4_T5_
        .type           _ZN2at6native27unrolled_elementwise_kernelINS0_13BinaryFunctorIbbbZZZNS0_21heaviside_kernel_cudaERNS_18TensorIteratorBaseEENKUlvE_clEvENKUlvE7_clEvEUlbbE_EESt5arrayIPcLm3EELi4E23TrivialOffsetCalculatorILi2EjESC_ILi1EjENS0_6memory15LoadWithoutCastENSF_16StoreWithoutCastEEEviT_T0_T2_T3_T4_T5_,@function
        .size           _ZN2at6native27unrolled_elementwise_kernelINS0_13BinaryFunctorIbbbZZZNS0_21heaviside_kernel_cudaERNS_18TensorIteratorBaseEENKUlvE_clEvENKUlvE7_clEvEUlbbE_EESt5arrayIPcLm3EELi4E23TrivialOffsetCalculatorILi2EjESC_ILi1EjENS0_6memory15LoadWithoutCastENSF_16StoreWithoutCastEEEviT_T0_T2_T3_T4_T5_,(.L_x_32333 - _ZN2at6native27unrolled_elementwise_kernelINS0_13BinaryFunctorIbbbZZZNS0_21heaviside_kernel_cudaERNS_18TensorIteratorBaseEENKUlvE_clEvENKUlvE7_clEvEUlbbE_EESt5arrayIPcLm3EELi4E23TrivialOffsetCalculatorILi2EjESC_ILi1EjENS0_6memory15LoadWithoutCastENSF_16StoreWithoutCastEEEviT_T0_T2_T3_T4_T5_)
        .other          _ZN2at6native27unrolled_elementwise_kernelINS0_13BinaryFunctorIbbbZZZNS0_21heaviside_kernel_cudaERNS_18TensorIteratorBaseEENKUlvE_clEvENKUlvE7_clEvEUlbbE_EESt5arrayIPcLm3EELi4E23TrivialOffsetCalculatorILi2EjESC_ILi1EjENS0_6memory15LoadWithoutCastENSF_16StoreWithoutCastEEEviT_T0_T2_T3_T4_T5_,@"STO_CUDA_ENTRY STV_DEFAULT"
_ZN2at6native27unrolled_elementwise_kernelINS0_13BinaryFunctorIbbbZZZNS0_21heaviside_kernel_cudaERNS_18TensorIteratorBaseEENKUlvE_clEvENKUlvE7_clEvEUlbbE_EESt5arrayIPcLm3EELi4E23TrivialOffsetCalculatorILi2EjESC_ILi1EjENS0_6memory15LoadWithoutCastENSF_16StoreWithoutCastEEEviT_T0_T2_T3_T4_T5_:
.text._ZN2at6native27unrolled_elementwise_kernelINS0_13BinaryFunctorIbbbZZZNS0_21heaviside_kernel_cudaERNS_18TensorIteratorBaseEENKUlvE_clEvENKUlvE7_clEvEUlbbE_EESt5arrayIPcLm3EELi4E23TrivialOffsetCalculatorILi2EjESC_ILi1EjENS0_6memory15LoadWithoutCastENSF_16StoreWithoutCastEEEviT_T0_T2_T3_T4_T5_:
[----:B------:R-:W-:Y:S01]  /*0000*/  LDC R1, c[0x0][0x37c] ;  /* 0x0000df00ff017b82 */ /* 0x000fe20000000800 */
[----:B------:R-:W0:Y:S07]  /*0010*/  S2R R0, SR_CTAID.X ;  /* 0x0000000000007919 */ /* 0x000e2e0000002500 */
[----:B------:R-:W0:Y:S01]  /*0020*/  LDC R3, c[0x0][0x380] ;  /* 0x0000e000ff037b82 */ /* 0x000e220000000800 */
[----:B------:R-:W1:Y:S01]  /*0030*/  LDCU.64 UR4, c[0x0][0x358] ;  /* 0x00006b00ff0477ac */ /* 0x000e620008000a00 */
[----:B------:R-:W2:Y:S06]  /*0040*/  S2R R19, SR_TID.X ;  /* 0x0000000000137919 */ /* 0x000eac0000002100 */
[----:B------:R-:W3:Y:S08]  /*0050*/  LDC.64 R26, c[0x0][0x390] ;  /* 0x0000e400ff1a7b82 */ /* 0x000ef00000000a00 */
[----:B------:R-:W4:Y:S08]  /*0060*/  LDC.64 R12, c[0x0][0x390] ;  /* 0x0000e400ff0c7b82 */ /* 0x000f300000000a00 */
[----:B------:R-:W5:Y:S01]  /*0070*/  LDC.64 R8, c[0x0][0x390] ;  /* 0x0000e400ff087b82 */ /* 0x000f620000000a00 */
[----:B0-----:R-:W-:-:S07]  /*0080*/  IMAD R16, R0, -0x200, R3 ;  /* 0xfffffe0000107824 */ /* 0x001fce00078e0203 */
[----:B------:R-:W0:Y:S01]  /*0090*/  LDC.64 R14, c[0x0][0x390] ;  /* 0x0000e400ff0e7b82 */ /* 0x000e220000000a00 */
[----:B--2---:R-:W-:Y:S01]  /*00a0*/  IMAD.MOV.U32 R17, RZ, RZ, R19 ;  /* 0x000000ffff117224 */ /* 0x004fe200078e0013 */
[----:B------:R-:W-:-:S06]  /*00b0*/  ISETP.GE.AND P3, PT, R19, R16, PT ;  /* 0x000000101300720c */ /* 0x000fcc0003f66270 */
[----:B------:R-:W2:Y:S08]  /*00c0*/  LDC.64 R10, c[0x0][0x398] ;  /* 0x0000e600ff0a7b82 */ /* 0x000eb00000000a00 */
[----:B------:R-:W2:Y:S01]  /*00d0*/  LDC.64 R2, c[0x0][0x398] ;  /* 0x0000e600ff027b82 */ /* 0x000ea20000000a00 */
[----:B------:R-:W-:Y:S02]  /*00e0*/  @!P3 VIADD R19, R17, 0x80 ;  /* 0x000000801113b836 */ /* 0x000fe40000000000 */
[----:B------:R-:W-:-:S03]  /*00f0*/  @!P3 IMAD R25, R0, 0x200, R17 ;  /* 0x000002000019b824 */ /* 0x000fc600078e0211 */
[----:B------:R-:W-:Y:S02]  /*0100*/  ISETP.GE.AND P2, PT, R19, R16, PT ;  /* 0x000000101300720c */ /* 0x000fe40003f46270 */
[----:B---3--:R-:W-:Y:S01]  /*0110*/  @!P3 IADD3 R26, P4, PT, R25, R26, RZ ;  /* 0x0000001a191ab210 */ /* 0x008fe20007f9e0ff */
[----:B------:R-:W3:Y:S04]  /*0120*/  LDC.64 R4, c[0x0][0x398] ;  /* 0x0000e600ff047b82 */ /* 0x000ee80000000a00 */
[----:B------:R-:W-:-:S04]  /*0130*/  @!P3 IMAD.X R27, RZ, RZ, R27, P4 ;  /* 0x000000ffff1bb224 */ /* 0x000fc800020e061b */
[----:B------:R-:W3:Y:S01]  /*0140*/  LDC.64 R6, c[0x0][0x398] ;  /* 0x0000e600ff067b82 */ /* 0x000ee20000000a00 */
[----:B-1----:R-:W3:Y:S01]  /*0150*/  @!P3 LDG.E.U8 R18, desc[UR4][R26.64] ;  /* 0x000000041a12b981 */ /* 0x002ee2000c1e1100 */
[----:B------:R-:W-:Y:S02]  /*0160*/  @!P2 IMAD R23, R0, 0x200, R19 ;  /* 0x000002000017a824 */ /* 0x000fe400078e0213 */
[----:B------:R-:W-:-:S03]  /*0170*/  @!P2 VIADD R19, R19, 0x80 ;  /* 0x000000801313a836 */ /* 0x000fc60000000000 */
[----:B----4-:R-:W-:Y:S02]  /*0180*/  @!P2 IADD3 R12, P4, PT, R23, R12, RZ ;  /* 0x0000000c170ca210 */ /* 0x010fe40007f9e0ff */
[----:B------:R-:W-:-:S13]  /*0190*/  ISETP.GE.AND P1, PT, R19, R16, PT ;  /* 0x000000101300720c */ /* 0x000fda0003f26270 */
[----:B------:R-:W-:Y:S02]  /*01a0*/  @!P1 IMAD R21, R0, 0x200, R19 ;  /* 0x0000020000159824 */ /* 0x000fe400078e0213 */
[----:B------:R-:W-:-:S05]  /*01b0*/  @!P1 VIADD R19, R19, 0x80 ;  /* 0x0000008013139836 */ /* 0x000fca0000000000 */
[----:B------:R-:W-:Y:S01]  /*01c0*/  ISETP.GE.AND P0, PT, R19, R16, PT ;  /* 0x000000101300720c */ /* 0x000fe20003f06270 */
[----:B------:R-:W-:Y:S01]  /*01d0*/  @!P2 IMAD.X R13, RZ, RZ, R13, P4 ;  /* 0x000000ffff0da224 */ /* 0x000fe200020e060d */
[----:B0-----:R-:W-:-:S11]  /*01e0*/  @!P1 IADD3 R14, P6, PT, R21, R14, RZ ;  /* 0x0000000e150e9210 */ /* 0x001fd60007fde0ff */
[----:B------:R-:W-:Y:S01]  /*01f0*/  @!P0 IMAD R19, R0, 0x200, R19 ;  /* 0x0000020000138824 */ /* 0x000fe200078e0213 */
[----:B------:R-:W4:Y:S04]  /*0200*/  @!P2 LDG.E.U8 R12, desc[UR4][R12.64] ;  /* 0x000000040c0ca981 */ /* 0x000f28000c1e1100 */
[----:B-----5:R-:W-:Y:S01]  /*0210*/  @!P0 IADD3 R8, P5, PT, R19, R8, RZ ;  /* 0x0000000813088210 */ /* 0x020fe20007fbe0ff */
[----:B------:R-:W-:-:S04]  /*0220*/  @!P1 IMAD.X R15, RZ, RZ, R15, P6 ;  /* 0x000000ffff0f9224 */ /* 0x000fc800030e060f */
[----:B------:R-:W-:Y:S01]  /*0230*/  @!P0 IMAD.X R9, RZ, RZ, R9, P5 ;  /* 0x000000ffff098224 */ /* 0x000fe200028e0609 */
[----:B--2---:R-:W-:Y:S01]  /*0240*/  @!P2 IADD3 R10, P5, PT, R23, R10, RZ ;  /* 0x0000000a170aa210 */ /* 0x004fe20007fbe0ff */
[----:B------:R-:W2:Y:S01]  /*0250*/  @!P1 LDG.E.U8 R14, desc[UR4][R14.64] ;  /* 0x000000040e0e9981 */ /* 0x000ea2000c1e1100 */
[----:B------:R-:W-:-:S03]  /*0260*/  @!P3 IADD3 R2, P4, PT, R25, R2, RZ ;  /* 0x000000021902b210 */ /* 0x000fc60007f9e0ff */
[----:B------:R-:W-:Y:S01]  /*0270*/  @!P2 IMAD.X R11, RZ, RZ, R11, P5 ;  /* 0x000000ffff0ba224 */ /* 0x000fe200028e060b */
[----:B------:R0:W5:Y:S01]  /*0280*/  @!P0 LDG.E.U8 R8, desc[UR4][R8.64] ;  /* 0x0000000408088981 */ /* 0x000162000c1e1100 */
[----:B---3--:R-:W-:Y:S01]  /*0290*/  @!P1 IADD3 R4, P5, PT, R21, R4, RZ ;  /* 0x0000000415049210 */ /* 0x008fe20007fbe0ff */
[----:B------:R-:W-:Y:S02]  /*02a0*/  @!P3 IMAD.X R3, RZ, RZ, R3, P4 ;  /* 0x000000ffff03b224 */ /* 0x000fe400020e0603 */
[----:B------:R-:W3:Y:S02]  /*02b0*/  @!P2 LDG.E.U8 R10, desc[UR4][R10.64] ;  /* 0x000000040a0aa981 */ /* 0x000ee4000c1e1100 */
[----:B------:R-:W-:Y:S02]  /*02c0*/  @!P1 IMAD.X R5, RZ, RZ, R5, P5 ;  /* 0x000000ffff059224 */ /* 0x000fe400028e0605 */
[----:B------:R-:W3:Y:S01]  /*02d0*/  @!P3 LDG.E.U8 R2, desc[UR4][R2.64] ;  /* 0x000000040202b981 */ /* 0x000ee2000c1e1100 */
[----:B------:R-:W-:-:S03]  /*02e0*/  @!P0 IADD3 R6, P4, PT, R19, R6, RZ ;  /* 0x0000000613068210 */ /* 0x000fc60007f9e0ff */
[----:B------:R1:W3:Y:S02]  /*02f0*/  @!P1 LDG.E.U8 R13, desc[UR4][R4.64] ;  /* 0x00000004040d9981 */ /* 0x0002e4000c1e1100 */
[----:B------:R-:W-:-:S06]  /*0300*/  @!P0 IMAD.X R7, RZ, RZ, R7, P4 ;  /* 0x000000ffff078224 */ /* 0x000fcc00020e0607 */
[----:B------:R3:W3:Y:S01]  /*0310*/  @!P0 LDG.E.U8 R7, desc[UR4][R6.64] ;  /* 0x0000000406078981 */ /* 0x0006e2000c1e1100 */
[----:B0-----:R-:W-:Y:S02]  /*0320*/  PRMT R9, RZ, 0x7610, R9 ;  /* 0x00007610ff097816 */ /* 0x001fe40000000009 */
[----:B-1----:R-:W-:Y:S02]  /*0330*/  PRMT R5, RZ, 0x7610, R5 ;  /* 0x00007610ff057816 */ /* 0x002fe40000000005 */
[----:B------:R-:W-:Y:S02]  /*0340*/  PRMT R11, RZ, 0x7610, R11 ;  /* 0x00007610ff0b7816 */ /* 0x000fe4000000000b */
[----:B------:R-:W-:Y:S01]  /*0350*/  PRMT R4, RZ, 0x7610, R4 ;  /* 0x00007610ff047816 */ /* 0x000fe20000000004 */
[----:B------:R-:W-:Y:S04]  /*0360*/  BSSY.RECONVERGENT B0, `(.L_x_2984) ;  /* 0x000003c000007945 */ /* 0x000fe80003800200 */
[----:B------:R-:W-:Y:S01]  /*0370*/  BSSY.RELIABLE B1, `(.L_x_2985) ;  /* 0x0000033000017945 */ /* 0x000fe20003800100 */
[----:B------:R-:W-:-:S04]  /*0380*/  @!P3 ISETP.NE.AND P4, PT, R18, RZ, PT ;  /* 0x000000ff1200b20c */ /* 0x000fc80003f85270 */
[----:B------:R-:W-:-:S04]  /*0390*/  @!P3 SEL R9, RZ, 0x1, !P4 ;  /* 0x00000001ff09b807 */ /* 0x000fc80006000000 */
[----:B------:R-:W-:Y:S02]  /*03a0*/  PRMT R3, R9, 0x9910, RZ ;  /* 0x0000991009037816 */ /* 0x000fe400000000ff */
[----:B----4-:R-:W-:-:S03]  /*03b0*/  @!P2 ISETP.NE.AND P6, PT, R12, RZ, PT ;  /* 0x000000ff0c00a20c */ /* 0x010fc60003fc5270 */
[--C-:B------:R-:W-:Y:S01]  /*03c0*/  IMAD.MOV.U32 R12, RZ, RZ, R3.reuse ;  /* 0x000000ffff0c7224 */ /* 0x100fe200078e0003 */
[----:B------:R-:W-:Y:S02]  /*03d0*/  PRMT R3, RZ, 0x7610, R3 ;  /* 0x00007610ff037816 */ /* 0x000fe40000000003 */
[----:B------:R-:W-:Y:S02]  /*03e0*/  @!P2 SEL R3, RZ, 0x1, !P6 ;  /* 0x00000001ff03a807 */ /* 0x000fe40007000000 */
[----:B--2---:R-:W-:Y:S02]  /*03f0*/  @!P1 ISETP.NE.AND P5, PT, R14, RZ, PT ;  /* 0x000000ff0e00920c */ /* 0x004fe40003fa5270 */
[----:B-----5:R-:W-:Y:S02]  /*0400*/  @!P0 ISETP.NE.AND P6, PT, R8, RZ, PT ;  /* 0x000000ff0800820c */ /* 0x020fe40003fc5270 */
[----:B------:R-:W-:Y:S02]  /*0410*/  @!P1 SEL R11, RZ, 0x1, !P5 ;  /* 0x00000001ff0b9807 */ /* 0x000fe40006800000 */
[----:B------:R-:W-:-:S02]  /*0420*/  @!P0 SEL R5, RZ, 0x1, !P6 ;  /* 0x00000001ff058807 */ /* 0x000fc40007000000 */
[----:B---3--:R-:W-:Y:S02]  /*0430*/  @!P2 ISETP.NE.AND P6, PT, R10, RZ, PT ;  /* 0x000000ff0a00a20c */ /* 0x008fe40003fc5270 */
[----:B------:R-:W-:Y:S02]  /*0440*/  @!P3 ISETP.NE.AND P5, PT, R2, RZ, PT ;  /* 0x000000ff0200b20c */ /* 0x000fe40003fa5270 */
[----:B------:R-:W-:Y:S02]  /*0450*/  PRMT R6, R3, 0x9910, RZ ;  /* 0x0000991003067816 */ /* 0x000fe400000000ff */
[----:B------:R-:W-:Y:S02]  /*0460*/  @!P2 SEL R4, RZ, 0x1, !P6 ;  /* 0x00000001ff04a807 */ /* 0x000fe40007000000 */
[----:B------:R-:W-:Y:S02]  /*0470*/  PRMT R2, RZ, 0x7610, R2 ;  /* 0x00007610ff027816 */ /* 0x000fe40000000002 */
[----:B------:R-:W-:-:S02]  /*0480*/  @!P1 ISETP.NE.AND P6, PT, R13, RZ, PT ;  /* 0x000000ff0d00920c */ /* 0x000fc40003fc5270 */
[----:B------:R-:W-:Y:S02]  /*0490*/  @!P3 SEL R2, RZ, 0x1, !P5 ;  /* 0x00000001ff02b807 */ /* 0x000fe40006800000 */
[----:B------:R-:W-:Y:S02]  /*04a0*/  ISETP.NE.AND P5, PT, R6, RZ, PT ;  /* 0x000000ff0600720c */ /* 0x000fe40003fa5270 */
[----:B------:R-:W-:Y:S02]  /*04b0*/  PRMT R6, RZ, 0x7610, R6 ;  /* 0x00007610ff067816 */ /* 0x000fe40000000006 */
[----:B------:R-:W-:Y:S02]  /*04c0*/  @!P1 SEL R6, RZ, 0x1, !P6 ;  /* 0x00000001ff069807 */ /* 0x000fe40007000000 */
[----:B------:R-:W-:Y:S02]  /*04d0*/  ISETP.GE.AND P6, PT, R17, R16, PT ;  /* 0x000000101100720c */ /* 0x000fe40003fc6270 */
[----:B------:R-:W-:-:S02]  /*04e0*/  PRMT R8, R11, 0x9910, RZ ;  /* 0x000099100b087816 */ /* 0x000fc400000000ff */
[----:B------:R-:W-:Y:S02]  /*04f0*/  PRMT R10, R5, 0x9910, RZ ;  /* 0x00009910050a7816 */ /* 0x000fe400000000ff */
[----:B------:R-:W-:Y:S02]  /*0500*/  @!P0 ISETP.NE.AND P2, PT, R7, RZ, PT ;  /* 0x000000ff0700820c */ /* 0x000fe40003f45270 */
[----:B------:R-:W-:Y:S02]  /*0510*/  ISETP.NE.AND P3, PT, R8, RZ, PT ;  /* 0x000000ff0800720c */ /* 0x000fe40003f65270 */
[----:B------:R-:W-:Y:S02]  /*0520*/  PRMT R8, RZ, 0x7610, R8 ;  /* 0x00007610ff087816 */ /* 0x000fe40000000008 */
[----:B------:R-:W-:Y:S02]  /*0530*/  ISETP.NE.AND P4, PT, R12, RZ, PT ;  /* 0x000000ff0c00720c */ /* 0x000fe40003f85270 */
[----:B------:R-:W-:-:S02]  /*0540*/  ISETP.NE.AND P1, PT, R10, RZ, PT ;  /* 0x000000ff0a00720c */ /* 0x000fc40003f25270 */
[----:B------:R-:W-:Y:S02]  /*0550*/  @!P0 SEL R8, RZ, 0x1, !P2 ;  /* 0x00000001ff088807 */ /* 0x000fe40005000000 */
[----:B------:R-:W-:Y:S02]  /*0560*/  SEL R9, R2, R9, !P4 ;  /* 0x0000000902097207 */ /* 0x000fe40006000000 */
[----:B------:R-:W-:Y:S02]  /*0570*/  SEL R7, R4, R3, !P5 ;  /* 0x0000000304077207 */ /* 0x000fe40006800000 */
[----:B------:R-:W-:Y:S02]  /*0580*/  SEL R11, R6, R11, !P3 ;  /* 0x0000000b060b7207 */ /* 0x000fe40005800000 */
[----:B------:R-:W-:Y:S01]  /*0590*/  SEL R5, R8, R5, !P1 ;  /* 0x0000000508057207 */ /* 0x000fe20004800000 */
[----:B------:R-:W-:Y:S06]  /*05a0*/  @P6 BRA `(.L_x_2986) ;  /* 0x00000000003c6947 */ /* 0x000fec0003800000 */
[----:B------:R-:W0:Y:S01]  /*05b0*/  LDCU.64 UR6, c[0x0][0x388] ;  /* 0x00007100ff0677ac */ /* 0x000e220008000a00 */
[----:B------:R-:W-:Y:S02]  /*05c0*/  IMAD R2, R0, 0x200, R17 ;  /* 0x0000020000027824 */ /* 0x000fe400078e0211 */
[----:B------:R-:W-:-:S03]  /*05d0*/  VIADD R17, R17, 0x80 ;  /* 0x0000008011117836 */ /* 0x000fc60000000000 */
[----:B0-----:R-:W-:-:S05]  /*05e0*/  IADD3 R2, P0, PT, R2, UR6, RZ ;  /* 0x0000000602027c10 */ /* 0x001fca000ff1e0ff */
[----:B------:R-:W-:Y:S01]  /*05f0*/  IMAD.X R3, RZ, RZ, UR7, P0 ;  /* 0x00000007ff037e24 */ /* 0x000fe200080e06ff */
[----:B------:R-:W-:-:S04]  /*0600*/  ISETP.GE.AND P0, PT, R17, R16, PT ;  /* 0x000000101100720c */ /* 0x000fc80003f06270 */
[----:B------:R0:W-:Y:S09]  /*0610*/  STG.E.U8 desc[UR4][R2.64], R9 ;  /* 0x0000000902007986 */ /* 0x0001f2000c101104 */
[----:B------:R-:W-:Y:S05]  /*0620*/  @P0 BREAK.RELIABLE B1 ;  /* 0x0000000000010942 */ /* 0x000fea0003800100 */
[----:B------:R-:W-:Y:S05]  /*0630*/  @P0 BRA `(.L_x_2987) ;  /* 0x0000000000380947 */ /* 0x000fea0003800000 */
[----:B------:R-:W1:Y:S01]  /*0640*/  LDCU.64 UR6, c[0x0][0x388] ;  /* 0x00007100ff0677ac */ /* 0x000e620008000a00 */
[----:B0-----:R-:W-:Y:S02]  /*0650*/  IMAD R2, R0, 0x200, R17 ;  /* 0x0000020000027824 */ /* 0x001fe400078e0211 */
[----:B------:R-:W-:-:S03]  /*0660*/  VIADD R17, R17, 0x80 ;  /* 0x0000008011117836 */ /* 0x000fc60000000000 */
[----:B-1----:R-:W-:-:S05]  /*0670*/  IADD3 R2, P0, PT, R2, UR6, RZ ;  /* 0x0000000602027c10 */ /* 0x002fca000ff1e0ff */
[----:B------:R-:W-:-:S05]  /*0680*/  IMAD.X R3, RZ, RZ, UR7, P0 ;  /* 0x00000007ff037e24 */ /* 0x000fca00080e06ff */
[----:B------:R0:W-:Y:S03]  /*0690*/  STG.E.U8 desc[UR4][R2.64], R7 ;  /* 0x0000000702007986 */ /* 0x0001e6000c101104 */
.L_x_2986:
[----:B------:R-:W-:Y:S05]  /*06a0*/  BSYNC.RELIABLE B1 ;  /* 0x0000000000017941 */ /* 0x000fea0003800100 */
.L_x_2985:
[----:B------:R-:W-:-:S13]  /*06b0*/  ISETP.GE.AND P0, PT, R17, R16, PT ;  /* 0x000000101100720c */ /* 0x000fda0003f06270 */
[----:B0-----:R-:W0:Y:S01]  /*06c0*/  @!P0 LDC.64 R6, c[0x0][0x388] ;  /* 0x0000e200ff068b82 */ /* 0x001e220000000a00 */
[----:B------:R-:W-:Y:S02]  /*06d0*/  @!P0 IMAD R3, R0, 0x200, R17 ;  /* 0x0000020000038824 */ /* 0x000fe400078e0211 */
[----:B------:R-:W-:-:S03]  /*06e0*/  @!P0 VIADD R17, R17, 0x80 ;  /* 0x0000008011118836 */ /* 0x000fc60000000000 */
[----:B0-----:R-:W-:-:S05]  /*06f0*/  @!P0 IADD3 R2, P1, PT, R3, R6, RZ ;  /* 0x0000000603028210 */ /* 0x001fca0007f3e0ff */
[----:B------:R-:W-:-:S05]  /*0700*/  @!P0 IMAD.X R3, RZ, RZ, R7, P1 ;  /* 0x000000ffff038224 */ /* 0x000fca00008e0607 */
[----:B------:R1:W-:Y:S03]  /*0710*/  @!P0 STG.E.U8 desc[UR4][R2.64], R11 ;  /* 0x0000000b02008986 */ /* 0x0003e6000c101104 */
.L_x_2987:
[----:B------:R-:W-:Y:S05]  /*0720*/  BSYNC.RECONVERGENT B0 ;  /* 0x0000000000007941 */ /* 0x000fea0003800200 */
.L_x_2984:
[----:B------:R-:W-:Y:S05]  /*0730*/  WARPSYNC.ALL ;  /* 0x0000000000007948 */ /* 0x000fea0003800000 */
[----:B------:R-:W-:-:S13]  /*0740*/  ISETP.GE.AND P0, PT, R17, R16, PT ;  /* 0x000000101100720c */ /* 0x000fda0003f06270 */
[----:B------:R-:W-:Y:S05]  /*0750*/  @P0 EXIT ;  /* 0x000000000000094d */ /* 0x000fea0003800000 */
[----:B------:R-:W0:Y:S01]  /*0760*/  LDCU.64 UR6, c[0x0][0x388] ;  /* 0x00007100ff0677ac */ /* 0x000e220008000a00 */
[----:B------:R-:W-:-:S05]  /*0770*/  IMAD R0, R0, 0x200, R17 ;  /* 0x0000020000007824 */ /* 0x000fca00078e0211 */
[----:B01----:R-:W-:-:S05]  /*0780*/  IADD3 R2, P0, PT, R0, UR6, RZ ;  /* 0x0000000600027c10 */ /* 0x003fca000ff1e0ff */
[----:B------:R-:W-:-:S05]  /*0790*/  IMAD.X R3, RZ, RZ, UR7, P0 ;  /* 0x00000007ff037e24 */ /* 0x000fca00080e06ff */
[----:B------:R-:W-:Y:S01]  /*07a0*/  STG.E.U8 desc[UR4][R2.64], R5 ;  /* 0x0000000502007986 */ /* 0x000fe2000c101104 */
[----:B------:R-:W-:Y:S05]  /*07b0*/  EXIT ;  /* 0x000000000000794d */ /* 0x000fea0003800000 */
.L_x_2988:
        /* <DEDUP_REMOVED lines=12> */
.L_x_32333:


//--------------------- .text._ZN2at6native29vectorized_elementwise_kernelILi2ENS0_13BinaryFunctorIbbbZZZNS0_21heaviside_kernel_cudaERNS_18TensorIteratorBaseEENKUlvE_clEvENKUlvE7_clEvEUlbbE_EESt5arrayIPcLm3EEEEviT0_T1_ --------------------------
	.section	.text._ZN2at6native29vectorized_elementwise_kernelILi2ENS0_13BinaryFunctorIbbbZZZNS0_21heaviside_kernel_cudaERNS_18TensorIteratorBaseEENKUlvE_clEvENKUlvE7_clEvEUlbbE_EESt5arrayIPcLm3EEEEviT0_T1_,"ax",@progbits
	.align	128
        .global         _ZN2at6native29vectorized_elementwise_kernelILi2ENS0_13BinaryFunctorIbbbZZZNS0_21heaviside_kernel_cudaERNS_18TensorIteratorBaseEENKUlvE_clEvENKUlvE7_clEvEUlbbE_EESt5arrayIPcLm3EEEEviT0_T1_
        .type           _ZN2at6native29vectorized_elementwise_kernelILi2ENS0_13BinaryFunctorIbbbZZZNS0_21heaviside_kernel_cudaERNS_18TensorIteratorBaseEENKUlvE_clEvENKUlvE7_clEvEUlbbE_EESt5arrayIPcLm3EEEEviT0_T1_,@function
        .size           _ZN2at6native29vectorized_elementwise_kernelILi2ENS0_13BinaryFunctorIbbbZZZNS0_21heaviside_kernel_cudaERNS_18TensorIteratorBaseEENKUlvE_clEvENKUlvE7_clEvEUlbbE_EESt5arrayIPcLm3EEEEviT0_T1_,(.L_x_32334 - _ZN2at6native29vectorized_elementwise_kernelILi2ENS0_13BinaryFunctorIbbbZZZNS0_21heaviside_kernel_cudaERNS_18TensorIteratorBaseEENKUlvE_clEvENKUlvE7_clEvEUlbbE_EESt5arrayIPcLm3EEEEviT0_T1_)
        .other          _ZN2at6native29vectorized_elementwise_kernelILi2ENS0_13BinaryFunctorIbbbZZZNS0_21heaviside_kernel_cudaERNS_18TensorIteratorBaseEENKUlvE_clEvENKUlvE7_clEvEUlbbE_EESt5arrayIPcLm3EEEEviT0_T1_,@"STO_CUDA_ENTRY STV_DEFAULT"
_ZN2at6native29vectorized_elementwise_kernelILi2ENS0_13BinaryFunctorIbbbZZZNS0_21heaviside_kernel_cudaERNS_18TensorIteratorBaseEENKUlvE_clEvENKUlvE7_clEvEUlbbE_EESt5arrayIPcLm3EEEEviT0_T1_:
.text._ZN2at6native29vectorized_elementwise_kernelILi2ENS0_13BinaryFunctorIbbbZZZNS0_21heaviside_kernel_cudaERNS_18TensorIteratorBaseEENKUlvE_clEvENKUlvE7_clEvEUlbbE_EESt5arrayIPcLm3EEEEviT0_T1_:
[----:B------:R-:W-:Y:S08]  /*0000*/  LDC R1, c[0x0][0x37c] ;  /* 0x0000df00ff017b82 */ /* 0x000ff00000000800 */
[----:B------:R-:W0:Y:S01]  /*0010*/  S2UR UR4, SR_CTAID.X ;  /* 0x00000000000479c3 */ /* 0x000e220000002500 */
[----:B------:R-:W1:Y:S01]  /*0020*/  LDCU UR5, c[0x0][0x380] ;  /* 0x00007000ff0577ac */ /* 0x000e620008000800 */
[----:B------:R-:W2:Y:S01]  /*0030*/  LDCU.64 UR12, c[0x0][0x358] ;  /* 0x00006b00ff0c77ac */ /* 0x000ea20008000a00 */
[----:B0-----:R-:W-:-:S04]  /*0040*/  USHF.L.U32 UR4, UR4, 0xa, URZ ;  /* 0x0000000a04047899 */ /* 0x001fc800080006ff */
[----:B-1----:R-:W-:-:S04]  /*0050*/  UIADD3 UR5, UPT, UPT, -UR4, UR5, URZ ;  /* 0x0000000504057290 */ /* 0x002fc8000fffe1ff */
[----:B------:R-:W-:-:S09]  /*0060*/  UISETP.GT.U32.AND UP0, UPT, UR5, 0x3ff, UPT ;  /* 0x000003ff0500788c */ /* 0x000fd2000bf04070 */
[----:B--2---:R-:W-:Y:S05]  /*0070*/  BRA.U UP0, `(.L_x_2989) ;  /* 0x0000000d009c7547 */ /* 0x004fea000b800000 */
[----:B------:R-:W0:Y:S01]  /*0080*/  S2R R22, SR_TID.X ;  /* 0x0000000000167919 */ /* 0x000e220000002100 */
[----:B------:R-:W1:Y:S08]  /*0090*/  LDC.64 R4, c[0x0][0x390] ;  /* 0x0000e400ff047b82 */ /* 0x000e700000000a00 */
[----:B------:R-:W2:Y:S08]  /*00a0*/  LDC.64 R8, c[0x0][0x398] ;  /* 0x0000e600ff087b82 */ /* 0x000eb00000000a00 */
[----:B------:R-:W3:Y:S08]  /*00b0*/  LDC.64 R12, c[0x0][0x390] ;  /* 0x0000e400ff0c7b82 */ /* 0x000ef00000000a00 */
[----:B------:R-:W4:Y:S01]  /*00c0*/  LDC.64 R2, c[0x0][0x398] ;  /* 0x0000e600ff027b82 */ /* 0x000f220000000a00 */
[----:B0-----:R-:W-:Y:S01]  /*00d0*/  ISETP.GE.U32.AND P2, PT, R22, UR5, PT ;  /* 0x0000000516007c0c */ /* 0x001fe2000bf46070 */
[----:B------:R-:W-:-:S06]  /*00e0*/  IMAD.MOV.U32 R0, RZ, RZ, R22 ;  /* 0x000000ffff007224 */ /* 0x000fcc00078e0016 */
[----:B------:R-:W0:Y:S08]  /*00f0*/  LDC.64 R26, c[0x0][0x398] ;  /* 0x0000e600ff1a7b82 */ /* 0x000e300000000a00 */
[----:B------:R-:W5:Y:S01]  /*0100*/  LDC.64 R28, c[0x0][0x390] ;  /* 0x0000e400ff1c7b82 */ /* 0x000f620000000a00 */
[C---:B------:R-:W-:Y:S02]  /*0110*/  @!P2 VIADD R22, R0.reuse, 0x80 ;  /* 0x000000800016a836 */ /* 0x040fe40000000000 */
[----:B------:R-:W-:-:S03]  /*0120*/  @!P2 VIADD R7, R0, UR4 ;  /* 0x000000040007ac36 */ /* 0x000fc60008000000 */
[----:B------:R-:W-:Y:S02]  /*0130*/  ISETP.GE.U32.AND P3, PT, R22, UR5, PT ;  /* 0x0000000516007c0c */ /* 0x000fe4000bf66070 */
[----:B------:R-:W5:Y:S01]  /*0140*/  LDC.64 R14, c[0x0][0x390] ;  /* 0x0000e400ff0e7b82 */ /* 0x000f620000000a00 */
[C---:B-1----:R-:W-:Y:S02]  /*0150*/  @!P2 IADD3 R4, P0, PT, R7.reuse, R4, RZ ;  /* 0x000000040704a210 */ /* 0x042fe40007f1e0ff */
[----:B--2---:R-:W-:-:S03]  /*0160*/  @!P2 IADD3 R6, P1, PT, R7, R8, RZ ;  /* 0x000000080706a210 */ /* 0x004fc60007f3e0ff */
[----:B------:R-:W-:Y:S02]  /*0170*/  @!P2 IMAD.X R5, RZ, RZ, R5, P0 ;  /* 0x000000ffff05a224 */ /* 0x000fe400000e0605 */
[----:B------:R-:W-:Y:S01]  /*0180*/  @!P2 IMAD.X R7, RZ, RZ, R9, P1 ;  /* 0x000000ffff07a224 */ /* 0x000fe200008e0609 */
[----:B------:R-:W1:Y:S02]  /*0190*/  LDC.64 R16, c[0x0][0x390] ;  /* 0x0000e400ff107b82 */ /* 0x000e640000000a00 */
[----:B------:R-:W2:Y:S01]  /*01a0*/  @!P2 LDG.E.U8 R4, desc[UR12][R4.64] ;  /* 0x0000000c0404a981 */ /* 0x000ea2000c1e1100 */
[----:B------:R-:W-:-:S03]  /*01b0*/  @!P3 VIADD R11, R22, UR4 ;  /* 0x00000004160bbc36 */ /* 0x000fc60008000000 */
[----:B------:R4:W5:Y:S02]  /*01c0*/  @!P2 LDG.E.U8 R10, desc[UR12][R6.64] ;  /* 0x0000000c060aa981 */ /* 0x000964000c1e1100 */
[C---:B---3--:R-:W-:Y:S01]  /*01d0*/  @!P3 IADD3 R8, P0, PT, R11.reuse, R12, RZ ;  /* 0x0000000c0b08b210 */ /* 0x048fe20007f1e0ff */
[----:B------:R-:W3:Y:S04]  /*01e0*/  LDC.64 R18, c[0x0][0x390] ;  /* 0x0000e400ff127b82 */ /* 0x000ee80000000a00 */
[----:B------:R-:W-:Y:S01]  /*01f0*/  @!P3 IMAD.X R9, RZ, RZ, R13, P0 ;  /* 0x000000ffff09b224 */ /* 0x000fe200000e060d */
[----:B----4-:R-:W-:Y:S01]  /*0200*/  @!P3 IADD3 R2, P0, PT, R11, R2, RZ ;  /* 0x000000020b02b210 */ /* 0x010fe20007f1e0ff */
[----:B------:R-:W-:Y:S02]  /*0210*/  @!P3 VIADD R22, R22, 0x80 ;  /* 0x000000801616b836 */ /* 0x000fe40000000000 */
[----:B------:R-:W4:Y:S02]  /*0220*/  LDC.64 R6, c[0x0][0x390] ;  /* 0x0000e400ff067b82 */ /* 0x000f240000000a00 */
[----:B------:R0:W3:Y:S01]  /*0230*/  @!P3 LDG.E.U8 R9, desc[UR12][R8.64] ;  /* 0x0000000c0809b981 */ /* 0x0000e2000c1e1100 */
[----:B------:R-:W-:-:S05]  /*0240*/  @!P3 IMAD.X R3, RZ, RZ, R3, P0 ;  /* 0x000000ffff03b224 */ /* 0x000fca00000e0603 */
[----:B------:R0:W3:Y:S01]  /*0250*/  @!P3 LDG.E.U8 R2, desc[UR12][R2.64] ;  /* 0x0000000c0202b981 */ /* 0x0000e2000c1e1100 */
[----:B------:R-:W-:Y:S01]  /*0260*/  ISETP.GE.U32.AND P4, PT, R22, UR5, PT ;  /* 0x0000000516007c0c */ /* 0x000fe2000bf86070 */
[----:B------:R-:W1:Y:S01]  /*0270*/  LDC.64 R12, c[0x0][0x398] ;  /* 0x0000e600ff0c7b82 */ /* 0x000e620000000a00 */
[----:B------:R-:W-:Y:S02]  /*0280*/  PRMT R5, RZ, 0x7610, R5 ;  /* 0x00007610ff057816 */ /* 0x000fe40000000005 */
[----:B0-----:R-:W-:Y:S02]  /*0290*/  PRMT R8, RZ, 0x7610, R8 ;  /* 0x00007610ff087816 */ /* 0x001fe40000000008 */
[----:B------:R-:W-:-:S07]  /*02a0*/  PRMT R3, RZ, 0x7610, R3 ;  /* 0x00007610ff037816 */ /* 0x000fce0000000003 */
[C---:B------:R-:W-:Y:S02]  /*02b0*/  @!P4 VIADD R11, R22.reuse, UR4 ;  /* 0x00000004160bcc36 */ /* 0x040fe40008000000 */
[----:B------:R-:W-:-:S05]  /*02c0*/  @!P4 VIADD R22, R22, 0x80 ;  /* 0x000000801616c836 */ /* 0x000fca0000000000 */
[----:B------:R-:W-:-:S13]  /*02d0*/  ISETP.GE.U32.AND P5, PT, R22, UR5, PT ;  /* 0x0000000516007c0c */ /* 0x000fda000bfa6070 */
[C---:B------:R-:W-:Y:S02]  /*02e0*/  @!P5 VIADD R21, R22.reuse, UR4 ;  /* 0x000000041615dc36 */ /* 0x040fe40008000000 */
[----:B------:R-:W-:-:S05]  /*02f0*/  @!P5 VIADD R22, R22, 0x80 ;  /* 0x000000801616d836 */ /* 0x000fca0000000000 */
[----:B------:R-:W-:-:S13]  /*0300*/  ISETP.GE.U32.AND P0, PT, R22, UR5, PT ;  /* 0x0000000516007c0c */ /* 0x000fda000bf06070 */
[C---:B------:R-:W-:Y:S02]  /*0310*/  @!P0 VIADD R25, R22.reuse, UR4 ;  /* 0x0000000416198c36 */ /* 0x040fe40008000000 */
[----:B------:R-:W-:Y:S01]  /*0320*/  @!P0 VIADD R22, R22, 0x80 ;  /* 0x0000008016168836 */ /* 0x000fe20000000000 */
[----:B--2---:R-:W-:-:S04]  /*0330*/  @!P2 ISETP.NE.AND P1, PT, R4, RZ, PT ;  /* 0x000000ff0400a20c */ /* 0x004fc80003f25270 */
[----:B------:R-:W-:Y:S02]  /*0340*/  @!P2 SEL R5, RZ, 0x1, !P1 ;  /* 0x00000001ff05a807 */ /* 0x000fe40004800000 */
[----:B------:R-:W-:Y:S02]  /*0350*/  ISETP.GE.U32.AND P1, PT, R22, UR5, PT ;  /* 0x0000000516007c0c */ /* 0x000fe4000bf26070 */
[----:B-----5:R-:W-:-:S04]  /*0360*/  @!P2 ISETP.NE.AND P6, PT, R10, RZ, PT ;  /* 0x000000ff0a00a20c */ /* 0x020fc80003fc5270 */
[----:B------:R-:W-:Y:S02]  /*0370*/  @!P2 SEL R8, RZ, 0x1, !P6 ;  /* 0x00000001ff08a807 */ /* 0x000fe40007000000 */
[C---:B----4-:R-:W-:Y:S02]  /*0380*/  @!P4 IADD3 R6, P6, PT, R11.reuse, R6, RZ ;  /* 0x000000060b06c210 */ /* 0x050fe40007fde0ff */
[----:B------:R-:W-:Y:S02]  /*0390*/  @!P4 IADD3 R26, P2, PT, R11, R26, RZ ;  /* 0x0000001a0b1ac210 */ /* 0x000fe40007f5e0ff */
[----:B------:R-:W0:Y:S01]  /*03a0*/  LDC.64 R10, c[0x0][0x390] ;  /* 0x0000e400ff0a7b82 */ /* 0x000e220000000a00 */
[----:B------:R-:W-:Y:S01]  /*03b0*/  @!P4 IMAD.X R7, RZ, RZ, R7, P6 ;  /* 0x000000ffff07c224 */ /* 0x000fe200030e0607 */
[----:B---3--:R-:W-:Y:S01]  /*03c0*/  @!P3 ISETP.NE.AND P6, PT, R9, RZ, PT ;  /* 0x000000ff0900b20c */ /* 0x008fe20003fc5270 */
[----:B------:R-:W-:Y:S01]  /*03d0*/  @!P4 IMAD.X R27, RZ, RZ, R27, P2 ;  /* 0x000000ffff1bc224 */ /* 0x000fe200010e061b */
[----:B------:R-:W-:Y:S01]  /*03e0*/  @!P5 IADD3 R28, P2, PT, R21, R28, RZ ;  /* 0x0000001c151cd210 */ /* 0x000fe20007f5e0ff */
[C---:B------:R-:W-:Y:S01]  /*03f0*/  @!P1 VIADD R9, R22.reuse, UR4 ;  /* 0x0000000416099c36 */ /* 0x040fe20008000000 */
[----:B------:R-:W-:Y:S01]  /*0400*/  @!P3 SEL R3, RZ, 0x1, !P6 ;  /* 0x00000001ff03b807 */ /* 0x000fe20007000000 */
[----:B------:R-:W-:Y:S01]  /*0410*/  @!P1 VIADD R22, R22, 0x80 ;  /* 0x0000008016169836 */ /* 0x000fe20000000000 */
[----:B------:R-:W-:Y:S01]  /*0420*/  @!P3 ISETP.NE.AND P6, PT, R2, RZ, PT ;  /* 0x000000ff0200b20c */ /* 0x000fe20003fc5270 */
[----:B------:R-:W-:Y:S01]  /*0430*/  @!P5 IMAD.X R29, RZ, RZ, R29, P2 ;  /* 0x000000ffff1dd224 */ /* 0x000fe200010e061d */
[----:B------:R-:W2:Y:S02]  /*0440*/  @!P4 LDG.E.U8 R6, desc[UR12][R6.64] ;  /* 0x0000000c0606c981 */ /* 0x000ea4000c1e1100 */
[----:B------:R-:W-:-:S02]  /*0450*/  ISETP.GE.U32.AND P2, PT, R22, UR5, PT ;  /* 0x0000000516007c0c */ /* 0x000fc4000bf46070 */
[----:B------:R-:W-:Y:S01]  /*0460*/  PRMT R2, RZ, 0x7610, R2 ;  /* 0x00007610ff027816 */ /* 0x000fe20000000002 */
[----:B------:R-:W3:Y:S01]  /*0470*/  @!P5 LDG.E.U8 R4, desc[UR12][R28.64] ;  /* 0x0000000c1c04d981 */ /* 0x000ee2000c1e1100 */
[----:B------:R-:W-:Y:S02]  /*0480*/  @!P3 SEL R2, RZ, 0x1, !P6 ;  /* 0x00000001ff02b807 */ /* 0x000fe40007000000 */
[----:B-1----:R-:W-:Y:S01]  /*0490*/  @!P5 IADD3 R12, P3, PT, R21, R12, RZ ;  /* 0x0000000c150cd210 */ /* 0x002fe20007f7e0ff */
[----:B------:R0:W4:Y:S01]  /*04a0*/  @!P4 LDG.E.U8 R7, desc[UR12][R26.64] ;  /* 0x0000000c1a07c981 */ /* 0x000122000c1e1100 */
[----:B------:R-:W1:Y:S05]  /*04b0*/  LDC.64 R20, c[0x0][0x398] ;  /* 0x0000e600ff147b82 */ /* 0x000e6a0000000a00 */
[----:B------:R-:W-:-:S02]  /*04c0*/  @!P2 VIADD R23, R22, UR4 ;  /* 0x000000041617ac36 */ /* 0x000fc40008000000 */
[----:B------:R-:W-:Y:S02]  /*04d0*/  @!P2 VIADD R22, R22, 0x80 ;  /* 0x000000801616a836 */ /* 0x000fe40000000000 */
[----:B------:R-:W-:Y:S01]  /*04e0*/  @!P5 IMAD.X R13, RZ, RZ, R13, P3 ;  /* 0x000000ffff0dd224 */ /* 0x000fe200018e060d */
[----:B0-----:R-:W-:Y:S02]  /*04f0*/  @!P0 IADD3 R26, P6, PT, R25, R10, RZ ;  /* 0x0000000a191a8210 */ /* 0x001fe40007fde0ff */
[----:B------:R-:W-:Y:S02]  /*0500*/  ISETP.GE.U32.AND P3, PT, R22, UR5, PT ;  /* 0x0000000516007c0c */ /* 0x000fe4000bf66070 */
[----:B------:R0:W5:Y:S01]  /*0510*/  @!P5 LDG.E.U8 R24, desc[UR12][R12.64] ;  /* 0x0000000c0c18d981 */ /* 0x000162000c1e1100 */
[----:B------:R-:W-:Y:S01]  /*0520*/  @!P0 IMAD.X R27, RZ, RZ, R11, P6 ;  /* 0x000000ffff1b8224 */ /* 0x000fe200030e060b */
[----:B------:R-:W-:Y:S01]  /*0530*/  @!P1 IADD3 R28, P6, PT, R9, R14, RZ ;  /* 0x0000000e091c9210 */ /* 0x000fe20007fde0ff */
[----:B------:R-:W1:Y:S03]  /*0540*/  LDC.64 R10, c[0x0][0x398] ;  /* 0x0000e600ff0a7b82 */ /* 0x000e660000000a00 */
[----:B------:R0:W5:Y:S01]  /*0550*/  @!P0 LDG.E.U8 R26, desc[UR12][R26.64] ;  /* 0x0000000c1a1a8981 */ /* 0x000162000c1e1100 */
[----:B------:R-:W-:Y:S01]  /*0560*/  @!P1 IMAD.X R29, RZ, RZ, R15, P6 ;  /* 0x000000ffff1d9224 */ /* 0x000fe200030e060f */
[----:B------:R-:W-:-:S03]  /*0570*/  @!P2 IADD3 R16, P6, PT, R23, R16, RZ ;  /* 0x000000101710a210 */ /* 0x000fc60007fde0ff */
[----:B0-----:R-:W0:Y:S01]  /*0580*/  LDC.64 R12, c[0x0][0x398] ;  /* 0x0000e600ff0c7b82 */ /* 0x001e220000000a00 */
[----:B------:R-:W5:Y:S01]  /*0590*/  @!P1 LDG.E.U8 R28, desc[UR12][R28.64] ;  /* 0x0000000c1c1c9981 */ /* 0x000f62000c1e1100 */
[----:B------:R-:W-:Y:S02]  /*05a0*/  @!P3 VIADD R27, R22, UR4 ;  /* 0x00000004161bbc36 */ /* 0x000fe40008000000 */
[----:B------:R-:W-:-:S04]  /*05b0*/  @!P2 IMAD.X R17, RZ, RZ, R17, P6 ;  /* 0x000000ffff11a224 */ /* 0x000fc800030e0611 */
[----:B------:R-:W0:Y:S01]  /*05c0*/  LDC.64 R14, c[0x0][0x398] ;  /* 0x0000e600ff0e7b82 */ /* 0x000e220000000a00 */
[----:B------:R-:W-:Y:S01]  /*05d0*/  @!P3 IADD3 R18, P6, PT, R27, R18, RZ ;  /* 0x000000121b12b210 */ /* 0x000fe20007fde0ff */
[----:B------:R-:W5:Y:S04]  /*05e0*/  @!P2 LDG.E.U8 R16, desc[UR12][R16.64] ;  /* 0x0000000c1010a981 */ /* 0x000f68000c1e1100 */
[----:B------:R-:W-:Y:S01]  /*05f0*/  @!P3 IMAD.X R19, RZ, RZ, R19, P6 ;  /* 0x000000ffff13b224 */ /* 0x000fe200030e0613 */
[----:B-1----:R-:W-:-:S04]  /*0600*/  @!P0 IADD3 R20, P6, PT, R25, R20, RZ ;  /* 0x0000001419148210 */ /* 0x002fc80007fde0ff */
[----:B------:R-:W5:Y:S01]  /*0610*/  @!P3 LDG.E.U8 R18, desc[UR12][R18.64] ;  /* 0x0000000c1212b981 */ /* 0x000f62000c1e1100 */
[----:B------:R-:W-:Y:S01]  /*0620*/  @!P0 IMAD.X R21, RZ, RZ, R21, P6 ;  /* 0x000000ffff158224 */ /* 0x000fe200030e0615 */
[----:B------:R-:W-:-:S04]  /*0630*/  @!P1 IADD3 R10, P6, PT, R9, R10, RZ ;  /* 0x0000000a090a9210 */ /* 0x000fc80007fde0ff */
[----:B------:R-:W5:Y:S01]  /*0640*/  @!P0 LDG.E.U8 R20, desc[UR12][R20.64] ;  /* 0x0000000c14148981 */ /* 0x000f62000c1e1100 */
[----:B------:R-:W-:Y:S01]  /*0650*/  @!P1 IMAD.X R11, RZ, RZ, R11, P6 ;  /* 0x000000ffff0b9224 */ /* 0x000fe200030e060b */
[----:B0-----:R-:W-:-:S04]  /*0660*/  @!P2 IADD3 R12, P6, PT, R23, R12, RZ ;  /* 0x0000000c170ca210 */ /* 0x001fc80007fde0ff */
[----:B------:R-:W5:Y:S01]  /*0670*/  @!P1 LDG.E.U8 R10, desc[UR12][R10.64] ;  /* 0x0000000c0a0a9981 */ /* 0x000f62000c1e1100 */
[----:B------:R-:W-:Y:S01]  /*0680*/  @!P2 IMAD.X R13, RZ, RZ, R13, P6 ;  /* 0x000000ffff0da224 */ /* 0x000fe200030e060d */
[----:B------:R-:W-:-:S04]  /*0690*/  @!P3 IADD3 R14, P6, PT, R27, R14, RZ ;  /* 0x0000000e1b0eb210 */ /* 0x000fc80007fde0ff */
[----:B------:R0:W5:Y:S01]  /*06a0*/  @!P2 LDG.E.U8 R12, desc[UR12][R12.64] ;  /* 0x0000000c0c0ca981 */ /* 0x000162000c1e1100 */
[----:B------:R-:W-:-:S05]  /*06b0*/  @!P3 IMAD.X R15, RZ, RZ, R15, P6 ;  /* 0x000000ffff0fb224 */ /* 0x000fca00030e060f */
[----:B------:R1:W5:Y:S01]  /*06c0*/  @!P3 LDG.E.U8 R14, desc[UR12][R14.64] ;  /* 0x0000000c0e0eb981 */ /* 0x000362000c1e1100 */
[----:B------:R-:W-:Y:S02]  /*06d0*/  PRMT R9, R5, 0x9910, RZ ;  /* 0x0000991005097816 */ /* 0x000fe400000000ff */
[----:B0-----:R-:W-:Y:S02]  /*06e0*/  PRMT R13, RZ, 0x7610, R13 ;  /* 0x00007610ff0d7816 */ /* 0x001fe4000000000d */
[----:B------:R-:W-:Y:S01]  /*06f0*/  PRMT R11, RZ, 0x7610, R11 ;  /* 0x00007610ff0b7816 */ /* 0x000fe2000000000b */
[----:B------:R-:W-:Y:S04]  /*0700*/  BSSY.RECONVERGENT B0, `(.L_x_2990) ;  /* 0x0000075000007945 */ /* 0x000fe80003800200 */
[----:B------:R-:W-:Y:S01]  /*0710*/  BSSY.RELIABLE B1, `(.L_x_2991) ;  /* 0x000006c000017945 */ /* 0x000fe20003800100 */
[----:B--2---:R-:W-:-:S02]  /*0720*/  @!P4 ISETP.NE.AND P6, PT, R6, RZ, PT ;  /* 0x000000ff0600c20c */ /* 0x004fc40003fc5270 */
[----:B------:R-:W-:Y:S02]  /*0730*/  PRMT R6, RZ, 0x7610, R6 ;  /* 0x00007610ff067816 */ /* 0x000fe40000000006 */
[----:B------:R-:W-:Y:S02]  /*0740*/  @!P4 SEL R6, RZ, 0x1, !P6 ;  /* 0x00000001ff06c807 */ /* 0x000fe40007000000 */
[----:B------:R-:W-:Y:S02]  /*0750*/  ISETP.NE.AND P6, PT, R9, RZ, PT ;  /* 0x000000ff0900720c */ /* 0x000fe40003fc5270 */
[----:B------:R-:W-:Y:S02]  /*0760*/  PRMT R9, R6, 0x9910, RZ ;  /* 0x0000991006097816 */ /* 0x000fe400000000ff */
[----:B------:R-:W-:Y:S02]  /*0770*/  SEL R8, R8, R5, !P6 ;  /* 0x0000000508087207 */ /* 0x000fe40007000000 */
[----:B----4-:R-:W-:-:S02]  /*0780*/  @!P4 ISETP.NE.AND P6, PT, R7, RZ, PT ;  /* 0x000000ff0700c20c */ /* 0x010fc40003fc5270 */
[----:B------:R-:W-:Y:S02]  /*0790*/  PRMT R5, R3, 0x9910, RZ ;  /* 0x0000991003057816 */ /* 0x000fe400000000ff */
[----:B------:R-:W-:Y:S02]  /*07a0*/  PRMT R7, RZ, 0x7610, R7 ;  /* 0x00007610ff077816 */ /* 0x000fe40000000007 */
[----:B------:R-:W-:Y:S02]  /*07b0*/  @!P4 SEL R7, RZ, 0x1, !P6 ;  /* 0x00000001ff07c807 */ /* 0x000fe40007000000 */
[----:B------:R-:W-:Y:S01]  /*07c0*/  ISETP.NE.AND P4, PT, R5, RZ, PT ;  /* 0x000000ff0500720c */ /* 0x000fe20003f85270 */
[----:B------:R-:W-:Y:S01]  /*07d0*/  IMAD.MOV.U32 R5, RZ, RZ, R9 ;  /* 0x000000ffff057224 */ /* 0x000fe200078e0009 */
[----:B---3--:R-:W-:Y:S02]  /*07e0*/  @!P5 ISETP.NE.AND P6, PT, R4, RZ, PT ;  /* 0x000000ff0400d20c */ /* 0x008fe40003fc5270 */
[----:B------:R-:W-:-:S02]  /*07f0*/  PRMT R4, RZ, 0x7610, R4 ;  /* 0x00007610ff047816 */ /* 0x000fc40000000004 */
[----:B------:R-:W-:Y:S02]  /*0800*/  @!P5 SEL R4, RZ, 0x1, !P6 ;  /* 0x00000001ff04d807 */ /* 0x000fe40007000000 */
[----:B------:R-:W-:Y:S02]  /*0810*/  SEL R2, R2, R3, !P4 ;  /* 0x0000000302027207 */ /* 0x000fe40006000000 */
[----:B-----5:R-:W-:Y:S02]  /*0820*/  @!P0 ISETP.NE.AND P6, PT, R26, RZ, PT ;  /* 0x000000ff1a00820c */ /* 0x020fe40003fc5270 */
[----:B------:R-:W-:Y:S02]  /*0830*/  ISETP.NE.AND P4, PT, R5, RZ, PT ;  /* 0x000000ff0500720c */ /* 0x000fe40003f85270 */
[----:B------:R-:W-:Y:S02]  /*0840*/  PRMT R5, RZ, 0x7610, R5 ;  /* 0x00007610ff057816 */ /* 0x000fe40000000005 */
[----:B------:R-:W-:-:S02]  /*0850*/  @!P0 SEL R5, RZ, 0x1, !P6 ;  /* 0x00000001ff058807 */ /* 0x000fc40007000000 */
[----:B------:R-:W-:Y:S02]  /*0860*/  SEL R3, R7, R6, !P4 ;  /* 0x0000000607037207 */ /* 0x000fe40006000000 */
[----:B------:R-:W-:Y:S02]  /*0870*/  @!P5 ISETP.NE.AND P6, PT, R24, RZ, PT ;  /* 0x000000ff1800d20c */ /* 0x000fe40003fc5270 */
[----:B------:R-:W-:Y:S02]  /*0880*/  PRMT R6, R4, 0x9910, RZ ;  /* 0x0000991004067816 */ /* 0x000fe400000000ff */
[----:B------:R-:W-:Y:S02]  /*0890*/  PRMT R9, RZ, 0x7610, R9 ;  /* 0x00007610ff097816 */ /* 0x000fe40000000009 */
[----:B------:R-:W-:Y:S02]  /*08a0*/  @!P5 SEL R9, RZ, 0x1, !P6 ;  /* 0x00000001ff09d807 */ /* 0x000fe40007000000 */
[----:B------:R-:W-:-:S04]  /*08b0*/  ISETP.NE.AND P5, PT, R6, RZ, PT ;  /* 0x000000ff0600720c */ /* 0x000fc80003fa5270 */
[----:B------:R-:W-:Y:S02]  /*08c0*/  SEL R4, R9, R4, !P5 ;  /* 0x0000000409047207 */ /* 0x000fe40006800000 */
[----:B------:R-:W-:Y:S02]  /*08d0*/  @!P1 ISETP.NE.AND P4, PT, R28, RZ, PT ;  /* 0x000000ff1c00920c */ /* 0x000fe40003f85270 */
[----:B------:R-:W-:Y:S02]  /*08e0*/  PRMT R7, RZ, 0x7610, R7 ;  /* 0x00007610ff077816 */ /* 0x000fe40000000007 */
[----:B------:R-:W-:Y:S02]  /*08f0*/  @!P3 ISETP.NE.AND P6, PT, R18, RZ, PT ;  /* 0x000000ff1200b20c */ /* 0x000fe40003fc5270 */
[----:B------:R-:W-:Y:S02]  /*0900*/  @!P1 SEL R7, RZ, 0x1, !P4 ;  /* 0x00000001ff079807 */ /* 0x000fe40006000000 */
[----:B------:R-:W-:-:S02]  /*0910*/  @!P1 ISETP.NE.AND P5, PT, R10, RZ, PT ;  /* 0x000000ff0a00920c */ /* 0x000fc40003fa5270 */
[----:B------:R-:W-:Y:S02]  /*0920*/  PRMT R10, RZ, 0x7610, R10 ;  /* 0x00007610ff0a7816 */ /* 0x000fe4000000000a */
[----:B------:R-:W-:Y:S02]  /*0930*/  @!P1 SEL R10, RZ, 0x1, !P5 ;  /* 0x00000001ff0a9807 */ /* 0x000fe40006800000 */
[----:B------:R-:W-:Y:S02]  /*0940*/  @!P2 ISETP.NE.AND P5, PT, R12, RZ, PT ;  /* 0x000000ff0c00a20c */ /* 0x000fe40003fa5270 */
[----:B------:R-:W-:Y:S02]  /*0950*/  @!P2 ISETP.NE.AND P4, PT, R16, RZ, PT ;  /* 0x000000ff1000a20c */ /* 0x000fe40003f85270 */
[----:B------:R-:W-:Y:S02]  /*0960*/  PRMT R12, RZ, 0x7610, R12 ;  /* 0x00007610ff0c7816 */ /* 0x000fe4000000000c */
[----:B------:R-:W-:-:S02]  /*0970*/  PRMT R6, R5, 0x9910, RZ ;  /* 0x0000991005067816 */ /* 0x000fc400000000ff */
[----:B------:R-:W-:Y:S02]  /*0980*/  @!P2 SEL R12, RZ, 0x1, !P5 ;  /* 0x00000001ff0ca807 */ /* 0x000fe40006800000 */
[----:B------:R-:W-:Y:S02]  /*0990*/  @!P3 SEL R13, RZ, 0x1, !P6 ;  /* 0x00000001ff0db807 */ /* 0x000fe40007000000 */
[----:B------:R-:W-:Y:S02]  /*09a0*/  ISETP.GE.U32.AND P5, PT, R0, UR5, PT ;  /* 0x0000000500007c0c */ /* 0x000fe4000bfa6070 */
[----:B------:R-:W-:Y:S02]  /*09b0*/  @!P0 ISETP.NE.AND P6, PT, R20, RZ, PT ;  /* 0x000000ff1400820c */ /* 0x000fe40003fc5270 */
[----:B------:R-:W-:Y:S02]  /*09c0*/  @!P2 SEL R11, RZ, 0x1, !P4 ;  /* 0x00000001ff0ba807 */ /* 0x000fe40006000000 */
[----:B------:R-:W-:-:S02]  /*09d0*/  PRMT R9, R7, 0x9910, RZ ;  /* 0x0000991007097816 */ /* 0x000fc400000000ff */
[----:B------:R-:W-:Y:S02]  /*09e0*/  ISETP.NE.AND P4, PT, R6, RZ, PT ;  /* 0x000000ff0600720c */ /* 0x000fe40003f85270 */
[----:B------:R-:W-:Y:S02]  /*09f0*/  PRMT R6, RZ, 0x7610, R6 ;  /* 0x00007610ff067816 */ /* 0x000fe40000000006 */
[----:B------:R-:W-:Y:S02]  /*0a00*/  @!P0 SEL R6, RZ, 0x1, !P6 ;  /* 0x00000001ff068807 */ /* 0x000fe40007000000 */
[----:B------:R-:W-:Y:S02]  /*0a10*/  ISETP.NE.AND P6, PT, R9, RZ, PT ;  /* 0x000000ff0900720c */ /* 0x000fe40003fc5270 */
[----:B-1----:R-:W-:Y:S02]  /*0a20*/  PRMT R15, R11, 0x9910, RZ ;  /* 0x000099100b0f7816 */ /* 0x002fe400000000ff */
[----:B------:R-:W-:-:S02]  /*0a30*/  PRMT R9, R13, 0x9910, RZ ;  /* 0x000099100d097816 */ /* 0x000fc400000000ff */
[----:B------:R-:W-:Y:S02]  /*0a40*/  @!P3 ISETP.NE.AND P1, PT, R14, RZ, PT ;  /* 0x000000ff0e00b20c */ /* 0x000fe40003f25270 */
[----:B------:R-:W-:Y:S02]  /*0a50*/  PRMT R14, RZ, 0x7610, R14 ;  /* 0x00007610ff0e7816 */ /* 0x000fe4000000000e */
[----:B------:R-:W-:Y:S02]  /*0a60*/  ISETP.NE.AND P0, PT, R15, RZ, PT ;  /* 0x000000ff0f00720c */ /* 0x000fe40003f05270 */
[----:B------:R-:W-:Y:S02]  /*0a70*/  ISETP.NE.AND P2, PT, R9, RZ, PT ;  /* 0x000000ff0900720c */ /* 0x000fe40003f45270 */
[----:B------:R-:W-:Y:S02]  /*0a80*/  @!P3 SEL R14, RZ, 0x1, !P1 ;  /* 0x00000001ff0eb807 */ /* 0x000fe40004800000 */
[----:B------:R-:W-:-:S02]  /*0a90*/  SEL R6, R6, R5, !P4 ;  /* 0x0000000506067207 */ /* 0x000fc40006000000 */
[----:B------:R-:W-:Y:S02]  /*0aa0*/  SEL R7, R10, R7, !P6 ;  /* 0x000000070a077207 */ /* 0x000fe40007000000 */
[----:B------:R-:W-:Y:S02]  /*0ab0*/  SEL R9, R12, R11, !P0 ;  /* 0x0000000b0c097207 */ /* 0x000fe40004000000 */
[----:B------:R-:W-:Y:S01]  /*0ac0*/  SEL R5, R14, R13, !P2 ;  /* 0x0000000d0e057207 */ /* 0x000fe20005000000 */
[----:B------:R-:W-:Y:S06]  /*0ad0*/  @P5 BRA `(.L_x_2992) ;  /* 0x0000000000385947 */ /* 0x000fec0003800000 */
[----:B------:R-:W0:Y:S01]  /*0ae0*/  LDCU.64 UR6, c[0x0][0x388] ;  /* 0x00007100ff0677ac */ /* 0x000e220008000a00 */
[C---:B------:R-:W-:Y:S02]  /*0af0*/  VIADD R10, R0.reuse, UR4 ;  /* 0x00000004000a7c36 */ /* 0x040fe40008000000 */
[----:B------:R-:W-:-:S03]  /*0b00*/  VIADD R0, R0, 0x80 ;  /* 0x0000008000007836 */ /* 0x000fc60000000000 */
[----:B0-----:R-:W-:-:S05]  /*0b10*/  IADD3 R10, P0, PT, R10, UR6, RZ ;  /* 0x000000060a0a7c10 */ /* 0x001fca000ff1e0ff */
[----:B------:R-:W-:Y:S01]  /*0b20*/  IMAD.X R11, RZ, RZ, UR7, P0 ;  /* 0x00000007ff0b7e24 */ /* 0x000fe200080e06ff */
[----:B------:R-:W-:-:S04]  /*0b30*/  ISETP.GE.U32.AND P0, PT, R0, UR5, PT ;  /* 0x0000000500007c0c */ /* 0x000fc8000bf06070 */
[----:B------:R0:W-:Y:S09]  /*0b40*/  STG.E.U8 desc[UR12][R10.64], R8 ;  /* 0x000000080a007986 */ /* 0x0001f2000c10110c */
[----:B------:R-:W-:Y:S05]  /*0b50*/  @P0 BRA `(.L_x_2993) ;  /* 0x0000000000380947 */ /* 0x000fea0003800000 */
[----:B------:R-:W1:Y:S01]  /*0b60*/  LDCU.64 UR6, c[0x0][0x388] ;  /* 0x00007100ff0677ac */ /* 0x000e620008000a00 */
[C---:B0-----:R-:W-:Y:S02]  /*0b70*/  VIADD R10, R0.reuse, UR4 ;  /* 0x00000004000a7c36 */ /* 0x041fe40008000000 */
[----:B------:R-:W-:-:S03]  /*0b80*/  VIADD R0, R0, 0x80 ;  /* 0x0000008000007836 */ /* 0x000fc60000000000 */
[----:B-1----:R-:W-:-:S05]  /*0b90*/  IADD3 R10, P0, PT, R10, UR6, RZ ;  /* 0x000000060a0a7c10 */ /* 0x002fca000ff1e0ff */
[----:B------:R-:W-:-:S05]  /*0ba0*/  IMAD.X R11, RZ, RZ, UR7, P0 ;  /* 0x00000007ff0b7e24 */ /* 0x000fca00080e06ff */
[----:B------:R0:W-:Y:S03]  /*0bb0*/  STG.E.U8 desc[UR12][R10.64], R2 ;  /* 0x000000020a007986 */ /* 0x0001e6000c10110c */
.L_x_2992:
[----:B------:R-:W-:-:S13]  /*0bc0*/  ISETP.GE.U32.AND P0, PT, R0, UR5, PT ;  /* 0x0000000500007c0c */ /* 0x000fda000bf06070 */
[----:B------:R-:W-:Y:S05]  /*0bd0*/  @P0 BRA `(.L_x_2994) ;  /* 0x0000000000380947 */ /* 0x000fea0003800000 */
[----:B------:R-:W1:Y:S01]  /*0be0*/  LDCU.64 UR6, c[0x0][0x388] ;  /* 0x00007100ff0677ac */ /* 0x000e620008000a00 */
[C---:B0-----:R-:W-:Y:S02]  /*0bf0*/  VIADD R10, R0.reuse, UR4 ;  /* 0x00000004000a7c36 */ /* 0x041fe40008000000 */
[----:B------:R-:W-:-:S03]  /*0c00*/  VIADD R0, R0, 0x80 ;  /* 0x0000008000007836 */ /* 0x000fc60000000000 */
[----:B-1----:R-:W-:-:S05]  /*0c10*/  IADD3 R10, P0, PT, R10, UR6, RZ ;  /* 0x000000060a0a7c10 */ /* 0x002fca000ff1e0ff */
[----:B------:R-:W-:-:S05]  /*0c20*/  IMAD.X R11, RZ, RZ, UR7, P0 ;  /* 0x00000007ff0b7e24 */ /* 0x000fca00080e06ff */
[----:B------:R1:W-:Y:S03]  /*0c30*/  STG.E.U8 desc[UR12][R10.64], R3 ;  /* 0x000000030a007986 */ /* 0x0003e6000c10110c */
.L_x_2993:
[----:B------:R-:W-:-:S13]  /*0c40*/  ISETP.GE.U32.AND P0, PT, R0, UR5, PT ;  /* 0x0000000500007c0c */ /* 0x000fda000bf06070 */
[----:B------:R-:W-:Y:S05]  /*0c50*/  @P0 BRA `(.L_x_2995) ;  /* 0x0000000000380947 */ /* 0x000fea0003800000 */
[----:B------:R-:W2:Y:S01]  /*0c60*/  LDCU.64 UR6, c[0x0][0x388] ;  /* 0x00007100ff0677ac */ /* 0x000ea20008000a00 */
[C---:B------:R-:W-:Y:S02]  /*0c70*/  VIADD R2, R0.reuse, UR4 ;  /* 0x0000000400027c36 */ /* 0x040fe40008000000 */
[----:B------:R-:W-:-:S03]  /*0c80*/  VIADD R0, R0, 0x80 ;  /* 0x0000008000007836 */ /* 0x000fc60000000000 */
[----:B--2---:R-:W-:-:S05]  /*0c90*/  IADD3 R2, P0, PT, R2, UR6, RZ ;  /* 0x0000000602027c10 */ /* 0x004fca000ff1e0ff */
[----:B-1----:R-:W-:-:S05]  /*0ca0*/  IMAD.X R3, RZ, RZ, UR7, P0 ;  /* 0x00000007ff037e24 */ /* 0x002fca00080e06ff */
[----:B------:R1:W-:Y:S03]  /*0cb0*/  STG.E.U8 desc[UR12][R2.64], R4 ;  /* 0x0000000402007986 */ /* 0x0003e6000c10110c */
.L_x_2994:
[----:B------:R-:W-:-:S13]  /*0cc0*/  ISETP.GE.U32.AND P0, PT, R0, UR5, PT ;  /* 0x0000000500007c0c */ /* 0x000fda000bf06070 */
[----:B------:R-:W-:Y:S05]  /*0cd0*/  @P0 BRA `(.L_x_2996) ;  /* 0x00000000003c0947 */ /* 0x000fea0003800000 */
[----:B------:R-:W2:Y:S01]  /*0ce0*/  LDCU.64 UR6, c[0x0][0x388] ;  /* 0x00007100ff0677ac */ /* 0x000ea20008000a00 */
[C---:B01----:R-:W-:Y:S02]  /*0cf0*/  VIADD R2, R0.reuse, UR4 ;  /* 0x0000000400027c36 */ /* 0x043fe40008000000 */
[----:B------:R-:W-:-:S03]  /*0d00*/  VIADD R0, R0, 0x80 ;  /* 0x0000008000007836 */ /* 0x000fc60000000000 */
[----:B--2---:R-:W-:-:S05]  /*0d10*/  IADD3 R2, P0, PT, R2, UR6, RZ ;  /* 0x0000000602027c10 */ /* 0x004fca000ff1e0ff */
[----:B------:R-:W-:-:S05]  /*0d20*/  IMAD.X R3, RZ, RZ, UR7, P0 ;  /* 0x00000007ff037e24 */ /* 0x000fca00080e06ff */
[----:B------:R2:W-:Y:S03]  /*0d30*/  STG.E.U8 desc[UR12][R2.64], R6 ;  /* 0x0000000602007986 */ /* 0x0005e6000c10110c */
.L_x_2995:
[----:B------:R-:W-:-:S13]  /*0d40*/  ISETP.GE.U32.AND P0, PT, R0, UR5, PT ;  /* 0x0000000500007c0c */ /* 0x000fda000bf06070 */
[----:B------:R-:W-:Y:S05]  /*0d50*/  @P0 BREAK.RELIABLE B1 ;  /* 0x0000000000010942 */ /* 0x000fea0003800100 */
[----:B------:R-:W-:Y:S05]  /*0d60*/  @P0 BRA `(.L_x_2997) ;  /* 0x0000000000380947 */ /* 0x000fea0003800000 */
[----:B------:R-:W3:Y:S01]  /*0d70*/  LDCU.64 UR6, c[0x0][0x388] ;  /* 0x00007100ff0677ac */ /* 0x000ee20008000a00 */
[C---:B--2---:R-:W-:Y:S02]  /*0d80*/  VIADD R2, R0.reuse, UR4 ;  /* 0x0000000400027c36 */ /* 0x044fe40008000000 */
[----:B------:R-:W-:-:S03]  /*0d90*/  VIADD R0, R0, 0x80 ;  /* 0x0000008000007836 */ /* 0x000fc60000000000 */
[----:B---3--:R-:W-:-:S05]  /*0da0*/  IADD3 R2, P0, PT, R2, UR6, RZ ;  /* 0x0000000602027c10 */ /* 0x008fca000ff1e0ff */
[----:B-1----:R-:W-:-:S05]  /*0db0*/  IMAD.X R3, RZ, RZ, UR7, P0 ;  /* 0x00000007ff037e24 */ /* 0x002fca00080e06ff */
[----:B------:R2:W-:Y:S03]  /*0dc0*/  STG.E.U8 desc[UR12][R2.64], R7 ;  /* 0x0000000702007986 */ /* 0x0005e6000c10110c */
.L_x_2996:
[----:B------:R-:W-:Y:S05]  /*0dd0*/  BSYNC.RELIABLE B1 ;  /* 0x0000000000017941 */ /* 0x000fea0003800100 */
.L_x_2991:
[----:B------:R-:W-:-:S13]  /*0de0*/  ISETP.GE.U32.AND P0, PT, R0, UR5, PT ;  /* 0x0000000500007c0c */ /* 0x000fda000bf06070 */
[----:B--2---:R-:W0:Y:S01]  /*0df0*/  @!P0 LDC.64 R6, c[0x0][0x388] ;  /* 0x0000e200ff068b82 */ /* 0x004e220000000a00 */
[C---:B-1----:R-:W-:Y:S02]  /*0e00*/  @!P0 VIADD R3, R0.reuse, UR4 ;  /* 0x0000000400038c36 */ /* 0x042fe40008000000 */
[----:B------:R-:W-:-:S03]  /*0e10*/  @!P0 VIADD R0, R0, 0x80 ;  /* 0x0000008000008836 */ /* 0x000fc60000000000 */
[----:B0-----:R-:W-:-:S05]  /*0e20*/  @!P0 IADD3 R2, P1, PT, R3, R6, RZ ;  /* 0x0000000603028210 */ /* 0x001fca0007f3e0ff */
[----:B------:R-:W-:-:S05]  /*0e30*/  @!P0 IMAD.X R3, RZ, RZ, R7, P1 ;  /* 0x000000ffff038224 */ /* 0x000fca00008e0607 */
[----:B------:R3:W-:Y:S03]  /*0e40*/  @!P0 STG.E.U8 desc[UR12][R2.64], R9 ;  /* 0x0000000902008986 */ /* 0x0007e6000c10110c */
.L_x_2997:
[----:B------:R-:W-:Y:S05]  /*0e50*/  BSYNC.RECONVERGENT B0 ;  /* 0x0000000000007941 */ /* 0x000fea0003800200 */
.L_x_2990:
[----:B------:R-:W-:Y:S05]  /*0e60*/  WARPSYNC.ALL ;  /* 0x0000000000007948 */ /* 0x000fea0003800000 */
[----:B------:R-:W-:-:S13]  /*0e70*/  ISETP.GE.U32.AND P0, PT, R0, UR5, PT ;  /* 0x0000000500007c0c */ /* 0x000fda000bf06070 */
[----:B------:R-:W-:Y:S05]  /*0e80*/  @P0 EXIT ;  /* 0x000000000000094d */ /* 0x000fea0003800000 */
[----:B------:R-:W2:Y:S01]  /*0e90*/  LDCU.64 UR6, c[0x0][0x388] ;  /* 0x00007100ff0677ac */ /* 0x000ea20008000a00 */
[----:B------:R-:W-:-:S05]  /*0ea0*/  VIADD R0, R0, UR4 ;  /* 0x0000000400007c36 */ /* 0x000fca0008000000 */
[----:B--23--:R-:W-:-:S05]  /*0eb0*/  IADD3 R2, P0, PT, R0, UR6, RZ ;  /* 0x0000000600027c10 */ /* 0x00cfca000ff1e0ff */
[----:B-1----:R-:W-:-:S05]  /*0ec0*/  IMAD.X R3, RZ, RZ, UR7, P0 ;  /* 0x00000007ff037e24 */ /* 0x002fca00080e06ff */
[----:B------:R-:W-:Y:S01]  /*0ed0*/  STG.E.U8 desc[UR12][R2.64], R5 ;  /* 0x0000000502007986 */ /* 0x000fe2000c10110c */
[----:B------:R-:W-:Y:S05]  /*0ee0*/  EXIT ;  /* 0x000000000000794d */ /* 0x000fea0003800000 */
.L_x_2989:
[----:B------:R-:W0:Y:S01]  /*0ef0*/  LDCU.128 UR8, c[0x0][0x390] ;  /* 0x00007200ff0877ac */ /* 0x000e220008000c00 */
[----:B------:R-:W1:Y:S01]  /*0f00*/  S2R R17, SR_TID.X ;  /* 0x0000000000117919 */ /* 0x000e620000002100 */
[----:B0-----:R-:W-:Y:S02]  /*0f10*/  UIADD3 UR8, UP0, UPT, UR4, UR8, URZ ;  /* 0x0000000804087290 */ /* 0x001fe4000ff1e0ff */
[----:B------:R-:W-:Y:S02]  /*0f20*/  UIADD3 UR6, UP1, UPT, UR4, UR10, URZ ;  /* 0x0000000a04067290 */ /* 0x000fe4000ff3e0ff */
[----:B------:R-:W-:Y:S02]  /*0f30*/  UIADD3.X UR9, UPT, UPT, URZ, UR9, URZ, UP0, !UPT ;  /* 0x00000009ff097290 */ /* 0x000fe400087fe4ff */
[----:B------:R-:W-:Y:S01]  /*0f40*/  UIADD3.X UR7, UPT, UPT, URZ, UR11, URZ, UP1, !UPT ;  /* 0x0000000bff077290 */ /* 0x000fe20008ffe4ff */
[----:B------:R-:W-:Y:S02]  /*0f50*/  IMAD.U32 R4, RZ, RZ, UR8 ;  /* 0x00000008ff047e24 */ /* 0x000fe4000f8e00ff */
[----:B------:R-:W-:-:S02]  /*0f60*/  IMAD.U32 R6, RZ, RZ, UR6 ;  /* 0x00000006ff067e24 */ /* 0x000fc4000f8e00ff */
[----:B------:R-:W-:Y:S02]  /*0f70*/  IMAD.U32 R5, RZ, RZ, UR9 ;  /* 0x00000009ff057e24 */ /* 0x000fe4000f8e00ff */
[----:B------:R-:W-:Y:S02]  /*0f80*/  IMAD.U32 R7, RZ, RZ, UR7 ;  /* 0x00000007ff077e24 */ /* 0x000fe4000f8e00ff */
[C---:B-1----:R-:W-:Y:S02]  /*0f90*/  IMAD.WIDE.U32 R4, R17.reuse, 0x2, R4 ;  /* 0x0000000211047825 */ /* 0x042fe400078e0004 */
[----:B------:R-:W0:Y:S02]  /*0fa0*/  LDCU.64 UR6, c[0x0][0x388] ;  /* 0x00007100ff0677ac */ /* 0x000e240008000a00 */
[----:B------:R-:W-:Y:S01]  /*0fb0*/  IMAD.WIDE.U32 R6, R17, 0x2, R6 ;  /* 0x0000000211067825 */ /* 0x000fe200078e0006 */
[----:B------:R-:W2:Y:S04]  /*0fc0*/  LDG.E.U16 R8, desc[UR12][R4.64] ;  /* 0x0000000c04087981 */ /* 0x000ea8000c1e1500 */
[----:B------:R-:W3:Y:S04]  /*0fd0*/  LDG.E.U16 R10, desc[UR12][R6.64] ;  /* 0x0000000c060a7981 */ /* 0x000ee8000c1e1500 */
[----:B------:R-:W4:Y:S04]  /*0fe0*/  LDG.E.U16 R11, desc[UR12][R4.64+0x100] ;  /* 0x0001000c040b7981 */ /* 0x000f28000c1e1500 */
[----:B------:R-:W5:Y:S04]  /*0ff0*/  LDG.E.U16 R12, desc[UR12][R6.64+0x100] ;  /* 0x0001000c060c7981 */ /* 0x000f68000c1e1500 */
[----:B------:R-:W5:Y:S04]  /*1000*/  LDG.E.U16 R13, desc[UR12][R4.64+0x200] ;  /* 0x0002000c040d7981 */ /* 0x000f68000c1e1500 */
[----:B------:R-:W5:Y:S04]  /*1010*/  LDG.E.U16 R14, desc[UR12][R6.64+0x200] ;  /* 0x0002000c060e7981 */ /* 0x000f68000c1e1500 */
[----:B------:R1:W5:Y:S04]  /*1020*/  LDG.E.U16 R15, desc[UR12][R4.64+0x300] ;  /* 0x0003000c040f7981 */ /* 0x000368000c1e1500 */
[----:B------:R4:W5:Y:S01]  /*1030*/  LDG.E.U16 R16, desc[UR12][R6.64+0x300] ;  /* 0x0003000c06107981 */ /* 0x000962000c1e1500 */
[----:B0-----:R-:W-:-:S04]  /*1040*/  UIADD3 UR6, UP0, UPT, UR4, UR6, URZ ;  /* 0x0000000604067290 */ /* 0x001fc8000ff1e0ff */
[----:B------:R-:W-:Y:S02]  /*1050*/  UIADD3.X UR7, UPT, UPT, URZ, UR7, URZ, UP0, !UPT ;  /* 0x00000007ff077290 */ /* 0x000fe400087fe4ff */
[----:B------:R-:W-:-:S04]  /*1060*/  IMAD.U32 R2, RZ, RZ, UR6 ;  /* 0x00000006ff027e24 */ /* 0x000fc8000f8e00ff */
[----:B------:R-:W-:Y:S02]  /*1070*/  IMAD.U32 R3, RZ, RZ, UR7 ;  /* 0x00000007ff037e24 */ /* 0x000fe4000f8e00ff */
[----:B------:R-:W-:Y:S01]  /*1080*/  IMAD.WIDE.U32 R2, R17, 0x2, R2 ;  /* 0x0000000211027825 */ /* 0x000fe200078e0002 */
[----:B--2---:R-:W-:Y:S02]  /*1090*/  PRMT R0, R8, 0x7770, RZ ;  /* 0x0000777008007816 */ /* 0x004fe400000000ff */
[C---:B---3--:R-:W-:Y:S02]  /*10a0*/  PRMT R9, R10.reuse, 0x7770, RZ ;  /* 0x000077700a097816 */ /* 0x048fe400000000ff */
[----:B-1----:R-:W-:Y:S02]  /*10b0*/  PRMT R5, R10, 0x7771, RZ ;  /* 0x000077710a057816 */ /* 0x002fe400000000ff */
[----:B------:R-:W-:Y:S02]  /*10c0*/  LOP3.LUT P6, RZ, R0, 0xff, R9, 0xc8, !PT ;  /* 0x000000ff00ff7812 */ /* 0x000fe400078cc809 */
[----:B------:R-:W-:-:S02]  /*10d0*/  PRMT R0, R8, 0x7771, RZ ;  /* 0x0000777108007816 */ /* 0x000fc400000000ff */
[C---:B----4-:R-:W-:Y:S02]  /*10e0*/  PRMT R4, R11.reuse, 0x7770, RZ ;  /* 0x000077700b047816 */ /* 0x050fe400000000ff */
[----:B------:R-:W-:Y:S02]  /*10f0*/  PRMT R6, R11, 0x7771, RZ ;  /* 0x000077710b067816 */ /* 0x000fe400000000ff */
[C---:B-----5:R-:W-:Y:S02]  /*1100*/  PRMT R7, R12.reuse, 0x7770, RZ ;  /* 0x000077700c077816 */ /* 0x060fe400000000ff */
[----:B------:R-:W-:Y:S02]  /*1110*/  PRMT R9, R12, 0x7771, RZ ;  /* 0x000077710c097816 */ /* 0x000fe400000000ff */
[----:B------:R-:W-:Y:S02]  /*1120*/  LOP3.LUT P5, RZ, R0, 0xff, R5, 0xc8, !PT ;  /* 0x000000ff00ff7812 */ /* 0x000fe400078ac805 */
[----:B------:R-:W-:-:S02]  /*1130*/  PRMT R0, R13, 0x7771, RZ ;  /* 0x000077710d007816 */ /* 0x000fc400000000ff */
[----:B------:R-:W-:Y:S02]  /*1140*/  PRMT R5, R14, 0x7771, RZ ;  /* 0x000077710e057816 */ /* 0x000fe400000000ff */
[----:B------:R-:W-:Y:S02]  /*1150*/  LOP3.LUT P4, RZ, R4, 0xff, R7, 0xc8, !PT ;  /* 0x000000ff04ff7812 */ /* 0x000fe4000788c807 */
[----:B------:R-:W-:Y:S02]  /*1160*/  LOP3.LUT P3, RZ, R6, 0xff, R9, 0xc8, !PT ;  /* 0x000000ff06ff7812 */ /* 0x000fe4000786c809 */
[----:B------:R-:W-:Y:S02]  /*1170*/  PRMT R8, R13, 0x7770, RZ ;  /* 0x000077700d087816 */ /* 0x000fe400000000ff */
[----:B------:R-:W-:Y:S02]  /*1180*/  PRMT R11, R14, 0x7770, RZ ;  /* 0x000077700e0b7816 */ /* 0x000fe400000000ff */
[----:B------:R-:W-:-:S02]  /*1190*/  PRMT R4, R15, 0x7770, RZ ;  /* 0x000077700f047816 */ /* 0x000fc400000000ff */
[C---:B------:R-:W-:Y:S02]  /*11a0*/  PRMT R7, R16.reuse, 0x7770, RZ ;  /* 0x0000777010077816 */ /* 0x040fe400000000ff */
[----:B------:R-:W-:Y:S02]  /*11b0*/  PRMT R6, R15, 0x7771, RZ ;  /* 0x000077710f067816 */ /* 0x000fe400000000ff */
[----:B------:R-:W-:Y:S02]  /*11c0*/  PRMT R9, R16, 0x7771, RZ ;  /* 0x0000777110097816 */ /* 0x000fe400000000ff */
[----:B------:R-:W-:Y:S02]  /*11d0*/  LOP3.LUT P1, RZ, R0, 0xff, R5, 0xc8, !PT ;  /* 0x000000ff00ff7812 */ /* 0x000fe4000782c805 */
[----:B------:R-:W-:Y:S02]  /*11e0*/  SEL R0, RZ, 0x1, !P6 ;  /* 0x00000001ff007807 */ /* 0x000fe40007000000 */
[----:B------:R-:W-:-:S02]  /*11f0*/  LOP3.LUT P2, RZ, R8, 0xff, R11, 0xc8, !PT ;  /* 0x000000ff08ff7812 */ /* 0x000fc4000784c80b */
[----:B------:R-:W-:Y:S02]  /*1200*/  LOP3.LUT P0, RZ, R4, 0xff, R7, 0xc8, !PT ;  /* 0x000000ff04ff7812 */ /* 0x000fe4000780c807 */
[----:B------:R-:W-:Y:S02]  /*1210*/  LOP3.LUT P6, RZ, R6, 0xff, R9, 0xc8, !PT ;  /* 0x000000ff06ff7812 */ /* 0x000fe400078cc809 */
[----:B------:R-:W-:Y:S02]  /*1220*/  SEL R5, RZ, 0x1, !P5 ;  /* 0x00000001ff057807 */ /* 0x000fe40006800000 */
[----:B------:R-:W-:Y:S02]  /*1230*/  SEL R4, RZ, 0x1, !P4 ;  /* 0x00000001ff047807 */ /* 0x000fe40006000000 */
[----:B------:R-:W-:Y:S02]  /*1240*/  SEL R7, RZ, 0x1, !P3 ;  /* 0x00000001ff077807 */ /* 0x000fe40005800000 */
[----:B------:R-:W-:-:S02]  /*1250*/  SEL R6, RZ, 0x1, !P2 ;  /* 0x00000001ff067807 */ /* 0x000fc40005000000 */
[----:B------:R-:W-:Y:S02]  /*1260*/  SEL R9, RZ, 0x1, !P1 ;  /* 0x00000001ff097807 */ /* 0x000fe40004800000 */
[----:B------:R-:W-:Y:S02]  /*1270*/  SEL R8, RZ, 0x1, !P0 ;  /* 0x00000001ff087807 */ /* 0x000fe40004000000 */
[----:B------:R-:W-:Y:S02]  /*1280*/  SEL R11, RZ, 0x1, !P6 ;  /* 0x00000001ff0b7807 */ /* 0x000fe40007000000 */
[----:B------:R-:W-:Y:S02]  /*1290*/  PRMT R5, R5, 0x7604, R0 ;  /* 0x0000760405057816 */ /* 0x000fe40000000000 */
[----:B------:R-:W-:Y:S02]  /*12a0*/  PRMT R7, R7, 0x7604, R4 ;  /* 0x0000760407077816 */ /* 0x000fe40000000004 */
[----:B------:R-:W-:Y:S01]  /*12b0*/  PRMT R9, R9, 0x7604, R6 ;  /* 0x0000760409097816 */ /* 0x000fe20000000006 */
[----:B------:R-:W-:Y:S01]  /*12c0*/  STG.E.U16 desc[UR12][R2.64], R5 ;  /* 0x0000000502007986 */ /* 0x000fe2000c10150c */
[----:B------:R-:W-:-:S03]  /*12d0*/  PRMT R11, R11, 0x7604, R8 ;  /* 0x000076040b0b7816 */ /* 0x000fc60000000008 */
[----:B------:R-:W-:Y:S04]  /*12e0*/  STG.E.U16 desc[UR12][R2.64+0x100], R7 ;  /* 0x0001000702007986 */ /* 0x000fe8000c10150c */
[----:B------:R-:W-:Y:S04]  /*12f0*/  STG.E.U16 desc[UR12][R2.64+0x200], R9 ;  /* 0x0002000902007986 */ /* 0x000fe8000c10150c */
[----:B------:R-:W-:Y:S01]  /*1300*/  STG.E.U16 desc[UR12][R2.64+0x300], R11 ;  /* 0x0003000b02007986 */ /* 0x000fe2000c10150c */
[----:B------:R-:W-:Y:S05]  /*1310*/  EXIT ;  /* 0x000000000000794d */ /* 0x000fea0003800000 */
.L_x_2998:
        /* <DEDUP_REMOVED lines=14> */
.L_x_32334:


//--------------------- .text._ZN2at6native29vectorized_elementwise_kernelILi4ENS0_13BinaryFunctorIbbbZZZNS0_21heaviside_kernel_cudaERNS_18TensorIteratorBaseEENKUlvE_clEvENKUlvE7_clEvEUlbbE_EESt5arrayIPcLm3EEEEviT0_T1_ --------------------------
	.section	.text._ZN2at6native29vectorized_elementwise_kernelILi4ENS0_13BinaryFunctorIbbbZZZNS0_21heaviside_kernel_cudaERNS_18TensorIteratorBaseEENKUlvE_clEvENKUlvE7_clEvEUlbbE_EESt5arrayIPcLm3EEEEviT0_T1_,"ax",@progbits
	.align	128
        .global         _ZN2at6native29vectorized_elementwise_kernelILi4ENS0_13BinaryFunctorIbbbZZZNS0_21heaviside_kernel_cudaERNS_18TensorIteratorBaseEENKUlvE_clEvENKUlvE7_clEvEUlbbE_EESt5arrayIPcLm3EEEEviT0_T1_
        .type           _ZN2at6native29vectorized_elementwise_kernelILi4ENS0_13BinaryFunctorIbbbZZZNS0_21heaviside_kernel_cudaERNS_18TensorIteratorBaseEENKUlvE_clEvENKUlvE7_clEvEUlbbE_EESt5arrayIPcLm3EEEEviT0_T1_,@function
        .size           _ZN2at6native29vectorized_elementwise_kernelILi4ENS0_13BinaryFunctorIbbbZZZNS0_21heaviside_kernel_cudaERNS_18TensorIteratorBaseEENKUlvE_clEvENKUlvE7_clEvEUlbbE_EESt5arrayIPcLm3EEEEviT0_T1_,(.L_x_32335 - _ZN2at6native29vectorized_elementwise_kernelILi4ENS0_13BinaryFunctorIbbbZZZNS0_21heaviside_kernel_cudaERNS_18TensorIteratorBaseEENKUlvE_clEvENKUlvE7_clEvEUlbbE_EESt5arrayIPcLm3EEEEviT0_T1_)
        .other          _ZN2at6native29vectorized_elementwise_kernelILi4ENS0_13BinaryFunctorIbbbZZZNS0_21heaviside_kernel_cudaERNS_18TensorIteratorBaseEENKUlvE_clEvENKUlvE7_clEvEUlbbE_EESt5arrayIPcLm3EEEEviT0_T1_,@"STO_CUDA_ENTRY STV_DEFAULT"
_ZN2at6native29vectorized_elementwise_kernelILi4ENS0_13BinaryFunctorIbbbZZZNS0_21heaviside_kernel_cudaERNS_18TensorIteratorBaseEENKUlvE_clEvENKUlvE7_clEvEUlbbE_EESt5arrayIPcLm3EEEEviT0_T1_:
.text._ZN2at6native29vectorized_elementwise_kernelILi4ENS0_13BinaryFunctorIbbbZZZNS0_21heaviside_kernel_cudaERNS_18TensorIteratorBaseEENKUlvE_clEvENKUlvE7_clEvEUlbbE_EESt5arrayIPcLm3EEEEviT0_T1_:
        /* <DEDUP_REMOVED lines=188> */
.L_x_3002:
        /* <DEDUP_REMOVED lines=8> */
.L_x_3003:
        /* <DEDUP_REMOVED lines=8> */
.L_x_3004:
        /* <DEDUP_REMOVED lines=8> */
.L_x_3005:
        /* <DEDUP_REMOVED lines=9> */
.L_x_3006:
[----:B------:R-:W-:Y:S05]  /*0dd0*/  BSYNC.RELIABLE B1 ;  /* 0x0000000000017941 */ /* 0x000fea0003800100 */
.L_x_3001:
[----:B------:R-:W-:-:S13]  /*0de0*/  ISETP.GE.U32.AND P0, PT, R0, UR5, PT ;  /* 0x0000000500007c0c */ /* 0x000fda000bf06070 */
[----:B--2---:R-:W0:Y:S01]  /*0df0*/  @!P0 LDC.64 R6, c[0x0][0x388] ;  /* 0x0000e200ff068b82 */ /* 0x004e220000000a00 */
[C---:B-1----:R-:W-:Y:S02]  /*0e00*/  @!P0 VIADD R3, R0.reuse, UR4 ;  /* 0x0000000400038c36 */ /* 0x042fe40008000000 */
[----:B------:R-:W-:-:S03]  /*0e10*/  @!P0 VIADD R0, R0, 0x80 ;  /* 0x0000008000008836 */ /* 0x000fc60000000000 */
[----:B0-----:R-:W-:-:S05]  /*0e20*/  @!P0 IADD3 R2, P1, PT, R3, R6, RZ ;  /* 0x0000000603028210 */ /* 0x001fca0007f3e0ff */
[----:B------:R-:W-:-:S05]  /*0e30*/  @!P0 IMAD.X R3, RZ, RZ, R7, P1 ;  /* 0x000000ffff038224 */ /* 0x000fca00008e0607 */
[----:B------:R3:W-:Y:S03]  /*0e40*/  @!P0 STG.E.U8 desc[UR12][R2.64], R9 ;  /* 0x0000000902008986 */ /* 0x0007e6000c10110c */
.L_x_3007:
[----:B------:R-:W-:Y:S05]  /*0e50*/  BSYNC.RECONVERGENT B0 ;  /* 0x0000000000007941 */ /* 0x000fea0003800200 */
.L_x_3000:
        /* <DEDUP_REMOVED lines=9> */
.L_x_2999:
        /* <DEDUP_REMOVED lines=13> */
[----:B------:R-:W2:Y:S04]  /*0fc0*/  LDG.E R6, desc[UR12][R2.64] ;  /* 0x0000000c02067981 */ /* 0x000ea8000c1e1900 */
[----:B------:R-:W3:Y:S04]  /*0fd0*/  LDG.E R9, desc[UR12][R4.64] ;  /* 0x0000000c04097981 */ /* 0x000ee8000c1e1900 */
[----:B------:R1:W4:Y:S04]  /*0fe0*/  LDG.E R12, desc[UR12][R2.64+0x200] ;  /* 0x0002000c020c7981 */ /* 0x000328000c1e1900 */
[----:B------:R-:W5:Y:S01]  /*0ff0*/  LDG.E R13, desc[UR12][R4.64+0x200] ;  /* 0x0002000c040d7981 */ /* 0x000f62000c1e1900 */
[----:B0-----:R-:W-:-:S04]  /*1000*/  UIADD3 UR6, UP0, UPT, UR4, UR6, URZ ;  /* 0x0000000604067290 */ /* 0x001fc8000ff1e0ff */
[----:B------:R-:W-:Y:S01]  /*1010*/  UIADD3.X UR7, UPT, UPT, URZ, UR7, URZ, UP0, !UPT ;  /* 0x00000007ff077290 */ /* 0x000fe200087fe4ff */
[C---:B--2---:R-:W-:Y:S02]  /*1020*/  PRMT R7, R6.reuse, 0x7770, RZ ;  /* 0x0000777006077816 */ /* 0x044fe400000000ff */
[C---:B------:R-:W-:Y:S02]  /*1030*/  PRMT R8, R6.reuse, 0x7771, RZ ;  /* 0x0000777106087816 */ /* 0x040fe400000000ff */
[C---:B---3--:R-:W-:Y:S02]  /*1040*/  PRMT R10, R9.reuse, 0x7770, RZ ;  /* 0x00007770090a7816 */ /* 0x048fe400000000ff */
[----:B-1----:R-:W-:Y:S02]  /*1050*/  PRMT R2, R9, 0x7772, RZ ;  /* 0x0000777209027816 */ /* 0x002fe400000000ff */
[----:B------:R-:W-:Y:S02]  /*1060*/  LOP3.LUT P6, RZ, R7, 0xff, R10, 0xc8, !PT ;  /* 0x000000ff07ff7812 */ /* 0x000fe400078cc80a */
[----:B------:R-:W-:-:S02]  /*1070*/  PRMT R7, R6, 0x7772, RZ ;  /* 0x0000777206077816 */ /* 0x000fc400000000ff */
[C---:B----4-:R-:W-:Y:S02]  /*1080*/  PRMT R3, R12.reuse, 0x7770, RZ ;  /* 0x000077700c037816 */ /* 0x050fe400000000ff */
[----:B-----5:R-:W-:Y:S02]  /*1090*/  PRMT R4, R13, 0x7770, RZ ;  /* 0x000077700d047816 */ /* 0x020fe400000000ff */
[----:B------:R-:W-:Y:S02]  /*10a0*/  LOP3.LUT P3, RZ, R7, 0xff, R2, 0xc8, !PT ;  /* 0x000000ff07ff7812 */ /* 0x000fe4000786c802 */
[----:B------:R-:W-:Y:S02]  /*10b0*/  LOP3.LUT P2, RZ, R3, 0xff, R4, 0xc8, !PT ;  /* 0x000000ff03ff7812 */ /* 0x000fe4000784c804 */
[----:B------:R-:W-:Y:S02]  /*10c0*/  PRMT R11, R9, 0x7771, RZ ;  /* 0x00007771090b7816 */ /* 0x000fe400000000ff */
[----:B------:R-:W-:-:S02]  /*10d0*/  PRMT R2, R12, 0x7771, RZ ;  /* 0x000077710c027816 */ /* 0x000fc400000000ff */
[----:B------:R-:W-:Y:S02]  /*10e0*/  PRMT R3, R12, 0x7772, RZ ;  /* 0x000077720c037816 */ /* 0x000fe400000000ff */
[C---:B------:R-:W-:Y:S02]  /*10f0*/  PRMT R5, R13.reuse, 0x7771, RZ ;  /* 0x000077710d057816 */ /* 0x040fe400000000ff */
[----:B------:R-:W-:Y:S02]  /*1100*/  PRMT R4, R13, 0x7772, RZ ;  /* 0x000077720d047816 */ /* 0x000fe400000000ff */
[----:B------:R-:W-:Y:S02]  /*1110*/  PRMT R6, R6, 0x7773, RZ ;  /* 0x0000777306067816 */ /* 0x000fe400000000ff */
[----:B------:R-:W-:Y:S02]  /*1120*/  PRMT R9, R9, 0x7773, RZ ;  /* 0x0000777309097816 */ /* 0x000fe400000000ff */
[----:B------:R-:W-:-:S02]  /*1130*/  PRMT R12, R12, 0x7773, RZ ;  /* 0x000077730c0c7816 */ /* 0x000fc400000000ff */
[----:B------:R-:W-:Y:S02]  /*1140*/  PRMT R13, R13, 0x7773, RZ ;  /* 0x000077730d0d7816 */ /* 0x000fe400000000ff */
[----:B------:R-:W-:Y:S02]  /*1150*/  SEL R7, RZ, 0x1, !P6 ;  /* 0x00000001ff077807 */ /* 0x000fe40007000000 */
[----:B------:R-:W-:Y:S02]  /*1160*/  LOP3.LUT P5, RZ, R8, 0xff, R11, 0xc8, !PT ;  /* 0x000000ff08ff7812 */ /* 0x000fe400078ac80b */
[----:B------:R-:W-:Y:S02]  /*1170*/  LOP3.LUT P4, RZ, R6, 0xff, R9, 0xc8, !PT ;  /* 0x000000ff06ff7812 */ /* 0x000fe4000788c809 */
[----:B------:R-:W-:Y:S01]  /*1180*/  LOP3.LUT P1, RZ, R2, 0xff, R5, 0xc8, !PT ;  /* 0x000000ff02ff7812 */ /* 0x000fe2000782c805 */
[----:B------:R-:W-:Y:S01]  /*1190*/  IMAD.U32 R2, RZ, RZ, UR6 ;  /* 0x00000006ff027e24 */ /* 0x000fe2000f8e00ff */
[----:B------:R-:W-:Y:S01]  /*11a0*/  LOP3.LUT P0, RZ, R3, 0xff, R4, 0xc8, !PT ;  /* 0x000000ff03ff7812 */ /* 0x000fe2000780c804 */
[----:B------:R-:W-:Y:S01]  /*11b0*/  IMAD.U32 R3, RZ, RZ, UR7 ;  /* 0x00000007ff037e24 */ /* 0x000fe2000f8e00ff */
[----:B------:R-:W-:-:S02]  /*11c0*/  LOP3.LUT P6, RZ, R12, 0xff, R13, 0xc8, !PT ;  /* 0x000000ff0cff7812 */ /* 0x000fc400078cc80d */
[----:B------:R-:W-:Y:S01]  /*11d0*/  SEL R6, RZ, 0x1, !P5 ;  /* 0x00000001ff067807 */ /* 0x000fe20006800000 */
[----:B------:R-:W-:Y:S01]  /*11e0*/  IMAD.WIDE.U32 R2, R0, 0x4, R2 ;  /* 0x0000000400027825 */ /* 0x000fe200078e0002 */
[----:B------:R-:W-:Y:S02]  /*11f0*/  SEL R4, RZ, 0x1, !P4 ;  /* 0x00000001ff047807 */ /* 0x000fe40006000000 */
[----:B------:R-:W-:Y:S02]  /*1200*/  SEL R5, RZ, 0x1, !P3 ;  /* 0x00000001ff057807 */ /* 0x000fe40005800000 */
[----:B------:R-:W-:Y:S02]  /*1210*/  SEL R11, RZ, 0x1, !P2 ;  /* 0x00000001ff0b7807 */ /* 0x000fe40005000000 */
[----:B------:R-:W-:Y:S02]  /*1220*/  SEL R10, RZ, 0x1, !P1 ;  /* 0x00000001ff0a7807 */ /* 0x000fe40004800000 */
[----:B------:R-:W-:-:S02]  /*1230*/  SEL R8, RZ, 0x1, !P6 ;  /* 0x00000001ff087807 */ /* 0x000fc40007000000 */
[----:B------:R-:W-:Y:S02]  /*1240*/  SEL R9, RZ, 0x1, !P0 ;  /* 0x00000001ff097807 */ /* 0x000fe40004000000 */
[----:B------:R-:W-:Y:S02]  /*1250*/  PRMT R7, R7, 0x3340, R6 ;  /* 0x0000334007077816 */ /* 0x000fe40000000006 */
[----:B------:R-:W-:Y:S02]  /*1260*/  PRMT R4, R5, 0x3340, R4 ;  /* 0x0000334005047816 */ /* 0x000fe40000000004 */
[----:B------:R-:W-:Y:S02]  /*1270*/  PRMT R11, R11, 0x3340, R10 ;  /* 0x000033400b0b7816 */ /* 0x000fe4000000000a */
[----:B------:R-:W-:Y:S02]  /*1280*/  PRMT R8, R9, 0x3340, R8 ;  /* 0x0000334009087816 */ /* 0x000fe40000000008 */
[----:B------:R-:W-:-:S02]  /*1290*/  PRMT R7, R7, 0x5410, R4 ;  /* 0x0000541007077816 */ /* 0x000fc40000000004 */
[----:B------:R-:W-:-:S03]  /*12a0*/  PRMT R11, R11, 0x5410, R8 ;  /* 0x000054100b0b7816 */ /* 0x000fc60000000008 */
[----:B------:R-:W-:Y:S04]  /*12b0*/  STG.E desc[UR12][R2.64], R7 ;  /* 0x0000000702007986 */ /* 0x000fe8000c10190c */
[----:B------:R-:W-:Y:S01]  /*12c0*/  STG.E desc[UR12][R2.64+0x200], R11 ;  /* 0x0002000b02007986 */ /* 0x000fe2000c10190c */
[----:B------:R-:W-:Y:S05]  /*12d0*/  EXIT ;  /* 0x000000000000794d */ /* 0x000fea0003800000 */
.L_x_3008:
        /* <DEDUP_REMOVED lines=10> */
.L_x_32335:


//--------------------- .text._ZN2at6native29vectorized_elementwise_kernelILi8ENS0_13BinaryFunctorIbbbZZZNS0_21heaviside_kernel_cudaERNS_18TensorIteratorBaseEENKUlvE_clEvENKUlvE7_clEvEUlbbE_EESt5arrayIPcLm3EEEEviT0_T1_ --------------------------
	.section	.text._ZN2at6native29vectorized_elementwise_kernelILi8ENS0_13BinaryFunctorIbbbZZZNS0_21heaviside_kernel_cudaERNS_18TensorIteratorBaseEENKUlvE_clEvENKUlvE7_clEvEUlbbE_EESt5arrayIPcLm3EEEEviT0_T1_,"ax",@progbits
	.align	128
        .global         _ZN2at6native29vectorized_elementwise_kernelILi8ENS0_13BinaryFunctorIbbbZZZNS0_21heaviside_kernel_cudaERNS_18TensorIteratorBaseEENKUlvE_clEvENKUlvE7_clEvEUlbbE_EESt5arrayIPcLm3EEEEviT0_T1_
        .type           _ZN2at6native29vectorized_elementwise_kernelILi8ENS0_13BinaryFunctorIbbbZZZNS0_21heaviside_kernel_cudaERNS_18TensorIteratorBaseEENKUlvE_clEvENKUlvE7_clEvEUlbbE_EESt5arrayIPcLm3EEEEviT0_T1_,@function
        .size           _ZN2at6native29vectorized_elementwise_kernelILi8ENS0_13BinaryFunctorIbbbZZZNS0_21heaviside_kernel_cudaERNS_18TensorIteratorBaseEENKUlvE_clEvENKUlvE7_clEvEUlbbE_EESt5arrayIPcLm3EEEEviT0_T1_,(.L_x_32336 - _ZN2at6native29vectorized_elementwise_kernelILi8ENS0_13BinaryFunctorIbbbZZZNS0_21heaviside_kernel_cudaERNS_18TensorIteratorBaseEENKUlvE_clEvENKUlvE7_clEvEUlbbE_EESt5arrayIPcLm3EEEEviT0_T1_)
        .other          _ZN2at6native29vectorized_elementwise_kernelILi8ENS0_13BinaryFunctorIbbbZZZNS0_21heaviside_kernel_cudaERNS_18TensorIteratorBaseEENKUlvE_clEvENKUlvE7_clEvEUlbbE_EESt5arrayIPcLm3EEEEviT0_T1_,@"STO_CUDA_ENTRY STV_DEFAULT"
_ZN2at6native29vectorized_elementwise_kernelILi8ENS0_13BinaryFunctorIbbbZZZNS0_21heaviside_kernel_cudaERNS_18TensorIteratorBaseEENKUlvE_clEvENKUlvE7_clEvEUlbbE_EESt5arrayIPcLm3EEEEviT0_T1_:
.text._ZN2at6native29vectorized_elementwise_kernelILi8ENS0_13BinaryFunctorIbbbZZZNS0_21heaviside_kernel_cudaERNS_18TensorIteratorBaseEENKUlvE_clEvENKUlvE7_clEvEUlbbE_EESt5arrayIPcLm3EEEEviT0_T1_:
        /* <DEDUP_REMOVED lines=188> */
.L_x_3012:
        /* <DEDUP_REMOVED lines=8> */
.L_x_3013:
        /* <DEDUP_REMOVED lines=8> */
.L_x_3014:
        /* <DEDUP_REMOVED lines=8> */
.L_x_3015:
        /* <DEDUP_REMOVED lines=9> */
.L_x_3016:
[----:B------:R-:W-:Y:S05]  /*0dd0*/  BSYNC.RELIABLE B1 ;  /* 0x0000000000017941 */ /* 0x000fea0003800100 */
.L_x_3011:
[----:B------:R-:W-:-:S13]  /*0de0*/  ISETP.GE.U32.AND P0, PT, R0, UR5, PT ;  /* 0x0000000500007c0c */ /* 0x000fda000bf06070 */
[----:B--2---:R-:W0:Y:S01]  /*0df0*/  @!P0 LDC.64 R6, c[0x0][0x388] ;  /* 0x0000e200ff068b82 */ /* 0x004e220000000a00 */
[C---:B-1----:R-:W-:Y:S02]  /*0e00*/  @!P0 VIADD R3, R0.reuse, UR4 ;  /* 0x0000000400038c36 */ /* 0x042fe40008000000 */
[----:B------:R-:W-:-:S03]  /*0e10*/  @!P0 VIADD R0, R0, 0x80 ;  /* 0x0000008000008836 */ /* 0x000fc60000000000 */
[----:B0-----:R-:W-:-:S05]  /*0e20*/  @!P0 IADD3 R2, P1, PT, R3, R6, RZ ;  /* 0x0000000603028210 */ /* 0x001fca0007f3e0ff */
[----:B------:R-:W-:-:S05]  /*0e30*/  @!P0 IMAD.X R3, RZ, RZ, R7, P1 ;  /* 0x000000ffff038224 */ /* 0x000fca00008e0607 */
[----:B------:R3:W-:Y:S03]  /*0e40*/  @!P0 STG.E.U8 desc[UR12][R2.64], R9 ;  /* 0x0000000902008986 */ /* 0x0007e6000c10110c */
.L_x_3017:
[----:B------:R-:W-:Y:S05]  /*0e50*/  BSYNC.RECONVERGENT B0 ;  /* 0x0000000000007941 */ /* 0x000fea0003800200 */
.L_x_3010:
        /* <DEDUP_REMOVED lines=9> */
.L_x_3009:
        /* <DEDUP_REMOVED lines=12> */
[----:B------:R-:W-:Y:S02]  /*0fb0*/  IMAD.WIDE.U32 R4, R0, 0x8, R4 ;  /* 0x0000000800047825 */ /* 0x000fe400078e0004 */
[----:B------:R-:W2:Y:S04]  /*0fc0*/  LDG.E.64 R2, desc[UR12][R2.64] ;  /* 0x0000000c02027981 */ /* 0x000ea8000c1e1b00 */
[----:B------:R-:W3:Y:S01]  /*0fd0*/  LDG.E.64 R4, desc[UR12][R4.64] ;  /* 0x0000000c04047981 */ /* 0x000ee2000c1e1b00 */
[----:B0-----:R-:W-:-:S04]  /*0fe0*/  UIADD3 UR6, UP0, UPT, UR4, UR6, URZ ;  /* 0x0000000604067290 */ /* 0x001fc8000ff1e0ff */
[----:B------:R-:W-:Y:S01]  /*0ff0*/  UIADD3.X UR7, UPT, UPT, URZ, UR7, URZ, UP0, !UPT ;  /* 0x00000007ff077290 */ /* 0x000fe200087fe4ff */
[C---:B--2---:R-:W-:Y:S02]  /*1000*/  PRMT R6, R2.reuse, 0x7771, RZ ;  /* 0x0000777102067816 */ /* 0x044fe400000000ff */
[----:B------:R-:W-:Y:S02]  /*1010*/  PRMT R7, R2, 0x7770, RZ ;  /* 0x0000777002077816 */ /* 0x000fe400000000ff */
[C---:B---3--:R-:W-:Y:S02]  /*1020*/  PRMT R8, R4.reuse, 0x7770, RZ ;  /* 0x0000777004087816 */ /* 0x048fe400000000ff */
[----:B------:R-:W-:Y:S02]  /*1030*/  PRMT R9, R4, 0x7771, RZ ;  /* 0x0000777104097816 */ /* 0x000fe400000000ff */
[----:B------:R-:W-:Y:S02]  /*1040*/  LOP3.LUT P6, RZ, R7, 0xff, R8, 0xc8, !PT ;  /* 0x000000ff07ff7812 */ /* 0x000fe400078cc808 */
[----:B------:R-:W-:-:S02]  /*1050*/  LOP3.LUT P5, RZ, R6, 0xff, R9, 0xc8, !PT ;  /* 0x000000ff06ff7812 */ /* 0x000fc400078ac809 */
[C---:B------:R-:W-:Y:S02]  /*1060*/  PRMT R6, R2.reuse, 0x7773, RZ ;  /* 0x0000777302067816 */ /* 0x040fe400000000ff */
[----:B------:R-:W-:Y:S02]  /*1070*/  PRMT R7, R2, 0x7772, RZ ;  /* 0x0000777202077816 */ /* 0x000fe400000000ff */
[----:B------:R-:W-:Y:S02]  /*1080*/  PRMT R2, R3, 0x7770, RZ ;  /* 0x0000777003027816 */ /* 0x000fe400000000ff */
[----:B------:R-:W-:Y:S02]  /*1090*/  PRMT R11, R5, 0x7770, RZ ;  /* 0x00007770050b7816 */ /* 0x000fe400000000ff */
[C---:B------:R-:W-:Y:S02]  /*10a0*/  PRMT R8, R4.reuse, 0x7772, RZ ;  /* 0x0000777204087816 */ /* 0x040fe400000000ff */
[----:B------:R-:W-:-:S02]  /*10b0*/  PRMT R9, R4, 0x7773, RZ ;  /* 0x0000777304097816 */ /* 0x000fc400000000ff */
[----:B------:R-:W-:Y:S02]  /*10c0*/  LOP3.LUT P2, RZ, R2, 0xff, R11, 0xc8, !PT ;  /* 0x000000ff02ff7812 */ /* 0x000fe4000784c80b */
[----:B------:R-:W-:Y:S02]  /*10d0*/  LOP3.LUT P3, RZ, R7, 0xff, R8, 0xc8, !PT ;  /* 0x000000ff07ff7812 */ /* 0x000fe4000786c808 */
[----:B------:R-:W-:Y:S02]  /*10e0*/  LOP3.LUT P4, RZ, R6, 0xff, R9, 0xc8, !PT ;  /* 0x000000ff06ff7812 */ /* 0x000fe4000788c809 */
[C---:B------:R-:W-:Y:S02]  /*10f0*/  PRMT R2, R3.reuse, 0x7772, RZ ;  /* 0x0000777203027816 */ /* 0x040fe400000000ff */
[----:B------:R-:W-:Y:S02]  /*1100*/  PRMT R4, R3, 0x7771, RZ ;  /* 0x0000777103047816 */ /* 0x000fe400000000ff */
[----:B------:R-:W-:-:S02]  /*1110*/  PRMT R7, R5, 0x7771, RZ ;  /* 0x0000777105077816 */ /* 0x000fc400000000ff */
[----:B------:R-:W-:Y:S02]  /*1120*/  PRMT R9, R5, 0x7772, RZ ;  /* 0x0000777205097816 */ /* 0x000fe400000000ff */
[----:B------:R-:W-:Y:S02]  /*1130*/  PRMT R3, R3, 0x7773, RZ ;  /* 0x0000777303037816 */ /* 0x000fe400000000ff */
[----:B------:R-:W-:Y:S02]  /*1140*/  PRMT R6, R5, 0x7773, RZ ;  /* 0x0000777305067816 */ /* 0x000fe400000000ff */
[----:B------:R-:W-:Y:S02]  /*1150*/  SEL R11, RZ, 0x1, !P6 ;  /* 0x00000001ff0b7807 */ /* 0x000fe40007000000 */
[----:B------:R-:W-:Y:S02]  /*1160*/  LOP3.LUT P1, RZ, R4, 0xff, R7, 0xc8, !PT ;  /* 0x000000ff04ff7812 */ /* 0x000fe4000782c807 */
[----:B------:R-:W-:Y:S01]  /*1170*/  LOP3.LUT P0, RZ, R2, 0xff, R9, 0xc8, !PT ;  /* 0x000000ff02ff7812 */ /* 0x000fe2000780c809 */
[----:B------:R-:W-:Y:S01]  /*1180*/  IMAD.U32 R2, RZ, RZ, UR6 ;  /* 0x00000006ff027e24 */ /* 0x000fe2000f8e00ff */
[----:B------:R-:W-:Y:S01]  /*1190*/  LOP3.LUT P6, RZ, R3, 0xff, R6, 0xc8, !PT ;  /* 0x000000ff03ff7812 */ /* 0x000fe200078cc806 */
[----:B------:R-:W-:Y:S01]  /*11a0*/  IMAD.U32 R3, RZ, RZ, UR7 ;  /* 0x00000007ff037e24 */ /* 0x000fe2000f8e00ff */
[----:B------:R-:W-:-:S02]  /*11b0*/  SEL R10, RZ, 0x1, !P5 ;  /* 0x00000001ff0a7807 */ /* 0x000fc40006800000 */
[----:B------:R-:W-:Y:S01]  /*11c0*/  SEL R8, RZ, 0x1, !P4 ;  /* 0x00000001ff087807 */ /* 0x000fe20006000000 */
[----:B------:R-:W-:Y:S01]  /*11d0*/  IMAD.WIDE.U32 R2, R0, 0x8, R2 ;  /* 0x0000000800027825 */ /* 0x000fe200078e0002 */
[----:B------:R-:W-:Y:S02]  /*11e0*/  SEL R9, RZ, 0x1, !P3 ;  /* 0x00000001ff097807 */ /* 0x000fe40005800000 */
[----:B------:R-:W-:Y:S02]  /*11f0*/  SEL R7, RZ, 0x1, !P2 ;  /* 0x00000001ff077807 */ /* 0x000fe40005000000 */
[----:B------:R-:W-:Y:S02]  /*1200*/  SEL R6, RZ, 0x1, !P1 ;  /* 0x00000001ff067807 */ /* 0x000fe40004800000 */
[----:B------:R-:W-:Y:S02]  /*1210*/  SEL R4, RZ, 0x1, !P6 ;  /* 0x00000001ff047807 */ /* 0x000fe40007000000 */
[----:B------:R-:W-:-:S02]  /*1220*/  SEL R5, RZ, 0x1, !P0 ;  /* 0x00000001ff057807 */ /* 0x000fc40004000000 */
[----:B------:R-:W-:Y:S02]  /*1230*/  PRMT R11, R11, 0x3340, R10 ;  /* 0x000033400b0b7816 */ /* 0x000fe4000000000a */
[----:B------:R-:W-:Y:S02]  /*1240*/  PRMT R8, R9, 0x3340, R8 ;  /* 0x0000334009087816 */ /* 0x000fe40000000008 */
[----:B------:R-:W-:Y:S02]  /*1250*/  PRMT R7, R7, 0x3340, R6 ;  /* 0x0000334007077816 */ /* 0x000fe40000000006 */
[----:B------:R-:W-:Y:S02]  /*1260*/  PRMT R4, R5, 0x3340, R4 ;  /* 0x0000334005047816 */ /* 0x000fe40000000004 */
[----:B------:R-:W-:Y:S02]  /*1270*/  PRMT R6, R11, 0x5410, R8 ;  /* 0x000054100b067816 */ /* 0x000fe40000000008 */
[----:B------:R-:W-:-:S05]  /*1280*/  PRMT R7, R7, 0x5410, R4 ;  /* 0x0000541007077816 */ /* 0x000fca0000000004 */
[----:B------:R-:W-:Y:S01]  /*1290*/  STG.E.64 desc[UR12][R2.64], R6 ;  /* 0x0000000602007986 */ /* 0x000fe2000c101b0c */
[----:B------:R-:W-:Y:S05]  /*12a0*/  EXIT ;  /* 0x000000000000794d */ /* 0x000fea0003800000 */
.L_x_3018:
        /* <DEDUP_REMOVED lines=13> */
.L_x_32336:


//--------------------- .text._ZN2at6native18elementwise_kernelILi128ELi4EZNS0_15gpu_kernel_implINS0_13BUnaryFunctorIbbbZZZNS0_21heaviside_kernel_cudaERNS_18TensorIteratorBaseEENKUlvE_clEvENKUlvE7_clEvEUlbbE_EEEEvS5_RKT_EUliE_EEviT1_ --------------------------
	.section	.text._ZN2at6native18elementwise_kernelILi128ELi4EZNS0_15gpu_kernel_implINS0_13BUnaryFunctorIbbbZZZNS0_21heaviside_kernel_cudaERNS_18TensorIteratorBaseEENKUlvE_clEvENKUlvE7_clEvEUlbbE_EEEEvS5_RKT_EUliE_EEviT1_,"ax",@progbits
	.align	128
        .global         _ZN2at6native18elementwise_kernelILi128ELi4EZNS0_15gpu_kernel_implINS0_13BUnaryFunctorIbbbZZZNS0_21heaviside_kernel_cudaERNS_18TensorIteratorBaseEENKUlvE_clEvENKUlvE7_clEvEUlbbE_EEEEvS5_RKT_EUliE_EEviT1_
        .type           _ZN2at6native18elementwise_kernelILi128ELi4EZNS0_15gpu_kernel_implINS0_13BUnaryFunctorIbbbZZZNS0_21heaviside_kernel_cudaERNS_18TensorIteratorBaseEENKUlvE_clEvENKUlvE7_clEvEUlbbE_EEEEvS5_RKT_EUliE_EEviT1_,@function
        .size           _ZN2at6native18elementwise_kernelILi128ELi4EZNS0_15gpu_kernel_implINS0_13BUnaryFunctorIbbbZZZNS0_21heaviside_kernel_cudaERNS_18TensorIteratorBaseEENKUlvE_clEvENKUlvE7_clEvEUlbbE_EEEEvS5_RKT_EUliE_EEviT1_,(.L_x_32337 - _ZN2at6native18elementwise_kernelILi128ELi4EZNS0_15gpu_kernel_implINS0_13BUnaryFunctorIbbbZZZNS0_21heaviside_kernel_cudaERNS_18TensorIteratorBaseEENKUlvE_clEvENKUlvE7_clEvEUlbbE_EEEEvS5_RKT_EUliE_EEviT1_)
        .other          _ZN2at6native18elementwise_kernelILi128ELi4EZNS0_15gpu_kernel_implINS0_13BUnaryFunctorIbbbZZZNS0_21heaviside_kernel_cudaERNS_18TensorIteratorBaseEENKUlvE_clEvENKUlvE7_clEvEUlbbE_EEEEvS5_RKT_EUliE_EEviT1_,@"STO_CUDA_ENTRY STV_DEFAULT"
_ZN2at6native18elementwise_kernelILi128ELi4EZNS0_15gpu_kernel_implINS0_13BUnaryFunctorIbbbZZZNS0_21heaviside_kernel_cudaERNS_18TensorIteratorBaseEENKUlvE_clEvENKUlvE7_clEvEUlbbE_EEEEvS5_RKT_EUliE_EEviT1_:
.text._ZN2at6native18elementwise_kernelILi128ELi4EZNS0_15gpu_kernel_implINS0_13BUnaryFunctorIbbbZZZNS0_21heaviside_kernel_cudaERNS_18TensorIteratorBaseEENKUlvE_clEvENKUlvE7_clEvEUlbbE_EEEEvS5_RKT_EUliE_EEviT1_:
[----:B------:R-:W0:Y:S01]  /*0000*/  LDC R1, c[0x0][0x37c] ;  /* 0x0000df00ff017b82 */ /* 0x000e220000000800 */
[----:B------:R-:W1:Y:S07]  /*0010*/  S2R R17, SR_TID.X ;  /* 0x0000000000117919 */ /* 0x000e6e0000002100 */
[----:B------:R-:W2:Y:S01]  /*0020*/  S2UR UR4, SR_CTAID.X ;  /* 0x00000000000479c3 */ /* 0x000ea20000002500 */
[----:B------:R-:W3:Y:S01]  /*0030*/  LDCU UR39, c[0x0][0x388] ;  /* 0x00007100ff2777ac */ /* 0x000ee20008000800 */
[----:B------:R-:W-:Y:S01]  /*0040*/  BSSY.RECONVERGENT B7, `(.L_x_3019) ;  /* 0x00002d1000077945 */ /* 0x000fe20003800200 */
[----:B------:R-:W4:Y:S05]  /*0050*/  LDCU UR5, c[0x0][0x380] ;  /* 0x00007000ff0577ac */ /* 0x000f2a0008000800 */
[----:B------:R-:W0:Y:S01]  /*0060*/  LDC.U8 R18, c[0x0][0x591] ;  /* 0x00016440ff127b82 */ /* 0x000e220000000000 */
[----:B------:R-:W0:Y:S01]  /*0070*/  LDCU.64 UR36, c[0x0][0x358] ;  /* 0x00006b00ff2477ac */ /* 0x000e220008000a00 */
[----:B------:R-:W0:Y:S01]  /*0080*/  LDCU.U8 UR41, c[0x0][0x592] ;  /* 0x0000b240ff2977ac */ /* 0x000e220008000000 */
[----:B------:R-:W0:Y:S01]  /*0090*/  LDCU.U8 UR42, c[0x0][0x593] ;  /* 0x0000b260ff2a77ac */ /* 0x000e220008000000 */
[----:B---3--:R-:W-:-:S02]  /*00a0*/  UIADD3 UR40, UPT, UPT, UR39, -0x1, URZ ;  /* 0xffffffff27287890 */ /* 0x008fc4000fffe0ff */
[----:B--2---:R-:W-:Y:S02]  /*00b0*/  USHF.L.U32 UR4, UR4, 0x9, URZ ;  /* 0x0000000904047899 */ /* 0x004fe400080006ff */
[----:B------:R-:W-:-:S04]  /*00c0*/  UISETP.LT.U32.AND UP0, UPT, UR40, 0x18, UPT ;  /* 0x000000182800788c */ /* 0x000fc8000bf01070 */
[----:B------:R-:W-:Y:S01]  /*00d0*/  USEL UR38, UR40, 0x18, UP0 ;  /* 0x0000001828267887 */ /* 0x000fe20008000000 */
[----:B-1----:R-:W-:-:S03]  /*00e0*/  LOP3.LUT R17, R17, UR4, RZ, 0xfc, !PT ;  /* 0x0000000411117c12 */ /* 0x002fc6000f8efcff */
[----:B------:R-:W-:Y:S01]  /*00f0*/  UIADD3 UR38, UPT, UPT, UR38, 0x1, URZ ;  /* 0x0000000126267890 */ /* 0x000fe2000fffe0ff */
[----:B----4-:R-:W-:-:S13]  /*0100*/  ISETP.GE.AND P0, PT, R17, UR5, PT ;  /* 0x0000000511007c0c */ /* 0x010fda000bf06270 */
[----:B------:R-:W-:Y:S05]  /*0110*/  @P0 BRA `(.L_x_3020) ;  /* 0x0000002c000c0947 */ /* 0x000fea0003800000 */
[----:B------:R-:W-:Y:S01]  /*0120*/  UISETP.NE.AND UP0, UPT, UR39, URZ, UPT ;  /* 0x000000ff2700728c */ /* 0x000fe2000bf05270 */
[----:B------:R-:W-:Y:S02]  /*0130*/  IMAD.MOV.U32 R0, RZ, RZ, RZ ;  /* 0x000000ffff007224 */ /* 0x000fe400078e00ff */
[----:B------:R-:W-:-:S06]  /*0140*/  IMAD.MOV.U32 R16, RZ, RZ, RZ ;  /* 0x000000ffff107224 */ /* 0x000fcc00078e00ff */
[----:B------:R-:W-:Y:S05]  /*0150*/  BRA.U !UP0, `(.L_x_3021) ;  /* 0x0000001108a87547 */ /* 0x000fea000b800000 */
[----:B------:R-:W1:Y:S01]  /*0160*/  LDCU.64 UR4, c[0x0][0x390] ;  /* 0x00007200ff0477ac */ /* 0x000e620008000a00 */
[----:B------:R-:W-:Y:S01]  /*0170*/  IMAD.MOV.U32 R16, RZ, RZ, RZ ;  /* 0x000000ffff107224 */ /* 0x000fe200078e00ff */
[----:B------:R-:W2:Y:S01]  /*0180*/  LDCU UR6, c[0x0][0x38c] ;  /* 0x00007180ff0677ac */ /* 0x000ea20008000800 */
[----:B------:R-:W3:Y:S01]  /*0190*/  LDCU.64 UR8, c[0x0][0x4b8] ;  /* 0x00009700ff0877ac */ /* 0x000ee20008000a00 */
[----:B------:R-:W-:Y:S01]  /*01a0*/  UISETP.NE.AND UP0, UPT, UR40, URZ, UPT ;  /* 0x000000ff2800728c */ /* 0x000fe2000bf05270 */
[----:B-1----:R-:W-:-:S05]  /*01b0*/  IMAD.HI.U32 R2, R17, UR4, R16 ;  /* 0x0000000411027c27 */ /* 0x002fca000f8e0010 */
[----:B------:R-:W-:-:S04]  /*01c0*/  SHF.R.U32.HI R3, RZ, UR5, R2 ;  /* 0x00000005ff037c19 */ /* 0x000fc80008011602 */
[----:B------:R-:W-:-:S05]  /*01d0*/  IADD3 R0, PT, PT, -R3, RZ, RZ ;  /* 0x000000ff03007210 */ /* 0x000fca0007ffe1ff */
[----:B--2---:R-:W-:-:S04]  /*01e0*/  IMAD R0, R0, UR6, R17 ;  /* 0x0000000600007c24 */ /* 0x004fc8000f8e0211 */
[C---:B---3--:R-:W-:Y:S02]  /*01f0*/  IMAD R16, R0.reuse, UR8, RZ ;  /* 0x0000000800107c24 */ /* 0x048fe4000f8e02ff */
[----:B------:R-:W-:Y:S01]  /*0200*/  IMAD R0, R0, UR9, RZ ;  /* 0x0000000900007c24 */ /* 0x000fe2000f8e02ff */
[----:B------:R-:W-:Y:S06]  /*0210*/  BRA.U !UP0, `(.L_x_3021) ;  /* 0x0000001108787547 */ /* 0x000fec000b800000 */
[----:B------:R-:W1:Y:S01]  /*0220*/  LDCU.64 UR6, c[0x0][0x398] ;  /* 0x00007300ff0677ac */ /* 0x000e620008000a00 */
[----:B------:R-:W-:Y:S01]  /*0230*/  IMAD.MOV.U32 R2, RZ, RZ, RZ ;  /* 0x000000ffff027224 */ /* 0x000fe200078e00ff */
[----:B------:R-:W2:Y:S01]  /*0240*/  LDCU UR4, c[0x0][0x3a0] ;  /* 0x00007400ff0477ac */ /* 0x000ea20008000800 */
[----:B------:R-:W3:Y:S01]  /*0250*/  LDCU.64 UR8, c[0x0][0x4c0] ;  /* 0x00009800ff0877ac */ /* 0x000ee20008000a00 */
[----:B------:R-:W-:Y:S01]  /*0260*/  UISETP.NE.AND UP0, UPT, UR38, 0x2, UPT ;  /* 0x000000022600788c */ /* 0x000fe2000bf05270 */
[----:B-1----:R-:W-:-:S05]  /*0270*/  IMAD.HI.U32 R4, R3, UR7, R2 ;  /* 0x0000000703047c27 */ /* 0x002fca000f8e0002 */
[----:B--2---:R-:W-:-:S05]  /*0280*/  SHF.R.U32.HI R5, RZ, UR4, R4 ;  /* 0x00000004ff057c19 */ /* 0x004fca0008011604 */
[----:B------:R-:W-:-:S04]  /*0290*/  IMAD.MOV R2, RZ, RZ, -R5 ;  /* 0x000000ffff027224 */ /* 0x000fc800078e0a05 */
[----:B------:R-:W-:-:S04]  /*02a0*/  IMAD R3, R2, UR6, R3 ;  /* 0x0000000602037c24 */ /* 0x000fc8000f8e0203 */
[C---:B---3--:R-:W-:Y:S02]  /*02b0*/  IMAD R16, R3.reuse, UR8, R16 ;  /* 0x0000000803107c24 */ /* 0x048fe4000f8e0210 */
[----:B------:R-:W-:Y:S01]  /*02c0*/  IMAD R0, R3, UR9, R0 ;  /* 0x0000000903007c24 */ /* 0x000fe2000f8e0200 */
[----:B------:R-:W-:Y:S06]  /*02d0*/  BRA.U !UP0, `(.L_x_3021) ;  /* 0x0000001108487547 */ /* 0x000fec000b800000 */
[----:B------:R-:W1:Y:S01]  /*02e0*/  LDCU.64 UR4, c[0x0][0x3a8] ;  /* 0x00007500ff0477ac */ /* 0x000e620008000a00 */
[----:B------:R-:W-:Y:S01]  /*02f0*/  IMAD.MOV.U32 R4, RZ, RZ, RZ ;  /* 0x000000ffff047224 */ /* 0x000fe200078e00ff */
[----:B------:R-:W2:Y:S01]  /*0300*/  LDCU UR6, c[0x0][0x3a4] ;  /* 0x00007480ff0677ac */ /* 0x000ea20008000800 */
[----:B------:R-:W3:Y:S01]  /*0310*/  LDCU.64 UR8, c[0x0][0x4c8] ;  /* 0x00009900ff0877ac */ /* 0x000ee20008000a00 */
[----:B------:R-:W-:Y:S01]  /*0320*/  UISETP.NE.AND UP0, UPT, UR38, 0x3, UPT ;  /* 0x000000032600788c */ /* 0x000fe2000bf05270 */
[----:B-1----:R-:W-:-:S05]  /*0330*/  IMAD.HI.U32 R2, R5, UR4, R4 ;  /* 0x0000000405027c27 */ /* 0x002fca000f8e0004 */
[----:B------:R-:W-:-:S04]  /*0340*/  SHF.R.U32.HI R3, RZ, UR5, R2 ;  /* 0x00000005ff037c19 */ /* 0x000fc80008011602 */
[----:B------:R-:W-:-:S05]  /*0350*/  IADD3 R4, PT, PT, -R3, RZ, RZ ;  /* 0x000000ff03047210 */ /* 0x000fca0007ffe1ff */
[----:B--2---:R-:W-:-:S04]  /*0360*/  IMAD R5, R4, UR6, R5 ;  /* 0x0000000604057c24 */ /* 0x004fc8000f8e0205 */
        /* <DEDUP_REMOVED lines=160> */
[----:B------:R-:W-:Y:S01]  /*0d70*/  HFMA2 R4, -RZ, RZ, 0, 0 ;  /* 0x00000000ff047431 */ /* 0x000fe200000001ff */
[----:B------:R-:W2:Y:S01]  /*0d80*/  LDCU UR6, c[0x0][0x44c] ;  /* 0x00008980ff0677ac */ /* 0x000ea20008000800 */
[----:B------:R-:W3:Y:S01]  /*0d90*/  LDCU.64 UR8, c[0x0][0x538] ;  /* 0x0000a700ff0877ac */ /* 0x000ee20008000a00 */
[----:B------:R-:W-:Y:S02]  /*0da0*/  UISETP.NE.AND UP0, UPT, UR38, 0x11, UPT ;  /* 0x000000112600788c */ /* 0x000fe4000bf05270 */
[----:B-1----:R-:W-:-:S05]  /*0db0*/  IMAD.HI.U32 R2, R5, UR4, R4 ;  /* 0x0000000405027c27 */ /* 0x002fca000f8e0004 */
[----:B------:R-:W-:-:S05]  /*0dc0*/  SHF.R.U32.HI R3, RZ, UR5, R2 ;  /* 0x00000005ff037c19 */ /* 0x000fca0008011602 */
[----:B------:R-:W-:-:S04]  /*0dd0*/  IMAD.MOV R4, RZ, RZ, -R3 ;  /* 0x000000ffff047224 */ /* 0x000fc800078e0a03 */
        /* <DEDUP_REMOVED lines=10> */
[----:B--2---:R-:W-:-:S04]  /*0e80*/  SHF.R.U32.HI R5, RZ, UR4, R4 ;  /* 0x00000004ff057c19 */ /* 0x004fc80008011604 */
[----:B------:R-:W-:-:S05]  /*0e90*/  IADD3 R2, PT, PT, -R5, RZ, RZ ;  /* 0x000000ff05027210 */ /* 0x000fca0007ffe1ff */
        /* <DEDUP_REMOVED lines=17> */
[----:B------:R-:W-:Y:S01]  /*0fb0*/  MOV R2, RZ ;  /* 0x000000ff00027202 */ /* 0x000fe20000000f00 */
[----:B------:R-:W2:Y:S01]  /*0fc0*/  LDCU UR4, c[0x0][0x478] ;  /* 0x00008f00ff0477ac */ /* 0x000ea20008000800 */
[----:B------:R-:W3:Y:S01]  /*0fd0*/  LDCU.64 UR8, c[0x0][0x550] ;  /* 0x0000aa00ff0877ac */ /* 0x000ee20008000a00 */
[----:B------:R-:W-:Y:S02]  /*0fe0*/  UISETP.NE.AND UP0, UPT, UR38, 0x14, UPT ;  /* 0x000000142600788c */ /* 0x000fe4000bf05270 */
        /* <DEDUP_REMOVED lines=58> */
[----:B------:R-:W3:Y:S02]  /*1390*/  LDCU.64 UR8, c[0x0][0x578] ;  /* 0x0000af00ff0877ac */ /* 0x000ee40008000a00 */
[----:B-1----:R-:W-:-:S05]  /*13a0*/  IMAD.HI.U32 R2, R5, UR4, R4 ;  /* 0x0000000405027c27 */ /* 0x002fca000f8e0004 */
[----:B------:R-:W-:-:S05]  /*13b0*/  SHF.R.U32.HI R2, RZ, UR5, R2 ;  /* 0x00000005ff027c19 */ /* 0x000fca0008011602 */
[----:B------:R-:W-:-:S04]  /*13c0*/  IMAD.MOV R3, RZ, RZ, -R2 ;  /* 0x000000ffff037224 */ /* 0x000fc800078e0a02 */
[----:B--2---:R-:W-:-:S04]  /*13d0*/  IMAD R5, R3, UR6, R5 ;  /* 0x0000000603057c24 */ /* 0x004fc8000f8e0205 */
[C---:B---3--:R-:W-:Y:S02]  /*13e0*/  IMAD R16, R5.reuse, UR8, R16 ;  /* 0x0000000805107c24 */ /* 0x048fe4000f8e0210 */
[----:B------:R-:W-:-:S07]  /*13f0*/  IMAD R0, R5, UR9, R0 ;  /* 0x0000000905007c24 */ /* 0x000fce000f8e0200 */
.L_x_3021:
[----:B------:R-:W1:Y:S01]  /*1400*/  LDCU.64 UR6, c[0x0][0x588] ;  /* 0x0000b100ff0677ac */ /* 0x000e620008000a00 */
[----:B------:R-:W-:Y:S01]  /*1410*/  BSSY.RECONVERGENT B6, `(.L_x_3022) ;  /* 0x00000a0000067945 */ /* 0x000fe20003800200 */
[----:B0-----:R-:W-:-:S04]  /*1420*/  UPRMT UR4, UR42, 0x9910, URZ ;  /* 0x000099102a047896 */ /* 0x001fc800080000ff */
[----:B------:R-:W-:Y:S01]  /*1430*/  UISETP.GT.AND UP0, UPT, UR4, 0x9, UPT ;  /* 0x000000090400788c */ /* 0x000fe2000bf04270 */
[----:B-1----:R-:W-:-:S04]  /*1440*/  IADD3 R2, P0, PT, R0, UR6, RZ ;  /* 0x0000000600027c10 */ /* 0x002fc8000ff1e0ff */
        /* <DEDUP_REMOVED lines=13> */
.L_x_3026:
[----:B------:R-:W2:Y:S02]  /*1520*/  LDG.E.U8 R2, desc[UR36][R2.64] ;  /* 0x0000002402027981 */ /* 0x000ea4000c1e1100 */
[----:B--2---:R-:W-:Y:S01]  /*1530*/  ISETP.NE.AND P0, PT, R2, RZ, PT ;  /* 0x000000ff0200720c */ /* 0x004fe20003f05270 */
[----:B------:R-:W-:-:S12]  /*1540*/  BRA `(.L_x_3028) ;  /* 0x0000000800307947 */ /* 0x000fd80003800000 */
.L_x_3025:
        /* <DEDUP_REMOVED lines=10> */
.L_x_3030:
[----:B------:R-:W2:Y:S02]  /*15f0*/  LDG.E R2, desc[UR36][R2.64] ;  /* 0x0000002402027981 */ /* 0x000ea4000c1e1900 */
[----:B--2---:R-:W-:Y:S01]  /*1600*/  ISETP.NE.AND P0, PT, R2, RZ, PT ;  /* 0x000000ff0200720c */ /* 0x004fe20003f05270 */
[----:B------:R-:W-:-:S12]  /*1610*/  BRA `(.L_x_3028) ;  /* 0x0000000400fc7947 */ /* 0x000fd80003800000 */
.L_x_3029:
[----:B------:R-:W2:Y:S02]  /*1620*/  LDG.E.U16 R2, desc[UR36][R2.64] ;  /* 0x0000002402027981 */ /* 0x000ea4000c1e1500 */
[----:B--2---:R-:W-:Y:S01]  /*1630*/  ISETP.NE.AND P0, PT, R2, RZ, PT ;  /* 0x000000ff0200720c */ /* 0x004fe20003f05270 */
[----:B------:R-:W-:-:S12]  /*1640*/  BRA `(.L_x_3028) ;  /* 0x0000000400f07947 */ /* 0x000fd80003800000 */
.L_x_3024:
        /* <DEDUP_REMOVED lines=9> */
.L_x_3032:
[----:B------:R-:W2:Y:S02]  /*16e0*/  LDG.E.U16 R0, desc[UR36][R2.64] ;  /* 0x0000002402007981 */ /* 0x000ea4000c1e1500 */
[----:B--2---:R-:W-:-:S05]  /*16f0*/  HADD2.F32 R0, -RZ, R0.H0_H0 ;  /* 0x20000000ff007230 */ /* 0x004fca0000004100 */
[----:B------:R-:W-:Y:S01]  /*1700*/  FSETP.NEU.FTZ.AND P0, PT, R0, RZ, PT ;  /* 0x000000ff0000720b */ /* 0x000fe20003f1d000 */
[----:B------:R-:W-:-:S12]  /*1710*/  BRA `(.L_x_3028) ;  /* 0x0000000400bc7947 */ /* 0x000fd80003800000 */
.L_x_3031:
        /* <DEDUP_REMOVED lines=11> */
.L_x_3034:
        /* <DEDUP_REMOVED lines=8> */
.L_x_3033:
[----:B------:R-:W2:Y:S02]  /*1850*/  LDG.E.64 R2, desc[UR36][R2.64] ;  /* 0x0000002402027981 */ /* 0x000ea4000c1e1b00 */
[----:B--2---:R-:W-:Y:S01]  /*1860*/  DSETP.NEU.AND P0, PT, R2, RZ, PT ;  /* 0x000000ff0200722a */ /* 0x004fe20003f0d000 */
[----:B------:R-:W-:-:S13]  /*1870*/  BRA `(.L_x_3028) ;  /* 0x0000000400647947 */ /* 0x000fda0003800000 */
.L_x_3023:
        /* <DEDUP_REMOVED lines=11> */
.L_x_3037:
[----:B------:R-:W2:Y:S02]  /*1930*/  LDG.E.128 R4, desc[UR36][R2.64] ;  /* 0x0000002402047981 */ /* 0x000ea4000c1e1d00 */
[----:B--2---:R-:W-:-:S06]  /*1940*/  DSETP.NEU.AND P0, PT, R6, RZ, PT ;  /* 0x000000ff0600722a */ /* 0x004fcc0003f0d000 */
[----:B------:R-:W-:Y:S01]  /*1950*/  DSETP.NEU.OR P0, PT, R4, RZ, P0 ;  /* 0x000000ff0400722a */ /* 0x000fe2000070d400 */
[----:B------:R-:W-:-:S13]  /*1960*/  BRA `(.L_x_3028) ;  /* 0x0000000400287947 */ /* 0x000fda0003800000 */
.L_x_3036:
        /* <DEDUP_REMOVED lines=9> */
.L_x_3039:
        /* <DEDUP_REMOVED lines=11> */
.L_x_3038:
[----:B------:R-:W2:Y:S02]  /*1ab0*/  LDG.E.U16 R0, desc[UR36][R2.64] ;  /* 0x0000002402007981 */ /* 0x000ea4000c1e1500 */
[----:B--2---:R-:W-:-:S04]  /*1ac0*/  SHF.L.U32 R0, R0, 0x10, RZ ;  /* 0x0000001000007819 */ /* 0x004fc800000006ff */
[----:B------:R-:W-:Y:S01]  /*1ad0*/  FSETP.NEU.FTZ.AND P0, PT, R0, RZ, PT ;  /* 0x000000ff0000720b */ /* 0x000fe20003f1d000 */
[----:B------:R-:W-:-:S12]  /*1ae0*/  BRA `(.L_x_3028) ;  /* 0x0000000000c87947 */ /* 0x000fd80003800000 */
.L_x_3035:
        /* <DEDUP_REMOVED lines=11> */
.L_x_3042:
[----:B------:R-:W2:Y:S02]  /*1ba0*/  LDG.E.U8 R2, desc[UR36][R2.64] ;  /* 0x0000002402027981 */ /* 0x000ea4000c1e1100 */
[----:B--2---:R-:W-:Y:S01]  /*1bb0*/  ISETP.NE.AND P0, PT, R2, RZ, PT ;  /* 0x000000ff0200720c */ /* 0x004fe20003f05270 */
[----:B------:R-:W-:-:S12]  /*1bc0*/  BRA `(.L_x_3028) ;  /* 0x0000000000907947 */ /* 0x000fd80003800000 */
.L_x_3041:
[----:B------:R-:W2:Y:S02]  /*1bd0*/  LDG.E.U8 R2, desc[UR36][R2.64] ;  /* 0x0000002402027981 */ /* 0x000ea4000c1e1100 */
[----:B--2---:R-:W-:Y:S01]  /*1be0*/  ISETP.NE.AND P0, PT, R2, RZ, PT ;  /* 0x000000ff0200720c */ /* 0x004fe20003f05270 */
[----:B------:R-:W-:-:S12]  /*1bf0*/  BRA `(.L_x_3028) ;  /* 0x0000000000847947 */ /* 0x000fd80003800000 */
.L_x_3040:
[----:B------:R-:W-:-:S09]  /*1c00*/  UISETP.NE.AND UP0, UPT, UR4, 0x1c, UPT ;  /* 0x0000001c0400788c */ /* 0x000fd2000bf05270 */
[----:B------:R-:W-:Y:S05]  /*1c10*/  BRA.U !UP0, `(.L_x_3043) ;  /* 0x0000000108747547 */ /* 0x000fea000b800000 */
[----:B------:R-:W-:-:S09]  /*1c20*/  UISETP.NE.AND UP0, UPT, UR4, 0x1d, UPT ;  /* 0x0000001d0400788c */ /* 0x000fd2000bf05270 */
[----:B------:R-:W-:Y:S05]  /*1c30*/  BRA.U !UP0, `(.L_x_3044) ;  /* 0x00000001085c7547 */ /* 0x000fea000b800000 */
[----:B------:R-:W-:-:S09]  /*1c40*/  UISETP.NE.AND UP0, UPT, UR4, 0x2c, UPT ;  /* 0x0000002c0400788c */ /* 0x000fd2000bf05270 */
[----:B------:R-:W-:Y:S05]  /*1c50*/  BRA.U !UP0, `(.L_x_3045) ;  /* 0x0000000108487547 */ /* 0x000fea000b800000 */
.L_x_3027:
        /* <DEDUP_REMOVED lines=16> */
.L_x_3046:
[----:B------:R-:W-:Y:S01]  /*1d60*/  PLOP3.LUT P0, PT, PT, PT, PT, 0x8, 0x80 ;  /* 0x000000000080781c */ /* 0x000fe20003f0e170 */
[----:B------:R-:W-:-:S12]  /*1d70*/  BRA `(.L_x_3028) ;  /* 0x0000000000247947 */ /* 0x000fd80003800000 */
.L_x_3045:
[----:B------:R-:W2:Y:S02]  /*1d80*/  LDG.E.U8 R2, desc[UR36][R2.64] ;  /* 0x0000002402027981 */ /* 0x000ea4000c1e1100 */
[----:B--2---:R-:W-:Y:S01]  /*1d90*/  ISETP.NE.AND P0, PT, R2, RZ, PT ;  /* 0x000000ff0200720c */ /* 0x004fe20003f05270 */
[----:B------:R-:W-:-:S12]  /*1da0*/  BRA `(.L_x_3028) ;  /* 0x0000000000187947 */ /* 0x000fd80003800000 */
.L_x_3044:
[----:B------:R-:W2:Y:S02]  /*1db0*/  LDG.E.64 R2, desc[UR36][R2.64] ;  /* 0x0000002402027981 */ /* 0x000ea4000c1e1b00 */
[----:B--2---:R-:W-:-:S04]  /*1dc0*/  ISETP.NE.U32.AND P0, PT, R2, RZ, PT ;  /* 0x000000ff0200720c */ /* 0x004fc80003f05070 */
[----:B------:R-:W-:Y:S01]  /*1dd0*/  ISETP.NE.AND.EX P0, PT, R3, RZ, PT, P0 ;  /* 0x000000ff0300720c */ /* 0x000fe20003f05300 */
[----:B------:R-:W-:-:S12]  /*1de0*/  BRA `(.L_x_3028) ;  /* 0x0000000000087947 */ /* 0x000fd80003800000 */
.L_x_3043:
[----:B------:R-:W2:Y:S02]  /*1df0*/  LDG.E R2, desc[UR36][R2.64] ;  /* 0x0000002402027981 */ /* 0x000ea4000c1e1900 */
[----:B--2---:R-:W-:-:S13]  /*1e00*/  ISETP.NE.AND P0, PT, R2, RZ, PT ;  /* 0x000000ff0200720c */ /* 0x004fda0003f05270 */
.L_x_3028:
[----:B------:R-:W-:Y:S05]  /*1e10*/  BSYNC.RECONVERGENT B6 ;  /* 0x0000000000067941 */ /* 0x000fea0003800200 */
.L_x_3022:
[----:B------:R-:W0:Y:S01]  /*1e20*/  LDCU.64 UR6, c[0x0][0x580] ;  /* 0x0000b000ff0677ac */ /* 0x000e220008000a00 */
[----:B------:R-:W-:Y:S01]  /*1e30*/  SEL R7, R18, 0x1, !P0 ;  /* 0x0000000112077807 */ /* 0x000fe20004000000 */
        /* <DEDUP_REMOVED lines=15> */
.L_x_3050:
[----:B------:R0:W-:Y:S01]  /*1f30*/  STG.E.U8 desc[UR36][R2.64], R7 ;  /* 0x0000000702007986 */ /* 0x0001e2000c101124 */
[----:B------:R-:W-:Y:S05]  /*1f40*/  BRA `(.L_x_3052) ;  /* 0x0000000c007c7947 */ /* 0x000fea0003800000 */
.L_x_3049:
[----:B------:R-:W-:-:S09]  /*1f50*/  UISETP.NE.AND UP0, UPT, UR4, 0x2, UPT ;  /* 0x000000020400788c */ /* 0x000fd2000bf05270 */
[----:B------:R-:W-:Y:S05]  /*1f60*/  BRA.U !UP0, `(.L_x_3053) ;  /* 0x0000000108347547 */ /* 0x000fea000b800000 */
[----:B------:R-:W-:-:S09]  /*1f70*/  UISETP.NE.AND UP0, UPT, UR4, 0x3, UPT ;  /* 0x000000030400788c */ /* 0x000fd2000bf05270 */
[----:B------:R-:W-:Y:S05]  /*1f80*/  BRA.U !UP0, `(.L_x_3054) ;  /* 0x0000000108207547 */ /* 0x000fea000b800000 */
[----:B------:R-:W-:-:S09]  /*1f90*/  UISETP.NE.AND UP0, UPT, UR4, 0x4, UPT ;  /* 0x000000040400788c */ /* 0x000fd2000bf05270 */
[----:B------:R-:W-:Y:S05]  /*1fa0*/  BRA.U UP0, `(.L_x_3051) ;  /* 0x0000000900c07547 */ /* 0x000fea000b800000 */
[----:B------:R-:W-:-:S04]  /*1fb0*/  LOP3.LUT R0, R7, 0xffff, RZ, 0xc0, !PT ;  /* 0x0000ffff07007812 */ /* 0x000fc800078ec0ff */
[----:B------:R-:W-:-:S05]  /*1fc0*/  PRMT R0, R0, 0x8880, RZ ;  /* 0x0000888000007816 */ /* 0x000fca00000000ff */
[----:B------:R-:W-:-:S05]  /*1fd0*/  IMAD.MOV.U32 R4, RZ, RZ, R0 ;  /* 0x000000ffff047224 */ /* 0x000fca00078e0000 */
[----:B------:R-:W-:-:S05]  /*1fe0*/  SHF.R.S32.HI R5, RZ, 0x1f, R4 ;  /* 0x0000001fff057819 */ /* 0x000fca0000011404 */
[----:B------:R0:W-:Y:S01]  /*1ff0*/  STG.E.64 desc[UR36][R2.64], R4 ;  /* 0x0000000402007986 */ /* 0x0001e2000c101b24 */
[----:B------:R-:W-:Y:S05]  /*2000*/  BRA `(.L_x_3052) ;  /* 0x0000000c004c7947 */ /* 0x000fea0003800000 */
.L_x_3054:
[----:B------:R-:W-:-:S05]  /*2010*/  PRMT R5, R7, 0x8880, RZ ;  /* 0x0000888007057816 */ /* 0x000fca00000000ff */
[----:B------:R0:W-:Y:S01]  /*2020*/  STG.E desc[UR36][R2.64], R5 ;  /* 0x0000000502007986 */ /* 0x0001e2000c101924 */
[----:B------:R-:W-:Y:S05]  /*2030*/  BRA `(.L_x_3052) ;  /* 0x0000000c00407947 */ /* 0x000fea0003800000 */
.L_x_3053:
[----:B------:R-:W-:-:S04]  /*2040*/  PRMT R5, R7, 0x8880, RZ ;  /* 0x0000888007057816 */ /* 0x000fc800000000ff */
[----:B------:R-:W-:-:S05]  /*2050*/  PRMT R5, R5, 0x7710, RZ ;  /* 0x0000771005057816 */ /* 0x000fca00000000ff */
[----:B------:R0:W-:Y:S01]  /*2060*/  STG.E.U16 desc[UR36][R2.64], R5 ;  /* 0x0000000502007986 */ /* 0x0001e2000c101524 */
[----:B------:R-:W-:Y:S05]  /*2070*/  BRA `(.L_x_3052) ;  /* 0x0000000c00307947 */ /* 0x000fea0003800000 */
.L_x_3048:
[----:B------:R-:W-:-:S09]  /*2080*/  UISETP.GT.AND UP0, UPT, UR4, 0x6, UPT ;  /* 0x000000060400788c */ /* 0x000fd2000bf04270 */
[----:B------:R-:W-:Y:S05]  /*2090*/  BRA.U UP0, `(.L_x_3055) ;  /* 0x00000001002c7547 */ /* 0x000fea000b800000 */
[----:B------:R-:W-:-:S09]  /*20a0*/  UISETP.NE.AND UP0, UPT, UR4, 0x5, UPT ;  /* 0x000000050400788c */ /* 0x000fd2000bf05270 */
[----:B------:R-:W-:Y:S05]  /*20b0*/  BRA.U !UP0, `(.L_x_3056) ;  /* 0x0000000108147547 */ /* 0x000fea000b800000 */
[----:B------:R-:W-:-:S09]  /*20c0*/  UISETP.NE.AND UP0, UPT, UR4, 0x6, UPT ;  /* 0x000000060400788c */ /* 0x000fd2000bf05270 */
[----:B------:R-:W-:Y:S05]  /*20d0*/  BRA.U UP0, `(.L_x_3051) ;  /* 0x0000000900747547 */ /* 0x000fea000b800000 */
[----:B------:R-:W0:Y:S02]  /*20e0*/  I2F.S8 R5, R7 ;  /* 0x0000000700057306 */ /* 0x000e240000001400 */
[----:B0-----:R0:W-:Y:S01]  /*20f0*/  STG.E desc[UR36][R2.64], R5 ;  /* 0x0000000502007986 */ /* 0x0011e2000c101924 */
[----:B------:R-:W-:Y:S05]  /*2100*/  BRA `(.L_x_3052) ;  /* 0x0000000c000c7947 */ /* 0x000fea0003800000 */
.L_x_3056:
[----:B------:R-:W0:Y:S02]  /*2110*/  I2F.S8 R0, R7 ;  /* 0x0000000700007306 */ /* 0x000e240000001400 */
[----:B0-----:R-:W-:-:S05]  /*2120*/  F2FP.F16.F32.PACK_AB R0, RZ, R0 ;  /* 0x00000000ff00723e */ /* 0x001fca00000000ff */
[----:B------:R0:W-:Y:S01]  /*2130*/  STG.E.U16 desc[UR36][R2.64], R0 ;  /* 0x0000000002007986 */ /* 0x0001e2000c101524 */
[----:B------:R-:W-:Y:S05]  /*2140*/  BRA `(.L_x_3052) ;  /* 0x0000000800fc7947 */ /* 0x000fea0003800000 */
.L_x_3055:
[----:B------:R-:W-:-:S09]  /*2150*/  UISETP.NE.AND UP0, UPT, UR4, 0x7, UPT ;  /* 0x000000070400788c */ /* 0x000fd2000bf05270 */
[----:B------:R-:W-:Y:S05]  /*2160*/  BRA.U !UP0, `(.L_x_3057) ;  /* 0x0000000108347547 */ /* 0x000fea000b800000 */
[----:B------:R-:W-:-:S09]  /*2170*/  UISETP.NE.AND UP0, UPT, UR4, 0x8, UPT ;  /* 0x000000080400788c */ /* 0x000fd2000bf05270 */
[----:B------:R-:W-:Y:S05]  /*2180*/  BRA.U !UP0, `(.L_x_3058) ;  /* 0x0000000108187547 */ /* 0x000fea000b800000 */
[----:B------:R-:W-:-:S09]  /*2190*/  UISETP.NE.AND UP0, UPT, UR4, 0x9, UPT ;  /* 0x000000090400788c */ /* 0x000fd2000bf05270 */
[----:B------:R-:W-:Y:S05]  /*21a0*/  BRA.U UP0, `(.L_x_3051) ;  /* 0x0000000900407547 */ /* 0x000fea000b800000 */
[----:B------:R-:W0:Y:S01]  /*21b0*/  I2F.S8 R4, R7 ;  /* 0x0000000700047306 */ /* 0x000e220000001400 */
[----:B------:R-:W-:-:S05]  /*21c0*/  HFMA2 R5, -RZ, RZ, 0, 0 ;  /* 0x00000000ff057431 */ /* 0x000fca00000001ff */
[----:B0-----:R0:W-:Y:S01]  /*21d0*/  STG.E.64 desc[UR36][R2.64], R4 ;  /* 0x0000000402007986 */ /* 0x0011e2000c101b24 */
[----:B------:R-:W-:Y:S05]  /*21e0*/  BRA `(.L_x_3052) ;  /* 0x0000000800d47947 */ /* 0x000fea0003800000 */
.L_x_3058:
[----:B------:R-:W0:Y:S02]  /*21f0*/  I2F.S8 R7, R7 ;  /* 0x0000000700077306 */ /* 0x000e240000001400 */
[----:B0-----:R-:W-:-:S04]  /*2200*/  F2FP.F16.F32.PACK_AB R5, RZ, R7 ;  /* 0x00000007ff05723e */ /* 0x001fc800000000ff */
[----:B------:R-:W-:-:S05]  /*2210*/  PRMT R5, R5, 0x5410, RZ ;  /* 0x0000541005057816 */ /* 0x000fca00000000ff */
[----:B------:R0:W-:Y:S01]  /*2220*/  STG.E desc[UR36][R2.64], R5 ;  /* 0x0000000502007986 */ /* 0x0001e2000c101924 */
[----:B------:R-:W-:Y:S05]  /*2230*/  BRA `(.L_x_3052) ;  /* 0x0000000800c07947 */ /* 0x000fea0003800000 */
.L_x_3057:
[----:B------:R-:W-:-:S04]  /*2240*/  PRMT R4, R7, 0x8880, RZ ;  /* 0x0000888007047816 */ /* 0x000fc800000000ff */
[----:B------:R-:W-:-:S06]  /*2250*/  PRMT R4, R4, 0x7710, RZ ;  /* 0x0000771004047816 */ /* 0x000fcc00000000ff */
[----:B------:R-:W0:Y:S02]  /*2260*/  I2F.F64.S16 R4, R4 ;  /* 0x0000000400047312 */ /* 0x000e240000101c00 */
[----:B0-----:R0:W-:Y:S01]  /*2270*/  STG.E.64 desc[UR36][R2.64], R4 ;  /* 0x0000000402007986 */ /* 0x0011e2000c101b24 */
[----:B------:R-:W-:Y:S05]  /*2280*/  BRA `(.L_x_3052) ;  /* 0x0000000800ac7947 */ /* 0x000fea0003800000 */
.L_x_3047:
        /* <DEDUP_REMOVED lines=8> */
[----:B------:R-:W-:-:S04]  /*2310*/  LOP3.LUT P0, RZ, R7, 0xff, RZ, 0xc0, !PT ;  /* 0x000000ff07ff7812 */ /* 0x000fc8000780c0ff */
[----:B------:R-:W-:-:S05]  /*2320*/  SEL R5, RZ, 0x1, !P0 ;  /* 0x00000001ff057807 */ /* 0x000fca0004000000 */
[----:B------:R4:W-:Y:S01]  /*2330*/  STG.E.U8 desc[UR36][R2.64], R5 ;  /* 0x0000000502007986 */ /* 0x0009e2000c101124 */
[----:B------:R-:W-:Y:S05]  /*2340*/  BRA `(.L_x_3052) ;  /* 0x00000008007c7947 */ /* 0x000fea0003800000 */
.L_x_3061:
[----:B------:R-:W-:Y:S02]  /*2350*/  PRMT R4, R7, 0x8880, RZ ;  /* 0x0000888007047816 */ /* 0x000fe400000000ff */
[----:B------:R-:W-:Y:S02]  /*2360*/  CS2R R6, SRZ ;  /* 0x0000000000067805 */ /* 0x000fe4000001ff00 */
[----:B------:R-:W-:-:S06]  /*2370*/  PRMT R4, R4, 0x7710, RZ ;  /* 0x0000771004047816 */ /* 0x000fcc00000000ff */
[----:B------:R-:W0:Y:S02]  /*2380*/  I2F.F64.S16 R4, R4 ;  /* 0x0000000400047312 */ /* 0x000e240000101c00 */
[----:B0-----:R3:W-:Y:S01]  /*2390*/  STG.E.128 desc[UR36][R2.64], R4 ;  /* 0x0000000402007986 */ /* 0x0017e2000c101d24 */
[----:B------:R-:W-:Y:S05]  /*23a0*/  BRA `(.L_x_3052) ;  /* 0x0000000800647947 */ /* 0x000fea0003800000 */
.L_x_3060:
[----:B------:R-:W-:-:S09]  /*23b0*/  UISETP.NE.AND UP0, UPT, UR4, 0xf, UPT ;  /* 0x0000000f0400788c */ /* 0x000fd2000bf05270 */
[----:B------:R-:W-:Y:S05]  /*23c0*/  BRA.U !UP0, `(.L_x_3062) ;  /* 0x0000000108a07547 */ /* 0x000fea000b800000 */
[----:B------:R-:W-:-:S09]  /*23d0*/  UISETP.NE.AND UP0, UPT, UR4, 0x17, UPT ;  /* 0x000000170400788c */ /* 0x000fd2000bf05270 */
[----:B------:R-:W-:Y:S05]  /*23e0*/  BRA.U !UP0, `(.L_x_3063) ;  /* 0x00000001084c7547 */ /* 0x000fea000b800000 */
[----:B------:R-:W-:-:S09]  /*23f0*/  UISETP.NE.AND UP0, UPT, UR4, 0x18, UPT ;  /* 0x000000180400788c */ /* 0x000fd2000bf05270 */
[----:B------:R-:W-:Y:S05]  /*2400*/  BRA.U UP0, `(.L_x_3051) ;  /* 0x0000000500a87547 */ /* 0x000fea000b800000 */
[----:B------:R-:W0:Y:S01]  /*2410*/  I2F.S8 R7, R7 ;  /* 0x0000000700077306 */ /* 0x000e220000001400 */
[----:B------:R-:W-:Y:S01]  /*2420*/  BSSY.RECONVERGENT B0, `(.L_x_3064) ;  /* 0x000000c000007945 */ /* 0x000fe20003800200 */
[----:B------:R-:W-:Y:S01]  /*2430*/  IMAD.MOV.U32 R0, RZ, RZ, 0x7f ;  /* 0x0000007fff007424 */ /* 0x000fe200078e00ff */
[----:B0-----:R-:W-:Y:S02]  /*2440*/  LOP3.LUT R6, R7, 0x7fffffff, RZ, 0xc0, !PT ;  /* 0x7fffffff07067812 */ /* 0x001fe400078ec0ff */
        /* <DEDUP_REMOVED lines=9> */
.L_x_3065:
[----:B------:R-:W-:Y:S05]  /*24e0*/  BSYNC.RECONVERGENT B0 ;  /* 0x0000000000007941 */ /* 0x000fea0003800200 */
.L_x_3064:
[----:B------:R-:W-:-:S05]  /*24f0*/  LOP3.LUT R5, R0, 0x80, R5, 0xf8, !PT ;  /* 0x0000008000057812 */ /* 0x000fca00078ef805 */
[----:B------:R1:W-:Y:S01]  /*2500*/  STG.E.U8 desc[UR36][R2.64], R5 ;  /* 0x0000000502007986 */ /* 0x0003e2000c101124 */
[----:B------:R-:W-:Y:S05]  /*2510*/  BRA `(.L_x_3052) ;  /* 0x0000000800087947 */ /* 0x000fea0003800000 */
.L_x_3063:
[----:B------:R-:W0:Y:S01]  /*2520*/  I2F.S8 R7, R7 ;  /* 0x0000000700077306 */ /* 0x000e220000001400 */
[----:B------:R-:W-:Y:S01]  /*2530*/  BSSY.RECONVERGENT B0, `(.L_x_3066) ;  /* 0x000000e000007945 */ /* 0x000fe20003800200 */
[----:B0-----:R-:W-:Y:S02]  /*2540*/  LOP3.LUT R6, R7, 0x7fffffff, RZ, 0xc0, !PT ;  /* 0x7fffffff07067812 */ /* 0x001fe400078ec0ff */
        /* <DEDUP_REMOVED lines=12> */
.L_x_3067:
[----:B------:R-:W-:Y:S05]  /*2610*/  BSYNC.RECONVERGENT B0 ;  /* 0x0000000000007941 */ /* 0x000fea0003800200 */
.L_x_3066:
[----:B------:R-:W-:-:S05]  /*2620*/  LOP3.LUT R5, R0, 0x80, R5, 0xf8, !PT ;  /* 0x0000008000057812 */ /* 0x000fca00078ef805 */
[----:B------:R2:W-:Y:S01]  /*2630*/  STG.E.U8 desc[UR36][R2.64], R5 ;  /* 0x0000000502007986 */ /* 0x0005e2000c101124 */
[----:B------:R-:W-:Y:S05]  /*2640*/  BRA `(.L_x_3052) ;  /* 0x0000000400bc7947 */ /* 0x000fea0003800000 */
.L_x_3062:
[----:B------:R-:W0:Y:S02]  /*2650*/  I2F.S8 R0, R7 ;  /* 0x0000000700007306 */ /* 0x000e240000001400 */
[----:B0-----:R-:W-:-:S05]  /*2660*/  F2FP.BF16.F32.PACK_AB R0, RZ, R0 ;  /* 0x00000000ff00723e */ /* 0x001fca00000010ff */
[----:B------:R0:W-:Y:S01]  /*2670*/  STG.E.U16 desc[UR36][R2.64], R0 ;  /* 0x0000000002007986 */ /* 0x0001e2000c101524 */
[----:B------:R-:W-:Y:S05]  /*2680*/  BRA `(.L_x_3052) ;  /* 0x0000000400ac7947 */ /* 0x000fea0003800000 */
.L_x_3059:
        /* <DEDUP_REMOVED lines=8> */
[----:B------:R-:W-:-:S04]  /*2710*/  PRMT R5, R7, 0x8880, RZ ;  /* 0x0000888007057816 */ /* 0x000fc800000000ff */
[----:B------:R-:W-:-:S05]  /*2720*/  PRMT R5, R5, 0x7710, RZ ;  /* 0x0000771005057816 */ /* 0x000fca00000000ff */
[----:B------:R0:W-:Y:S01]  /*2730*/  STG.E.U16 desc[UR36][R2.64], R5 ;  /* 0x0000000502007986 */ /* 0x0001e2000c101524 */
[----:B------:R-:W-:Y:S05]  /*2740*/  BRA `(.L_x_3052) ;  /* 0x00000004007c7947 */ /* 0x000fea0003800000 */
.L_x_3070:
[----:B------:R-:W0:Y:S01]  /*2750*/  I2F.S8 R5, R7 ;  /* 0x0000000700057306 */ /* 0x000e220000001400 */
[----:B------:R-:W-:Y:S01]  /*2760*/  BSSY.RECONVERGENT B0, `(.L_x_3071) ;  /* 0x0000014000007945 */ /* 0x000fe20003800200 */
[----:B------:R-:W-:Y:S02]  /*2770*/  MOV R0, 0x80 ;  /* 0x0000008000007802 */ /* 0x000fe40000000f00 */
[----:B0-----:R-:W-:-:S04]  /*2780*/  LOP3.LUT R4, R5, 0x7fffffff, RZ, 0xc0, !PT ;  /* 0x7fffffff05047812 */ /* 0x001fc800078ec0ff */
        /* <DEDUP_REMOVED lines=9> */
.L_x_3073:
[----:B------:R-:W-:-:S04]  /*2820*/  SHF.R.U32.HI R0, RZ, 0x14, R5 ;  /* 0x00000014ff007819 */ /* 0x000fc80000011605 */
[----:B------:R-:W-:-:S04]  /*2830*/  LOP3.LUT R0, R0, 0x1, RZ, 0xc0, !PT ;  /* 0x0000000100007812 */ /* 0x000fc800078ec0ff */
[----:B------:R-:W-:-:S04]  /*2840*/  IADD3 R0, PT, PT, R5, 0x487ffff, R0 ;  /* 0x0487ffff05007810 */ /* 0x000fc80007ffe000 */
[----:B------:R-:W-:-:S04]  /*2850*/  SHF.R.U32.HI R0, RZ, 0x14, R0 ;  /* 0x00000014ff007819 */ /* 0x000fc80000011600 */
[----:B------:R-:W-:-:S07]  /*2860*/  LOP3.LUT R4, R0, 0xff, RZ, 0xc0, !PT ;  /* 0x000000ff00047812 */ /* 0x000fce00078ec0ff */
.L_x_3074:
[----:B------:R-:W-:-:S04]  /*2870*/  SHF.R.U32.HI R5, RZ, 0x18, R5 ;  /* 0x00000018ff057819 */ /* 0x000fc80000011605 */
[----:B------:R-:W-:-:S04]  /*2880*/  LOP3.LUT R4, R4, 0x80, R5, 0xf8, !PT ;  /* 0x0000008004047812 */ /* 0x000fc800078ef805 */
[----:B------:R-:W-:-:S07]  /*2890*/  PRMT R0, R4, 0x7610, R0 ;  /* 0x0000761004007816 */ /* 0x000fce0000000000 */
.L_x_3072:
[----:B------:R-:W-:Y:S05]  /*28a0*/  BSYNC.RECONVERGENT B0 ;  /* 0x0000000000007941 */ /* 0x000fea0003800200 */
.L_x_3071:
[----:B------:R0:W-:Y:S01]  /*28b0*/  STG.E.U8 desc[UR36][R2.64], R0 ;  /* 0x0000000002007986 */ /* 0x0001e2000c101124 */
[----:B------:R-:W-:Y:S05]  /*28c0*/  BRA `(.L_x_3052) ;  /* 0x00000004001c7947 */ /* 0x000fea0003800000 */
.L_x_3069:
[----:B------:R-:W0:Y:S01]  /*28d0*/  I2F.S8 R5, R7 ;  /* 0x0000000700057306 */ /* 0x000e220000001400 */
[----:B------:R-:W-:Y:S01]  /*28e0*/  BSSY.RECONVERGENT B0, `(.L_x_3075) ;  /* 0x0000014000007945 */ /* 0x000fe20003800200 */
[----:B------:R-:W-:Y:S01]  /*28f0*/  IMAD.MOV.U32 R0, RZ, RZ, 0x80 ;  /* 0x00000080ff007424 */ /* 0x000fe200078e00ff */
        /* <DEDUP_REMOVED lines=10> */
.L_x_3077:
[----:B------:R-:W-:-:S04]  /*29a0*/  SHF.R.U32.HI R0, RZ, 0x15, R5 ;  /* 0x00000015ff007819 */ /* 0x000fc80000011605 */
[----:B------:R-:W-:-:S04]  /*29b0*/  LOP3.LUT R0, R0, 0x1, RZ, 0xc0, !PT ;  /* 0x0000000100007812 */ /* 0x000fc800078ec0ff */
[----:B------:R-:W-:-:S04]  /*29c0*/  IADD3 R0, PT, PT, R5, 0x88fffff, R0 ;  /* 0x088fffff05007810 */ /* 0x000fc80007ffe000 */
[----:B------:R-:W-:-:S04]  /*29d0*/  SHF.R.U32.HI R0, RZ, 0x15, R0 ;  /* 0x00000015ff007819 */ /* 0x000fc80000011600 */
[----:B------:R-:W-:-:S07]  /*29e0*/  LOP3.LUT R4, R0, 0xff, RZ, 0xc0, !PT ;  /* 0x000000ff00047812 */ /* 0x000fce00078ec0ff */
.L_x_3078:
[----:B------:R-:W-:-:S04]  /*29f0*/  SHF.R.U32.HI R5, RZ, 0x18, R5 ;  /* 0x00000018ff057819 */ /* 0x000fc80000011605 */
[----:B------:R-:W-:-:S04]  /*2a00*/  LOP3.LUT R4, R4, 0x80, R5, 0xf8, !PT ;  /* 0x0000008004047812 */ /* 0x000fc800078ef805 */
[----:B------:R-:W-:-:S07]  /*2a10*/  PRMT R0, R4, 0x7610, R0 ;  /* 0x0000761004007816 */ /* 0x000fce0000000000 */
.L_x_3076:
[----:B------:R-:W-:Y:S05]  /*2a20*/  BSYNC.RECONVERGENT B0 ;  /* 0x0000000000007941 */ /* 0x000fea0003800200 */
.L_x_3075:
[----:B------:R0:W-:Y:S01]  /*2a30*/  STG.E.U8 desc[UR36][R2.64], R0 ;  /* 0x0000000002007986 */ /* 0x0001e2000c101124 */
[----:B------:R-:W-:Y:S05]  /*2a40*/  BRA `(.L_x_3052) ;  /* 0x0000000000bc7947 */ /* 0x000fea0003800000 */
.L_x_3068:
[----:B------:R-:W-:-:S09]  /*2a50*/  UISETP.NE.AND UP0, UPT, UR4, 0x1c, UPT ;  /* 0x0000001c0400788c */ /* 0x000fd2000bf05270 */
[----:B------:R-:W-:Y:S05]  /*2a60*/  BRA.U !UP0, `(.L_x_3079) ;  /* 0x0000000108ac7547 */ /* 0x000fea000b800000 */
[----:B------:R-:W-:-:S09]  /*2a70*/  UISETP.NE.AND UP0, UPT, UR4, 0x1d, UPT ;  /* 0x0000001d0400788c */ /* 0x000fd2000bf05270 */
[----:B------:R-:W-:Y:S05]  /*2a80*/  BRA.U !UP0, `(.L_x_3080) ;  /* 0x00000001088c7547 */ /* 0x000fea000b800000 */
[----:B------:R-:W-:-:S09]  /*2a90*/  UISETP.NE.AND UP0, UPT, UR4, 0x2c, UPT ;  /* 0x0000002c0400788c */ /* 0x000fd2000bf05270 */
[----:B------:R-:W-:Y:S05]  /*2aa0*/  BRA.U !UP0, `(.L_x_3081) ;  /* 0x0000000108447547 */ /* 0x000fea000b800000 */
.L_x_3051:
        /* <DEDUP_REMOVED lines=16> */
.L_x_3082:
[----:B------:R-:W-:Y:S05]  /*2bb0*/  BRA `(.L_x_3052) ;  /* 0x0000000000607947 */ /* 0x000fea0003800000 */
.L_x_3081:
[----:B------:R-:W0:Y:S02]  /*2bc0*/  I2F.S8 R6, R7 ;  /* 0x0000000700067306 */ /* 0x000e240000001400 */
[----:B0-----:R-:W-:-:S04]  /*2bd0*/  SHF.R.U32.HI R4, RZ, 0x17, R6 ;  /* 0x00000017ff047819 */ /* 0x001fc80000011606 */
        /* <DEDUP_REMOVED lines=14> */
.L_x_3080:
[----:B------:R-:W-:-:S04]  /*2cc0*/  LOP3.LUT R7, R7, 0xffff, RZ, 0xc0, !PT ;  /* 0x0000ffff07077812 */ /* 0x000fc800078ec0ff */
[----:B------:R-:W-:-:S04]  /*2cd0*/  PRMT R7, R7, 0x8880, RZ ;  /* 0x0000888007077816 */ /* 0x000fc800000000ff */
[----:B------:R-:W-:-:S04]  /*2ce0*/  MOV R4, R7 ;  /* 0x0000000700047202 */ /* 0x000fc80000000f00 */
[----:B------:R-:W-:-:S05]  /*2cf0*/  SHF.R.S32.HI R5, RZ, 0x1f, R4 ;  /* 0x0000001fff057819 */ /* 0x000fca0000011404 */
[----:B------:R0:W-:Y:S01]  /*2d00*/  STG.E.64 desc[UR36][R2.64], R4 ;  /* 0x0000000402007986 */ /* 0x0001e2000c101b24 */
[----:B------:R-:W-:Y:S05]  /*2d10*/  BRA `(.L_x_3052) ;  /* 0x0000000000087947 */ /* 0x000fea0003800000 */
.L_x_3079:
[----:B------:R-:W-:-:S05]  /*2d20*/  PRMT R5, R7, 0x8880, RZ ;  /* 0x0000888007057816 */ /* 0x000fca00000000ff */
[----:B------:R0:W-:Y:S02]  /*2d30*/  STG.E desc[UR36][R2.64], R5 ;  /* 0x0000000502007986 */ /* 0x0001e4000c101924 */
.L_x_3052:
[----:B------:R-:W-:-:S07]  /*2d40*/  VIADD R17, R17, 0x80 ;  /* 0x0000008011117836 */ /* 0x000fce0000000000 */
.L_x_3020:
[----:B0-----:R-:W-:Y:S05]  /*2d50*/  BSYNC.RECONVERGENT B7 ;  /* 0x0000000000077941 */ /* 0x001fea0003800200 */
.L_x_3019:
[----:B------:R-:W0:Y:S01]  /*2d60*/  LDCU UR4, c[0x0][0x380] ;  /* 0x00007000ff0477ac */ /* 0x000e220008000800 */
[----:B------:R-:W-:Y:S01]  /*2d70*/  BSSY.RECONVERGENT B7, `(.L_x_3083) ;  /* 0x00002c6000077945 */ /* 0x000fe20003800200 */
[----:B0-----:R-:W-:-:S13]  /*2d80*/  ISETP.GE.AND P0, PT, R17, UR4, PT ;  /* 0x0000000411007c0c */ /* 0x001fda000bf06270 */
[----:B------:R-:W-:Y:S05]  /*2d90*/  @P0 BRA `(.L_x_3084) ;  /* 0x0000002c000c0947 */ /* 0x000fea0003800000 */
[----:B------:R-:W0:Y:S01]  /*2da0*/  LDCU UR4, c[0x0][0x388] ;  /* 0x00007100ff0477ac */ /* 0x000e220008000800 */
[----:B------:R-:W-:Y:S02]  /*2db0*/  HFMA2 R16, -RZ, RZ, 0, 0 ;  /* 0x00000000ff107431 */ /* 0x000fe400000001ff */
[----:B------:R-:W-:Y:S01]  /*2dc0*/  IMAD.MOV.U32 R0, RZ, RZ, RZ ;  /* 0x000000ffff007224 */ /* 0x000fe200078e00ff */
[----:B0-----:R-:W-:-:S09]  /*2dd0*/  UISETP.NE.AND UP0, UPT, UR4, URZ, UPT ;  /* 0x000000ff0400728c */ /* 0x001fd2000bf05270 */
        /* <DEDUP_REMOVED lines=299> */
.L_x_3085:
[----:B------:R-:W1:Y:S01]  /*4090*/  LDCU.64 UR6, c[0x0][0x588] ;  /* 0x0000b100ff0677ac */ /* 0x000e620008000a00 */
[----:B------:R-:W-:Y:S01]  /*40a0*/  BSSY.RECONVERGENT B6, `(.L_x_3086) ;  /* 0x00000a0000067945 */ /* 0x000fe20003800200 */
        /* <DEDUP_REMOVED lines=16> */
.L_x_3090:
[----:B------:R-:W2:Y:S02]  /*41b0*/  LDG.E.U8 R2, desc[UR36][R2.64] ;  /* 0x0000002402027981 */ /* 0x000ea4000c1e1100 */
[----:B--2---:R-:W-:Y:S01]  /*41c0*/  ISETP.NE.AND P0, PT, R2, RZ, PT ;  /* 0x000000ff0200720c */ /* 0x004fe20003f05270 */
[----:B------:R-:W-:-:S12]  /*41d0*/  BRA `(.L_x_3092) ;  /* 0x0000000800307947 */ /* 0x000fd80003800000 */
.L_x_3089:
        /* <DEDUP_REMOVED lines=10> */
.L_x_3094:
[----:B------:R-:W2:Y:S02]  /*4280*/  LDG.E R2, desc[UR36][R2.64] ;  /* 0x0000002402027981 */ /* 0x000ea4000c1e1900 */
[----:B--2---:R-:W-:Y:S01]  /*4290*/  ISETP.NE.AND P0, PT, R2, RZ, PT ;  /* 0x000000ff0200720c */ /* 0x004fe20003f05270 */
[----:B------:R-:W-:-:S12]  /*42a0*/  BRA `(.L_x_3092) ;  /* 0x0000000400fc7947 */ /* 0x000fd80003800000 */
.L_x_3093:
[----:B------:R-:W2:Y:S02]  /*42b0*/  LDG.E.U16 R2, desc[UR36][R2.64] ;  /* 0x0000002402027981 */ /* 0x000ea4000c1e1500 */
[----:B--2---:R-:W-:Y:S01]  /*42c0*/  ISETP.NE.AND P0, PT, R2, RZ, PT ;  /* 0x000000ff0200720c */ /* 0x004fe20003f05270 */
[----:B------:R-:W-:-:S12]  /*42d0*/  BRA `(.L_x_3092) ;  /* 0x0000000400f07947 */ /* 0x000fd80003800000 */
.L_x_3088:
        /* <DEDUP_REMOVED lines=9> */
.L_x_3096:
[----:B------:R-:W2:Y:S02]  /*4370*/  LDG.E.U16 R0, desc[UR36][R2.64] ;  /* 0x0000002402007981 */ /* 0x000ea4000c1e1500 */
[----:B--2---:R-:W-:-:S05]  /*4380*/  HADD2.F32 R0, -RZ, R0.H0_H0 ;  /* 0x20000000ff007230 */ /* 0x004fca0000004100 */
[----:B------:R-:W-:Y:S01]  /*4390*/  FSETP.NEU.FTZ.AND P0, PT, R0, RZ, PT ;  /* 0x000000ff0000720b */ /* 0x000fe20003f1d000 */
[----:B------:R-:W-:-:S12]  /*43a0*/  BRA `(.L_x_3092) ;  /* 0x0000000400bc7947 */ /* 0x000fd80003800000 */
.L_x_3095:
        /* <DEDUP_REMOVED lines=11> */
.L_x_3098:
        /* <DEDUP_REMOVED lines=8> */
.L_x_3097:
[----:B------:R-:W2:Y:S02]  /*44e0*/  LDG.E.64 R2, desc[UR36][R2.64] ;  /* 0x0000002402027981 */ /* 0x000ea4000c1e1b00 */
[----:B--2---:R-:W-:Y:S01]  /*44f0*/  DSETP.NEU.AND P0, PT, R2, RZ, PT ;  /* 0x000000ff0200722a */ /* 0x004fe20003f0d000 */
[----:B------:R-:W-:-:S13]  /*4500*/  BRA `(.L_x_3092) ;  /* 0x0000000400647947 */ /* 0x000fda0003800000 */
.L_x_3087:
        /* <DEDUP_REMOVED lines=11> */
.L_x_3101:
[----:B------:R-:W2:Y:S02]  /*45c0*/  LDG.E.128 R4, desc[UR36][R2.64] ;  /* 0x0000002402047981 */ /* 0x000ea4000c1e1d00 */
[----:B--2---:R-:W-:-:S06]  /*45d0*/  DSETP.NEU.AND P0, PT, R6, RZ, PT ;  /* 0x000000ff0600722a */ /* 0x004fcc0003f0d000 */
[----:B------:R-:W-:Y:S01]  /*45e0*/  DSETP.NEU.OR P0, PT, R4, RZ, P0 ;  /* 0x000000ff0400722a */ /* 0x000fe2000070d400 */
[----:B------:R-:W-:-:S13]  /*45f0*/  BRA `(.L_x_3092) ;  /* 0x0000000400287947 */ /* 0x000fda0003800000 */
.L_x_3100:
        /* <DEDUP_REMOVED lines=9> */
.L_x_3103:
        /* <DEDUP_REMOVED lines=11> */
.L_x_3102:
[----:B------:R-:W2:Y:S02]  /*4740*/  LDG.E.U16 R0, desc[UR36][R2.64] ;  /* 0x0000002402007981 */ /* 0x000ea4000c1e1500 */
[----:B--2---:R-:W-:-:S04]  /*4750*/  SHF.L.U32 R0, R0, 0x10, RZ ;  /* 0x0000001000007819 */ /* 0x004fc800000006ff */
[----:B------:R-:W-:Y:S01]  /*4760*/  FSETP.NEU.FTZ.AND P0, PT, R0, RZ, PT ;  /* 0x000000ff0000720b */ /* 0x000fe20003f1d000 */
[----:B------:R-:W-:-:S12]  /*4770*/  BRA `(.L_x_3092) ;  /* 0x0000000000c87947 */ /* 0x000fd80003800000 */
.L_x_3099:
        /* <DEDUP_REMOVED lines=11> */
.L_x_3106:
[----:B------:R-:W2:Y:S02]  /*4830*/  LDG.E.U8 R2, desc[UR36][R2.64] ;  /* 0x0000002402027981 */ /* 0x000ea4000c1e1100 */
[----:B--2---:R-:W-:Y:S01]  /*4840*/  ISETP.NE.AND P0, PT, R2, RZ, PT ;  /* 0x000000ff0200720c */ /* 0x004fe20003f05270 */
[----:B------:R-:W-:-:S12]  /*4850*/  BRA `(.L_x_3092) ;  /* 0x0000000000907947 */ /* 0x000fd80003800000 */
.L_x_3105:
[----:B------:R-:W2:Y:S02]  /*4860*/  LDG.E.U8 R2, desc[UR36][R2.64] ;  /* 0x0000002402027981 */ /* 0x000ea4000c1e1100 */
[----:B--2---:R-:W-:Y:S01]  /*4870*/  ISETP.NE.AND P0, PT, R2, RZ, PT ;  /* 0x000000ff0200720c */ /* 0x004fe20003f05270 */
[----:B------:R-:W-:-:S12]  /*4880*/  BRA `(.L_x_3092) ;  /* 0x0000000000847947 */ /* 0x000fd80003800000 */
.L_x_3104:
        /* <DEDUP_REMOVED lines=9> */
.L_x_3091:
        /* <DEDUP_REMOVED lines=16> */
.L_x_3109:
[----:B------:R-:W-:Y:S01]  /*4a20*/  PLOP3.LUT P0, PT, PT, PT, PT, 0x8, 0x80 ;  /* 0x000000000080781c */ /* 0x000fe20003f0e170 */
[----:B------:R-:W-:-:S12]  /*4a30*/  BRA `(.L_x_3092) ;  /* 0x0000000000187947 */ /* 0x000fd80003800000 */
.L_x_3108:
[----:B------:R-:W2:Y:S02]  /*4a40*/  LDG.E.64 R2, desc[UR36][R2.64] ;  /* 0x0000002402027981 */ /* 0x000ea4000c1e1b00 */
[----:B--2---:R-:W-:-:S04]  /*4a50*/  ISETP.NE.U32.AND P0, PT, R2, RZ, PT ;  /* 0x000000ff0200720c */ /* 0x004fc80003f05070 */
[----:B------:R-:W-:Y:S01]  /*4a60*/  ISETP.NE.AND.EX P0, PT, R3, RZ, PT, P0 ;  /* 0x000000ff0300720c */ /* 0x000fe20003f05300 */
[----:B------:R-:W-:-:S12]  /*4a70*/  BRA `(.L_x_3092) ;  /* 0x0000000000087947 */ /* 0x000fd80003800000 */
.L_x_3107:
[----:B------:R-:W2:Y:S02]  /*4a80*/  LDG.E R2, desc[UR36][R2.64] ;  /* 0x0000002402027981 */ /* 0x000ea4000c1e1900 */
[----:B--2---:R-:W-:-:S13]  /*4a90*/  ISETP.NE.AND P0, PT, R2, RZ, PT ;  /* 0x000000ff0200720c */ /* 0x004fda0003f05270 */
.L_x_3092:
[----:B------:R-:W-:Y:S05]  /*4aa0*/  BSYNC.RECONVERGENT B6 ;  /* 0x0000000000067941 */ /* 0x000fea0003800200 */
.L_x_3086:
        /* <DEDUP_REMOVED lines=17> */
.L_x_3113:
[----:B------:R0:W-:Y:S01]  /*4bc0*/  STG.E.U8 desc[UR36][R2.64], R7 ;  /* 0x0000000702007986 */ /* 0x0001e2000c101124 */
[----:B------:R-:W-:Y:S05]  /*4bd0*/  BRA `(.L_x_3115) ;  /* 0x0000000c00787947 */ /* 0x000fea0003800000 */
.L_x_3112:
        /* <DEDUP_REMOVED lines=12> */
.L_x_3117:
[----:B------:R-:W-:-:S05]  /*4ca0*/  PRMT R5, R7, 0x8880, RZ ;  /* 0x0000888007057816 */ /* 0x000fca00000000ff */
[----:B------:R0:W-:Y:S01]  /*4cb0*/  STG.E desc[UR36][R2.64], R5 ;  /* 0x0000000502007986 */ /* 0x0001e2000c101924 */
[----:B------:R-:W-:Y:S05]  /*4cc0*/  BRA `(.L_x_3115) ;  /* 0x0000000c003c7947 */ /* 0x000fea0003800000 */
.L_x_3116:
[----:B------:R-:W-:-:S04]  /*4cd0*/  PRMT R5, R7, 0x8880, RZ ;  /* 0x0000888007057816 */ /* 0x000fc800000000ff */
[----:B------:R-:W-:-:S05]  /*4ce0*/  PRMT R5, R5, 0x7710, RZ ;  /* 0x0000771005057816 */ /* 0x000fca00000000ff */
[----:B------:R0:W-:Y:S01]  /*4cf0*/  STG.E.U16 desc[UR36][R2.64], R5 ;  /* 0x0000000502007986 */ /* 0x0001e2000c101524 */
[----:B------:R-:W-:Y:S05]  /*4d00*/  BRA `(.L_x_3115) ;  /* 0x0000000c002c7947 */ /* 0x000fea0003800000 */
.L_x_3111:
        /* <DEDUP_REMOVED lines=9> */
.L_x_3119:
[----:B------:R-:W0:Y:S02]  /*4da0*/  I2F.S8 R0, R7 ;  /* 0x0000000700007306 */ /* 0x000e240000001400 */
[----:B0-----:R-:W-:-:S05]  /*4db0*/  F2FP.F16.F32.PACK_AB R0, RZ, R0 ;  /* 0x00000000ff00723e */ /* 0x001fca00000000ff */
[----:B------:R0:W-:Y:S01]  /*4dc0*/  STG.E.U16 desc[UR36][R2.64], R0 ;  /* 0x0000000002007986 */ /* 0x0001e2000c101524 */
[----:B------:R-:W-:Y:S05]  /*4dd0*/  BRA `(.L_x_3115) ;  /* 0x0000000800f87947 */ /* 0x000fea0003800000 */
.L_x_3118:
        /* <DEDUP_REMOVED lines=10> */
.L_x_3121:
[----:B------:R-:W0:Y:S02]  /*4e80*/  I2F.S8 R7, R7 ;  /* 0x0000000700077306 */ /* 0x000e240000001400 */
[----:B0-----:R-:W-:-:S04]  /*4e90*/  F2FP.F16.F32.PACK_AB R5, RZ, R7 ;  /* 0x00000007ff05723e */ /* 0x001fc800000000ff */
[----:B------:R-:W-:-:S05]  /*4ea0*/  PRMT R5, R5, 0x5410, RZ ;  /* 0x0000541005057816 */ /* 0x000fca00000000ff */
[----:B------:R0:W-:Y:S01]  /*4eb0*/  STG.E desc[UR36][R2.64], R5 ;  /* 0x0000000502007986 */ /* 0x0001e2000c101924 */
[----:B------:R-:W-:Y:S05]  /*4ec0*/  BRA `(.L_x_3115) ;  /* 0x0000000800bc7947 */ /* 0x000fea0003800000 */
.L_x_3120:
[----:B------:R-:W-:-:S04]  /*4ed0*/  PRMT R4, R7, 0x8880, RZ ;  /* 0x0000888007047816 */ /* 0x000fc800000000ff */
[----:B------:R-:W-:-:S06]  /*4ee0*/  PRMT R4, R4, 0x7710, RZ ;  /* 0x0000771004047816 */ /* 0x000fcc00000000ff */
[----:B------:R-:W0:Y:S02]  /*4ef0*/  I2F.F64.S16 R4, R4 ;  /* 0x0000000400047312 */ /* 0x000e240000101c00 */
[----:B0-----:R0:W-:Y:S01]  /*4f00*/  STG.E.64 desc[UR36][R2.64], R4 ;  /* 0x0000000402007986 */ /* 0x0011e2000c101b24 */
[----:B------:R-:W-:Y:S05]  /*4f10*/  BRA `(.L_x_3115) ;  /* 0x0000000800a87947 */ /* 0x000fea0003800000 */
.L_x_3110:
        /* <DEDUP_REMOVED lines=14> */
.L_x_3125:
[----:B------:R-:W0:Y:S01]  /*5000*/  I2F.S8 R5, R7 ;  /* 0x0000000700057306 */ /* 0x000e220000001400 */
[----:B------:R-:W-:Y:S01]  /*5010*/  BSSY.RECONVERGENT B0, `(.L_x_3126) ;  /* 0x0000013000007945 */ /* 0x000fe20003800200 */
[----:B------:R-:W-:Y:S01]  /*5020*/  IMAD.MOV.U32 R0, RZ, RZ, 0x80 ;  /* 0x00000080ff007424 */ /* 0x000fe200078e00ff */
[----:B0-----:R-:W-:-:S04]  /*5030*/  LOP3.LUT R4, R5, 0x7fffffff, RZ, 0xc0, !PT ;  /* 0x7fffffff05047812 */ /* 0x001fc800078ec0ff */
        /* <DEDUP_REMOVED lines=14> */
.L_x_3128:
[----:B------:R-:W-:-:S04]  /*5120*/  SHF.R.U32.HI R5, RZ, 0x18, R5 ;  /* 0x00000018ff057819 */ /* 0x000fc80000011605 */
[----:B------:R-:W-:-:S07]  /*5130*/  LOP3.LUT R0, R0, 0x80, R5, 0xf8, !PT ;  /* 0x0000008000007812 */ /* 0x000fce00078ef805 */
.L_x_3127:
[----:B------:R-:W-:Y:S05]  /*5140*/  BSYNC.RECONVERGENT B0 ;  /* 0x0000000000007941 */ /* 0x000fea0003800200 */
.L_x_3126:
[----:B------:R0:W-:Y:S01]  /*5150*/  STG.E.U8 desc[UR36][R2.64], R0 ;  /* 0x0000000002007986 */ /* 0x0001e2000c101124 */
[----:B------:R-:W-:Y:S05]  /*5160*/  BRA `(.L_x_3115) ;  /* 0x0000000800147947 */ /* 0x000fea0003800000 */
.L_x_3124:
[----:B------:R-:W0:Y:S01]  /*5170*/  I2F.S8 R5, R7 ;  /* 0x0000000700057306 */ /* 0x000e220000001400 */
[----:B------:R-:W-:Y:S01]  /*5180*/  BSSY.RECONVERGENT B0, `(.L_x_3129) ;  /* 0x0000013000007945 */ /* 0x000fe20003800200 */
[----:B------:R-:W-:Y:S02]  /*5190*/  MOV R0, 0x80 ;  /* 0x0000008000007802 */ /* 0x000fe40000000f00 */
        /* <DEDUP_REMOVED lines=15> */
.L_x_3131:
[----:B------:R-:W-:-:S04]  /*5290*/  SHF.R.U32.HI R5, RZ, 0x18, R5 ;  /* 0x00000018ff057819 */ /* 0x000fc80000011605 */
[----:B------:R-:W-:-:S07]  /*52a0*/  LOP3.LUT R0, R0, 0x80, R5, 0xf8, !PT ;  /* 0x0000008000007812 */ /* 0x000fce00078ef805 */
.L_x_3130:
[----:B------:R-:W-:Y:S05]  /*52b0*/  BSYNC.RECONVERGENT B0 ;  /* 0x0000000000007941 */ /* 0x000fea0003800200 */
.L_x_3129:
[----:B------:R0:W-:Y:S01]  /*52c0*/  STG.E.U8 desc[UR36][R2.64], R0 ;  /* 0x0000000002007986 */ /* 0x0001e2000c101124 */
[----:B------:R-:W-:Y:S05]  /*52d0*/  BRA `(.L_x_3115) ;  /* 0x0000000400b87947 */ /* 0x000fea0003800000 */
.L_x_3123:
[----:B------:R-:W-:-:S09]  /*52e0*/  UISETP.NE.AND UP0, UPT, UR4, 0x1c, UPT ;  /* 0x0000001c0400788c */ /* 0x000fd2000bf05270 */
[----:B------:R-:W-:Y:S05]  /*52f0*/  BRA.U !UP0, `(.L_x_3132) ;  /* 0x0000000108687547 */ /* 0x000fea000b800000 */
[----:B------:R-:W-:-:S09]  /*5300*/  UISETP.NE.AND UP0, UPT, UR4, 0x1d, UPT ;  /* 0x0000001d0400788c */ /* 0x000fd2000bf05270 */
[----:B------:R-:W-:Y:S05]  /*5310*/  BRA.U !UP0, `(.L_x_3133) ;  /* 0x0000000108487547 */ /* 0x000fea000b800000 */
[----:B------:R-:W-:-:S09]  /*5320*/  UISETP.NE.AND UP0, UPT, UR4, 0x2c, UPT ;  /* 0x0000002c0400788c */ /* 0x000fd2000bf05270 */
[----:B------:R-:W-:Y:S05]  /*5330*/  BRA.U UP0, `(.L_x_3114) ;  /* 0x0000000100bc7547 */ /* 0x000fea000b800000 */
        /* <DEDUP_REMOVED lines=16> */
.L_x_3133:
[----:B------:R-:W-:-:S04]  /*5440*/  LOP3.LUT R7, R7, 0xffff, RZ, 0xc0, !PT ;  /* 0x0000ffff07077812 */ /* 0x000fc800078ec0ff */
[----:B------:R-:W-:-:S04]  /*5450*/  PRMT R7, R7, 0x8880, RZ ;  /* 0x0000888007077816 */ /* 0x000fc800000000ff */
[----:B------:R-:W-:-:S04]  /*5460*/  MOV R4, R7 ;  /* 0x0000000700047202 */ /* 0x000fc80000000f00 */
[----:B------:R-:W-:-:S05]  /*5470*/  SHF.R.S32.HI R5, RZ, 0x1f, R4 ;  /* 0x0000001fff057819 */ /* 0x000fca0000011404 */
[----:B------:R0:W-:Y:S01]  /*5480*/  STG.E.64 desc[UR36][R2.64], R4 ;  /* 0x0000000402007986 */ /* 0x0001e2000c101b24 */
[----:B------:R-:W-:Y:S05]  /*5490*/  BRA `(.L_x_3115) ;  /* 0x0000000400487947 */ /* 0x000fea0003800000 */
.L_x_3132:
[----:B------:R-:W-:-:S05]  /*54a0*/  PRMT R5, R7, 0x8880, RZ ;  /* 0x0000888007057816 */ /* 0x000fca00000000ff */
[----:B------:R0:W-:Y:S01]  /*54b0*/  STG.E desc[UR36][R2.64], R5 ;  /* 0x0000000502007986 */ /* 0x0001e2000c101924 */
[----:B------:R-:W-:Y:S05]  /*54c0*/  BRA `(.L_x_3115) ;  /* 0x00000004003c7947 */ /* 0x000fea0003800000 */
.L_x_3122:
        /* <DEDUP_REMOVED lines=10> */
.L_x_3135:
[----:B------:R-:W-:Y:S02]  /*5570*/  PRMT R4, R7, 0x8880, RZ ;  /* 0x0000888007047816 */ /* 0x000fe400000000ff */
[----:B------:R-:W-:Y:S02]  /*5580*/  CS2R R6, SRZ ;  /* 0x0000000000067805 */ /* 0x000fe4000001ff00 */
[----:B------:R-:W-:-:S06]  /*5590*/  PRMT R4, R4, 0x7710, RZ ;  /* 0x0000771004047816 */ /* 0x000fcc00000000ff */
[----:B------:R-:W0:Y:S02]  /*55a0*/  I2F.F64.S16 R4, R4 ;  /* 0x0000000400047312 */ /* 0x000e240000101c00 */
[----:B0-----:R0:W-:Y:S01]  /*55b0*/  STG.E.128 desc[UR36][R2.64], R4 ;  /* 0x0000000402007986 */ /* 0x0011e2000c101d24 */
[----:B------:R-:W-:Y:S05]  /*55c0*/  BRA `(.L_x_3115) ;  /* 0x0000000000fc7947 */ /* 0x000fea0003800000 */
.L_x_3134:
[----:B------:R-:W-:-:S09]  /*55d0*/  UISETP.NE.AND UP0, UPT, UR4, 0xf, UPT ;  /* 0x0000000f0400788c */ /* 0x000fd2000bf05270 */
[----:B------:R-:W-:Y:S05]  /*55e0*/  BRA.U !UP0, `(.L_x_3136) ;  /* 0x0000000108e87547 */ /* 0x000fea000b800000 */
[----:B------:R-:W-:-:S09]  /*55f0*/  UISETP.NE.AND UP0, UPT, UR4, 0x17, UPT ;  /* 0x000000170400788c */ /* 0x000fd2000bf05270 */
[----:B------:R-:W-:Y:S05]  /*5600*/  BRA.U !UP0, `(.L_x_3137) ;  /* 0x0000000108907547 */ /* 0x000fea000b800000 */
[----:B------:R-:W-:-:S09]  /*5610*/  UISETP.NE.AND UP0, UPT, UR4, 0x18, UPT ;  /* 0x000000180400788c */ /* 0x000fd2000bf05270 */
[----:B------:R-:W-:Y:S05]  /*5620*/  BRA.U !UP0, `(.L_x_3138) ;  /* 0x0000000108447547 */ /* 0x000fea000b800000 */
.L_x_3114:
        /* <DEDUP_REMOVED lines=16> */
.L_x_3139:
[----:B------:R-:W-:Y:S05]  /*5730*/  BRA `(.L_x_3115) ;  /* 0x0000000000a07947 */ /* 0x000fea0003800000 */
.L_x_3138:
[----:B------:R-:W0:Y:S01]  /*5740*/  I2F.S8 R7, R7 ;  /* 0x0000000700077306 */ /* 0x000e220000001400 */
[----:B------:R-:W-:Y:S01]  /*5750*/  BSSY.RECONVERGENT B0, `(.L_x_3140) ;  /* 0x000000c000007945 */ /* 0x000fe20003800200 */
[----:B------:R-:W-:Y:S01]  /*5760*/  IMAD.MOV.U32 R0, RZ, RZ, 0x7f ;  /* 0x0000007fff007424 */ /* 0x000fe200078e00ff */
        /* <DEDUP_REMOVED lines=10> */
.L_x_3141:
[----:B------:R-:W-:Y:S05]  /*5810*/  BSYNC.RECONVERGENT B0 ;  /* 0x0000000000007941 */ /* 0x000fea0003800200 */
.L_x_3140:
[----:B------:R-:W-:-:S05]  /*5820*/  LOP3.LUT R5, R0, 0x80, R5, 0xf8, !PT ;  /* 0x0000008000057812 */ /* 0x000fca00078ef805 */
[----:B------:R3:W-:Y:S01]  /*5830*/  STG.E.U8 desc[UR36][R2.64], R5 ;  /* 0x0000000502007986 */ /* 0x0007e2000c101124 */
[----:B------:R-:W-:Y:S05]  /*5840*/  BRA `(.L_x_3115) ;  /* 0x00000000005c7947 */ /* 0x000fea0003800000 */
.L_x_3137:
[----:B------:R-:W0:Y:S01]  /*5850*/  I2F.S8 R5, R7 ;  /* 0x0000000700057306 */ /* 0x000e220000001400 */
[----:B------:R-:W-:Y:S01]  /*5860*/  BSSY.RECONVERGENT B0, `(.L_x_3142) ;  /* 0x000000e000007945 */ /* 0x000fe20003800200 */
[----:B0-----:R-:W-:-:S04]  /*5870*/  LOP3.LUT R4, R5, 0x7fffffff, RZ, 0xc0, !PT ;  /* 0x7fffffff05047812 */ /* 0x001fc800078ec0ff */
        /* <DEDUP_REMOVED lines=9> */
.L_x_3143:
[----:B------:R-:W-:Y:S01]  /*5910*/  IMAD.MOV.U32 R0, RZ, RZ, 0x7f ;  /* 0x0000007fff007424 */ /* 0x000fe200078e00ff */
[----:B------:R-:W-:-:S04]  /*5920*/  ISETP.GT.U32.AND P0, PT, R4, 0x7f800000, PT ;  /* 0x7f8000000400780c */ /* 0x000fc80003f04070 */
[----:B------:R-:W-:-:S09]  /*5930*/  SEL R0, R0, 0x7c, P0 ;  /* 0x0000007c00007807 */ /* 0x000fd20000000000 */
.L_x_3144:
[----:B------:R-:W-:Y:S05]  /*5940*/  BSYNC.RECONVERGENT B0 ;  /* 0x0000000000007941 */ /* 0x000fea0003800200 */
.L_x_3142:
[----:B------:R-:W-:-:S04]  /*5950*/  SHF.R.U32.HI R5, RZ, 0x18, R5 ;  /* 0x00000018ff057819 */ /* 0x000fc80000011605 */
[----:B------:R-:W-:-:S05]  /*5960*/  LOP3.LUT R5, R0, 0x80, R5, 0xf8, !PT ;  /* 0x0000008000057812 */ /* 0x000fca00078ef805 */
[----:B------:R2:W-:Y:S01]  /*5970*/  STG.E.U8 desc[UR36][R2.64], R5 ;  /* 0x0000000502007986 */ /* 0x0005e2000c101124 */
[----:B------:R-:W-:Y:S05]  /*5980*/  BRA `(.L_x_3115) ;  /* 0x00000000000c7947 */ /* 0x000fea0003800000 */
.L_x_3136:
[----:B------:R-:W0:Y:S02]  /*5990*/  I2F.S8 R0, R7 ;  /* 0x0000000700007306 */ /* 0x000e240000001400 */
[----:B0-----:R-:W-:-:S05]  /*59a0*/  F2FP.BF16.F32.PACK_AB R0, RZ, R0 ;  /* 0x00000000ff00723e */ /* 0x001fca00000010ff */
[----:B------:R4:W-:Y:S02]  /*59b0*/  STG.E.U16 desc[UR36][R2.64], R0 ;  /* 0x0000000002007986 */ /* 0x0009e4000c101524 */
.L_x_3115:
[----:B------:R-:W-:-:S07]  /*59c0*/  IADD3 R17, PT, PT, R17, 0x80, RZ ;  /* 0x0000008011117810 */ /* 0x000fce0007ffe0ff */
.L_x_3084:
[----:B------:R-:W-:Y:S05]  /*59d0*/  BSYNC.RECONVERGENT B7 ;  /* 0x0000000000077941 */ /* 0x000fea0003800200 */
.L_x_3083:
[----:B------:R-:W5:Y:S01]  /*59e0*/  LDCU UR4, c[0x0][0x380] ;  /* 0x00007000ff0477ac */ /* 0x000f620008000800 */
[----:B------:R-:W-:Y:S01]  /*59f0*/  BSSY.RECONVERGENT B7, `(.L_x_3145) ;  /* 0x00002c6000077945 */ /* 0x000fe20003800200 */
[----:B-----5:R-:W-:-:S13]  /*5a00*/  ISETP.GE.AND P0, PT, R17, UR4, PT ;  /* 0x0000000411007c0c */ /* 0x020fda000bf06270 */
[----:B------:R-:W-:Y:S05]  /*5a10*/  @P0 BRA `(.L_x_3146) ;  /* 0x0000002c000c0947 */ /* 0x000fea0003800000 */
[----:B------:R-:W5:Y:S01]  /*5a20*/  LDCU UR4, c[0x0][0x388] ;  /* 0x00007100ff0477ac */ /* 0x000f620008000800 */
[----:B0---4-:R-:W-:Y:S02]  /*5a30*/  IMAD.MOV.U32 R0, RZ, RZ, RZ ;  /* 0x000000ffff007224 */ /* 0x011fe400078e00ff */
[----:B------:R-:W-:Y:S01]  /*5a40*/  IMAD.MOV.U32 R16, RZ, RZ, RZ ;  /* 0x000000ffff107224 */ /* 0x000fe200078e00ff */
[----:B-----5:R-:W-:-:S09]  /*5a50*/  UISETP.NE.AND UP0, UPT, UR4, URZ, UPT ;  /* 0x000000ff0400728c */ /* 0x020fd2000bf05270 */
[----:B------:R-:W-:Y:S05]  /*5a60*/  BRA.U !UP0, `(.L_x_3147) ;  /* 0x0000001108a87547 */ /* 0x000fea000b800000 */
[----:B------:R-:W1:Y:S01]  /*5a70*/  LDCU.64 UR4, c[0x0][0x390] ;  /* 0x00007200ff0477ac */ /* 0x000e620008000a00 */
[----:B------:R-:W-:Y:S01]  /*5a80*/  MOV R16, RZ ;  /* 0x000000ff00107202 */ /* 0x000fe20000000f00 */
[----:B------:R-:W0:Y:S01]  /*5a90*/  LDCU UR6, c[0x0][0x38c] ;  /* 0x00007180ff0677ac */ /* 0x000e220008000800 */
[----:B------:R-:W4:Y:S01]  /*5aa0*/  LDCU.64 UR8, c[0x0][0x4b8] ;  /* 0x00009700ff0877ac */ /* 0x000f220008000a00 */
[----:B------:R-:W-:Y:S02]  /*5ab0*/  UISETP.NE.AND UP0, UPT, UR40, URZ, UPT ;  /* 0x000000ff2800728c */ /* 0x000fe4000bf05270 */
[----:B-123--:R-:W-:-:S05]  /*5ac0*/  IMAD.HI.U32 R2, R17, UR4, R16 ;  /* 0x0000000411027c27 */ /* 0x00efca000f8e0010 */
[----:B------:R-:W-:-:S05]  /*5ad0*/  SHF.R.U32.HI R3, RZ, UR5, R2 ;  /* 0x00000005ff037c19 */ /* 0x000fca0008011602 */
[----:B------:R-:W-:-:S04]  /*5ae0*/  IMAD.MOV R0, RZ, RZ, -R3 ;  /* 0x000000ffff007224 */ /* 0x000fc800078e0a03 */
[----:B0-----:R-:W-:-:S04]  /*5af0*/  IMAD R0, R0, UR6, R17 ;  /* 0x0000000600007c24 */ /* 0x001fc8000f8e0211 */
[C---:B----4-:R-:W-:Y:S02]  /*5b00*/  IMAD R16, R0.reuse, UR8, RZ ;  /* 0x0000000800107c24 */ /* 0x050fe4000f8e02ff */
        /* <DEDUP_REMOVED lines=288> */
.L_x_3147:
[----:B------:R-:W1:Y:S01]  /*6d10*/  LDCU.64 UR6, c[0x0][0x588] ;  /* 0x0000b100ff0677ac */ /* 0x000e620008000a00 */
[----:B------:R-:W-:Y:S01]  /*6d20*/  BSSY.RECONVERGENT B6, `(.L_x_3148) ;  /* 0x00000a0000067945 */ /* 0x000fe20003800200 */
[----:B------:R-:W-:-:S04]  /*6d30*/  UPRMT UR4, UR42, 0x9910, URZ ;  /* 0x000099102a047896 */ /* 0x000fc800080000ff */
[----:B------:R-:W-:Y:S01]  /*6d40*/  UISETP.GT.AND UP0, UPT, UR4, 0x9, UPT ;  /* 0x000000090400788c */ /* 0x000fe2000bf04270 */
[----:B-123--:R-:W-:-:S05]  /*6d50*/  IADD3 R2, P0, PT, R0, UR6, RZ ;  /* 0x0000000600027c10 */ /* 0x00efca000ff1e0ff */
        /* <DEDUP_REMOVED lines=13> */
.L_x_3152:
[----:B------:R-:W2:Y:S02]  /*6e30*/  LDG.E.U8 R2, desc[UR36][R2.64] ;  /* 0x0000002402027981 */ /* 0x000ea4000c1e1100 */
[----:B--2---:R-:W-:Y:S01]  /*6e40*/  ISETP.NE.AND P0, PT, R2, RZ, PT ;  /* 0x000000ff0200720c */ /* 0x004fe20003f05270 */
[----:B------:R-:W-:-:S12]  /*6e50*/  BRA `(.L_x_3154) ;  /* 0x0000000800307947 */ /* 0x000fd80003800000 */
.L_x_3151:
        /* <DEDUP_REMOVED lines=10> */
.L_x_3156:
[----:B------:R-:W2:Y:S02]  /*6f00*/  LDG.E R2, desc[UR36][R2.64] ;  /* 0x0000002402027981 */ /* 0x000ea4000c1e1900 */
[----:B--2---:R-:W-:Y:S01]  /*6f10*/  ISETP.NE.AND P0, PT, R2, RZ, PT ;  /* 0x000000ff0200720c */ /* 0x004fe20003f05270 */
[----:B------:R-:W-:-:S12]  /*6f20*/  BRA `(.L_x_3154) ;  /* 0x0000000400fc7947 */ /* 0x000fd80003800000 */
.L_x_3155:
[----:B------:R-:W2:Y:S02]  /*6f30*/  LDG.E.U16 R2, desc[UR36][R2.64] ;  /* 0x0000002402027981 */ /* 0x000ea4000c1e1500 */
[----:B--2---:R-:W-:Y:S01]  /*6f40*/  ISETP.NE.AND P0, PT, R2, RZ, PT ;  /* 0x000000ff0200720c */ /* 0x004fe20003f05270 */
[----:B------:R-:W-:-:S12]  /*6f50*/  BRA `(.L_x_3154) ;  /* 0x0000000400f07947 */ /* 0x000fd80003800000 */
.L_x_3150:
        /* <DEDUP_REMOVED lines=9> */
.L_x_3158:
[----:B------:R-:W2:Y:S02]  /*6ff0*/  LDG.E.U16 R0, desc[UR36][R2.64] ;  /* 0x0000002402007981 */ /* 0x000ea4000c1e1500 */
[----:B--2---:R-:W-:-:S05]  /*7000*/  HADD2.F32 R0, -RZ, R0.H0_H0 ;  /* 0x20000000ff007230 */ /* 0x004fca0000004100 */
[----:B------:R-:W-:Y:S01]  /*7010*/  FSETP.NEU.FTZ.AND P0, PT, R0, RZ, PT ;  /* 0x000000ff0000720b */ /* 0x000fe20003f1d000 */
[----:B------:R-:W-:-:S12]  /*7020*/  BRA `(.L_x_3154) ;  /* 0x0000000400bc7947 */ /* 0x000fd80003800000 */
.L_x_3157:
        /* <DEDUP_REMOVED lines=11> */
.L_x_3160:
        /* <DEDUP_REMOVED lines=8> */
.L_x_3159:
[----:B------:R-:W2:Y:S02]  /*7160*/  LDG.E.64 R2, desc[UR36][R2.64] ;  /* 0x0000002402027981 */ /* 0x000ea4000c1e1b00 */
[----:B--2---:R-:W-:Y:S01]  /*7170*/  DSETP.NEU.AND P0, PT, R2, RZ, PT ;  /* 0x000000ff0200722a */ /* 0x004fe20003f0d000 */
[----:B------:R-:W-:-:S13]  /*7180*/  BRA `(.L_x_3154) ;  /* 0x0000000400647947 */ /* 0x000fda0003800000 */
.L_x_3149:
        /* <DEDUP_REMOVED lines=11> */
.L_x_3163:
[----:B------:R-:W2:Y:S02]  /*7240*/  LDG.E.128 R4, desc[UR36][R2.64] ;  /* 0x0000002402047981 */ /* 0x000ea4000c1e1d00 */
[----:B--2---:R-:W-:-:S06]  /*7250*/  DSETP.NEU.AND P0, PT, R6, RZ, PT ;  /* 0x000000ff0600722a */ /* 0x004fcc0003f0d000 */
[----:B------:R-:W-:Y:S01]  /*7260*/  DSETP.NEU.OR P0, PT, R4, RZ, P0 ;  /* 0x000000ff0400722a */ /* 0x000fe2000070d400 */
[----:B------:R-:W-:-:S13]  /*7270*/  BRA `(.L_x_3154) ;  /* 0x0000000400287947 */ /* 0x000fda0003800000 */
.L_x_3162:
        /* <DEDUP_REMOVED lines=9> */
.L_x_3165:
        /* <DEDUP_REMOVED lines=11> */
.L_x_3164:
[----:B------:R-:W2:Y:S02]  /*73c0*/  LDG.E.U16 R0, desc[UR36][R2.64] ;  /* 0x0000002402007981 */ /* 0x000ea4000c1e1500 */
[----:B--2---:R-:W-:-:S05]  /*73d0*/  IMAD.U32 R0, R0, 0x10000, RZ ;  /* 0x0001000000007824 */ /* 0x004fca00078e00ff */
[----:B------:R-:W-:Y:S01]  /*73e0*/  FSETP.NEU.FTZ.AND P0, PT, R0, RZ, PT ;  /* 0x000000ff0000720b */ /* 0x000fe20003f1d000 */
[----:B------:R-:W-:-:S12]  /*73f0*/  BRA `(.L_x_3154) ;  /* 0x0000000000c87947 */ /* 0x000fd80003800000 */
.L_x_3161:
        /* <DEDUP_REMOVED lines=11> */
.L_x_3168:
[----:B------:R-:W2:Y:S02]  /*74b0*/  LDG.E.U8 R2, desc[UR36][R2.64] ;  /* 0x0000002402027981 */ /* 0x000ea4000c1e1100 */
[----:B--2---:R-:W-:Y:S01]  /*74c0*/  ISETP.NE.AND P0, PT, R2, RZ, PT ;  /* 0x000000ff0200720c */ /* 0x004fe20003f05270 */
[----:B------:R-:W-:-:S12]  /*74d0*/  BRA `(.L_x_3154) ;  /* 0x0000000000907947 */ /* 0x000fd80003800000 */
.L_x_3167:
[----:B------:R-:W2:Y:S02]  /*74e0*/  LDG.E.U8 R2, desc[UR36][R2.64] ;  /* 0x0000002402027981 */ /* 0x000ea4000c1e1100 */
[----:B--2---:R-:W-:Y:S01]  /*74f0*/  ISETP.NE.AND P0, PT, R2, RZ, PT ;  /* 0x000000ff0200720c */ /* 0x004fe20003f05270 */
[----:B------:R-:W-:-:S12]  /*7500*/  BRA `(.L_x_3154) ;  /* 0x0000000000847947 */ /* 0x000fd80003800000 */
.L_x_3166:
        /* <DEDUP_REMOVED lines=9> */
.L_x_3153:
        /* <DEDUP_REMOVED lines=16> */
.L_x_3171:
[----:B------:R-:W-:Y:S01]  /*76a0*/  PLOP3.LUT P0, PT, PT, PT, PT, 0x8, 0x80 ;  /* 0x000000000080781c */ /* 0x000fe20003f0e170 */
[----:B------:R-:W-:-:S12]  /*76b0*/  BRA `(.L_x_3154) ;  /* 0x0000000000187947 */ /* 0x000fd80003800000 */
.L_x_3170:
[----:B------:R-:W2:Y:S02]  /*76c0*/  LDG.E.64 R2, desc[UR36][R2.64] ;  /* 0x0000002402027981 */ /* 0x000ea4000c1e1b00 */
[----:B--2---:R-:W-:-:S04]  /*76d0*/  ISETP.NE.U32.AND P0, PT, R2, RZ, PT ;  /* 0x000000ff0200720c */ /* 0x004fc80003f05070 */
[----:B------:R-:W-:Y:S01]  /*76e0*/  ISETP.NE.AND.EX P0, PT, R3, RZ, PT, P0 ;  /* 0x000000ff0300720c */ /* 0x000fe20003f05300 */
[----:B------:R-:W-:-:S12]  /*76f0*/  BRA `(.L_x_3154) ;  /* 0x0000000000087947 */ /* 0x000fd80003800000 */
.L_x_3169:
[----:B------:R-:W2:Y:S02]  /*7700*/  LDG.E R2, desc[UR36][R2.64] ;  /* 0x0000002402027981 */ /* 0x000ea4000c1e1900 */
[----:B--2---:R-:W-:-:S13]  /*7710*/  ISETP.NE.AND P0, PT, R2, RZ, PT ;  /* 0x000000ff0200720c */ /* 0x004fda0003f05270 */
.L_x_3154:
[----:B------:R-:W-:Y:S05]  /*7720*/  BSYNC.RECONVERGENT B6 ;  /* 0x0000000000067941 */ /* 0x000fea0003800200 */
.L_x_3148:
[----:B------:R-:W0:Y:S01]  /*7730*/  LDCU.64 UR6, c[0x0][0x580] ;  /* 0x0000b000ff0677ac */ /* 0x000e220008000a00 */
[----:B------:R-:W-:Y:S01]  /*7740*/  SEL R7, R18, 0x1, !P0 ;  /* 0x0000000112077807 */ /* 0x000fe20004000000 */
        /* <DEDUP_REMOVED lines=15> */
.L_x_3175:
[----:B------:R3:W-:Y:S01]  /*7840*/  STG.E.U8 desc[UR36][R2.64], R7 ;  /* 0x0000000702007986 */ /* 0x0007e2000c101124 */
[----:B------:R-:W-:Y:S05]  /*7850*/  BRA `(.L_x_3177) ;  /* 0x0000000c00787947 */ /* 0x000fea0003800000 */
.L_x_3174:
        /* <DEDUP_REMOVED lines=12> */
.L_x_3179:
[----:B------:R-:W-:-:S05]  /*7920*/  PRMT R5, R7, 0x8880, RZ ;  /* 0x0000888007057816 */ /* 0x000fca00000000ff */
[----:B------:R2:W-:Y:S01]  /*7930*/  STG.E desc[UR36][R2.64], R5 ;  /* 0x0000000502007986 */ /* 0x0005e2000c101924 */
[----:B------:R-:W-:Y:S05]  /*7940*/  BRA `(.L_x_3177) ;  /* 0x0000000c003c7947 */ /* 0x000fea0003800000 */
.L_x_3178:
[----:B------:R-:W-:-:S04]  /*7950*/  PRMT R5, R7, 0x8880, RZ ;  /* 0x0000888007057816 */ /* 0x000fc800000000ff */
[----:B------:R-:W-:-:S05]  /*7960*/  PRMT R5, R5, 0x7710, RZ ;  /* 0x0000771005057816 */ /* 0x000fca00000000ff */
[----:B------:R0:W-:Y:S01]  /*7970*/  STG.E.U16 desc[UR36][R2.64], R5 ;  /* 0x0000000502007986 */ /* 0x0001e2000c101524 */
[----:B------:R-:W-:Y:S05]  /*7980*/  BRA `(.L_x_3177) ;  /* 0x0000000c002c7947 */ /* 0x000fea0003800000 */
.L_x_3173:
        /* <DEDUP_REMOVED lines=9> */
.L_x_3181:
[----:B------:R-:W0:Y:S02]  /*7a20*/  I2F.S8 R0, R7 ;  /* 0x0000000700007306 */ /* 0x000e240000001400 */
[----:B0-----:R-:W-:-:S05]  /*7a30*/  F2FP.F16.F32.PACK_AB R0, RZ, R0 ;  /* 0x00000000ff00723e */ /* 0x001fca00000000ff */
[----:B------:R0:W-:Y:S01]  /*7a40*/  STG.E.U16 desc[UR36][R2.64], R0 ;  /* 0x0000000002007986 */ /* 0x0001e2000c101524 */
[----:B------:R-:W-:Y:S05]  /*7a50*/  BRA `(.L_x_3177) ;  /* 0x0000000800f87947 */ /* 0x000fea0003800000 */
.L_x_3180:
[----:B------:R-:W-:-:S09]  /*7a60*/  UISETP.NE.AND UP0, UPT, UR4, 0x7, UPT ;  /* 0x000000070400788c */ /* 0x000fd2000bf05270 */
[----:B------:R-:W-:Y:S05]  /*7a70*/  BRA.U !UP0, `(.L_x_3182) ;  /* 0x0000000108347547 */ /* 0x000fea000b800000 */
[----:B------:R-:W-:-:S09]  /*7a80*/  UISETP.NE.AND UP0, UPT, UR4, 0x8, UPT ;  /* 0x000000080400788c */ /* 0x000fd2000bf05270 */
[----:B------:R-:W-:Y:S05]  /*7a90*/  BRA.U !UP0, `(.L_x_3183) ;  /* 0x0000000108187547 */ /* 0x000fea000b800000 */
[----:B------:R-:W-:-:S09]  /*7aa0*/  UISETP.NE.AND UP0, UPT, UR4, 0x9, UPT ;  /* 0x000000090400788c */ /* 0x000fd2000bf05270 */
[----:B------:R-:W-:Y:S05]  /*7ab0*/  BRA.U UP0, `(.L_x_3176) ;  /* 0x0000000500fc7547 */ /* 0x000fea000b800000 */
[----:B------:R-:W0:Y:S01]  /*7ac0*/  I2F.S8 R4, R7 ;  /* 0x0000000700047306 */ /* 0x000e220000001400 */
[----:B------:R-:W-:-:S05]  /*7ad0*/  IMAD.MOV.U32 R5, RZ, RZ, RZ ;  /* 0x000000ffff057224 */ /* 0x000fca00078e00ff */
[----:B0-----:R0:W-:Y:S01]  /*7ae0*/  STG.E.64 desc[UR36][R2.64], R4 ;  /* 0x0000000402007986 */ /* 0x0011e2000c101b24 */
[----:B------:R-:W-:Y:S05]  /*7af0*/  BRA `(.L_x_3177) ;  /* 0x0000000800d07947 */ /* 0x000fea0003800000 */
.L_x_3183:
[----:B------:R-:W0:Y:S02]  /*7b00*/  I2F.S8 R7, R7 ;  /* 0x0000000700077306 */ /* 0x000e240000001400 */
[----:B0-----:R-:W-:-:S04]  /*7b10*/  F2FP.F16.F32.PACK_AB R5, RZ, R7 ;  /* 0x00000007ff05723e */ /* 0x001fc800000000ff */
[----:B------:R-:W-:-:S05]  /*7b20*/  PRMT R5, R5, 0x5410, RZ ;  /* 0x0000541005057816 */ /* 0x000fca00000000ff */
[----:B------:R0:W-:Y:S01]  /*7b30*/  STG.E desc[UR36][R2.64], R5 ;  /* 0x0000000502007986 */ /* 0x0001e2000c101924 */
[----:B------:R-:W-:Y:S05]  /*7b40*/  BRA `(.L_x_3177) ;  /* 0x0000000800bc7947 */ /* 0x000fea0003800000 */
.L_x_3182:
[----:B------:R-:W-:-:S04]  /*7b50*/  PRMT R4, R7, 0x8880, RZ ;  /* 0x0000888007047816 */ /* 0x000fc800000000ff */
[----:B------:R-:W-:-:S06]  /*7b60*/  PRMT R4, R4, 0x7710, RZ ;  /* 0x0000771004047816 */ /* 0x000fcc00000000ff */
[----:B------:R-:W0:Y:S02]  /*7b70*/  I2F.F64.S16 R4, R4 ;  /* 0x0000000400047312 */ /* 0x000e240000101c00 */
[----:B0-----:R0:W-:Y:S01]  /*7b80*/  STG.E.64 desc[UR36][R2.64], R4 ;  /* 0x0000000402007986 */ /* 0x0011e2000c101b24 */
[----:B------:R-:W-:Y:S05]  /*7b90*/  BRA `(.L_x_3177) ;  /* 0x0000000800a87947 */ /* 0x000fea0003800000 */
.L_x_3172:
        /* <DEDUP_REMOVED lines=14> */
.L_x_3187:
[----:B------:R-:W0:Y:S01]  /*7c80*/  I2F.S8 R5, R7 ;  /* 0x0000000700057306 */ /* 0x000e220000001400 */
[----:B------:R-:W-:Y:S01]  /*7c90*/  BSSY.RECONVERGENT B0, `(.L_x_3188) ;  /* 0x0000013000007945 */ /* 0x000fe20003800200 */
[----:B------:R-:W-:Y:S01]  /*7ca0*/  HFMA2 R0, -RZ, RZ, 0, 7.62939453125e-06 ;  /* 0x00000080ff007431 */ /* 0x000fe200000001ff */
        /* <DEDUP_REMOVED lines=15> */
.L_x_3190:
[----:B------:R-:W-:-:S04]  /*7da0*/  SHF.R.U32.HI R5, RZ, 0x18, R5 ;  /* 0x00000018ff057819 */ /* 0x000fc80000011605 */
[----:B------:R-:W-:-:S07]  /*7db0*/  LOP3.LUT R0, R0, 0x80, R5, 0xf8, !PT ;  /* 0x0000008000007812 */ /* 0x000fce00078ef805 */
.L_x_3189:
[----:B------:R-:W-:Y:S05]  /*7dc0*/  BSYNC.RECONVERGENT B0 ;  /* 0x0000000000007941 */ /* 0x000fea0003800200 */
.L_x_3188:
[----:B------:R0:W-:Y:S01]  /*7dd0*/  STG.E.U8 desc[UR36][R2.64], R0 ;  /* 0x0000000002007986 */ /* 0x0001e2000c101124 */
[----:B------:R-:W-:Y:S05]  /*7de0*/  BRA `(.L_x_3177) ;  /* 0x0000000800147947 */ /* 0x000fea0003800000 */
.L_x_3186:
        /* <DEDUP_REMOVED lines=18> */
.L_x_3193:
[----:B------:R-:W-:-:S04]  /*7f10*/  SHF.R.U32.HI R5, RZ, 0x18, R5 ;  /* 0x00000018ff057819 */ /* 0x000fc80000011605 */
[----:B------:R-:W-:-:S07]  /*7f20*/  LOP3.LUT R0, R0, 0x80, R5, 0xf8, !PT ;  /* 0x0000008000007812 */ /* 0x000fce00078ef805 */
.L_x_3192:
[----:B------:R-:W-:Y:S05]  /*7f30*/  BSYNC.RECONVERGENT B0 ;  /* 0x0000000000007941 */ /* 0x000fea0003800200 */
.L_x_3191:
[----:B------:R0:W-:Y:S01]  /*7f40*/  STG.E.U8 desc[UR36][R2.64], R0 ;  /* 0x0000000002007986 */ /* 0x0001e2000c101124 */
[----:B------:R-:W-:Y:S05]  /*7f50*/  BRA `(.L_x_3177) ;  /* 0x0000000400b87947 */ /* 0x000fea0003800000 */
.L_x_3185:
        /* <DEDUP_REMOVED lines=22> */
.L_x_3195:
[----:B------:R-:W-:-:S04]  /*80c0*/  LOP3.LUT R7, R7, 0xffff, RZ, 0xc0, !PT ;  /* 0x0000ffff07077812 */ /* 0x000fc800078ec0ff */
[----:B------:R-:W-:-:S05]  /*80d0*/  PRMT R7, R7, 0x8880, RZ ;  /* 0x0000888007077816 */ /* 0x000fca00000000ff */
[----:B------:R-:W-:-:S05]  /*80e0*/  IMAD.MOV.U32 R4, RZ, RZ, R7 ;  /* 0x000000ffff047224 */ /* 0x000fca00078e0007 */
[----:B------:R-:W-:-:S05]  /*80f0*/  SHF.R.S32.HI R5, RZ, 0x1f, R4 ;  /* 0x0000001fff057819 */ /* 0x000fca0000011404 */
[----:B------:R0:W-:Y:S01]  /*8100*/  STG.E.64 desc[UR36][R2.64], R4 ;  /* 0x0000000402007986 */ /* 0x0001e2000c101b24 */
[----:B------:R-:W-:Y:S05]  /*8110*/  BRA `(.L_x_3177) ;  /* 0x0000000400487947 */ /* 0x000fea0003800000 */
.L_x_3194:
[----:B------:R-:W-:-:S05]  /*8120*/  PRMT R5, R7, 0x8880, RZ ;  /* 0x0000888007057816 */ /* 0x000fca00000000ff */
[----:B------:R0:W-:Y:S01]  /*8130*/  STG.E desc[UR36][R2.64], R5 ;  /* 0x0000000502007986 */ /* 0x0001e2000c101924 */
[----:B------:R-:W-:Y:S05]  /*8140*/  BRA `(.L_x_3177) ;  /* 0x00000004003c7947 */ /* 0x000fea0003800000 */
.L_x_3184:
        /* <DEDUP_REMOVED lines=10> */
.L_x_3197:
[----:B------:R-:W-:Y:S02]  /*81f0*/  PRMT R4, R7, 0x8880, RZ ;  /* 0x0000888007047816 */ /* 0x000fe400000000ff */
[----:B------:R-:W-:Y:S02]  /*8200*/  CS2R R6, SRZ ;  /* 0x0000000000067805 */ /* 0x000fe4000001ff00 */
[----:B------:R-:W-:-:S06]  /*8210*/  PRMT R4, R4, 0x7710, RZ ;  /* 0x0000771004047816 */ /* 0x000fcc00000000ff */
[----:B------:R-:W0:Y:S02]  /*8220*/  I2F.F64.S16 R4, R4 ;  /* 0x0000000400047312 */ /* 0x000e240000101c00 */
[----:B0-----:R0:W-:Y:S01]  /*8230*/  STG.E.128 desc[UR36][R2.64], R4 ;  /* 0x0000000402007986 */ /* 0x0011e2000c101d24 */
[----:B------:R-:W-:Y:S05]  /*8240*/  BRA `(.L_x_3177) ;  /* 0x0000000000fc7947 */ /* 0x000fea0003800000 */
.L_x_3196:
[----:B------:R-:W-:-:S09]  /*8250*/  UISETP.NE.AND UP0, UPT, UR4, 0xf, UPT ;  /* 0x0000000f0400788c */ /* 0x000fd2000bf05270 */
[----:B------:R-:W-:Y:S05]  /*8260*/  BRA.U !UP0, `(.L_x_3198) ;  /* 0x0000000108e87547 */ /* 0x000fea000b800000 */
[----:B------:R-:W-:-:S09]  /*8270*/  UISETP.NE.AND UP0, UPT, UR4, 0x17, UPT ;  /* 0x000000170400788c */ /* 0x000fd2000bf05270 */
[----:B------:R-:W-:Y:S05]  /*8280*/  BRA.U !UP0, `(.L_x_3199) ;  /* 0x0000000108907547 */ /* 0x000fea000b800000 */
[----:B------:R-:W-:-:S09]  /*8290*/  UISETP.NE.AND UP0, UPT, UR4, 0x18, UPT ;  /* 0x000000180400788c */ /* 0x000fd2000bf05270 */
[----:B------:R-:W-:Y:S05]  /*82a0*/  BRA.U !UP0, `(.L_x_3200) ;  /* 0x0000000108447547 */ /* 0x000fea000b800000 */
.L_x_3176:
        /* <DEDUP_REMOVED lines=16> */
.L_x_3201:
[----:B------:R-:W-:Y:S05]  /*83b0*/  BRA `(.L_x_3177) ;  /* 0x0000000000a07947 */ /* 0x000fea0003800000 */
.L_x_3200:
[----:B------:R-:W0:Y:S01]  /*83c0*/  I2F.S8 R7, R7 ;  /* 0x0000000700077306 */ /* 0x000e220000001400 */
[----:B------:R-:W-:Y:S01]  /*83d0*/  BSSY.RECONVERGENT B0, `(.L_x_3202) ;  /* 0x000000c000007945 */ /* 0x000fe20003800200 */
[----:B------:R-:W-:Y:S02]  /*83e0*/  MOV R0, 0x7f ;  /* 0x0000007f00007802 */ /* 0x000fe40000000f00 */
        /* <DEDUP_REMOVED lines=10> */
.L_x_3203:
[----:B------:R-:W-:Y:S05]  /*8490*/  BSYNC.RECONVERGENT B0 ;  /* 0x0000000000007941 */ /* 0x000fea0003800200 */
.L_x_3202:
[----:B------:R-:W-:-:S05]  /*84a0*/  LOP3.LUT R5, R0, 0x80, R5, 0xf8, !PT ;  /* 0x0000008000057812 */ /* 0x000fca00078ef805 */
[----:B------:R0:W-:Y:S01]  /*84b0*/  STG.E.U8 desc[UR36][R2.64], R5 ;  /* 0x0000000502007986 */ /* 0x0001e2000c101124 */
[----:B------:R-:W-:Y:S05]  /*84c0*/  BRA `(.L_x_3177) ;  /* 0x00000000005c7947 */ /* 0x000fea0003800000 */
.L_x_3199:
        /* <DEDUP_REMOVED lines=12> */
.L_x_3205:
[----:B------:R-:W-:Y:S01]  /*8590*/  IMAD.MOV.U32 R0, RZ, RZ, 0x7f ;  /* 0x0000007fff007424 */ /* 0x000fe200078e00ff */
[----:B------:R-:W-:-:S04]  /*85a0*/  ISETP.GT.U32.AND P0, PT, R4, 0x7f800000, PT ;  /* 0x7f8000000400780c */ /* 0x000fc80003f04070 */
[----:B------:R-:W-:-:S09]  /*85b0*/  SEL R0, R0, 0x7c, P0 ;  /* 0x0000007c00007807 */ /* 0x000fd20000000000 */
.L_x_3206:
[----:B------:R-:W-:Y:S05]  /*85c0*/  BSYNC.RECONVERGENT B0 ;  /* 0x0000000000007941 */ /* 0x000fea0003800200 */
.L_x_3204:
[----:B------:R-:W-:-:S04]  /*85d0*/  SHF.R.U32.HI R5, RZ, 0x18, R5 ;  /* 0x00000018ff057819 */ /* 0x000fc80000011605 */
[----:B------:R-:W-:-:S05]  /*85e0*/  LOP3.LUT R5, R0, 0x80, R5, 0xf8, !PT ;  /* 0x0000008000057812 */ /* 0x000fca00078ef805 */
[----:B------:R0:W-:Y:S01]  /*85f0*/  STG.E.U8 desc[UR36][R2.64], R5 ;  /* 0x0000000502007986 */ /* 0x0001e2000c101124 */
[----:B------:R-:W-:Y:S05]  /*8600*/  BRA `(.L_x_3177) ;  /* 0x00000000000c7947 */ /* 0x000fea0003800000 */
.L_x_3198:
[----:B------:R-:W0:Y:S02]  /*8610*/  I2F.S8 R0, R7 ;  /* 0x0000000700007306 */ /* 0x000e240000001400 */
[----:B0-----:R-:W-:-:S05]  /*8620*/  F2FP.BF16.F32.PACK_AB R0, RZ, R0 ;  /* 0x00000000ff00723e */ /* 0x001fca00000010ff */
[----:B------:R0:W-:Y:S02]  /*8630*/  STG.E.U16 desc[UR36][R2.64], R0 ;  /* 0x0000000002007986 */ /* 0x0001e4000c101524 */
.L_x_3177:
[----:B------:R-:W-:-:S07]  /*8640*/  VIADD R17, R17, 0x80 ;  /* 0x0000008011117836 */ /* 0x000fce0000000000 */
.L_x_3146:
[----:B------:R-:W-:Y:S05]  /*8650*/  BSYNC.RECONVERGENT B7 ;  /* 0x0000000000077941 */ /* 0x000fea0003800200 */
.L_x_3145:
[----:B------:R-:W5:Y:S02]  /*8660*/  LDCU UR4, c[0x0][0x380] ;  /* 0x00007000ff0477ac */ /* 0x000f640008000800 */
[----:B-----5:R-:W-:-:S13]  /*8670*/  ISETP.GE.AND P0, PT, R17, UR4, PT ;  /* 0x0000000411007c0c */ /* 0x020fda000bf06270 */
[----:B------:R-:W-:Y:S05]  /*8680*/  @P0 EXIT ;  /* 0x000000000000094d */ /* 0x000fea0003800000 */
[----:B------:R-:W5:Y:S01]  /*8690*/  LDCU UR4, c[0x0][0x388] ;  /* 0x00007100ff0477ac */ /* 0x000f620008000800 */
[----:B0---4-:R-:W-:Y:S02]  /*86a0*/  HFMA2 R0, -RZ, RZ, 0, 0 ;  /* 0x00000000ff007431 */ /* 0x011fe400000001ff */
[----:B------:R-:W-:Y:S01]  /*86b0*/  IMAD.MOV.U32 R16, RZ, RZ, RZ ;  /* 0x000000ffff107224 */ /* 0x000fe200078e00ff */
[----:B-----5:R-:W-:-:S09]  /*86c0*/  UISETP.NE.AND UP0, UPT, UR4, URZ, UPT ;  /* 0x000000ff0400728c */ /* 0x020fd2000bf05270 */
[----:B------:R-:W-:Y:S05]  /*86d0*/  BRA.U !UP0, `(.L_x_3207) ;  /* 0x0000001108a87547 */ /* 0x000fea000b800000 */
[----:B------:R-:W1:Y:S01]  /*86e0*/  LDCU.64 UR4, c[0x0][0x390] ;  /* 0x00007200ff0477ac */ /* 0x000e620008000a00 */
[----:B------:R-:W-:Y:S01]  /*86f0*/  IMAD.MOV.U32 R16, RZ, RZ, RZ ;  /* 0x000000ffff107224 */ /* 0x000fe200078e00ff */
[----:B------:R-:W0:Y:S01]  /*8700*/  LDCU UR6, c[0x0][0x38c] ;  /* 0x00007180ff0677ac */ /* 0x000e220008000800 */
[----:B------:R-:W4:Y:S01]  /*8710*/  LDCU.64 UR8, c[0x0][0x4b8] ;  /* 0x00009700ff0877ac */ /* 0x000f220008000a00 */
[----:B------:R-:W-:Y:S01]  /*8720*/  UISETP.NE.AND UP0, UPT, UR40, URZ, UPT ;  /* 0x000000ff2800728c */ /* 0x000fe2000bf05270 */
[----:B-123--:R-:W-:-:S05]  /*8730*/  IMAD.HI.U32 R2, R17, UR4, R16 ;  /* 0x0000000411027c27 */ /* 0x00efca000f8e0010 */
[----:B------:R-:W-:-:S04]  /*8740*/  SHF.R.U32.HI R3, RZ, UR5, R2 ;  /* 0x00000005ff037c19 */ /* 0x000fc80008011602 */
[----:B------:R-:W-:-:S05]  /*8750*/  IADD3 R0, PT, PT, -R3, RZ, RZ ;  /* 0x000000ff03007210 */ /* 0x000fca0007ffe1ff */
        /* <DEDUP_REMOVED lines=285> */
[----:B------:R-:W-:-:S04]  /*9930*/  SHF.R.U32.HI R2, RZ, UR5, R2 ;  /* 0x00000005ff027c19 */ /* 0x000fc80008011602 */
[----:B------:R-:W-:-:S05]  /*9940*/  IADD3 R3, PT, PT, -R2, RZ, RZ ;  /* 0x000000ff02037210 */ /* 0x000fca0007ffe1ff */
[----:B-1----:R-:W-:-:S04]  /*9950*/  IMAD R5, R3, UR6, R5 ;  /* 0x0000000603057c24 */ /* 0x002fc8000f8e0205 */
[C---:B--2---:R-:W-:Y:S02]  /*9960*/  IMAD R16, R5.reuse, UR8, R16 ;  /* 0x0000000805107c24 */ /* 0x044fe4000f8e0210 */
[----:B------:R-:W-:-:S07]  /*9970*/  IMAD R0, R5, UR9, R0 ;  /* 0x0000000905007c24 */ /* 0x000fce000f8e0200 */
.L_x_3207:
[----:B------:R-:W0:Y:S01]  /*9980*/  LDCU.128 UR8, c[0x0][0x580] ;  /* 0x0000b000ff0877ac */ /* 0x000e220008000c00 */
[----:B------:R-:W-:Y:S01]  /*9990*/  BSSY.RECONVERGENT B6, `(.L_x_3208) ;  /* 0x00000a2000067945 */ /* 0x000fe20003800200 */
[----:B------:R-:W-:-:S04]  /*99a0*/  UPRMT UR4, UR42, 0x9910, URZ ;  /* 0x000099102a047896 */ /* 0x000fc800080000ff */
[----:B------:R-:W-:Y:S01]  /*99b0*/  UISETP.GT.AND UP0, UPT, UR4, 0x9, UPT ;  /* 0x000000090400788c */ /* 0x000fe2000bf04270 */
[----:B0-----:R-:W-:Y:S02]  /*99c0*/  IADD3 R16, P0, PT, R16, UR8, RZ ;  /* 0x0000000810107c10 */ /* 0x001fe4000ff1e0ff */
[----:B-123--:R-:W-:-:S03]  /*99d0*/  IADD3 R2, P1, PT, R0, UR10, RZ ;  /* 0x0000000a00027c10 */ /* 0x00efc6000ff3e0ff */
        /* <DEDUP_REMOVED lines=14> */
.L_x_3212:
[----:B------:R-:W2:Y:S02]  /*9ac0*/  LDG.E.U8 R2, desc[UR36][R2.64] ;  /* 0x0000002402027981 */ /* 0x000ea4000c1e1100 */
[----:B--2---:R-:W-:Y:S01]  /*9ad0*/  ISETP.NE.AND P0, PT, R2, RZ, PT ;  /* 0x000000ff0200720c */ /* 0x004fe20003f05270 */
[----:B------:R-:W-:-:S12]  /*9ae0*/  BRA `(.L_x_3214) ;  /* 0x0000000800307947 */ /* 0x000fd80003800000 */
.L_x_3211:
        /* <DEDUP_REMOVED lines=10> */
.L_x_3216:
[----:B------:R-:W2:Y:S02]  /*9b90*/  LDG.E R2, desc[UR36][R2.64] ;  /* 0x0000002402027981 */ /* 0x000ea4000c1e1900 */
[----:B--2---:R-:W-:Y:S01]  /*9ba0*/  ISETP.NE.AND P0, PT, R2, RZ, PT ;  /* 0x000000ff0200720c */ /* 0x004fe20003f05270 */
[----:B------:R-:W-:-:S12]  /*9bb0*/  BRA `(.L_x_3214) ;  /* 0x0000000400fc7947 */ /* 0x000fd80003800000 */
.L_x_3215:
[----:B------:R-:W2:Y:S02]  /*9bc0*/  LDG.E.U16 R2, desc[UR36][R2.64] ;  /* 0x0000002402027981 */ /* 0x000ea4000c1e1500 */
[----:B--2---:R-:W-:Y:S01]  /*9bd0*/  ISETP.NE.AND P0, PT, R2, RZ, PT ;  /* 0x000000ff0200720c */ /* 0x004fe20003f05270 */
[----:B------:R-:W-:-:S12]  /*9be0*/  BRA `(.L_x_3214) ;  /* 0x0000000400f07947 */ /* 0x000fd80003800000 */
.L_x_3210:
        /* <DEDUP_REMOVED lines=9> */
.L_x_3218:
[----:B------:R-:W2:Y:S02]  /*9c80*/  LDG.E.U16 R0, desc[UR36][R2.64] ;  /* 0x0000002402007981 */ /* 0x000ea4000c1e1500 */
[----:B--2---:R-:W-:-:S05]  /*9c90*/  HADD2.F32 R0, -RZ, R0.H0_H0 ;  /* 0x20000000ff007230 */ /* 0x004fca0000004100 */
[----:B------:R-:W-:Y:S01]  /*9ca0*/  FSETP.NEU.FTZ.AND P0, PT, R0, RZ, PT ;  /* 0x000000ff0000720b */ /* 0x000fe20003f1d000 */
[----:B------:R-:W-:-:S12]  /*9cb0*/  BRA `(.L_x_3214) ;  /* 0x0000000400bc7947 */ /* 0x000fd80003800000 */
.L_x_3217:
        /* <DEDUP_REMOVED lines=11> */
.L_x_3220:
        /* <DEDUP_REMOVED lines=8> */
.L_x_3219:
[----:B------:R-:W2:Y:S02]  /*9df0*/  LDG.E.64 R2, desc[UR36][R2.64] ;  /* 0x0000002402027981 */ /* 0x000ea4000c1e1b00 */
[----:B--2---:R-:W-:Y:S01]  /*9e00*/  DSETP.NEU.AND P0, PT, R2, RZ, PT ;  /* 0x000000ff0200722a */ /* 0x004fe20003f0d000 */
[----:B------:R-:W-:-:S13]  /*9e10*/  BRA `(.L_x_3214) ;  /* 0x0000000400647947 */ /* 0x000fda0003800000 */
.L_x_3209:
        /* <DEDUP_REMOVED lines=11> */
.L_x_3223:
[----:B------:R-:W2:Y:S02]  /*9ed0*/  LDG.E.128 R4, desc[UR36][R2.64] ;  /* 0x0000002402047981 */ /* 0x000ea4000c1e1d00 */
[----:B--2---:R-:W-:-:S06]  /*9ee0*/  DSETP.NEU.AND P0, PT, R6, RZ, PT ;  /* 0x000000ff0600722a */ /* 0x004fcc0003f0d000 */
[----:B------:R-:W-:Y:S01]  /*9ef0*/  DSETP.NEU.OR P0, PT, R4, RZ, P0 ;  /* 0x000000ff0400722a */ /* 0x000fe2000070d400 */
[----:B------:R-:W-:-:S13]  /*9f00*/  BRA `(.L_x_3214) ;  /* 0x0000000400287947 */ /* 0x000fda0003800000 */
.L_x_3222:
        /* <DEDUP_REMOVED lines=9> */
.L_x_3225:
        /* <DEDUP_REMOVED lines=11> */
.L_x_3224:
[----:B------:R-:W2:Y:S02]  /*a050*/  LDG.E.U16 R0, desc[UR36][R2.64] ;  /* 0x0000002402007981 */ /* 0x000ea4000c1e1500 */
[----:B--2---:R-:W-:-:S05]  /*a060*/  IMAD.U32 R0, R0, 0x10000, RZ ;  /* 0x0001000000007824 */ /* 0x004fca00078e00ff */
[----:B------:R-:W-:Y:S01]  /*a070*/  FSETP.NEU.FTZ.AND P0, PT, R0, RZ, PT ;  /* 0x000000ff0000720b */ /* 0x000fe20003f1d000 */
[----:B------:R-:W-:-:S12]  /*a080*/  BRA `(.L_x_3214) ;  /* 0x0000000000c87947 */ /* 0x000fd80003800000 */
.L_x_3221:
        /* <DEDUP_REMOVED lines=11> */
.L_x_3228:
[----:B------:R-:W2:Y:S02]  /*a140*/  LDG.E.U8 R2, desc[UR36][R2.64] ;  /* 0x0000002402027981 */ /* 0x000ea4000c1e1100 */
[----:B--2---:R-:W-:Y:S01]  /*a150*/  ISETP.NE.AND P0, PT, R2, RZ, PT ;  /* 0x000000ff0200720c */ /* 0x004fe20003f05270 */
[----:B------:R-:W-:-:S12]  /*a160*/  BRA `(.L_x_3214) ;  /* 0x0000000000907947 */ /* 0x000fd80003800000 */
.L_x_3227:
[----:B------:R-:W2:Y:S02]  /*a170*/  LDG.E.U8 R2, desc[UR36][R2.64] ;  /* 0x0000002402027981 */ /* 0x000ea4000c1e1100 */
[----:B--2---:R-:W-:Y:S01]  /*a180*/  ISETP.NE.AND P0, PT, R2, RZ, PT ;  /* 0x000000ff0200720c */ /* 0x004fe20003f05270 */
[----:B------:R-:W-:-:S12]  /*a190*/  BRA `(.L_x_3214) ;  /* 0x0000000000847947 */ /* 0x000fd80003800000 */
.L_x_3226:
        /* <DEDUP_REMOVED lines=9> */
.L_x_3213:
        /* <DEDUP_REMOVED lines=16> */
.L_x_3231:
[----:B------:R-:W-:Y:S01]  /*a330*/  PLOP3.LUT P0, PT, PT, PT, PT, 0x8, 0x80 ;  /* 0x000000000080781c */ /* 0x000fe20003f0e170 */
[----:B------:R-:W-:-:S12]  /*a340*/  BRA `(.L_x_3214) ;  /* 0x0000000000187947 */ /* 0x000fd80003800000 */
.L_x_3230:
[----:B------:R-:W2:Y:S02]  /*a350*/  LDG.E.64 R2, desc[UR36][R2.64] ;  /* 0x0000002402027981 */ /* 0x000ea4000c1e1b00 */
[----:B--2---:R-:W-:-:S04]  /*a360*/  ISETP.NE.U32.AND P0, PT, R2, RZ, PT ;  /* 0x000000ff0200720c */ /* 0x004fc80003f05070 */
[----:B------:R-:W-:Y:S01]  /*a370*/  ISETP.NE.AND.EX P0, PT, R3, RZ, PT, P0 ;  /* 0x000000ff0300720c */ /* 0x000fe20003f05300 */
[----:B------:R-:W-:-:S12]  /*a380*/  BRA `(.L_x_3214) ;  /* 0x0000000000087947 */ /* 0x000fd80003800000 */
.L_x_3229:
[----:B------:R-:W2:Y:S02]  /*a390*/  LDG.E R2, desc[UR36][R2.64] ;  /* 0x0000002402027981 */ /* 0x000ea4000c1e1900 */
[----:B--2---:R-:W-:-:S13]  /*a3a0*/  ISETP.NE.AND P0, PT, R2, RZ, PT ;  /* 0x000000ff0200720c */ /* 0x004fda0003f05270 */
.L_x_3214:
[----:B------:R-:W-:Y:S05]  /*a3b0*/  BSYNC.RECONVERGENT B6 ;  /* 0x0000000000067941 */ /* 0x000fea0003800200 */
.L_x_3208:
[----:B------:R-:W-:Y:S01]  /*a3c0*/  UPRMT UR4, UR41, 0x9910, URZ ;  /* 0x0000991029047896 */ /* 0x000fe200080000ff */
[----:B------:R-:W-:-:S03]  /*a3d0*/  SEL R5, R18, 0x1, !P0 ;  /* 0x0000000112057807 */ /* 0x000fc60004000000 */
[----:B------:R-:W-:-:S09]  /*a3e0*/  UISETP.GT.AND UP0, UPT, UR4, 0x9, UPT ;  /* 0x000000090400788c */ /* 0x000fd2000bf04270 */
        /* <DEDUP_REMOVED lines=11> */
.L_x_3235:
[----:B------:R-:W-:Y:S01]  /*a4a0*/  STG.E.U8 desc[UR36][R16.64], R5 ;  /* 0x0000000510007986 */ /* 0x000fe2000c101124 */
[----:B------:R-:W-:Y:S05]  /*a4b0*/  EXIT ;  /* 0x000000000000794d */ /* 0x000fea0003800000 */
.L_x_3234:
[----:B------:R-:W-:-:S09]  /*a4c0*/  UISETP.NE.AND UP0, UPT, UR4, 0x2, UPT ;  /* 0x000000020400788c */ /* 0x000fd2000bf05270 */
[----:B------:R-:W-:Y:S05]  /*a4d0*/  BRA.U !UP0, `(.L_x_3237) ;  /* 0x0000000108347547 */ /* 0x000fea000b800000 */
[----:B------:R-:W-:-:S09]  /*a4e0*/  UISETP.NE.AND UP0, UPT, UR4, 0x3, UPT ;  /* 0x000000030400788c */ /* 0x000fd2000bf05270 */
[----:B------:R-:W-:Y:S05]  /*a4f0*/  BRA.U !UP0, `(.L_x_3238) ;  /* 0x0000000108207547 */ /* 0x000fea000b800000 */
[----:B------:R-:W-:-:S09]  /*a500*/  UISETP.NE.AND UP0, UPT, UR4, 0x4, UPT ;  /* 0x000000040400788c */ /* 0x000fd2000bf05270 */
[----:B------:R-:W-:Y:S05]  /*a510*/  BRA.U UP0, `(.L_x_3236) ;  /* 0x00000009007c7547 */ /* 0x000fea000b800000 */
[----:B------:R-:W-:-:S04]  /*a520*/  LOP3.LUT R0, R5, 0xffff, RZ, 0xc0, !PT ;  /* 0x0000ffff05007812 */ /* 0x000fc800078ec0ff */
[----:B------:R-:W-:-:S04]  /*a530*/  PRMT R0, R0, 0x8880, RZ ;  /* 0x0000888000007816 */ /* 0x000fc800000000ff */
[----:B------:R-:W-:-:S04]  /*a540*/  MOV R2, R0 ;  /* 0x0000000000027202 */ /* 0x000fc80000000f00 */
[----:B------:R-:W-:-:S05]  /*a550*/  SHF.R.S32.HI R3, RZ, 0x1f, R2 ;  /* 0x0000001fff037819 */ /* 0x000fca0000011402 */
[----:B------:R-:W-:Y:S01]  /*a560*/  STG.E.64 desc[UR36][R16.64], R2 ;  /* 0x0000000210007986 */ /* 0x000fe2000c101b24 */
[----:B------:R-:W-:Y:S05]  /*a570*/  EXIT ;  /* 0x000000000000794d */ /* 0x000fea0003800000 */
.L_x_3238:
[----:B------:R-:W-:-:S05]  /*a580*/  PRMT R3, R5, 0x8880, RZ ;  /* 0x0000888005037816 */ /* 0x000fca00000000ff */
[----:B------:R-:W-:Y:S01]  /*a590*/  STG.E desc[UR36][R16.64], R3 ;  /* 0x0000000310007986 */ /* 0x000fe2000c101924 */
[----:B------:R-:W-:Y:S05]  /*a5a0*/  EXIT ;  /* 0x000000000000794d */ /* 0x000fea0003800000 */
.L_x_3237:
[----:B------:R-:W-:-:S04]  /*a5b0*/  PRMT R3, R5, 0x8880, RZ ;  /* 0x0000888005037816 */ /* 0x000fc800000000ff */
[----:B------:R-:W-:-:S05]  /*a5c0*/  PRMT R3, R3, 0x7710, RZ ;  /* 0x0000771003037816 */ /* 0x000fca00000000ff */
[----:B------:R-:W-:Y:S01]  /*a5d0*/  STG.E.U16 desc[UR36][R16.64], R3 ;  /* 0x0000000310007986 */ /* 0x000fe2000c101524 */
[----:B------:R-:W-:Y:S05]  /*a5e0*/  EXIT ;  /* 0x000000000000794d */ /* 0x000fea0003800000 */
.L_x_3233:
[----:B------:R-:W-:-:S09]  /*a5f0*/  UISETP.GT.AND UP0, UPT, UR4, 0x6, UPT ;  /* 0x000000060400788c */ /* 0x000fd2000bf04270 */
[----:B------:R-:W-:Y:S05]  /*a600*/  BRA.U UP0, `(.L_x_3239) ;  /* 0x00000001002c7547 */ /* 0x000fea000b800000 */
[----:B------:R-:W-:-:S09]  /*a610*/  UISETP.NE.AND UP0, UPT, UR4, 0x5, UPT ;  /* 0x000000050400788c */ /* 0x000fd2000bf05270 */
[----:B------:R-:W-:Y:S05]  /*a620*/  BRA.U !UP0, `(.L_x_3240) ;  /* 0x0000000108147547 */ /* 0x000fea000b800000 */
[----:B------:R-:W-:-:S09]  /*a630*/  UISETP.NE.AND UP0, UPT, UR4, 0x6, UPT ;  /* 0x000000060400788c */ /* 0x000fd2000bf05270 */
[----:B------:R-:W-:Y:S05]  /*a640*/  BRA.U UP0, `(.L_x_3236) ;  /* 0x0000000900307547 */ /* 0x000fea000b800000 */
[----:B------:R-:W0:Y:S02]  /*a650*/  I2F.S8 R3, R5 ;  /* 0x0000000500037306 */ /* 0x000e240000001400 */
[----:B0-----:R-:W-:Y:S01]  /*a660*/  STG.E desc[UR36][R16.64], R3 ;  /* 0x0000000310007986 */ /* 0x001fe2000c101924 */
[----:B------:R-:W-:Y:S05]  /*a670*/  EXIT ;  /* 0x000000000000794d */ /* 0x000fea0003800000 */
.L_x_3240:
[----:B------:R-:W0:Y:S02]  /*a680*/  I2F.S8 R0, R5 ;  /* 0x0000000500007306 */ /* 0x000e240000001400 */
[----:B0-----:R-:W-:-:S05]  /*a690*/  F2FP.F16.F32.PACK_AB R0, RZ, R0 ;  /* 0x00000000ff00723e */ /* 0x001fca00000000ff */
[----:B------:R-:W-:Y:S01]  /*a6a0*/  STG.E.U16 desc[UR36][R16.64], R0 ;  /* 0x0000000010007986 */ /* 0x000fe2000c101524 */
[----:B------:R-:W-:Y:S05]  /*a6b0*/  EXIT ;  /* 0x000000000000794d */ /* 0x000fea0003800000 */
.L_x_3239:
        /* <DEDUP_REMOVED lines=8> */
[----:B0-----:R-:W-:Y:S01]  /*a740*/  STG.E.64 desc[UR36][R16.64], R2 ;  /* 0x0000000210007986 */ /* 0x001fe2000c101b24 */
[----:B------:R-:W-:Y:S05]  /*a750*/  EXIT ;  /* 0x000000000000794d */ /* 0x000fea0003800000 */
.L_x_3242:
[----:B------:R-:W0:Y:S02]  /*a760*/  I2F.S8 R5, R5 ;  /* 0x0000000500057306 */ /* 0x000e240000001400 */
[----:B0-----:R-:W-:-:S04]  /*a770*/  F2FP.F16.F32.PACK_AB R3, RZ, R5 ;  /* 0x00000005ff03723e */ /* 0x001fc800000000ff */
[----:B------:R-:W-:-:S05]  /*a780*/  PRMT R3, R3, 0x5410, RZ ;  /* 0x0000541003037816 */ /* 0x000fca00000000ff */
[----:B------:R-:W-:Y:S01]  /*a790*/  STG.E desc[UR36][R16.64], R3 ;  /* 0x0000000310007986 */ /* 0x000fe2000c101924 */
[----:B------:R-:W-:Y:S05]  /*a7a0*/  EXIT ;  /* 0x000000000000794d */ /* 0x000fea0003800000 */
.L_x_3241:
[----:B------:R-:W-:-:S04]  /*a7b0*/  PRMT R2, R5, 0x8880, RZ ;  /* 0x0000888005027816 */ /* 0x000fc800000000ff */
[----:B------:R-:W-:-:S06]  /*a7c0*/  PRMT R2, R2, 0x7710, RZ ;  /* 0x0000771002027816 */ /* 0x000fcc00000000ff */
[----:B------:R-:W0:Y:S02]  /*a7d0*/  I2F.F64.S16 R2, R2 ;  /* 0x0000000200027312 */ /* 0x000e240000101c00 */
[----:B0-----:R-:W-:Y:S01]  /*a7e0*/  STG.E.64 desc[UR36][R16.64], R2 ;  /* 0x0000000210007986 */ /* 0x001fe2000c101b24 */
[----:B------:R-:W-:Y:S05]  /*a7f0*/  EXIT ;  /* 0x000000000000794d */ /* 0x000fea0003800000 */
.L_x_3232:
        /* <DEDUP_REMOVED lines=12> */
[----:B------:R-:W-:Y:S01]  /*a8c0*/  STG.E.U16 desc[UR36][R16.64], R3 ;  /* 0x0000000310007986 */ /* 0x000fe2000c101524 */
[----:B------:R-:W-:Y:S05]  /*a8d0*/  EXIT ;  /* 0x000000000000794d */ /* 0x000fea0003800000 */
.L_x_3246:
        /* <DEDUP_REMOVED lines=17> */
.L_x_3249:
[----:B------:R-:W-:-:S04]  /*a9f0*/  SHF.R.U32.HI R3, RZ, 0x18, R3 ;  /* 0x00000018ff037819 */ /* 0x000fc80000011603 */
[----:B------:R-:W-:-:S04]  /*aa00*/  LOP3.LUT R0, R0, 0x80, R3, 0xf8, !PT ;  /* 0x0000008000007812 */ /* 0x000fc800078ef803 */
[----:B------:R-:W-:-:S07]  /*aa10*/  PRMT R8, R0, 0x7610, R8 ;  /* 0x0000761000087816 */ /* 0x000fce0000000008 */
.L_x_3248:
[----:B------:R-:W-:Y:S05]  /*aa20*/  BSYNC.RECONVERGENT B0 ;  /* 0x0000000000007941 */ /* 0x000fea0003800200 */
.L_x_3247:
[----:B------:R-:W-:Y:S01]  /*aa30*/  STG.E.U8 desc[UR36][R16.64], R8 ;  /* 0x0000000810007986 */ /* 0x000fe2000c101124 */
[----:B------:R-:W-:Y:S05]  /*aa40*/  EXIT ;  /* 0x000000000000794d */ /* 0x000fea0003800000 */
.L_x_3245:
        /* <DEDUP_REMOVED lines=17> */
.L_x_3252:
[----:B------:R-:W-:-:S04]  /*ab60*/  SHF.R.U32.HI R3, RZ, 0x18, R3 ;  /* 0x00000018ff037819 */ /* 0x000fc80000011603 */
[----:B------:R-:W-:-:S04]  /*ab70*/  LOP3.LUT R0, R0, 0x80, R3, 0xf8, !PT ;  /* 0x0000008000007812 */ /* 0x000fc800078ef803 */
[----:B------:R-:W-:-:S07]  /*ab80*/  PRMT R8, R0, 0x7610, R8 ;  /* 0x0000761000087816 */ /* 0x000fce0000000008 */
.L_x_3251:
[----:B------:R-:W-:Y:S05]  /*ab90*/  BSYNC.RECONVERGENT B0 ;  /* 0x0000000000007941 */ /* 0x000fea0003800200 */
.L_x_3250:
[----:B------:R-:W-:Y:S01]  /*aba0*/  STG.E.U8 desc[UR36][R16.64], R8 ;  /* 0x0000000810007986 */ /* 0x000fe2000c101124 */
[----:B------:R-:W-:Y:S05]  /*abb0*/  EXIT ;  /* 0x000000000000794d */ /* 0x000fea0003800000 */
.L_x_3244:
        /* <DEDUP_REMOVED lines=22> */
.L_x_3254:
[----:B------:R-:W-:-:S04]  /*ad20*/  LOP3.LUT R5, R5, 0xffff, RZ, 0xc0, !PT ;  /* 0x0000ffff05057812 */ /* 0x000fc800078ec0ff */
[----:B------:R-:W-:-:S05]  /*ad30*/  PRMT R5, R5, 0x8880, RZ ;  /* 0x0000888005057816 */ /* 0x000fca00000000ff */
[----:B------:R-:W-:-:S05]  /*ad40*/  IMAD.MOV.U32 R2, RZ, RZ, R5 ;  /* 0x000000ffff027224 */ /* 0x000fca00078e0005 */
[----:B------:R-:W-:-:S05]  /*ad50*/  SHF.R.S32.HI R3, RZ, 0x1f, R2 ;  /* 0x0000001fff037819 */ /* 0x000fca0000011402 */
[----:B------:R-:W-:Y:S01]  /*ad60*/  STG.E.64 desc[UR36][R16.64], R2 ;  /* 0x0000000210007986 */ /* 0x000fe2000c101b24 */
[----:B------:R-:W-:Y:S05]  /*ad70*/  EXIT ;  /* 0x000000000000794d */ /* 0x000fea0003800000 */
.L_x_3253:
[----:B------:R-:W-:-:S05]  /*ad80*/  PRMT R3, R5, 0x8880, RZ ;  /* 0x0000888005037816 */ /* 0x000fca00000000ff */
[----:B------:R-:W-:Y:S01]  /*ad90*/  STG.E desc[UR36][R16.64], R3 ;  /* 0x0000000310007986 */ /* 0x000fe2000c101924 */
[----:B------:R-:W-:Y:S05]  /*ada0*/  EXIT ;  /* 0x000000000000794d */ /* 0x000fea0003800000 */
.L_x_3243:
        /* <DEDUP_REMOVED lines=8> */
[----:B------:R-:W-:Y:S01]  /*ae30*/  STG.E.U8 desc[UR36][R16.64], R3 ;  /* 0x0000000310007986 */ /* 0x000fe2000c101124 */
[----:B------:R-:W-:Y:S05]  /*ae40*/  EXIT ;  /* 0x000000000000794d */ /* 0x000fea0003800000 */
.L_x_3256:
[----:B------:R-:W-:Y:S02]  /*ae50*/  PRMT R4, R5, 0x8880, RZ ;  /* 0x0000888005047816 */ /* 0x000fe400000000ff */
[----:B------:R-:W-:Y:S02]  /*ae60*/  CS2R R6, SRZ ;  /* 0x0000000000067805 */ /* 0x000fe4000001ff00 */
[----:B------:R-:W-:-:S06]  /*ae70*/  PRMT R4, R4, 0x7710, RZ ;  /* 0x0000771004047816 */ /* 0x000fcc00000000ff */
[----:B------:R-:W0:Y:S02]  /*ae80*/  I2F.F64.S16 R4, R4 ;  /* 0x0000000400047312 */ /* 0x000e240000101c00 */
[----:B0-----:R-:W-:Y:S01]  /*ae90*/  STG.E.128 desc[UR36][R16.64], R4 ;  /* 0x0000000410007986 */ /* 0x001fe2000c101d24 */
[----:B------:R-:W-:Y:S05]  /*aea0*/  EXIT ;  /* 0x000000000000794d */ /* 0x000fea0003800000 */
.L_x_3255:
[----:B------:R-:W-:-:S09]  /*aeb0*/  UISETP.NE.AND UP0, UPT, UR4, 0xf, UPT ;  /* 0x0000000f0400788c */ /* 0x000fd2000bf05270 */
[----:B------:R-:W-:Y:S05]  /*aec0*/  BRA.U !UP0, `(.L_x_3257) ;  /* 0x0000000108e87547 */ /* 0x000fea000b800000 */
[----:B------:R-:W-:-:S09]  /*aed0*/  UISETP.NE.AND UP0, UPT, UR4, 0x17, UPT ;  /* 0x000000170400788c */ /* 0x000fd2000bf05270 */
[----:B------:R-:W-:Y:S05]  /*aee0*/  BRA.U !UP0, `(.L_x_3258) ;  /* 0x0000000108907547 */ /* 0x000fea000b800000 */
[----:B------:R-:W-:-:S09]  /*aef0*/  UISETP.NE.AND UP0, UPT, UR4, 0x18, UPT ;  /* 0x000000180400788c */ /* 0x000fd2000bf05270 */
[----:B------:R-:W-:Y:S05]  /*af00*/  BRA.U !UP0, `(.L_x_3259) ;  /* 0x0000000108447547 */ /* 0x000fea000b800000 */
.L_x_3236:
        /* <DEDUP_REMOVED lines=16> */
.L_x_3260:
[----:B------:R-:W-:Y:S05]  /*b010*/  EXIT ;  /* 0x000000000000794d */ /* 0x000fea0003800000 */
.L_x_3259:
        /* <DEDUP_REMOVED lines=13> */
.L_x_3262:
[----:B------:R-:W-:Y:S05]  /*b0f0*/  BSYNC.RECONVERGENT B0 ;  /* 0x0000000000007941 */ /* 0x000fea0003800200 */
.L_x_3261:
[----:B------:R-:W-:-:S05]  /*b100*/  LOP3.LUT R3, R0, 0x80, R3, 0xf8, !PT ;  /* 0x0000008000037812 */ /* 0x000fca00078ef803 */
[----:B------:R-:W-:Y:S01]  /*b110*/  STG.E.U8 desc[UR36][R16.64], R3 ;  /* 0x0000000310007986 */ /* 0x000fe2000c101124 */
[----:B------:R-:W-:Y:S05]  /*b120*/  EXIT ;  /* 0x000000000000794d */ /* 0x000fea0003800000 */
.L_x_3258:
        /* <DEDUP_REMOVED lines=12> */
.L_x_3264:
[----:B------:R-:W-:Y:S01]  /*b1f0*/  IMAD.MOV.U32 R0, RZ, RZ, 0x7f ;  /* 0x0000007fff007424 */ /* 0x000fe200078e00ff */
[----:B------:R-:W-:-:S04]  /*b200*/  ISETP.GT.U32.AND P0, PT, R2, 0x7f800000, PT ;  /* 0x7f8000000200780c */ /* 0x000fc80003f04070 */
[----:B------:R-:W-:-:S09]  /*b210*/  SEL R0, R0, 0x7c, P0 ;  /* 0x0000007c00007807 */ /* 0x000fd20000000000 */
.L_x_3265:
[----:B------:R-:W-:Y:S05]  /*b220*/  BSYNC.RECONVERGENT B0 ;  /* 0x0000000000007941 */ /* 0x000fea0003800200 */
.L_x_3263:
[----:B------:R-:W-:-:S04]  /*b230*/  SHF.R.U32.HI R3, RZ, 0x18, R3 ;  /* 0x00000018ff037819 */ /* 0x000fc80000011603 */
[----:B------:R-:W-:-:S05]  /*b240*/  LOP3.LUT R3, R0, 0x80, R3, 0xf8, !PT ;  /* 0x0000008000037812 */ /* 0x000fca00078ef803 */
[----:B------:R-:W-:Y:S01]  /*b250*/  STG.E.U8 desc[UR36][R16.64], R3 ;  /* 0x0000000310007986 */ /* 0x000fe2000c101124 */
[----:B------:R-:W-:Y:S05]  /*b260*/  EXIT ;  /* 0x000000000000794d */ /* 0x000fea0003800000 */
.L_x_3257:
[----:B------:R-:W0:Y:S02]  /*b270*/  I2F.S8 R0, R5 ;  /* 0x0000000500007306 */ /* 0x000e240000001400 */
[----:B0-----:R-:W-:-:S05]  /*b280*/  F2FP.BF16.F32.PACK_AB R0, RZ, R0 ;  /* 0x00000000ff00723e */ /* 0x001fca00000010ff */
[----:B------:R-:W-:Y:S01]  /*b290*/  STG.E.U16 desc[UR36][R16.64], R0 ;  /* 0x0000000010007986 */ /* 0x000fe2000c101524 */
[----:B------:R-:W-:Y:S05]  /*b2a0*/  EXIT ;  /* 0x000000000000794d */ /* 0x000fea0003800000 */
.L_x_3266:
        /* <DEDUP_REMOVED lines=13> */
.L_x_32337:


//--------------------- .text._ZN2at6native27unrolled_elementwise_kernelINS0_13BUnaryFunctorIbbbZZZNS0_21heaviside_kernel_cudaERNS_18TensorIteratorBaseEENKUlvE_clEvENKUlvE7_clEvEUlbbE_EESt5arrayIPcLm2EELi4E23TrivialOffsetCalculatorILi1EjESD_NS0_6memory12LoadWithCastILi1EEENSE_13StoreWithCastILi1EEEEEviT_T0_T2_T3_T4_T5_ --------------------------
	.section	.text._ZN2at6native27unrolled_elementwise_kernelINS0_13BUnaryFunctorIbbbZZZNS0_21heaviside_kernel_cudaERNS_18TensorIteratorBaseEENKUlvE_clEvENKUlvE7_clEvEUlbbE_EESt5arrayIPcLm2EELi4E23TrivialOffsetCalculatorILi1EjESD_NS0_6memory12LoadWithCastILi1EEENSE_13StoreWithCastILi1EEEEEviT_T0_T2_T3_T4_T5_,"ax",@progbits
	.align	128
        .global         _ZN2at6native27unrolled_elementwise_kernelINS0_13BUnaryFunctorIbbbZZZNS0_21heaviside_kernel_cudaERNS_18TensorIteratorBaseEENKUlvE_clEvENKUlvE7_clEvEUlbbE_EESt5arrayIPcLm2EELi4E23TrivialOffsetCalculatorILi1EjESD_NS0_6memory12LoadWithCastILi1EEENSE_13StoreWithCastILi1EEEEEviT_T0_T2_T3_T4_T5_
        .type           _ZN2at6native27unrolled_elementwise_kernelINS0_13BUnaryFunctorIbbbZZZNS0_21heaviside_kernel_cudaERNS_18TensorIteratorBaseEENKUlvE_clEvENKUlvE7_clEvEUlbbE_EESt5arrayIPcLm2EELi4E23TrivialOffsetCalculatorILi1EjESD_NS0_6memory12LoadWithCastILi1EEENSE_13StoreWithCastILi1EEEEEviT_T0_T2_T3_T4_T5_,@function
        .size           _ZN2at6native27unrolled_elementwise_kernelINS0_13BUnaryFunctorIbbbZZZNS0_21heaviside_kernel_cudaERNS_18TensorIteratorBaseEENKUlvE_clEvENKUlvE7_clEvEUlbbE_EESt5arrayIPcLm2EELi4E23TrivialOffsetCalculatorILi1EjESD_NS0_6memory12LoadWithCastILi1EEENSE_13StoreWithCastILi1EEEEEviT_T0_T2_T3_T4_T5_,(.L_x_32338 - _ZN2at6native27unrolled_elementwise_kernelINS0_13BUnaryFunctorIbbbZZZNS0_21heaviside_kernel_cudaERNS_18TensorIteratorBaseEENKUlvE_clEvENKUlvE7_clEvEUlbbE_EESt5arrayIPcLm2EELi4E23TrivialOffsetCalculatorILi1EjESD_NS0_6memory12LoadWithCastILi1EEENSE_13StoreWithCastILi1EEEEEviT_T0_T2_T3_T4_T5_)
        .other          _ZN2at6native27unrolled_elementwise_kernelINS0_13BUnaryFunctorIbbbZZZNS0_21heaviside_kernel_cudaERNS_18TensorIteratorBaseEENKUlvE_clEvENKUlvE7_clEvEUlbbE_EESt5arrayIPcLm2EELi4E23TrivialOffsetCalculatorILi1EjESD_NS0_6memory12LoadWithCastILi1EEENSE_13StoreWithCastILi1EEEEEviT_T0_T2_T3_T4_T5_,@"STO_CUDA_ENTRY STV_DEFAULT"
_ZN2at6native27unrolled_elementwise_kernelINS0_13BUnaryFunctorIbbbZZZNS0_21heaviside_kernel_cudaERNS_18TensorIteratorBaseEENKUlvE_clEvENKUlvE7_clEvEUlbbE_EESt5arrayIPcLm2EELi4E23TrivialOffsetCalculatorILi1EjESD_NS0_6memory12LoadWithCastILi1EEENSE_13StoreWithCastILi1EEEEEviT_T0_T2_T3_T4_T5_:
.text._ZN2at6native27unrolled_elementwise_kernelINS0_13BUnaryFunctorIbbbZZZNS0_21heaviside_kernel_cudaERNS_18TensorIteratorBaseEENKUlvE_clEvENKUlvE7_clEvEUlbbE_EESt5arrayIPcLm2EELi4E23TrivialOffsetCalculatorILi1EjESD_NS0_6memory12LoadWithCastILi1EEENSE_13StoreWithCastILi1EEEEEviT_T0_T2_T3_T4_T5_:
        /* <DEDUP_REMOVED lines=33> */
.L_x_3273:
[----:B------:R-:W2:Y:S02]  /*0210*/  LDG.E.U8 R4, desc[UR36][R4.64] ;  /* 0x0000002404047981 */ /* 0x000ea4000c1e1100 */
[----:B--2---:R-:W-:Y:S01]  /*0220*/  ISETP.NE.AND P0, PT, R4, RZ, PT ;  /* 0x000000ff0400720c */ /* 0x004fe20003f05270 */
[----:B------:R-:W-:-:S12]  /*0230*/  BRA `(.L_x_3275) ;  /* 0x0000000800307947 */ /* 0x000fd80003800000 */
.L_x_3272:
        /* <DEDUP_REMOVED lines=10> */
.L_x_3277:
[----:B------:R-:W2:Y:S02]  /*02e0*/  LDG.E R4, desc[UR36][R4.64] ;  /* 0x0000002404047981 */ /* 0x000ea4000c1e1900 */
[----:B--2---:R-:W-:Y:S01]  /*02f0*/  ISETP.NE.AND P0, PT, R4, RZ, PT ;  /* 0x000000ff0400720c */ /* 0x004fe20003f05270 */
[----:B------:R-:W-:-:S12]  /*0300*/  BRA `(.L_x_3275) ;  /* 0x0000000400fc7947 */ /* 0x000fd80003800000 */
.L_x_3276:
[----:B------:R-:W2:Y:S02]  /*0310*/  LDG.E.U16 R4, desc[UR36][R4.64] ;  /* 0x0000002404047981 */ /* 0x000ea4000c1e1500 */
[----:B--2---:R-:W-:Y:S01]  /*0320*/  ISETP.NE.AND P0, PT, R4, RZ, PT ;  /* 0x000000ff0400720c */ /* 0x004fe20003f05270 */
[----:B------:R-:W-:-:S12]  /*0330*/  BRA `(.L_x_3275) ;  /* 0x0000000400f07947 */ /* 0x000fd80003800000 */
.L_x_3271:
        /* <DEDUP_REMOVED lines=9> */
.L_x_3279:
[----:B------:R-:W2:Y:S02]  /*03d0*/  LDG.E.U16 R0, desc[UR36][R4.64] ;  /* 0x0000002404007981 */ /* 0x000ea4000c1e1500 */
[----:B--2---:R-:W-:-:S05]  /*03e0*/  HADD2.F32 R0, -RZ, R0.H0_H0 ;  /* 0x20000000ff007230 */ /* 0x004fca0000004100 */
[----:B------:R-:W-:Y:S01]  /*03f0*/  FSETP.NEU.FTZ.AND P0, PT, R0, RZ, PT ;  /* 0x000000ff0000720b */ /* 0x000fe20003f1d000 */
[----:B------:R-:W-:-:S12]  /*0400*/  BRA `(.L_x_3275) ;  /* 0x0000000400bc7947 */ /* 0x000fd80003800000 */
.L_x_3278:
        /* <DEDUP_REMOVED lines=11> */
.L_x_3281:
        /* <DEDUP_REMOVED lines=8> */
.L_x_3280:
[----:B------:R-:W2:Y:S02]  /*0540*/  LDG.E.64 R4, desc[UR36][R4.64] ;  /* 0x0000002404047981 */ /* 0x000ea4000c1e1b00 */
[----:B--2---:R-:W-:Y:S01]  /*0550*/  DSETP.NEU.AND P0, PT, R4, RZ, PT ;  /* 0x000000ff0400722a */ /* 0x004fe20003f0d000 */
[----:B------:R-:W-:-:S13]  /*0560*/  BRA `(.L_x_3275) ;  /* 0x0000000400647947 */ /* 0x000fda0003800000 */
.L_x_3270:
        /* <DEDUP_REMOVED lines=11> */
.L_x_3284:
[----:B------:R-:W2:Y:S02]  /*0620*/  LDG.E.128 R4, desc[UR36][R4.64] ;  /* 0x0000002404047981 */ /* 0x000ea4000c1e1d00 */
[----:B--2---:R-:W-:-:S06]  /*0630*/  DSETP.NEU.AND P0, PT, R6, RZ, PT ;  /* 0x000000ff0600722a */ /* 0x004fcc0003f0d000 */
[----:B------:R-:W-:Y:S01]  /*0640*/  DSETP.NEU.OR P0, PT, R4, RZ, P0 ;  /* 0x000000ff0400722a */ /* 0x000fe2000070d400 */
[----:B------:R-:W-:-:S13]  /*0650*/  BRA `(.L_x_3275) ;  /* 0x0000000400287947 */ /* 0x000fda0003800000 */
.L_x_3283:
        /* <DEDUP_REMOVED lines=9> */
.L_x_3286:
        /* <DEDUP_REMOVED lines=11> */
.L_x_3285:
[----:B------:R-:W2:Y:S02]  /*07a0*/  LDG.E.U16 R0, desc[UR36][R4.64] ;  /* 0x0000002404007981 */ /* 0x000ea4000c1e1500 */
[----:B--2---:R-:W-:-:S05]  /*07b0*/  IMAD.U32 R0, R0, 0x10000, RZ ;  /* 0x0001000000007824 */ /* 0x004fca00078e00ff */
[----:B------:R-:W-:Y:S01]  /*07c0*/  FSETP.NEU.FTZ.AND P0, PT, R0, RZ, PT ;  /* 0x000000ff0000720b */ /* 0x000fe20003f1d000 */
[----:B------:R-:W-:-:S12]  /*07d0*/  BRA `(.L_x_3275) ;  /* 0x0000000000c87947 */ /* 0x000fd80003800000 */
.L_x_3282:
        /* <DEDUP_REMOVED lines=11> */
.L_x_3289:
[----:B------:R-:W2:Y:S02]  /*0890*/  LDG.E.U8 R4, desc[UR36][R4.64] ;  /* 0x0000002404047981 */ /* 0x000ea4000c1e1100 */
[----:B--2---:R-:W-:Y:S01]  /*08a0*/  ISETP.NE.AND P0, PT, R4, RZ, PT ;  /* 0x000000ff0400720c */ /* 0x004fe20003f05270 */
[----:B------:R-:W-:-:S12]  /*08b0*/  BRA `(.L_x_3275) ;  /* 0x0000000000907947 */ /* 0x000fd80003800000 */
.L_x_3288:
[----:B------:R-:W2:Y:S02]  /*08c0*/  LDG.E.U8 R4, desc[UR36][R4.64] ;  /* 0x0000002404047981 */ /* 0x000ea4000c1e1100 */
[----:B--2---:R-:W-:Y:S01]  /*08d0*/  ISETP.NE.AND P0, PT, R4, RZ, PT ;  /* 0x000000ff0400720c */ /* 0x004fe20003f05270 */
[----:B------:R-:W-:-:S12]  /*08e0*/  BRA `(.L_x_3275) ;  /* 0x0000000000847947 */ /* 0x000fd80003800000 */
.L_x_3287:
[----:B------:R-:W-:-:S09]  /*08f0*/  UISETP.NE.AND UP0, UPT, UR4, 0x1c, UPT ;  /* 0x0000001c0400788c */ /* 0x000fd2000bf05270 */
[----:B------:R-:W-:Y:S05]  /*0900*/  BRA.U !UP0, `(.L_x_3290) ;  /* 0x0000000108747547 */ /* 0x000fea000b800000 */
[----:B------:R-:W-:-:S09]  /*0910*/  UISETP.NE.AND UP0, UPT, UR4, 0x1d, UPT ;  /* 0x0000001d0400788c */ /* 0x000fd2000bf05270 */
[----:B------:R-:W-:Y:S05]  /*0920*/  BRA.U !UP0, `(.L_x_3291) ;  /* 0x00000001085c7547 */ /* 0x000fea000b800000 */
[----:B------:R-:W-:-:S09]  /*0930*/  UISETP.NE.AND UP0, UPT, UR4, 0x2c, UPT ;  /* 0x0000002c0400788c */ /* 0x000fd2000bf05270 */
[----:B------:R-:W-:Y:S05]  /*0940*/  BRA.U !UP0, `(.L_x_3292) ;  /* 0x0000000108487547 */ /* 0x000fea000b800000 */
.L_x_3274:
        /* <DEDUP_REMOVED lines=16> */
.L_x_3293:
[----:B------:R-:W-:Y:S01]  /*0a50*/  PLOP3.LUT P0, PT, PT, PT, PT, 0x8, 0x80 ;  /* 0x000000000080781c */ /* 0x000fe20003f0e170 */
[----:B------:R-:W-:-:S12]  /*0a60*/  BRA `(.L_x_3275) ;  /* 0x0000000000247947 */ /* 0x000fd80003800000 */
.L_x_3292:
[----:B------:R-:W2:Y:S02]  /*0a70*/  LDG.E.U8 R4, desc[UR36][R4.64] ;  /* 0x0000002404047981 */ /* 0x000ea4000c1e1100 */
[----:B--2---:R-:W-:Y:S01]  /*0a80*/  ISETP.NE.AND P0, PT, R4, RZ, PT ;  /* 0x000000ff0400720c */ /* 0x004fe20003f05270 */
[----:B------:R-:W-:-:S12]  /*0a90*/  BRA `(.L_x_3275) ;  /* 0x0000000000187947 */ /* 0x000fd80003800000 */
.L_x_3291:
[----:B------:R-:W2:Y:S02]  /*0aa0*/  LDG.E.64 R4, desc[UR36][R4.64] ;  /* 0x0000002404047981 */ /* 0x000ea4000c1e1b00 */
[----:B--2---:R-:W-:-:S04]  /*0ab0*/  ISETP.NE.U32.AND P0, PT, R4, RZ, PT ;  /* 0x000000ff0400720c */ /* 0x004fc80003f05070 */
[----:B------:R-:W-:Y:S01]  /*0ac0*/  ISETP.NE.AND.EX P0, PT, R5, RZ, PT, P0 ;  /* 0x000000ff0500720c */ /* 0x000fe20003f05300 */
[----:B------:R-:W-:-:S12]  /*0ad0*/  BRA `(.L_x_3275) ;  /* 0x0000000000087947 */ /* 0x000fd80003800000 */
.L_x_3290:
[----:B------:R-:W2:Y:S02]  /*0ae0*/  LDG.E R4, desc[UR36][R4.64] ;  /* 0x0000002404047981 */ /* 0x000ea4000c1e1900 */
[----:B--2---:R-:W-:-:S13]  /*0af0*/  ISETP.NE.AND P0, PT, R4, RZ, PT ;  /* 0x000000ff0400720c */ /* 0x004fda0003f05270 */
.L_x_3275:
[----:B------:R-:W-:Y:S05]  /*0b00*/  BSYNC.RECONVERGENT B6 ;  /* 0x0000000000067941 */ /* 0x000fea0003800200 */
.L_x_3269:
[----:B------:R-:W-:Y:S01]  /*0b10*/  SEL R26, RZ, 0x1, !P0 ;  /* 0x00000001ff1a7807 */ /* 0x000fe20004000000 */
[----:B------:R-:W-:-:S07]  /*0b20*/  VIADD R19, R23, 0x80 ;  /* 0x0000008017137836 */ /* 0x000fce0000000000 */
.L_x_3268:
[----:B------:R-:W-:Y:S05]  /*0b30*/  BSYNC.RECONVERGENT B7 ;  /* 0x0000000000077941 */ /* 0x000fea0003800200 */
.L_x_3267:
[----:B------:R-:W-:Y:S01]  /*0b40*/  ISETP.GE.AND P0, PT, R19, R16, PT ;  /* 0x000000101300720c */ /* 0x000fe20003f06270 */
[----:B------:R-:W-:Y:S01]  /*0b50*/  BSSY.RECONVERGENT B7, `(.L_x_3294) ;  /* 0x00000aa000077945 */ /* 0x000fe20003800200 */
[----:B------:R-:W-:-:S11]  /*0b60*/  PRMT R22, RZ, 0x7610, R22 ;  /* 0x00007610ff167816 */ /* 0x000fd60000000016 */
        /* <DEDUP_REMOVED lines=22> */
.L_x_3300:
[----:B------:R-:W2:Y:S02]  /*0cd0*/  LDG.E.U8 R4, desc[UR36][R4.64] ;  /* 0x0000002404047981 */ /* 0x000ea4000c1e1100 */
[----:B--2---:R-:W-:Y:S01]  /*0ce0*/  ISETP.NE.AND P0, PT, R4, RZ, PT ;  /* 0x000000ff0400720c */ /* 0x004fe20003f05270 */
[----:B------:R-:W-:-:S12]  /*0cf0*/  BRA `(.L_x_3302) ;  /* 0x0000000800307947 */ /* 0x000fd80003800000 */
.L_x_3299:
        /* <DEDUP_REMOVED lines=10> */
.L_x_3304:
[----:B------:R-:W2:Y:S02]  /*0da0*/  LDG.E R4, desc[UR36][R4.64] ;  /* 0x0000002404047981 */ /* 0x000ea4000c1e1900 */
[----:B--2---:R-:W-:Y:S01]  /*0db0*/  ISETP.NE.AND P0, PT, R4, RZ, PT ;  /* 0x000000ff0400720c */ /* 0x004fe20003f05270 */
[----:B------:R-:W-:-:S12]  /*0dc0*/  BRA `(.L_x_3302) ;  /* 0x0000000400fc7947 */ /* 0x000fd80003800000 */
.L_x_3303:
[----:B------:R-:W2:Y:S02]  /*0dd0*/  LDG.E.U16 R4, desc[UR36][R4.64] ;  /* 0x0000002404047981 */ /* 0x000ea4000c1e1500 */
[----:B--2---:R-:W-:Y:S01]  /*0de0*/  ISETP.NE.AND P0, PT, R4, RZ, PT ;  /* 0x000000ff0400720c */ /* 0x004fe20003f05270 */
[----:B------:R-:W-:-:S12]  /*0df0*/  BRA `(.L_x_3302) ;  /* 0x0000000400f07947 */ /* 0x000fd80003800000 */
.L_x_3298:
        /* <DEDUP_REMOVED lines=9> */
.L_x_3306:
[----:B------:R-:W2:Y:S02]  /*0e90*/  LDG.E.U16 R0, desc[UR36][R4.64] ;  /* 0x0000002404007981 */ /* 0x000ea4000c1e1500 */
[----:B--2---:R-:W-:-:S05]  /*0ea0*/  HADD2.F32 R0, -RZ, R0.H0_H0 ;  /* 0x20000000ff007230 */ /* 0x004fca0000004100 */
[----:B------:R-:W-:Y:S01]  /*0eb0*/  FSETP.NEU.FTZ.AND P0, PT, R0, RZ, PT ;  /* 0x000000ff0000720b */ /* 0x000fe20003f1d000 */
[----:B------:R-:W-:-:S12]  /*0ec0*/  BRA `(.L_x_3302) ;  /* 0x0000000400bc7947 */ /* 0x000fd80003800000 */
.L_x_3305:
        /* <DEDUP_REMOVED lines=11> */
.L_x_3308:
        /* <DEDUP_REMOVED lines=8> */
.L_x_3307:
[----:B------:R-:W2:Y:S02]  /*1000*/  LDG.E.64 R4, desc[UR36][R4.64] ;  /* 0x0000002404047981 */ /* 0x000ea4000c1e1b00 */
[----:B--2---:R-:W-:Y:S01]  /*1010*/  DSETP.NEU.AND P0, PT, R4, RZ, PT ;  /* 0x000000ff0400722a */ /* 0x004fe20003f0d000 */
[----:B------:R-:W-:-:S13]  /*1020*/  BRA `(.L_x_3302) ;  /* 0x0000000400647947 */ /* 0x000fda0003800000 */
.L_x_3297:
        /* <DEDUP_REMOVED lines=11> */
.L_x_3311:
[----:B------:R-:W2:Y:S02]  /*10e0*/  LDG.E.128 R4, desc[UR36][R4.64] ;  /* 0x0000002404047981 */ /* 0x000ea4000c1e1d00 */
[----:B--2---:R-:W-:-:S06]  /*10f0*/  DSETP.NEU.AND P0, PT, R6, RZ, PT ;  /* 0x000000ff0600722a */ /* 0x004fcc0003f0d000 */
[----:B------:R-:W-:Y:S01]  /*1100*/  DSETP.NEU.OR P0, PT, R4, RZ, P0 ;  /* 0x000000ff0400722a */ /* 0x000fe2000070d400 */
[----:B------:R-:W-:-:S13]  /*1110*/  BRA `(.L_x_3302) ;  /* 0x0000000400287947 */ /* 0x000fda0003800000 */
.L_x_3310:
        /* <DEDUP_REMOVED lines=9> */
.L_x_3313:
        /* <DEDUP_REMOVED lines=11> */
.L_x_3312:
[----:B------:R-:W2:Y:S02]  /*1260*/  LDG.E.U16 R0, desc[UR36][R4.64] ;  /* 0x0000002404007981 */ /* 0x000ea4000c1e1500 */
[----:B--2---:R-:W-:-:S05]  /*1270*/  IMAD.U32 R0, R0, 0x10000, RZ ;  /* 0x0001000000007824 */ /* 0x004fca00078e00ff */
[----:B------:R-:W-:Y:S01]  /*1280*/  FSETP.NEU.FTZ.AND P0, PT, R0, RZ, PT ;  /* 0x000000ff0000720b */ /* 0x000fe20003f1d000 */
[----:B------:R-:W-:-:S12]  /*1290*/  BRA `(.L_x_3302) ;  /* 0x0000000000c87947 */ /* 0x000fd80003800000 */
.L_x_3309:
        /* <DEDUP_REMOVED lines=11> */
.L_x_3316:
[----:B------:R-:W2:Y:S02]  /*1350*/  LDG.E.U8 R4, desc[UR36][R4.64] ;  /* 0x0000002404047981 */ /* 0x000ea4000c1e1100 */
[----:B--2---:R-:W-:Y:S01]  /*1360*/  ISETP.NE.AND P0, PT, R4, RZ, PT ;  /* 0x000000ff0400720c */ /* 0x004fe20003f05270 */
[----:B------:R-:W-:-:S12]  /*1370*/  BRA `(.L_x_3302) ;  /* 0x0000000000907947 */ /* 0x000fd80003800000 */
.L_x_3315:
[----:B------:R-:W2:Y:S02]  /*1380*/  LDG.E.U8 R4, desc[UR36][R4.64] ;  /* 0x0000002404047981 */ /* 0x000ea4000c1e1100 */
[----:B--2---:R-:W-:Y:S01]  /*1390*/  ISETP.NE.AND P0, PT, R4, RZ, PT ;  /* 0x000000ff0400720c */ /* 0x004fe20003f05270 */
[----:B------:R-:W-:-:S12]  /*13a0*/  BRA `(.L_x_3302) ;  /* 0x0000000000847947 */ /* 0x000fd80003800000 */
.L_x_3314:
        /* <DEDUP_REMOVED lines=9> */
.L_x_3301:
        /* <DEDUP_REMOVED lines=16> */
.L_x_3319:
[----:B------:R-:W-:Y:S01]  /*1540*/  PLOP3.LUT P0, PT, PT, PT, PT, 0x8, 0x80 ;  /* 0x000000000080781c */ /* 0x000fe20003f0e170 */
[----:B------:R-:W-:-:S12]  /*1550*/  BRA `(.L_x_3302) ;  /* 0x0000000000187947 */ /* 0x000fd80003800000 */
.L_x_3318:
[----:B------:R-:W2:Y:S02]  /*1560*/  LDG.E.64 R4, desc[UR36][R4.64] ;  /* 0x0000002404047981 */ /* 0x000ea4000c1e1b00 */
[----:B--2---:R-:W-:-:S04]  /*1570*/  ISETP.NE.U32.AND P0, PT, R4, RZ, PT ;  /* 0x000000ff0400720c */ /* 0x004fc80003f05070 */
[----:B------:R-:W-:Y:S01]  /*1580*/  ISETP.NE.AND.EX P0, PT, R5, RZ, PT, P0 ;  /* 0x000000ff0500720c */ /* 0x000fe20003f05300 */
[----:B------:R-:W-:-:S12]  /*1590*/  BRA `(.L_x_3302) ;  /* 0x0000000000087947 */ /* 0x000fd80003800000 */
.L_x_3317:
[----:B------:R-:W2:Y:S02]  /*15a0*/  LDG.E R4, desc[UR36][R4.64] ;  /* 0x0000002404047981 */ /* 0x000ea4000c1e1900 */
[----:B--2---:R-:W-:-:S13]  /*15b0*/  ISETP.NE.AND P0, PT, R4, RZ, PT ;  /* 0x000000ff0400720c */ /* 0x004fda0003f05270 */
.L_x_3302:
[----:B------:R-:W-:Y:S05]  /*15c0*/  BSYNC.RECONVERGENT B6 ;  /* 0x0000000000067941 */ /* 0x000fea0003800200 */
.L_x_3296:
[----:B------:R-:W-:Y:S01]  /*15d0*/  SEL R22, RZ, 0x1, !P0 ;  /* 0x00000001ff167807 */ /* 0x000fe20004000000 */
[----:B------:R-:W-:-:S07]  /*15e0*/  VIADD R19, R19, 0x80 ;  /* 0x0000008013137836 */ /* 0x000fce0000000000 */
.L_x_3295:
[----:B------:R-:W-:Y:S05]  /*15f0*/  BSYNC.RECONVERGENT B7 ;  /* 0x0000000000077941 */ /* 0x000fea0003800200 */
.L_x_3294:
        /* <DEDUP_REMOVED lines=25> */
.L_x_3326:
[----:B------:R-:W2:Y:S02]  /*1790*/  LDG.E.U8 R4, desc[UR36][R4.64] ;  /* 0x0000002404047981 */ /* 0x000ea4000c1e1100 */
[----:B--2---:R-:W-:Y:S01]  /*17a0*/  ISETP.NE.AND P0, PT, R4, RZ, PT ;  /* 0x000000ff0400720c */ /* 0x004fe20003f05270 */
[----:B------:R-:W-:-:S12]  /*17b0*/  BRA `(.L_x_3328) ;  /* 0x0000000800307947 */ /* 0x000fd80003800000 */
.L_x_3325:
        /* <DEDUP_REMOVED lines=10> */
.L_x_3330:
[----:B------:R-:W2:Y:S02]  /*1860*/  LDG.E R4, desc[UR36][R4.64] ;  /* 0x0000002404047981 */ /* 0x000ea4000c1e1900 */
[----:B--2---:R-:W-:Y:S01]  /*1870*/  ISETP.NE.AND P0, PT, R4, RZ, PT ;  /* 0x000000ff0400720c */ /* 0x004fe20003f05270 */
[----:B------:R-:W-:-:S12]  /*1880*/  BRA `(.L_x_3328) ;  /* 0x0000000400fc7947 */ /* 0x000fd80003800000 */
.L_x_3329:
[----:B------:R-:W2:Y:S02]  /*1890*/  LDG.E.U16 R4, desc[UR36][R4.64] ;  /* 0x0000002404047981 */ /* 0x000ea4000c1e1500 */
[----:B--2---:R-:W-:Y:S01]  /*18a0*/  ISETP.NE.AND P0, PT, R4, RZ, PT ;  /* 0x000000ff0400720c */ /* 0x004fe20003f05270 */
[----:B------:R-:W-:-:S12]  /*18b0*/  BRA `(.L_x_3328) ;  /* 0x0000000400f07947 */ /* 0x000fd80003800000 */
.L_x_3324:
        /* <DEDUP_REMOVED lines=9> */
.L_x_3332:
[----:B------:R-:W2:Y:S02]  /*1950*/  LDG.E.U16 R0, desc[UR36][R4.64] ;  /* 0x0000002404007981 */ /* 0x000ea4000c1e1500 */
[----:B--2---:R-:W-:-:S05]  /*1960*/  HADD2.F32 R0, -RZ, R0.H0_H0 ;  /* 0x20000000ff007230 */ /* 0x004fca0000004100 */
[----:B------:R-:W-:Y:S01]  /*1970*/  FSETP.NEU.FTZ.AND P0, PT, R0, RZ, PT ;  /* 0x000000ff0000720b */ /* 0x000fe20003f1d000 */
[----:B------:R-:W-:-:S12]  /*1980*/  BRA `(.L_x_3328) ;  /* 0x0000000400bc7947 */ /* 0x000fd80003800000 */
.L_x_3331:
        /* <DEDUP_REMOVED lines=11> */
.L_x_3334:
        /* <DEDUP_REMOVED lines=8> */
.L_x_3333:
[----:B------:R-:W2:Y:S02]  /*1ac0*/  LDG.E.64 R4, desc[UR36][R4.64] ;  /* 0x0000002404047981 */ /* 0x000ea4000c1e1b00 */
[----:B--2---:R-:W-:Y:S01]  /*1ad0*/  DSETP.NEU.AND P0, PT, R4, RZ, PT ;  /* 0x000000ff0400722a */ /* 0x004fe20003f0d000 */
[----:B------:R-:W-:-:S13]  /*1ae0*/  BRA `(.L_x_3328) ;  /* 0x0000000400647947 */ /* 0x000fda0003800000 */
.L_x_3323:
        /* <DEDUP_REMOVED lines=11> */
.L_x_3337:
[----:B------:R-:W2:Y:S02]  /*1ba0*/  LDG.E.128 R4, desc[UR36][R4.64] ;  /* 0x0000002404047981 */ /* 0x000ea4000c1e1d00 */
[----:B--2---:R-:W-:-:S06]  /*1bb0*/  DSETP.NEU.AND P0, PT, R6, RZ, PT ;  /* 0x000000ff0600722a */ /* 0x004fcc0003f0d000 */
[----:B------:R-:W-:Y:S01]  /*1bc0*/  DSETP.NEU.OR P0, PT, R4, RZ, P0 ;  /* 0x000000ff0400722a */ /* 0x000fe2000070d400 */
[----:B------:R-:W-:-:S13]  /*1bd0*/  BRA `(.L_x_3328) ;  /* 0x0000000400287947 */ /* 0x000fda0003800000 */
.L_x_3336:
        /* <DEDUP_REMOVED lines=9> */
.L_x_3339:
        /* <DEDUP_REMOVED lines=11> */
.L_x_3338:
[----:B------:R-:W2:Y:S02]  /*1d20*/  LDG.E.U16 R0, desc[UR36][R4.64] ;  /* 0x0000002404007981 */ /* 0x000ea4000c1e1500 */
[----:B--2---:R-:W-:-:S05]  /*1d30*/  IMAD.U32 R0, R0, 0x10000, RZ ;  /* 0x0001000000007824 */ /* 0x004fca00078e00ff */
[----:B------:R-:W-:Y:S01]  /*1d40*/  FSETP.NEU.FTZ.AND P0, PT, R0, RZ, PT ;  /* 0x000000ff0000720b */ /* 0x000fe20003f1d000 */
[----:B------:R-:W-:-:S12]  /*1d50*/  BRA `(.L_x_3328) ;  /* 0x0000000000c87947 */ /* 0x000fd80003800000 */
.L_x_3335:
        /* <DEDUP_REMOVED lines=11> */
.L_x_3342:
[----:B------:R-:W2:Y:S02]  /*1e10*/  LDG.E.U8 R4, desc[UR36][R4.64] ;  /* 0x0000002404047981 */ /* 0x000ea4000c1e1100 */
[----:B--2---:R-:W-:Y:S01]  /*1e20*/  ISETP.NE.AND P0, PT, R4, RZ, PT ;  /* 0x000000ff0400720c */ /* 0x004fe20003f05270 */
[----:B------:R-:W-:-:S12]  /*1e30*/  BRA `(.L_x_3328) ;  /* 0x0000000000907947 */ /* 0x000fd80003800000 */
.L_x_3341:
[----:B------:R-:W2:Y:S02]  /*1e40*/  LDG.E.U8 R4, desc[UR36][R4.64] ;  /* 0x0000002404047981 */ /* 0x000ea4000c1e1100 */
[----:B--2---:R-:W-:Y:S01]  /*1e50*/  ISETP.NE.AND P0, PT, R4, RZ, PT ;  /* 0x000000ff0400720c */ /* 0x004fe20003f05270 */
[----:B------:R-:W-:-:S12]  /*1e60*/  BRA `(.L_x_3328) ;  /* 0x0000000000847947 */ /* 0x000fd80003800000 */
.L_x_3340:
        /* <DEDUP_REMOVED lines=9> */
.L_x_3327:
        /* <DEDUP_REMOVED lines=16> */
.L_x_3345:
[----:B------:R-:W-:Y:S01]  /*2000*/  PLOP3.LUT P0, PT, PT, PT, PT, 0x8, 0x80 ;  /* 0x000000000080781c */ /* 0x000fe20003f0e170 */
[----:B------:R-:W-:-:S12]  /*2010*/  BRA `(.L_x_3328) ;  /* 0x0000000000187947 */ /* 0x000fd80003800000 */
.L_x_3344:
[----:B------:R-:W2:Y:S02]  /*2020*/  LDG.E.64 R4, desc[UR36][R4.64] ;  /* 0x0000002404047981 */ /* 0x000ea4000c1e1b00 */
[----:B--2---:R-:W-:-:S04]  /*2030*/  ISETP.NE.U32.AND P0, PT, R4, RZ, PT ;  /* 0x000000ff0400720c */ /* 0x004fc80003f05070 */
[----:B------:R-:W-:Y:S01]  /*2040*/  ISETP.NE.AND.EX P0, PT, R5, RZ, PT, P0 ;  /* 0x000000ff0500720c */ /* 0x000fe20003f05300 */
[----:B------:R-:W-:-:S12]  /*2050*/  BRA `(.L_x_3328) ;  /* 0x0000000000087947 */ /* 0x000fd80003800000 */
.L_x_3343:
[----:B------:R-:W2:Y:S02]  /*2060*/  LDG.E R4, desc[UR36][R4.64] ;  /* 0x0000002404047981 */ /* 0x000ea4000c1e1900 */
[----:B--2---:R-:W-:-:S13]  /*2070*/  ISETP.NE.AND P0, PT, R4, RZ, PT ;  /* 0x000000ff0400720c */ /* 0x004fda0003f05270 */
.L_x_3328:
[----:B------:R-:W-:Y:S05]  /*2080*/  BSYNC.RECONVERGENT B6 ;  /* 0x0000000000067941 */ /* 0x000fea0003800200 */
.L_x_3322:
[----:B------:R-:W-:Y:S01]  /*2090*/  SEL R24, RZ, 0x1, !P0 ;  /* 0x00000001ff187807 */ /* 0x000fe20004000000 */
[----:B------:R-:W-:-:S07]  /*20a0*/  VIADD R19, R19, 0x80 ;  /* 0x0000008013137836 */ /* 0x000fce0000000000 */
.L_x_3321:
[----:B------:R-:W-:Y:S05]  /*20b0*/  BSYNC.RECONVERGENT B7 ;  /* 0x0000000000077941 */ /* 0x000fea0003800200 */
.L_x_3320:
[----:B------:R-:W0:Y:S01]  /*20c0*/  LDC.U8 R17, c[0x0][0x385] ;  /* 0x0000e140ff117b82 */ /* 0x000e220000000000 */
[----:B------:R-:W-:Y:S01]  /*20d0*/  ISETP.GE.AND P0, PT, R19, R16, PT ;  /* 0x000000101300720c */ /* 0x000fe20003f06270 */
[----:B------:R-:W-:Y:S01]  /*20e0*/  BSSY.RECONVERGENT B7, `(.L_x_3346) ;  /* 0x00000a9000077945 */ /* 0x000fe20003800200 */
[----:B------:R-:W-:-:S11]  /*20f0*/  PRMT R0, RZ, 0x7610, R0 ;  /* 0x00007610ff007816 */ /* 0x000fd60000000000 */
[----:B------:R-:W-:Y:S05]  /*2100*/  @P0 BRA `(.L_x_3347) ;  /* 0x0000000800980947 */ /* 0x000fea0003800000 */
[----:B------:R-:W1:Y:S01]  /*2110*/  LDC.64 R4, c[0x0][0x390] ;  /* 0x0000e400ff047b82 */ /* 0x000e620000000a00 */
[----:B------:R-:W2:Y:S01]  /*2120*/  LDCU UR5, c[0x0][0x3a0] ;  /* 0x00007400ff0577ac */ /* 0x000ea20008000800 */
[----:B------:R-:W-:Y:S01]  /*2130*/  IMAD R0, R2, 0x200, R19 ;  /* 0x0000020002007824 */ /* 0x000fe200078e0213 */
[----:B------:R-:W-:Y:S01]  /*2140*/  BSSY.RECONVERGENT B6, `(.L_x_3348) ;  /* 0x00000a1000067945 */ /* 0x000fe20003800200 */
[----:B------:R-:W-:-:S04]  /*2150*/  UPRMT UR4, UR38, 0x9910, URZ ;  /* 0x0000991026047896 */ /* 0x000fc800080000ff */
        /* <DEDUP_REMOVED lines=16> */
.L_x_3352:
[----:B------:R-:W2:Y:S02]  /*2260*/  LDG.E.U8 R4, desc[UR36][R4.64] ;  /* 0x0000002404047981 */ /* 0x000ea4000c1e1100 */
[----:B--2---:R-:W-:Y:S01]  /*2270*/  ISETP.NE.AND P0, PT, R4, RZ, PT ;  /* 0x000000ff0400720c */ /* 0x004fe20003f05270 */
[----:B------:R-:W-:-:S12]  /*2280*/  BRA `(.L_x_3354) ;  /* 0x0000000800307947 */ /* 0x000fd80003800000 */
.L_x_3351:
        /* <DEDUP_REMOVED lines=10> */
.L_x_3356:
[----:B------:R-:W2:Y:S02]  /*2330*/  LDG.E R4, desc[UR36][R4.64] ;  /* 0x0000002404047981 */ /* 0x000ea4000c1e1900 */
[----:B--2---:R-:W-:Y:S01]  /*2340*/  ISETP.NE.AND P0, PT, R4, RZ, PT ;  /* 0x000000ff0400720c */ /* 0x004fe20003f05270 */
[----:B------:R-:W-:-:S12]  /*2350*/  BRA `(.L_x_3354) ;  /* 0x0000000400fc7947 */ /* 0x000fd80003800000 */
.L_x_3355:
[----:B------:R-:W2:Y:S02]  /*2360*/  LDG.E.U16 R4, desc[UR36][R4.64] ;  /* 0x0000002404047981 */ /* 0x000ea4000c1e1500 */
[----:B--2---:R-:W-:Y:S01]  /*2370*/  ISETP.NE.AND P0, PT, R4, RZ, PT ;  /* 0x000000ff0400720c */ /* 0x004fe20003f05270 */
[----:B------:R-:W-:-:S12]  /*2380*/  BRA `(.L_x_3354) ;  /* 0x0000000400f07947 */ /* 0x000fd80003800000 */
.L_x_3350:
        /* <DEDUP_REMOVED lines=9> */
.L_x_3358:
[----:B------:R-:W2:Y:S02]  /*2420*/  LDG.E.U16 R0, desc[UR36][R4.64] ;  /* 0x0000002404007981 */ /* 0x000ea4000c1e1500 */
[----:B--2---:R-:W-:-:S05]  /*2430*/  HADD2.F32 R0, -RZ, R0.H0_H0 ;  /* 0x20000000ff007230 */ /* 0x004fca0000004100 */
[----:B------:R-:W-:Y:S01]  /*2440*/  FSETP.NEU.FTZ.AND P0, PT, R0, RZ, PT ;  /* 0x000000ff0000720b */ /* 0x000fe20003f1d000 */
[----:B------:R-:W-:-:S12]  /*2450*/  BRA `(.L_x_3354) ;  /* 0x0000000400bc7947 */ /* 0x000fd80003800000 */
.L_x_3357:
        /* <DEDUP_REMOVED lines=11> */
.L_x_3360:
        /* <DEDUP_REMOVED lines=8> */
.L_x_3359:
[----:B------:R-:W2:Y:S02]  /*2590*/  LDG.E.64 R4, desc[UR36][R4.64] ;  /* 0x0000002404047981 */ /* 0x000ea4000c1e1b00 */
[----:B--2---:R-:W-:Y:S01]  /*25a0*/  DSETP.NEU.AND P0, PT, R4, RZ, PT ;  /* 0x000000ff0400722a */ /* 0x004fe20003f0d000 */
[----:B------:R-:W-:-:S13]  /*25b0*/  BRA `(.L_x_3354) ;  /* 0x0000000400647947 */ /* 0x000fda0003800000 */
.L_x_3349:
        /* <DEDUP_REMOVED lines=11> */
.L_x_3363:
[----:B------:R-:W2:Y:S02]  /*2670*/  LDG.E.128 R4, desc[UR36][R4.64] ;  /* 0x0000002404047981 */ /* 0x000ea4000c1e1d00 */
[----:B--2---:R-:W-:-:S06]  /*2680*/  DSETP.NEU.AND P0, PT, R6, RZ, PT ;  /* 0x000000ff0600722a */ /* 0x004fcc0003f0d000 */
[----:B------:R-:W-:Y:S01]  /*2690*/  DSETP.NEU.OR P0, PT, R4, RZ, P0 ;  /* 0x000000ff0400722a */ /* 0x000fe2000070d400 */
[----:B------:R-:W-:-:S13]  /*26a0*/  BRA `(.L_x_3354) ;  /* 0x0000000400287947 */ /* 0x000fda0003800000 */
.L_x_3362:
        /* <DEDUP_REMOVED lines=9> */
.L_x_3365:
        /* <DEDUP_REMOVED lines=11> */
.L_x_3364:
[----:B------:R-:W2:Y:S02]  /*27f0*/  LDG.E.U16 R0, desc[UR36][R4.64] ;  /* 0x0000002404007981 */ /* 0x000ea4000c1e1500 */
[----:B--2---:R-:W-:-:S05]  /*2800*/  IMAD.U32 R0, R0, 0x10000, RZ ;  /* 0x0001000000007824 */ /* 0x004fca00078e00ff */
[----:B------:R-:W-:Y:S01]  /*2810*/  FSETP.NEU.FTZ.AND P0, PT, R0, RZ, PT ;  /* 0x000000ff0000720b */ /* 0x000fe20003f1d000 */
[----:B------:R-:W-:-:S12]  /*2820*/  BRA `(.L_x_3354) ;  /* 0x0000000000c87947 */ /* 0x000fd80003800000 */
.L_x_3361:
        /* <DEDUP_REMOVED lines=11> */
.L_x_3368:
[----:B------:R-:W2:Y:S02]  /*28e0*/  LDG.E.U8 R4, desc[UR36][R4.64] ;  /* 0x0000002404047981 */ /* 0x000ea4000c1e1100 */
[----:B--2---:R-:W-:Y:S01]  /*28f0*/  ISETP.NE.AND P0, PT, R4, RZ, PT ;  /* 0x000000ff0400720c */ /* 0x004fe20003f05270 */
[----:B------:R-:W-:-:S12]  /*2900*/  BRA `(.L_x_3354) ;  /* 0x0000000000907947 */ /* 0x000fd80003800000 */
.L_x_3367:
[----:B------:R-:W2:Y:S02]  /*2910*/  LDG.E.U8 R4, desc[UR36][R4.64] ;  /* 0x0000002404047981 */ /* 0x000ea4000c1e1100 */
[----:B--2---:R-:W-:Y:S01]  /*2920*/  ISETP.NE.AND P0, PT, R4, RZ, PT ;  /* 0x000000ff0400720c */ /* 0x004fe20003f05270 */
[----:B------:R-:W-:-:S12]  /*2930*/  BRA `(.L_x_3354) ;  /* 0x0000000000847947 */ /* 0x000fd80003800000 */
.L_x_3366:
        /* <DEDUP_REMOVED lines=9> */
.L_x_3353:
[----:B------:R-:W-:Y:S01]  /*29d0*/  MOV R14, 0x0 ;  /* 0x00000000000e7802 */ /* 0x000fe20000000f00 */
[----:B------:R-:W1:Y:S01]  /*29e0*/  LDCU.64 UR4, c[0x4][0x188] ;  /* 0x01003100ff0477ac */ /* 0x000e620008000a00 */
[----:B------:R-:W-:Y:S02]  /*29f0*/  IMAD.MOV.U32 R8, RZ, RZ, 0x4e ;  /* 0x0000004eff087424 */ /* 0x000fe400078e00ff */
[----:B------:R-:W-:Y:S01]  /*2a00*/  IMAD.MOV.U32 R12, RZ, RZ, 0x1 ;  /* 0x00000001ff0c7424 */ /* 0x000fe200078e00ff */
[----:B------:R-:W2:Y:S01]  /*2a10*/  LDCU.64 UR6, c[0x4][0x190] ;  /* 0x01003200ff0677ac */ /* 0x000ea20008000a00 */
[----:B------:R-:W3:Y:S01]  /*2a20*/  LDC.64 R14, c[0x4][R14] ;  /* 0x010000000e0e7b82 */ /* 0x000ee20000000a00 */
[----:B------:R-:W-:Y:S01]  /*2a30*/  IMAD.MOV.U32 R13, RZ, RZ, RZ ;  /* 0x000000ffff0d7224 */ /* 0x000fe200078e00ff */
[----:B------:R-:W4:Y:S01]  /*2a40*/  LDCU.64 UR8, c[0x4][0x98] ;  /* 0x01001300ff0877ac */ /* 0x000f220008000a00 */
[----:B-1----:R-:W-:Y:S02]  /*2a50*/  IMAD.U32 R4, RZ, RZ, UR4 ;  /* 0x00000004ff047e24 */ /* 0x002fe4000f8e00ff */
[----:B------:R-:W-:-:S02]  /*2a60*/  IMAD.U32 R5, RZ, RZ, UR5 ;  /* 0x00000005ff057e24 */ /* 0x000fc4000f8e00ff */
[----:B--2---:R-:W-:Y:S02]  /*2a70*/  IMAD.U32 R6, RZ, RZ, UR6 ;  /* 0x00000006ff067e24 */ /* 0x004fe4000f8e00ff */
[----:B------:R-:W-:Y:S02]  /*2a80*/  IMAD.U32 R7, RZ, RZ, UR7 ;  /* 0x00000007ff077e24 */ /* 0x000fe4000f8e00ff */
[----:B----4-:R-:W-:Y:S02]  /*2a90*/  IMAD.U32 R10, RZ, RZ, UR8 ;  /* 0x00000008ff0a7e24 */ /* 0x010fe4000f8e00ff */
[----:B------:R-:W-:-:S07]  /*2aa0*/  IMAD.U32 R11, RZ, RZ, UR9 ;  /* 0x00000009ff0b7e24 */ /* 0x000fce000f8e00ff */
[----:B------:R-:W-:-:S07]  /*2ab0*/  LEPC R20, `(.L_x_3371) ;  /* 0x000000001014794e */ /* 0x000fce0000000000 */
[----:B0--3--:R-:W-:Y:S05]  /*2ac0*/  CALL.ABS.NOINC R14 ;  /* 0x000000000e007343 */ /* 0x009fea0003c00000 */
.L_x_3371:
[----:B------:R-:W-:Y:S01]  /*2ad0*/  PLOP3.LUT P0, PT, PT, PT, PT, 0x8, 0x80 ;  /* 0x000000000080781c */ /* 0x000fe20003f0e170 */
[----:B------:R-:W-:-:S12]  /*2ae0*/  BRA `(.L_x_3354) ;  /* 0x0000000000187947 */ /* 0x000fd80003800000 */
.L_x_3370:
[----:B------:R-:W2:Y:S02]  /*2af0*/  LDG.E.64 R4, desc[UR36][R4.64] ;  /* 0x0000002404047981 */ /* 0x000ea4000c1e1b00 */
[----:B--2---:R-:W-:-:S04]  /*2b00*/  ISETP.NE.U32.AND P0, PT, R4, RZ, PT ;  /* 0x000000ff0400720c */ /* 0x004fc80003f05070 */
[----:B------:R-:W-:Y:S01]  /*2b10*/  ISETP.NE.AND.EX P0, PT, R5, RZ, PT, P0 ;  /* 0x000000ff0500720c */ /* 0x000fe20003f05300 */
[----:B------:R-:W-:-:S12]  /*2b20*/  BRA `(.L_x_3354) ;  /* 0x0000000000087947 */ /* 0x000fd80003800000 */
.L_x_3369:
[----:B------:R-:W2:Y:S02]  /*2b30*/  LDG.E R4, desc[UR36][R4.64] ;  /* 0x0000002404047981 */ /* 0x000ea4000c1e1900 */
[----:B--2---:R-:W-:-:S13]  /*2b40*/  ISETP.NE.AND P0, PT, R4, RZ, PT ;  /* 0x000000ff0400720c */ /* 0x004fda0003f05270 */
.L_x_3354:
[----:B------:R-:W-:Y:S05]  /*2b50*/  BSYNC.RECONVERGENT B6 ;  /* 0x0000000000067941 */ /* 0x000fea0003800200 */
.L_x_3348:
[----:B------:R-:W-:-:S07]  /*2b60*/  SEL R0, RZ, 0x1, !P0 ;  /* 0x00000001ff007807 */ /* 0x000fce0004000000 */
.L_x_3347:
[----:B------:R-:W-:Y:S05]  /*2b70*/  BSYNC.RECONVERGENT B7 ;  /* 0x0000000000077941 */ /* 0x000fea0003800200 */
.L_x_3346:
[----:B------:R-:W1:Y:S01]  /*2b80*/  LDC.U8 R18, c[0x0][0x3a4] ;  /* 0x0000e900ff127b82 */ /* 0x000e620000000000 */
        /* <DEDUP_REMOVED lines=11> */
[C---:B0-----:R-:W-:Y:S02]  /*2c40*/  SEL R3, R17.reuse, R26, !P0 ;  /* 0x0000001a11037207 */ /* 0x041fe40004000000 */
[C---:B------:R-:W-:Y:S02]  /*2c50*/  SEL R22, R17.reuse, R22, !P1 ;  /* 0x0000001611167207 */ /* 0x040fe40004800000 */
[C---:B------:R-:W-:Y:S02]  /*2c60*/  SEL R19, R17.reuse, R24, !P2 ;  /* 0x0000001811137207 */ /* 0x040fe40005000000 */
[----:B------:R-:W-:Y:S01]  /*2c70*/  SEL R17, R17, R0, !P3 ;  /* 0x0000000011117207 */ /* 0x000fe20005800000 */
[----:B------:R-:W-:Y:S06]  /*2c80*/  @P4 BRA `(.L_x_3374) ;  /* 0x0000001c00cc4947 */ /* 0x000fec0003800000 */
[----:B------:R-:W0:Y:S01]  /*2c90*/  LDCU UR4, c[0x0][0x3a8] ;  /* 0x00007500ff0477ac */ /* 0x000e220008000800 */
[----:B------:R-:W2:Y:S01]  /*2ca0*/  LDC.64 R8, c[0x0][0x388] ;  /* 0x0000e200ff087b82 */ /* 0x000ea20000000a00 */
[----:B------:R-:W-:Y:S01]  /*2cb0*/  IMAD R0, R2, 0x200, R23 ;  /* 0x0000020002007824 */ /* 0x000fe200078e0217 */
[----:B-1----:R-:W-:Y:S01]  /*2cc0*/  PRMT R4, R18, 0x9910, RZ ;  /* 0x0000991012047816 */ /* 0x002fe200000000ff */
[----:B------:R-:W-:Y:S02]  /*2cd0*/  VIADD R23, R23, 0x80 ;  /* 0x0000008017177836 */ /* 0x000fe40000000000 */
[----:B0-----:R-:W-:Y:S02]  /*2ce0*/  IMAD R5, R0, UR4, RZ ;  /* 0x0000000400057c24 */ /* 0x001fe4000f8e02ff */
        /* <DEDUP_REMOVED lines=15> */
.L_x_3378:
[----:B------:R0:W-:Y:S01]  /*2de0*/  STG.E.U8 desc[UR36][R8.64], R3 ;  /* 0x0000000308007986 */ /* 0x0001e2000c101124 */
[----:B------:R-:W-:Y:S05]  /*2df0*/  BRA `(.L_x_3380) ;  /* 0x0000000c00887947 */ /* 0x000fea0003800000 */
.L_x_3377:
[----:B------:R-:W-:-:S13]  /*2e00*/  ISETP.NE.AND P0, PT, R0, 0x2, PT ;  /* 0x000000020000780c */ /* 0x000fda0003f05270 */
[----:B------:R-:W-:Y:S05]  /*2e10*/  @!P0 BRA `(.L_x_3381) ;  /* 0x0000000000388947 */ /* 0x000fea0003800000 */
[----:B------:R-:W-:-:S13]  /*2e20*/  ISETP.NE.AND P0, PT, R0, 0x3, PT ;  /* 0x000000030000780c */ /* 0x000fda0003f05270 */
[----:B------:R-:W-:Y:S05]  /*2e30*/  @!P0 BRA `(.L_x_3382) ;  /* 0x0000000000208947 */ /* 0x000fea0003800000 */
[----:B------:R-:W-:-:S13]  /*2e40*/  ISETP.NE.AND P0, PT, R0, 0x4, PT ;  /* 0x000000040000780c */ /* 0x000fda0003f05270 */
[----:B------:R-:W-:Y:S05]  /*2e50*/  @P0 BRA `(.L_x_3379) ;  /* 0x0000000800c40947 */ /* 0x000fea0003800000 */
[----:B------:R-:W-:-:S04]  /*2e60*/  LOP3.LUT R0, R3, 0xffff, RZ, 0xc0, !PT ;  /* 0x0000ffff03007812 */ /* 0x000fc800078ec0ff */
[----:B------:R-:W-:-:S05]  /*2e70*/  PRMT R0, R0, 0x8880, RZ ;  /* 0x0000888000007816 */ /* 0x000fca00000000ff */
[----:B------:R-:W-:-:S05]  /*2e80*/  IMAD.MOV.U32 R4, RZ, RZ, R0 ;  /* 0x000000ffff047224 */ /* 0x000fca00078e0000 */
[----:B------:R-:W-:-:S05]  /*2e90*/  SHF.R.S32.HI R5, RZ, 0x1f, R4 ;  /* 0x0000001fff057819 */ /* 0x000fca0000011404 */
[----:B------:R0:W-:Y:S01]  /*2ea0*/  STG.E.64 desc[UR36][R8.64], R4 ;  /* 0x0000000408007986 */ /* 0x0001e2000c101b24 */
[----:B------:R-:W-:Y:S05]  /*2eb0*/  BRA `(.L_x_3380) ;  /* 0x0000000c00587947 */ /* 0x000fea0003800000 */
.L_x_3382:
[----:B------:R-:W-:-:S04]  /*2ec0*/  LOP3.LUT R3, R3, 0xffff, RZ, 0xc0, !PT ;  /* 0x0000ffff03037812 */ /* 0x000fc800078ec0ff */
[----:B------:R-:W-:-:S05]  /*2ed0*/  PRMT R3, R3, 0x8880, RZ ;  /* 0x0000888003037816 */ /* 0x000fca00000000ff */
[----:B------:R0:W-:Y:S01]  /*2ee0*/  STG.E desc[UR36][R8.64], R3 ;  /* 0x0000000308007986 */ /* 0x0001e2000c101924 */
[----:B------:R-:W-:Y:S05]  /*2ef0*/  BRA `(.L_x_3380) ;  /* 0x0000000c00487947 */ /* 0x000fea0003800000 */
.L_x_3381:
[----:B------:R-:W-:-:S04]  /*2f00*/  PRMT R3, R3, 0x8880, RZ ;  /* 0x0000888003037816 */ /* 0x000fc800000000ff */
[----:B------:R-:W-:-:S05]  /*2f10*/  PRMT R3, R3, 0x7710, RZ ;  /* 0x0000771003037816 */ /* 0x000fca00000000ff */
[----:B------:R0:W-:Y:S01]  /*2f20*/  STG.E.U16 desc[UR36][R8.64], R3 ;  /* 0x0000000308007986 */ /* 0x0001e2000c101524 */
[----:B------:R-:W-:Y:S05]  /*2f30*/  BRA `(.L_x_3380) ;  /* 0x0000000c00387947 */ /* 0x000fea0003800000 */
.L_x_3376:
[----:B------:R-:W-:-:S13]  /*2f40*/  ISETP.GT.AND P0, PT, R0, 0x6, PT ;  /* 0x000000060000780c */ /* 0x000fda0003f04270 */
[----:B------:R-:W-:Y:S05]  /*2f50*/  @P0 BRA `(.L_x_3383) ;  /* 0x00000000002c0947 */ /* 0x000fea0003800000 */
[----:B------:R-:W-:-:S13]  /*2f60*/  ISETP.NE.AND P0, PT, R0, 0x5, PT ;  /* 0x000000050000780c */ /* 0x000fda0003f05270 */
[----:B------:R-:W-:Y:S05]  /*2f70*/  @!P0 BRA `(.L_x_3384) ;  /* 0x0000000000148947 */ /* 0x000fea0003800000 */
[----:B------:R-:W-:-:S13]  /*2f80*/  ISETP.NE.AND P0, PT, R0, 0x6, PT ;  /* 0x000000060000780c */ /* 0x000fda0003f05270 */
[----:B------:R-:W-:Y:S05]  /*2f90*/  @P0 BRA `(.L_x_3379) ;  /* 0x0000000800740947 */ /* 0x000fea0003800000 */
[----:B------:R-:W0:Y:S02]  /*2fa0*/  I2F.S8 R3, R3 ;  /* 0x0000000300037306 */ /* 0x000e240000001400 */
[----:B0-----:R0:W-:Y:S01]  /*2fb0*/  STG.E desc[UR36][R8.64], R3 ;  /* 0x0000000308007986 */ /* 0x0011e2000c101924 */
[----:B------:R-:W-:Y:S05]  /*2fc0*/  BRA `(.L_x_3380) ;  /* 0x0000000c00147947 */ /* 0x000fea0003800000 */
.L_x_3384:
[----:B------:R-:W0:Y:S02]  /*2fd0*/  I2F.S8 R0, R3 ;  /* 0x0000000300007306 */ /* 0x000e240000001400 */
[----:B0-----:R-:W-:-:S05]  /*2fe0*/  F2FP.F16.F32.PACK_AB R0, RZ, R0 ;  /* 0x00000000ff00723e */ /* 0x001fca00000000ff */
[----:B------:R0:W-:Y:S01]  /*2ff0*/  STG.E.U16 desc[UR36][R8.64], R0 ;  /* 0x0000000008007986 */ /* 0x0001e2000c101524 */
[----:B------:R-:W-:Y:S05]  /*3000*/  BRA `(.L_x_3380) ;  /* 0x0000000c00047947 */ /* 0x000fea0003800000 */
.L_x_3383:
[----:B------:R-:W-:-:S13]  /*3010*/  ISETP.NE.AND P0, PT, R0, 0x7, PT ;  /* 0x000000070000780c */ /* 0x000fda0003f05270 */
[----:B------:R-:W-:Y:S05]  /*3020*/  @!P0 BRA `(.L_x_3385) ;  /* 0x0000000000348947 */ /* 0x000fea0003800000 */
[----:B------:R-:W-:-:S13]  /*3030*/  ISETP.NE.AND P0, PT, R0, 0x8, PT ;  /* 0x000000080000780c */ /* 0x000fda0003f05270 */
[----:B------:R-:W-:Y:S05]  /*3040*/  @!P0 BRA `(.L_x_3386) ;  /* 0x0000000000188947 */ /* 0x000fea0003800000 */
[----:B------:R-:W-:-:S13]  /*3050*/  ISETP.NE.AND P0, PT, R0, 0x9, PT ;  /* 0x000000090000780c */ /* 0x000fda0003f05270 */
[----:B------:R-:W-:Y:S05]  /*3060*/  @P0 BRA `(.L_x_3379) ;  /* 0x0000000800400947 */ /* 0x000fea0003800000 */
[----:B------:R-:W0:Y:S01]  /*3070*/  I2F.S8 R4, R3 ;  /* 0x0000000300047306 */ /* 0x000e220000001400 */
[----:B------:R-:W-:-:S05]  /*3080*/  IMAD.MOV.U32 R5, RZ, RZ, RZ ;  /* 0x000000ffff057224 */ /* 0x000fca00078e00ff */
[----:B0-----:R0:W-:Y:S01]  /*3090*/  STG.E.64 desc[UR36][R8.64], R4 ;  /* 0x0000000408007986 */ /* 0x0011e2000c101b24 */
[----:B------:R-:W-:Y:S05]  /*30a0*/  BRA `(.L_x_3380) ;  /* 0x0000000800dc7947 */ /* 0x000fea0003800000 */
.L_x_3386:
[----:B------:R-:W0:Y:S02]  /*30b0*/  I2F.S8 R3, R3 ;  /* 0x0000000300037306 */ /* 0x000e240000001400 */
[----:B0-----:R-:W-:-:S04]  /*30c0*/  F2FP.F16.F32.PACK_AB R3, RZ, R3 ;  /* 0x00000003ff03723e */ /* 0x001fc800000000ff */
[----:B------:R-:W-:-:S05]  /*30d0*/  PRMT R3, R3, 0x5410, RZ ;  /* 0x0000541003037816 */ /* 0x000fca00000000ff */
[----:B------:R0:W-:Y:S01]  /*30e0*/  STG.E desc[UR36][R8.64], R3 ;  /* 0x0000000308007986 */ /* 0x0001e2000c101924 */
[----:B------:R-:W-:Y:S05]  /*30f0*/  BRA `(.L_x_3380) ;  /* 0x0000000800c87947 */ /* 0x000fea0003800000 */
.L_x_3385:
[----:B------:R-:W-:-:S04]  /*3100*/  PRMT R4, R3, 0x8880, RZ ;  /* 0x0000888003047816 */ /* 0x000fc800000000ff */
[----:B------:R-:W-:-:S06]  /*3110*/  PRMT R4, R4, 0x7710, RZ ;  /* 0x0000771004047816 */ /* 0x000fcc00000000ff */
[----:B------:R-:W0:Y:S02]  /*3120*/  I2F.F64.S16 R4, R4 ;  /* 0x0000000400047312 */ /* 0x000e240000101c00 */
[----:B0-----:R0:W-:Y:S01]  /*3130*/  STG.E.64 desc[UR36][R8.64], R4 ;  /* 0x0000000408007986 */ /* 0x0011e2000c101b24 */
[----:B------:R-:W-:Y:S05]  /*3140*/  BRA `(.L_x_3380) ;  /* 0x0000000800b47947 */ /* 0x000fea0003800000 */
.L_x_3375:
        /* <DEDUP_REMOVED lines=8> */
[----:B------:R-:W-:-:S04]  /*31d0*/  LOP3.LUT P0, RZ, R3, 0xff, RZ, 0xc0, !PT ;  /* 0x000000ff03ff7812 */ /* 0x000fc8000780c0ff */
[----:B------:R-:W-:-:S05]  /*31e0*/  SEL R3, RZ, 0x1, !P0 ;  /* 0x00000001ff037807 */ /* 0x000fca0004000000 */
[----:B------:R3:W-:Y:S01]  /*31f0*/  STG.E.U8 desc[UR36][R8.64], R3 ;  /* 0x0000000308007986 */ /* 0x0007e2000c101124 */
[----:B------:R-:W-:Y:S05]  /*3200*/  BRA `(.L_x_3380) ;  /* 0x0000000800847947 */ /* 0x000fea0003800000 */
.L_x_3389:
[----:B------:R-:W-:Y:S02]  /*3210*/  PRMT R4, R3, 0x8880, RZ ;  /* 0x0000888003047816 */ /* 0x000fe400000000ff */
[----:B------:R-:W-:Y:S02]  /*3220*/  CS2R R6, SRZ ;  /* 0x0000000000067805 */ /* 0x000fe4000001ff00 */
[----:B------:R-:W-:-:S06]  /*3230*/  PRMT R4, R4, 0x7710, RZ ;  /* 0x0000771004047816 */ /* 0x000fcc00000000ff */
[----:B------:R-:W0:Y:S02]  /*3240*/  I2F.F64.S16 R4, R4 ;  /* 0x0000000400047312 */ /* 0x000e240000101c00 */
[----:B0-----:R4:W-:Y:S01]  /*3250*/  STG.E.128 desc[UR36][R8.64], R4 ;  /* 0x0000000408007986 */ /* 0x0019e2000c101d24 */
[----:B------:R-:W-:Y:S05]  /*3260*/  BRA `(.L_x_3380) ;  /* 0x00000008006c7947 */ /* 0x000fea0003800000 */
.L_x_3388:
[----:B------:R-:W-:-:S13]  /*3270*/  ISETP.NE.AND P0, PT, R0, 0xf, PT ;  /* 0x0000000f0000780c */ /* 0x000fda0003f05270 */
[----:B------:R-:W-:Y:S05]  /*3280*/  @!P0 BRA `(.L_x_3390) ;  /* 0x0000000000a08947 */ /* 0x000fea0003800000 */
[----:B------:R-:W-:-:S13]  /*3290*/  ISETP.NE.AND P0, PT, R0, 0x17, PT ;  /* 0x000000170000780c */ /* 0x000fda0003f05270 */
[----:B------:R-:W-:Y:S05]  /*32a0*/  @!P0 BRA `(.L_x_3391) ;  /* 0x00000000004c8947 */ /* 0x000fea0003800000 */
[----:B------:R-:W-:-:S13]  /*32b0*/  ISETP.NE.AND P0, PT, R0, 0x18, PT ;  /* 0x000000180000780c */ /* 0x000fda0003f05270 */
[----:B------:R-:W-:Y:S05]  /*32c0*/  @P0 BRA `(.L_x_3379) ;  /* 0x0000000400a80947 */ /* 0x000fea0003800000 */
        /* <DEDUP_REMOVED lines=13> */
.L_x_3393:
[----:B------:R-:W-:Y:S05]  /*33a0*/  BSYNC.RECONVERGENT B0 ;  /* 0x0000000000007941 */ /* 0x000fea0003800200 */
.L_x_3392:
[----:B------:R-:W-:-:S05]  /*33b0*/  LOP3.LUT R5, R0, 0x80, R5, 0xf8, !PT ;  /* 0x0000008000057812 */ /* 0x000fca00078ef805 */
[----:B------:R1:W-:Y:S01]  /*33c0*/  STG.E.U8 desc[UR36][R8.64], R5 ;  /* 0x0000000508007986 */ /* 0x0003e2000c101124 */
[----:B------:R-:W-:Y:S05]  /*33d0*/  BRA `(.L_x_3380) ;  /* 0x0000000800107947 */ /* 0x000fea0003800000 */
.L_x_3391:
        /* <DEDUP_REMOVED lines=15> */
.L_x_3395:
[----:B------:R-:W-:Y:S05]  /*34d0*/  BSYNC.RECONVERGENT B0 ;  /* 0x0000000000007941 */ /* 0x000fea0003800200 */
.L_x_3394:
[----:B------:R-:W-:-:S05]  /*34e0*/  LOP3.LUT R5, R0, 0x80, R5, 0xf8, !PT ;  /* 0x0000008000057812 */ /* 0x000fca00078ef805 */
[----:B------:R2:W-:Y:S01]  /*34f0*/  STG.E.U8 desc[UR36][R8.64], R5 ;  /* 0x0000000508007986 */ /* 0x0005e2000c101124 */
[----:B------:R-:W-:Y:S05]  /*3500*/  BRA `(.L_x_3380) ;  /* 0x0000000400c47947 */ /* 0x000fea0003800000 */
.L_x_3390:
[----:B------:R-:W0:Y:S02]  /*3510*/  I2F.S8 R0, R3 ;  /* 0x0000000300007306 */ /* 0x000e240000001400 */
[----:B0-----:R-:W-:-:S05]  /*3520*/  F2FP.BF16.F32.PACK_AB R0, RZ, R0 ;  /* 0x00000000ff00723e */ /* 0x001fca00000010ff */
[----:B------:R0:W-:Y:S01]  /*3530*/  STG.E.U16 desc[UR36][R8.64], R0 ;  /* 0x0000000008007986 */ /* 0x0001e2000c101524 */
[----:B------:R-:W-:Y:S05]  /*3540*/  BRA `(.L_x_3380) ;  /* 0x0000000400b47947 */ /* 0x000fea0003800000 */
.L_x_3387:
        /* <DEDUP_REMOVED lines=8> */
[----:B------:R-:W-:-:S04]  /*35d0*/  PRMT R3, R3, 0x8880, RZ ;  /* 0x0000888003037816 */ /* 0x000fc800000000ff */
[----:B------:R-:W-:-:S05]  /*35e0*/  PRMT R3, R3, 0x7710, RZ ;  /* 0x0000771003037816 */ /* 0x000fca00000000ff */
[----:B------:R0:W-:Y:S01]  /*35f0*/  STG.E.U16 desc[UR36][R8.64], R3 ;  /* 0x0000000308007986 */ /* 0x0001e2000c101524 */
[----:B------:R-:W-:Y:S05]  /*3600*/  BRA `(.L_x_3380) ;  /* 0x0000000400847947 */ /* 0x000fea0003800000 */
.L_x_3398:
        /* <DEDUP_REMOVED lines=13> */
.L_x_3401:
[----:B------:R-:W-:-:S04]  /*36e0*/  SHF.R.U32.HI R0, RZ, 0x14, R3 ;  /* 0x00000014ff007819 */ /* 0x000fc80000011603 */
[----:B------:R-:W-:-:S04]  /*36f0*/  LOP3.LUT R0, R0, 0x1, RZ, 0xc0, !PT ;  /* 0x0000000100007812 */ /* 0x000fc800078ec0ff */
[----:B------:R-:W-:-:S04]  /*3700*/  IADD3 R0, PT, PT, R3, 0x487ffff, R0 ;  /* 0x0487ffff03007810 */ /* 0x000fc80007ffe000 */
[----:B------:R-:W-:-:S04]  /*3710*/  SHF.R.U32.HI R0, RZ, 0x14, R0 ;  /* 0x00000014ff007819 */ /* 0x000fc80000011600 */
[----:B------:R-:W-:-:S07]  /*3720*/  LOP3.LUT R0, R0, 0xff, RZ, 0xc0, !PT ;  /* 0x000000ff00007812 */ /* 0x000fce00078ec0ff */
.L_x_3402:
[----:B------:R-:W-:-:S04]  /*3730*/  SHF.R.U32.HI R3, RZ, 0x18, R3 ;  /* 0x00000018ff037819 */ /* 0x000fc80000011603 */
[----:B------:R-:W-:-:S04]  /*3740*/  LOP3.LUT R0, R0, 0x80, R3, 0xf8, !PT ;  /* 0x0000008000007812 */ /* 0x000fc800078ef803 */
[----:B------:R-:W-:-:S07]  /*3750*/  PRMT R4, R0, 0x7610, R4 ;  /* 0x0000761000047816 */ /* 0x000fce0000000004 */
.L_x_3400:
[----:B------:R-:W-:Y:S05]  /*3760*/  BSYNC.RECONVERGENT B0 ;  /* 0x0000000000007941 */ /* 0x000fea0003800200 */
.L_x_3399:
[----:B------:R0:W-:Y:S01]  /*3770*/  STG.E.U8 desc[UR36][R8.64], R4 ;  /* 0x0000000408007986 */ /* 0x0001e2000c101124 */
[----:B------:R-:W-:Y:S05]  /*3780*/  BRA `(.L_x_3380) ;  /* 0x0000000400247947 */ /* 0x000fea0003800000 */
.L_x_3397:
        /* <DEDUP_REMOVED lines=13> */
.L_x_3405:
[----:B------:R-:W-:-:S04]  /*3860*/  SHF.R.U32.HI R0, RZ, 0x15, R3 ;  /* 0x00000015ff007819 */ /* 0x000fc80000011603 */
[----:B------:R-:W-:-:S04]  /*3870*/  LOP3.LUT R0, R0, 0x1, RZ, 0xc0, !PT ;  /* 0x0000000100007812 */ /* 0x000fc800078ec0ff */
[----:B------:R-:W-:-:S04]  /*3880*/  IADD3 R0, PT, PT, R3, 0x88fffff, R0 ;  /* 0x088fffff03007810 */ /* 0x000fc80007ffe000 */
[----:B------:R-:W-:-:S04]  /*3890*/  SHF.R.U32.HI R0, RZ, 0x15, R0 ;  /* 0x00000015ff007819 */ /* 0x000fc80000011600 */
[----:B------:R-:W-:-:S07]  /*38a0*/  LOP3.LUT R0, R0, 0xff, RZ, 0xc0, !PT ;  /* 0x000000ff00007812 */ /* 0x000fce00078ec0ff */
.L_x_3406:
[----:B------:R-:W-:-:S04]  /*38b0*/  SHF.R.U32.HI R3, RZ, 0x18, R3 ;  /* 0x00000018ff037819 */ /* 0x000fc80000011603 */
[----:B------:R-:W-:-:S04]  /*38c0*/  LOP3.LUT R0, R0, 0x80, R3, 0xf8, !PT ;  /* 0x0000008000007812 */ /* 0x000fc800078ef803 */
[----:B------:R-:W-:-:S07]  /*38d0*/  PRMT R4, R0, 0x7610, R4 ;  /* 0x0000761000047816 */ /* 0x000fce0000000004 */
.L_x_3404:
[----:B------:R-:W-:Y:S05]  /*38e0*/  BSYNC.RECONVERGENT B0 ;  /* 0x0000000000007941 */ /* 0x000fea0003800200 */
.L_x_3403:
[----:B------:R0:W-:Y:S01]  /*38f0*/  STG.E.U8 desc[UR36][R8.64], R4 ;  /* 0x0000000408007986 */ /* 0x0001e2000c101124 */
[----:B------:R-:W-:Y:S05]  /*3900*/  BRA `(.L_x_3380) ;  /* 0x0000000000c47947 */ /* 0x000fea0003800000 */
.L_x_3396:
[----:B------:R-:W-:-:S13]  /*3910*/  ISETP.NE.AND P0, PT, R0, 0x1c, PT ;  /* 0x0000001c0000780c */ /* 0x000fda0003f05270 */
[----:B------:R-:W-:Y:S05]  /*3920*/  @!P0 BRA `(.L_x_3407) ;  /* 0x0000000000b08947 */ /* 0x000fea0003800000 */
[----:B------:R-:W-:-:S13]  /*3930*/  ISETP.NE.AND P0, PT, R0, 0x1d, PT ;  /* 0x0000001d0000780c */ /* 0x000fda0003f05270 */
[----:B------:R-:W-:Y:S05]  /*3940*/  @!P0 BRA `(.L_x_3408) ;  /* 0x0000000000908947 */ /* 0x000fea0003800000 */
[----:B------:R-:W-:-:S13]  /*3950*/  ISETP.NE.AND P0, PT, R0, 0x2c, PT ;  /* 0x0000002c0000780c */ /* 0x000fda0003f05270 */
[----:B------:R-:W-:Y:S05]  /*3960*/  @!P0 BRA `(.L_x_3409) ;  /* 0x0000000000448947 */ /* 0x000fea0003800000 */
.L_x_3379:
        /* <DEDUP_REMOVED lines=16> */
.L_x_3410:
[----:B------:R-:W-:Y:S05]  /*3a70*/  BRA `(.L_x_3380) ;  /* 0x0000000000687947 */ /* 0x000fea0003800000 */
.L_x_3409:
[----:B------:R-:W0:Y:S02]  /*3a80*/  I2F.S8 R6, R3 ;  /* 0x0000000300067306 */ /* 0x000e240000001400 */
[----:B0-----:R-:W-:-:S04]  /*3a90*/  SHF.R.U32.HI R4, RZ, 0x17, R6 ;  /* 0x00000017ff047819 */ /* 0x001fc80000011606 */
[----:B------:R-:W-:-:S04]  /*3aa0*/  LOP3.LUT R5, R4, 0xff, RZ, 0xc0, !PT ;  /* 0x000000ff04057812 */ /* 0x000fc800078ec0ff */
[----:B------:R-:W-:-:S13]  /*3ab0*/  ISETP.NE.AND P2, PT, R5, 0xff, PT ;  /* 0x000000ff0500780c */ /* 0x000fda0003f45270 */
[--C-:B------:R-:W-:Y:S02]  /*3ac0*/  @P2 SHF.R.U32.HI R0, RZ, 0x16, R6.reuse ;  /* 0x00000016ff002819 */ /* 0x100fe40000011606 */
[----:B------:R-:W-:Y:S01]  /*3ad0*/  @P2 LOP3.LUT P0, RZ, R5, 0x3fffff, R6, 0xf8, !PT ;  /* 0x003fffff05ff2812 */ /* 0x000fe2000780f806 */
[----:B------:R-:W-:Y:S01]  /*3ae0*/  @P2 VIADD R5, R4, 0x1 ;  /* 0x0000000104052836 */ /* 0x000fe20000000000 */
[----:B------:R-:W-:-:S04]  /*3af0*/  @P2 LOP3.LUT R0, R0, 0x1, RZ, 0xc0, !PT ;  /* 0x0000000100002812 */ /* 0x000fc800078ec0ff */
[----:B------:R-:W-:Y:S01]  /*3b00*/  @P2 ISETP.EQ.U32.AND P1, PT, R0, 0x1, P0 ;  /* 0x000000010000280c */ /* 0x000fe20000722070 */
[----:B------:R-:W-:Y:S01]  /*3b10*/  IMAD.MOV.U32 R0, RZ, RZ, 0xff ;  /* 0x000000ffff007424 */ /* 0x000fe200078e00ff */
[----:B------:R-:W-:Y:S02]  /*3b20*/  PLOP3.LUT P0, PT, PT, PT, PT, 0x80, 0x8 ;  /* 0x000000000008781c */ /* 0x000fe40003f0f070 */
[----:B------:R-:W-:Y:S02]  /*3b30*/  @P2 PLOP3.LUT P0, PT, P1, PT, PT, 0x80, 0x8 ;  /* 0x000000000008281c */ /* 0x000fe40000f0f070 */
[----:B------:R-:W-:-:S11]  /*3b40*/  PRMT R3, R0, 0x7610, R3 ;  /* 0x0000761000037816 */ /* 0x000fd60000000003 */
[----:B------:R-:W-:-:S04]  /*3b50*/  @!P0 IMAD.MOV R5, RZ, RZ, R4 ;  /* 0x000000ffff058224 */ /* 0x000fc800078e0204 */
[----:B------:R-:W-:-:S05]  /*3b60*/  @P2 IMAD.MOV.U32 R3, RZ, RZ, R5 ;  /* 0x000000ffff032224 */ /* 0x000fca00078e0005 */
[----:B------:R0:W-:Y:S01]  /*3b70*/  STG.E.U8 desc[UR36][R8.64], R3 ;  /* 0x0000000308007986 */ /* 0x0001e2000c101124 */
[----:B------:R-:W-:Y:S05]  /*3b80*/  BRA `(.L_x_3380) ;  /* 0x0000000000247947 */ /* 0x000fea0003800000 */
.L_x_3408:
[----:B------:R-:W-:-:S04]  /*3b90*/  LOP3.LUT R3, R3, 0xffff, RZ, 0xc0, !PT ;  /* 0x0000ffff03037812 */ /* 0x000fc800078ec0ff */
[----:B------:R-:W-:-:S05]  /*3ba0*/  PRMT R3, R3, 0x8880, RZ ;  /* 0x0000888003037816 */ /* 0x000fca00000000ff */
[----:B------:R-:W-:-:S05]  /*3bb0*/  IMAD.MOV.U32 R4, RZ, RZ, R3 ;  /* 0x000000ffff047224 */ /* 0x000fca00078e0003 */
[----:B------:R-:W-:-:S05]  /*3bc0*/  SHF.R.S32.HI R5, RZ, 0x1f, R4 ;  /* 0x0000001fff057819 */ /* 0x000fca0000011404 */
[----:B------:R0:W-:Y:S01]  /*3bd0*/  STG.E.64 desc[UR36][R8.64], R4 ;  /* 0x0000000408007986 */ /* 0x0001e2000c101b24 */
[----:B------:R-:W-:Y:S05]  /*3be0*/  BRA `(.L_x_3380) ;  /* 0x00000000000c7947 */ /* 0x000fea0003800000 */
.L_x_3407:
[----:B------:R-:W-:-:S04]  /*3bf0*/  LOP3.LUT R3, R3, 0xffff, RZ, 0xc0, !PT ;  /* 0x0000ffff03037812 */ /* 0x000fc800078ec0ff */
[----:B------:R-:W-:-:S05]  /*3c00*/  PRMT R3, R3, 0x8880, RZ ;  /* 0x0000888003037816 */ /* 0x000fca00000000ff */
[----:B------:R0:W-:Y:S02]  /*3c10*/  STG.E desc[UR36][R8.64], R3 ;  /* 0x0000000308007986 */ /* 0x0001e4000c101924 */
.L_x_3380:
[----:B------:R-:W-:-:S13]  /*3c20*/  ISETP.GE.AND P0, PT, R23, R16, PT ;  /* 0x000000101700720c */ /* 0x000fda0003f06270 */
[----:B------:R-:W-:Y:S05]  /*3c30*/  @P0 BREAK.RELIABLE B6 ;  /* 0x0000000000060942 */ /* 0x000fea0003800100 */
        /* <DEDUP_REMOVED lines=21> */
.L_x_3415:
[----:B------:R3:W-:Y:S01]  /*3d90*/  STG.E.U8 desc[UR36][R8.64], R22 ;  /* 0x0000001608007986 */ /* 0x0007e2000c101124 */
[----:B------:R-:W-:Y:S05]  /*3da0*/  BRA `(.L_x_3417) ;  /* 0x0000000c00807947 */ /* 0x000fea0003800000 */
.L_x_3414:
        /* <DEDUP_REMOVED lines=12> */
.L_x_3419:
[----:B------:R-:W-:-:S04]  /*3e70*/  LOP3.LUT R22, R22, 0xffff, RZ, 0xc0, !PT ;  /* 0x0000ffff16167812 */ /* 0x000fc800078ec0ff */
[----:B------:R-:W-:-:S05]  /*3e80*/  PRMT R3, R22, 0x8880, RZ ;  /* 0x0000888016037816 */ /* 0x000fca00000000ff */
[----:B------:R2:W-:Y:S01]  /*3e90*/  STG.E desc[UR36][R8.64], R3 ;  /* 0x0000000308007986 */ /* 0x0005e2000c101924 */
[----:B------:R-:W-:Y:S05]  /*3ea0*/  BRA `(.L_x_3417) ;  /* 0x0000000c00407947 */ /* 0x000fea0003800000 */
.L_x_3418:
[----:B------:R-:W-:-:S04]  /*3eb0*/  PRMT R3, R22, 0x8880, RZ ;  /* 0x0000888016037816 */ /* 0x000fc800000000ff */
[----:B------:R-:W-:-:S05]  /*3ec0*/  PRMT R3, R3, 0x7710, RZ ;  /* 0x0000771003037816 */ /* 0x000fca00000000ff */
[----:B------:R0:W-:Y:S01]  /*3ed0*/  STG.E.U16 desc[UR36][R8.64], R3 ;  /* 0x0000000308007986 */ /* 0x0001e2000c101524 */
[----:B------:R-:W-:Y:S05]  /*3ee0*/  BRA `(.L_x_3417) ;  /* 0x0000000c00307947 */ /* 0x000fea0003800000 */
.L_x_3413:
        /* <DEDUP_REMOVED lines=9> */
.L_x_3421:
[----:B------:R-:W0:Y:S02]  /*3f80*/  I2F.S8 R0, R22 ;  /* 0x0000001600007306 */ /* 0x000e240000001400 */
[----:B0-----:R-:W-:-:S05]  /*3f90*/  F2FP.F16.F32.PACK_AB R0, RZ, R0 ;  /* 0x00000000ff00723e */ /* 0x001fca00000000ff */
[----:B------:R0:W-:Y:S01]  /*3fa0*/  STG.E.U16 desc[UR36][R8.64], R0 ;  /* 0x0000000008007986 */ /* 0x0001e2000c101524 */
[----:B------:R-:W-:Y:S05]  /*3fb0*/  BRA `(.L_x_3417) ;  /* 0x0000000800fc7947 */ /* 0x000fea0003800000 */
.L_x_3420:
        /* <DEDUP_REMOVED lines=10> */
.L_x_3423:
[----:B------:R-:W0:Y:S02]  /*4060*/  I2F.S8 R22, R22 ;  /* 0x0000001600167306 */ /* 0x000e240000001400 */
[----:B0-----:R-:W-:-:S04]  /*4070*/  F2FP.F16.F32.PACK_AB R3, RZ, R22 ;  /* 0x00000016ff03723e */ /* 0x001fc800000000ff */
[----:B------:R-:W-:-:S05]  /*4080*/  PRMT R3, R3, 0x5410, RZ ;  /* 0x0000541003037816 */ /* 0x000fca00000000ff */
[----:B------:R0:W-:Y:S01]  /*4090*/  STG.E desc[UR36][R8.64], R3 ;  /* 0x0000000308007986 */ /* 0x0001e2000c101924 */
[----:B------:R-:W-:Y:S05]  /*40a0*/  BRA `(.L_x_3417) ;  /* 0x0000000800c07947 */ /* 0x000fea0003800000 */
.L_x_3422:
[----:B------:R-:W-:-:S04]  /*40b0*/  PRMT R4, R22, 0x8880, RZ ;  /* 0x0000888016047816 */ /* 0x000fc800000000ff */
[----:B------:R-:W-:-:S06]  /*40c0*/  PRMT R4, R4, 0x7710, RZ ;  /* 0x0000771004047816 */ /* 0x000fcc00000000ff */
[----:B------:R-:W0:Y:S02]  /*40d0*/  I2F.F64.S16 R4, R4 ;  /* 0x0000000400047312 */ /* 0x000e240000101c00 */
[----:B0-----:R0:W-:Y:S01]  /*40e0*/  STG.E.64 desc[UR36][R8.64], R4 ;  /* 0x0000000408007986 */ /* 0x0011e2000c101b24 */
[----:B------:R-:W-:Y:S05]  /*40f0*/  BRA `(.L_x_3417) ;  /* 0x0000000800ac7947 */ /* 0x000fea0003800000 */
.L_x_3412:
        /* <DEDUP_REMOVED lines=14> */
.L_x_3427:
        /* <DEDUP_REMOVED lines=17> */
.L_x_3430:
[----:B------:R-:W-:-:S04]  /*42f0*/  SHF.R.U32.HI R3, RZ, 0x18, R5 ;  /* 0x00000018ff037819 */ /* 0x000fc80000011605 */
[----:B------:R-:W-:-:S04]  /*4300*/  LOP3.LUT R0, R0, 0x80, R3, 0xf8, !PT ;  /* 0x0000008000007812 */ /* 0x000fc800078ef803 */
[----:B------:R-:W-:-:S07]  /*4310*/  PRMT R4, R0, 0x7610, R4 ;  /* 0x0000761000047816 */ /* 0x000fce0000000004 */
.L_x_3429:
[----:B------:R-:W-:Y:S05]  /*4320*/  BSYNC.RECONVERGENT B0 ;  /* 0x0000000000007941 */ /* 0x000fea0003800200 */
.L_x_3428:
[----:B------:R0:W-:Y:S01]  /*4330*/  STG.E.U8 desc[UR36][R8.64], R4 ;  /* 0x0000000408007986 */ /* 0x0001e2000c101124 */
[----:B------:R-:W-:Y:S05]  /*4340*/  BRA `(.L_x_3417) ;  /* 0x0000000800187947 */ /* 0x000fea0003800000 */
.L_x_3426:
        /* <DEDUP_REMOVED lines=17> */
.L_x_3433:
[----:B------:R-:W-:-:S04]  /*4460*/  SHF.R.U32.HI R3, RZ, 0x18, R5 ;  /* 0x00000018ff037819 */ /* 0x000fc80000011605 */
[----:B------:R-:W-:-:S04]  /*4470*/  LOP3.LUT R0, R0, 0x80, R3, 0xf8, !PT ;  /* 0x0000008000007812 */ /* 0x000fc800078ef803 */
[----:B------:R-:W-:-:S07]  /*4480*/  PRMT R4, R0, 0x7610, R4 ;  /* 0x0000761000047816 */ /* 0x000fce0000000004 */
.L_x_3432:
[----:B------:R-:W-:Y:S05]  /*4490*/  BSYNC.RECONVERGENT B0 ;  /* 0x0000000000007941 */ /* 0x000fea0003800200 */
.L_x_3431:
[----:B------:R0:W-:Y:S01]  /*44a0*/  STG.E.U8 desc[UR36][R8.64], R4 ;  /* 0x0000000408007986 */ /* 0x0001e2000c101124 */
[----:B------:R-:W-:Y:S05]  /*44b0*/  BRA `(.L_x_3417) ;  /* 0x0000000400bc7947 */ /* 0x000fea0003800000 */
.L_x_3425:
[----:B------:R-:W-:-:S13]  /*44c0*/  ISETP.NE.AND P0, PT, R0, 0x1c, PT ;  /* 0x0000001c0000780c */ /* 0x000fda0003f05270 */
[----:B------:R-:W-:Y:S05]  /*44d0*/  @!P0 BRA `(.L_x_3434) ;  /* 0x0000000000688947 */ /* 0x000fea0003800000 */
[----:B------:R-:W-:-:S13]  /*44e0*/  ISETP.NE.AND P0, PT, R0, 0x1d, PT ;  /* 0x0000001d0000780c */ /* 0x000fda0003f05270 */
[----:B------:R-:W-:Y:S05]  /*44f0*/  @!P0 BRA `(.L_x_3435) ;  /* 0x0000000000488947 */ /* 0x000fea0003800000 */
[----:B------:R-:W-:-:S13]  /*4500*/  ISETP.NE.AND P0, PT, R0, 0x2c, PT ;  /* 0x0000002c0000780c */ /* 0x000fda0003f05270 */
[----:B------:R-:W-:Y:S05]  /*4510*/  @P0 BRA `(.L_x_3416) ;  /* 0x0000000000c00947 */ /* 0x000fea0003800000 */
        /* <DEDUP_REMOVED lines=16> */
.L_x_3435:
[----:B------:R-:W-:-:S04]  /*4620*/  LOP3.LUT R22, R22, 0xffff, RZ, 0xc0, !PT ;  /* 0x0000ffff16167812 */ /* 0x000fc800078ec0ff */
[----:B------:R-:W-:-:S05]  /*4630*/  PRMT R22, R22, 0x8880, RZ ;  /* 0x0000888016167816 */ /* 0x000fca00000000ff */
[----:B------:R-:W-:-:S05]  /*4640*/  IMAD.MOV.U32 R4, RZ, RZ, R22 ;  /* 0x000000ffff047224 */ /* 0x000fca00078e0016 */
[----:B------:R-:W-:-:S05]  /*4650*/  SHF.R.S32.HI R5, RZ, 0x1f, R4 ;  /* 0x0000001fff057819 */ /* 0x000fca0000011404 */
[----:B------:R0:W-:Y:S01]  /*4660*/  STG.E.64 desc[UR36][R8.64], R4 ;  /* 0x0000000408007986 */ /* 0x0001e2000c101b24 */
[----:B------:R-:W-:Y:S05]  /*4670*/  BRA `(.L_x_3417) ;  /* 0x00000004004c7947 */ /* 0x000fea0003800000 */
.L_x_3434:
[----:B------:R-:W-:-:S04]  /*4680*/  LOP3.LUT R22, R22, 0xffff, RZ, 0xc0, !PT ;  /* 0x0000ffff16167812 */ /* 0x000fc800078ec0ff */
[----:B------:R-:W-:-:S05]  /*4690*/  PRMT R3, R22, 0x8880, RZ ;  /* 0x0000888016037816 */ /* 0x000fca00000000ff */
[----:B------:R0:W-:Y:S01]  /*46a0*/  STG.E desc[UR36][R8.64], R3 ;  /* 0x0000000308007986 */ /* 0x0001e2000c101924 */
[----:B------:R-:W-:Y:S05]  /*46b0*/  BRA `(.L_x_3417) ;  /* 0x00000004003c7947 */ /* 0x000fea0003800000 */
.L_x_3424:
        /* <DEDUP_REMOVED lines=10> */
.L_x_3437:
[----:B------:R-:W-:Y:S02]  /*4760*/  PRMT R4, R22, 0x8880, RZ ;  /* 0x0000888016047816 */ /* 0x000fe400000000ff */
[----:B------:R-:W-:Y:S02]  /*4770*/  CS2R R6, SRZ ;  /* 0x0000000000067805 */ /* 0x000fe4000001ff00 */
[----:B------:R-:W-:-:S06]  /*4780*/  PRMT R4, R4, 0x7710, RZ ;  /* 0x0000771004047816 */ /* 0x000fcc00000000ff */
[----:B------:R-:W0:Y:S02]  /*4790*/  I2F.F64.S16 R4, R4 ;  /* 0x0000000400047312 */ /* 0x000e240000101c00 */
[----:B0-----:R0:W-:Y:S01]  /*47a0*/  STG.E.128 desc[UR36][R8.64], R4 ;  /* 0x0000000408007986 */ /* 0x0011e2000c101d24 */
[----:B------:R-:W-:Y:S05]  /*47b0*/  BRA `(.L_x_3417) ;  /* 0x0000000000fc7947 */ /* 0x000fea0003800000 */
.L_x_3436:
[----:B------:R-:W-:-:S13]  /*47c0*/  ISETP.NE.AND P0, PT, R0, 0xf, PT ;  /* 0x0000000f0000780c */ /* 0x000fda0003f05270 */
[----:B------:R-:W-:Y:S05]  /*47d0*/  @!P0 BRA `(.L_x_3438) ;  /* 0x0000000000e88947 */ /* 0x000fea0003800000 */
[----:B------:R-:W-:-:S13]  /*47e0*/  ISETP.NE.AND P0, PT, R0, 0x17, PT ;  /* 0x000000170000780c */ /* 0x000fda0003f05270 */
[----:B------:R-:W-:Y:S05]  /*47f0*/  @!P0 BRA `(.L_x_3439) ;  /* 0x0000000000908947 */ /* 0x000fea0003800000 */
[----:B------:R-:W-:-:S13]  /*4800*/  ISETP.NE.AND P0, PT, R0, 0x18, PT ;  /* 0x000000180000780c */ /* 0x000fda0003f05270 */
[----:B------:R-:W-:Y:S05]  /*4810*/  @!P0 BRA `(.L_x_3440) ;  /* 0x0000000000448947 */ /* 0x000fea0003800000 */
.L_x_3416:
        /* <DEDUP_REMOVED lines=16> */
.L_x_3441:
[----:B------:R-:W-:Y:S05]  /*4920*/  BRA `(.L_x_3417) ;  /* 0x0000000000a07947 */ /* 0x000fea0003800000 */
.L_x_3440:
        /* <DEDUP_REMOVED lines=13> */
.L_x_3443:
[----:B------:R-:W-:Y:S05]  /*4a00*/  BSYNC.RECONVERGENT B0 ;  /* 0x0000000000007941 */ /* 0x000fea0003800200 */
.L_x_3442:
[----:B------:R-:W-:-:S05]  /*4a10*/  LOP3.LUT R3, R0, 0x80, R3, 0xf8, !PT ;  /* 0x0000008000037812 */ /* 0x000fca00078ef803 */
[----:B------:R0:W-:Y:S01]  /*4a20*/  STG.E.U8 desc[UR36][R8.64], R3 ;  /* 0x0000000308007986 */ /* 0x0001e2000c101124 */
[----:B------:R-:W-:Y:S05]  /*4a30*/  BRA `(.L_x_3417) ;  /* 0x00000000005c7947 */ /* 0x000fea0003800000 */
.L_x_3439:
        /* <DEDUP_REMOVED lines=12> */
.L_x_3445:
[----:B------:R-:W-:Y:S01]  /*4b00*/  IMAD.MOV.U32 R0, RZ, RZ, 0x7f ;  /* 0x0000007fff007424 */ /* 0x000fe200078e00ff */
[----:B------:R-:W-:-:S04]  /*4b10*/  ISETP.GT.U32.AND P0, PT, R3, 0x7f800000, PT ;  /* 0x7f8000000300780c */ /* 0x000fc80003f04070 */
[----:B------:R-:W-:-:S09]  /*4b20*/  SEL R0, R0, 0x7c, P0 ;  /* 0x0000007c00007807 */ /* 0x000fd20000000000 */
.L_x_3446:
[----:B------:R-:W-:Y:S05]  /*4b30*/  BSYNC.RECONVERGENT B0 ;  /* 0x0000000000007941 */ /* 0x000fea0003800200 */
.L_x_3444:
[----:B------:R-:W-:-:S04]  /*4b40*/  SHF.R.U32.HI R3, RZ, 0x18, R5 ;  /* 0x00000018ff037819 */ /* 0x000fc80000011605 */
[----:B------:R-:W-:-:S05]  /*4b50*/  LOP3.LUT R3, R0, 0x80, R3, 0xf8, !PT ;  /* 0x0000008000037812 */ /* 0x000fca00078ef803 */
[----:B------:R0:W-:Y:S01]  /*4b60*/  STG.E.U8 desc[UR36][R8.64], R3 ;  /* 0x0000000308007986 */ /* 0x0001e2000c101124 */
[----:B------:R-:W-:Y:S05]  /*4b70*/  BRA `(.L_x_3417) ;  /* 0x00000000000c7947 */ /* 0x000fea0003800000 */
.L_x_3438:
[----:B------:R-:W0:Y:S02]  /*4b80*/  I2F.S8 R0, R22 ;  /* 0x0000001600007306 */ /* 0x000e240000001400 */
[----:B0-----:R-:W-:-:S05]  /*4b90*/  F2FP.BF16.F32.PACK_AB R0, RZ, R0 ;  /* 0x00000000ff00723e */ /* 0x001fca00000010ff */
[----:B------:R0:W-:Y:S02]  /*4ba0*/  STG.E.U16 desc[UR36][R8.64], R0 ;  /* 0x0000000008007986 */ /* 0x0001e4000c101524 */
.L_x_3417:
[----:B------:R-:W-:-:S07]  /*4bb0*/  VIADD R23, R23, 0x80 ;  /* 0x0000008017177836 */ /* 0x000fce0000000000 */
.L_x_3374:
[----:B------:R-:W-:-:S13]  /*4bc0*/  ISETP.GE.AND P0, PT, R23, R16, PT ;  /* 0x000000101700720c */ /* 0x000fda0003f06270 */
[----:B------:R-:W-:Y:S05]  /*4bd0*/  @P0 BREAK.RELIABLE B6 ;  /* 0x0000000000060942 */ /* 0x000fea0003800100 */
[----:B------:R-:W-:Y:S05]  /*4be0*/  @P0 BRA `(.L_x_3411) ;  /* 0x0000000c00e00947 */ /* 0x000fea0003800000 */
[----:B------:R-:W-:Y:S05]  /*4bf0*/  BSYNC.RELIABLE B6 ;  /* 0x0000000000067941 */ /* 0x000fea0003800100 */
.L_x_3373:
        /* <DEDUP_REMOVED lines=20> */
.L_x_3450:
[----:B------:R0:W-:Y:S01]  /*4d40*/  STG.E.U8 desc[UR36][R8.64], R19 ;  /* 0x0000001308007986 */ /* 0x0001e2000c101124 */
[----:B------:R-:W-:Y:S05]  /*4d50*/  BRA `(.L_x_3452) ;  /* 0x0000000c00807947 */ /* 0x000fea0003800000 */
.L_x_3449:
        /* <DEDUP_REMOVED lines=12> */
.L_x_3454:
[----:B------:R-:W-:-:S04]  /*4e20*/  LOP3.LUT R19, R19, 0xffff, RZ, 0xc0, !PT ;  /* 0x0000ffff13137812 */ /* 0x000fc800078ec0ff */
[----:B------:R-:W-:-:S05]  /*4e30*/  PRMT R3, R19, 0x8880, RZ ;  /* 0x0000888013037816 */ /* 0x000fca00000000ff */
[----:B------:R0:W-:Y:S01]  /*4e40*/  STG.E desc[UR36][R8.64], R3 ;  /* 0x0000000308007986 */ /* 0x0001e2000c101924 */
[----:B------:R-:W-:Y:S05]  /*4e50*/  BRA `(.L_x_3452) ;  /* 0x0000000c00407947 */ /* 0x000fea0003800000 */
.L_x_3453:
[----:B------:R-:W-:-:S04]  /*4e60*/  PRMT R3, R19, 0x8880, RZ ;  /* 0x0000888013037816 */ /* 0x000fc800000000ff */
[----:B------:R-:W-:-:S05]  /*4e70*/  PRMT R3, R3, 0x7710, RZ ;  /* 0x0000771003037816 */ /* 0x000fca00000000ff */
[----:B------:R0:W-:Y:S01]  /*4e80*/  STG.E.U16 desc[UR36][R8.64], R3 ;  /* 0x0000000308007986 */ /* 0x0001e2000c101524 */
[----:B------:R-:W-:Y:S05]  /*4e90*/  BRA `(.L_x_3452) ;  /* 0x0000000c00307947 */ /* 0x000fea0003800000 */
.L_x_3448:
        /* <DEDUP_REMOVED lines=9> */
.L_x_3456:
[----:B------:R-:W0:Y:S02]  /*4f30*/  I2F.S8 R0, R19 ;  /* 0x0000001300007306 */ /* 0x000e240000001400 */
[----:B0-----:R-:W-:-:S05]  /*4f40*/  F2FP.F16.F32.PACK_AB R0, RZ, R0 ;  /* 0x00000000ff00723e */ /* 0x001fca00000000ff */
[----:B------:R0:W-:Y:S01]  /*4f50*/  STG.E.U16 desc[UR36][R8.64], R0 ;  /* 0x0000000008007986 */ /* 0x0001e2000c101524 */
[----:B------:R-:W-:Y:S05]  /*4f60*/  BRA `(.L_x_3452) ;  /* 0x0000000800fc7947 */ /* 0x000fea0003800000 */
.L_x_3455:
        /* <DEDUP_REMOVED lines=10> */
.L_x_3458:
[----:B------:R-:W0:Y:S02]  /*5010*/  I2F.S8 R19, R19 ;  /* 0x0000001300137306 */ /* 0x000e240000001400 */
[----:B0-----:R-:W-:-:S04]  /*5020*/  F2FP.F16.F32.PACK_AB R3, RZ, R19 ;  /* 0x00000013ff03723e */ /* 0x001fc800000000ff */
[----:B------:R-:W-:-:S05]  /*5030*/  PRMT R3, R3, 0x5410, RZ ;  /* 0x0000541003037816 */ /* 0x000fca00000000ff */
[----:B------:R0:W-:Y:S01]  /*5040*/  STG.E desc[UR36][R8.64], R3 ;  /* 0x0000000308007986 */ /* 0x0001e2000c101924 */
[----:B------:R-:W-:Y:S05]  /*5050*/  BRA `(.L_x_3452) ;  /* 0x0000000800c07947 */ /* 0x000fea0003800000 */
.L_x_3457:
[----:B------:R-:W-:-:S04]  /*5060*/  PRMT R4, R19, 0x8880, RZ ;  /* 0x0000888013047816 */ /* 0x000fc800000000ff */
[----:B------:R-:W-:-:S06]  /*5070*/  PRMT R4, R4, 0x7710, RZ ;  /* 0x0000771004047816 */ /* 0x000fcc00000000ff */
[----:B------:R-:W0:Y:S02]  /*5080*/  I2F.F64.S16 R4, R4 ;  /* 0x0000000400047312 */ /* 0x000e240000101c00 */
[----:B0-----:R0:W-:Y:S01]  /*5090*/  STG.E.64 desc[UR36][R8.64], R4 ;  /* 0x0000000408007986 */ /* 0x0011e2000c101b24 */
[----:B------:R-:W-:Y:S05]  /*50a0*/  BRA `(.L_x_3452) ;  /* 0x0000000800ac7947 */ /* 0x000fea0003800000 */
.L_x_3447:
        /* <DEDUP_REMOVED lines=14> */
.L_x_3462:
        /* <DEDUP_REMOVED lines=17> */
.L_x_3465:
[----:B------:R-:W-:-:S04]  /*52a0*/  SHF.R.U32.HI R3, RZ, 0x18, R19 ;  /* 0x00000018ff037819 */ /* 0x000fc80000011613 */
[----:B------:R-:W-:-:S04]  /*52b0*/  LOP3.LUT R0, R0, 0x80, R3, 0xf8, !PT ;  /* 0x0000008000007812 */ /* 0x000fc800078ef803 */
[----:B------:R-:W-:-:S07]  /*52c0*/  PRMT R4, R0, 0x7610, R4 ;  /* 0x0000761000047816 */ /* 0x000fce0000000004 */
.L_x_3464:
[----:B------:R-:W-:Y:S05]  /*52d0*/  BSYNC.RECONVERGENT B0 ;  /* 0x0000000000007941 */ /* 0x000fea0003800200 */
.L_x_3463:
[----:B------:R0:W-:Y:S01]  /*52e0*/  STG.E.U8 desc[UR36][R8.64], R4 ;  /* 0x0000000408007986 */ /* 0x0001e2000c101124 */
[----:B------:R-:W-:Y:S05]  /*52f0*/  BRA `(.L_x_3452) ;  /* 0x0000000800187947 */ /* 0x000fea0003800000 */
.L_x_3461:
        /* <DEDUP_REMOVED lines=17> */
.L_x_3468:
[----:B------:R-:W-:-:S04]  /*5410*/  SHF.R.U32.HI R3, RZ, 0x18, R19 ;  /* 0x00000018ff037819 */ /* 0x000fc80000011613 */
[----:B------:R-:W-:-:S04]  /*5420*/  LOP3.LUT R0, R0, 0x80, R3, 0xf8, !PT ;  /* 0x0000008000007812 */ /* 0x000fc800078ef803 */
[----:B------:R-:W-:-:S07]  /*5430*/  PRMT R4, R0, 0x7610, R4 ;  /* 0x0000761000047816 */ /* 0x000fce0000000004 */
.L_x_3467:
[----:B------:R-:W-:Y:S05]  /*5440*/  BSYNC.RECONVERGENT B0 ;  /* 0x0000000000007941 */ /* 0x000fea0003800200 */
.L_x_3466:
[----:B------:R0:W-:Y:S01]  /*5450*/  STG.E.U8 desc[UR36][R8.64], R4 ;  /* 0x0000000408007986 */ /* 0x0001e2000c101124 */
[----:B------:R-:W-:Y:S05]  /*5460*/  BRA `(.L_x_3452) ;  /* 0x0000000400bc7947 */ /* 0x000fea0003800000 */
.L_x_3460:
        /* <DEDUP_REMOVED lines=22> */
.L_x_3470:
[----:B------:R-:W-:-:S04]  /*55d0*/  LOP3.LUT R19, R19, 0xffff, RZ, 0xc0, !PT ;  /* 0x0000ffff13137812 */ /* 0x000fc800078ec0ff */
[----:B------:R-:W-:-:S05]  /*55e0*/  PRMT R19, R19, 0x8880, RZ ;  /* 0x0000888013137816 */ /* 0x000fca00000000ff */
[----:B------:R-:W-:-:S05]  /*55f0*/  IMAD.MOV.U32 R4, RZ, RZ, R19 ;  /* 0x000000ffff047224 */ /* 0x000fca00078e0013 */
[----:B------:R-:W-:-:S05]  /*5600*/  SHF.R.S32.HI R5, RZ, 0x1f, R4 ;  /* 0x0000001fff057819 */ /* 0x000fca0000011404 */
[----:B------:R0:W-:Y:S01]  /*5610*/  STG.E.64 desc[UR36][R8.64], R4 ;  /* 0x0000000408007986 */ /* 0x0001e2000c101b24 */
[----:B------:R-:W-:Y:S05]  /*5620*/  BRA `(.L_x_3452) ;  /* 0x00000004004c7947 */ /* 0x000fea0003800000 */
.L_x_3469:
[----:B------:R-:W-:-:S04]  /*5630*/  LOP3.LUT R19, R19, 0xffff, RZ, 0xc0, !PT ;  /* 0x0000ffff13137812 */ /* 0x000fc800078ec0ff */
[----:B------:R-:W-:-:S05]  /*5640*/  PRMT R3, R19, 0x8880, RZ ;  /* 0x0000888013037816 */ /* 0x000fca00000000ff */
[----:B------:R0:W-:Y:S01]  /*5650*/  STG.E desc[UR36][R8.64], R3 ;  /* 0x0000000308007986 */ /* 0x0001e2000c101924 */
[----:B------:R-:W-:Y:S05]  /*5660*/  BRA `(.L_x_3452) ;  /* 0x00000004003c7947 */ /* 0x000fea0003800000 */
.L_x_3459:
        /* <DEDUP_REMOVED lines=10> */
.L_x_3472:
[----:B------:R-:W-:Y:S02]  /*5710*/  PRMT R4, R19, 0x8880, RZ ;  /* 0x0000888013047816 */ /* 0x000fe400000000ff */
[----:B------:R-:W-:Y:S02]  /*5720*/  CS2R R6, SRZ ;  /* 0x0000000000067805 */ /* 0x000fe4000001ff00 */
[----:B------:R-:W-:-:S06]  /*5730*/  PRMT R4, R4, 0x7710, RZ ;  /* 0x0000771004047816 */ /* 0x000fcc00000000ff */
[----:B------:R-:W0:Y:S02]  /*5740*/  I2F.F64.S16 R4, R4 ;  /* 0x0000000400047312 */ /* 0x000e240000101c00 */
[----:B0-----:R3:W-:Y:S01]  /*5750*/  STG.E.128 desc[UR36][R8.64], R4 ;  /* 0x0000000408007986 */ /* 0x0017e2000c101d24 */
[----:B------:R-:W-:Y:S05]  /*5760*/  BRA `(.L_x_3452) ;  /* 0x0000000000fc7947 */ /* 0x000fea0003800000 */
.L_x_3471:
[----:B------:R-:W-:-:S13]  /*5770*/  ISETP.NE.AND P0, PT, R0, 0xf, PT ;  /* 0x0000000f0000780c */ /* 0x000fda0003f05270 */
[----:B------:R-:W-:Y:S05]  /*5780*/  @!P0 BRA `(.L_x_3473) ;  /* 0x0000000000e88947 */ /* 0x000fea0003800000 */
[----:B------:R-:W-:-:S13]  /*5790*/  ISETP.NE.AND P0, PT, R0, 0x17, PT ;  /* 0x000000170000780c */ /* 0x000fda0003f05270 */
[----:B------:R-:W-:Y:S05]  /*57a0*/  @!P0 BRA `(.L_x_3474) ;  /* 0x0000000000908947 */ /* 0x000fea0003800000 */
[----:B------:R-:W-:-:S13]  /*57b0*/  ISETP.NE.AND P0, PT, R0, 0x18, PT ;  /* 0x000000180000780c */ /* 0x000fda0003f05270 */
[----:B------:R-:W-:Y:S05]  /*57c0*/  @!P0 BRA `(.L_x_3475) ;  /* 0x0000000000448947 */ /* 0x000fea0003800000 */
.L_x_3451:
        /* <DEDUP_REMOVED lines=16> */
.L_x_3476:
[----:B------:R-:W-:Y:S05]  /*58d0*/  BRA `(.L_x_3452) ;  /* 0x0000000000a07947 */ /* 0x000fea0003800000 */
.L_x_3475:
        /* <DEDUP_REMOVED lines=13> */
.L_x_3478:
[----:B------:R-:W-:Y:S05]  /*59b0*/  BSYNC.RECONVERGENT B0 ;  /* 0x0000000000007941 */ /* 0x000fea0003800200 */
.L_x_3477:
[----:B------:R-:W-:-:S05]  /*59c0*/  LOP3.LUT R3, R0, 0x80, R3, 0xf8, !PT ;  /* 0x0000008000037812 */ /* 0x000fca00078ef803 */
[----:B------:R2:W-:Y:S01]  /*59d0*/  STG.E.U8 desc[UR36][R8.64], R3 ;  /* 0x0000000308007986 */ /* 0x0005e2000c101124 */
[----:B------:R-:W-:Y:S05]  /*59e0*/  BRA `(.L_x_3452) ;  /* 0x00000000005c7947 */ /* 0x000fea0003800000 */
.L_x_3474:
        /* <DEDUP_REMOVED lines=12> */
.L_x_3480:
[----:B------:R-:W-:Y:S01]  /*5ab0*/  IMAD.MOV.U32 R0, RZ, RZ, 0x7f ;  /* 0x0000007fff007424 */ /* 0x000fe200078e00ff */
[----:B------:R-:W-:-:S04]  /*5ac0*/  ISETP.GT.U32.AND P0, PT, R3, 0x7f800000, PT ;  /* 0x7f8000000300780c */ /* 0x000fc80003f04070 */
[----:B------:R-:W-:-:S09]  /*5ad0*/  SEL R0, R0, 0x7c, P0 ;  /* 0x0000007c00007807 */ /* 0x000fd20000000000 */
.L_x_3481:
[----:B------:R-:W-:Y:S05]  /*5ae0*/  BSYNC.RECONVERGENT B0 ;  /* 0x0000000000007941 */ /* 0x000fea0003800200 */
.L_x_3479:
[----:B------:R-:W-:-:S04]  /*5af0*/  SHF.R.U32.HI R3, RZ, 0x18, R19 ;  /* 0x00000018ff037819 */ /* 0x000fc80000011613 */
[----:B------:R-:W-:-:S05]  /*5b00*/  LOP3.LUT R3, R0, 0x80, R3, 0xf8, !PT ;  /* 0x0000008000037812 */ /* 0x000fca00078ef803 */
[----:B------:R1:W-:Y:S01]  /*5b10*/  STG.E.U8 desc[UR36][R8.64], R3 ;  /* 0x0000000308007986 */ /* 0x0003e2000c101124 */
[----:B------:R-:W-:Y:S05]  /*5b20*/  BRA `(.L_x_3452) ;  /* 0x00000000000c7947 */ /* 0x000fea0003800000 */
.L_x_3473:
[----:B------:R-:W0:Y:S02]  /*5b30*/  I2F.S8 R0, R19 ;  /* 0x0000001300007306 */ /* 0x000e240000001400 */
[----:B0-----:R-:W-:-:S05]  /*5b40*/  F2FP.BF16.F32.PACK_AB R0, RZ, R0 ;  /* 0x00000000ff00723e */ /* 0x001fca00000010ff */
[----:B------:R0:W-:Y:S02]  /*5b50*/  STG.E.U16 desc[UR36][R8.64], R0 ;  /* 0x0000000008007986 */ /* 0x0001e4000c101524 */
.L_x_3452:
[----:B------:R-:W-:-:S07]  /*5b60*/  VIADD R23, R23, 0x80 ;  /* 0x0000008017177836 */ /* 0x000fce0000000000 */
.L_x_3411:
[----:B------:R-:W-:Y:S05]  /*5b70*/  BSYNC.RECONVERGENT B7 ;  /* 0x0000000000077941 */ /* 0x000fea0003800200 */
.L_x_3372:
[----:B------:R-:W-:-:S13]  /*5b80*/  ISETP.GE.AND P0, PT, R23, R16, PT ;  /* 0x000000101700720c */ /* 0x000fda0003f06270 */
[----:B------:R-:W-:Y:S05]  /*5b90*/  @P0 EXIT ;  /* 0x000000000000094d */ /* 0x000fea0003800000 */
[----:B01234-:R-:W0:Y:S01]  /*5ba0*/  LDC.64 R4, c[0x0][0x388] ;  /* 0x0000e200ff047b82 */ /* 0x01fe220000000a00 */
[----:B------:R-:W1:Y:S01]  /*5bb0*/  LDCU UR4, c[0x0][0x3a8] ;  /* 0x00007500ff0477ac */ /* 0x000e620008000800 */
[----:B------:R-:W-:Y:S01]  /*5bc0*/  PRMT R0, R18, 0x9910, RZ ;  /* 0x0000991012007816 */ /* 0x000fe200000000ff */
        /* <DEDUP_REMOVED lines=16> */
.L_x_3485:
[----:B------:R-:W-:Y:S01]  /*5cd0*/  STG.E.U8 desc[UR36][R2.64], R17 ;  /* 0x0000001102007986 */ /* 0x000fe2000c101124 */
[----:B------:R-:W-:Y:S05]  /*5ce0*/  EXIT ;  /* 0x000000000000794d */ /* 0x000fea0003800000 */
.L_x_3484:
        /* <DEDUP_REMOVED lines=10> */
[----:B------:R-:W-:Y:S01]  /*5d90*/  STG.E.64 desc[UR36][R2.64], R4 ;  /* 0x0000000402007986 */ /* 0x000fe2000c101b24 */
[----:B------:R-:W-:Y:S05]  /*5da0*/  EXIT ;  /* 0x000000000000794d */ /* 0x000fea0003800000 */
.L_x_3488:
[----:B------:R-:W-:-:S04]  /*5db0*/  LOP3.LUT R17, R17, 0xffff, RZ, 0xc0, !PT ;  /* 0x0000ffff11117812 */ /* 0x000fc800078ec0ff */
[----:B------:R-:W-:-:S05]  /*5dc0*/  PRMT R5, R17, 0x8880, RZ ;  /* 0x0000888011057816 */ /* 0x000fca00000000ff */
[----:B------:R-:W-:Y:S01]  /*5dd0*/  STG.E desc[UR36][R2.64], R5 ;  /* 0x0000000502007986 */ /* 0x000fe2000c101924 */
[----:B------:R-:W-:Y:S05]  /*5de0*/  EXIT ;  /* 0x000000000000794d */ /* 0x000fea0003800000 */
.L_x_3487:
[----:B------:R-:W-:-:S04]  /*5df0*/  PRMT R5, R17, 0x8880, RZ ;  /* 0x0000888011057816 */ /* 0x000fc800000000ff */
[----:B------:R-:W-:-:S05]  /*5e00*/  PRMT R5, R5, 0x7710, RZ ;  /* 0x0000771005057816 */ /* 0x000fca00000000ff */
[----:B------:R-:W-:Y:S01]  /*5e10*/  STG.E.U16 desc[UR36][R2.64], R5 ;  /* 0x0000000502007986 */ /* 0x000fe2000c101524 */
[----:B------:R-:W-:Y:S05]  /*5e20*/  EXIT ;  /* 0x000000000000794d */ /* 0x000fea0003800000 */
.L_x_3483:
[----:B------:R-:W-:-:S13]  /*5e30*/  ISETP.GT.AND P0, PT, R0, 0x6, PT ;  /* 0x000000060000780c */ /* 0x000fda0003f04270 */
[----:B------:R-:W-:Y:S05]  /*5e40*/  @P0 BRA `(.L_x_3489) ;  /* 0x00000000002c0947 */ /* 0x000fea0003800000 */
[----:B------:R-:W-:-:S13]  /*5e50*/  ISETP.NE.AND P0, PT, R0, 0x5, PT ;  /* 0x000000050000780c */ /* 0x000fda0003f05270 */
[----:B------:R-:W-:Y:S05]  /*5e60*/  @!P0 BRA `(.L_x_3490) ;  /* 0x0000000000148947 */ /* 0x000fea0003800000 */
[----:B------:R-:W-:-:S13]  /*5e70*/  ISETP.NE.AND P0, PT, R0, 0x6, PT ;  /* 0x000000060000780c */ /* 0x000fda0003f05270 */
[----:B------:R-:W-:Y:S05]  /*5e80*/  @P0 BRA `(.L_x_3486) ;  /* 0x0000000800340947 */ /* 0x000fea0003800000 */
[----:B------:R-:W0:Y:S02]  /*5e90*/  I2F.S8 R17, R17 ;  /* 0x0000001100117306 */ /* 0x000e240000001400 */
[----:B0-----:R-:W-:Y:S01]  /*5ea0*/  STG.E desc[UR36][R2.64], R17 ;  /* 0x0000001102007986 */ /* 0x001fe2000c101924 */
[----:B------:R-:W-:Y:S05]  /*5eb0*/  EXIT ;  /* 0x000000000000794d */ /* 0x000fea0003800000 */
.L_x_3490:
[----:B------:R-:W0:Y:S02]  /*5ec0*/  I2F.S8 R0, R17 ;  /* 0x0000001100007306 */ /* 0x000e240000001400 */
[----:B0-----:R-:W-:-:S05]  /*5ed0*/  F2FP.F16.F32.PACK_AB R0, RZ, R0 ;  /* 0x00000000ff00723e */ /* 0x001fca00000000ff */
[----:B------:R-:W-:Y:S01]  /*5ee0*/  STG.E.U16 desc[UR36][R2.64], R0 ;  /* 0x0000000002007986 */ /* 0x000fe2000c101524 */
[----:B------:R-:W-:Y:S05]  /*5ef0*/  EXIT ;  /* 0x000000000000794d */ /* 0x000fea0003800000 */
.L_x_3489:
        /* <DEDUP_REMOVED lines=8> */
[----:B0-----:R-:W-:Y:S01]  /*5f80*/  STG.E.64 desc[UR36][R2.64], R4 ;  /* 0x0000000402007986 */ /* 0x001fe2000c101b24 */
[----:B------:R-:W-:Y:S05]  /*5f90*/  EXIT ;  /* 0x000000000000794d */ /* 0x000fea0003800000 */
.L_x_3492:
[----:B------:R-:W0:Y:S02]  /*5fa0*/  I2F.S8 R17, R17 ;  /* 0x0000001100117306 */ /* 0x000e240000001400 */
[----:B0-----:R-:W-:-:S04]  /*5fb0*/  F2FP.F16.F32.PACK_AB R5, RZ, R17 ;  /* 0x00000011ff05723e */ /* 0x001fc800000000ff */
[----:B------:R-:W-:-:S05]  /*5fc0*/  PRMT R5, R5, 0x5410, RZ ;  /* 0x0000541005057816 */ /* 0x000fca00000000ff */
[----:B------:R-:W-:Y:S01]  /*5fd0*/  STG.E desc[UR36][R2.64], R5 ;  /* 0x0000000502007986 */ /* 0x000fe2000c101924 */
[----:B------:R-:W-:Y:S05]  /*5fe0*/  EXIT ;  /* 0x000000000000794d */ /* 0x000fea0003800000 */
.L_x_3491:
[----:B------:R-:W-:-:S04]  /*5ff0*/  PRMT R4, R17, 0x8880, RZ ;  /* 0x0000888011047816 */ /* 0x000fc800000000ff */
[----:B------:R-:W-:-:S06]  /*6000*/  PRMT R4, R4, 0x7710, RZ ;  /* 0x0000771004047816 */ /* 0x000fcc00000000ff */
[----:B------:R-:W0:Y:S02]  /*6010*/  I2F.F64.S16 R4, R4 ;  /* 0x0000000400047312 */ /* 0x000e240000101c00 */
[----:B0-----:R-:W-:Y:S01]  /*6020*/  STG.E.64 desc[UR36][R2.64], R4 ;  /* 0x0000000402007986 */ /* 0x001fe2000c101b24 */
[----:B------:R-:W-:Y:S05]  /*6030*/  EXIT ;  /* 0x000000000000794d */ /* 0x000fea0003800000 */
.L_x_3482:
        /* <DEDUP_REMOVED lines=12> */
[----:B------:R-:W-:Y:S01]  /*6100*/  STG.E.U16 desc[UR36][R2.64], R5 ;  /* 0x0000000502007986 */ /* 0x000fe2000c101524 */
[----:B------:R-:W-:Y:S05]  /*6110*/  EXIT ;  /* 0x000000000000794d */ /* 0x000fea0003800000 */
.L_x_3496:
        /* <DEDUP_REMOVED lines=18> */
.L_x_3499:
[----:B------:R-:W-:-:S04]  /*6240*/  SHF.R.U32.HI R5, RZ, 0x18, R5 ;  /* 0x00000018ff057819 */ /* 0x000fc80000011605 */
[----:B------:R-:W-:-:S07]  /*6250*/  LOP3.LUT R0, R0, 0x80, R5, 0xf8, !PT ;  /* 0x0000008000007812 */ /* 0x000fce00078ef805 */
.L_x_3498:
[----:B------:R-:W-:Y:S05]  /*6260*/  BSYNC.RECONVERGENT B0 ;  /* 0x0000000000007941 */ /* 0x000fea0003800200 */
.L_x_3497:
[----:B------:R-:W-:Y:S01]  /*6270*/  STG.E.U8 desc[UR36][R2.64], R0 ;  /* 0x0000000002007986 */ /* 0x000fe2000c101124 */
[----:B------:R-:W-:Y:S05]  /*6280*/  EXIT ;  /* 0x000000000000794d */ /* 0x000fea0003800000 */
.L_x_3495:
        /* <DEDUP_REMOVED lines=18> */
.L_x_3502:
[----:B------:R-:W-:-:S04]  /*63b0*/  SHF.R.U32.HI R5, RZ, 0x18, R5 ;  /* 0x00000018ff057819 */ /* 0x000fc80000011605 */
[----:B------:R-:W-:-:S07]  /*63c0*/  LOP3.LUT R0, R0, 0x80, R5, 0xf8, !PT ;  /* 0x0000008000007812 */ /* 0x000fce00078ef805 */
.L_x_3501:
[----:B------:R-:W-:Y:S05]  /*63d0*/  BSYNC.RECONVERGENT B0 ;  /* 0x0000000000007941 */ /* 0x000fea0003800200 */
.L_x_3500:
[----:B------:R-:W-:Y:S01]  /*63e0*/  STG.E.U8 desc[UR36][R2.64], R0 ;  /* 0x0000000002007986 */ /* 0x000fe2000c101124 */
[----:B------:R-:W-:Y:S05]  /*63f0*/  EXIT ;  /* 0x000000000000794d */ /* 0x000fea0003800000 */
.L_x_3494:
        /* <DEDUP_REMOVED lines=22> */
.L_x_3504:
[----:B------:R-:W-:-:S04]  /*6560*/  LOP3.LUT R17, R17, 0xffff, RZ, 0xc0, !PT ;  /* 0x0000ffff11117812 */ /* 0x000fc800078ec0ff */
[----:B------:R-:W-:-:S05]  /*6570*/  PRMT R17, R17, 0x8880, RZ ;  /* 0x0000888011117816 */ /* 0x000fca00000000ff */
[----:B------:R-:W-:-:S05]  /*6580*/  IMAD.MOV.U32 R4, RZ, RZ, R17 ;  /* 0x000000ffff047224 */ /* 0x000fca00078e0011 */
[----:B------:R-:W-:-:S05]  /*6590*/  SHF.R.S32.HI R5, RZ, 0x1f, R4 ;  /* 0x0000001fff057819 */ /* 0x000fca0000011404 */
[----:B------:R-:W-:Y:S01]  /*65a0*/  STG.E.64 desc[UR36][R2.64], R4 ;  /* 0x0000000402007986 */ /* 0x000fe2000c101b24 */
[----:B------:R-:W-:Y:S05]  /*65b0*/  EXIT ;  /* 0x000000000000794d */ /* 0x000fea0003800000 */
.L_x_3503:
[----:B------:R-:W-:-:S04]  /*65c0*/  LOP3.LUT R17, R17, 0xffff, RZ, 0xc0, !PT ;  /* 0x0000ffff11117812 */ /* 0x000fc800078ec0ff */
[----:B------:R-:W-:-:S05]  /*65d0*/  PRMT R5, R17, 0x8880, RZ ;  /* 0x0000888011057816 */ /* 0x000fca00000000ff */
[----:B------:R-:W-:Y:S01]  /*65e0*/  STG.E desc[UR36][R2.64], R5 ;  /* 0x0000000502007986 */ /* 0x000fe2000c101924 */
[----:B------:R-:W-:Y:S05]  /*65f0*/  EXIT ;  /* 0x000000000000794d */ /* 0x000fea0003800000 */
.L_x_3493:
        /* <DEDUP_REMOVED lines=8> */
[----:B------:R-:W-:Y:S01]  /*6680*/  STG.E.U8 desc[UR36][R2.64], R5 ;  /* 0x0000000502007986 */ /* 0x000fe2000c101124 */
[----:B------:R-:W-:Y:S05]  /*6690*/  EXIT ;  /* 0x000000000000794d */ /* 0x000fea0003800000 */
.L_x_3506:
[----:B------:R-:W-:Y:S02]  /*66a0*/  PRMT R4, R17, 0x8880, RZ ;  /* 0x0000888011047816 */ /* 0x000fe400000000ff */
[----:B------:R-:W-:Y:S02]  /*66b0*/  CS2R R6, SRZ ;  /* 0x0000000000067805 */ /* 0x000fe4000001ff00 */
[----:B------:R-:W-:-:S06]  /*66c0*/  PRMT R4, R4, 0x7710, RZ ;  /* 0x0000771004047816 */ /* 0x000fcc00000000ff */
[----:B------:R-:W0:Y:S02]  /*66d0*/  I2F.F64.S16 R4, R4 ;  /* 0x0000000400047312 */ /* 0x000e240000101c00 */
[----:B0-----:R-:W-:Y:S01]  /*66e0*/  STG.E.128 desc[UR36][R2.64], R4 ;  /* 0x0000000402007986 */ /* 0x001fe2000c101d24 */
[----:B------:R-:W-:Y:S05]  /*66f0*/  EXIT ;  /* 0x000000000000794d */ /* 0x000fea0003800000 */
.L_x_3505:
[----:B------:R-:W-:-:S13]  /*6700*/  ISETP.NE.AND P0, PT, R0, 0xf, PT ;  /* 0x0000000f0000780c */ /* 0x000fda0003f05270 */
[----:B------:R-:W-:Y:S05]  /*6710*/  @!P0 BRA `(.L_x_3507) ;  /* 0x0000000000e88947 */ /* 0x000fea0003800000 */
[----:B------:R-:W-:-:S13]  /*6720*/  ISETP.NE.AND P0, PT, R0, 0x17, PT ;  /* 0x000000170000780c */ /* 0x000fda0003f05270 */
[----:B------:R-:W-:Y:S05]  /*6730*/  @!P0 BRA `(.L_x_3508) ;  /* 0x0000000000908947 */ /* 0x000fea0003800000 */
[----:B------:R-:W-:-:S13]  /*6740*/  ISETP.NE.AND P0, PT, R0, 0x18, PT ;  /* 0x000000180000780c */ /* 0x000fda0003f05270 */
[----:B------:R-:W-:Y:S05]  /*6750*/  @!P0 BRA `(.L_x_3509) ;  /* 0x0000000000448947 */ /* 0x000fea0003800000 */
.L_x_3486:
        /* <DEDUP_REMOVED lines=16> */
.L_x_3510:
[----:B------:R-:W-:Y:S05]  /*6860*/  EXIT ;  /* 0x000000000000794d */ /* 0x000fea0003800000 */
.L_x_3509:
        /* <DEDUP_REMOVED lines=13> */
.L_x_3512:
[----:B------:R-:W-:Y:S05]  /*6940*/  BSYNC.RECONVERGENT B0 ;  /* 0x0000000000007941 */ /* 0x000fea0003800200 */
.L_x_3511:
[----:B------:R-:W-:-:S05]  /*6950*/  LOP3.LUT R5, R0, 0x80, R5, 0xf8, !PT ;  /* 0x0000008000057812 */ /* 0x000fca00078ef805 */
[----:B------:R-:W-:Y:S01]  /*6960*/  STG.E.U8 desc[UR36][R2.64], R5 ;  /* 0x0000000502007986 */ /* 0x000fe2000c101124 */
[----:B------:R-:W-:Y:S05]  /*6970*/  EXIT ;  /* 0x000000000000794d */ /* 0x000fea0003800000 */
.L_x_3508:
        /* <DEDUP_REMOVED lines=12> */
.L_x_3514:
[----:B------:R-:W-:Y:S01]  /*6a40*/  IMAD.MOV.U32 R0, RZ, RZ, 0x7f ;  /* 0x0000007fff007424 */ /* 0x000fe200078e00ff */
[----:B------:R-:W-:-:S04]  /*6a50*/  ISETP.GT.U32.AND P0, PT, R4, 0x7f800000, PT ;  /* 0x7f8000000400780c */ /* 0x000fc80003f04070 */
[----:B------:R-:W-:-:S09]  /*6a60*/  SEL R0, R0, 0x7c, P0 ;  /* 0x0000007c00007807 */ /* 0x000fd20000000000 */
.L_x_3515:
[----:B------:R-:W-:Y:S05]  /*6a70*/  BSYNC.RECONVERGENT B0 ;  /* 0x0000000000007941 */ /* 0x000fea0003800200 */
.L_x_3513:
[----:B------:R-:W-:-:S04]  /*6a80*/  SHF.R.U32.HI R5, RZ, 0x18, R5 ;  /* 0x00000018ff057819 */ /* 0x000fc80000011605 */
[----:B------:R-:W-:-:S05]  /*6a90*/  LOP3.LUT R5, R0, 0x80, R5, 0xf8, !PT ;  /* 0x0000008000057812 */ /* 0x000fca00078ef805 */
[----:B------:R-:W-:Y:S01]  /*6aa0*/  STG.E.U8 desc[UR36][R2.64], R5 ;  /* 0x0000000502007986 */ /* 0x000fe2000c101124 */
[----:B------:R-:W-:Y:S05]  /*6ab0*/  EXIT ;  /* 0x000000000000794d */ /* 0x000fea0003800000 */
.L_x_3507:
[----:B------:R-:W0:Y:S02]  /*6ac0*/  I2F.S8 R0, R17 ;  /* 0x0000001100007306 */ /* 0x000e240000001400 */
[----:B0-----:R-:W-:-:S05]  /*6ad0*/  F2FP.BF16.F32.PACK_AB R0, RZ, R0 ;  /* 0x00000000ff00723e */ /* 0x001fca00000010ff */
[----:B------:R-:W-:Y:S01]  /*6ae0*/  STG.E.U16 desc[UR36][R2.64], R0 ;  /* 0x0000000002007986 */ /* 0x000fe2000c101524 */
[----:B------:R-:W-:Y:S05]  /*6af0*/  EXIT ;  /* 0x000000000000794d */ /* 0x000fea0003800000 */
.L_x_3516:
        /* <DEDUP_REMOVED lines=16> */
.L_x_32338:


//--------------------- .text._ZN2at6native18elementwise_kernelILi128ELi4EZNS0_22gpu_kernel_impl_nocastINS0_13BUnaryFunctorIbbbZZZNS0_21heaviside_kernel_cudaERNS_18TensorIteratorBaseEENKUlvE_clEvENKUlvE7_clEvEUlbbE_EEEEvS5_RKT_EUliE_EEviT1_ --------------------------
	.section	.text._ZN2at6native18elementwise_kernelILi128ELi4EZNS0_22gpu_kernel_impl_nocastINS0_13BUnaryFunctorIbbbZZZNS0_21heaviside_kernel_cudaERNS_18TensorIteratorBaseEENKUlvE_clEvENKUlvE7_clEvEUlbbE_EEEEvS5_RKT_EUliE_EEviT1_,"ax",@progbits
	.align	128
        .global         _ZN2at6native18elementwise_kernelILi128ELi4EZNS0_22gpu_kernel_impl_nocastINS0_13BUnaryFunctorIbbbZZZNS0_21heaviside_kernel_cudaERNS_18TensorIteratorBaseEENKUlvE_clEvENKUlvE7_clEvEUlbbE_EEEEvS5_RKT_EUliE_EEviT1_
        .type           _ZN2at6native18elementwise_kernelILi128ELi4EZNS0_22gpu_kernel_impl_nocastINS0_13BUnaryFunctorIbbbZZZNS0_21heaviside_kernel_cudaERNS_18TensorIteratorBaseEENKUlvE_clEvENKUlvE7_clEvEUlbbE_EEEEvS5_RKT_EUliE_EEviT1_,@function
        .size           _ZN2at6native18elementwise_kernelILi128ELi4EZNS0_22gpu_kernel_impl_nocastINS0_13BUnaryFunctorIbbbZZZNS0_21heaviside_kernel_cudaERNS_18TensorIteratorBaseEENKUlvE_clEvENKUlvE7_clEvEUlbbE_EEEEvS5_RKT_EUliE_EEviT1_,(.L_x_32339 - _ZN2at6native18elementwise_kernelILi128ELi4EZNS0_22gpu_kernel_impl_nocastINS0_13BUnaryFunctorIbbbZZZNS0_21heaviside_kernel_cudaERNS_18TensorIteratorBaseEENKUlvE_clEvENKUlvE7_clEvEUlbbE_EEEEvS5_RKT_EUliE_EEviT1_)
        .other          _ZN2at6native18elementwise_kernelILi128ELi4EZNS0_22gpu_kernel_impl_nocastINS0_13BUnaryFunctorIbbbZZZNS0_21heaviside_kernel_cudaERNS_18TensorIteratorBaseEENKUlvE_clEvENKUlvE7_clEvEUlbbE_EEEEvS5_RKT_EUliE_EEviT1_,@"STO_CUDA_ENTRY STV_DEFAULT"
_ZN2at6native18elementwise_kernelILi128ELi4EZNS0_22gpu_kernel_impl_nocastINS0_13BUnaryFunctorIbbbZZZNS0_21heaviside_kernel_cudaERNS_18TensorIteratorBaseEENKUlvE_clEvENKUlvE7_clEvEUlbbE_EEEEvS5_RKT_EUliE_EEviT1_:
.text._ZN2at6native18elementwise_kernelILi128ELi4EZNS0_22gpu_kernel_impl_nocastINS0_13BUnaryFunctorIbbbZZZNS0_21heaviside_kernel_cudaERNS_18TensorIteratorBaseEENKUlvE_clEvENKUlvE7_clEvEUlbbE_EEEEvS5_RKT_EUliE_EEviT1_:
[----:B------:R-:W-:Y:S08]  /*0000*/  LDC R1, c[0x0][0x37c] ;  /* 0x0000df00ff017b82 */ /* 0x000ff00000000800 */
[----:B------:R-:W0:Y:S01]  /*0010*/  LDC R4, c[0x0][0x388] ;  /* 0x0000e200ff047b82 */ /* 0x000e220000000800 */
[----:B------:R-:W1:Y:S01]  /*0020*/  S2R R3, SR_TID.X ;  /* 0x0000000000037919 */ /* 0x000e620000002100 */
[----:B------:R-:W2:Y:S06]  /*0030*/  LDCU.64 UR6, c[0x0][0x358] ;  /* 0x00006b00ff0677ac */ /* 0x000eac0008000a00 */
[----:B------:R-:W3:Y:S08]  /*0040*/  S2UR UR4, SR_CTAID.X ;  /* 0x00000000000479c3 */ /* 0x000ef00000002500 */
[----:B------:R-:W4:Y:S01]  /*0050*/  LDC.U8 R0, c[0x0][0x591] ;  /* 0x00016440ff007b82 */ /* 0x000f220000000000 */
        /* <DEDUP_REMOVED lines=9> */
[----:B------:R-:W0:Y:S02]  /*00f0*/  LDC.64 R4, c[0x0][0x588] ;  /* 0x00016200ff047b82 */ /* 0x000e240000000a00 */
[----:B0-----:R-:W2:Y:S06]  /*0100*/  LDG.E.U8 R4, desc[UR6][R4.64] ;  /* 0x0000000604047981 */ /* 0x001eac000c1e1100 */
[----:B------:R-:W0:Y:S01]  /*0110*/  LDC.64 R6, c[0x0][0x580] ;  /* 0x00016000ff067b82 */ /* 0x000e220000000a00 */
[----:B------:R-:W-:Y:S02]  /*0120*/  IADD3 R3, PT, PT, R3, 0x80, RZ ;  /* 0x0000008003037810 */ /* 0x000fe40007ffe0ff */
[----:B--2---:R-:W-:-:S04]  /*0130*/  ISETP.NE.AND P0, PT, R4, RZ, PT ;  /* 0x000000ff0400720c */ /* 0x004fc80003f05270 */
[----:B----4-:R-:W-:Y:S02]  /*0140*/  SEL R9, R0, 0x1, !P0 ;  /* 0x0000000100097807 */ /* 0x010fe40004000000 */
[----:B------:R-:W-:-:S03]  /*0150*/  ISETP.GE.AND P0, PT, R3, UR4, PT ;  /* 0x0000000403007c0c */ /* 0x000fc6000bf06270 */
[----:B0-----:R0:W-:Y:S10]  /*0160*/  STG.E.U8 desc[UR6][R6.64], R9 ;  /* 0x0000000906007986 */ /* 0x0011f4000c101106 */
[----:B------:R-:W-:Y:S05]  /*0170*/  @P0 BREAK.RELIABLE B1 ;  /* 0x0000000000010942 */ /* 0x000fea0003800100 */
[----:B------:R-:W-:Y:S05]  /*0180*/  @P0 BRA `(.L_x_3521) ;  /* 0x0000000000480947 */ /* 0x000fea0003800000 */
[----:B------:R-:W1:Y:S02]  /*0190*/  LDC.64 R4, c[0x0][0x588] ;  /* 0x00016200ff047b82 */ /* 0x000e640000000a00 */
[----:B-1----:R-:W2:Y:S06]  /*01a0*/  LDG.E.U8 R4, desc[UR6][R4.64] ;  /* 0x0000000604047981 */ /* 0x002eac000c1e1100 */
[----:B0-----:R-:W0:Y:S01]  /*01b0*/  LDC.64 R6, c[0x0][0x580] ;  /* 0x00016000ff067b82 */ /* 0x001e220000000a00 */
[----:B------:R-:W-:Y:S02]  /*01c0*/  IADD3 R3, PT, PT, R3, 0x80, RZ ;  /* 0x0000008003037810 */ /* 0x000fe40007ffe0ff */
[----:B--2---:R-:W-:-:S04]  /*01d0*/  ISETP.NE.AND P0, PT, R4, RZ, PT ;  /* 0x000000ff0400720c */ /* 0x004fc80003f05270 */
[----:B------:R-:W-:-:S05]  /*01e0*/  SEL R9, R0, 0x1, !P0 ;  /* 0x0000000100097807 */ /* 0x000fca0004000000 */
[----:B0-----:R0:W-:Y:S04]  /*01f0*/  STG.E.U8 desc[UR6][R6.64], R9 ;  /* 0x0000000906007986 */ /* 0x0011e8000c101106 */
.L_x_3520:
[----:B------:R-:W-:-:S13]  /*0200*/  ISETP.GE.AND P0, PT, R3, UR4, PT ;  /* 0x0000000403007c0c */ /* 0x000fda000bf06270 */
[----:B------:R-:W-:Y:S05]  /*0210*/  @P0 BREAK.RELIABLE B1 ;  /* 0x0000000000010942 */ /* 0x000fea0003800100 */
[----:B------:R-:W-:Y:S05]  /*0220*/  @P0 BRA `(.L_x_3521) ;  /* 0x0000000000200947 */ /* 0x000fea0003800000 */
[----:B------:R-:W-:Y:S05]  /*0230*/  BSYNC.RELIABLE B1 ;  /* 0x0000000000017941 */ /* 0x000fea0003800100 */
.L_x_3519:
[----:B------:R-:W1:Y:S02]  /*0240*/  LDC.64 R4, c[0x0][0x588] ;  /* 0x00016200ff047b82 */ /* 0x000e640000000a00 */
[----:B-1----:R-:W2:Y:S06]  /*0250*/  LDG.E.U8 R4, desc[UR6][R4.64] ;  /* 0x0000000604047981 */ /* 0x002eac000c1e1100 */
[----:B0-----:R-:W0:Y:S01]  /*0260*/  LDC.64 R6, c[0x0][0x580] ;  /* 0x00016000ff067b82 */ /* 0x001e220000000a00 */
[----:B------:R-:W-:Y:S02]  /*0270*/  IADD3 R3, PT, PT, R3, 0x80, RZ ;  /* 0x0000008003037810 */ /* 0x000fe40007ffe0ff */
[----:B--2---:R-:W-:-:S04]  /*0280*/  ISETP.NE.AND P0, PT, R4, RZ, PT ;  /* 0x000000ff0400720c */ /* 0x004fc80003f05270 */
[----:B----4-:R-:W-:-:S05]  /*0290*/  SEL R9, R0, 0x1, !P0 ;  /* 0x0000000100097807 */ /* 0x010fca0004000000 */
[----:B0-----:R1:W-:Y:S04]  /*02a0*/  STG.E.U8 desc[UR6][R6.64], R9 ;  /* 0x0000000906007986 */ /* 0x0013e8000c101106 */
.L_x_3521:
[----:B------:R-:W-:Y:S05]  /*02b0*/  BSYNC.RECONVERGENT B0 ;  /* 0x0000000000007941 */ /* 0x000fea0003800200 */
.L_x_3518:
[----:B------:R-:W-:Y:S05]  /*02c0*/  WARPSYNC.ALL ;  /* 0x0000000000007948 */ /* 0x000fea0003800000 */
[----:B------:R-:W-:-:S13]  /*02d0*/  ISETP.GE.AND P0, PT, R3, UR4, PT ;  /* 0x0000000403007c0c */ /* 0x000fda000bf06270 */
[----:B------:R-:W-:Y:S05]  /*02e0*/  @P0 EXIT ;  /* 0x000000000000094d */ /* 0x000fea0003800000 */
[----:B------:R-:W2:Y:S02]  /*02f0*/  LDC.64 R2, c[0x0][0x588] ;  /* 0x00016200ff027b82 */ /* 0x000ea40000000a00 */
[----:B--2---:R-:W2:Y:S06]  /*0300*/  LDG.E.U8 R2, desc[UR6][R2.64] ;  /* 0x0000000602027981 */ /* 0x004eac000c1e1100 */
[----:B------:R-:W3:Y:S01]  /*0310*/  LDC.64 R4, c[0x0][0x580] ;  /* 0x00016000ff047b82 */ /* 0x000ee20000000a00 */
[----:B--2---:R-:W-:-:S04]  /*0320*/  ISETP.NE.AND P0, PT, R2, RZ, PT ;  /* 0x000000ff0200720c */ /* 0x004fc80003f05270 */
[----:B01--4-:R-:W-:-:S05]  /*0330*/  SEL R7, R0, 0x1, !P0 ;  /* 0x0000000100077807 */ /* 0x013fca0004000000 */
[----:B---3--:R-:W-:Y:S01]  /*0340*/  STG.E.U8 desc[UR6][R4.64], R7 ;  /* 0x0000000704007986 */ /* 0x008fe2000c101106 */
[----:B------:R-:W-:Y:S05]  /*0350*/  EXIT ;  /* 0x000000000000794d */ /* 0x000fea0003800000 */
.L_x_3517:
        /* <DEDUP_REMOVED lines=287> */
[----:B------:R-:W-:Y:S01]  /*1550*/  HFMA2 R8, -RZ, RZ, 0, 0 ;  /* 0x00000000ff087431 */ /* 0x000fe200000001ff */
        /* <DEDUP_REMOVED lines=8> */
[----:B------:R-:W1:Y:S01]  /*15e0*/  @P0 LDC.64 R10, c[0x0][0x578] ;  /* 0x00015e00ff0a0b82 */ /* 0x000e620000000a00 */
[----:B---3--:R-:W-:-:S05]  /*15f0*/  @P0 IMAD.HI.U32 R8, R13, R16, R12 ;  /* 0x000000100d080227 */ /* 0x008fca00078e000c */
[----:B------:R-:W-:Y:S01]  /*1600*/  @P0 SHF.R.U32.HI R7, RZ, R17, R8 ;  /* 0x00000011ff070219 */ /* 0x000fe20000011608 */
[----:B------:R-:W-:-:S04]  /*1610*/  IMAD R8, R15, UR8, R9 ;  /* 0x000000080f087c24 */ /* 0x000fc8000f8e0209 */
[----:B------:R-:W-:Y:S02]  /*1620*/  @P0 IMAD.MOV R7, RZ, RZ, -R7 ;  /* 0x000000ffff070224 */ /* 0x000fe400078e0a07 */
[C---:B--2---:R-:W-:Y:S02]  /*1630*/  IMAD R5, R8.reuse, UR10, R5 ;  /* 0x0000000a08057c24 */ /* 0x044fe4000f8e0205 */
[----:B0-----:R-:W-:Y:S02]  /*1640*/  @P0 IMAD R12, R7, R14, R13 ;  /* 0x0000000e070c0224 */ /* 0x001fe400078e020d */
[----:B------:R-:W-:Y:S02]  /*1650*/  IMAD R6, R8, UR11, R6 ;  /* 0x0000000b08067c24 */ /* 0x000fe4000f8e0206 */
[C---:B-1----:R-:W-:Y:S02]  /*1660*/  @P0 IMAD R5, R12.reuse, R10, R5 ;  /* 0x0000000a0c050224 */ /* 0x042fe400078e0205 */
[----:B------:R-:W-:-:S07]  /*1670*/  @P0 IMAD R6, R12, R11, R6 ;  /* 0x0000000b0c060224 */ /* 0x000fce00078e0206 */
.L_x_3525:
[----:B------:R-:W0:Y:S02]  /*1680*/  LDCU.128 UR8, c[0x0][0x580] ;  /* 0x0000b000ff0877ac */ /* 0x000e240008000c00 */
[----:B0-----:R-:W-:-:S04]  /*1690*/  IADD3 R6, P0, PT, R6, UR10, RZ ;  /* 0x0000000a06067c10 */ /* 0x001fc8000ff1e0ff */
[----:B------:R-:W-:-:S05]  /*16a0*/  IADD3.X R7, PT, PT, RZ, UR11, RZ, P0, !PT ;  /* 0x0000000bff077c10 */ /* 0x000fca00087fe4ff */
[----:B------:R-:W2:Y:S01]  /*16b0*/  LDG.E.U8 R6, desc[UR6][R6.64] ;  /* 0x0000000606067981 */ /* 0x000ea2000c1e1100 */
[----:B------:R-:W-:Y:S02]  /*16c0*/  IADD3 R8, P1, PT, R5, UR8, RZ ;  /* 0x0000000805087c10 */ /* 0x000fe4000ff3e0ff */
[----:B------:R-:W-:Y:S02]  /*16d0*/  IADD3 R3, PT, PT, R3, 0x80, RZ ;  /* 0x0000008003037810 */ /* 0x000fe40007ffe0ff */
[----:B------:R-:W-:Y:S02]  /*16e0*/  IADD3.X R9, PT, PT, RZ, UR9, RZ, P1, !PT ;  /* 0x00000009ff097c10 */ /* 0x000fe40008ffe4ff */
[----:B--2---:R-:W-:-:S04]  /*16f0*/  ISETP.NE.AND P0, PT, R6, RZ, PT ;  /* 0x000000ff0600720c */ /* 0x004fc80003f05270 */
[----:B----4-:R-:W-:Y:S02]  /*1700*/  SEL R5, R0, 0x1, !P0 ;  /* 0x0000000100057807 */ /* 0x010fe40004000000 */
[----:B------:R-:W-:-:S03]  /*1710*/  ISETP.GE.AND P0, PT, R3, UR4, PT ;  /* 0x0000000403007c0c */ /* 0x000fc6000bf06270 */
[----:B------:R0:W-:Y:S10]  /*1720*/  STG.E.U8 desc[UR6][R8.64], R5 ;  /* 0x0000000508007986 */ /* 0x0001f4000c101106 */
[----:B------:R-:W-:Y:S05]  /*1730*/  @P0 BREAK.RELIABLE B1 ;  /* 0x0000000000010942 */ /* 0x000fea0003800100 */
        /* <DEDUP_REMOVED lines=292> */
[----:B------:R-:W-:-:S03]  /*2980*/  IMAD R8, R15, UR8, R9 ;  /* 0x000000080f087c24 */ /* 0x000fc6000f8e0209 */
[----:B------:R-:W-:Y:S01]  /*2990*/  @P0 IADD3 R7, PT, PT, -R7, RZ, RZ ;  /* 0x000000ff07070210 */ /* 0x000fe20007ffe1ff */
[C---:B--2---:R-:W-:Y:S02]  /*29a0*/  IMAD R5, R8.reuse, UR10, R5 ;  /* 0x0000000a08057c24 */ /* 0x044fe4000f8e0205 */
[----:B------:R-:W-:Y:S02]  /*29b0*/  IMAD R6, R8, UR11, R6 ;  /* 0x0000000b08067c24 */ /* 0x000fe4000f8e0206 */
[----:B0-----:R-:W-:-:S04]  /*29c0*/  @P0 IMAD R12, R14, R7, R13 ;  /* 0x000000070e0c0224 */ /* 0x001fc800078e020d */
[C---:B-1----:R-:W-:Y:S02]  /*29d0*/  @P0 IMAD R5, R12.reuse, R10, R5 ;  /* 0x0000000a0c050224 */ /* 0x042fe400078e0205 */
[----:B------:R-:W-:-:S07]  /*29e0*/  @P0 IMAD R6, R12, R11, R6 ;  /* 0x0000000b0c060224 */ /* 0x000fce00078e0206 */
.L_x_3527:
[----:B------:R-:W0:Y:S02]  /*29f0*/  LDCU.128 UR8, c[0x0][0x580] ;  /* 0x0000b000ff0877ac */ /* 0x000e240008000c00 */
[----:B0-----:R-:W-:-:S04]  /*2a00*/  IADD3 R6, P0, PT, R6, UR10, RZ ;  /* 0x0000000a06067c10 */ /* 0x001fc8000ff1e0ff */
[----:B------:R-:W-:-:S05]  /*2a10*/  IADD3.X R7, PT, PT, RZ, UR11, RZ, P0, !PT ;  /* 0x0000000bff077c10 */ /* 0x000fca00087fe4ff */
[----:B------:R-:W2:Y:S01]  /*2a20*/  LDG.E.U8 R6, desc[UR6][R6.64] ;  /* 0x0000000606067981 */ /* 0x000ea2000c1e1100 */
[----:B------:R-:W-:Y:S01]  /*2a30*/  IADD3 R8, P1, PT, R5, UR8, RZ ;  /* 0x0000000805087c10 */ /* 0x000fe2000ff3e0ff */
[----:B------:R-:W-:-:S03]  /*2a40*/  VIADD R3, R3, 0x80 ;  /* 0x0000008003037836 */ /* 0x000fc60000000000 */
[----:B------:R-:W-:Y:S02]  /*2a50*/  IADD3.X R9, PT, PT, RZ, UR9, RZ, P1, !PT ;  /* 0x00000009ff097c10 */ /* 0x000fe40008ffe4ff */
[----:B--2---:R-:W-:-:S04]  /*2a60*/  ISETP.NE.AND P0, PT, R6, RZ, PT ;  /* 0x000000ff0600720c */ /* 0x004fc80003f05270 */
[----:B------:R-:W-:-:S05]  /*2a70*/  SEL R5, R0, 0x1, !P0 ;  /* 0x0000000100057807 */ /* 0x000fca0004000000 */
[----:B------:R0:W-:Y:S04]  /*2a80*/  STG.E.U8 desc[UR6][R8.64], R5 ;  /* 0x0000000508007986 */ /* 0x0001e8000c101106 */
.L_x_3524:
[----:B------:R-:W-:-:S13]  /*2a90*/  ISETP.GE.AND P0, PT, R3, UR4, PT ;  /* 0x0000000403007c0c */ /* 0x000fda000bf06270 */
[----:B------:R-:W-:Y:S05]  /*2aa0*/  @P0 BREAK.RELIABLE B1 ;  /* 0x0000000000010942 */ /* 0x000fea0003800100 */
[----:B------:R-:W-:Y:S05]  /*2ab0*/  @P0 BRA `(.L_x_3526) ;  /* 0x0000001000d40947 */ /* 0x000fea0003800000 */
[----:B------:R-:W-:Y:S05]  /*2ac0*/  BSYNC.RELIABLE B1 ;  /* 0x0000000000017941 */ /* 0x000fea0003800100 */
.L_x_3523:
        /* <DEDUP_REMOVED lines=298> */
.L_x_3528:
        /* <DEDUP_REMOVED lines=8> */
[----:B----4-:R-:W-:-:S05]  /*3df0*/  SEL R5, R0, 0x1, !P0 ;  /* 0x0000000100057807 */ /* 0x010fca0004000000 */
[----:B------:R1:W-:Y:S04]  /*3e00*/  STG.E.U8 desc[UR6][R8.64], R5 ;  /* 0x0000000508007986 */ /* 0x0003e8000c101106 */
.L_x_3526:
[----:B------:R-:W-:Y:S05]  /*3e10*/  BSYNC.RECONVERGENT B0 ;  /* 0x0000000000007941 */ /* 0x000fea0003800200 */
.L_x_3522:
[----:B------:R-:W-:Y:S05]  /*3e20*/  WARPSYNC.ALL ;  /* 0x0000000000007948 */ /* 0x000fea0003800000 */
[----:B------:R-:W-:-:S13]  /*3e30*/  ISETP.GE.AND P0, PT, R3, UR4, PT ;  /* 0x0000000403007c0c */ /* 0x000fda000bf06270 */
[----:B------:R-:W-:Y:S05]  /*3e40*/  @P0 EXIT ;  /* 0x000000000000094d */ /* 0x000fea0003800000 */
[----:B------:R-:W2:Y:S01]  /*3e50*/  LDCU.64 UR4, c[0x0][0x390] ;  /* 0x00007200ff0477ac */ /* 0x000ea20008000a00 */
[----:B------:R-:W-:Y:S02]  /*3e60*/  MOV R6, RZ ;  /* 0x000000ff00067202 */ /* 0x000fe40000000f00 */
[----:B------:R-:W-:Y:S01]  /*3e70*/  MOV R7, R3 ;  /* 0x0000000300077202 */ /* 0x000fe20000000f00 */
[----:B------:R-:W3:Y:S01]  /*3e80*/  LDCU UR8, c[0x0][0x38c] ;  /* 0x00007180ff0877ac */ /* 0x000ee20008000800 */
[----:B------:R-:W-:Y:S01]  /*3e90*/  ISETP.NE.AND P0, PT, R4, RZ, PT ;  /* 0x000000ff0400720c */ /* 0x000fe20003f05270 */
[----:B------:R-:W5:Y:S01]  /*3ea0*/  LDCU.64 UR10, c[0x0][0x4b8] ;  /* 0x00009700ff0a77ac */ /* 0x000f620008000a00 */
[----:B--2---:R-:W-:-:S05]  /*3eb0*/  IMAD.HI.U32 R6, R3, UR4, R6 ;  /* 0x0000000403067c27 */ /* 0x004fca000f8e0006 */
[----:B------:R-:W-:-:S04]  /*3ec0*/  SHF.R.U32.HI R7, RZ, UR5, R6 ;  /* 0x00000005ff077c19 */ /* 0x000fc80008011606 */
[----:B01----:R-:W-:-:S05]  /*3ed0*/  IADD3 R8, PT, PT, -R7, RZ, RZ ;  /* 0x000000ff07087210 */ /* 0x003fca0007ffe1ff */
[----:B---3--:R-:W-:-:S04]  /*3ee0*/  IMAD R4, R8, UR8, R3 ;  /* 0x0000000808047c24 */ /* 0x008fc8000f8e0203 */
[C---:B-----5:R-:W-:Y:S02]  /*3ef0*/  IMAD R3, R4.reuse, UR10, RZ ;  /* 0x0000000a04037c24 */ /* 0x060fe4000f8e02ff */
        /* <DEDUP_REMOVED lines=287> */
.L_x_3529:
[----:B------:R-:W0:Y:S02]  /*50f0*/  LDCU.128 UR8, c[0x0][0x580] ;  /* 0x0000b000ff0877ac */ /* 0x000e240008000c00 */
[----:B0-----:R-:W-:-:S04]  /*5100*/  IADD3 R4, P0, PT, R4, UR10, RZ ;  /* 0x0000000a04047c10 */ /* 0x001fc8000ff1e0ff */
[----:B------:R-:W-:-:S05]  /*5110*/  IADD3.X R5, PT, PT, RZ, UR11, RZ, P0, !PT ;  /* 0x0000000bff057c10 */ /* 0x000fca00087fe4ff */
[----:B------:R-:W2:Y:S01]  /*5120*/  LDG.E.U8 R4, desc[UR6][R4.64] ;  /* 0x0000000604047981 */ /* 0x000ea2000c1e1100 */
[----:B------:R-:W-:-:S04]  /*5130*/  IADD3 R2, P1, PT, R3, UR8, RZ ;  /* 0x0000000803027c10 */ /* 0x000fc8000ff3e0ff */
[----:B------:R-:W-:Y:S02]  /*5140*/  IADD3.X R3, PT, PT, RZ, UR9, RZ, P1, !PT ;  /* 0x00000009ff037c10 */ /* 0x000fe40008ffe4ff */
[----:B--2---:R-:W-:-:S04]  /*5150*/  ISETP.NE.AND P0, PT, R4, RZ, PT ;  /* 0x000000ff0400720c */ /* 0x004fc80003f05270 */
[----:B----4-:R-:W-:-:S05]  /*5160*/  SEL R7, R0, 0x1, !P0 ;  /* 0x0000000100077807 */ /* 0x010fca0004000000 */
[----:B------:R-:W-:Y:S01]  /*5170*/  STG.E.U8 desc[UR6][R2.64], R7 ;  /* 0x0000000702007986 */ /* 0x000fe2000c101106 */
[----:B------:R-:W-:Y:S05]  /*5180*/  EXIT ;  /* 0x000000000000794d */ /* 0x000fea0003800000 */
.L_x_3530:
        /* <DEDUP_REMOVED lines=15> */
.L_x_32339:


//--------------------- .text._ZN2at6native27unrolled_elementwise_kernelINS0_13BUnaryFunctorIbbbZZZNS0_21heaviside_kernel_cudaERNS_18TensorIteratorBaseEENKUlvE_clEvENKUlvE7_clEvEUlbbE_EESt5arrayIPcLm2EELi4E23TrivialOffsetCalculatorILi1EjESD_NS0_6memory15LoadWithoutCastENSE_16StoreWithoutCastEEEviT_T0_T2_T3_T4_T5_ --------------------------
	.section	.text._ZN2at6native27unrolled_elementwise_kernelINS0_13BUnaryFunctorIbbbZZZNS0_21heaviside_kernel_cudaERNS_18TensorIteratorBaseEENKUlvE_clEvENKUlvE7_clEvEUlbbE_EESt5arrayIPcLm2EELi4E23TrivialOffsetCalculatorILi1EjESD_NS0_6memory15LoadWithoutCastENSE_16StoreWithoutCastEEEviT_T0_T2_T3_T4_T5_,"ax",@progbits
	.align	128
        .global         _ZN2at6native27unrolled_elementwise_kernelINS0_13BUnaryFunctorIbbbZZZNS0_21heaviside_kernel_cudaERNS_18TensorIteratorBaseEENKUlvE_clEvENKUlvE7_clEvEUlbbE_EESt5arrayIPcLm2EELi4E23TrivialOffsetCalculatorILi1EjESD_NS0_6memory15LoadWithoutCastENSE_16StoreWithoutCastEEEviT_T0_T2_T3_T4_T5_
        .type           _ZN2at6native27unrolled_elementwise_kernelINS0_13BUnaryFunctorIbbbZZZNS0_21heaviside_kernel_cudaERNS_18TensorIteratorBaseEENKUlvE_clEvENKUlvE7_clEvEUlbbE_EESt5arrayIPcLm2EELi4E23TrivialOffsetCalculatorILi1EjESD_NS0_6memory15LoadWithoutCastENSE_16StoreWithoutCastEEEviT_T0_T2_T3_T4_T5_,@function
        .size           _ZN2at6native27unrolled_elementwise_kernelINS0_13BUnaryFunctorIbbbZZZNS0_21heaviside_kernel_cudaERNS_18TensorIteratorBaseEENKUlvE_clEvENKUlvE7_clEvEUlbbE_EESt5arrayIPcLm2EELi4E23TrivialOffsetCalculatorILi1EjESD_NS0_6memory15LoadWithoutCastENSE_16StoreWithoutCastEEEviT_T0_T2_T3_T4_T5_,(.L_x_32340 - _ZN2at6native27unrolled_elementwise_kernelINS0_13BUnaryFunctorIbbbZZZNS0_21heaviside_kernel_cudaERNS_18TensorIteratorBaseEENKUlvE_clEvENKUlvE7_clEvEUlbbE_EESt5arrayIPcLm2EELi4E23TrivialOffsetCalculatorILi1EjESD_NS0_6memory15LoadWithoutCastENSE_16StoreWithoutCastEEEviT_T0_T2_T3_T4_T5_)
        .other          _ZN2at6native27unrolled_elementwise_kernelINS0_13BUnaryFunctorIbbbZZZNS0_21heaviside_kernel_cudaERNS_18TensorIteratorBaseEENKUlvE_clEvENKUlvE7_clEvEUlbbE_EESt5arrayIPcLm2EELi4E23TrivialOffsetCalculatorILi1EjESD_NS0_6memory15LoadWithoutCastENSE_16StoreWithoutCastEEEviT_T0_T2_T3_T4_T5_,@"STO_CUDA_ENTRY STV_DEFAULT"
_ZN2at6native27unrolled_elementwise_kernelINS0_13BUnaryFunctorIbbbZZZNS0_21heaviside_kernel_cudaERNS_18TensorIteratorBaseEENKUlvE_clEvENKUlvE7_clEvEUlbbE_EESt5arrayIPcLm2EELi4E23TrivialOffsetCalculatorILi1EjESD_NS0_6memory15LoadWithoutCastENSE_16StoreWithoutCastEEEviT_T0_T2_T3_T4_T5_:
.text._ZN2at6native27unrolled_elementwise_kernelINS0_13BUnaryFunctorIbbbZZZNS0_21heaviside_kernel_cudaERNS_18TensorIteratorBaseEENKUlvE_clEvENKUlvE7_clEvEUlbbE_EESt5arrayIPcLm2EELi4E23TrivialOffsetCalculatorILi1EjESD_NS0_6memory15LoadWithoutCastENSE_16StoreWithoutCastEEEviT_T0_T2_T3_T4_T5_:
        /* <DEDUP_REMOVED lines=15> */
[----:B------:R-:W-:Y:S02]  /*00f0*/  ISETP.GE.AND P3, PT, R13, R2, PT ;  /* 0x000000020d00720c */ /* 0x000fe40003f66270 */
[----:B0-----:R-:W-:-:S05]  /*0100*/  @!P2 IADD3 R10, P6, PT, R15, R10, RZ ;  /* 0x0000000a0f0aa210 */ /* 0x001fca0007fde0ff */
[----:B------:R-:W-:-:S05]  /*0110*/  @!P2 IMAD.X R11, RZ, RZ, R11, P6 ;  /* 0x000000ffff0ba224 */ /* 0x000fca00030e060b */
[----:B-1----:R-:W3:Y:S01]  /*0120*/  @!P2 LDG.E.U8 R10, desc[UR4][R10.64] ;  /* 0x000000040a0aa981 */ /* 0x002ee2000c1e1100 */
[----:B------:R-:W-:Y:S01]  /*0130*/  @!P3 IMAD R19, R0, 0x200, R13 ;  /* 0x000002000013b824 */ /* 0x000fe200078e020d */
[----:B------:R-:W0:Y:S01]  /*0140*/  @!P3 LDC.64 R8, c[0x0][0x390] ;  /* 0x0000e400ff08bb82 */ /* 0x000e220000000a00 */
[----:B------:R-:W-:Y:S01]  /*0150*/  @!P3 VIADD R13, R13, 0x80 ;  /* 0x000000800d0db836 */ /* 0x000fe20000000000 */
[----:B--2---:R-:W-:-:S04]  /*0160*/  @!P0 IADD3 R6, P5, PT, R17, R6, RZ ;  /* 0x0000000611068210 */ /* 0x004fc80007fbe0ff */
[----:B------:R-:W-:Y:S01]  /*0170*/  ISETP.GE.AND P1, PT, R13, R2, PT ;  /* 0x000000020d00720c */ /* 0x000fe20003f26270 */
[----:B------:R-:W-:-:S05]  /*0180*/  @!P0 IMAD.X R7, RZ, RZ, R7, P5 ;  /* 0x000000ffff078224 */ /* 0x000fca00028e0607 */
[----:B------:R1:W2:Y:S07]  /*0190*/  @!P0 LDG.E.U8 R6, desc[UR4][R6.64] ;  /* 0x0000000406068981 */ /* 0x0002ae000c1e1100 */
[----:B------:R-:W4:Y:S01]  /*01a0*/  @!P1 LDC.64 R4, c[0x0][0x390] ;  /* 0x0000e400ff049b82 */ /* 0x000f220000000a00 */
[----:B------:R-:W-:Y:S01]  /*01b0*/  @!P1 IMAD R13, R0, 0x200, R13 ;  /* 0x00000200000d9824 */ /* 0x000fe200078e020d */
[----:B0-----:R-:W-:-:S05]  /*01c0*/  @!P3 IADD3 R8, P4, PT, R19, R8, RZ ;  /* 0x000000081308b210 */ /* 0x001fca0007f9e0ff */
[----:B------:R-:W-:-:S05]  /*01d0*/  @!P3 IMAD.X R9, RZ, RZ, R9, P4 ;  /* 0x000000ffff09b224 */ /* 0x000fca00020e0609 */
[----:B------:R-:W5:Y:S01]  /*01e0*/  @!P3 LDG.E.U8 R8, desc[UR4][R8.64] ;  /* 0x000000040808b981 */ /* 0x000f62000c1e1100 */
[----:B----4-:R-:W-:-:S05]  /*01f0*/  @!P1 IADD3 R4, P6, PT, R13, R4, RZ ;  /* 0x000000040d049210 */ /* 0x010fca0007fde0ff */
[----:B------:R-:W-:-:S05]  /*0200*/  @!P1 IMAD.X R5, RZ, RZ, R5, P6 ;  /* 0x000000ffff059224 */ /* 0x000fca00030e0605 */
[----:B------:R0:W4:Y:S01]  /*0210*/  @!P1 LDG.E.U8 R4, desc[UR4][R4.64] ;  /* 0x0000000404049981 */ /* 0x000122000c1e1100 */
[----:B------:R-:W4:Y:S01]  /*0220*/  LDC.U8 R13, c[0x0][0x385] ;  /* 0x0000e140ff0d7b82 */ /* 0x000f220000000000 */
[----:B------:R-:W-:Y:S02]  /*0230*/  PRMT R12, RZ, 0x7610, R12 ;  /* 0x00007610ff0c7816 */ /* 0x000fe4000000000c */
[----:B-1----:R-:W-:Y:S01]  /*0240*/  PRMT R7, RZ, 0x7610, R7 ;  /* 0x00007610ff077816 */ /* 0x002fe20000000007 */
[----:B------:R-:W-:Y:S04]  /*0250*/  BSSY.RECONVERGENT B0, `(.L_x_3531) ;  /* 0x0000031000007945 */ /* 0x000fe80003800200 */
[----:B------:R-:W-:Y:S01]  /*0260*/  BSSY.RELIABLE B1, `(.L_x_3532) ;  /* 0x0000028000017945 */ /* 0x000fe20003800100 */
[----:B---3--:R-:W-:-:S04]  /*0270*/  @!P2 ISETP.NE.AND P6, PT, R10, RZ, PT ;  /* 0x000000ff0a00a20c */ /* 0x008fc80003fc5270 */
[----:B------:R-:W-:Y:S02]  /*0280*/  @!P2 SEL R12, RZ, 0x1, !P6 ;  /* 0x00000001ff0ca807 */ /* 0x000fe40007000000 */
[----:B------:R-:W-:Y:S02]  /*0290*/  PRMT R10, RZ, 0x7610, R10 ;  /* 0x00007610ff0a7816 */ /* 0x000fe4000000000a */
[----:B--2---:R-:W-:Y:S02]  /*02a0*/  @!P0 ISETP.NE.AND P5, PT, R6, RZ, PT ;  /* 0x000000ff0600820c */ /* 0x004fe40003fa5270 */
[----:B------:R-:W-:Y:S02]  /*02b0*/  PRMT R6, RZ, 0x7610, R6 ;  /* 0x00007610ff067816 */ /* 0x000fe40000000006 */
[----:B------:R-:W-:-:S04]  /*02c0*/  @!P0 SEL R10, RZ, 0x1, !P5 ;  /* 0x00000001ff0a8807 */ /* 0x000fc80006800000 */
[----:B0-----:R-:W-:Y:S02]  /*02d0*/  PRMT R5, R10, 0x9910, RZ ;  /* 0x000099100a057816 */ /* 0x001fe400000000ff */
[----:B-----5:R-:W-:-:S04]  /*02e0*/  @!P3 ISETP.NE.AND P4, PT, R8, RZ, PT ;  /* 0x000000ff0800b20c */ /* 0x020fc80003f85270 */
[----:B------:R-:W-:Y:S02]  /*02f0*/  @!P3 SEL R6, RZ, 0x1, !P4 ;  /* 0x00000001ff06b807 */ /* 0x000fe40006000000 */
[----:B------:R-:W-:Y:S02]  /*0300*/  ISETP.GE.AND P4, PT, R3, R2, PT ;  /* 0x000000020300720c */ /* 0x000fe40003f86270 */
[----:B------:R-:W-:Y:S02]  /*0310*/  PRMT R8, R6, 0x9910, RZ ;  /* 0x0000991006087816 */ /* 0x000fe400000000ff */
[----:B----4-:R-:W-:-:S04]  /*0320*/  @!P1 ISETP.NE.AND P2, PT, R4, RZ, PT ;  /* 0x000000ff0400920c */ /* 0x010fc80003f45270 */
[----:B------:R-:W-:Y:S02]  /*0330*/  @!P1 SEL R7, RZ, 0x1, !P2 ;  /* 0x00000001ff079807 */ /* 0x000fe40005000000 */
[----:B------:R-:W-:Y:S02]  /*0340*/  PRMT R4, R12, 0x9910, RZ ;  /* 0x000099100c047816 */ /* 0x000fe400000000ff */
[----:B------:R-:W-:Y:S02]  /*0350*/  PRMT R9, R7, 0x9910, RZ ;  /* 0x0000991007097816 */ /* 0x000fe400000000ff */
[----:B------:R-:W-:Y:S02]  /*0360*/  ISETP.NE.AND P0, PT, R4, RZ, PT ;  /* 0x000000ff0400720c */ /* 0x000fe40003f05270 */
[----:B------:R-:W-:Y:S02]  /*0370*/  ISETP.NE.AND P1, PT, R5, RZ, PT ;  /* 0x000000ff0500720c */ /* 0x000fe40003f25270 */
[----:B------:R-:W-:-:S02]  /*0380*/  ISETP.NE.AND P2, PT, R8, RZ, PT ;  /* 0x000000ff0800720c */ /* 0x000fc40003f45270 */
[----:B------:R-:W-:Y:S02]  /*0390*/  ISETP.NE.AND P3, PT, R9, RZ, PT ;  /* 0x000000ff0900720c */ /* 0x000fe40003f65270 */
[C---:B------:R-:W-:Y:S02]  /*03a0*/  SEL R9, R13.reuse, R12, !P0 ;  /* 0x0000000c0d097207 */ /* 0x040fe40004000000 */
[C---:B------:R-:W-:Y:S02]  /*03b0*/  SEL R11, R13.reuse, R10, !P1 ;  /* 0x0000000a0d0b7207 */ /* 0x040fe40004800000 */
[C---:B------:R-:W-:Y:S02]  /*03c0*/  SEL R15, R13.reuse, R6, !P2 ;  /* 0x000000060d0f7207 */ /* 0x040fe40005000000 */
        /* <DEDUP_REMOVED lines=17> */
.L_x_3533:
[----:B------:R-:W-:Y:S05]  /*04e0*/  BSYNC.RELIABLE B1 ;  /* 0x0000000000017941 */ /* 0x000fea0003800100 */
.L_x_3532:
[----:B------:R-:W-:-:S13]  /*04f0*/  ISETP.GE.AND P0, PT, R3, R2, PT ;  /* 0x000000020300720c */ /* 0x000fda0003f06270 */
[----:B------:R-:W1:Y:S01]  /*0500*/  @!P0 LDC.64 R8, c[0x0][0x388] ;  /* 0x0000e200ff088b82 */ /* 0x000e620000000a00 */
[----:B0-----:R-:W-:Y:S02]  /*0510*/  @!P0 IMAD R5, R0, 0x200, R3 ;  /* 0x0000020000058824 */ /* 0x001fe400078e0203 */
[----:B------:R-:W-:-:S03]  /*0520*/  @!P0 VIADD R3, R3, 0x80 ;  /* 0x0000008003038836 */ /* 0x000fc60000000000 */
[----:B-1----:R-:W-:-:S05]  /*0530*/  @!P0 IADD3 R4, P1, PT, R5, R8, RZ ;  /* 0x0000000805048210 */ /* 0x002fca0007f3e0ff */
[----:B------:R-:W-:-:S05]  /*0540*/  @!P0 IMAD.X R5, RZ, RZ, R9, P1 ;  /* 0x000000ffff058224 */ /* 0x000fca00008e0609 */
[----:B------:R1:W-:Y:S03]  /*0550*/  @!P0 STG.E.U8 desc[UR4][R4.64], R15 ;  /* 0x0000000f04008986 */ /* 0x0003e6000c101104 */
.L_x_3534:
[----:B------:R-:W-:Y:S05]  /*0560*/  BSYNC.RECONVERGENT B0 ;  /* 0x0000000000007941 */ /* 0x000fea0003800200 */
.L_x_3531:
[----:B------:R-:W-:Y:S05]  /*0570*/  WARPSYNC.ALL ;  /* 0x0000000000007948 */ /* 0x000fea0003800000 */
[----:B------:R-:W-:-:S13]  /*0580*/  ISETP.GE.AND P0, PT, R3, R2, PT ;  /* 0x000000020300720c */ /* 0x000fda0003f06270 */
[----:B------:R-:W-:Y:S05]  /*0590*/  @P0 EXIT ;  /* 0x000000000000094d */ /* 0x000fea0003800000 */
[----:B------:R-:W2:Y:S01]  /*05a0*/  LDCU.64 UR6, c[0x0][0x388] ;  /* 0x00007100ff0677ac */ /* 0x000ea20008000a00 */
[----:B------:R-:W-:-:S05]  /*05b0*/  IMAD R3, R0, 0x200, R3 ;  /* 0x0000020000037824 */ /* 0x000fca00078e0203 */
[----:B--2---:R-:W-:-:S05]  /*05c0*/  IADD3 R2, P0, PT, R3, UR6, RZ ;  /* 0x0000000603027c10 */ /* 0x004fca000ff1e0ff */
[----:B------:R-:W-:-:S05]  /*05d0*/  IMAD.X R3, RZ, RZ, UR7, P0 ;  /* 0x00000007ff037e24 */ /* 0x000fca00080e06ff */
[----:B------:R-:W-:Y:S01]  /*05e0*/  STG.E.U8 desc[UR4][R2.64], R7 ;  /* 0x0000000702007986 */ /* 0x000fe2000c101104 */
[----:B------:R-:W-:Y:S05]  /*05f0*/  EXIT ;  /* 0x000000000000794d */ /* 0x000fea0003800000 */
.L_x_3535:
        /* <DEDUP_REMOVED lines=16> */
.L_x_32340:


//--------------------- .text._ZN2at6native29vectorized_elementwise_kernelILi2ENS0_13BUnaryFunctorIbbbZZZNS0_21heaviside_kernel_cudaERNS_18TensorIteratorBaseEENKUlvE_clEvENKUlvE7_clEvEUlbbE_EESt5arrayIPcLm2EEEEviT0_T1_ --------------------------
	.section	.text._ZN2at6native29vectorized_elementwise_kernelILi2ENS0_13BUnaryFunctorIbbbZZZNS0_21heaviside_kernel_cudaERNS_18TensorIteratorBaseEENKUlvE_clEvENKUlvE7_clEvEUlbbE_EESt5arrayIPcLm2EEEEviT0_T1_,"ax",@progbits
	.align	128
        .global         _ZN2at6native29vectorized_elementwise_kernelILi2ENS0_13BUnaryFunctorIbbbZZZNS0_21heaviside_kernel_cudaERNS_18TensorIteratorBaseEENKUlvE_clEvENKUlvE7_clEvEUlbbE_EESt5arrayIPcLm2EEEEviT0_T1_
        .type           _ZN2at6native29vectorized_elementwise_kernelILi2ENS0_13BUnaryFunctorIbbbZZZNS0_21heaviside_kernel_cudaERNS_18TensorIteratorBaseEENKUlvE_clEvENKUlvE7_clEvEUlbbE_EESt5arrayIPcLm2EEEEviT0_T1_,@function
        .size           _ZN2at6native29vectorized_elementwise_kernelILi2ENS0_13BUnaryFunctorIbbbZZZNS0_21heaviside_kernel_cudaERNS_18TensorIteratorBaseEENKUlvE_clEvENKUlvE7_clEvEUlbbE_EESt5arrayIPcLm2EEEEviT0_T1_,(.L_x_32341 - _ZN2at6native29vectorized_elementwise_kernelILi2ENS0_13BUnaryFunctorIbbbZZZNS0_21heaviside_kernel_cudaERNS_18TensorIteratorBaseEENKUlvE_clEvENKUlvE7_clEvEUlbbE_EESt5arrayIPcLm2EEEEviT0_T1_)
        .other          _ZN2at6native29vectorized_elementwise_kernelILi2ENS0_13BUnaryFunctorIbbbZZZNS0_21heaviside_kernel_cudaERNS_18TensorIteratorBaseEENKUlvE_clEvENKUlvE7_clEvEUlbbE_EESt5arrayIPcLm2EEEEviT0_T1_,@"STO_CUDA_ENTRY STV_DEFAULT"
_ZN2at6native29vectorized_elementwise_kernelILi2ENS0_13BUnaryFunctorIbbbZZZNS0_21heaviside_kernel_cudaERNS_18TensorIteratorBaseEENKUlvE_clEvENKUlvE7_clEvEUlbbE_EESt5arrayIPcLm2EEEEviT0_T1_:
.text._ZN2at6native29vectorized_elementwise_kernelILi2ENS0_13BUnaryFunctorIbbbZZZNS0_21heaviside_kernel_cudaERNS_18TensorIteratorBaseEENKUlvE_clEvENKUlvE7_clEvEUlbbE_EESt5arrayIPcLm2EEEEviT0_T1_:
[----:B------:R-:W-:Y:S08]  /*0000*/  LDC R1, c[0x0][0x37c] ;  /* 0x0000df00ff017b82 */ /* 0x000ff00000000800 */
[----:B------:R-:W0:Y:S01]  /*0010*/  S2UR UR4, SR_CTAID.X ;  /* 0x00000000000479c3 */ /* 0x000e220000002500 */
[----:B------:R-:W1:Y:S01]  /*0020*/  LDCU UR5, c[0x0][0x380] ;  /* 0x00007000ff0577ac */ /* 0x000e620008000800 */
[----:B------:R-:W2:Y:S06]  /*0030*/  LDCU.64 UR8, c[0x0][0x358] ;  /* 0x00006b00ff0877ac */ /* 0x000eac0008000a00 */
[----:B------:R-:W3:Y:S01]  /*0040*/  LDC.U8 R0, c[0x0][0x385] ;  /* 0x0000e140ff007b82 */ /* 0x000ee20000000000 */
[----:B0-----:R-:W-:-:S04]  /*0050*/  USHF.L.U32 UR4, UR4, 0xa, URZ ;  /* 0x0000000a04047899 */ /* 0x001fc800080006ff */
[----:B-1----:R-:W-:-:S04]  /*0060*/  UIADD3 UR5, UPT, UPT, -UR4, UR5, URZ ;  /* 0x0000000504057290 */ /* 0x002fc8000fffe1ff */
[----:B------:R-:W-:-:S09]  /*0070*/  UISETP.GT.U32.AND UP0, UPT, UR5, 0x3ff, UPT ;  /* 0x000003ff0500788c */ /* 0x000fd2000bf04070 */
[----:B--2---:R-:W-:Y:S05]  /*0080*/  BRA.U UP0, `(.L_x_3536) ;  /* 0x0000000900bc7547 */ /* 0x004fea000b800000 */
[----:B------:R-:W0:Y:S02]  /*0090*/  S2R R16, SR_TID.X ;  /* 0x0000000000107919 */ /* 0x000e240000002100 */
[----:B0-----:R-:W-:Y:S01]  /*00a0*/  ISETP.GE.U32.AND P5, PT, R16, UR5, PT ;  /* 0x0000000510007c0c */ /* 0x001fe2000bfa6070 */
[----:B------:R-:W-:-:S12]  /*00b0*/  IMAD.MOV.U32 R14, RZ, RZ, R16 ;  /* 0x000000ffff0e7224 */ /* 0x000fd800078e0010 */
[----:B------:R-:W0:Y:S01]  /*00c0*/  @!P5 LDC.64 R4, c[0x0][0x390] ;  /* 0x0000e400ff04db82 */ /* 0x000e220000000a00 */
[C---:B------:R-:W-:Y:S02]  /*00d0*/  @!P5 VIADD R16, R14.reuse, 0x80 ;  /* 0x000000800e10d836 */ /* 0x040fe40000000000 */
[----:B------:R-:W-:-:S03]  /*00e0*/  @!P5 VIADD R3, R14, UR4 ;  /* 0x000000040e03dc36 */ /* 0x000fc60008000000 */
[----:B------:R-:W-:-:S13]  /*00f0*/  ISETP.GE.U32.AND P3, PT, R16, UR5, PT ;  /* 0x0000000510007c0c */ /* 0x000fda000bf66070 */
[----:B------:R-:W1:Y:S01]  /*0100*/  @!P3 LDC.64 R6, c[0x0][0x390] ;  /* 0x0000e400ff06bb82 */ /* 0x000e620000000a00 */
[----:B0-----:R-:W-:-:S05]  /*0110*/  @!P5 IADD3 R2, P0, PT, R3, R4, RZ ;  /* 0x000000040302d210 */ /* 0x001fca0007f1e0ff */
[----:B------:R-:W-:-:S05]  /*0120*/  @!P5 IMAD.X R3, RZ, RZ, R5, P0 ;  /* 0x000000ffff03d224 */ /* 0x000fca00000e0605 */
[----:B------:R-:W2:Y:S01]  /*0130*/  @!P5 LDG.E.U8 R2, desc[UR8][R2.64] ;  /* 0x000000080202d981 */ /* 0x000ea2000c1e1100 */
[----:B------:R-:W-:-:S05]  /*0140*/  @!P3 VIADD R5, R16, UR4 ;  /* 0x000000041005bc36 */ /* 0x000fca0008000000 */
[----:B-1----:R-:W-:-:S05]  /*0150*/  @!P3 IADD3 R4, P0, PT, R5, R6, RZ ;  /* 0x000000060504b210 */ /* 0x002fca0007f1e0ff */
[----:B------:R-:W-:-:S05]  /*0160*/  @!P3 IMAD.X R5, RZ, RZ, R7, P0 ;  /* 0x000000ffff05b224 */ /* 0x000fca00000e0607 */
[----:B------:R-:W4:Y:S01]  /*0170*/  @!P3 LDG.E.U8 R4, desc[UR8][R4.64] ;  /* 0x000000080404b981 */ /* 0x000f22000c1e1100 */
[----:B------:R-:W-:Y:S01]  /*0180*/  @!P3 VIADD R16, R16, 0x80 ;  /* 0x000000801010b836 */ /* 0x000fe20000000000 */
[----:B------:R-:W-:Y:S02]  /*0190*/  PRMT R15, RZ, 0x7610, R15 ;  /* 0x00007610ff0f7816 */ /* 0x000fe4000000000f */
[----:B------:R-:W-:Y:S02]  /*01a0*/  PRMT R17, RZ, 0x7610, R17 ;  /* 0x00007610ff117816 */ /* 0x000fe40000000011 */
[----:B------:R-:W-:-:S13]  /*01b0*/  ISETP.GE.U32.AND P2, PT, R16, UR5, PT ;  /* 0x0000000510007c0c */ /* 0x000fda000bf46070 */
[C---:B------:R-:W-:Y:S01]  /*01c0*/  @!P2 VIADD R13, R16.reuse, UR4 ;  /* 0x00000004100dac36 */ /* 0x040fe20008000000 */
[----:B------:R-:W0:Y:S01]  /*01d0*/  @!P2 LDC.64 R8, c[0x0][0x390] ;  /* 0x0000e400ff08ab82 */ /* 0x000e220000000a00 */
[----:B------:R-:W-:-:S05]  /*01e0*/  @!P2 VIADD R16, R16, 0x80 ;  /* 0x000000801010a836 */ /* 0x000fca0000000000 */
[----:B------:R-:W-:-:S13]  /*01f0*/  ISETP.GE.U32.AND P1, PT, R16, UR5, PT ;  /* 0x0000000510007c0c */ /* 0x000fda000bf26070 */
[C---:B------:R-:W-:Y:S01]  /*0200*/  @!P1 VIADD R23, R16.reuse, UR4 ;  /* 0x0000000410179c36 */ /* 0x040fe20008000000 */
[----:B------:R-:W1:Y:S01]  /*0210*/  @!P1 LDC.64 R10, c[0x0][0x390] ;  /* 0x0000e400ff0a9b82 */ /* 0x000e620000000a00 */
[----:B------:R-:W-:-:S05]  /*0220*/  @!P1 VIADD R16, R16, 0x80 ;  /* 0x0000008010109836 */ /* 0x000fca0000000000 */
[----:B------:R-:W-:-:S13]  /*0230*/  ISETP.GE.U32.AND P0, PT, R16, UR5, PT ;  /* 0x0000000510007c0c */ /* 0x000fda000bf06070 */
[C---:B------:R-:W-:Y:S01]  /*0240*/  @!P0 VIADD R25, R16.reuse, UR4 ;  /* 0x0000000410198c36 */ /* 0x040fe20008000000 */
[----:B------:R-:W5:Y:S01]  /*0250*/  @!P0 LDC.64 R6, c[0x0][0x390] ;  /* 0x0000e400ff068b82 */ /* 0x000f620000000a00 */
[----:B------:R-:W-:-:S05]  /*0260*/  @!P0 VIADD R16, R16, 0x80 ;  /* 0x0000008010108836 */ /* 0x000fca0000000000 */
[----:B------:R-:W-:-:S13]  /*0270*/  ISETP.GE.U32.AND P4, PT, R16, UR5, PT ;  /* 0x0000000510007c0c */ /* 0x000fda000bf86070 */
[C---:B------:R-:W-:Y:S02]  /*0280*/  @!P4 VIADD R21, R16.reuse, UR4 ;  /* 0x000000041015cc36 */ /* 0x040fe40008000000 */
[----:B------:R-:W-:Y:S01]  /*0290*/  @!P4 VIADD R16, R16, 0x80 ;  /* 0x000000801010c836 */ /* 0x000fe20000000000 */
[----:B--2---:R-:W-:-:S04]  /*02a0*/  @!P5 ISETP.NE.AND P6, PT, R2, RZ, PT ;  /* 0x000000ff0200d20c */ /* 0x004fc80003fc5270 */
[----:B------:R-:W-:Y:S02]  /*02b0*/  @!P5 SEL R15, RZ, 0x1, !P6 ;  /* 0x00000001ff0fd807 */ /* 0x000fe40007000000 */
[----:B------:R-:W-:-:S13]  /*02c0*/  ISETP.GE.U32.AND P5, PT, R16, UR5, PT ;  /* 0x0000000510007c0c */ /* 0x000fda000bfa6070 */
[----:B------:R-:W-:Y:S01]  /*02d0*/  @!P5 VIADD R19, R16, UR4 ;  /* 0x000000041013dc36 */ /* 0x000fe20008000000 */
[----:B----4-:R-:W-:Y:S01]  /*02e0*/  @!P3 ISETP.NE.AND P6, PT, R4, RZ, PT ;  /* 0x000000ff0400b20c */ /* 0x010fe20003fc5270 */
[----:B------:R-:W-:Y:S01]  /*02f0*/  @!P5 VIADD R16, R16, 0x80 ;  /* 0x000000801010d836 */ /* 0x000fe20000000000 */
[----:B------:R-:W2:Y:S02]  /*0300*/  @!P4 LDC.64 R4, c[0x0][0x390] ;  /* 0x0000e400ff04cb82 */ /* 0x000ea40000000a00 */
[----:B------:R-:W-:Y:S02]  /*0310*/  @!P3 SEL R17, RZ, 0x1, !P6 ;  /* 0x00000001ff11b807 */ /* 0x000fe40007000000 */
[----:B------:R-:W-:Y:S02]  /*0320*/  ISETP.GE.U32.AND P3, PT, R16, UR5, PT ;  /* 0x0000000510007c0c */ /* 0x000fe4000bf66070 */
[----:B0-----:R-:W-:Y:S02]  /*0330*/  @!P2 IADD3 R8, P6, PT, R13, R8, RZ ;  /* 0x000000080d08a210 */ /* 0x001fe40007fde0ff */
[----:B------:R-:W0:Y:S03]  /*0340*/  @!P5 LDC.64 R2, c[0x0][0x390] ;  /* 0x0000e400ff02db82 */ /* 0x000e260000000a00 */
[----:B------:R-:W-:Y:S01]  /*0350*/  @!P2 IMAD.X R9, RZ, RZ, R9, P6 ;  /* 0x000000ffff09a224 */ /* 0x000fe200030e0609 */
[----:B-1----:R-:W-:-:S04]  /*0360*/  @!P1 IADD3 R10, P6, PT, R23, R10, RZ ;  /* 0x0000000a170a9210 */ /* 0x002fc80007fde0ff */
[----:B------:R1:W4:Y:S01]  /*0370*/  @!P2 LDG.E.U8 R8, desc[UR8][R8.64] ;  /* 0x000000080808a981 */ /* 0x000322000c1e1100 */
[----:B------:R-:W3:Y:S01]  /*0380*/  @!P3 LDC.64 R12, c[0x0][0x390] ;  /* 0x0000e400ff0cbb82 */ /* 0x000ee20000000a00 */
[----:B------:R-:W-:Y:S01]  /*0390*/  @!P1 IMAD.X R11, RZ, RZ, R11, P6 ;  /* 0x000000ffff0b9224 */ /* 0x000fe200030e060b */
[----:B-----5:R-:W-:-:S04]  /*03a0*/  @!P0 IADD3 R6, P6, PT, R25, R6, RZ ;  /* 0x0000000619068210 */ /* 0x020fc80007fde0ff */
[----:B------:R-:W5:Y:S01]  /*03b0*/  @!P1 LDG.E.U8 R10, desc[UR8][R10.64] ;  /* 0x000000080a0a9981 */ /* 0x000f62000c1e1100 */
[----:B------:R-:W-:Y:S01]  /*03c0*/  @!P0 IMAD.X R7, RZ, RZ, R7, P6 ;  /* 0x000000ffff078224 */ /* 0x000fe200030e0607 */
[----:B--2---:R-:W-:-:S04]  /*03d0*/  @!P4 IADD3 R4, P6, PT, R21, R4, RZ ;  /* 0x000000041504c210 */ /* 0x004fc80007fde0ff */
[----:B------:R-:W2:Y:S01]  /*03e0*/  @!P0 LDG.E.U8 R6, desc[UR8][R6.64] ;  /* 0x0000000806068981 */ /* 0x000ea2000c1e1100 */
[----:B------:R-:W-:Y:S01]  /*03f0*/  @!P4 IMAD.X R5, RZ, RZ, R5, P6 ;  /* 0x000000ffff05c224 */ /* 0x000fe200030e0605 */
[----:B0-----:R-:W-:Y:S01]  /*0400*/  @!P5 IADD3 R2, P6, PT, R19, R2, RZ ;  /* 0x000000021302d210 */ /* 0x001fe20007fde0ff */
[----:B------:R-:W-:-:S03]  /*0410*/  @!P3 VIADD R19, R16, UR4 ;  /* 0x000000041013bc36 */ /* 0x000fc60008000000 */
[----:B------:R0:W2:Y:S01]  /*0420*/  @!P4 LDG.E.U8 R16, desc[UR8][R4.64] ;  /* 0x000000080410c981 */ /* 0x0000a2000c1e1100 */
[----:B------:R-:W-:Y:S01]  /*0430*/  @!P5 IMAD.X R3, RZ, RZ, R3, P6 ;  /* 0x000000ffff03d224 */ /* 0x000fe200030e0603 */
[----:B---3--:R-:W-:-:S04]  /*0440*/  @!P3 IADD3 R12, P6, PT, R19, R12, RZ ;  /* 0x0000000c130cb210 */ /* 0x008fc80007fde0ff */
[----:B------:R3:W2:Y:S01]  /*0450*/  @!P5 LDG.E.U8 R18, desc[UR8][R2.64] ;  /* 0x000000080212d981 */ /* 0x0006a2000c1e1100 */
[----:B------:R-:W-:-:S05]  /*0460*/  @!P3 IMAD.X R13, RZ, RZ, R13, P6 ;  /* 0x000000ffff0db224 */ /* 0x000fca00030e060d */
[----:B------:R3:W2:Y:S01]  /*0470*/  @!P3 LDG.E.U8 R12, desc[UR8][R12.64] ;  /* 0x000000080c0cb981 */ /* 0x0006a2000c1e1100 */
[----:B-1----:R-:W-:Y:S02]  /*0480*/  PRMT R9, RZ, 0x7610, R9 ;  /* 0x00007610ff097816 */ /* 0x002fe40000000009 */
[----:B0-----:R-:W-:Y:S02]  /*0490*/  PRMT R5, RZ, 0x7610, R5 ;  /* 0x00007610ff057816 */ /* 0x001fe40000000005 */
[----:B---3--:R-:W-:Y:S02]  /*04a0*/  PRMT R2, R17, 0x9910, RZ ;  /* 0x0000991011027816 */ /* 0x008fe400000000ff */
[----:B------:R-:W-:Y:S02]  /*04b0*/  PRMT R7, RZ, 0x7610, R7 ;  /* 0x00007610ff077816 */ /* 0x000fe40000000007 */
[----:B------:R-:W-:Y:S02]  /*04c0*/  PRMT R3, RZ, 0x7610, R3 ;  /* 0x00007610ff037816 */ /* 0x000fe40000000003 */
[----:B------:R-:W-:-:S02]  /*04d0*/  PRMT R4, R15, 0x9910, RZ ;  /* 0x000099100f047816 */ /* 0x000fc400000000ff */
[----:B------:R-:W-:Y:S02]  /*04e0*/  PRMT R13, RZ, 0x7610, R13 ;  /* 0x00007610ff0d7816 */ /* 0x000fe4000000000d */
[----:B------:R-:W-:Y:S01]  /*04f0*/  PRMT R11, RZ, 0x7610, R11 ;  /* 0x00007610ff0b7816 */ /* 0x000fe2000000000b */
[----:B------:R-:W-:Y:S04]  /*0500*/  BSSY.RECONVERGENT B0, `(.L_x_3537) ;  /* 0x000005e000007945 */ /* 0x000fe80003800200 */
[----:B------:R-:W-:Y:S01]  /*0510*/  BSSY.RELIABLE B1, `(.L_x_3538) ;  /* 0x0000055000017945 */ /* 0x000fe20003800100 */
[----:B----4-:R-:W-:-:S04]  /*0520*/  @!P2 ISETP.NE.AND P6, PT, R8, RZ, PT ;  /* 0x000000ff0800a20c */ /* 0x010fc80003fc5270 */
[----:B------:R-:W-:Y:S02]  /*0530*/  @!P2 SEL R9, RZ, 0x1, !P6 ;  /* 0x00000001ff09a807 */ /* 0x000fe40007000000 */
[----:B-----5:R-:W-:-:S04]  /*0540*/  @!P1 ISETP.NE.AND P6, PT, R10, RZ, PT ;  /* 0x000000ff0a00920c */ /* 0x020fc80003fc5270 */
[----:B------:R-:W-:Y:S02]  /*0550*/  @!P1 SEL R5, RZ, 0x1, !P6 ;  /* 0x00000001ff059807 */ /* 0x000fe40007000000 */
[----:B--2---:R-:W-:Y:S02]  /*0560*/  @!P0 ISETP.NE.AND P1, PT, R6, RZ, PT ;  /* 0x000000ff0600820c */ /* 0x004fe40003f25270 */
[----:B------:R-:W-:Y:S02]  /*0570*/  @!P4 ISETP.NE.AND P6, PT, R16, RZ, PT ;  /* 0x000000ff1000c20c */ /* 0x000fe40003fc5270 */
[----:B------:R-:W-:Y:S02]  /*0580*/  @!P0 SEL R3, RZ, 0x1, !P1 ;  /* 0x00000001ff038807 */ /* 0x000fe40004800000 */
[----:B------:R-:W-:Y:S02]  /*0590*/  @!P4 SEL R7, RZ, 0x1, !P6 ;  /* 0x00000001ff07c807 */ /* 0x000fe40007000000 */
[----:B------:R-:W-:-:S02]  /*05a0*/  ISETP.NE.AND P1, PT, R2, RZ, PT ;  /* 0x000000ff0200720c */ /* 0x000fc40003f25270 */
[----:B------:R-:W-:Y:S02]  /*05b0*/  @!P5 ISETP.NE.AND P4, PT, R18, RZ, PT ;  /* 0x000000ff1200d20c */ /* 0x000fe40003f85270 */
[----:B------:R-:W-:Y:S02]  /*05c0*/  PRMT R2, R5, 0x9910, RZ ;  /* 0x0000991005027816 */ /* 0x000fe400000000ff */
[----:B------:R-:W-:Y:S02]  /*05d0*/  @!P3 ISETP.NE.AND P6, PT, R12, RZ, PT ;  /* 0x000000ff0c00b20c */ /* 0x000fe40003fc5270 */
[----:B------:R-:W-:Y:S02]  /*05e0*/  @!P5 SEL R11, RZ, 0x1, !P4 ;  /* 0x00000001ff0bd807 */ /* 0x000fe40006000000 */
[----:B------:R-:W-:Y:S02]  /*05f0*/  @!P3 SEL R13, RZ, 0x1, !P6 ;  /* 0x00000001ff0db807 */ /* 0x000fe40007000000 */
[----:B------:R-:W-:-:S02]  /*0600*/  SEL R17, R0, R17, !P1 ;  /* 0x0000001100117207 */ /* 0x000fc40004800000 */
[----:B------:R-:W-:Y:S02]  /*0610*/  ISETP.NE.AND P2, PT, R4, RZ, PT ;  /* 0x000000ff0400720c */ /* 0x000fe40003f45270 */
[----:B------:R-:W-:Y:S02]  /*0620*/  ISETP.NE.AND P4, PT, R2, RZ, PT ;  /* 0x000000ff0200720c */ /* 0x000fe40003f85270 */
[----:B------:R-:W-:Y:S02]  /*0630*/  ISETP.GE.U32.AND P1, PT, R14, UR5, PT ;  /* 0x000000050e007c0c */ /* 0x000fe4000bf26070 */
[----:B------:R-:W-:Y:S02]  /*0640*/  PRMT R4, R9, 0x9910, RZ ;  /* 0x0000991009047816 */ /* 0x000fe400000000ff */
[----:B------:R-:W-:Y:S02]  /*0650*/  PRMT R2, R3, 0x9910, RZ ;  /* 0x0000991003027816 */ /* 0x000fe400000000ff */
[----:B------:R-:W-:-:S02]  /*0660*/  PRMT R8, R13, 0x9910, RZ ;  /* 0x000099100d087816 */ /* 0x000fc400000000ff */
[----:B------:R-:W-:Y:S02]  /*0670*/  ISETP.NE.AND P0, PT, R4, RZ, PT ;  /* 0x000000ff0400720c */ /* 0x000fe40003f05270 */
[----:B------:R-:W-:Y:S01]  /*0680*/  ISETP.NE.AND P6, PT, R2, RZ, PT ;  /* 0x000000ff0200720c */ /* 0x000fe20003fc5270 */
[----:B------:R-:W-:Y:S01]  /*0690*/  IMAD.MOV.U32 R2, RZ, RZ, R8 ;  /* 0x000000ffff027224 */ /* 0x000fe200078e0008 */
[----:B------:R-:W-:Y:S02]  /*06a0*/  PRMT R4, R7, 0x9910, RZ ;  /* 0x0000991007047816 */ /* 0x000fe400000000ff */
[----:B------:R-:W-:Y:S02]  /*06b0*/  PRMT R6, R11, 0x9910, RZ ;  /* 0x000099100b067816 */ /* 0x000fe400000000ff */
[----:B------:R-:W-:Y:S02]  /*06c0*/  ISETP.NE.AND P5, PT, R4, RZ, PT ;  /* 0x000000ff0400720c */ /* 0x000fe40003fa5270 */
[----:B------:R-:W-:-:S02]  /*06d0*/  ISETP.NE.AND P3, PT, R6, RZ, PT ;  /* 0x000000ff0600720c */ /* 0x000fc40003f65270 */
[----:B------:R-:W-:Y:S02]  /*06e0*/  SEL R15, R0, R15, !P2 ;  /* 0x0000000f000f7207 */ /* 0x000fe40005000000 */
[----:B------:R-:W-:Y:S02]  /*06f0*/  ISETP.NE.AND P2, PT, R2, RZ, PT ;  /* 0x000000ff0200720c */ /* 0x000fe40003f45270 */
[C---:B------:R-:W-:Y:S02]  /*0700*/  SEL R21, R0.reuse, R3, !P6 ;  /* 0x0000000300157207 */ /* 0x040fe40007000000 */
[C---:B------:R-:W-:Y:S02]  /*0710*/  SEL R9, R0.reuse, R9, !P0 ;  /* 0x0000000900097207 */ /* 0x040fe40004000000 */
[C---:B------:R-:W-:Y:S02]  /*0720*/  SEL R19, R0.reuse, R5, !P4 ;  /* 0x0000000500137207 */ /* 0x040fe40006000000 */
[----:B------:R-:W-:-:S02]  /*0730*/  SEL R3, R0, R7, !P5 ;  /* 0x0000000700037207 */ /* 0x000fc40006800000 */
[C---:B------:R-:W-:Y:S02]  /*0740*/  SEL R2, R0.reuse, R11, !P3 ;  /* 0x0000000b00027207 */ /* 0x040fe40005800000 */
        /* <DEDUP_REMOVED lines=16> */
.L_x_3539:
        /* <DEDUP_REMOVED lines=8> */
.L_x_3540:
        /* <DEDUP_REMOVED lines=8> */
.L_x_3541:
        /* <DEDUP_REMOVED lines=8> */
.L_x_3542:
[----:B------:R-:W-:-:S13]  /*09d0*/  ISETP.GE.U32.AND P0, PT, R14, UR5, PT ;  /* 0x000000050e007c0c */ /* 0x000fda000bf06070 */
[----:B------:R-:W-:Y:S05]  /*09e0*/  @P0 BREAK.RELIABLE B1 ;  /* 0x0000000000010942 */ /* 0x000fea0003800100 */
[----:B------:R-:W-:Y:S05]  /*09f0*/  @P0 BRA `(.L_x_3544) ;  /* 0x0000000000380947 */ /* 0x000fea0003800000 */
[----:B------:R-:W3:Y:S01]  /*0a00*/  LDCU.64 UR6, c[0x0][0x388] ;  /* 0x00007100ff0677ac */ /* 0x000ee20008000a00 */
[C---:B012---:R-:W-:Y:S02]  /*0a10*/  VIADD R4, R14.reuse, UR4 ;  /* 0x000000040e047c36 */ /* 0x047fe40008000000 */
[----:B------:R-:W-:-:S03]  /*0a20*/  VIADD R14, R14, 0x80 ;  /* 0x000000800e0e7836 */ /* 0x000fc60000000000 */
[----:B---3--:R-:W-:-:S05]  /*0a30*/  IADD3 R4, P0, PT, R4, UR6, RZ ;  /* 0x0000000604047c10 */ /* 0x008fca000ff1e0ff */
[----:B------:R-:W-:-:S05]  /*0a40*/  IMAD.X R5, RZ, RZ, UR7, P0 ;  /* 0x00000007ff057e24 */ /* 0x000fca00080e06ff */
[----:B------:R2:W-:Y:S03]  /*0a50*/  STG.E.U8 desc[UR8][R4.64], R3 ;  /* 0x0000000304007986 */ /* 0x0005e6000c101108 */
.L_x_3543:
[----:B------:R-:W-:Y:S05]  /*0a60*/  BSYNC.RELIABLE B1 ;  /* 0x0000000000017941 */ /* 0x000fea0003800100 */
.L_x_3538:
[----:B------:R-:W-:-:S13]  /*0a70*/  ISETP.GE.U32.AND P0, PT, R14, UR5, PT ;  /* 0x000000050e007c0c */ /* 0x000fda000bf06070 */
[----:B------:R-:W3:Y:S01]  /*0a80*/  @!P0 LDC.64 R6, c[0x0][0x388] ;  /* 0x0000e200ff068b82 */ /* 0x000ee20000000a00 */
[C---:B012---:R-:W-:Y:S02]  /*0a90*/  @!P0 VIADD R5, R14.reuse, UR4 ;  /* 0x000000040e058c36 */ /* 0x047fe40008000000 */
[----:B------:R-:W-:-:S03]  /*0aa0*/  @!P0 VIADD R14, R14, 0x80 ;  /* 0x000000800e0e8836 */ /* 0x000fc60000000000 */
[----:B---3--:R-:W-:-:S05]  /*0ab0*/  @!P0 IADD3 R4, P1, PT, R5, R6, RZ ;  /* 0x0000000605048210 */ /* 0x008fca0007f3e0ff */
[----:B------:R-:W-:-:S05]  /*0ac0*/  @!P0 IMAD.X R5, RZ, RZ, R7, P1 ;  /* 0x000000ffff058224 */ /* 0x000fca00008e0607 */
[----:B------:R3:W-:Y:S03]  /*0ad0*/  @!P0 STG.E.U8 desc[UR8][R4.64], R2 ;  /* 0x0000000204008986 */ /* 0x0007e6000c101108 */
.L_x_3544:
[----:B------:R-:W-:Y:S05]  /*0ae0*/  BSYNC.RECONVERGENT B0 ;  /* 0x0000000000007941 */ /* 0x000fea0003800200 */
.L_x_3537:
[----:B------:R-:W-:Y:S05]  /*0af0*/  WARPSYNC.ALL ;  /* 0x0000000000007948 */ /* 0x000fea0003800000 */
[----:B------:R-:W-:-:S13]  /*0b00*/  ISETP.GE.U32.AND P0, PT, R14, UR5, PT ;  /* 0x000000050e007c0c */ /* 0x000fda000bf06070 */
[----:B------:R-:W-:Y:S05]  /*0b10*/  @P0 EXIT ;  /* 0x000000000000094d */ /* 0x000fea0003800000 */
[----:B------:R-:W4:Y:S01]  /*0b20*/  LDCU.64 UR6, c[0x0][0x388] ;  /* 0x00007100ff0677ac */ /* 0x000f220008000a00 */
[----:B---3--:R-:W-:-:S05]  /*0b30*/  VIADD R2, R14, UR4 ;  /* 0x000000040e027c36 */ /* 0x008fca0008000000 */
[----:B----4-:R-:W-:-:S05]  /*0b40*/  IADD3 R2, P0, PT, R2, UR6, RZ ;  /* 0x0000000602027c10 */ /* 0x010fca000ff1e0ff */
[----:B------:R-:W-:-:S05]  /*0b50*/  IMAD.X R3, RZ, RZ, UR7, P0 ;  /* 0x00000007ff037e24 */ /* 0x000fca00080e06ff */
[----:B------:R-:W-:Y:S01]  /*0b60*/  STG.E.U8 desc[UR8][R2.64], R0 ;  /* 0x0000000002007986 */ /* 0x000fe2000c101108 */
[----:B------:R-:W-:Y:S05]  /*0b70*/  EXIT ;  /* 0x000000000000794d */ /* 0x000fea0003800000 */
.L_x_3536:
[----:B------:R-:W0:Y:S01]  /*0b80*/  LDCU.64 UR6, c[0x0][0x390] ;  /* 0x00007200ff0677ac */ /* 0x000e220008000a00 */
[----:B------:R-:W1:Y:S01]  /*0b90*/  S2R R13, SR_TID.X ;  /* 0x00000000000d7919 */ /* 0x000e620000002100 */
[----:B0-----:R-:W-:-:S04]  /*0ba0*/  UIADD3 UR6, UP0, UPT, UR4, UR6, URZ ;  /* 0x0000000604067290 */ /* 0x001fc8000ff1e0ff */
[----:B------:R-:W-:Y:S02]  /*0bb0*/  UIADD3.X UR7, UPT, UPT, URZ, UR7, URZ, UP0, !UPT ;  /* 0x00000007ff077290 */ /* 0x000fe400087fe4ff */
[----:B------:R-:W-:-:S04]  /*0bc0*/  IMAD.U32 R4, RZ, RZ, UR6 ;  /* 0x00000006ff047e24 */ /* 0x000fc8000f8e00ff */
[----:B------:R-:W-:Y:S02]  /*0bd0*/  IMAD.U32 R5, RZ, RZ, UR7 ;  /* 0x00000007ff057e24 */ /* 0x000fe4000f8e00ff */
[----:B-1----:R-:W-:-:S03]  /*0be0*/  IMAD.WIDE.U32 R4, R13, 0x2, R4 ;  /* 0x000000020d047825 */ /* 0x002fc600078e0004 */
[----:B------:R-:W0:Y:S02]  /*0bf0*/  LDCU.64 UR6, c[0x0][0x388] ;  /* 0x00007100ff0677ac */ /* 0x000e240008000a00 */
[----:B------:R-:W2:Y:S04]  /*0c00*/  LDG.E.U16 R9, desc[UR8][R4.64+0x100] ;  /* 0x0001000804097981 */ /* 0x000ea8000c1e1500 */
[----:B------:R-:W4:Y:S04]  /*0c10*/  LDG.E.U16 R7, desc[UR8][R4.64] ;  /* 0x0000000804077981 */ /* 0x000f28000c1e1500 */
[----:B------:R-:W5:Y:S04]  /*0c20*/  LDG.E.U16 R10, desc[UR8][R4.64+0x200] ;  /* 0x00020008040a7981 */ /* 0x000f68000c1e1500 */
[----:B------:R2:W3:Y:S01]  /*0c30*/  LDG.E.U16 R11, desc[UR8][R4.64+0x300] ;  /* 0x00030008040b7981 */ /* 0x0004e2000c1e1500 */
[----:B0-----:R-:W-:-:S04]  /*0c40*/  UIADD3 UR6, UP0, UPT, UR4, UR6, URZ ;  /* 0x0000000604067290 */ /* 0x001fc8000ff1e0ff */
[----:B------:R-:W-:Y:S02]  /*0c50*/  UIADD3.X UR7, UPT, UPT, URZ, UR7, URZ, UP0, !UPT ;  /* 0x00000007ff077290 */ /* 0x000fe400087fe4ff */
[----:B------:R-:W-:-:S04]  /*0c60*/  IMAD.U32 R2, RZ, RZ, UR6 ;  /* 0x00000006ff027e24 */ /* 0x000fc8000f8e00ff */
[----:B------:R-:W-:Y:S02]  /*0c70*/  IMAD.U32 R3, RZ, RZ, UR7 ;  /* 0x00000007ff037e24 */ /* 0x000fe4000f8e00ff */
[----:B------:R-:W-:Y:S01]  /*0c80*/  IMAD.WIDE.U32 R2, R13, 0x2, R2 ;  /* 0x000000020d027825 */ /* 0x000fe200078e0002 */
[----:B--2---:R-:W-:Y:S02]  /*0c90*/  PRMT R4, R9, 0x7771, RZ ;  /* 0x0000777109047816 */ /* 0x004fe400000000ff */
[----:B----4-:R-:W-:Y:S02]  /*0ca0*/  PRMT R6, R7, 0x7770, RZ ;  /* 0x0000777007067816 */ /* 0x010fe400000000ff */
[----:B------:R-:W-:Y:S02]  /*0cb0*/  ISETP.NE.AND P3, PT, R4, RZ, PT ;  /* 0x000000ff0400720c */ /* 0x000fe40003f65270 */
[C---:B-----5:R-:W-:Y:S02]  /*0cc0*/  PRMT R5, R10.reuse, 0x7770, RZ ;  /* 0x000077700a057816 */ /* 0x060fe400000000ff */
[----:B------:R-:W-:-:S02]  /*0cd0*/  PRMT R4, R10, 0x7771, RZ ;  /* 0x000077710a047816 */ /* 0x000fc400000000ff */
[----:B------:R-:W-:Y:S02]  /*0ce0*/  ISETP.NE.AND P6, PT, R6, RZ, PT ;  /* 0x000000ff0600720c */ /* 0x000fe40003fc5270 */
[----:B------:R-:W-:Y:S02]  /*0cf0*/  ISETP.NE.AND P2, PT, R5, RZ, PT ;  /* 0x000000ff0500720c */ /* 0x000fe40003f45270 */
[----:B------:R-:W-:Y:S02]  /*0d00*/  PRMT R7, R7, 0x7771, RZ ;  /* 0x0000777107077816 */ /* 0x000fe400000000ff */
[----:B------:R-:W-:Y:S02]  /*0d10*/  PRMT R8, R9, 0x7770, RZ ;  /* 0x0000777009087816 */ /* 0x000fe400000000ff */
[C---:B---3--:R-:W-:Y:S02]  /*0d20*/  PRMT R6, R11.reuse, 0x7770, RZ ;  /* 0x000077700b067816 */ /* 0x048fe400000000ff */
[----:B------:R-:W-:-:S02]  /*0d30*/  PRMT R5, R11, 0x7771, RZ ;  /* 0x000077710b057816 */ /* 0x000fc400000000ff */
[----:B------:R-:W-:Y:S02]  /*0d40*/  ISETP.NE.AND P1, PT, R4, RZ, PT ;  /* 0x000000ff0400720c */ /* 0x000fe40003f25270 */
[----:B------:R-:W-:Y:S02]  /*0d50*/  SEL R4, R0, 0x1, !P6 ;  /* 0x0000000100047807 */ /* 0x000fe40007000000 */
[----:B------:R-:W-:Y:S02]  /*0d60*/  ISETP.NE.AND P5, PT, R7, RZ, PT ;  /* 0x000000ff0700720c */ /* 0x000fe40003fa5270 */
[----:B------:R-:W-:Y:S02]  /*0d70*/  ISETP.NE.AND P4, PT, R8, RZ, PT ;  /* 0x000000ff0800720c */ /* 0x000fe40003f85270 */
[----:B------:R-:W-:Y:S02]  /*0d80*/  ISETP.NE.AND P0, PT, R6, RZ, PT ;  /* 0x000000ff0600720c */ /* 0x000fe40003f05270 */
[----:B------:R-:W-:-:S02]  /*0d90*/  ISETP.NE.AND P6, PT, R5, RZ, PT ;  /* 0x000000ff0500720c */ /* 0x000fc40003fc5270 */
[C---:B------:R-:W-:Y:S02]  /*0da0*/  SEL R5, R0.reuse, 0x1, !P5 ;  /* 0x0000000100057807 */ /* 0x040fe40006800000 */
[C---:B------:R-:W-:Y:S02]  /*0db0*/  SEL R6, R0.reuse, 0x1, !P4 ;  /* 0x0000000100067807 */ /* 0x040fe40006000000 */
[C---:B------:R-:W-:Y:S02]  /*0dc0*/  SEL R7, R0.reuse, 0x1, !P3 ;  /* 0x0000000100077807 */ /* 0x040fe40005800000 */
[C---:B------:R-:W-:Y:S02]  /*0dd0*/  SEL R8, R0.reuse, 0x1, !P2 ;  /* 0x0000000100087807 */ /* 0x040fe40005000000 */
[C---:B------:R-:W-:Y:S02]  /*0de0*/  SEL R9, R0.reuse, 0x1, !P1 ;  /* 0x0000000100097807 */ /* 0x040fe40004800000 */
[----:B------:R-:W-:-:S02]  /*0df0*/  SEL R10, R0, 0x1, !P0 ;  /* 0x00000001000a7807 */ /* 0x000fc40004000000 */
[----:B------:R-:W-:Y:S02]  /*0e00*/  SEL R11, R0, 0x1, !P6 ;  /* 0x00000001000b7807 */ /* 0x000fe40007000000 */
[----:B------:R-:W-:Y:S02]  /*0e10*/  PRMT R5, R5, 0x7604, R4 ;  /* 0x0000760405057816 */ /* 0x000fe40000000004 */
[----:B------:R-:W-:Y:S02]  /*0e20*/  PRMT R7, R7, 0x7604, R6 ;  /* 0x0000760407077816 */ /* 0x000fe40000000006 */
[----:B------:R-:W-:Y:S02]  /*0e30*/  PRMT R9, R9, 0x7604, R8 ;  /* 0x0000760409097816 */ /* 0x000fe40000000008 */
[----:B------:R-:W-:Y:S01]  /*0e40*/  PRMT R11, R11, 0x7604, R10 ;  /* 0x000076040b0b7816 */ /* 0x000fe2000000000a */
[----:B------:R-:W-:Y:S04]  /*0e50*/  STG.E.U16 desc[UR8][R2.64], R5 ;  /* 0x0000000502007986 */ /* 0x000fe8000c101508 */
[----:B------:R-:W-:Y:S04]  /*0e60*/  STG.E.U16 desc[UR8][R2.64+0x100], R7 ;  /* 0x0001000702007986 */ /* 0x000fe8000c101508 */
[----:B------:R-:W-:Y:S04]  /*0e70*/  STG.E.U16 desc[UR8][R2.64+0x200], R9 ;  /* 0x0002000902007986 */ /* 0x000fe8000c101508 */
[----:B------:R-:W-:Y:S01]  /*0e80*/  STG.E.U16 desc[UR8][R2.64+0x300], R11 ;  /* 0x0003000b02007986 */ /* 0x000fe2000c101508 */
[----:B------:R-:W-:Y:S05]  /*0e90*/  EXIT ;  /* 0x000000000000794d */ /* 0x000fea0003800000 */
.L_x_3545:
        /* <DEDUP_REMOVED lines=14> */
.L_x_32341:


//--------------------- .text._ZN2at6native29vectorized_elementwise_kernelILi4ENS0_13BUnaryFunctorIbbbZZZNS0_21heaviside_kernel_cudaERNS_18TensorIteratorBaseEENKUlvE_clEvENKUlvE7_clEvEUlbbE_EESt5arrayIPcLm2EEEEviT0_T1_ --------------------------
	.section	.text._ZN2at6native29vectorized_elementwise_kernelILi4ENS0_13BUnaryFunctorIbbbZZZNS0_21heaviside_kernel_cudaERNS_18TensorIteratorBaseEENKUlvE_clEvENKUlvE7_clEvEUlbbE_EESt5arrayIPcLm2EEEEviT0_T1_,"ax",@progbits
	.align	128
        .global         _ZN2at6native29vectorized_elementwise_kernelILi4ENS0_13BUnaryFunctorIbbbZZZNS0_21heaviside_kernel_cudaERNS_18TensorIteratorBaseEENKUlvE_clEvENKUlvE7_clEvEUlbbE_EESt5arrayIPcLm2EEEEviT0_T1_
        .type           _ZN2at6native29vectorized_elementwise_kernelILi4ENS0_13BUnaryFunctorIbbbZZZNS0_21heaviside_kernel_cudaERNS_18TensorIteratorBaseEENKUlvE_clEvENKUlvE7_clEvEUlbbE_EESt5arrayIPcLm2EEEEviT0_T1_,@function
        .size           _ZN2at6native29vectorized_elementwise_kernelILi4ENS0_13BUnaryFunctorIbbbZZZNS0_21heaviside_kernel_cudaERNS_18TensorIteratorBaseEENKUlvE_clEvENKUlvE7_clEvEUlbbE_EESt5arrayIPcLm2EEEEviT0_T1_,(.L_x_32342 - _ZN2at6native29vectorized_elementwise_kernelILi4ENS0_13BUnaryFunctorIbbbZZZNS0_21heaviside_kernel_cudaERNS_18TensorIteratorBaseEENKUlvE_clEvENKUlvE7_clEvEUlbbE_EESt5arrayIPcLm2EEEEviT0_T1_)
        .other          _ZN2at6native29vectorized_elementwise_kernelILi4ENS0_13BUnaryFunctorIbbbZZZNS0_21heaviside_kernel_cudaERNS_18TensorIteratorBaseEENKUlvE_clEvENKUlvE7_clEvEUlbbE_EESt5arrayIPcLm2EEEEviT0_T1_,@"STO_CUDA_ENTRY STV_DEFAULT"
_ZN2at6native29vectorized_elementwise_kernelILi4ENS0_13BUnaryFunctorIbbbZZZNS0_21heaviside_kernel_cudaERNS_18TensorIteratorBaseEENKUlvE_clEvENKUlvE7_clEvEUlbbE_EESt5arrayIPcLm2EEEEviT0_T1_:
.text._ZN2at6native29vectorized_elementwise_kernelILi4ENS0_13BUnaryFunctorIbbbZZZNS0_21heaviside_kernel_cudaERNS_18TensorIteratorBaseEENKUlvE_clEvENKUlvE7_clEvEUlbbE_EESt5arrayIPcLm2EEEEviT0_T1_:
        /* <DEDUP_REMOVED lines=133> */
.L_x_3549:
        /* <DEDUP_REMOVED lines=8> */
.L_x_3550:
        /* <DEDUP_REMOVED lines=8> */
.L_x_3551:
        /* <DEDUP_REMOVED lines=8> */
.L_x_3552:
        /* <DEDUP_REMOVED lines=9> */
.L_x_3553:
[----:B------:R-:W-:Y:S05]  /*0a60*/  BSYNC.RELIABLE B1 ;  /* 0x0000000000017941 */ /* 0x000fea0003800100 */
.L_x_3548:
[----:B------:R-:W-:-:S13]  /*0a70*/  ISETP.GE.U32.AND P0, PT, R14, UR5, PT ;  /* 0x000000050e007c0c */ /* 0x000fda000bf06070 */
[----:B------:R-:W3:Y:S01]  /*0a80*/  @!P0 LDC.64 R6, c[0x0][0x388] ;  /* 0x0000e200ff068b82 */ /* 0x000ee20000000a00 */
[C---:B012---:R-:W-:Y:S02]  /*0a90*/  @!P0 VIADD R5, R14.reuse, UR4 ;  /* 0x000000040e058c36 */ /* 0x047fe40008000000 */
[----:B------:R-:W-:-:S03]  /*0aa0*/  @!P0 VIADD R14, R14, 0x80 ;  /* 0x000000800e0e8836 */ /* 0x000fc60000000000 */
[----:B---3--:R-:W-:-:S05]  /*0ab0*/  @!P0 IADD3 R4, P1, PT, R5, R6, RZ ;  /* 0x0000000605048210 */ /* 0x008fca0007f3e0ff */
[----:B------:R-:W-:-:S05]  /*0ac0*/  @!P0 IMAD.X R5, RZ, RZ, R7, P1 ;  /* 0x000000ffff058224 */ /* 0x000fca00008e0607 */
[----:B------:R3:W-:Y:S03]  /*0ad0*/  @!P0 STG.E.U8 desc[UR8][R4.64], R2 ;  /* 0x0000000204008986 */ /* 0x0007e6000c101108 */
.L_x_3554:
[----:B------:R-:W-:Y:S05]  /*0ae0*/  BSYNC.RECONVERGENT B0 ;  /* 0x0000000000007941 */ /* 0x000fea0003800200 */
.L_x_3547:
        /* <DEDUP_REMOVED lines=9> */
.L_x_3546:
        /* <DEDUP_REMOVED lines=8> */
[----:B------:R-:W2:Y:S04]  /*0c00*/  LDG.E R4, desc[UR8][R2.64] ;  /* 0x0000000802047981 */ /* 0x000ea8000c1e1900 */
[----:B------:R-:W4:Y:S01]  /*0c10*/  LDG.E R8, desc[UR8][R2.64+0x200] ;  /* 0x0002000802087981 */ /* 0x000f22000c1e1900 */
[----:B0-----:R-:W-:-:S04]  /*0c20*/  UIADD3 UR6, UP0, UPT, UR4, UR6, URZ ;  /* 0x0000000604067290 */ /* 0x001fc8000ff1e0ff */
[----:B------:R-:W-:Y:S01]  /*0c30*/  UIADD3.X UR7, UPT, UPT, URZ, UR7, URZ, UP0, !UPT ;  /* 0x00000007ff077290 */ /* 0x000fe200087fe4ff */
[C---:B--2---:R-:W-:Y:S02]  /*0c40*/  PRMT R6, R4.reuse, 0x7770, RZ ;  /* 0x0000777004067816 */ /* 0x044fe400000000ff */
[----:B------:R-:W-:Y:S02]  /*0c50*/  PRMT R7, R4, 0x7771, RZ ;  /* 0x0000777104077816 */ /* 0x000fe400000000ff */
[----:B------:R-:W-:Y:S02]  /*0c60*/  ISETP.NE.AND P6, PT, R6, RZ, PT ;  /* 0x000000ff0600720c */ /* 0x000fe40003fc5270 */
[C---:B------:R-:W-:Y:S02]  /*0c70*/  PRMT R6, R4.reuse, 0x7772, RZ ;  /* 0x0000777204067816 */ /* 0x040fe400000000ff */
[----:B------:R-:W-:Y:S02]  /*0c80*/  PRMT R4, R4, 0x7773, RZ ;  /* 0x0000777304047816 */ /* 0x000fe400000000ff */
[----:B------:R-:W-:-:S02]  /*0c90*/  ISETP.NE.AND P5, PT, R7, RZ, PT ;  /* 0x000000ff0700720c */ /* 0x000fc40003fa5270 */
[C---:B----4-:R-:W-:Y:S02]  /*0ca0*/  PRMT R7, R8.reuse, 0x7770, RZ ;  /* 0x0000777008077816 */ /* 0x050fe400000000ff */
[C---:B------:R-:W-:Y:S02]  /*0cb0*/  PRMT R2, R8.reuse, 0x7771, RZ ;  /* 0x0000777108027816 */ /* 0x040fe400000000ff */
[C---:B------:R-:W-:Y:S02]  /*0cc0*/  PRMT R3, R8.reuse, 0x7772, RZ ;  /* 0x0000777208037816 */ /* 0x040fe400000000ff */
[----:B------:R-:W-:Y:S02]  /*0cd0*/  PRMT R8, R8, 0x7773, RZ ;  /* 0x0000777308087816 */ /* 0x000fe400000000ff */
[----:B------:R-:W-:Y:S02]  /*0ce0*/  ISETP.NE.AND P3, PT, R4, RZ, PT ;  /* 0x000000ff0400720c */ /* 0x000fe40003f65270 */
[----:B---3--:R-:W-:-:S02]  /*0cf0*/  SEL R4, R0, 0x1, !P6 ;  /* 0x0000000100047807 */ /* 0x008fc40007000000 */
[----:B------:R-:W-:Y:S02]  /*0d00*/  ISETP.NE.AND P4, PT, R6, RZ, PT ;  /* 0x000000ff0600720c */ /* 0x000fe40003f85270 */
[----:B------:R-:W-:Y:S02]  /*0d10*/  ISETP.NE.AND P2, PT, R7, RZ, PT ;  /* 0x000000ff0700720c */ /* 0x000fe40003f45270 */
[----:B------:R-:W-:Y:S01]  /*0d20*/  ISETP.NE.AND P1, PT, R2, RZ, PT ;  /* 0x000000ff0200720c */ /* 0x000fe20003f25270 */
[----:B------:R-:W-:Y:S01]  /*0d30*/  IMAD.U32 R2, RZ, RZ, UR6 ;  /* 0x00000006ff027e24 */ /* 0x000fe2000f8e00ff */
[----:B------:R-:W-:Y:S01]  /*0d40*/  ISETP.NE.AND P0, PT, R3, RZ, PT ;  /* 0x000000ff0300720c */ /* 0x000fe20003f05270 */
[----:B------:R-:W-:Y:S01]  /*0d50*/  IMAD.U32 R3, RZ, RZ, UR7 ;  /* 0x00000007ff037e24 */ /* 0x000fe2000f8e00ff */
[----:B------:R-:W-:Y:S02]  /*0d60*/  ISETP.NE.AND P6, PT, R8, RZ, PT ;  /* 0x000000ff0800720c */ /* 0x000fe40003fc5270 */
[C---:B------:R-:W-:Y:S01]  /*0d70*/  SEL R7, R0.reuse, 0x1, !P5 ;  /* 0x0000000100077807 */ /* 0x040fe20006800000 */
[----:B------:R-:W-:Y:S01]  /*0d80*/  IMAD.WIDE.U32 R2, R5, 0x4, R2 ;  /* 0x0000000405027825 */ /* 0x000fe200078e0002 */
[----:B------:R-:W-:-:S02]  /*0d90*/  SEL R6, R0, 0x1, !P4 ;  /* 0x0000000100067807 */ /* 0x000fc40006000000 */
[C---:B------:R-:W-:Y:S02]  /*0da0*/  SEL R9, R0.reuse, 0x1, !P3 ;  /* 0x0000000100097807 */ /* 0x040fe40005800000 */
[C---:B------:R-:W-:Y:S02]  /*0db0*/  SEL R8, R0.reuse, 0x1, !P2 ;  /* 0x0000000100087807 */ /* 0x040fe40005000000 */
[C---:B------:R-:W-:Y:S02]  /*0dc0*/  SEL R11, R0.reuse, 0x1, !P1 ;  /* 0x00000001000b7807 */ /* 0x040fe40004800000 */
[C---:B------:R-:W-:Y:S02]  /*0dd0*/  SEL R10, R0.reuse, 0x1, !P0 ;  /* 0x00000001000a7807 */ /* 0x040fe40004000000 */
[----:B------:R-:W-:Y:S02]  /*0de0*/  SEL R13, R0, 0x1, !P6 ;  /* 0x00000001000d7807 */ /* 0x000fe40007000000 */
[----:B------:R-:W-:-:S02]  /*0df0*/  PRMT R7, R4, 0x3340, R7 ;  /* 0x0000334004077816 */ /* 0x000fc40000000007 */
[----:B------:R-:W-:Y:S02]  /*0e00*/  PRMT R6, R6, 0x3340, R9 ;  /* 0x0000334006067816 */ /* 0x000fe40000000009 */
[----:B------:R-:W-:Y:S02]  /*0e10*/  PRMT R11, R8, 0x3340, R11 ;  /* 0x00003340080b7816 */ /* 0x000fe4000000000b */
[----:B------:R-:W-:Y:S02]  /*0e20*/  PRMT R10, R10, 0x3340, R13 ;  /* 0x000033400a0a7816 */ /* 0x000fe4000000000d */
[----:B------:R-:W-:Y:S02]  /*0e30*/  PRMT R7, R7, 0x5410, R6 ;  /* 0x0000541007077816 */ /* 0x000fe40000000006 */
[----:B------:R-:W-:-:S03]  /*0e40*/  PRMT R11, R11, 0x5410, R10 ;  /* 0x000054100b0b7816 */ /* 0x000fc6000000000a */
[----:B------:R-:W-:Y:S04]  /*0e50*/  STG.E desc[UR8][R2.64], R7 ;  /* 0x0000000702007986 */ /* 0x000fe8000c101908 */
[----:B------:R-:W-:Y:S01]  /*0e60*/  STG.E desc[UR8][R2.64+0x200], R11 ;  /* 0x0002000b02007986 */ /* 0x000fe2000c101908 */
[----:B------:R-:W-:Y:S05]  /*0e70*/  EXIT ;  /* 0x000000000000794d */ /* 0x000fea0003800000 */
.L_x_3555:
        /* <DEDUP_REMOVED lines=16> */
.L_x_32342:


//--------------------- .text._ZN2at6native29vectorized_elementwise_kernelILi8ENS0_13BUnaryFunctorIbbbZZZNS0_21heaviside_kernel_cudaERNS_18TensorIteratorBaseEENKUlvE_clEvENKUlvE7_clEvEUlbbE_EESt5arrayIPcLm2EEEEviT0_T1_ --------------------------
	.section	.text._ZN2at6native29vectorized_elementwise_kernelILi8ENS0_13BUnaryFunctorIbbbZZZNS0_21heaviside_kernel_cudaERNS_18TensorIteratorBaseEENKUlvE_clEvENKUlvE7_clEvEUlbbE_EESt5arrayIPcLm2EEEEviT0_T1_,"ax",@progbits
	.align	128
        .global         _ZN2at6native29vectorized_elementwise_kernelILi8ENS0_13BUnaryFunctorIbbbZZZNS0_21heaviside_kernel_cudaERNS_18TensorIteratorBaseEENKUlvE_clEvENKUlvE7_clEvEUlbbE_EESt5arrayIPcLm2EEEEviT0_T1_
        .type           _ZN2at6native29vectorized_elementwise_kernelILi8ENS0_13BUnaryFunctorIbbbZZZNS0_21heaviside_kernel_cudaERNS_18TensorIteratorBaseEENKUlvE_clEvENKUlvE7_clEvEUlbbE_EESt5arrayIPcLm2EEEEviT0_T1_,@function
        .size           _ZN2at6native29vectorized_elementwise_kernelILi8ENS0_13BUnaryFunctorIbbbZZZNS0_21heaviside_kernel_cudaERNS_18TensorIteratorBaseEENKUlvE_clEvENKUlvE7_clEvEUlbbE_EESt5arrayIPcLm2EEEEviT0_T1_,(.L_x_32343 - _ZN2at6native29vectorized_elementwise_kernelILi8ENS0_13BUnaryFunctorIbbbZZZNS0_21heaviside_kernel_cudaERNS_18TensorIteratorBaseEENKUlvE_clEvENKUlvE7_clEvEUlbbE_EESt5arrayIPcLm2EEEEviT0_T1_)
        .other          _ZN2at6native29vectorized_elementwise_kernelILi8ENS0_13BUnaryFunctorIbbbZZZNS0_21heaviside_kernel_cudaERNS_18TensorIteratorBaseEENKUlvE_clEvENKUlvE7_clEvEUlbbE_EESt5arrayIPcLm2EEEEviT0_T1_,@"STO_CUDA_ENTRY STV_DEFAULT"
_ZN2at6native29vectorized_elementwise_kernelILi8ENS0_13BUnaryFunctorIbbbZZZNS0_21heaviside_kernel_cudaERNS_18TensorIteratorBaseEENKUlvE_clEvENKUlvE7_clEvEUlbbE_EESt5arrayIPcLm2EEEEviT0_T1_:
.text._ZN2at6native29vectorized_elementwise_kernelILi8ENS0_13BUnaryFunctorIbbbZZZNS0_21heaviside_kernel_cudaERNS_18TensorIteratorBaseEENKUlvE_clEvENKUlvE7_clEvEUlbbE_EESt5arrayIPcLm2EEEEviT0_T1_:
        /* <DEDUP_REMOVED lines=133> */
.L_x_3559:
        /* <DEDUP_REMOVED lines=8> */
.L_x_3560:
        /* <DEDUP_REMOVED lines=8> */
.L_x_3561:
        /* <DEDUP_REMOVED lines=8> */
.L_x_3562:
        /* <DEDUP_REMOVED lines=9> */
.L_x_3563:
[----:B------:R-:W-:Y:S05]  /*0a60*/  BSYNC.RELIABLE B1 ;  /* 0x0000000000017941 */ /* 0x000fea0003800100 */
.L_x_3558:
[----:B------:R-:W-:-:S13]  /*0a70*/  ISETP.GE.U32.AND P0, PT, R14, UR5, PT ;  /* 0x000000050e007c0c */ /* 0x000fda000bf06070 */
[----:B------:R-:W3:Y:S01]  /*0a80*/  @!P0 LDC.64 R6, c[0x0][0x388] ;  /* 0x0000e200ff068b82 */ /* 0x000ee20000000a00 */
[C---:B012---:R-:W-:Y:S02]  /*0a90*/  @!P0 VIADD R5, R14.reuse, UR4 ;  /* 0x000000040e058c36 */ /* 0x047fe40008000000 */
[----:B------:R-:W-:-:S03]  /*0aa0*/  @!P0 VIADD R14, R14, 0x80 ;  /* 0x000000800e0e8836 */ /* 0x000fc60000000000 */
[----:B---3--:R-:W-:-:S05]  /*0ab0*/  @!P0 IADD3 R4, P1, PT, R5, R6, RZ ;  /* 0x0000000605048210 */ /* 0x008fca0007f3e0ff */
[----:B------:R-:W-:-:S05]  /*0ac0*/  @!P0 IMAD.X R5, RZ, RZ, R7, P1 ;  /* 0x000000ffff058224 */ /* 0x000fca00008e0607 */
[----:B------:R3:W-:Y:S03]  /*0ad0*/  @!P0 STG.E.U8 desc[UR8][R4.64], R2 ;  /* 0x0000000204008986 */ /* 0x0007e6000c101108 */
.L_x_3564:
[----:B------:R-:W-:Y:S05]  /*0ae0*/  BSYNC.RECONVERGENT B0 ;  /* 0x0000000000007941 */ /* 0x000fea0003800200 */
.L_x_3557:
        /* <DEDUP_REMOVED lines=9> */
.L_x_3556:
[----:B------:R-:W0:Y:S01]  /*0b80*/  LDCU.64 UR6, c[0x0][0x390] ;  /* 0x00007200ff0677ac */ /* 0x000e220008000a00 */
[----:B------:R-:W1:Y:S01]  /*0b90*/  S2R R5, SR_TID.X ;  /* 0x0000000000057919 */ /* 0x000e620000002100 */
[----:B0-----:R-:W-:-:S04]  /*0ba0*/  UIADD3 UR6, UP0, UPT, UR4, UR6, URZ ;  /* 0x0000000604067290 */ /* 0x001fc8000ff1e0ff */
[----:B------:R-:W-:Y:S02]  /*0bb0*/  UIADD3.X UR7, UPT, UPT, URZ, UR7, URZ, UP0, !UPT ;  /* 0x00000007ff077290 */ /* 0x000fe400087fe4ff */
[----:B------:R-:W-:-:S04]  /*0bc0*/  IMAD.U32 R2, RZ, RZ, UR6 ;  /* 0x00000006ff027e24 */ /* 0x000fc8000f8e00ff */
[----:B------:R-:W-:Y:S02]  /*0bd0*/  IMAD.U32 R3, RZ, RZ, UR7 ;  /* 0x00000007ff037e24 */ /* 0x000fe4000f8e00ff */
[----:B-1----:R-:W-:-:S03]  /*0be0*/  IMAD.WIDE.U32 R2, R5, 0x8, R2 ;  /* 0x0000000805027825 */ /* 0x002fc600078e0002 */
[----:B------:R-:W0:Y:S03]  /*0bf0*/  LDCU.64 UR6, c[0x0][0x388] ;  /* 0x00007100ff0677ac */ /* 0x000e260008000a00 */
[----:B------:R-:W2:Y:S01]  /*0c00*/  LDG.E.64 R2, desc[UR8][R2.64] ;  /* 0x0000000802027981 */ /* 0x000ea2000c1e1b00 */
[----:B0-----:R-:W-:-:S04]  /*0c10*/  UIADD3 UR6, UP0, UPT, UR4, UR6, URZ ;  /* 0x0000000604067290 */ /* 0x001fc8000ff1e0ff */
[----:B------:R-:W-:Y:S01]  /*0c20*/  UIADD3.X UR7, UPT, UPT, URZ, UR7, URZ, UP0, !UPT ;  /* 0x00000007ff077290 */ /* 0x000fe200087fe4ff */
[C---:B--2---:R-:W-:Y:S02]  /*0c30*/  PRMT R4, R2.reuse, 0x7773, RZ ;  /* 0x0000777302047816 */ /* 0x044fe400000000ff */
[----:B------:R-:W-:Y:S02]  /*0c40*/  PRMT R6, R2, 0x7772, RZ ;  /* 0x0000777202067816 */ /* 0x000fe400000000ff */
[----:B------:R-:W-:Y:S02]  /*0c50*/  ISETP.NE.AND P6, PT, R4, RZ, PT ;  /* 0x000000ff0400720c */ /* 0x000fe40003fc5270 */
[----:B------:R-:W-:Y:S02]  /*0c60*/  PRMT R4, R3, 0x7772, RZ ;  /* 0x0000777203047816 */ /* 0x000fe400000000ff */
[C---:B------:R-:W-:Y:S02]  /*0c70*/  PRMT R8, R2.reuse, 0x7770, RZ ;  /* 0x0000777002087816 */ /* 0x040fe400000000ff */
[----:B------:R-:W-:-:S02]  /*0c80*/  PRMT R7, R2, 0x7771, RZ ;  /* 0x0000777102077816 */ /* 0x000fc400000000ff */
[----:B------:R-:W-:Y:S02]  /*0c90*/  ISETP.NE.AND P2, PT, R4, RZ, PT ;  /* 0x000000ff0400720c */ /* 0x000fe40003f45270 */
[C---:B------:R-:W-:Y:S02]  /*0ca0*/  PRMT R2, R3.reuse, 0x7773, RZ ;  /* 0x0000777303027816 */ /* 0x040fe400000000ff */
[C---:B------:R-:W-:Y:S02]  /*0cb0*/  PRMT R4, R3.reuse, 0x7770, RZ ;  /* 0x0000777003047816 */ /* 0x040fe400000000ff */
[----:B------:R-:W-:Y:S02]  /*0cc0*/  PRMT R3, R3, 0x7771, RZ ;  /* 0x0000777103037816 */ /* 0x000fe400000000ff */
[----:B------:R-:W-:Y:S02]  /*0cd0*/  ISETP.NE.AND P5, PT, R6, RZ, PT ;  /* 0x000000ff0600720c */ /* 0x000fe40003fa5270 */
[----:B------:R-:W-:-:S02]  /*0ce0*/  ISETP.NE.AND P4, PT, R8, RZ, PT ;  /* 0x000000ff0800720c */ /* 0x000fc40003f85270 */
[----:B------:R-:W-:Y:S02]  /*0cf0*/  ISETP.NE.AND P3, PT, R7, RZ, PT ;  /* 0x000000ff0700720c */ /* 0x000fe40003f65270 */
[----:B---3--:R-:W-:Y:S02]  /*0d00*/  SEL R9, R0, 0x1, !P6 ;  /* 0x0000000100097807 */ /* 0x008fe40007000000 */
[----:B------:R-:W-:Y:S01]  /*0d10*/  ISETP.NE.AND P1, PT, R2, RZ, PT ;  /* 0x000000ff0200720c */ /* 0x000fe20003f25270 */
[----:B------:R-:W-:Y:S01]  /*0d20*/  IMAD.U32 R2, RZ, RZ, UR6 ;  /* 0x00000006ff027e24 */ /* 0x000fe2000f8e00ff */
[----:B------:R-:W-:Y:S02]  /*0d30*/  ISETP.NE.AND P0, PT, R4, RZ, PT ;  /* 0x000000ff0400720c */ /* 0x000fe40003f05270 */
[----:B------:R-:W-:Y:S01]  /*0d40*/  ISETP.NE.AND P6, PT, R3, RZ, PT ;  /* 0x000000ff0300720c */ /* 0x000fe20003fc5270 */
[----:B------:R-:W-:Y:S01]  /*0d50*/  IMAD.U32 R3, RZ, RZ, UR7 ;  /* 0x00000007ff037e24 */ /* 0x000fe2000f8e00ff */
[----:B------:R-:W-:-:S02]  /*0d60*/  SEL R6, R0, 0x1, !P5 ;  /* 0x0000000100067807 */ /* 0x000fc40006800000 */
[C---:B------:R-:W-:Y:S01]  /*0d70*/  SEL R4, R0.reuse, 0x1, !P4 ;  /* 0x0000000100047807 */ /* 0x040fe20006000000 */
[----:B------:R-:W-:Y:S01]  /*0d80*/  IMAD.WIDE.U32 R2, R5, 0x8, R2 ;  /* 0x0000000805027825 */ /* 0x000fe200078e0002 */
[C---:B------:R-:W-:Y:S02]  /*0d90*/  SEL R7, R0.reuse, 0x1, !P3 ;  /* 0x0000000100077807 */ /* 0x040fe40005800000 */
[C---:B------:R-:W-:Y:S02]  /*0da0*/  SEL R10, R0.reuse, 0x1, !P2 ;  /* 0x00000001000a7807 */ /* 0x040fe40005000000 */
[C---:B------:R-:W-:Y:S02]  /*0db0*/  SEL R13, R0.reuse, 0x1, !P1 ;  /* 0x00000001000d7807 */ /* 0x040fe40004800000 */
[C---:B------:R-:W-:Y:S02]  /*0dc0*/  SEL R8, R0.reuse, 0x1, !P0 ;  /* 0x0000000100087807 */ /* 0x040fe40004000000 */
[----:B------:R-:W-:-:S02]  /*0dd0*/  SEL R11, R0, 0x1, !P6 ;  /* 0x00000001000b7807 */ /* 0x000fc40007000000 */
        /* <DEDUP_REMOVED lines=8> */
.L_x_3565:
        /* <DEDUP_REMOVED lines=10> */
.L_x_32343:


//--------------------- .text._ZN2at6native18elementwise_kernelILi128ELi4EZNS0_15gpu_kernel_implINS0_13AUnaryFunctorIbbbZZZNS0_21heaviside_kernel_cudaERNS_18TensorIteratorBaseEENKUlvE_clEvENKUlvE7_clEvEUlbbE_EEEEvS5_RKT_EUliE_EEviT1_ --------------------------
	.section	.text._ZN2at6native18elementwise_kernelILi128ELi4EZNS0_15gpu_kernel_implINS0_13AUnaryFunctorIbbbZZZNS0_21heaviside_kernel_cudaERNS_18TensorIteratorBaseEENKUlvE_clEvENKUlvE7_clEvEUlbbE_EEEEvS5_RKT_EUliE_EEviT1_,"ax",@progbits
	.align	128
        .global         _ZN2at6native18elementwise_kernelILi128ELi4EZNS0_15gpu_kernel_implINS0_13AUnaryFunctorIbbbZZZNS0_21heaviside_kernel_cudaERNS_18TensorIteratorBaseEENKUlvE_clEvENKUlvE7_clEvEUlbbE_EEEEvS5_RKT_EUliE_EEviT1_
        .type           _ZN2at6native18elementwise_kernelILi128ELi4EZNS0_15gpu_kernel_implINS0_13AUnaryFunctorIbbbZZZNS0_21heaviside_kernel_cudaERNS_18TensorIteratorBaseEENKUlvE_clEvENKUlvE7_clEvEUlbbE_EEEEvS5_RKT_EUliE_EEviT1_,@function
        .size           _ZN2at6native18elementwise_kernelILi128ELi4EZNS0_15gpu_kernel_implINS0_13AUnaryFunctorIbbbZZZNS0_21heaviside_kernel_cudaERNS_18TensorIteratorBaseEENKUlvE_clEvENKUlvE7_clEvEUlbbE_EEEEvS5_RKT_EUliE_EEviT1_,(.L_x_32344 - _ZN2at6native18elementwise_kernelILi128ELi4EZNS0_15gpu_kernel_implINS0_13AUnaryFunctorIbbbZZZNS0_21heaviside_kernel_cudaERNS_18TensorIteratorBaseEENKUlvE_clEvENKUlvE7_clEvEUlbbE_EEEEvS5_RKT_EUliE_EEviT1_)
        .other          _ZN2at6native18elementwise_kernelILi128ELi4EZNS0_15gpu_kernel_implINS0_13AUnaryFunctorIbbbZZZNS0_21heaviside_kernel_cudaERNS_18TensorIteratorBaseEENKUlvE_clEvENKUlvE7_clEvEUlbbE_EEEEvS5_RKT_EUliE_EEviT1_,@"STO_CUDA_ENTRY STV_DEFAULT"
_ZN2at6native18elementwise_kernelILi128ELi4EZNS0_15gpu_kernel_implINS0_13AUnaryFunctorIbbbZZZNS0_21heaviside_kernel_cudaERNS_18TensorIteratorBaseEENKUlvE_clEvENKUlvE7_clEvEUlbbE_EEEEvS5_RKT_EUliE_EEviT1_:
.text._ZN2at6native18elementwise_kernelILi128ELi4EZNS0_15gpu_kernel_implINS0_13AUnaryFunctorIbbbZZZNS0_21heaviside_kernel_cudaERNS_18TensorIteratorBaseEENKUlvE_clEvENKUlvE7_clEvEUlbbE_EEEEvS5_RKT_EUliE_EEviT1_:
        /* <DEDUP_REMOVED lines=16> */
[----:B0-----:R-:W-:Y:S05]  /*0100*/  @P0 BRA `(.L_x_3567) ;  /* 0x0000002800f80947 */ /* 0x001fea0003800000 */
        /* <DEDUP_REMOVED lines=10> */
[----:B------:R-:W-:-:S04]  /*01b0*/  SHF.R.U32.HI R3, RZ, UR5, R2 ;  /* 0x00000005ff037c19 */ /* 0x000fc80008011602 */
[----:B------:R-:W-:-:S05]  /*01c0*/  IADD3 R0, PT, PT, -R3, RZ, RZ ;  /* 0x000000ff03007210 */ /* 0x000fca0007ffe1ff */
        /* <DEDUP_REMOVED lines=290> */
.L_x_3568:
        /* <DEDUP_REMOVED lines=18> */
.L_x_3573:
[----:B------:R-:W2:Y:S02]  /*1510*/  LDG.E.U8 R2, desc[UR36][R2.64] ;  /* 0x0000002402027981 */ /* 0x000ea4000c1e1100 */
[----:B--2---:R-:W-:Y:S01]  /*1520*/  ISETP.NE.AND P0, PT, R2, RZ, PT ;  /* 0x000000ff0200720c */ /* 0x004fe20003f05270 */
[----:B------:R-:W-:-:S12]  /*1530*/  BRA `(.L_x_3575) ;  /* 0x0000000800307947 */ /* 0x000fd80003800000 */
.L_x_3572:
        /* <DEDUP_REMOVED lines=10> */
.L_x_3577:
[----:B------:R-:W2:Y:S02]  /*15e0*/  LDG.E R2, desc[UR36][R2.64] ;  /* 0x0000002402027981 */ /* 0x000ea4000c1e1900 */
[----:B--2---:R-:W-:Y:S01]  /*15f0*/  ISETP.NE.AND P0, PT, R2, RZ, PT ;  /* 0x000000ff0200720c */ /* 0x004fe20003f05270 */
[----:B------:R-:W-:-:S12]  /*1600*/  BRA `(.L_x_3575) ;  /* 0x0000000400fc7947 */ /* 0x000fd80003800000 */
.L_x_3576:
[----:B------:R-:W2:Y:S02]  /*1610*/  LDG.E.U16 R2, desc[UR36][R2.64] ;  /* 0x0000002402027981 */ /* 0x000ea4000c1e1500 */
[----:B--2---:R-:W-:Y:S01]  /*1620*/  ISETP.NE.AND P0, PT, R2, RZ, PT ;  /* 0x000000ff0200720c */ /* 0x004fe20003f05270 */
[----:B------:R-:W-:-:S12]  /*1630*/  BRA `(.L_x_3575) ;  /* 0x0000000400f07947 */ /* 0x000fd80003800000 */
.L_x_3571:
        /* <DEDUP_REMOVED lines=9> */
.L_x_3579:
[----:B------:R-:W2:Y:S02]  /*16d0*/  LDG.E.U16 R0, desc[UR36][R2.64] ;  /* 0x0000002402007981 */ /* 0x000ea4000c1e1500 */
[----:B--2---:R-:W-:-:S05]  /*16e0*/  HADD2.F32 R0, -RZ, R0.H0_H0 ;  /* 0x20000000ff007230 */ /* 0x004fca0000004100 */
[----:B------:R-:W-:Y:S01]  /*16f0*/  FSETP.NEU.FTZ.AND P0, PT, R0, RZ, PT ;  /* 0x000000ff0000720b */ /* 0x000fe20003f1d000 */
[----:B------:R-:W-:-:S12]  /*1700*/  BRA `(.L_x_3575) ;  /* 0x0000000400bc7947 */ /* 0x000fd80003800000 */
.L_x_3578:
        /* <DEDUP_REMOVED lines=11> */
.L_x_3581:
        /* <DEDUP_REMOVED lines=8> */
.L_x_3580:
[----:B------:R-:W2:Y:S02]  /*1840*/  LDG.E.64 R2, desc[UR36][R2.64] ;  /* 0x0000002402027981 */ /* 0x000ea4000c1e1b00 */
[----:B--2---:R-:W-:Y:S01]  /*1850*/  DSETP.NEU.AND P0, PT, R2, RZ, PT ;  /* 0x000000ff0200722a */ /* 0x004fe20003f0d000 */
[----:B------:R-:W-:-:S13]  /*1860*/  BRA `(.L_x_3575) ;  /* 0x0000000400647947 */ /* 0x000fda0003800000 */
.L_x_3570:
        /* <DEDUP_REMOVED lines=11> */
.L_x_3584:
[----:B------:R-:W2:Y:S02]  /*1920*/  LDG.E.128 R4, desc[UR36][R2.64] ;  /* 0x0000002402047981 */ /* 0x000ea4000c1e1d00 */
[----:B--2---:R-:W-:-:S06]  /*1930*/  DSETP.NEU.AND P0, PT, R6, RZ, PT ;  /* 0x000000ff0600722a */ /* 0x004fcc0003f0d000 */
[----:B------:R-:W-:Y:S01]  /*1940*/  DSETP.NEU.OR P0, PT, R4, RZ, P0 ;  /* 0x000000ff0400722a */ /* 0x000fe2000070d400 */
[----:B------:R-:W-:-:S13]  /*1950*/  BRA `(.L_x_3575) ;  /* 0x0000000400287947 */ /* 0x000fda0003800000 */
.L_x_3583:
        /* <DEDUP_REMOVED lines=9> */
.L_x_3586:
        /* <DEDUP_REMOVED lines=11> */
.L_x_3585:
[----:B------:R-:W2:Y:S02]  /*1aa0*/  LDG.E.U16 R0, desc[UR36][R2.64] ;  /* 0x0000002402007981 */ /* 0x000ea4000c1e1500 */
[----:B--2---:R-:W-:-:S04]  /*1ab0*/  SHF.L.U32 R0, R0, 0x10, RZ ;  /* 0x0000001000007819 */ /* 0x004fc800000006ff */
[----:B------:R-:W-:Y:S01]  /*1ac0*/  FSETP.NEU.FTZ.AND P0, PT, R0, RZ, PT ;  /* 0x000000ff0000720b */ /* 0x000fe20003f1d000 */
[----:B------:R-:W-:-:S12]  /*1ad0*/  BRA `(.L_x_3575) ;  /* 0x0000000000c87947 */ /* 0x000fd80003800000 */
.L_x_3582:
        /* <DEDUP_REMOVED lines=11> */
.L_x_3589:
[----:B------:R-:W2:Y:S02]  /*1b90*/  LDG.E.U8 R2, desc[UR36][R2.64] ;  /* 0x0000002402027981 */ /* 0x000ea4000c1e1100 */
[----:B--2---:R-:W-:Y:S01]  /*1ba0*/  ISETP.NE.AND P0, PT, R2, RZ, PT ;  /* 0x000000ff0200720c */ /* 0x004fe20003f05270 */
[----:B------:R-:W-:-:S12]  /*1bb0*/  BRA `(.L_x_3575) ;  /* 0x0000000000907947 */ /* 0x000fd80003800000 */
.L_x_3588:
[----:B------:R-:W2:Y:S02]  /*1bc0*/  LDG.E.U8 R2, desc[UR36][R2.64] ;  /* 0x0000002402027981 */ /* 0x000ea4000c1e1100 */
[----:B--2---:R-:W-:Y:S01]  /*1bd0*/  ISETP.NE.AND P0, PT, R2, RZ, PT ;  /* 0x000000ff0200720c */ /* 0x004fe20003f05270 */
[----:B------:R-:W-:-:S12]  /*1be0*/  BRA `(.L_x_3575) ;  /* 0x0000000000847947 */ /* 0x000fd80003800000 */
.L_x_3587:
[----:B------:R-:W-:-:S09]  /*1bf0*/  UISETP.NE.AND UP0, UPT, UR4, 0x1c, UPT ;  /* 0x0000001c0400788c */ /* 0x000fd2000bf05270 */
[----:B------:R-:W-:Y:S05]  /*1c00*/  BRA.U !UP0, `(.L_x_3590) ;  /* 0x0000000108747547 */ /* 0x000fea000b800000 */
[----:B------:R-:W-:-:S09]  /*1c10*/  UISETP.NE.AND UP0, UPT, UR4, 0x1d, UPT ;  /* 0x0000001d0400788c */ /* 0x000fd2000bf05270 */
[----:B------:R-:W-:Y:S05]  /*1c20*/  BRA.U !UP0, `(.L_x_3591) ;  /* 0x00000001085c7547 */ /* 0x000fea000b800000 */
[----:B------:R-:W-:-:S09]  /*1c30*/  UISETP.NE.AND UP0, UPT, UR4, 0x2c, UPT ;  /* 0x0000002c0400788c */ /* 0x000fd2000bf05270 */
[----:B------:R-:W-:Y:S05]  /*1c40*/  BRA.U !UP0, `(.L_x_3592) ;  /* 0x0000000108487547 */ /* 0x000fea000b800000 */
.L_x_3574:
        /* <DEDUP_REMOVED lines=16> */
.L_x_3593:
[----:B------:R-:W-:Y:S01]  /*1d50*/  PLOP3.LUT P0, PT, PT, PT, PT, 0x8, 0x80 ;  /* 0x000000000080781c */ /* 0x000fe20003f0e170 */
[----:B------:R-:W-:-:S12]  /*1d60*/  BRA `(.L_x_3575) ;  /* 0x0000000000247947 */ /* 0x000fd80003800000 */
.L_x_3592:
[----:B------:R-:W2:Y:S02]  /*1d70*/  LDG.E.U8 R2, desc[UR36][R2.64] ;  /* 0x0000002402027981 */ /* 0x000ea4000c1e1100 */
[----:B--2---:R-:W-:Y:S01]  /*1d80*/  ISETP.NE.AND P0, PT, R2, RZ, PT ;  /* 0x000000ff0200720c */ /* 0x004fe20003f05270 */
[----:B------:R-:W-:-:S12]  /*1d90*/  BRA `(.L_x_3575) ;  /* 0x0000000000187947 */ /* 0x000fd80003800000 */
.L_x_3591:
[----:B------:R-:W2:Y:S02]  /*1da0*/  LDG.E.64 R2, desc[UR36][R2.64] ;  /* 0x0000002402027981 */ /* 0x000ea4000c1e1b00 */
[----:B--2---:R-:W-:-:S04]  /*1db0*/  ISETP.NE.U32.AND P0, PT, R2, RZ, PT ;  /* 0x000000ff0200720c */ /* 0x004fc80003f05070 */
[----:B------:R-:W-:Y:S01]  /*1dc0*/  ISETP.NE.AND.EX P0, PT, R3, RZ, PT, P0 ;  /* 0x000000ff0300720c */ /* 0x000fe20003f05300 */
[----:B------:R-:W-:-:S12]  /*1dd0*/  BRA `(.L_x_3575) ;  /* 0x0000000000087947 */ /* 0x000fd80003800000 */
.L_x_3590:
[----:B------:R-:W2:Y:S02]  /*1de0*/  LDG.E R2, desc[UR36][R2.64] ;  /* 0x0000002402027981 */ /* 0x000ea4000c1e1900 */
[----:B--2---:R-:W-:-:S13]  /*1df0*/  ISETP.NE.AND P0, PT, R2, RZ, PT ;  /* 0x000000ff0200720c */ /* 0x004fda0003f05270 */
.L_x_3575:
[----:B------:R-:W-:Y:S05]  /*1e00*/  BSYNC.RECONVERGENT B6 ;  /* 0x0000000000067941 */ /* 0x000fea0003800200 */
.L_x_3569:
[----:B------:R-:W0:Y:S01]  /*1e10*/  LDCU.S8 UR4, c[0x0][0x591] ;  /* 0x0000b220ff0477ac */ /* 0x000e220008000200 */
[----:B------:R-:W-:Y:S01]  /*1e20*/  SEL R0, RZ, 0xffffffff, !P0 ;  /* 0xffffffffff007807 */ /* 0x000fe20004000000 */
[----:B------:R-:W-:Y:S01]  /*1e30*/  BSSY.RECONVERGENT B6, `(.L_x_3594) ;  /* 0x00000ea000067945 */ /* 0x000fe20003800200 */
[----:B------:R-:W1:Y:S01]  /*1e40*/  LDCU.64 UR6, c[0x0][0x580] ;  /* 0x0000b000ff0677ac */ /* 0x000e620008000a00 */
[----:B0-----:R-:W-:Y:S02]  /*1e50*/  ISETP.NE.AND P1, PT, RZ, UR4, PT ;  /* 0x00000004ff007c0c */ /* 0x001fe4000bf25270 */
[----:B------:R-:W-:Y:S01]  /*1e60*/  ISETP.LT.AND P0, PT, RZ, UR4, PT ;  /* 0x00000004ff007c0c */ /* 0x000fe2000bf01270 */
[----:B------:R-:W-:-:S04]  /*1e70*/  UPRMT UR4, UR41, 0x9910, URZ ;  /* 0x0000991029047896 */ /* 0x000fc800080000ff */
[----:B------:R-:W-:-:S06]  /*1e80*/  UISETP.GT.AND UP0, UPT, UR4, 0x9, UPT ;  /* 0x000000090400788c */ /* 0x000fcc000bf04270 */
[----:B------:R-:W-:Y:S02]  /*1e90*/  @P1 SEL R0, RZ, 0xffffffff, !P0 ;  /* 0xffffffffff001807 */ /* 0x000fe40004000000 */
[----:B-1----:R-:W-:Y:S02]  /*1ea0*/  IADD3 R2, P0, PT, R16, UR6, RZ ;  /* 0x0000000610027c10 */ /* 0x002fe4000ff1e0ff */
[----:B------:R-:W-:-:S03]  /*1eb0*/  LOP3.LUT R5, R0, 0x1, RZ, 0xc0, !PT ;  /* 0x0000000100057812 */ /* 0x000fc600078ec0ff */
[----:B------:R-:W-:Y:S01]  /*1ec0*/  IMAD.X R3, RZ, RZ, UR7, P0 ;  /* 0x00000007ff037e24 */ /* 0x000fe200080e06ff */
[----:B------:R-:W-:Y:S01]  /*1ed0*/  ISETP.NE.U32.AND P1, PT, R5, 0x1, PT ;  /* 0x000000010500780c */ /* 0x000fe20003f25070 */
[----:B------:R-:W-:-:S12]  /*1ee0*/  BRA.U UP0, `(.L_x_3595) ;  /* 0x0000000500007547 */ /* 0x000fd8000b800000 */
        /* <DEDUP_REMOVED lines=10> */
.L_x_3598:
[----:B------:R0:W-:Y:S01]  /*1f90*/  STG.E.U8 desc[UR36][R2.64], R5 ;  /* 0x0000000502007986 */ /* 0x0001e2000c101124 */
[----:B------:R-:W-:Y:S05]  /*1fa0*/  BRA `(.L_x_3600) ;  /* 0x0000000c00487947 */ /* 0x000fea0003800000 */
.L_x_3597:
[----:B------:R-:W-:-:S09]  /*1fb0*/  UISETP.NE.AND UP0, UPT, UR4, 0x2, UPT ;  /* 0x000000020400788c */ /* 0x000fd2000bf05270 */
[----:B------:R-:W-:Y:S05]  /*1fc0*/  BRA.U !UP0, `(.L_x_3601) ;  /* 0x00000001082c7547 */ /* 0x000fea000b800000 */
[----:B------:R-:W-:-:S09]  /*1fd0*/  UISETP.NE.AND UP0, UPT, UR4, 0x3, UPT ;  /* 0x000000030400788c */ /* 0x000fd2000bf05270 */
[----:B------:R-:W-:Y:S05]  /*1fe0*/  BRA.U !UP0, `(.L_x_3602) ;  /* 0x0000000108187547 */ /* 0x000fea000b800000 */
[----:B------:R-:W-:-:S09]  /*1ff0*/  UISETP.NE.AND UP0, UPT, UR4, 0x4, UPT ;  /* 0x000000040400788c */ /* 0x000fd2000bf05270 */
[----:B------:R-:W-:Y:S05]  /*2000*/  BRA.U UP0, `(.L_x_3599) ;  /* 0x0000000900947547 */ /* 0x000fea000b800000 */
[----:B------:R-:W-:Y:S01]  /*2010*/  SEL R4, RZ, 0x1, P1 ;  /* 0x00000001ff047807 */ /* 0x000fe20000800000 */
[----:B------:R-:W-:-:S05]  /*2020*/  IMAD.MOV.U32 R5, RZ, RZ, RZ ;  /* 0x000000ffff057224 */ /* 0x000fca00078e00ff */
[----:B------:R0:W-:Y:S01]  /*2030*/  STG.E.64 desc[UR36][R2.64], R4 ;  /* 0x0000000402007986 */ /* 0x0001e2000c101b24 */
[----:B------:R-:W-:Y:S05]  /*2040*/  BRA `(.L_x_3600) ;  /* 0x0000000c00207947 */ /* 0x000fea0003800000 */
.L_x_3602:
[----:B------:R-:W-:-:S05]  /*2050*/  SEL R5, RZ, 0x1, P1 ;  /* 0x00000001ff057807 */ /* 0x000fca0000800000 */
[----:B------:R0:W-:Y:S01]  /*2060*/  STG.E desc[UR36][R2.64], R5 ;  /* 0x0000000502007986 */ /* 0x0001e2000c101924 */
[----:B------:R-:W-:Y:S05]  /*2070*/  BRA `(.L_x_3600) ;  /* 0x0000000c00147947 */ /* 0x000fea0003800000 */
.L_x_3601:
[----:B------:R-:W-:-:S05]  /*2080*/  SEL R5, RZ, 0x1, P1 ;  /* 0x00000001ff057807 */ /* 0x000fca0000800000 */
[----:B------:R0:W-:Y:S01]  /*2090*/  STG.E.U16 desc[UR36][R2.64], R5 ;  /* 0x0000000502007986 */ /* 0x0001e2000c101524 */
[----:B------:R-:W-:Y:S05]  /*20a0*/  BRA `(.L_x_3600) ;  /* 0x0000000c00087947 */ /* 0x000fea0003800000 */
.L_x_3596:
[----:B------:R-:W-:-:S09]  /*20b0*/  UISETP.GT.AND UP0, UPT, UR4, 0x6, UPT ;  /* 0x000000060400788c */ /* 0x000fd2000bf04270 */
[----:B------:R-:W-:Y:S05]  /*20c0*/  BRA.U UP0, `(.L_x_3603) ;  /* 0x0000000100347547 */ /* 0x000fea000b800000 */
[----:B------:R-:W-:-:S09]  /*20d0*/  UISETP.NE.AND UP0, UPT, UR4, 0x5, UPT ;  /* 0x000000050400788c */ /* 0x000fd2000bf05270 */
[----:B------:R-:W-:Y:S05]  /*20e0*/  BRA.U !UP0, `(.L_x_3604) ;  /* 0x0000000108187547 */ /* 0x000fea000b800000 */
[----:B------:R-:W-:-:S09]  /*20f0*/  UISETP.NE.AND UP0, UPT, UR4, 0x6, UPT ;  /* 0x000000060400788c */ /* 0x000fd2000bf05270 */
[----:B------:R-:W-:Y:S05]  /*2100*/  BRA.U UP0, `(.L_x_3599) ;  /* 0x0000000900547547 */ /* 0x000fea000b800000 */
[----:B------:R-:W-:-:S04]  /*2110*/  SEL R5, RZ, 0x1, P1 ;  /* 0x00000001ff057807 */ /* 0x000fc80000800000 */
[----:B------:R-:W-:-:S05]  /*2120*/  I2FP.F32.U32 R5, R5 ;  /* 0x0000000500057245 */ /* 0x000fca0000201000 */
[----:B------:R0:W-:Y:S01]  /*2130*/  STG.E desc[UR36][R2.64], R5 ;  /* 0x0000000502007986 */ /* 0x0001e2000c101924 */
[----:B------:R-:W-:Y:S05]  /*2140*/  BRA `(.L_x_3600) ;  /* 0x0000000800e07947 */ /* 0x000fea0003800000 */
.L_x_3604:
[----:B------:R-:W-:-:S04]  /*2150*/  SEL R0, RZ, 0x1, P1 ;  /* 0x00000001ff007807 */ /* 0x000fc80000800000 */
[----:B------:R-:W-:-:S04]  /*2160*/  I2FP.F32.U32 R0, R0 ;  /* 0x0000000000007245 */ /* 0x000fc80000201000 */
[----:B------:R-:W-:-:S05]  /*2170*/  F2FP.F16.F32.PACK_AB R0, RZ, R0 ;  /* 0x00000000ff00723e */ /* 0x000fca00000000ff */
[----:B------:R0:W-:Y:S01]  /*2180*/  STG.E.U16 desc[UR36][R2.64], R0 ;  /* 0x0000000002007986 */ /* 0x0001e2000c101524 */
[----:B------:R-:W-:Y:S05]  /*2190*/  BRA `(.L_x_3600) ;  /* 0x0000000800cc7947 */ /* 0x000fea0003800000 */
.L_x_3603:
[----:B------:R-:W-:-:S09]  /*21a0*/  UISETP.NE.AND UP0, UPT, UR4, 0x7, UPT ;  /* 0x000000070400788c */ /* 0x000fd2000bf05270 */
[----:B------:R-:W-:Y:S05]  /*21b0*/  BRA.U !UP0, `(.L_x_3605) ;  /* 0x00000001083c7547 */ /* 0x000fea000b800000 */
[----:B------:R-:W-:-:S09]  /*21c0*/  UISETP.NE.AND UP0, UPT, UR4, 0x8, UPT ;  /* 0x000000080400788c */ /* 0x000fd2000bf05270 */
[----:B------:R-:W-:Y:S05]  /*21d0*/  BRA.U !UP0, `(.L_x_3606) ;  /* 0x00000001081c7547 */ /* 0x000fea000b800000 */
[----:B------:R-:W-:-:S09]  /*21e0*/  UISETP.NE.AND UP0, UPT, UR4, 0x9, UPT ;  /* 0x000000090400788c */ /* 0x000fd2000bf05270 */
[----:B------:R-:W-:Y:S05]  /*21f0*/  BRA.U UP0, `(.L_x_3599) ;  /* 0x0000000900187547 */ /* 0x000fea000b800000 */
[----:B------:R-:W-:Y:S01]  /*2200*/  SEL R0, RZ, 0x1, P1 ;  /* 0x00000001ff007807 */ /* 0x000fe20000800000 */
[----:B------:R-:W-:-:S03]  /*2210*/  HFMA2 R5, -RZ, RZ, 0, 0 ;  /* 0x00000000ff057431 */ /* 0x000fc600000001ff */
[----:B------:R-:W-:-:S05]  /*2220*/  I2FP.F32.U32 R4, R0 ;  /* 0x0000000000047245 */ /* 0x000fca0000201000 */
[----:B------:R0:W-:Y:S01]  /*2230*/  STG.E.64 desc[UR36][R2.64], R4 ;  /* 0x0000000402007986 */ /* 0x0001e2000c101b24 */
[----:B------:R-:W-:Y:S05]  /*2240*/  BRA `(.L_x_3600) ;  /* 0x0000000800a07947 */ /* 0x000fea0003800000 */
.L_x_3606:
[----:B------:R-:W-:-:S04]  /*2250*/  SEL R0, RZ, 0x1, P1 ;  /* 0x00000001ff007807 */ /* 0x000fc80000800000 */
[----:B------:R-:W-:-:S04]  /*2260*/  I2FP.F32.U32 R0, R0 ;  /* 0x0000000000007245 */ /* 0x000fc80000201000 */
[----:B------:R-:W-:-:S04]  /*2270*/  F2FP.F16.F32.PACK_AB R5, RZ, R0 ;  /* 0x00000000ff05723e */ /* 0x000fc800000000ff */
[----:B------:R-:W-:-:S05]  /*2280*/  PRMT R5, R5, 0x5410, RZ ;  /* 0x0000541005057816 */ /* 0x000fca00000000ff */
[----:B------:R0:W-:Y:S01]  /*2290*/  STG.E desc[UR36][R2.64], R5 ;  /* 0x0000000502007986 */ /* 0x0001e2000c101924 */
[----:B------:R-:W-:Y:S05]  /*22a0*/  BRA `(.L_x_3600) ;  /* 0x0000000800887947 */ /* 0x000fea0003800000 */
.L_x_3605:
[----:B------:R-:W-:-:S06]  /*22b0*/  SEL R4, RZ, 0x1, P1 ;  /* 0x00000001ff047807 */ /* 0x000fcc0000800000 */
[----:B------:R-:W0:Y:S02]  /*22c0*/  I2F.F64.U32 R4, R4 ;  /* 0x0000000400047312 */ /* 0x000e240000201800 */
[----:B0-----:R0:W-:Y:S01]  /*22d0*/  STG.E.64 desc[UR36][R2.64], R4 ;  /* 0x0000000402007986 */ /* 0x0011e2000c101b24 */
[----:B------:R-:W-:Y:S05]  /*22e0*/  BRA `(.L_x_3600) ;  /* 0x0000000800787947 */ /* 0x000fea0003800000 */
.L_x_3595:
        /* <DEDUP_REMOVED lines=10> */
.L_x_3609:
[----:B------:R-:W-:Y:S02]  /*2390*/  SEL R4, RZ, 0x1, P1 ;  /* 0x00000001ff047807 */ /* 0x000fe40000800000 */
[----:B------:R-:W-:-:S04]  /*23a0*/  CS2R R6, SRZ ;  /* 0x0000000000067805 */ /* 0x000fc8000001ff00 */
[----:B------:R-:W0:Y:S02]  /*23b0*/  I2F.F64.U32 R4, R4 ;  /* 0x0000000400047312 */ /* 0x000e240000201800 */
[----:B0-----:R0:W-:Y:S01]  /*23c0*/  STG.E.128 desc[UR36][R2.64], R4 ;  /* 0x0000000402007986 */ /* 0x0011e2000c101d24 */
[----:B------:R-:W-:Y:S05]  /*23d0*/  BRA `(.L_x_3600) ;  /* 0x00000008003c7947 */ /* 0x000fea0003800000 */
.L_x_3608:
[----:B------:R-:W-:-:S09]  /*23e0*/  UISETP.NE.AND UP0, UPT, UR4, 0xf, UPT ;  /* 0x0000000f0400788c */ /* 0x000fd2000bf05270 */
[----:B------:R-:W-:Y:S05]  /*23f0*/  BRA.U !UP0, `(.L_x_3610) ;  /* 0x0000000108907547 */ /* 0x000fea000b800000 */
[----:B------:R-:W-:-:S09]  /*2400*/  UISETP.NE.AND UP0, UPT, UR4, 0x17, UPT ;  /* 0x000000170400788c */ /* 0x000fd2000bf05270 */
[----:B------:R-:W-:Y:S05]  /*2410*/  BRA.U !UP0, `(.L_x_3611) ;  /* 0x0000000108447547 */ /* 0x000fea000b800000 */
[----:B------:R-:W-:-:S09]  /*2420*/  UISETP.NE.AND UP0, UPT, UR4, 0x18, UPT ;  /* 0x000000180400788c */ /* 0x000fd2000bf05270 */
[----:B------:R-:W-:Y:S05]  /*2430*/  BRA.U UP0, `(.L_x_3599) ;  /* 0x0000000500887547 */ /* 0x000fea000b800000 */
[----:B------:R-:W-:Y:S01]  /*2440*/  SEL R0, RZ, 0x1, P1 ;  /* 0x00000001ff007807 */ /* 0x000fe20000800000 */
[----:B------:R-:W-:Y:S01]  /*2450*/  BSSY.RECONVERGENT B0, `(.L_x_3612) ;  /* 0x000000b000007945 */ /* 0x000fe20003800200 */
[----:B------:R-:W-:Y:S02]  /*2460*/  IMAD.MOV.U32 R5, RZ, RZ, 0x7f ;  /* 0x0000007fff057424 */ /* 0x000fe400078e00ff */
[----:B------:R-:W-:-:S04]  /*2470*/  I2FP.F32.U32 R7, R0 ;  /* 0x0000000000077245 */ /* 0x000fc80000201000 */
        /* <DEDUP_REMOVED lines=8> */
.L_x_3613:
[----:B------:R-:W-:Y:S05]  /*2500*/  BSYNC.RECONVERGENT B0 ;  /* 0x0000000000007941 */ /* 0x000fea0003800200 */
.L_x_3612:
[----:B------:R0:W-:Y:S01]  /*2510*/  STG.E.U8 desc[UR36][R2.64], R5 ;  /* 0x0000000502007986 */ /* 0x0001e2000c101124 */
[----:B------:R-:W-:Y:S05]  /*2520*/  BRA `(.L_x_3600) ;  /* 0x0000000400e87947 */ /* 0x000fea0003800000 */
.L_x_3611:
[----:B------:R-:W-:-:S04]  /*2530*/  SEL R0, RZ, 0x1, P1 ;  /* 0x00000001ff007807 */ /* 0x000fc80000800000 */
[----:B------:R-:W-:-:S04]  /*2540*/  I2FP.F32.U32 R7, R0 ;  /* 0x0000000000077245 */ /* 0x000fc80000201000 */
[----:B------:R-:W-:-:S13]  /*2550*/  ISETP.GE.U32.AND P1, PT, R7, 0x47800000, PT ;  /* 0x478000000700780c */ /* 0x000fda0003f26070 */
        /* <DEDUP_REMOVED lines=14> */
.L_x_3610:
[----:B------:R-:W-:-:S04]  /*2640*/  SEL R0, RZ, 0x1, P1 ;  /* 0x00000001ff007807 */ /* 0x000fc80000800000 */
[----:B------:R-:W-:-:S04]  /*2650*/  I2FP.F32.U32 R0, R0 ;  /* 0x0000000000007245 */ /* 0x000fc80000201000 */
[----:B------:R-:W-:-:S05]  /*2660*/  F2FP.BF16.F32.PACK_AB R0, RZ, R0 ;  /* 0x00000000ff00723e */ /* 0x000fca00000010ff */
[----:B------:R0:W-:Y:S01]  /*2670*/  STG.E.U16 desc[UR36][R2.64], R0 ;  /* 0x0000000002007986 */ /* 0x0001e2000c101524 */
[----:B------:R-:W-:Y:S05]  /*2680*/  BRA `(.L_x_3600) ;  /* 0x0000000400907947 */ /* 0x000fea0003800000 */
.L_x_3607:
        /* <DEDUP_REMOVED lines=8> */
[----:B------:R-:W-:-:S05]  /*2710*/  SEL R5, RZ, 0x1, P1 ;  /* 0x00000001ff057807 */ /* 0x000fca0000800000 */
[----:B------:R2:W-:Y:S01]  /*2720*/  STG.E.U16 desc[UR36][R2.64], R5 ;  /* 0x0000000502007986 */ /* 0x0005e2000c101524 */
[----:B------:R-:W-:Y:S05]  /*2730*/  BRA `(.L_x_3600) ;  /* 0x0000000400647947 */ /* 0x000fea0003800000 */
.L_x_3616:
[----:B------:R-:W-:Y:S01]  /*2740*/  SEL R0, RZ, 0x1, P1 ;  /* 0x00000001ff007807 */ /* 0x000fe20000800000 */
[----:B------:R-:W-:Y:S03]  /*2750*/  BSSY.RECONVERGENT B0, `(.L_x_3617) ;  /* 0x0000012000007945 */ /* 0x000fe60003800200 */
[----:B------:R-:W-:Y:S01]  /*2760*/  I2FP.F32.U32 R5, R0 ;  /* 0x0000000000057245 */ /* 0x000fe20000201000 */
[----:B------:R-:W-:-:S03]  /*2770*/  IMAD.MOV.U32 R0, RZ, RZ, 0x80 ;  /* 0x00000080ff007424 */ /* 0x000fc600078e00ff */
        /* <DEDUP_REMOVED lines=9> */
.L_x_3619:
[----:B------:R-:W-:-:S04]  /*2810*/  SHF.R.U32.HI R0, RZ, 0x14, R5 ;  /* 0x00000014ff007819 */ /* 0x000fc80000011605 */
[----:B------:R-:W-:-:S04]  /*2820*/  LOP3.LUT R0, R0, 0x1, RZ, 0xc0, !PT ;  /* 0x0000000100007812 */ /* 0x000fc800078ec0ff */
[----:B------:R-:W-:-:S04]  /*2830*/  IADD3 R0, PT, PT, R5, 0x487ffff, R0 ;  /* 0x0487ffff05007810 */ /* 0x000fc80007ffe000 */
[----:B------:R-:W-:-:S04]  /*2840*/  SHF.R.U32.HI R0, RZ, 0x14, R0 ;  /* 0x00000014ff007819 */ /* 0x000fc80000011600 */
[----:B------:R-:W-:-:S07]  /*2850*/  LOP3.LUT R4, R0, 0xff, RZ, 0xc0, !PT ;  /* 0x000000ff00047812 */ /* 0x000fce00078ec0ff */
.L_x_3620:
[----:B------:R-:W-:-:S07]  /*2860*/  PRMT R0, R4, 0x7610, R0 ;  /* 0x0000761004007816 */ /* 0x000fce0000000000 */
.L_x_3618:
[----:B------:R-:W-:Y:S05]  /*2870*/  BSYNC.RECONVERGENT B0 ;  /* 0x0000000000007941 */ /* 0x000fea0003800200 */
.L_x_3617:
[----:B------:R1:W-:Y:S01]  /*2880*/  STG.E.U8 desc[UR36][R2.64], R0 ;  /* 0x0000000002007986 */ /* 0x0003e2000c101124 */
[----:B------:R-:W-:Y:S05]  /*2890*/  BRA `(.L_x_3600) ;  /* 0x00000004000c7947 */ /* 0x000fea0003800000 */
.L_x_3615:
[----:B------:R-:W-:Y:S01]  /*28a0*/  SEL R0, RZ, 0x1, P1 ;  /* 0x00000001ff007807 */ /* 0x000fe20000800000 */
[----:B------:R-:W-:Y:S03]  /*28b0*/  BSSY.RECONVERGENT B0, `(.L_x_3621) ;  /* 0x0000012000007945 */ /* 0x000fe60003800200 */
[----:B------:R-:W-:Y:S02]  /*28c0*/  I2FP.F32.U32 R5, R0 ;  /* 0x0000000000057245 */ /* 0x000fe40000201000 */
[----:B------:R-:W-:Y:S02]  /*28d0*/  MOV R0, 0x80 ;  /* 0x0000008000007802 */ /* 0x000fe40000000f00 */
        /* <DEDUP_REMOVED lines=9> */
.L_x_3623:
[----:B------:R-:W-:-:S04]  /*2970*/  SHF.R.U32.HI R0, RZ, 0x15, R5 ;  /* 0x00000015ff007819 */ /* 0x000fc80000011605 */
[----:B------:R-:W-:-:S04]  /*2980*/  LOP3.LUT R0, R0, 0x1, RZ, 0xc0, !PT ;  /* 0x0000000100007812 */ /* 0x000fc800078ec0ff */
[----:B------:R-:W-:-:S04]  /*2990*/  IADD3 R0, PT, PT, R5, 0x88fffff, R0 ;  /* 0x088fffff05007810 */ /* 0x000fc80007ffe000 */
[----:B------:R-:W-:-:S04]  /*29a0*/  SHF.R.U32.HI R0, RZ, 0x15, R0 ;  /* 0x00000015ff007819 */ /* 0x000fc80000011600 */
[----:B------:R-:W-:-:S07]  /*29b0*/  LOP3.LUT R4, R0, 0xff, RZ, 0xc0, !PT ;  /* 0x000000ff00047812 */ /* 0x000fce00078ec0ff */
.L_x_3624:
[----:B------:R-:W-:-:S07]  /*29c0*/  PRMT R0, R4, 0x7610, R0 ;  /* 0x0000761004007816 */ /* 0x000fce0000000000 */
.L_x_3622:
[----:B------:R-:W-:Y:S05]  /*29d0*/  BSYNC.RECONVERGENT B0 ;  /* 0x0000000000007941 */ /* 0x000fea0003800200 */
.L_x_3621:
[----:B------:R0:W-:Y:S01]  /*29e0*/  STG.E.U8 desc[UR36][R2.64], R0 ;  /* 0x0000000002007986 */ /* 0x0001e2000c101124 */
[----:B------:R-:W-:Y:S05]  /*29f0*/  BRA `(.L_x_3600) ;  /* 0x0000000000b47947 */ /* 0x000fea0003800000 */
.L_x_3614:
[----:B------:R-:W-:-:S09]  /*2a00*/  UISETP.NE.AND UP0, UPT, UR4, 0x1c, UPT ;  /* 0x0000001c0400788c */ /* 0x000fd2000bf05270 */
[----:B------:R-:W-:Y:S05]  /*2a10*/  BRA.U !UP0, `(.L_x_3625) ;  /* 0x0000000108a47547 */ /* 0x000fea000b800000 */
[----:B------:R-:W-:-:S09]  /*2a20*/  UISETP.NE.AND UP0, UPT, UR4, 0x1d, UPT ;  /* 0x0000001d0400788c */ /* 0x000fd2000bf05270 */
[----:B------:R-:W-:Y:S05]  /*2a30*/  BRA.U !UP0, `(.L_x_3626) ;  /* 0x00000001088c7547 */ /* 0x000fea000b800000 */
[----:B------:R-:W-:-:S09]  /*2a40*/  UISETP.NE.AND UP0, UPT, UR4, 0x2c, UPT ;  /* 0x0000002c0400788c */ /* 0x000fd2000bf05270 */
[----:B------:R-:W-:Y:S05]  /*2a50*/  BRA.U !UP0, `(.L_x_3627) ;  /* 0x0000000108447547 */ /* 0x000fea000b800000 */
.L_x_3599:
        /* <DEDUP_REMOVED lines=16> */
.L_x_3628:
[----:B------:R-:W-:Y:S05]  /*2b60*/  BRA `(.L_x_3600) ;  /* 0x0000000000587947 */ /* 0x000fea0003800000 */
.L_x_3627:
[----:B------:R-:W-:-:S04]  /*2b70*/  SEL R0, RZ, 0x1, P1 ;  /* 0x00000001ff007807 */ /* 0x000fc80000800000 */
        /* <DEDUP_REMOVED lines=15> */
.L_x_3626:
[----:B------:R-:W-:Y:S01]  /*2c70*/  HFMA2 R5, -RZ, RZ, 0, 0 ;  /* 0x00000000ff057431 */ /* 0x000fe200000001ff */
[----:B------:R-:W-:-:S05]  /*2c80*/  SEL R4, RZ, 0x1, P1 ;  /* 0x00000001ff047807 */ /* 0x000fca0000800000 */
[----:B------:R0:W-:Y:S01]  /*2c90*/  STG.E.64 desc[UR36][R2.64], R4 ;  /* 0x0000000402007986 */ /* 0x0001e2000c101b24 */
[----:B------:R-:W-:Y:S05]  /*2ca0*/  BRA `(.L_x_3600) ;  /* 0x0000000000087947 */ /* 0x000fea0003800000 */
.L_x_3625:
[----:B------:R-:W-:-:S05]  /*2cb0*/  SEL R5, RZ, 0x1, P1 ;  /* 0x00000001ff057807 */ /* 0x000fca0000800000 */
[----:B------:R3:W-:Y:S02]  /*2cc0*/  STG.E desc[UR36][R2.64], R5 ;  /* 0x0000000502007986 */ /* 0x0007e4000c101924 */
.L_x_3600:
[----:B------:R-:W-:Y:S05]  /*2cd0*/  BSYNC.RECONVERGENT B6 ;  /* 0x0000000000067941 */ /* 0x000fea0003800200 */
.L_x_3594:
[----:B------:R-:W-:-:S07]  /*2ce0*/  VIADD R17, R17, 0x80 ;  /* 0x0000008011117836 */ /* 0x000fce0000000000 */
.L_x_3567:
[----:B------:R-:W-:Y:S05]  /*2cf0*/  BSYNC.RECONVERGENT B7 ;  /* 0x0000000000077941 */ /* 0x000fea0003800200 */
.L_x_3566:
[----:B------:R-:W5:Y:S01]  /*2d00*/  LDCU UR4, c[0x0][0x380] ;  /* 0x00007000ff0477ac */ /* 0x000f620008000800 */
[----:B------:R-:W-:Y:S01]  /*2d10*/  BSSY.RECONVERGENT B7, `(.L_x_3629) ;  /* 0x00002c1000077945 */ /* 0x000fe20003800200 */
[----:B-----5:R-:W-:-:S13]  /*2d20*/  ISETP.GE.AND P0, PT, R17, UR4, PT ;  /* 0x0000000411007c0c */ /* 0x020fda000bf06270 */
[----:B------:R-:W-:Y:S05]  /*2d30*/  @P0 BRA `(.L_x_3630) ;  /* 0x0000002800f80947 */ /* 0x000fea0003800000 */
[----:B------:R-:W5:Y:S01]  /*2d40*/  LDCU UR4, c[0x0][0x388] ;  /* 0x00007100ff0477ac */ /* 0x000f620008000800 */
[----:B01----:R-:W-:Y:S01]  /*2d50*/  IMAD.MOV.U32 R0, RZ, RZ, RZ ;  /* 0x000000ffff007224 */ /* 0x003fe200078e00ff */
[----:B------:R-:W-:Y:S01]  /*2d60*/  MOV R16, RZ ;  /* 0x000000ff00107202 */ /* 0x000fe20000000f00 */
[----:B-----5:R-:W-:-:S09]  /*2d70*/  UISETP.NE.AND UP0, UPT, UR4, URZ, UPT ;  /* 0x000000ff0400728c */ /* 0x020fd2000bf05270 */
[----:B------:R-:W-:Y:S05]  /*2d80*/  BRA.U !UP0, `(.L_x_3631) ;  /* 0x0000001108a87547 */ /* 0x000fea000b800000 */
[----:B------:R-:W2:Y:S01]  /*2d90*/  LDCU.64 UR4, c[0x0][0x390] ;  /* 0x00007200ff0477ac */ /* 0x000ea20008000a00 */
[----:B------:R-:W-:Y:S01]  /*2da0*/  IMAD.MOV.U32 R16, RZ, RZ, RZ ;  /* 0x000000ffff107224 */ /* 0x000fe200078e00ff */
[----:B------:R-:W0:Y:S01]  /*2db0*/  LDCU UR6, c[0x0][0x38c] ;  /* 0x00007180ff0677ac */ /* 0x000e220008000800 */
[----:B------:R-:W1:Y:S01]  /*2dc0*/  LDCU.64 UR8, c[0x0][0x4b8] ;  /* 0x00009700ff0877ac */ /* 0x000e620008000a00 */
[----:B------:R-:W-:Y:S01]  /*2dd0*/  UISETP.NE.AND UP0, UPT, UR40, URZ, UPT ;  /* 0x000000ff2800728c */ /* 0x000fe2000bf05270 */
[----:B--234-:R-:W-:-:S05]  /*2de0*/  IMAD.HI.U32 R2, R17, UR4, R16 ;  /* 0x0000000411027c27 */ /* 0x01cfca000f8e0010 */
[----:B------:R-:W-:-:S05]  /*2df0*/  SHF.R.U32.HI R3, RZ, UR5, R2 ;  /* 0x00000005ff037c19 */ /* 0x000fca0008011602 */
[----:B------:R-:W-:-:S04]  /*2e00*/  IMAD.MOV R0, RZ, RZ, -R3 ;  /* 0x000000ffff007224 */ /* 0x000fc800078e0a03 */
[----:B0-----:R-:W-:-:S04]  /*2e10*/  IMAD R0, R0, UR6, R17 ;  /* 0x0000000600007c24 */ /* 0x001fc8000f8e0211 */
[C---:B-1----:R-:W-:Y:S02]  /*2e20*/  IMAD R16, R0.reuse, UR8, RZ ;  /* 0x0000000800107c24 */ /* 0x042fe4000f8e02ff */
        /* <DEDUP_REMOVED lines=288> */
.L_x_3631:
[----:B------:R-:W2:Y:S01]  /*4030*/  LDCU.64 UR6, c[0x0][0x588] ;  /* 0x0000b100ff0677ac */ /* 0x000ea20008000a00 */
[----:B------:R-:W-:Y:S01]  /*4040*/  BSSY.RECONVERGENT B6, `(.L_x_3632) ;  /* 0x00000a0000067945 */ /* 0x000fe20003800200 */
[----:B------:R-:W-:-:S04]  /*4050*/  UPRMT UR4, UR42, 0x9910, URZ ;  /* 0x000099102a047896 */ /* 0x000fc800080000ff */
[----:B------:R-:W-:Y:S01]  /*4060*/  UISETP.GT.AND UP0, UPT, UR4, 0x9, UPT ;  /* 0x000000090400788c */ /* 0x000fe2000bf04270 */
[----:B--234-:R-:W-:-:S04]  /*4070*/  IADD3 R2, P0, PT, R0, UR6, RZ ;  /* 0x0000000600027c10 */ /* 0x01cfc8000ff1e0ff */
        /* <DEDUP_REMOVED lines=13> */
.L_x_3636:
[----:B------:R-:W2:Y:S02]  /*4150*/  LDG.E.U8 R2, desc[UR36][R2.64] ;  /* 0x0000002402027981 */ /* 0x000ea4000c1e1100 */
[----:B--2---:R-:W-:Y:S01]  /*4160*/  ISETP.NE.AND P0, PT, R2, RZ, PT ;  /* 0x000000ff0200720c */ /* 0x004fe20003f05270 */
[----:B------:R-:W-:-:S12]  /*4170*/  BRA `(.L_x_3638) ;  /* 0x0000000800307947 */ /* 0x000fd80003800000 */
.L_x_3635:
        /* <DEDUP_REMOVED lines=10> */
.L_x_3640:
[----:B------:R-:W2:Y:S02]  /*4220*/  LDG.E R2, desc[UR36][R2.64] ;  /* 0x0000002402027981 */ /* 0x000ea4000c1e1900 */
[----:B--2---:R-:W-:Y:S01]  /*4230*/  ISETP.NE.AND P0, PT, R2, RZ, PT ;  /* 0x000000ff0200720c */ /* 0x004fe20003f05270 */
[----:B------:R-:W-:-:S12]  /*4240*/  BRA `(.L_x_3638) ;  /* 0x0000000400fc7947 */ /* 0x000fd80003800000 */
.L_x_3639:
[----:B------:R-:W2:Y:S02]  /*4250*/  LDG.E.U16 R2, desc[UR36][R2.64] ;  /* 0x0000002402027981 */ /* 0x000ea4000c1e1500 */
[----:B--2---:R-:W-:Y:S01]  /*4260*/  ISETP.NE.AND P0, PT, R2, RZ, PT ;  /* 0x000000ff0200720c */ /* 0x004fe20003f05270 */
[----:B------:R-:W-:-:S12]  /*4270*/  BRA `(.L_x_3638) ;  /* 0x0000000400f07947 */ /* 0x000fd80003800000 */
.L_x_3634:
        /* <DEDUP_REMOVED lines=9> */
.L_x_3642:
[----:B------:R-:W2:Y:S02]  /*4310*/  LDG.E.U16 R0, desc[UR36][R2.64] ;  /* 0x0000002402007981 */ /* 0x000ea4000c1e1500 */
[----:B--2---:R-:W-:-:S05]  /*4320*/  HADD2.F32 R0, -RZ, R0.H0_H0 ;  /* 0x20000000ff007230 */ /* 0x004fca0000004100 */
[----:B------:R-:W-:Y:S01]  /*4330*/  FSETP.NEU.FTZ.AND P0, PT, R0, RZ, PT ;  /* 0x000000ff0000720b */ /* 0x000fe20003f1d000 */
[----:B------:R-:W-:-:S12]  /*4340*/  BRA `(.L_x_3638) ;  /* 0x0000000400bc7947 */ /* 0x000fd80003800000 */
.L_x_3641:
        /* <DEDUP_REMOVED lines=11> */
.L_x_3644:
        /* <DEDUP_REMOVED lines=8> */
.L_x_3643:
[----:B------:R-:W2:Y:S02]  /*4480*/  LDG.E.64 R2, desc[UR36][R2.64] ;  /* 0x0000002402027981 */ /* 0x000ea4000c1e1b00 */
[----:B--2---:R-:W-:Y:S01]  /*4490*/  DSETP.NEU.AND P0, PT, R2, RZ, PT ;  /* 0x000000ff0200722a */ /* 0x004fe20003f0d000 */
[----:B------:R-:W-:-:S13]  /*44a0*/  BRA `(.L_x_3638) ;  /* 0x0000000400647947 */ /* 0x000fda0003800000 */
.L_x_3633:
        /* <DEDUP_REMOVED lines=11> */
.L_x_3647:
[----:B------:R-:W2:Y:S02]  /*4560*/  LDG.E.128 R4, desc[UR36][R2.64] ;  /* 0x0000002402047981 */ /* 0x000ea4000c1e1d00 */
[----:B--2---:R-:W-:-:S06]  /*4570*/  DSETP.NEU.AND P0, PT, R6, RZ, PT ;  /* 0x000000ff0600722a */ /* 0x004fcc0003f0d000 */
[----:B------:R-:W-:Y:S01]  /*4580*/  DSETP.NEU.OR P0, PT, R4, RZ, P0 ;  /* 0x000000ff0400722a */ /* 0x000fe2000070d400 */
[----:B------:R-:W-:-:S13]  /*4590*/  BRA `(.L_x_3638) ;  /* 0x0000000400287947 */ /* 0x000fda0003800000 */
.L_x_3646:
        /* <DEDUP_REMOVED lines=9> */
.L_x_3649:
        /* <DEDUP_REMOVED lines=11> */
.L_x_3648:
[----:B------:R-:W2:Y:S02]  /*46e0*/  LDG.E.U16 R0, desc[UR36][R2.64] ;  /* 0x0000002402007981 */ /* 0x000ea4000c1e1500 */
[----:B--2---:R-:W-:-:S04]  /*46f0*/  SHF.L.U32 R0, R0, 0x10, RZ ;  /* 0x0000001000007819 */ /* 0x004fc800000006ff */
[----:B------:R-:W-:Y:S01]  /*4700*/  FSETP.NEU.FTZ.AND P0, PT, R0, RZ, PT ;  /* 0x000000ff0000720b */ /* 0x000fe20003f1d000 */
[----:B------:R-:W-:-:S12]  /*4710*/  BRA `(.L_x_3638) ;  /* 0x0000000000c87947 */ /* 0x000fd80003800000 */
.L_x_3645:
        /* <DEDUP_REMOVED lines=11> */
.L_x_3652:
[----:B------:R-:W2:Y:S02]  /*47d0*/  LDG.E.U8 R2, desc[UR36][R2.64] ;  /* 0x0000002402027981 */ /* 0x000ea4000c1e1100 */
[----:B--2---:R-:W-:Y:S01]  /*47e0*/  ISETP.NE.AND P0, PT, R2, RZ, PT ;  /* 0x000000ff0200720c */ /* 0x004fe20003f05270 */
[----:B------:R-:W-:-:S12]  /*47f0*/  BRA `(.L_x_3638) ;  /* 0x0000000000907947 */ /* 0x000fd80003800000 */
.L_x_3651:
[----:B------:R-:W2:Y:S02]  /*4800*/  LDG.E.U8 R2, desc[UR36][R2.64] ;  /* 0x0000002402027981 */ /* 0x000ea4000c1e1100 */
[----:B--2---:R-:W-:Y:S01]  /*4810*/  ISETP.NE.AND P0, PT, R2, RZ, PT ;  /* 0x000000ff0200720c */ /* 0x004fe20003f05270 */
[----:B------:R-:W-:-:S12]  /*4820*/  BRA `(.L_x_3638) ;  /* 0x0000000000847947 */ /* 0x000fd80003800000 */
.L_x_3650:
        /* <DEDUP_REMOVED lines=9> */
.L_x_3637:
        /* <DEDUP_REMOVED lines=16> */
.L_x_3655:
[----:B------:R-:W-:Y:S01]  /*49c0*/  PLOP3.LUT P0, PT, PT, PT, PT, 0x8, 0x80 ;  /* 0x000000000080781c */ /* 0x000fe20003f0e170 */
[----:B------:R-:W-:-:S12]  /*49d0*/  BRA `(.L_x_3638) ;  /* 0x0000000000187947 */ /* 0x000fd80003800000 */
.L_x_3654:
[----:B------:R-:W2:Y:S02]  /*49e0*/  LDG.E.64 R2, desc[UR36][R2.64] ;  /* 0x0000002402027981 */ /* 0x000ea4000c1e1b00 */
[----:B--2---:R-:W-:-:S04]  /*49f0*/  ISETP.NE.U32.AND P0, PT, R2, RZ, PT ;  /* 0x000000ff0200720c */ /* 0x004fc80003f05070 */
[----:B------:R-:W-:Y:S01]  /*4a00*/  ISETP.NE.AND.EX P0, PT, R3, RZ, PT, P0 ;  /* 0x000000ff0300720c */ /* 0x000fe20003f05300 */
[----:B------:R-:W-:-:S12]  /*4a10*/  BRA `(.L_x_3638) ;  /* 0x0000000000087947 */ /* 0x000fd80003800000 */
.L_x_3653:
[----:B------:R-:W2:Y:S02]  /*4a20*/  LDG.E R2, desc[UR36][R2.64] ;  /* 0x0000002402027981 */ /* 0x000ea4000c1e1900 */
[----:B--2---:R-:W-:-:S13]  /*4a30*/  ISETP.NE.AND P0, PT, R2, RZ, PT ;  /* 0x000000ff0200720c */ /* 0x004fda0003f05270 */
.L_x_3638:
[----:B------:R-:W-:Y:S05]  /*4a40*/  BSYNC.RECONVERGENT B6 ;  /* 0x0000000000067941 */ /* 0x000fea0003800200 */
.L_x_3632:
        /* <DEDUP_REMOVED lines=24> */
.L_x_3660:
[----:B------:R0:W-:Y:S01]  /*4bd0*/  STG.E.U8 desc[UR36][R2.64], R5 ;  /* 0x0000000502007986 */ /* 0x0001e2000c101124 */
[----:B------:R-:W-:Y:S05]  /*4be0*/  BRA `(.L_x_3662) ;  /* 0x0000000c00447947 */ /* 0x000fea0003800000 */
.L_x_3659:
        /* <DEDUP_REMOVED lines=10> */
.L_x_3664:
[----:B------:R-:W-:-:S05]  /*4c90*/  SEL R5, RZ, 0x1, P1 ;  /* 0x00000001ff057807 */ /* 0x000fca0000800000 */
[----:B------:R0:W-:Y:S01]  /*4ca0*/  STG.E desc[UR36][R2.64], R5 ;  /* 0x0000000502007986 */ /* 0x0001e2000c101924 */
[----:B------:R-:W-:Y:S05]  /*4cb0*/  BRA `(.L_x_3662) ;  /* 0x0000000c00107947 */ /* 0x000fea0003800000 */
.L_x_3663:
[----:B------:R-:W-:-:S05]  /*4cc0*/  SEL R5, RZ, 0x1, P1 ;  /* 0x00000001ff057807 */ /* 0x000fca0000800000 */
[----:B------:R0:W-:Y:S01]  /*4cd0*/  STG.E.U16 desc[UR36][R2.64], R5 ;  /* 0x0000000502007986 */ /* 0x0001e2000c101524 */
[----:B------:R-:W-:Y:S05]  /*4ce0*/  BRA `(.L_x_3662) ;  /* 0x0000000c00047947 */ /* 0x000fea0003800000 */
.L_x_3658:
        /* <DEDUP_REMOVED lines=10> */
.L_x_3666:
[----:B------:R-:W-:-:S04]  /*4d90*/  SEL R0, RZ, 0x1, P1 ;  /* 0x00000001ff007807 */ /* 0x000fc80000800000 */
[----:B------:R-:W-:-:S04]  /*4da0*/  I2FP.F32.U32 R0, R0 ;  /* 0x0000000000007245 */ /* 0x000fc80000201000 */
[----:B------:R-:W-:-:S05]  /*4db0*/  F2FP.F16.F32.PACK_AB R0, RZ, R0 ;  /* 0x00000000ff00723e */ /* 0x000fca00000000ff */
[----:B------:R3:W-:Y:S01]  /*4dc0*/  STG.E.U16 desc[UR36][R2.64], R0 ;  /* 0x0000000002007986 */ /* 0x0007e2000c101524 */
[----:B------:R-:W-:Y:S05]  /*4dd0*/  BRA `(.L_x_3662) ;  /* 0x0000000800c87947 */ /* 0x000fea0003800000 */
.L_x_3665:
        /* <DEDUP_REMOVED lines=11> */
.L_x_3668:
[----:B------:R-:W-:-:S04]  /*4e90*/  SEL R0, RZ, 0x1, P1 ;  /* 0x00000001ff007807 */ /* 0x000fc80000800000 */
[----:B------:R-:W-:-:S04]  /*4ea0*/  I2FP.F32.U32 R0, R0 ;  /* 0x0000000000007245 */ /* 0x000fc80000201000 */
[----:B------:R-:W-:-:S04]  /*4eb0*/  F2FP.F16.F32.PACK_AB R5, RZ, R0 ;  /* 0x00000000ff05723e */ /* 0x000fc800000000ff */
[----:B------:R-:W-:-:S05]  /*4ec0*/  PRMT R5, R5, 0x5410, RZ ;  /* 0x0000541005057816 */ /* 0x000fca00000000ff */
[----:B------:R0:W-:Y:S01]  /*4ed0*/  STG.E desc[UR36][R2.64], R5 ;  /* 0x0000000502007986 */ /* 0x0001e2000c101924 */
[----:B------:R-:W-:Y:S05]  /*4ee0*/  BRA `(.L_x_3662) ;  /* 0x0000000800847947 */ /* 0x000fea0003800000 */
.L_x_3667:
[----:B------:R-:W-:-:S06]  /*4ef0*/  SEL R4, RZ, 0x1, P1 ;  /* 0x00000001ff047807 */ /* 0x000fcc0000800000 */
[----:B------:R-:W0:Y:S02]  /*4f00*/  I2F.F64.U32 R4, R4 ;  /* 0x0000000400047312 */ /* 0x000e240000201800 */
[----:B0-----:R2:W-:Y:S01]  /*4f10*/  STG.E.64 desc[UR36][R2.64], R4 ;  /* 0x0000000402007986 */ /* 0x0015e2000c101b24 */
[----:B------:R-:W-:Y:S05]  /*4f20*/  BRA `(.L_x_3662) ;  /* 0x0000000800747947 */ /* 0x000fea0003800000 */
.L_x_3657:
        /* <DEDUP_REMOVED lines=13> */
.L_x_3672:
[----:B------:R-:W-:Y:S01]  /*5000*/  SEL R0, RZ, 0x1, P1 ;  /* 0x00000001ff007807 */ /* 0x000fe20000800000 */
[----:B------:R-:W-:Y:S03]  /*5010*/  BSSY.RECONVERGENT B0, `(.L_x_3673) ;  /* 0x0000011000007945 */ /* 0x000fe60003800200 */
[----:B------:R-:W-:Y:S01]  /*5020*/  I2FP.F32.U32 R5, R0 ;  /* 0x0000000000057245 */ /* 0x000fe20000201000 */
[----:B------:R-:W-:-:S03]  /*5030*/  IMAD.MOV.U32 R0, RZ, RZ, 0x80 ;  /* 0x00000080ff007424 */ /* 0x000fc600078e00ff */
        /* <DEDUP_REMOVED lines=14> */
.L_x_3674:
[----:B------:R-:W-:Y:S05]  /*5120*/  BSYNC.RECONVERGENT B0 ;  /* 0x0000000000007941 */ /* 0x000fea0003800200 */
.L_x_3673:
[----:B------:R0:W-:Y:S01]  /*5130*/  STG.E.U8 desc[UR36][R2.64], R0 ;  /* 0x0000000002007986 */ /* 0x0001e2000c101124 */
[----:B------:R-:W-:Y:S05]  /*5140*/  BRA `(.L_x_3662) ;  /* 0x0000000400ec7947 */ /* 0x000fea0003800000 */
.L_x_3671:
[----:B------:R-:W-:Y:S01]  /*5150*/  SEL R0, RZ, 0x1, P1 ;  /* 0x00000001ff007807 */ /* 0x000fe20000800000 */
[----:B------:R-:W-:Y:S03]  /*5160*/  BSSY.RECONVERGENT B0, `(.L_x_3675) ;  /* 0x0000011000007945 */ /* 0x000fe60003800200 */
[----:B------:R-:W-:Y:S02]  /*5170*/  I2FP.F32.U32 R5, R0 ;  /* 0x0000000000057245 */ /* 0x000fe40000201000 */
        /* <DEDUP_REMOVED lines=15> */
.L_x_3676:
[----:B------:R-:W-:Y:S05]  /*5270*/  BSYNC.RECONVERGENT B0 ;  /* 0x0000000000007941 */ /* 0x000fea0003800200 */
.L_x_3675:
[----:B------:R0:W-:Y:S01]  /*5280*/  STG.E.U8 desc[UR36][R2.64], R0 ;  /* 0x0000000002007986 */ /* 0x0001e2000c101124 */
[----:B------:R-:W-:Y:S05]  /*5290*/  BRA `(.L_x_3662) ;  /* 0x0000000400987947 */ /* 0x000fea0003800000 */
.L_x_3670:
[----:B------:R-:W-:-:S09]  /*52a0*/  UISETP.NE.AND UP0, UPT, UR4, 0x1c, UPT ;  /* 0x0000001c0400788c */ /* 0x000fd2000bf05270 */
[----:B------:R-:W-:Y:S05]  /*52b0*/  BRA.U !UP0, `(.L_x_3677) ;  /* 0x0000000108607547 */ /* 0x000fea000b800000 */
[----:B------:R-:W-:-:S09]  /*52c0*/  UISETP.NE.AND UP0, UPT, UR4, 0x1d, UPT ;  /* 0x0000001d0400788c */ /* 0x000fd2000bf05270 */
[----:B------:R-:W-:Y:S05]  /*52d0*/  BRA.U !UP0, `(.L_x_3678) ;  /* 0x0000000108487547 */ /* 0x000fea000b800000 */
[----:B------:R-:W-:-:S09]  /*52e0*/  UISETP.NE.AND UP0, UPT, UR4, 0x2c, UPT ;  /* 0x0000002c0400788c */ /* 0x000fd2000bf05270 */
[----:B------:R-:W-:Y:S05]  /*52f0*/  BRA.U UP0, `(.L_x_3661) ;  /* 0x0000000100a87547 */ /* 0x000fea000b800000 */
        /* <DEDUP_REMOVED lines=16> */
.L_x_3678:
[----:B------:R-:W-:Y:S01]  /*5400*/  HFMA2 R5, -RZ, RZ, 0, 0 ;  /* 0x00000000ff057431 */ /* 0x000fe200000001ff */
[----:B------:R-:W-:-:S05]  /*5410*/  SEL R4, RZ, 0x1, P1 ;  /* 0x00000001ff047807 */ /* 0x000fca0000800000 */
[----:B------:R0:W-:Y:S01]  /*5420*/  STG.E.64 desc[UR36][R2.64], R4 ;  /* 0x0000000402007986 */ /* 0x0001e2000c101b24 */
[----:B------:R-:W-:Y:S05]  /*5430*/  BRA `(.L_x_3662) ;  /* 0x0000000400307947 */ /* 0x000fea0003800000 */
.L_x_3677:
[----:B------:R-:W-:-:S05]  /*5440*/  SEL R5, RZ, 0x1, P1 ;  /* 0x00000001ff057807 */ /* 0x000fca0000800000 */
[----:B------:R0:W-:Y:S01]  /*5450*/  STG.E desc[UR36][R2.64], R5 ;  /* 0x0000000502007986 */ /* 0x0001e2000c101924 */
[----:B------:R-:W-:Y:S05]  /*5460*/  BRA `(.L_x_3662) ;  /* 0x0000000400247947 */ /* 0x000fea0003800000 */
.L_x_3669:
        /* <DEDUP_REMOVED lines=8> */
.L_x_3680:
[----:B------:R-:W-:Y:S02]  /*54f0*/  SEL R4, RZ, 0x1, P1 ;  /* 0x00000001ff047807 */ /* 0x000fe40000800000 */
[----:B------:R-:W-:-:S04]  /*5500*/  CS2R R6, SRZ ;  /* 0x0000000000067805 */ /* 0x000fc8000001ff00 */
[----:B------:R-:W0:Y:S02]  /*5510*/  I2F.F64.U32 R4, R4 ;  /* 0x0000000400047312 */ /* 0x000e240000201800 */
[----:B0-----:R0:W-:Y:S01]  /*5520*/  STG.E.128 desc[UR36][R2.64], R4 ;  /* 0x0000000402007986 */ /* 0x0011e2000c101d24 */
[----:B------:R-:W-:Y:S05]  /*5530*/  BRA `(.L_x_3662) ;  /* 0x0000000000f07947 */ /* 0x000fea0003800000 */
.L_x_3679:
[----:B------:R-:W-:-:S09]  /*5540*/  UISETP.NE.AND UP0, UPT, UR4, 0xf, UPT ;  /* 0x0000000f0400788c */ /* 0x000fd2000bf05270 */
[----:B------:R-:W-:Y:S05]  /*5550*/  BRA.U !UP0, `(.L_x_3681) ;  /* 0x0000000108d87547 */ /* 0x000fea000b800000 */
[----:B------:R-:W-:-:S09]  /*5560*/  UISETP.NE.AND UP0, UPT, UR4, 0x17, UPT ;  /* 0x000000170400788c */ /* 0x000fd2000bf05270 */
[----:B------:R-:W-:Y:S05]  /*5570*/  BRA.U !UP0, `(.L_x_3682) ;  /* 0x0000000108887547 */ /* 0x000fea000b800000 */
[----:B------:R-:W-:-:S09]  /*5580*/  UISETP.NE.AND UP0, UPT, UR4, 0x18, UPT ;  /* 0x000000180400788c */ /* 0x000fd2000bf05270 */
[----:B------:R-:W-:Y:S05]  /*5590*/  BRA.U !UP0, `(.L_x_3683) ;  /* 0x0000000108447547 */ /* 0x000fea000b800000 */
.L_x_3661:
        /* <DEDUP_REMOVED lines=16> */
.L_x_3684:
[----:B------:R-:W-:Y:S05]  /*56a0*/  BRA `(.L_x_3662) ;  /* 0x0000000000947947 */ /* 0x000fea0003800000 */
.L_x_3683:
[----:B------:R-:W-:Y:S01]  /*56b0*/  SEL R0, RZ, 0x1, P1 ;  /* 0x00000001ff007807 */ /* 0x000fe20000800000 */
[----:B------:R-:W-:Y:S01]  /*56c0*/  BSSY.RECONVERGENT B0, `(.L_x_3685) ;  /* 0x000000b000007945 */ /* 0x000fe20003800200 */
[----:B------:R-:W-:Y:S02]  /*56d0*/  IMAD.MOV.U32 R5, RZ, RZ, 0x7f ;  /* 0x0000007fff057424 */ /* 0x000fe400078e00ff */
[----:B------:R-:W-:-:S04]  /*56e0*/  I2FP.F32.U32 R7, R0 ;  /* 0x0000000000077245 */ /* 0x000fc80000201000 */
        /* <DEDUP_REMOVED lines=8> */
.L_x_3686:
[----:B------:R-:W-:Y:S05]  /*5770*/  BSYNC.RECONVERGENT B0 ;  /* 0x0000000000007941 */ /* 0x000fea0003800200 */
.L_x_3685:
[----:B------:R0:W-:Y:S01]  /*5780*/  STG.E.U8 desc[UR36][R2.64], R5 ;  /* 0x0000000502007986 */ /* 0x0001e2000c101124 */
[----:B------:R-:W-:Y:S05]  /*5790*/  BRA `(.L_x_3662) ;  /* 0x0000000000587947 */ /* 0x000fea0003800000 */
.L_x_3682:
[----:B------:R-:W-:-:S04]  /*57a0*/  SEL R0, RZ, 0x1, P1 ;  /* 0x00000001ff007807 */ /* 0x000fc80000800000 */
        /* <DEDUP_REMOVED lines=12> */
.L_x_3687:
[----:B------:R-:W-:Y:S01]  /*5870*/  IMAD.MOV.U32 R5, RZ, RZ, 0x7f ;  /* 0x0000007fff057424 */ /* 0x000fe200078e00ff */
[----:B------:R-:W-:-:S04]  /*5880*/  ISETP.GT.U32.AND P0, PT, R7, 0x7f800000, PT ;  /* 0x7f8000000700780c */ /* 0x000fc80003f04070 */
[----:B------:R-:W-:-:S05]  /*5890*/  SEL R5, R5, 0x7c, P0 ;  /* 0x0000007c05057807 */ /* 0x000fca0000000000 */
[----:B------:R0:W-:Y:S01]  /*58a0*/  STG.E.U8 desc[UR36][R2.64], R5 ;  /* 0x0000000502007986 */ /* 0x0001e2000c101124 */
[----:B------:R-:W-:Y:S05]  /*58b0*/  BRA `(.L_x_3662) ;  /* 0x0000000000107947 */ /* 0x000fea0003800000 */
.L_x_3681:
[----:B------:R-:W-:-:S04]  /*58c0*/  SEL R0, RZ, 0x1, P1 ;  /* 0x00000001ff007807 */ /* 0x000fc80000800000 */
[----:B------:R-:W-:-:S04]  /*58d0*/  I2FP.F32.U32 R0, R0 ;  /* 0x0000000000007245 */ /* 0x000fc80000201000 */
[----:B------:R-:W-:-:S05]  /*58e0*/  F2FP.BF16.F32.PACK_AB R0, RZ, R0 ;  /* 0x00000000ff00723e */ /* 0x000fca00000010ff */
[----:B------:R0:W-:Y:S02]  /*58f0*/  STG.E.U16 desc[UR36][R2.64], R0 ;  /* 0x0000000002007986 */ /* 0x0001e4000c101524 */
.L_x_3662:
[----:B------:R-:W-:Y:S05]  /*5900*/  BSYNC.RECONVERGENT B6 ;  /* 0x0000000000067941 */ /* 0x000fea0003800200 */
.L_x_3656:
[----:B------:R-:W-:-:S07]  /*5910*/  IADD3 R17, PT, PT, R17, 0x80, RZ ;  /* 0x0000008011117810 */ /* 0x000fce0007ffe0ff */
.L_x_3630:
[----:B------:R-:W-:Y:S05]  /*5920*/  BSYNC.RECONVERGENT B7 ;  /* 0x0000000000077941 */ /* 0x000fea0003800200 */
.L_x_3629:
[----:B------:R-:W5:Y:S01]  /*5930*/  LDCU UR4, c[0x0][0x380] ;  /* 0x00007000ff0477ac */ /* 0x000f620008000800 */
[----:B------:R-:W-:Y:S01]  /*5940*/  BSSY.RECONVERGENT B7, `(.L_x_3688) ;  /* 0x00002c1000077945 */ /* 0x000fe20003800200 */
[----:B-----5:R-:W-:-:S13]  /*5950*/  ISETP.GE.AND P0, PT, R17, UR4, PT ;  /* 0x0000000411007c0c */ /* 0x020fda000bf06270 */
[----:B------:R-:W-:Y:S05]  /*5960*/  @P0 BRA `(.L_x_3689) ;  /* 0x0000002800f80947 */ /* 0x000fea0003800000 */
[----:B------:R-:W5:Y:S01]  /*5970*/  LDCU UR4, c[0x0][0x388] ;  /* 0x00007100ff0477ac */ /* 0x000f620008000800 */
[----:B01-3--:R-:W-:Y:S02]  /*5980*/  IMAD.MOV.U32 R0, RZ, RZ, RZ ;  /* 0x000000ffff007224 */ /* 0x00bfe400078e00ff */
[----:B------:R-:W-:Y:S01]  /*5990*/  IMAD.MOV.U32 R16, RZ, RZ, RZ ;  /* 0x000000ffff107224 */ /* 0x000fe200078e00ff */
[----:B-----5:R-:W-:-:S09]  /*59a0*/  UISETP.NE.AND UP0, UPT, UR4, URZ, UPT ;  /* 0x000000ff0400728c */ /* 0x020fd2000bf05270 */
[----:B------:R-:W-:Y:S05]  /*59b0*/  BRA.U !UP0, `(.L_x_3690) ;  /* 0x0000001108a87547 */ /* 0x000fea000b800000 */
[----:B------:R-:W2:Y:S01]  /*59c0*/  LDCU.64 UR4, c[0x0][0x390] ;  /* 0x00007200ff0477ac */ /* 0x000ea20008000a00 */
[----:B------:R-:W-:Y:S01]  /*59d0*/  MOV R16, RZ ;  /* 0x000000ff00107202 */ /* 0x000fe20000000f00 */
[----:B------:R-:W0:Y:S01]  /*59e0*/  LDCU UR6, c[0x0][0x38c] ;  /* 0x00007180ff0677ac */ /* 0x000e220008000800 */
[----:B------:R-:W1:Y:S01]  /*59f0*/  LDCU.64 UR8, c[0x0][0x4b8] ;  /* 0x00009700ff0877ac */ /* 0x000e620008000a00 */
[----:B------:R-:W-:Y:S02]  /*5a00*/  UISETP.NE.AND UP0, UPT, UR40, URZ, UPT ;  /* 0x000000ff2800728c */ /* 0x000fe4000bf05270 */
[----:B--2-4-:R-:W-:-:S05]  /*5a10*/  IMAD.HI.U32 R2, R17, UR4, R16 ;  /* 0x0000000411027c27 */ /* 0x014fca000f8e0010 */
[----:B------:R-:W-:-:S05]  /*5a20*/  SHF.R.U32.HI R3, RZ, UR5, R2 ;  /* 0x00000005ff037c19 */ /* 0x000fca0008011602 */
[----:B------:R-:W-:-:S04]  /*5a30*/  IMAD.MOV R0, RZ, RZ, -R3 ;  /* 0x000000ffff007224 */ /* 0x000fc800078e0a03 */
[----:B0-----:R-:W-:-:S04]  /*5a40*/  IMAD R0, R0, UR6, R17 ;  /* 0x0000000600007c24 */ /* 0x001fc8000f8e0211 */
[C---:B-1----:R-:W-:Y:S02]  /*5a50*/  IMAD R16, R0.reuse, UR8, RZ ;  /* 0x0000000800107c24 */ /* 0x042fe4000f8e02ff */
        /* <DEDUP_REMOVED lines=288> */
.L_x_3690:
[----:B------:R-:W2:Y:S01]  /*6c60*/  LDCU.64 UR6, c[0x0][0x588] ;  /* 0x0000b100ff0677ac */ /* 0x000ea20008000a00 */
[----:B------:R-:W-:Y:S01]  /*6c70*/  BSSY.RECONVERGENT B6, `(.L_x_3691) ;  /* 0x00000a0000067945 */ /* 0x000fe20003800200 */
[----:B------:R-:W-:-:S04]  /*6c80*/  UPRMT UR4, UR42, 0x9910, URZ ;  /* 0x000099102a047896 */ /* 0x000fc800080000ff */
[----:B------:R-:W-:Y:S01]  /*6c90*/  UISETP.GT.AND UP0, UPT, UR4, 0x9, UPT ;  /* 0x000000090400788c */ /* 0x000fe2000bf04270 */
[----:B--2-4-:R-:W-:-:S05]  /*6ca0*/  IADD3 R2, P0, PT, R0, UR6, RZ ;  /* 0x0000000600027c10 */ /* 0x014fca000ff1e0ff */
        /* <DEDUP_REMOVED lines=13> */
.L_x_3695:
[----:B------:R-:W2:Y:S02]  /*6d80*/  LDG.E.U8 R2, desc[UR36][R2.64] ;  /* 0x0000002402027981 */ /* 0x000ea4000c1e1100 */
[----:B--2---:R-:W-:Y:S01]  /*6d90*/  ISETP.NE.AND P0, PT, R2, RZ, PT ;  /* 0x000000ff0200720c */ /* 0x004fe20003f05270 */
[----:B------:R-:W-:-:S12]  /*6da0*/  BRA `(.L_x_3697) ;  /* 0x0000000800307947 */ /* 0x000fd80003800000 */
.L_x_3694:
        /* <DEDUP_REMOVED lines=10> */
.L_x_3699:
[----:B------:R-:W2:Y:S02]  /*6e50*/  LDG.E R2, desc[UR36][R2.64] ;  /* 0x0000002402027981 */ /* 0x000ea4000c1e1900 */
[----:B--2---:R-:W-:Y:S01]  /*6e60*/  ISETP.NE.AND P0, PT, R2, RZ, PT ;  /* 0x000000ff0200720c */ /* 0x004fe20003f05270 */
[----:B------:R-:W-:-:S12]  /*6e70*/  BRA `(.L_x_3697) ;  /* 0x0000000400fc7947 */ /* 0x000fd80003800000 */
.L_x_3698:
[----:B------:R-:W2:Y:S02]  /*6e80*/  LDG.E.U16 R2, desc[UR36][R2.64] ;  /* 0x0000002402027981 */ /* 0x000ea4000c1e1500 */
[----:B--2---:R-:W-:Y:S01]  /*6e90*/  ISETP.NE.AND P0, PT, R2, RZ, PT ;  /* 0x000000ff0200720c */ /* 0x004fe20003f05270 */
[----:B------:R-:W-:-:S12]  /*6ea0*/  BRA `(.L_x_3697) ;  /* 0x0000000400f07947 */ /* 0x000fd80003800000 */
.L_x_3693:
        /* <DEDUP_REMOVED lines=9> */
.L_x_3701:
[----:B------:R-:W2:Y:S02]  /*6f40*/  LDG.E.U16 R0, desc[UR36][R2.64] ;  /* 0x0000002402007981 */ /* 0x000ea4000c1e1500 */
[----:B--2---:R-:W-:-:S05]  /*6f50*/  HADD2.F32 R0, -RZ, R0.H0_H0 ;  /* 0x20000000ff007230 */ /* 0x004fca0000004100 */
[----:B------:R-:W-:Y:S01]  /*6f60*/  FSETP.NEU.FTZ.AND P0, PT, R0, RZ, PT ;  /* 0x000000ff0000720b */ /* 0x000fe20003f1d000 */
[----:B------:R-:W-:-:S12]  /*6f70*/  BRA `(.L_x_3697) ;  /* 0x0000000400bc7947 */ /* 0x000fd80003800000 */
.L_x_3700:
        /* <DEDUP_REMOVED lines=11> */
.L_x_3703:
        /* <DEDUP_REMOVED lines=8> */
.L_x_3702:
[----:B------:R-:W2:Y:S02]  /*70b0*/  LDG.E.64 R2, desc[UR36][R2.64] ;  /* 0x0000002402027981 */ /* 0x000ea4000c1e1b00 */
[----:B--2---:R-:W-:Y:S01]  /*70c0*/  DSETP.NEU.AND P0, PT, R2, RZ, PT ;  /* 0x000000ff0200722a */ /* 0x004fe20003f0d000 */
[----:B------:R-:W-:-:S13]  /*70d0*/  BRA `(.L_x_3697) ;  /* 0x0000000400647947 */ /* 0x000fda0003800000 */
.L_x_3692:
        /* <DEDUP_REMOVED lines=11> */
.L_x_3706:
[----:B------:R-:W2:Y:S02]  /*7190*/  LDG.E.128 R4, desc[UR36][R2.64] ;  /* 0x0000002402047981 */ /* 0x000ea4000c1e1d00 */
[----:B--2---:R-:W-:-:S06]  /*71a0*/  DSETP.NEU.AND P0, PT, R6, RZ, PT ;  /* 0x000000ff0600722a */ /* 0x004fcc0003f0d000 */
[----:B------:R-:W-:Y:S01]  /*71b0*/  DSETP.NEU.OR P0, PT, R4, RZ, P0 ;  /* 0x000000ff0400722a */ /* 0x000fe2000070d400 */
[----:B------:R-:W-:-:S13]  /*71c0*/  BRA `(.L_x_3697) ;  /* 0x0000000400287947 */ /* 0x000fda0003800000 */
.L_x_3705:
        /* <DEDUP_REMOVED lines=9> */
.L_x_3708:
        /* <DEDUP_REMOVED lines=11> */
.L_x_3707:
[----:B------:R-:W2:Y:S02]  /*7310*/  LDG.E.U16 R0, desc[UR36][R2.64] ;  /* 0x0000002402007981 */ /* 0x000ea4000c1e1500 */
[----:B--2---:R-:W-:-:S05]  /*7320*/  IMAD.U32 R0, R0, 0x10000, RZ ;  /* 0x0001000000007824 */ /* 0x004fca00078e00ff */
[----:B------:R-:W-:Y:S01]  /*7330*/  FSETP.NEU.FTZ.AND P0, PT, R0, RZ, PT ;  /* 0x000000ff0000720b */ /* 0x000fe20003f1d000 */
[----:B------:R-:W-:-:S12]  /*7340*/  BRA `(.L_x_3697) ;  /* 0x0000000000c87947 */ /* 0x000fd80003800000 */
.L_x_3704:
        /* <DEDUP_REMOVED lines=11> */
.L_x_3711:
[----:B------:R-:W2:Y:S02]  /*7400*/  LDG.E.U8 R2, desc[UR36][R2.64] ;  /* 0x0000002402027981 */ /* 0x000ea4000c1e1100 */
[----:B--2---:R-:W-:Y:S01]  /*7410*/  ISETP.NE.AND P0, PT, R2, RZ, PT ;  /* 0x000000ff0200720c */ /* 0x004fe20003f05270 */
[----:B------:R-:W-:-:S12]  /*7420*/  BRA `(.L_x_3697) ;  /* 0x0000000000907947 */ /* 0x000fd80003800000 */
.L_x_3710:
[----:B------:R-:W2:Y:S02]  /*7430*/  LDG.E.U8 R2, desc[UR36][R2.64] ;  /* 0x0000002402027981 */ /* 0x000ea4000c1e1100 */
[----:B--2---:R-:W-:Y:S01]  /*7440*/  ISETP.NE.AND P0, PT, R2, RZ, PT ;  /* 0x000000ff0200720c */ /* 0x004fe20003f05270 */
[----:B------:R-:W-:-:S12]  /*7450*/  BRA `(.L_x_3697) ;  /* 0x0000000000847947 */ /* 0x000fd80003800000 */
.L_x_3709:
        /* <DEDUP_REMOVED lines=9> */
.L_x_3696:
        /* <DEDUP_REMOVED lines=16> */
.L_x_3714:
[----:B------:R-:W-:Y:S01]  /*75f0*/  PLOP3.LUT P0, PT, PT, PT, PT, 0x8, 0x80 ;  /* 0x000000000080781c */ /* 0x000fe20003f0e170 */
[----:B------:R-:W-:-:S12]  /*7600*/  BRA `(.L_x_3697) ;  /* 0x0000000000187947 */ /* 0x000fd80003800000 */
.L_x_3713:
[----:B------:R-:W2:Y:S02]  /*7610*/  LDG.E.64 R2, desc[UR36][R2.64] ;  /* 0x0000002402027981 */ /* 0x000ea4000c1e1b00 */
[----:B--2---:R-:W-:-:S04]  /*7620*/  ISETP.NE.U32.AND P0, PT, R2, RZ, PT ;  /* 0x000000ff0200720c */ /* 0x004fc80003f05070 */
[----:B------:R-:W-:Y:S01]  /*7630*/  ISETP.NE.AND.EX P0, PT, R3, RZ, PT, P0 ;  /* 0x000000ff0300720c */ /* 0x000fe20003f05300 */
[----:B------:R-:W-:-:S12]  /*7640*/  BRA `(.L_x_3697) ;  /* 0x0000000000087947 */ /* 0x000fd80003800000 */
.L_x_3712:
[----:B------:R-:W2:Y:S02]  /*7650*/  LDG.E R2, desc[UR36][R2.64] ;  /* 0x0000002402027981 */ /* 0x000ea4000c1e1900 */
[----:B--2---:R-:W-:-:S13]  /*7660*/  ISETP.NE.AND P0, PT, R2, RZ, PT ;  /* 0x000000ff0200720c */ /* 0x004fda0003f05270 */
.L_x_3697:
[----:B------:R-:W-:Y:S05]  /*7670*/  BSYNC.RECONVERGENT B6 ;  /* 0x0000000000067941 */ /* 0x000fea0003800200 */
.L_x_3691:
        /* <DEDUP_REMOVED lines=10> */
[----:B------:R-:W-:Y:S02]  /*7720*/  LOP3.LUT R5, R0, 0x1, RZ, 0xc0, !PT ;  /* 0x0000000100057812 */ /* 0x000fe400078ec0ff */
[----:B------:R-:W-:Y:S02]  /*7730*/  IADD3.X R3, PT, PT, RZ, UR7, RZ, P0, !PT ;  /* 0x00000007ff037c10 */ /* 0x000fe400087fe4ff */
        /* <DEDUP_REMOVED lines=12> */
.L_x_3719:
[----:B------:R0:W-:Y:S01]  /*7800*/  STG.E.U8 desc[UR36][R2.64], R5 ;  /* 0x0000000502007986 */ /* 0x0001e2000c101124 */
[----:B------:R-:W-:Y:S05]  /*7810*/  BRA `(.L_x_3721) ;  /* 0x0000000c00447947 */ /* 0x000fea0003800000 */
.L_x_3718:
        /* <DEDUP_REMOVED lines=10> */
.L_x_3723:
[----:B------:R-:W-:-:S05]  /*78c0*/  SEL R5, RZ, 0x1, P1 ;  /* 0x00000001ff057807 */ /* 0x000fca0000800000 */
[----:B------:R0:W-:Y:S01]  /*78d0*/  STG.E desc[UR36][R2.64], R5 ;  /* 0x0000000502007986 */ /* 0x0001e2000c101924 */
[----:B------:R-:W-:Y:S05]  /*78e0*/  BRA `(.L_x_3721) ;  /* 0x0000000c00107947 */ /* 0x000fea0003800000 */
.L_x_3722:
[----:B------:R-:W-:-:S05]  /*78f0*/  SEL R5, RZ, 0x1, P1 ;  /* 0x00000001ff057807 */ /* 0x000fca0000800000 */
[----:B------:R0:W-:Y:S01]  /*7900*/  STG.E.U16 desc[UR36][R2.64], R5 ;  /* 0x0000000502007986 */ /* 0x0001e2000c101524 */
[----:B------:R-:W-:Y:S05]  /*7910*/  BRA `(.L_x_3721) ;  /* 0x0000000c00047947 */ /* 0x000fea0003800000 */
.L_x_3717:
        /* <DEDUP_REMOVED lines=10> */
.L_x_3725:
[----:B------:R-:W-:-:S04]  /*79c0*/  SEL R0, RZ, 0x1, P1 ;  /* 0x00000001ff007807 */ /* 0x000fc80000800000 */
[----:B------:R-:W-:-:S04]  /*79d0*/  I2FP.F32.U32 R0, R0 ;  /* 0x0000000000007245 */ /* 0x000fc80000201000 */
[----:B------:R-:W-:-:S05]  /*79e0*/  F2FP.F16.F32.PACK_AB R0, RZ, R0 ;  /* 0x00000000ff00723e */ /* 0x000fca00000000ff */
[----:B------:R0:W-:Y:S01]  /*79f0*/  STG.E.U16 desc[UR36][R2.64], R0 ;  /* 0x0000000002007986 */ /* 0x0001e2000c101524 */
[----:B------:R-:W-:Y:S05]  /*7a00*/  BRA `(.L_x_3721) ;  /* 0x0000000800c87947 */ /* 0x000fea0003800000 */
.L_x_3724:
[----:B------:R-:W-:-:S09]  /*7a10*/  UISETP.NE.AND UP0, UPT, UR4, 0x7, UPT ;  /* 0x000000070400788c */ /* 0x000fd2000bf05270 */
[----:B------:R-:W-:Y:S05]  /*7a20*/  BRA.U !UP0, `(.L_x_3726) ;  /* 0x00000001083c7547 */ /* 0x000fea000b800000 */
[----:B------:R-:W-:-:S09]  /*7a30*/  UISETP.NE.AND UP0, UPT, UR4, 0x8, UPT ;  /* 0x000000080400788c */ /* 0x000fd2000bf05270 */
[----:B------:R-:W-:Y:S05]  /*7a40*/  BRA.U !UP0, `(.L_x_3727) ;  /* 0x00000001081c7547 */ /* 0x000fea000b800000 */
[----:B------:R-:W-:-:S09]  /*7a50*/  UISETP.NE.AND UP0, UPT, UR4, 0x9, UPT ;  /* 0x000000090400788c */ /* 0x000fd2000bf05270 */
[----:B------:R-:W-:Y:S05]  /*7a60*/  BRA.U UP0, `(.L_x_3720) ;  /* 0x0000000500d87547 */ /* 0x000fea000b800000 */
[----:B------:R-:W-:Y:S01]  /*7a70*/  SEL R0, RZ, 0x1, P1 ;  /* 0x00000001ff007807 */ /* 0x000fe20000800000 */
[----:B------:R-:W-:-:S03]  /*7a80*/  IMAD.MOV.U32 R5, RZ, RZ, RZ ;  /* 0x000000ffff057224 */ /* 0x000fc600078e00ff */
[----:B------:R-:W-:-:S05]  /*7a90*/  I2FP.F32.U32 R4, R0 ;  /* 0x0000000000047245 */ /* 0x000fca0000201000 */
[----:B------:R0:W-:Y:S01]  /*7aa0*/  STG.E.64 desc[UR36][R2.64], R4 ;  /* 0x0000000402007986 */ /* 0x0001e2000c101b24 */
[----:B------:R-:W-:Y:S05]  /*7ab0*/  BRA `(.L_x_3721) ;  /* 0x00000008009c7947 */ /* 0x000fea0003800000 */
.L_x_3727:
[----:B------:R-:W-:-:S04]  /*7ac0*/  SEL R0, RZ, 0x1, P1 ;  /* 0x00000001ff007807 */ /* 0x000fc80000800000 */
[----:B------:R-:W-:-:S04]  /*7ad0*/  I2FP.F32.U32 R0, R0 ;  /* 0x0000000000007245 */ /* 0x000fc80000201000 */
[----:B------:R-:W-:-:S04]  /*7ae0*/  F2FP.F16.F32.PACK_AB R5, RZ, R0 ;  /* 0x00000000ff05723e */ /* 0x000fc800000000ff */
[----:B------:R-:W-:-:S05]  /*7af0*/  PRMT R5, R5, 0x5410, RZ ;  /* 0x0000541005057816 */ /* 0x000fca00000000ff */
[----:B------:R0:W-:Y:S01]  /*7b00*/  STG.E desc[UR36][R2.64], R5 ;  /* 0x0000000502007986 */ /* 0x0001e2000c101924 */
[----:B------:R-:W-:Y:S05]  /*7b10*/  BRA `(.L_x_3721) ;  /* 0x0000000800847947 */ /* 0x000fea0003800000 */
.L_x_3726:
[----:B------:R-:W-:-:S06]  /*7b20*/  SEL R4, RZ, 0x1, P1 ;  /* 0x00000001ff047807 */ /* 0x000fcc0000800000 */
[----:B------:R-:W0:Y:S02]  /*7b30*/  I2F.F64.U32 R4, R4 ;  /* 0x0000000400047312 */ /* 0x000e240000201800 */
[----:B0-----:R0:W-:Y:S01]  /*7b40*/  STG.E.64 desc[UR36][R2.64], R4 ;  /* 0x0000000402007986 */ /* 0x0011e2000c101b24 */
[----:B------:R-:W-:Y:S05]  /*7b50*/  BRA `(.L_x_3721) ;  /* 0x0000000800747947 */ /* 0x000fea0003800000 */
.L_x_3716:
        /* <DEDUP_REMOVED lines=13> */
.L_x_3731:
[----:B------:R-:W-:Y:S01]  /*7c30*/  SEL R0, RZ, 0x1, P1 ;  /* 0x00000001ff007807 */ /* 0x000fe20000800000 */
[----:B------:R-:W-:Y:S03]  /*7c40*/  BSSY.RECONVERGENT B0, `(.L_x_3732) ;  /* 0x0000011000007945 */ /* 0x000fe60003800200 */
[----:B------:R-:W-:Y:S01]  /*7c50*/  I2FP.F32.U32 R5, R0 ;  /* 0x0000000000057245 */ /* 0x000fe20000201000 */
[----:B------:R-:W-:-:S03]  /*7c60*/  HFMA2 R0, -RZ, RZ, 0, 7.62939453125e-06 ;  /* 0x00000080ff007431 */ /* 0x000fc600000001ff */
        /* <DEDUP_REMOVED lines=14> */
.L_x_3733:
[----:B------:R-:W-:Y:S05]  /*7d50*/  BSYNC.RECONVERGENT B0 ;  /* 0x0000000000007941 */ /* 0x000fea0003800200 */
.L_x_3732:
[----:B------:R0:W-:Y:S01]  /*7d60*/  STG.E.U8 desc[UR36][R2.64], R0 ;  /* 0x0000000002007986 */ /* 0x0001e2000c101124 */
[----:B------:R-:W-:Y:S05]  /*7d70*/  BRA `(.L_x_3721) ;  /* 0x0000000400ec7947 */ /* 0x000fea0003800000 */
.L_x_3730:
        /* <DEDUP_REMOVED lines=18> */
.L_x_3735:
[----:B------:R-:W-:Y:S05]  /*7ea0*/  BSYNC.RECONVERGENT B0 ;  /* 0x0000000000007941 */ /* 0x000fea0003800200 */
.L_x_3734:
[----:B------:R0:W-:Y:S01]  /*7eb0*/  STG.E.U8 desc[UR36][R2.64], R0 ;  /* 0x0000000002007986 */ /* 0x0001e2000c101124 */
[----:B------:R-:W-:Y:S05]  /*7ec0*/  BRA `(.L_x_3721) ;  /* 0x0000000400987947 */ /* 0x000fea0003800000 */
.L_x_3729:
        /* <DEDUP_REMOVED lines=22> */
.L_x_3737:
[----:B------:R-:W-:Y:S01]  /*8030*/  SEL R4, RZ, 0x1, P1 ;  /* 0x00000001ff047807 */ /* 0x000fe20000800000 */
[----:B------:R-:W-:-:S05]  /*8040*/  IMAD.MOV.U32 R5, RZ, RZ, RZ ;  /* 0x000000ffff057224 */ /* 0x000fca00078e00ff */
[----:B------:R0:W-:Y:S01]  /*8050*/  STG.E.64 desc[UR36][R2.64], R4 ;  /* 0x0000000402007986 */ /* 0x0001e2000c101b24 */
[----:B------:R-:W-:Y:S05]  /*8060*/  BRA `(.L_x_3721) ;  /* 0x0000000400307947 */ /* 0x000fea0003800000 */
.L_x_3736:
[----:B------:R-:W-:-:S05]  /*8070*/  SEL R5, RZ, 0x1, P1 ;  /* 0x00000001ff057807 */ /* 0x000fca0000800000 */
[----:B------:R0:W-:Y:S01]  /*8080*/  STG.E desc[UR36][R2.64], R5 ;  /* 0x0000000502007986 */ /* 0x0001e2000c101924 */
[----:B------:R-:W-:Y:S05]  /*8090*/  BRA `(.L_x_3721) ;  /* 0x0000000400247947 */ /* 0x000fea0003800000 */
.L_x_3728:
        /* <DEDUP_REMOVED lines=8> */
.L_x_3739:
[----:B------:R-:W-:Y:S02]  /*8120*/  SEL R4, RZ, 0x1, P1 ;  /* 0x00000001ff047807 */ /* 0x000fe40000800000 */
[----:B------:R-:W-:-:S04]  /*8130*/  CS2R R6, SRZ ;  /* 0x0000000000067805 */ /* 0x000fc8000001ff00 */
[----:B------:R-:W0:Y:S02]  /*8140*/  I2F.F64.U32 R4, R4 ;  /* 0x0000000400047312 */ /* 0x000e240000201800 */
[----:B0-----:R0:W-:Y:S01]  /*8150*/  STG.E.128 desc[UR36][R2.64], R4 ;  /* 0x0000000402007986 */ /* 0x0011e2000c101d24 */
[----:B------:R-:W-:Y:S05]  /*8160*/  BRA `(.L_x_3721) ;  /* 0x0000000000f07947 */ /* 0x000fea0003800000 */
.L_x_3738:
[----:B------:R-:W-:-:S09]  /*8170*/  UISETP.NE.AND UP0, UPT, UR4, 0xf, UPT ;  /* 0x0000000f0400788c */ /* 0x000fd2000bf05270 */
[----:B------:R-:W-:Y:S05]  /*8180*/  BRA.U !UP0, `(.L_x_3740) ;  /* 0x0000000108d87547 */ /* 0x000fea000b800000 */
[----:B------:R-:W-:-:S09]  /*8190*/  UISETP.NE.AND UP0, UPT, UR4, 0x17, UPT ;  /* 0x000000170400788c */ /* 0x000fd2000bf05270 */
[----:B------:R-:W-:Y:S05]  /*81a0*/  BRA.U !UP0, `(.L_x_3741) ;  /* 0x0000000108887547 */ /* 0x000fea000b800000 */
[----:B------:R-:W-:-:S09]  /*81b0*/  UISETP.NE.AND UP0, UPT, UR4, 0x18, UPT ;  /* 0x000000180400788c */ /* 0x000fd2000bf05270 */
[----:B------:R-:W-:Y:S05]  /*81c0*/  BRA.U !UP0, `(.L_x_3742) ;  /* 0x0000000108447547 */ /* 0x000fea000b800000 */
.L_x_3720:
        /* <DEDUP_REMOVED lines=16> */
.L_x_3743:
[----:B------:R-:W-:Y:S05]  /*82d0*/  BRA `(.L_x_3721) ;  /* 0x0000000000947947 */ /* 0x000fea0003800000 */
.L_x_3742:
[----:B------:R-:W-:Y:S01]  /*82e0*/  SEL R0, RZ, 0x1, P1 ;  /* 0x00000001ff007807 */ /* 0x000fe20000800000 */
[----:B------:R-:W-:Y:S01]  /*82f0*/  BSSY.RECONVERGENT B0, `(.L_x_3744) ;  /* 0x000000b000007945 */ /* 0x000fe20003800200 */
[----:B------:R-:W-:Y:S02]  /*8300*/  MOV R5, 0x7f ;  /* 0x0000007f00057802 */ /* 0x000fe40000000f00 */
        /* <DEDUP_REMOVED lines=9> */
.L_x_3745:
[----:B------:R-:W-:Y:S05]  /*83a0*/  BSYNC.RECONVERGENT B0 ;  /* 0x0000000000007941 */ /* 0x000fea0003800200 */
.L_x_3744:
[----:B------:R3:W-:Y:S01]  /*83b0*/  STG.E.U8 desc[UR36][R2.64], R5 ;  /* 0x0000000502007986 */ /* 0x0007e2000c101124 */
[----:B------:R-:W-:Y:S05]  /*83c0*/  BRA `(.L_x_3721) ;  /* 0x0000000000587947 */ /* 0x000fea0003800000 */
.L_x_3741:
        /* <DEDUP_REMOVED lines=13> */
.L_x_3746:
[----:B------:R-:W-:Y:S01]  /*84a0*/  IMAD.MOV.U32 R5, RZ, RZ, 0x7f ;  /* 0x0000007fff057424 */ /* 0x000fe200078e00ff */
[----:B------:R-:W-:-:S04]  /*84b0*/  ISETP.GT.U32.AND P0, PT, R7, 0x7f800000, PT ;  /* 0x7f8000000700780c */ /* 0x000fc80003f04070 */
[----:B------:R-:W-:-:S05]  /*84c0*/  SEL R5, R5, 0x7c, P0 ;  /* 0x0000007c05057807 */ /* 0x000fca0000000000 */
[----:B------:R1:W-:Y:S01]  /*84d0*/  STG.E.U8 desc[UR36][R2.64], R5 ;  /* 0x0000000502007986 */ /* 0x0003e2000c101124 */
[----:B------:R-:W-:Y:S05]  /*84e0*/  BRA `(.L_x_3721) ;  /* 0x0000000000107947 */ /* 0x000fea0003800000 */
.L_x_3740:
[----:B------:R-:W-:-:S04]  /*84f0*/  SEL R0, RZ, 0x1, P1 ;  /* 0x00000001ff007807 */ /* 0x000fc80000800000 */
[----:B------:R-:W-:-:S04]  /*8500*/  I2FP.F32.U32 R0, R0 ;  /* 0x0000000000007245 */ /* 0x000fc80000201000 */
[----:B------:R-:W-:-:S05]  /*8510*/  F2FP.BF16.F32.PACK_AB R0, RZ, R0 ;  /* 0x00000000ff00723e */ /* 0x000fca00000010ff */
[----:B------:R0:W-:Y:S02]  /*8520*/  STG.E.U16 desc[UR36][R2.64], R0 ;  /* 0x0000000002007986 */ /* 0x0001e4000c101524 */
.L_x_3721:
[----:B------:R-:W-:Y:S05]  /*8530*/  BSYNC.RECONVERGENT B6 ;  /* 0x0000000000067941 */ /* 0x000fea0003800200 */
.L_x_3715:
[----:B------:R-:W-:-:S07]  /*8540*/  VIADD R17, R17, 0x80 ;  /* 0x0000008011117836 */ /* 0x000fce0000000000 */
.L_x_3689:
[----:B------:R-:W-:Y:S05]  /*8550*/  BSYNC.RECONVERGENT B7 ;  /* 0x0000000000077941 */ /* 0x000fea0003800200 */
.L_x_3688:
[----:B------:R-:W5:Y:S02]  /*8560*/  LDCU UR4, c[0x0][0x380] ;  /* 0x00007000ff0477ac */ /* 0x000f640008000800 */
[----:B-----5:R-:W-:-:S13]  /*8570*/  ISETP.GE.AND P0, PT, R17, UR4, PT ;  /* 0x0000000411007c0c */ /* 0x020fda000bf06270 */
[----:B------:R-:W-:Y:S05]  /*8580*/  @P0 EXIT ;  /* 0x000000000000094d */ /* 0x000fea0003800000 */
[----:B------:R-:W5:Y:S01]  /*8590*/  LDCU UR4, c[0x0][0x388] ;  /* 0x00007100ff0477ac */ /* 0x000f620008000800 */
[----:B01-3--:R-:W-:Y:S02]  /*85a0*/  HFMA2 R0, -RZ, RZ, 0, 0 ;  /* 0x00000000ff007431 */ /* 0x00bfe400000001ff */
[----:B------:R-:W-:Y:S01]  /*85b0*/  IMAD.MOV.U32 R16, RZ, RZ, RZ ;  /* 0x000000ffff107224 */ /* 0x000fe200078e00ff */
[----:B-----5:R-:W-:-:S09]  /*85c0*/  UISETP.NE.AND UP0, UPT, UR4, URZ, UPT ;  /* 0x000000ff0400728c */ /* 0x020fd2000bf05270 */
[----:B------:R-:W-:Y:S05]  /*85d0*/  BRA.U !UP0, `(.L_x_3747) ;  /* 0x0000001108a87547 */ /* 0x000fea000b800000 */
[----:B------:R-:W2:Y:S01]  /*85e0*/  LDCU.64 UR4, c[0x0][0x390] ;  /* 0x00007200ff0477ac */ /* 0x000ea20008000a00 */
[----:B------:R-:W-:Y:S01]  /*85f0*/  IMAD.MOV.U32 R16, RZ, RZ, RZ ;  /* 0x000000ffff107224 */ /* 0x000fe200078e00ff */
[----:B------:R-:W0:Y:S01]  /*8600*/  LDCU UR6, c[0x0][0x38c] ;  /* 0x00007180ff0677ac */ /* 0x000e220008000800 */
[----:B------:R-:W1:Y:S01]  /*8610*/  LDCU.64 UR8, c[0x0][0x4b8] ;  /* 0x00009700ff0877ac */ /* 0x000e620008000a00 */
[----:B------:R-:W-:Y:S01]  /*8620*/  UISETP.NE.AND UP0, UPT, UR40, URZ, UPT ;  /* 0x000000ff2800728c */ /* 0x000fe2000bf05270 */
[----:B--2-4-:R-:W-:-:S05]  /*8630*/  IMAD.HI.U32 R2, R17, UR4, R16 ;  /* 0x0000000411027c27 */ /* 0x014fca000f8e0010 */
[----:B------:R-:W-:-:S04]  /*8640*/  SHF.R.U32.HI R3, RZ, UR5, R2 ;  /* 0x00000005ff037c19 */ /* 0x000fc80008011602 */
[----:B------:R-:W-:-:S05]  /*8650*/  IADD3 R0, PT, PT, -R3, RZ, RZ ;  /* 0x000000ff03007210 */ /* 0x000fca0007ffe1ff */
        /* <DEDUP_REMOVED lines=290> */
.L_x_3747:
[----:B------:R-:W0:Y:S01]  /*9880*/  LDCU.128 UR8, c[0x0][0x580] ;  /* 0x0000b000ff0877ac */ /* 0x000e220008000c00 */
[----:B------:R-:W-:Y:S01]  /*9890*/  BSSY.RECONVERGENT B6, `(.L_x_3748) ;  /* 0x00000a2000067945 */ /* 0x000fe20003800200 */
[----:B------:R-:W-:-:S04]  /*98a0*/  UPRMT UR4, UR42, 0x9910, URZ ;  /* 0x000099102a047896 */ /* 0x000fc800080000ff */
[----:B------:R-:W-:Y:S01]  /*98b0*/  UISETP.GT.AND UP0, UPT, UR4, 0x9, UPT ;  /* 0x000000090400788c */ /* 0x000fe2000bf04270 */
[----:B0-----:R-:W-:Y:S02]  /*98c0*/  IADD3 R16, P0, PT, R16, UR8, RZ ;  /* 0x0000000810107c10 */ /* 0x001fe4000ff1e0ff */
[----:B--2-4-:R-:W-:-:S03]  /*98d0*/  IADD3 R2, P1, PT, R0, UR10, RZ ;  /* 0x0000000a00027c10 */ /* 0x014fc6000ff3e0ff */
        /* <DEDUP_REMOVED lines=14> */
.L_x_3752:
[----:B------:R-:W2:Y:S02]  /*99c0*/  LDG.E.U8 R2, desc[UR36][R2.64] ;  /* 0x0000002402027981 */ /* 0x000ea4000c1e1100 */
[----:B--2---:R-:W-:Y:S01]  /*99d0*/  ISETP.NE.AND P0, PT, R2, RZ, PT ;  /* 0x000000ff0200720c */ /* 0x004fe20003f05270 */
[----:B------:R-:W-:-:S12]  /*99e0*/  BRA `(.L_x_3754) ;  /* 0x0000000800307947 */ /* 0x000fd80003800000 */
.L_x_3751:
        /* <DEDUP_REMOVED lines=10> */
.L_x_3756:
[----:B------:R-:W2:Y:S02]  /*9a90*/  LDG.E R2, desc[UR36][R2.64] ;  /* 0x0000002402027981 */ /* 0x000ea4000c1e1900 */
[----:B--2---:R-:W-:Y:S01]  /*9aa0*/  ISETP.NE.AND P0, PT, R2, RZ, PT ;  /* 0x000000ff0200720c */ /* 0x004fe20003f05270 */
[----:B------:R-:W-:-:S12]  /*9ab0*/  BRA `(.L_x_3754) ;  /* 0x0000000400fc7947 */ /* 0x000fd80003800000 */
.L_x_3755:
[----:B------:R-:W2:Y:S02]  /*9ac0*/  LDG.E.U16 R2, desc[UR36][R2.64] ;  /* 0x0000002402027981 */ /* 0x000ea4000c1e1500 */
[----:B--2---:R-:W-:Y:S01]  /*9ad0*/  ISETP.NE.AND P0, PT, R2, RZ, PT ;  /* 0x000000ff0200720c */ /* 0x004fe20003f05270 */
[----:B------:R-:W-:-:S12]  /*9ae0*/  BRA `(.L_x_3754) ;  /* 0x0000000400f07947 */ /* 0x000fd80003800000 */
.L_x_3750:
        /* <DEDUP_REMOVED lines=9> */
.L_x_3758:
[----:B------:R-:W2:Y:S02]  /*9b80*/  LDG.E.U16 R0, desc[UR36][R2.64] ;  /* 0x0000002402007981 */ /* 0x000ea4000c1e1500 */
[----:B--2---:R-:W-:-:S05]  /*9b90*/  HADD2.F32 R0, -RZ, R0.H0_H0 ;  /* 0x20000000ff007230 */ /* 0x004fca0000004100 */
[----:B------:R-:W-:Y:S01]  /*9ba0*/  FSETP.NEU.FTZ.AND P0, PT, R0, RZ, PT ;  /* 0x000000ff0000720b */ /* 0x000fe20003f1d000 */
[----:B------:R-:W-:-:S12]  /*9bb0*/  BRA `(.L_x_3754) ;  /* 0x0000000400bc7947 */ /* 0x000fd80003800000 */
.L_x_3757:
        /* <DEDUP_REMOVED lines=11> */
.L_x_3760:
        /* <DEDUP_REMOVED lines=8> */
.L_x_3759:
[----:B------:R-:W2:Y:S02]  /*9cf0*/  LDG.E.64 R2, desc[UR36][R2.64] ;  /* 0x0000002402027981 */ /* 0x000ea4000c1e1b00 */
[----:B--2---:R-:W-:Y:S01]  /*9d00*/  DSETP.NEU.AND P0, PT, R2, RZ, PT ;  /* 0x000000ff0200722a */ /* 0x004fe20003f0d000 */
[----:B------:R-:W-:-:S13]  /*9d10*/  BRA `(.L_x_3754) ;  /* 0x0000000400647947 */ /* 0x000fda0003800000 */
.L_x_3749:
        /* <DEDUP_REMOVED lines=11> */
.L_x_3763:
[----:B------:R-:W2:Y:S02]  /*9dd0*/  LDG.E.128 R4, desc[UR36][R2.64] ;  /* 0x0000002402047981 */ /* 0x000ea4000c1e1d00 */
[----:B--2---:R-:W-:-:S06]  /*9de0*/  DSETP.NEU.AND P0, PT, R6, RZ, PT ;  /* 0x000000ff0600722a */ /* 0x004fcc0003f0d000 */
[----:B------:R-:W-:Y:S01]  /*9df0*/  DSETP.NEU.OR P0, PT, R4, RZ, P0 ;  /* 0x000000ff0400722a */ /* 0x000fe2000070d400 */
[----:B------:R-:W-:-:S13]  /*9e00*/  BRA `(.L_x_3754) ;  /* 0x0000000400287947 */ /* 0x000fda0003800000 */
.L_x_3762:
        /* <DEDUP_REMOVED lines=9> */
.L_x_3765:
        /* <DEDUP_REMOVED lines=11> */
.L_x_3764:
[----:B------:R-:W2:Y:S02]  /*9f50*/  LDG.E.U16 R0, desc[UR36][R2.64] ;  /* 0x0000002402007981 */ /* 0x000ea4000c1e1500 */
[----:B--2---:R-:W-:-:S05]  /*9f60*/  IMAD.U32 R0, R0, 0x10000, RZ ;  /* 0x0001000000007824 */ /* 0x004fca00078e00ff */
[----:B------:R-:W-:Y:S01]  /*9f70*/  FSETP.NEU.FTZ.AND P0, PT, R0, RZ, PT ;  /* 0x000000ff0000720b */ /* 0x000fe20003f1d000 */
[----:B------:R-:W-:-:S12]  /*9f80*/  BRA `(.L_x_3754) ;  /* 0x0000000000c87947 */ /* 0x000fd80003800000 */
.L_x_3761:
        /* <DEDUP_REMOVED lines=11> */
.L_x_3768:
[----:B------:R-:W2:Y:S02]  /*a040*/  LDG.E.U8 R2, desc[UR36][R2.64] ;  /* 0x0000002402027981 */ /* 0x000ea4000c1e1100 */
[----:B--2---:R-:W-:Y:S01]  /*a050*/  ISETP.NE.AND P0, PT, R2, RZ, PT ;  /* 0x000000ff0200720c */ /* 0x004fe20003f05270 */
[----:B------:R-:W-:-:S12]  /*a060*/  BRA `(.L_x_3754) ;  /* 0x0000000000907947 */ /* 0x000fd80003800000 */
.L_x_3767:
[----:B------:R-:W2:Y:S02]  /*a070*/  LDG.E.U8 R2, desc[UR36][R2.64] ;  /* 0x0000002402027981 */ /* 0x000ea4000c1e1100 */
[----:B--2---:R-:W-:Y:S01]  /*a080*/  ISETP.NE.AND P0, PT, R2, RZ, PT ;  /* 0x000000ff0200720c */ /* 0x004fe20003f05270 */
[----:B------:R-:W-:-:S12]  /*a090*/  BRA `(.L_x_3754) ;  /* 0x0000000000847947 */ /* 0x000fd80003800000 */
.L_x_3766:
        /* <DEDUP_REMOVED lines=9> */
.L_x_3753:
[----:B------:R-:W-:Y:S01]  /*a130*/  MOV R0, 0x0 ;  /* 0x0000000000007802 */ /* 0x000fe20000000f00 */
[----:B------:R-:W0:Y:S01]  /*a140*/  LDCU.64 UR4, c[0x4][0x188] ;  /* 0x01003100ff0477ac */ /* 0x000e220008000a00 */
[----:B------:R-:W-:Y:S02]  /*a150*/  HFMA2 R8, -RZ, RZ, 0, 4.64916229248046875e-06 ;  /* 0x0000004eff087431 */ /* 0x000fe400000001ff */
        /* <DEDUP_REMOVED lines=13> */
.L_x_3771:
[----:B------:R-:W-:Y:S01]  /*a230*/  PLOP3.LUT P0, PT, PT, PT, PT, 0x8, 0x80 ;  /* 0x000000000080781c */ /* 0x000fe20003f0e170 */
[----:B------:R-:W-:-:S12]  /*a240*/  BRA `(.L_x_3754) ;  /* 0x0000000000187947 */ /* 0x000fd80003800000 */
.L_x_3770:
[----:B------:R-:W2:Y:S02]  /*a250*/  LDG.E.64 R2, desc[UR36][R2.64] ;  /* 0x0000002402027981 */ /* 0x000ea4000c1e1b00 */
[----:B--2---:R-:W-:-:S04]  /*a260*/  ISETP.NE.U32.AND P0, PT, R2, RZ, PT ;  /* 0x000000ff0200720c */ /* 0x004fc80003f05070 */
[----:B------:R-:W-:Y:S01]  /*a270*/  ISETP.NE.AND.EX P0, PT, R3, RZ, PT, P0 ;  /* 0x000000ff0300720c */ /* 0x000fe20003f05300 */
[----:B------:R-:W-:-:S12]  /*a280*/  BRA `(.L_x_3754) ;  /* 0x0000000000087947 */ /* 0x000fd80003800000 */
.L_x_3769:
[----:B------:R-:W2:Y:S02]  /*a290*/  LDG.E R2, desc[UR36][R2.64] ;  /* 0x0000002402027981 */ /* 0x000ea4000c1e1900 */
[----:B--2---:R-:W-:-:S13]  /*a2a0*/  ISETP.NE.AND P0, PT, R2, RZ, PT ;  /* 0x000000ff0200720c */ /* 0x004fda0003f05270 */
.L_x_3754:
[----:B------:R-:W-:Y:S05]  /*a2b0*/  BSYNC.RECONVERGENT B6 ;  /* 0x0000000000067941 */ /* 0x000fea0003800200 */
.L_x_3748:
[----:B------:R-:W0:Y:S01]  /*a2c0*/  LDCU.S8 UR4, c[0x0][0x591] ;  /* 0x0000b220ff0477ac */ /* 0x000e220008000200 */
[----:B------:R-:W-:Y:S02]  /*a2d0*/  SEL R0, RZ, 0xffffffff, !P0 ;  /* 0xffffffffff007807 */ /* 0x000fe40004000000 */
[----:B0-----:R-:W-:Y:S02]  /*a2e0*/  ISETP.NE.AND P1, PT, RZ, UR4, PT ;  /* 0x00000004ff007c0c */ /* 0x001fe4000bf25270 */
[----:B------:R-:W-:Y:S01]  /*a2f0*/  ISETP.LT.AND P0, PT, RZ, UR4, PT ;  /* 0x00000004ff007c0c */ /* 0x000fe2000bf01270 */
[----:B------:R-:W-:-:S04]  /*a300*/  UPRMT UR4, UR41, 0x9910, URZ ;  /* 0x0000991029047896 */ /* 0x000fc800080000ff */
[----:B------:R-:W-:-:S06]  /*a310*/  UISETP.GT.AND UP0, UPT, UR4, 0x9, UPT ;  /* 0x000000090400788c */ /* 0x000fcc000bf04270 */
[----:B------:R-:W-:-:S04]  /*a320*/  @P1 SEL R0, RZ, 0xffffffff, !P0 ;  /* 0xffffffffff001807 */ /* 0x000fc80004000000 */
[----:B------:R-:W-:-:S04]  /*a330*/  LOP3.LUT R3, R0, 0x1, RZ, 0xc0, !PT ;  /* 0x0000000100037812 */ /* 0x000fc800078ec0ff */
        /* <DEDUP_REMOVED lines=12> */
.L_x_3775:
[----:B------:R-:W-:Y:S01]  /*a400*/  STG.E.U8 desc[UR36][R16.64], R3 ;  /* 0x0000000310007986 */ /* 0x000fe2000c101124 */
[----:B------:R-:W-:Y:S05]  /*a410*/  EXIT ;  /* 0x000000000000794d */ /* 0x000fea0003800000 */
.L_x_3774:
[----:B------:R-:W-:-:S09]  /*a420*/  UISETP.NE.AND UP0, UPT, UR4, 0x2, UPT ;  /* 0x000000020400788c */ /* 0x000fd2000bf05270 */
[----:B------:R-:W-:Y:S05]  /*a430*/  BRA.U !UP0, `(.L_x_3777) ;  /* 0x00000001082c7547 */ /* 0x000fea000b800000 */
[----:B------:R-:W-:-:S09]  /*a440*/  UISETP.NE.AND UP0, UPT, UR4, 0x3, UPT ;  /* 0x000000030400788c */ /* 0x000fd2000bf05270 */
[----:B------:R-:W-:Y:S05]  /*a450*/  BRA.U !UP0, `(.L_x_3778) ;  /* 0x0000000108187547 */ /* 0x000fea000b800000 */
[----:B------:R-:W-:-:S09]  /*a460*/  UISETP.NE.AND UP0, UPT, UR4, 0x4, UPT ;  /* 0x000000040400788c */ /* 0x000fd2000bf05270 */
[----:B------:R-:W-:Y:S05]  /*a470*/  BRA.U UP0, `(.L_x_3776) ;  /* 0x0000000900547547 */ /* 0x000fea000b800000 */
[----:B------:R-:W-:Y:S01]  /*a480*/  HFMA2 R3, -RZ, RZ, 0, 0 ;  /* 0x00000000ff037431 */ /* 0x000fe200000001ff */
[----:B------:R-:W-:-:S05]  /*a490*/  SEL R2, RZ, 0x1, P0 ;  /* 0x00000001ff027807 */ /* 0x000fca0000000000 */
[----:B------:R-:W-:Y:S01]  /*a4a0*/  STG.E.64 desc[UR36][R16.64], R2 ;  /* 0x0000000210007986 */ /* 0x000fe2000c101b24 */
[----:B------:R-:W-:Y:S05]  /*a4b0*/  EXIT ;  /* 0x000000000000794d */ /* 0x000fea0003800000 */
.L_x_3778:
[----:B------:R-:W-:-:S05]  /*a4c0*/  SEL R3, RZ, 0x1, P0 ;  /* 0x00000001ff037807 */ /* 0x000fca0000000000 */
[----:B------:R-:W-:Y:S01]  /*a4d0*/  STG.E desc[UR36][R16.64], R3 ;  /* 0x0000000310007986 */ /* 0x000fe2000c101924 */
[----:B------:R-:W-:Y:S05]  /*a4e0*/  EXIT ;  /* 0x000000000000794d */ /* 0x000fea0003800000 */
.L_x_3777:
[----:B------:R-:W-:-:S05]  /*a4f0*/  SEL R3, RZ, 0x1, P0 ;  /* 0x00000001ff037807 */ /* 0x000fca0000000000 */
[----:B------:R-:W-:Y:S01]  /*a500*/  STG.E.U16 desc[UR36][R16.64], R3 ;  /* 0x0000000310007986 */ /* 0x000fe2000c101524 */
[----:B------:R-:W-:Y:S05]  /*a510*/  EXIT ;  /* 0x000000000000794d */ /* 0x000fea0003800000 */
.L_x_3773:
        /* <DEDUP_REMOVED lines=8> */
[----:B------:R-:W-:Y:S01]  /*a5a0*/  STG.E desc[UR36][R16.64], R3 ;  /* 0x0000000310007986 */ /* 0x000fe2000c101924 */
[----:B------:R-:W-:Y:S05]  /*a5b0*/  EXIT ;  /* 0x000000000000794d */ /* 0x000fea0003800000 */
.L_x_3780:
[----:B------:R-:W-:-:S04]  /*a5c0*/  SEL R0, RZ, 0x1, P0 ;  /* 0x00000001ff007807 */ /* 0x000fc80000000000 */
[----:B------:R-:W-:-:S04]  /*a5d0*/  I2FP.F32.U32 R0, R0 ;  /* 0x0000000000007245 */ /* 0x000fc80000201000 */
[----:B------:R-:W-:-:S05]  /*a5e0*/  F2FP.F16.F32.PACK_AB R0, RZ, R0 ;  /* 0x00000000ff00723e */ /* 0x000fca00000000ff */
[----:B------:R-:W-:Y:S01]  /*a5f0*/  STG.E.U16 desc[UR36][R16.64], R0 ;  /* 0x0000000010007986 */ /* 0x000fe2000c101524 */
[----:B------:R-:W-:Y:S05]  /*a600*/  EXIT ;  /* 0x000000000000794d */ /* 0x000fea0003800000 */
.L_x_3779:
        /* <DEDUP_REMOVED lines=9> */
[----:B------:R-:W-:Y:S01]  /*a6a0*/  STG.E.64 desc[UR36][R16.64], R2 ;  /* 0x0000000210007986 */ /* 0x000fe2000c101b24 */
[----:B------:R-:W-:Y:S05]  /*a6b0*/  EXIT ;  /* 0x000000000000794d */ /* 0x000fea0003800000 */
.L_x_3782:
[----:B------:R-:W-:-:S04]  /*a6c0*/  SEL R0, RZ, 0x1, P0 ;  /* 0x00000001ff007807 */ /* 0x000fc80000000000 */
[----:B------:R-:W-:-:S04]  /*a6d0*/  I2FP.F32.U32 R0, R0 ;  /* 0x0000000000007245 */ /* 0x000fc80000201000 */
[----:B------:R-:W-:-:S04]  /*a6e0*/  F2FP.F16.F32.PACK_AB R3, RZ, R0 ;  /* 0x00000000ff03723e */ /* 0x000fc800000000ff */
[----:B------:R-:W-:-:S05]  /*a6f0*/  PRMT R3, R3, 0x5410, RZ ;  /* 0x0000541003037816 */ /* 0x000fca00000000ff */
[----:B------:R-:W-:Y:S01]  /*a700*/  STG.E desc[UR36][R16.64], R3 ;  /* 0x0000000310007986 */ /* 0x000fe2000c101924 */
[----:B------:R-:W-:Y:S05]  /*a710*/  EXIT ;  /* 0x000000000000794d */ /* 0x000fea0003800000 */
.L_x_3781:
[----:B------:R-:W-:-:S06]  /*a720*/  SEL R2, RZ, 0x1, P0 ;  /* 0x00000001ff027807 */ /* 0x000fcc0000000000 */
[----:B------:R-:W0:Y:S02]  /*a730*/  I2F.F64.U32 R2, R2 ;  /* 0x0000000200027312 */ /* 0x000e240000201800 */
[----:B0-----:R-:W-:Y:S01]  /*a740*/  STG.E.64 desc[UR36][R16.64], R2 ;  /* 0x0000000210007986 */ /* 0x001fe2000c101b24 */
[----:B------:R-:W-:Y:S05]  /*a750*/  EXIT ;  /* 0x000000000000794d */ /* 0x000fea0003800000 */
.L_x_3772:
        /* <DEDUP_REMOVED lines=11> */
[----:B------:R-:W-:Y:S01]  /*a810*/  STG.E.U16 desc[UR36][R16.64], R3 ;  /* 0x0000000310007986 */ /* 0x000fe2000c101524 */
[----:B------:R-:W-:Y:S05]  /*a820*/  EXIT ;  /* 0x000000000000794d */ /* 0x000fea0003800000 */
.L_x_3786:
        /* <DEDUP_REMOVED lines=17> */
.L_x_3789:
[----:B------:R-:W-:-:S07]  /*a940*/  PRMT R8, R0, 0x7610, R8 ;  /* 0x0000761000087816 */ /* 0x000fce0000000008 */
.L_x_3788:
[----:B------:R-:W-:Y:S05]  /*a950*/  BSYNC.RECONVERGENT B0 ;  /* 0x0000000000007941 */ /* 0x000fea0003800200 */
.L_x_3787:
[----:B------:R-:W-:Y:S01]  /*a960*/  STG.E.U8 desc[UR36][R16.64], R8 ;  /* 0x0000000810007986 */ /* 0x000fe2000c101124 */
[----:B------:R-:W-:Y:S05]  /*a970*/  EXIT ;  /* 0x000000000000794d */ /* 0x000fea0003800000 */
.L_x_3785:
        /* <DEDUP_REMOVED lines=17> */
.L_x_3792:
[----:B------:R-:W-:-:S07]  /*aa90*/  PRMT R8, R0, 0x7610, R8 ;  /* 0x0000761000087816 */ /* 0x000fce0000000008 */
.L_x_3791:
[----:B------:R-:W-:Y:S05]  /*aaa0*/  BSYNC.RECONVERGENT B0 ;  /* 0x0000000000007941 */ /* 0x000fea0003800200 */
.L_x_3790:
[----:B------:R-:W-:Y:S01]  /*aab0*/  STG.E.U8 desc[UR36][R16.64], R8 ;  /* 0x0000000810007986 */ /* 0x000fe2000c101124 */
[----:B------:R-:W-:Y:S05]  /*aac0*/  EXIT ;  /* 0x000000000000794d */ /* 0x000fea0003800000 */
.L_x_3784:
        /* <DEDUP_REMOVED lines=22> */
.L_x_3794:
[----:B------:R-:W-:Y:S01]  /*ac30*/  SEL R2, RZ, 0x1, P0 ;  /* 0x00000001ff027807 */ /* 0x000fe20000000000 */
[----:B------:R-:W-:-:S05]  /*ac40*/  IMAD.MOV.U32 R3, RZ, RZ, RZ ;  /* 0x000000ffff037224 */ /* 0x000fca00078e00ff */
[----:B------:R-:W-:Y:S01]  /*ac50*/  STG.E.64 desc[UR36][R16.64], R2 ;  /* 0x0000000210007986 */ /* 0x000fe2000c101b24 */
[----:B------:R-:W-:Y:S05]  /*ac60*/  EXIT ;  /* 0x000000000000794d */ /* 0x000fea0003800000 */
.L_x_3793:
[----:B------:R-:W-:-:S05]  /*ac70*/  SEL R3, RZ, 0x1, P0 ;  /* 0x00000001ff037807 */ /* 0x000fca0000000000 */
[----:B------:R-:W-:Y:S01]  /*ac80*/  STG.E desc[UR36][R16.64], R3 ;  /* 0x0000000310007986 */ /* 0x000fe2000c101924 */
[----:B------:R-:W-:Y:S05]  /*ac90*/  EXIT ;  /* 0x000000000000794d */ /* 0x000fea0003800000 */
.L_x_3783:
        /* <DEDUP_REMOVED lines=8> */
.L_x_3796:
[----:B------:R-:W-:Y:S02]  /*ad20*/  SEL R4, RZ, 0x1, P0 ;  /* 0x00000001ff047807 */ /* 0x000fe40000000000 */
[----:B------:R-:W-:-:S04]  /*ad30*/  CS2R R6, SRZ ;  /* 0x0000000000067805 */ /* 0x000fc8000001ff00 */
[----:B------:R-:W0:Y:S02]  /*ad40*/  I2F.F64.U32 R4, R4 ;  /* 0x0000000400047312 */ /* 0x000e240000201800 */
[----:B0-----:R-:W-:Y:S01]  /*ad50*/  STG.E.128 desc[UR36][R16.64], R4 ;  /* 0x0000000410007986 */ /* 0x001fe2000c101d24 */
[----:B------:R-:W-:Y:S05]  /*ad60*/  EXIT ;  /* 0x000000000000794d */ /* 0x000fea0003800000 */
.L_x_3795:
[----:B------:R-:W-:-:S09]  /*ad70*/  UISETP.NE.AND UP0, UPT, UR4, 0xf, UPT ;  /* 0x0000000f0400788c */ /* 0x000fd2000bf05270 */
[----:B------:R-:W-:Y:S05]  /*ad80*/  BRA.U !UP0, `(.L_x_3797) ;  /* 0x0000000108dc7547 */ /* 0x000fea000b800000 */
[----:B------:R-:W-:-:S09]  /*ad90*/  UISETP.NE.AND UP0, UPT, UR4, 0x17, UPT ;  /* 0x000000170400788c */ /* 0x000fd2000bf05270 */
[----:B------:R-:W-:Y:S05]  /*ada0*/  BRA.U !UP0, `(.L_x_3798) ;  /* 0x0000000108887547 */ /* 0x000fea000b800000 */
[----:B------:R-:W-:-:S09]  /*adb0*/  UISETP.NE.AND UP0, UPT, UR4, 0x18, UPT ;  /* 0x000000180400788c */ /* 0x000fd2000bf05270 */
[----:B------:R-:W-:Y:S05]  /*adc0*/  BRA.U !UP0, `(.L_x_3799) ;  /* 0x0000000108447547 */ /* 0x000fea000b800000 */
.L_x_3776:
        /* <DEDUP_REMOVED lines=16> */
.L_x_3800:
[----:B------:R-:W-:Y:S05]  /*aed0*/  EXIT ;  /* 0x000000000000794d */ /* 0x000fea0003800000 */
.L_x_3799:
        /* <DEDUP_REMOVED lines=12> */
.L_x_3802:
[----:B------:R-:W-:Y:S05]  /*afa0*/  BSYNC.RECONVERGENT B0 ;  /* 0x0000000000007941 */ /* 0x000fea0003800200 */
.L_x_3801:
[----:B------:R-:W-:Y:S01]  /*afb0*/  STG.E.U8 desc[UR36][R16.64], R3 ;  /* 0x0000000310007986 */ /* 0x000fe2000c101124 */
[----:B------:R-:W-:Y:S05]  /*afc0*/  EXIT ;  /* 0x000000000000794d */ /* 0x000fea0003800000 */
.L_x_3798:
[----:B------:R-:W-:-:S04]  /*afd0*/  SEL R0, RZ, 0x1, P0 ;  /* 0x00000001ff007807 */ /* 0x000fc80000000000 */
        /* <DEDUP_REMOVED lines=13> */
.L_x_3803:
[----:B------:R-:W-:Y:S01]  /*b0b0*/  IMAD.MOV.U32 R3, RZ, RZ, 0x7f ;  /* 0x0000007fff037424 */ /* 0x000fe200078e00ff */
[----:B------:R-:W-:-:S04]  /*b0c0*/  ISETP.GT.U32.AND P0, PT, R5, 0x7f800000, PT ;  /* 0x7f8000000500780c */ /* 0x000fc80003f04070 */
[----:B------:R-:W-:-:S05]  /*b0d0*/  SEL R3, R3, 0x7c, P0 ;  /* 0x0000007c03037807 */ /* 0x000fca0000000000 */
[----:B------:R-:W-:Y:S01]  /*b0e0*/  STG.E.U8 desc[UR36][R16.64], R3 ;  /* 0x0000000310007986 */ /* 0x000fe2000c101124 */
[----:B------:R-:W-:Y:S05]  /*b0f0*/  EXIT ;  /* 0x000000000000794d */ /* 0x000fea0003800000 */
.L_x_3797:
[----:B------:R-:W-:-:S04]  /*b100*/  SEL R0, RZ, 0x1, P0 ;  /* 0x00000001ff007807 */ /* 0x000fc80000000000 */
[----:B------:R-:W-:-:S04]  /*b110*/  I2FP.F32.U32 R0, R0 ;  /* 0x0000000000007245 */ /* 0x000fc80000201000 */
[----:B------:R-:W-:-:S05]  /*b120*/  F2FP.BF16.F32.PACK_AB R0, RZ, R0 ;  /* 0x00000000ff00723e */ /* 0x000fca00000010ff */
[----:B------:R-:W-:Y:S01]  /*b130*/  STG.E.U16 desc[UR36][R16.64], R0 ;  /* 0x0000000010007986 */ /* 0x000fe2000c101524 */
[----:B------:R-:W-:Y:S05]  /*b140*/  EXIT ;  /* 0x000000000000794d */ /* 0x000fea0003800000 */
.L_x_3804:
        /* <DEDUP_REMOVED lines=11> */
.L_x_32344:


//--------------------- .text._ZN2at6native27unrolled_elementwise_kernelINS0_13AUnaryFunctorIbbbZZZNS0_21heaviside_kernel_cudaERNS_18TensorIteratorBaseEENKUlvE_clEvENKUlvE7_clEvEUlbbE_EESt5arrayIPcLm2EELi4E23TrivialOffsetCalculatorILi1EjESD_NS0_6memory12LoadWithCastILi1EEENSE_13StoreWithCastILi1EEEEEviT_T0_T2_T3_T4_T5_ --------------------------
	.section	.text._ZN2at6native27unrolled_elementwise_kernelINS0_13AUnaryFunctorIbbbZZZNS0_21heaviside_kernel_cudaERNS_18TensorIteratorBaseEENKUlvE_clEvENKUlvE7_clEvEUlbbE_EESt5arrayIPcLm2EELi4E23TrivialOffsetCalculatorILi1EjESD_NS0_6memory12LoadWithCastILi1EEENSE_13StoreWithCastILi1EEEEEviT_T0_T2_T3_T4_T5_,"ax",@progbits
	.align	128
        .global         _ZN2at6native27unrolled_elementwise_kernelINS0_13AUnaryFunctorIbbbZZZNS0_21heaviside_kernel_cudaERNS_18TensorIteratorBaseEENKUlvE_clEvENKUlvE7_clEvEUlbbE_EESt5arrayIPcLm2EELi4E23TrivialOffsetCalculatorILi1EjESD_NS0_6memory12LoadWithCastILi1EEENSE_13StoreWithCastILi1EEEEEviT_T0_T2_T3_T4_T5_
        .type           _ZN2at6native27unrolled_elementwise_kernelINS0_13AUnaryFunctorIbbbZZZNS0_21heaviside_kernel_cudaERNS_18TensorIteratorBaseEENKUlvE_clEvENKUlvE7_clEvEUlbbE_EESt5arrayIPcLm2EELi4E23TrivialOffsetCalculatorILi1EjESD_NS0_6memory12LoadWithCastILi1EEENSE_13StoreWithCastILi1EEEEEviT_T0_T2_T3_T4_T5_,@function
        .size           _ZN2at6native27unrolled_elementwise_kernelINS0_13AUnaryFunctorIbbbZZZNS0_21heaviside_kernel_cudaERNS_18TensorIteratorBaseEENKUlvE_clEvENKUlvE7_clEvEUlbbE_EESt5arrayIPcLm2EELi4E23TrivialOffsetCalculatorILi1EjESD_NS0_6memory12LoadWithCastILi1EEENSE_13StoreWithCastILi1EEEEEviT_T0_T2_T3_T4_T5_,(.L_x_32345 - _ZN2at6native27unrolled_elementwise_kernelINS0_13AUnaryFunctorIbbbZZZNS0_21heaviside_kernel_cudaERNS_18TensorIteratorBaseEENKUlvE_clEvENKUlvE7_clEvEUlbbE_EESt5arrayIPcLm2EELi4E23TrivialOffsetCalculatorILi1EjESD_NS0_6memory12LoadWithCastILi1EEENSE_13StoreWithCastILi1EEEEEviT_T0_T2_T3_T4_T5_)
        .other          _ZN2at6native27unrolled_elementwise_kernelINS0_13AUnaryFunctorIbbbZZZNS0_21heaviside_kernel_cudaERNS_18TensorIteratorBaseEENKUlvE_clEvENKUlvE7_clEvEUlbbE_EESt5arrayIPcLm2EELi4E23TrivialOffsetCalculatorILi1EjESD_NS0_6memory12LoadWithCastILi1EEENSE_13StoreWithCastILi1EEEEEviT_T0_T2_T3_T4_T5_,@"STO_CUDA_ENTRY STV_DEFAULT"
_ZN2at6native27unrolled_elementwise_kernelINS0_13AUnaryFunctorIbbbZZZNS0_21heaviside_kernel_cudaERNS_18TensorIteratorBaseEENKUlvE_clEvENKUlvE7_clEvEUlbbE_EESt5arrayIPcLm2EELi4E23TrivialOffsetCalculatorILi1EjESD_NS0_6memory12LoadWithCastILi1EEENSE_13StoreWithCastILi1EEEEEviT_T0_T2_T3_T4_T5_:
.text._ZN2at6native27unrolled_elementwise_kernelINS0_13AUnaryFunctorIbbbZZZNS0_21heaviside_kernel_cudaERNS_18TensorIteratorBaseEENKUlvE_clEvENKUlvE7_clEvEUlbbE_EESt5arrayIPcLm2EELi4E23TrivialOffsetCalculatorILi1EjESD_NS0_6memory12LoadWithCastILi1EEENSE_13StoreWithCastILi1EEEEEviT_T0_T2_T3_T4_T5_:
        /* <DEDUP_REMOVED lines=33> */
.L_x_3811:
[----:B------:R-:W2:Y:S02]  /*0210*/  LDG.E.U8 R4, desc[UR36][R4.64] ;  /* 0x0000002404047981 */ /* 0x000ea4000c1e1100 */
[----:B--2---:R-:W-:Y:S01]  /*0220*/  ISETP.NE.AND P0, PT, R4, RZ, PT ;  /* 0x000000ff0400720c */ /* 0x004fe20003f05270 */
[----:B------:R-:W-:-:S12]  /*0230*/  BRA `(.L_x_3813) ;  /* 0x0000000800307947 */ /* 0x000fd80003800000 */
.L_x_3810:
        /* <DEDUP_REMOVED lines=10> */
.L_x_3815:
[----:B------:R-:W2:Y:S02]  /*02e0*/  LDG.E R4, desc[UR36][R4.64] ;  /* 0x0000002404047981 */ /* 0x000ea4000c1e1900 */
[----:B--2---:R-:W-:Y:S01]  /*02f0*/  ISETP.NE.AND P0, PT, R4, RZ, PT ;  /* 0x000000ff0400720c */ /* 0x004fe20003f05270 */
[----:B------:R-:W-:-:S12]  /*0300*/  BRA `(.L_x_3813) ;  /* 0x0000000400fc7947 */ /* 0x000fd80003800000 */
.L_x_3814:
[----:B------:R-:W2:Y:S02]  /*0310*/  LDG.E.U16 R4, desc[UR36][R4.64] ;  /* 0x0000002404047981 */ /* 0x000ea4000c1e1500 */
[----:B--2---:R-:W-:Y:S01]  /*0320*/  ISETP.NE.AND P0, PT, R4, RZ, PT ;  /* 0x000000ff0400720c */ /* 0x004fe20003f05270 */
[----:B------:R-:W-:-:S12]  /*0330*/  BRA `(.L_x_3813) ;  /* 0x0000000400f07947 */ /* 0x000fd80003800000 */
.L_x_3809:
        /* <DEDUP_REMOVED lines=9> */
.L_x_3817:
[----:B------:R-:W2:Y:S02]  /*03d0*/  LDG.E.U16 R0, desc[UR36][R4.64] ;  /* 0x0000002404007981 */ /* 0x000ea4000c1e1500 */
[----:B--2---:R-:W-:-:S05]  /*03e0*/  HADD2.F32 R0, -RZ, R0.H0_H0 ;  /* 0x20000000ff007230 */ /* 0x004fca0000004100 */
[----:B------:R-:W-:Y:S01]  /*03f0*/  FSETP.NEU.FTZ.AND P0, PT, R0, RZ, PT ;  /* 0x000000ff0000720b */ /* 0x000fe20003f1d000 */
[----:B------:R-:W-:-:S12]  /*0400*/  BRA `(.L_x_3813) ;  /* 0x0000000400bc7947 */ /* 0x000fd80003800000 */
.L_x_3816:
        /* <DEDUP_REMOVED lines=11> */
.L_x_3819:
        /* <DEDUP_REMOVED lines=8> */
.L_x_3818:
[----:B------:R-:W2:Y:S02]  /*0540*/  LDG.E.64 R4, desc[UR36][R4.64] ;  /* 0x0000002404047981 */ /* 0x000ea4000c1e1b00 */
[----:B--2---:R-:W-:Y:S01]  /*0550*/  DSETP.NEU.AND P0, PT, R4, RZ, PT ;  /* 0x000000ff0400722a */ /* 0x004fe20003f0d000 */
[----:B------:R-:W-:-:S13]  /*0560*/  BRA `(.L_x_3813) ;  /* 0x0000000400647947 */ /* 0x000fda0003800000 */
.L_x_3808:
        /* <DEDUP_REMOVED lines=11> */
.L_x_3822:
[----:B------:R-:W2:Y:S02]  /*0620*/  LDG.E.128 R4, desc[UR36][R4.64] ;  /* 0x0000002404047981 */ /* 0x000ea4000c1e1d00 */
[----:B--2---:R-:W-:-:S06]  /*0630*/  DSETP.NEU.AND P0, PT, R6, RZ, PT ;  /* 0x000000ff0600722a */ /* 0x004fcc0003f0d000 */
[----:B------:R-:W-:Y:S01]  /*0640*/  DSETP.NEU.OR P0, PT, R4, RZ, P0 ;  /* 0x000000ff0400722a */ /* 0x000fe2000070d400 */
[----:B------:R-:W-:-:S13]  /*0650*/  BRA `(.L_x_3813) ;  /* 0x0000000400287947 */ /* 0x000fda0003800000 */
.L_x_3821:
        /* <DEDUP_REMOVED lines=9> */
.L_x_3824:
        /* <DEDUP_REMOVED lines=11> */
.L_x_3823:
[----:B------:R-:W2:Y:S02]  /*07a0*/  LDG.E.U16 R0, desc[UR36][R4.64] ;  /* 0x0000002404007981 */ /* 0x000ea4000c1e1500 */
[----:B--2---:R-:W-:-:S05]  /*07b0*/  IMAD.U32 R0, R0, 0x10000, RZ ;  /* 0x0001000000007824 */ /* 0x004fca00078e00ff */
[----:B------:R-:W-:Y:S01]  /*07c0*/  FSETP.NEU.FTZ.AND P0, PT, R0, RZ, PT ;  /* 0x000000ff0000720b */ /* 0x000fe20003f1d000 */
[----:B------:R-:W-:-:S12]  /*07d0*/  BRA `(.L_x_3813) ;  /* 0x0000000000c87947 */ /* 0x000fd80003800000 */
.L_x_3820:
        /* <DEDUP_REMOVED lines=11> */
.L_x_3827:
[----:B------:R-:W2:Y:S02]  /*0890*/  LDG.E.U8 R4, desc[UR36][R4.64] ;  /* 0x0000002404047981 */ /* 0x000ea4000c1e1100 */
[----:B--2---:R-:W-:Y:S01]  /*08a0*/  ISETP.NE.AND P0, PT, R4, RZ, PT ;  /* 0x000000ff0400720c */ /* 0x004fe20003f05270 */
[----:B------:R-:W-:-:S12]  /*08b0*/  BRA `(.L_x_3813) ;  /* 0x0000000000907947 */ /* 0x000fd80003800000 */
.L_x_3826:
[----:B------:R-:W2:Y:S02]  /*08c0*/  LDG.E.U8 R4, desc[UR36][R4.64] ;  /* 0x0000002404047981 */ /* 0x000ea4000c1e1100 */
[----:B--2---:R-:W-:Y:S01]  /*08d0*/  ISETP.NE.AND P0, PT, R4, RZ, PT ;  /* 0x000000ff0400720c */ /* 0x004fe20003f05270 */
[----:B------:R-:W-:-:S12]  /*08e0*/  BRA `(.L_x_3813) ;  /* 0x0000000000847947 */ /* 0x000fd80003800000 */
.L_x_3825:
[----:B------:R-:W-:-:S09]  /*08f0*/  UISETP.NE.AND UP0, UPT, UR4, 0x1c, UPT ;  /* 0x0000001c0400788c */ /* 0x000fd2000bf05270 */
[----:B------:R-:W-:Y:S05]  /*0900*/  BRA.U !UP0, `(.L_x_3828) ;  /* 0x0000000108747547 */ /* 0x000fea000b800000 */
[----:B------:R-:W-:-:S09]  /*0910*/  UISETP.NE.AND UP0, UPT, UR4, 0x1d, UPT ;  /* 0x0000001d0400788c */ /* 0x000fd2000bf05270 */
[----:B------:R-:W-:Y:S05]  /*0920*/  BRA.U !UP0, `(.L_x_3829) ;  /* 0x00000001085c7547 */ /* 0x000fea000b800000 */
[----:B------:R-:W-:-:S09]  /*0930*/  UISETP.NE.AND UP0, UPT, UR4, 0x2c, UPT ;  /* 0x0000002c0400788c */ /* 0x000fd2000bf05270 */
[----:B------:R-:W-:Y:S05]  /*0940*/  BRA.U !UP0, `(.L_x_3830) ;  /* 0x0000000108487547 */ /* 0x000fea000b800000 */
.L_x_3812:
        /* <DEDUP_REMOVED lines=16> */
.L_x_3831:
[----:B------:R-:W-:Y:S01]  /*0a50*/  PLOP3.LUT P0, PT, PT, PT, PT, 0x8, 0x80 ;  /* 0x000000000080781c */ /* 0x000fe20003f0e170 */
[----:B------:R-:W-:-:S12]  /*0a60*/  BRA `(.L_x_3813) ;  /* 0x0000000000247947 */ /* 0x000fd80003800000 */
.L_x_3830:
[----:B------:R-:W2:Y:S02]  /*0a70*/  LDG.E.U8 R4, desc[UR36][R4.64] ;  /* 0x0000002404047981 */ /* 0x000ea4000c1e1100 */
[----:B--2---:R-:W-:Y:S01]  /*0a80*/  ISETP.NE.AND P0, PT, R4, RZ, PT ;  /* 0x000000ff0400720c */ /* 0x004fe20003f05270 */
[----:B------:R-:W-:-:S12]  /*0a90*/  BRA `(.L_x_3813) ;  /* 0x0000000000187947 */ /* 0x000fd80003800000 */
.L_x_3829:
[----:B------:R-:W2:Y:S02]  /*0aa0*/  LDG.E.64 R4, desc[UR36][R4.64] ;  /* 0x0000002404047981 */ /* 0x000ea4000c1e1b00 */
[----:B--2---:R-:W-:-:S04]  /*0ab0*/  ISETP.NE.U32.AND P0, PT, R4, RZ, PT ;  /* 0x000000ff0400720c */ /* 0x004fc80003f05070 */
[----:B------:R-:W-:Y:S01]  /*0ac0*/  ISETP.NE.AND.EX P0, PT, R5, RZ, PT, P0 ;  /* 0x000000ff0500720c */ /* 0x000fe20003f05300 */
[----:B------:R-:W-:-:S12]  /*0ad0*/  BRA `(.L_x_3813) ;  /* 0x0000000000087947 */ /* 0x000fd80003800000 */
.L_x_3828:
[----:B------:R-:W2:Y:S02]  /*0ae0*/  LDG.E R4, desc[UR36][R4.64] ;  /* 0x0000002404047981 */ /* 0x000ea4000c1e1900 */
[----:B--2---:R-:W-:-:S13]  /*0af0*/  ISETP.NE.AND P0, PT, R4, RZ, PT ;  /* 0x000000ff0400720c */ /* 0x004fda0003f05270 */
.L_x_3813:
[----:B------:R-:W-:Y:S05]  /*0b00*/  BSYNC.RECONVERGENT B6 ;  /* 0x0000000000067941 */ /* 0x000fea0003800200 */
.L_x_3807:
[----:B------:R-:W-:Y:S01]  /*0b10*/  SEL R24, RZ, 0x1, !P0 ;  /* 0x00000001ff187807 */ /* 0x000fe20004000000 */
[----:B------:R-:W-:-:S07]  /*0b20*/  VIADD R25, R23, 0x80 ;  /* 0x0000008017197836 */ /* 0x000fce0000000000 */
.L_x_3806:
[----:B------:R-:W-:Y:S05]  /*0b30*/  BSYNC.RECONVERGENT B7 ;  /* 0x0000000000077941 */ /* 0x000fea0003800200 */
.L_x_3805:
        /* <DEDUP_REMOVED lines=25> */
.L_x_3838:
[----:B------:R-:W2:Y:S02]  /*0cd0*/  LDG.E.U8 R4, desc[UR36][R4.64] ;  /* 0x0000002404047981 */ /* 0x000ea4000c1e1100 */
[----:B--2---:R-:W-:Y:S01]  /*0ce0*/  ISETP.NE.AND P0, PT, R4, RZ, PT ;  /* 0x000000ff0400720c */ /* 0x004fe20003f05270 */
[----:B------:R-:W-:-:S12]  /*0cf0*/  BRA `(.L_x_3840) ;  /* 0x0000000800307947 */ /* 0x000fd80003800000 */
.L_x_3837:
        /* <DEDUP_REMOVED lines=10> */
.L_x_3842:
[----:B------:R-:W2:Y:S02]  /*0da0*/  LDG.E R4, desc[UR36][R4.64] ;  /* 0x0000002404047981 */ /* 0x000ea4000c1e1900 */
[----:B--2---:R-:W-:Y:S01]  /*0db0*/  ISETP.NE.AND P0, PT, R4, RZ, PT ;  /* 0x000000ff0400720c */ /* 0x004fe20003f05270 */
[----:B------:R-:W-:-:S12]  /*0dc0*/  BRA `(.L_x_3840) ;  /* 0x0000000400fc7947 */ /* 0x000fd80003800000 */
.L_x_3841:
[----:B------:R-:W2:Y:S02]  /*0dd0*/  LDG.E.U16 R4, desc[UR36][R4.64] ;  /* 0x0000002404047981 */ /* 0x000ea4000c1e1500 */
[----:B--2---:R-:W-:Y:S01]  /*0de0*/  ISETP.NE.AND P0, PT, R4, RZ, PT ;  /* 0x000000ff0400720c */ /* 0x004fe20003f05270 */
[----:B------:R-:W-:-:S12]  /*0df0*/  BRA `(.L_x_3840) ;  /* 0x0000000400f07947 */ /* 0x000fd80003800000 */
.L_x_3836:
        /* <DEDUP_REMOVED lines=9> */
.L_x_3844:
[----:B------:R-:W2:Y:S02]  /*0e90*/  LDG.E.U16 R0, desc[UR36][R4.64] ;  /* 0x0000002404007981 */ /* 0x000ea4000c1e1500 */
[----:B--2---:R-:W-:-:S05]  /*0ea0*/  HADD2.F32 R0, -RZ, R0.H0_H0 ;  /* 0x20000000ff007230 */ /* 0x004fca0000004100 */
[----:B------:R-:W-:Y:S01]  /*0eb0*/  FSETP.NEU.FTZ.AND P0, PT, R0, RZ, PT ;  /* 0x000000ff0000720b */ /* 0x000fe20003f1d000 */
[----:B------:R-:W-:-:S12]  /*0ec0*/  BRA `(.L_x_3840) ;  /* 0x0000000400bc7947 */ /* 0x000fd80003800000 */
.L_x_3843:
        /* <DEDUP_REMOVED lines=11> */
.L_x_3846:
        /* <DEDUP_REMOVED lines=8> */
.L_x_3845:
[----:B------:R-:W2:Y:S02]  /*1000*/  LDG.E.64 R4, desc[UR36][R4.64] ;  /* 0x0000002404047981 */ /* 0x000ea4000c1e1b00 */
[----:B--2---:R-:W-:Y:S01]  /*1010*/  DSETP.NEU.AND P0, PT, R4, RZ, PT ;  /* 0x000000ff0400722a */ /* 0x004fe20003f0d000 */
[----:B------:R-:W-:-:S13]  /*1020*/  BRA `(.L_x_3840) ;  /* 0x0000000400647947 */ /* 0x000fda0003800000 */
.L_x_3835:
        /* <DEDUP_REMOVED lines=11> */
.L_x_3849:
[----:B------:R-:W2:Y:S02]  /*10e0*/  LDG.E.128 R4, desc[UR36][R4.64] ;  /* 0x0000002404047981 */ /* 0x000ea4000c1e1d00 */
[----:B--2---:R-:W-:-:S06]  /*10f0*/  DSETP.NEU.AND P0, PT, R6, RZ, PT ;  /* 0x000000ff0600722a */ /* 0x004fcc0003f0d000 */
[----:B------:R-:W-:Y:S01]  /*1100*/  DSETP.NEU.OR P0, PT, R4, RZ, P0 ;  /* 0x000000ff0400722a */ /* 0x000fe2000070d400 */
[----:B------:R-:W-:-:S13]  /*1110*/  BRA `(.L_x_3840) ;  /* 0x0000000400287947 */ /* 0x000fda0003800000 */
.L_x_3848:
        /* <DEDUP_REMOVED lines=9> */
.L_x_3851:
        /* <DEDUP_REMOVED lines=11> */
.L_x_3850:
[----:B------:R-:W2:Y:S02]  /*1260*/  LDG.E.U16 R0, desc[UR36][R4.64] ;  /* 0x0000002404007981 */ /* 0x000ea4000c1e1500 */
[----:B--2---:R-:W-:-:S05]  /*1270*/  IMAD.U32 R0, R0, 0x10000, RZ ;  /* 0x0001000000007824 */ /* 0x004fca00078e00ff */
[----:B------:R-:W-:Y:S01]  /*1280*/  FSETP.NEU.FTZ.AND P0, PT, R0, RZ, PT ;  /* 0x000000ff0000720b */ /* 0x000fe20003f1d000 */
[----:B------:R-:W-:-:S12]  /*1290*/  BRA `(.L_x_3840) ;  /* 0x0000000000c87947 */ /* 0x000fd80003800000 */
.L_x_3847:
        /* <DEDUP_REMOVED lines=11> */
.L_x_3854:
[----:B------:R-:W2:Y:S02]  /*1350*/  LDG.E.U8 R4, desc[UR36][R4.64] ;  /* 0x0000002404047981 */ /* 0x000ea4000c1e1100 */
[----:B--2---:R-:W-:Y:S01]  /*1360*/  ISETP.NE.AND P0, PT, R4, RZ, PT ;  /* 0x000000ff0400720c */ /* 0x004fe20003f05270 */
[----:B------:R-:W-:-:S12]  /*1370*/  BRA `(.L_x_3840) ;  /* 0x0000000000907947 */ /* 0x000fd80003800000 */
.L_x_3853:
[----:B------:R-:W2:Y:S02]  /*1380*/  LDG.E.U8 R4, desc[UR36][R4.64] ;  /* 0x0000002404047981 */ /* 0x000ea4000c1e1100 */
[----:B--2---:R-:W-:Y:S01]  /*1390*/  ISETP.NE.AND P0, PT, R4, RZ, PT ;  /* 0x000000ff0400720c */ /* 0x004fe20003f05270 */
[----:B------:R-:W-:-:S12]  /*13a0*/  BRA `(.L_x_3840) ;  /* 0x0000000000847947 */ /* 0x000fd80003800000 */
.L_x_3852:
        /* <DEDUP_REMOVED lines=9> */
.L_x_3839:
        /* <DEDUP_REMOVED lines=16> */
.L_x_3857:
[----:B------:R-:W-:Y:S01]  /*1540*/  PLOP3.LUT P0, PT, PT, PT, PT, 0x8, 0x80 ;  /* 0x000000000080781c */ /* 0x000fe20003f0e170 */
[----:B------:R-:W-:-:S12]  /*1550*/  BRA `(.L_x_3840) ;  /* 0x0000000000187947 */ /* 0x000fd80003800000 */
.L_x_3856:
[----:B------:R-:W2:Y:S02]  /*1560*/  LDG.E.64 R4, desc[UR36][R4.64] ;  /* 0x0000002404047981 */ /* 0x000ea4000c1e1b00 */
[----:B--2---:R-:W-:-:S04]  /*1570*/  ISETP.NE.U32.AND P0, PT, R4, RZ, PT ;  /* 0x000000ff0400720c */ /* 0x004fc80003f05070 */
[----:B------:R-:W-:Y:S01]  /*1580*/  ISETP.NE.AND.EX P0, PT, R5, RZ, PT, P0 ;  /* 0x000000ff0500720c */ /* 0x000fe20003f05300 */
[----:B------:R-:W-:-:S12]  /*1590*/  BRA `(.L_x_3840) ;  /* 0x0000000000087947 */ /* 0x000fd80003800000 */
.L_x_3855:
[----:B------:R-:W2:Y:S02]  /*15a0*/  LDG.E R4, desc[UR36][R4.64] ;  /* 0x0000002404047981 */ /* 0x000ea4000c1e1900 */
[----:B--2---:R-:W-:-:S13]  /*15b0*/  ISETP.NE.AND P0, PT, R4, RZ, PT ;  /* 0x000000ff0400720c */ /* 0x004fda0003f05270 */
.L_x_3840:
[----:B------:R-:W-:Y:S05]  /*15c0*/  BSYNC.RECONVERGENT B6 ;  /* 0x0000000000067941 */ /* 0x000fea0003800200 */
.L_x_3834:
[----:B------:R-:W-:Y:S01]  /*15d0*/  SEL R22, RZ, 0x1, !P0 ;  /* 0x00000001ff167807 */ /* 0x000fe20004000000 */
[----:B------:R-:W-:-:S07]  /*15e0*/  VIADD R25, R25, 0x80 ;  /* 0x0000008019197836 */ /* 0x000fce0000000000 */
.L_x_3833:
[----:B------:R-:W-:Y:S05]  /*15f0*/  BSYNC.RECONVERGENT B7 ;  /* 0x0000000000077941 */ /* 0x000fea0003800200 */
.L_x_3832:
        /* <DEDUP_REMOVED lines=25> */
.L_x_3864:
[----:B------:R-:W2:Y:S02]  /*1790*/  LDG.E.U8 R4, desc[UR36][R4.64] ;  /* 0x0000002404047981 */ /* 0x000ea4000c1e1100 */
[----:B--2---:R-:W-:Y:S01]  /*17a0*/  ISETP.NE.AND P0, PT, R4, RZ, PT ;  /* 0x000000ff0400720c */ /* 0x004fe20003f05270 */
[----:B------:R-:W-:-:S12]  /*17b0*/  BRA `(.L_x_3866) ;  /* 0x0000000800307947 */ /* 0x000fd80003800000 */
.L_x_3863:
        /* <DEDUP_REMOVED lines=10> */
.L_x_3868:
[----:B------:R-:W2:Y:S02]  /*1860*/  LDG.E R4, desc[UR36][R4.64] ;  /* 0x0000002404047981 */ /* 0x000ea4000c1e1900 */
[----:B--2---:R-:W-:Y:S01]  /*1870*/  ISETP.NE.AND P0, PT, R4, RZ, PT ;  /* 0x000000ff0400720c */ /* 0x004fe20003f05270 */
[----:B------:R-:W-:-:S12]  /*1880*/  BRA `(.L_x_3866) ;  /* 0x0000000400fc7947 */ /* 0x000fd80003800000 */
.L_x_3867:
[----:B------:R-:W2:Y:S02]  /*1890*/  LDG.E.U16 R4, desc[UR36][R4.64] ;  /* 0x0000002404047981 */ /* 0x000ea4000c1e1500 */
[----:B--2---:R-:W-:Y:S01]  /*18a0*/  ISETP.NE.AND P0, PT, R4, RZ, PT ;  /* 0x000000ff0400720c */ /* 0x004fe20003f05270 */
[----:B------:R-:W-:-:S12]  /*18b0*/  BRA `(.L_x_3866) ;  /* 0x0000000400f07947 */ /* 0x000fd80003800000 */
.L_x_3862:
        /* <DEDUP_REMOVED lines=9> */
.L_x_3870:
[----:B------:R-:W2:Y:S02]  /*1950*/  LDG.E.U16 R0, desc[UR36][R4.64] ;  /* 0x0000002404007981 */ /* 0x000ea4000c1e1500 */
[----:B--2---:R-:W-:-:S05]  /*1960*/  HADD2.F32 R0, -RZ, R0.H0_H0 ;  /* 0x20000000ff007230 */ /* 0x004fca0000004100 */
[----:B------:R-:W-:Y:S01]  /*1970*/  FSETP.NEU.FTZ.AND P0, PT, R0, RZ, PT ;  /* 0x000000ff0000720b */ /* 0x000fe20003f1d000 */
[----:B------:R-:W-:-:S12]  /*1980*/  BRA `(.L_x_3866) ;  /* 0x0000000400bc7947 */ /* 0x000fd80003800000 */
.L_x_3869:
        /* <DEDUP_REMOVED lines=11> */
.L_x_3872:
        /* <DEDUP_REMOVED lines=8> */
.L_x_3871:
[----:B------:R-:W2:Y:S02]  /*1ac0*/  LDG.E.64 R4, desc[UR36][R4.64] ;  /* 0x0000002404047981 */ /* 0x000ea4000c1e1b00 */
[----:B--2---:R-:W-:Y:S01]  /*1ad0*/  DSETP.NEU.AND P0, PT, R4, RZ, PT ;  /* 0x000000ff0400722a */ /* 0x004fe20003f0d000 */
[----:B------:R-:W-:-:S13]  /*1ae0*/  BRA `(.L_x_3866) ;  /* 0x0000000400647947 */ /* 0x000fda0003800000 */
.L_x_3861:
        /* <DEDUP_REMOVED lines=11> */
.L_x_3875:
[----:B------:R-:W2:Y:S02]  /*1ba0*/  LDG.E.128 R4, desc[UR36][R4.64] ;  /* 0x0000002404047981 */ /* 0x000ea4000c1e1d00 */
[----:B--2---:R-:W-:-:S06]  /*1bb0*/  DSETP.NEU.AND P0, PT, R6, RZ, PT ;  /* 0x000000ff0600722a */ /* 0x004fcc0003f0d000 */
[----:B------:R-:W-:Y:S01]  /*1bc0*/  DSETP.NEU.OR P0, PT, R4, RZ, P0 ;  /* 0x000000ff0400722a */ /* 0x000fe2000070d400 */
[----:B------:R-:W-:-:S13]  /*1bd0*/  BRA `(.L_x_3866) ;  /* 0x0000000400287947 */ /* 0x000fda0003800000 */
.L_x_3874:
        /* <DEDUP_REMOVED lines=9> */
.L_x_3877:
        /* <DEDUP_REMOVED lines=11> */
.L_x_3876:
[----:B------:R-:W2:Y:S02]  /*1d20*/  LDG.E.U16 R0, desc[UR36][R4.64] ;  /* 0x0000002404007981 */ /* 0x000ea4000c1e1500 */
[----:B--2---:R-:W-:-:S05]  /*1d30*/  IMAD.U32 R0, R0, 0x10000, RZ ;  /* 0x0001000000007824 */ /* 0x004fca00078e00ff */
[----:B------:R-:W-:Y:S01]  /*1d40*/  FSETP.NEU.FTZ.AND P0, PT, R0, RZ, PT ;  /* 0x000000ff0000720b */ /* 0x000fe20003f1d000 */
[----:B------:R-:W-:-:S12]  /*1d50*/  BRA `(.L_x_3866) ;  /* 0x0000000000c87947 */ /* 0x000fd80003800000 */
.L_x_3873:
        /* <DEDUP_REMOVED lines=11> */
.L_x_3880:
[----:B------:R-:W2:Y:S02]  /*1e10*/  LDG.E.U8 R4, desc[UR36][R4.64] ;  /* 0x0000002404047981 */ /* 0x000ea4000c1e1100 */
[----:B--2---:R-:W-:Y:S01]  /*1e20*/  ISETP.NE.AND P0, PT, R4, RZ, PT ;  /* 0x000000ff0400720c */ /* 0x004fe20003f05270 */
[----:B------:R-:W-:-:S12]  /*1e30*/  BRA `(.L_x_3866) ;  /* 0x0000000000907947 */ /* 0x000fd80003800000 */
.L_x_3879:
[----:B------:R-:W2:Y:S02]  /*1e40*/  LDG.E.U8 R4, desc[UR36][R4.64] ;  /* 0x0000002404047981 */ /* 0x000ea4000c1e1100 */
[----:B--2---:R-:W-:Y:S01]  /*1e50*/  ISETP.NE.AND P0, PT, R4, RZ, PT ;  /* 0x000000ff0400720c */ /* 0x004fe20003f05270 */
[----:B------:R-:W-:-:S12]  /*1e60*/  BRA `(.L_x_3866) ;  /* 0x0000000000847947 */ /* 0x000fd80003800000 */
.L_x_3878:
        /* <DEDUP_REMOVED lines=9> */
.L_x_3865:
        /* <DEDUP_REMOVED lines=16> */
.L_x_3883:
[----:B------:R-:W-:Y:S01]  /*2000*/  PLOP3.LUT P0, PT, PT, PT, PT, 0x8, 0x80 ;  /* 0x000000000080781c */ /* 0x000fe20003f0e170 */
[----:B------:R-:W-:-:S12]  /*2010*/  BRA `(.L_x_3866) ;  /* 0x0000000000187947 */ /* 0x000fd80003800000 */
.L_x_3882:
[----:B------:R-:W2:Y:S02]  /*2020*/  LDG.E.64 R4, desc[UR36][R4.64] ;  /* 0x0000002404047981 */ /* 0x000ea4000c1e1b00 */
[----:B--2---:R-:W-:-:S04]  /*2030*/  ISETP.NE.U32.AND P0, PT, R4, RZ, PT ;  /* 0x000000ff0400720c */ /* 0x004fc80003f05070 */
[----:B------:R-:W-:Y:S01]  /*2040*/  ISETP.NE.AND.EX P0, PT, R5, RZ, PT, P0 ;  /* 0x000000ff0500720c */ /* 0x000fe20003f05300 */
[----:B------:R-:W-:-:S12]  /*2050*/  BRA `(.L_x_3866) ;  /* 0x0000000000087947 */ /* 0x000fd80003800000 */
.L_x_3881:
[----:B------:R-:W2:Y:S02]  /*2060*/  LDG.E R4, desc[UR36][R4.64] ;  /* 0x0000002404047981 */ /* 0x000ea4000c1e1900 */
[----:B--2---:R-:W-:-:S13]  /*2070*/  ISETP.NE.AND P0, PT, R4, RZ, PT ;  /* 0x000000ff0400720c */ /* 0x004fda0003f05270 */
.L_x_3866:
[----:B------:R-:W-:Y:S05]  /*2080*/  BSYNC.RECONVERGENT B6 ;  /* 0x0000000000067941 */ /* 0x000fea0003800200 */
.L_x_3860:
[----:B------:R-:W-:Y:S01]  /*2090*/  SEL R19, RZ, 0x1, !P0 ;  /* 0x00000001ff137807 */ /* 0x000fe20004000000 */
[----:B------:R-:W-:-:S07]  /*20a0*/  VIADD R25, R25, 0x80 ;  /* 0x0000008019197836 */ /* 0x000fce0000000000 */
.L_x_3859:
[----:B------:R-:W-:Y:S05]  /*20b0*/  BSYNC.RECONVERGENT B7 ;  /* 0x0000000000077941 */ /* 0x000fea0003800200 */
.L_x_3858:
        /* <DEDUP_REMOVED lines=26> */
.L_x_3890:
[----:B------:R-:W2:Y:S02]  /*2260*/  LDG.E.U8 R4, desc[UR36][R4.64] ;  /* 0x0000002404047981 */ /* 0x000ea4000c1e1100 */
[----:B--2---:R-:W-:Y:S01]  /*2270*/  ISETP.NE.AND P0, PT, R4, RZ, PT ;  /* 0x000000ff0400720c */ /* 0x004fe20003f05270 */
[----:B------:R-:W-:-:S12]  /*2280*/  BRA `(.L_x_3892) ;  /* 0x0000000800307947 */ /* 0x000fd80003800000 */
.L_x_3889:
        /* <DEDUP_REMOVED lines=10> */
.L_x_3894:
[----:B------:R-:W2:Y:S02]  /*2330*/  LDG.E R4, desc[UR36][R4.64] ;  /* 0x0000002404047981 */ /* 0x000ea4000c1e1900 */
[----:B--2---:R-:W-:Y:S01]  /*2340*/  ISETP.NE.AND P0, PT, R4, RZ, PT ;  /* 0x000000ff0400720c */ /* 0x004fe20003f05270 */
[----:B------:R-:W-:-:S12]  /*2350*/  BRA `(.L_x_3892) ;  /* 0x0000000400fc7947 */ /* 0x000fd80003800000 */
.L_x_3893:
[----:B------:R-:W2:Y:S02]  /*2360*/  LDG.E.U16 R4, desc[UR36][R4.64] ;  /* 0x0000002404047981 */ /* 0x000ea4000c1e1500 */
[----:B--2---:R-:W-:Y:S01]  /*2370*/  ISETP.NE.AND P0, PT, R4, RZ, PT ;  /* 0x000000ff0400720c */ /* 0x004fe20003f05270 */
[----:B------:R-:W-:-:S12]  /*2380*/  BRA `(.L_x_3892) ;  /* 0x0000000400f07947 */ /* 0x000fd80003800000 */
.L_x_3888:
        /* <DEDUP_REMOVED lines=9> */
.L_x_3896:
[----:B------:R-:W2:Y:S02]  /*2420*/  LDG.E.U16 R0, desc[UR36][R4.64] ;  /* 0x0000002404007981 */ /* 0x000ea4000c1e1500 */
[----:B--2---:R-:W-:-:S05]  /*2430*/  HADD2.F32 R0, -RZ, R0.H0_H0 ;  /* 0x20000000ff007230 */ /* 0x004fca0000004100 */
[----:B------:R-:W-:Y:S01]  /*2440*/  FSETP.NEU.FTZ.AND P0, PT, R0, RZ, PT ;  /* 0x000000ff0000720b */ /* 0x000fe20003f1d000 */
[----:B------:R-:W-:-:S12]  /*2450*/  BRA `(.L_x_3892) ;  /* 0x0000000400bc7947 */ /* 0x000fd80003800000 */
.L_x_3895:
        /* <DEDUP_REMOVED lines=11> */
.L_x_3898:
        /* <DEDUP_REMOVED lines=8> */
.L_x_3897:
[----:B------:R-:W2:Y:S02]  /*2590*/  LDG.E.64 R4, desc[UR36][R4.64] ;  /* 0x0000002404047981 */ /* 0x000ea4000c1e1b00 */
[----:B--2---:R-:W-:Y:S01]  /*25a0*/  DSETP.NEU.AND P0, PT, R4, RZ, PT ;  /* 0x000000ff0400722a */ /* 0x004fe20003f0d000 */
[----:B------:R-:W-:-:S13]  /*25b0*/  BRA `(.L_x_3892) ;  /* 0x0000000400647947 */ /* 0x000fda0003800000 */
.L_x_3887:
        /* <DEDUP_REMOVED lines=11> */
.L_x_3901:
[----:B------:R-:W2:Y:S02]  /*2670*/  LDG.E.128 R4, desc[UR36][R4.64] ;  /* 0x0000002404047981 */ /* 0x000ea4000c1e1d00 */
[----:B--2---:R-:W-:-:S06]  /*2680*/  DSETP.NEU.AND P0, PT, R6, RZ, PT ;  /* 0x000000ff0600722a */ /* 0x004fcc0003f0d000 */
[----:B------:R-:W-:Y:S01]  /*2690*/  DSETP.NEU.OR P0, PT, R4, RZ, P0 ;  /* 0x000000ff0400722a */ /* 0x000fe2000070d400 */
[----:B------:R-:W-:-:S13]  /*26a0*/  BRA `(.L_x_3892) ;  /* 0x0000000400287947 */ /* 0x000fda0003800000 */
.L_x_3900:
        /* <DEDUP_REMOVED lines=9> */
.L_x_3903:
        /* <DEDUP_REMOVED lines=11> */
.L_x_3902:
[----:B------:R-:W2:Y:S02]  /*27f0*/  LDG.E.U16 R0, desc[UR36][R4.64] ;  /* 0x0000002404007981 */ /* 0x000ea4000c1e1500 */
[----:B--2---:R-:W-:-:S05]  /*2800*/  IMAD.U32 R0, R0, 0x10000, RZ ;  /* 0x0001000000007824 */ /* 0x004fca00078e00ff */
[----:B------:R-:W-:Y:S01]  /*2810*/  FSETP.NEU.FTZ.AND P0, PT, R0, RZ, PT ;  /* 0x000000ff0000720b */ /* 0x000fe20003f1d000 */
[----:B------:R-:W-:-:S12]  /*2820*/  BRA `(.L_x_3892) ;  /* 0x0000000000c87947 */ /* 0x000fd80003800000 */
.L_x_3899:
        /* <DEDUP_REMOVED lines=11> */
.L_x_3906:
[----:B------:R-:W2:Y:S02]  /*28e0*/  LDG.E.U8 R4, desc[UR36][R4.64] ;  /* 0x0000002404047981 */ /* 0x000ea4000c1e1100 */
[----:B--2---:R-:W-:Y:S01]  /*28f0*/  ISETP.NE.AND P0, PT, R4, RZ, PT ;  /* 0x000000ff0400720c */ /* 0x004fe20003f05270 */
[----:B------:R-:W-:-:S12]  /*2900*/  BRA `(.L_x_3892) ;  /* 0x0000000000907947 */ /* 0x000fd80003800000 */
.L_x_3905:
[----:B------:R-:W2:Y:S02]  /*2910*/  LDG.E.U8 R4, desc[UR36][R4.64] ;  /* 0x0000002404047981 */ /* 0x000ea4000c1e1100 */
[----:B--2---:R-:W-:Y:S01]  /*2920*/  ISETP.NE.AND P0, PT, R4, RZ, PT ;  /* 0x000000ff0400720c */ /* 0x004fe20003f05270 */
[----:B------:R-:W-:-:S12]  /*2930*/  BRA `(.L_x_3892) ;  /* 0x0000000000847947 */ /* 0x000fd80003800000 */
.L_x_3904:
        /* <DEDUP_REMOVED lines=9> */
.L_x_3891:
        /* <DEDUP_REMOVED lines=16> */
.L_x_3909:
[----:B------:R-:W-:Y:S01]  /*2ad0*/  PLOP3.LUT P0, PT, PT, PT, PT, 0x8, 0x80 ;  /* 0x000000000080781c */ /* 0x000fe20003f0e170 */
[----:B------:R-:W-:-:S12]  /*2ae0*/  BRA `(.L_x_3892) ;  /* 0x0000000000187947 */ /* 0x000fd80003800000 */
.L_x_3908:
[----:B------:R-:W2:Y:S02]  /*2af0*/  LDG.E.64 R4, desc[UR36][R4.64] ;  /* 0x0000002404047981 */ /* 0x000ea4000c1e1b00 */
[----:B--2---:R-:W-:-:S04]  /*2b00*/  ISETP.NE.U32.AND P0, PT, R4, RZ, PT ;  /* 0x000000ff0400720c */ /* 0x004fc80003f05070 */
[----:B------:R-:W-:Y:S01]  /*2b10*/  ISETP.NE.AND.EX P0, PT, R5, RZ, PT, P0 ;  /* 0x000000ff0500720c */ /* 0x000fe20003f05300 */
[----:B------:R-:W-:-:S12]  /*2b20*/  BRA `(.L_x_3892) ;  /* 0x0000000000087947 */ /* 0x000fd80003800000 */
.L_x_3907:
[----:B------:R-:W2:Y:S02]  /*2b30*/  LDG.E R4, desc[UR36][R4.64] ;  /* 0x0000002404047981 */ /* 0x000ea4000c1e1900 */
[----:B--2---:R-:W-:-:S13]  /*2b40*/  ISETP.NE.AND P0, PT, R4, RZ, PT ;  /* 0x000000ff0400720c */ /* 0x004fda0003f05270 */
.L_x_3892:
[----:B------:R-:W-:Y:S05]  /*2b50*/  BSYNC.RECONVERGENT B6 ;  /* 0x0000000000067941 */ /* 0x000fea0003800200 */
.L_x_3886:
[----:B------:R-:W-:-:S07]  /*2b60*/  SEL R0, RZ, 0x1, !P0 ;  /* 0x00000001ff007807 */ /* 0x000fce0004000000 */
.L_x_3885:
[----:B------:R-:W-:Y:S05]  /*2b70*/  BSYNC.RECONVERGENT B7 ;  /* 0x0000000000077941 */ /* 0x000fea0003800200 */
.L_x_3884:
[C---:B0-----:R-:W-:Y:S01]  /*2b80*/  PRMT R3, R17.reuse, 0x8880, RZ ;  /* 0x0000888011037816 */ /* 0x041fe200000000ff */
[----:B------:R-:W0:Y:S01]  /*2b90*/  LDC.U8 R18, c[0x0][0x3a4] ;  /* 0x0000e900ff127b82 */ /* 0x000e220000000000 */
[----:B------:R-:W-:Y:S01]  /*2ba0*/  ISETP.NE.AND P1, PT, R17, RZ, PT ;  /* 0x000000ff1100720c */ /* 0x000fe20003f25270 */
[----:B------:R-:W-:Y:S01]  /*2bb0*/  BSSY.RECONVERGENT B8, `(.L_x_3910) ;  /* 0x00002a6000087945 */ /* 0x000fe20003800200 */
[----:B------:R-:W-:-:S03]  /*2bc0*/  ISETP.GT.AND P0, PT, R3, RZ, PT ;  /* 0x000000ff0300720c */ /* 0x000fc60003f04270 */
[----:B------:R-:W-:Y:S01]  /*2bd0*/  BSSY.RELIABLE B7, `(.L_x_3911) ;  /* 0x00001c7000077945 */ /* 0x000fe20003800100 */
[----:B------:R-:W-:Y:S02]  /*2be0*/  SEL R17, RZ, 0x1, !P0 ;  /* 0x00000001ff117807 */ /* 0x000fe40004000000 */
[----:B------:R-:W-:Y:S02]  /*2bf0*/  ISETP.GE.AND P0, PT, R23, R16, PT ;  /* 0x000000101700720c */ /* 0x000fe40003f06270 */
[-C--:B------:R-:W-:Y:S02]  /*2c00*/  SEL R5, R24, R17.reuse, !P1 ;  /* 0x0000001118057207 */ /* 0x080fe40004800000 */
[-C--:B------:R-:W-:Y:S02]  /*2c10*/  SEL R22, R22, R17.reuse, !P1 ;  /* 0x0000001116167207 */ /* 0x080fe40004800000 */
[-C--:B------:R-:W-:Y:S02]  /*2c20*/  SEL R19, R19, R17.reuse, !P1 ;  /* 0x0000001113137207 */ /* 0x080fe40004800000 */
[----:B------:R-:W-:-:S05]  /*2c30*/  SEL R17, R0, R17, !P1 ;  /* 0x0000001100117207 */ /* 0x000fca0004800000 */
[----:B------:R-:W-:Y:S05]  /*2c40*/  @P0 BRA `(.L_x_3912) ;  /* 0x0000001800f00947 */ /* 0x000fea0003800000 */
        /* <DEDUP_REMOVED lines=22> */
.L_x_3917:
[----:B------:R0:W-:Y:S01]  /*2db0*/  STG.E.U8 desc[UR36][R8.64], R5 ;  /* 0x0000000508007986 */ /* 0x0001e2000c101124 */
[----:B------:R-:W-:Y:S05]  /*2dc0*/  BRA `(.L_x_3919) ;  /* 0x0000000c00107947 */ /* 0x000fea0003800000 */
.L_x_3916:
        /* <DEDUP_REMOVED lines=10> */
.L_x_3921:
[----:B------:R-:W-:-:S05]  /*2e70*/  LOP3.LUT R5, R5, 0xffff, RZ, 0xc0, !PT ;  /* 0x0000ffff05057812 */ /* 0x000fca00078ec0ff */
[----:B------:R0:W-:Y:S01]  /*2e80*/  STG.E desc[UR36][R8.64], R5 ;  /* 0x0000000508007986 */ /* 0x0001e2000c101924 */
[----:B------:R-:W-:Y:S05]  /*2e90*/  BRA `(.L_x_3919) ;  /* 0x0000000800dc7947 */ /* 0x000fea0003800000 */
.L_x_3920:
[----:B------:R0:W-:Y:S01]  /*2ea0*/  STG.E.U16 desc[UR36][R8.64], R5 ;  /* 0x0000000508007986 */ /* 0x0001e2000c101524 */
[----:B------:R-:W-:Y:S05]  /*2eb0*/  BRA `(.L_x_3919) ;  /* 0x0000000800d47947 */ /* 0x000fea0003800000 */
.L_x_3915:
        /* <DEDUP_REMOVED lines=9> */
.L_x_3923:
[----:B------:R-:W0:Y:S02]  /*2f50*/  I2F.S16 R0, R5 ;  /* 0x0000000500007306 */ /* 0x000e240000101400 */
[----:B0-----:R-:W-:-:S05]  /*2f60*/  F2FP.F16.F32.PACK_AB R0, RZ, R0 ;  /* 0x00000000ff00723e */ /* 0x001fca00000000ff */
[----:B------:R0:W-:Y:S01]  /*2f70*/  STG.E.U16 desc[UR36][R8.64], R0 ;  /* 0x0000000008007986 */ /* 0x0001e2000c101524 */
[----:B------:R-:W-:Y:S05]  /*2f80*/  BRA `(.L_x_3919) ;  /* 0x0000000800a07947 */ /* 0x000fea0003800000 */
.L_x_3922:
        /* <DEDUP_REMOVED lines=10> */
.L_x_3925:
[----:B------:R-:W0:Y:S02]  /*3030*/  I2F.S16 R5, R5 ;  /* 0x0000000500057306 */ /* 0x000e240000101400 */
[----:B0-----:R-:W-:-:S04]  /*3040*/  F2FP.F16.F32.PACK_AB R3, RZ, R5 ;  /* 0x00000005ff03723e */ /* 0x001fc800000000ff */
[----:B------:R-:W-:-:S05]  /*3050*/  PRMT R3, R3, 0x5410, RZ ;  /* 0x0000541003037816 */ /* 0x000fca00000000ff */
[----:B------:R0:W-:Y:S01]  /*3060*/  STG.E desc[UR36][R8.64], R3 ;  /* 0x0000000308007986 */ /* 0x0001e2000c101924 */
[----:B------:R-:W-:Y:S05]  /*3070*/  BRA `(.L_x_3919) ;  /* 0x0000000800647947 */ /* 0x000fea0003800000 */
.L_x_3924:
[----:B------:R-:W0:Y:S02]  /*3080*/  I2F.F64.S16 R4, R5 ;  /* 0x0000000500047312 */ /* 0x000e240000101c00 */
[----:B0-----:R0:W-:Y:S01]  /*3090*/  STG.E.64 desc[UR36][R8.64], R4 ;  /* 0x0000000408007986 */ /* 0x0011e2000c101b24 */
[----:B------:R-:W-:Y:S05]  /*30a0*/  BRA `(.L_x_3919) ;  /* 0x0000000800587947 */ /* 0x000fea0003800000 */
.L_x_3914:
        /* <DEDUP_REMOVED lines=10> */
.L_x_3928:
[----:B------:R-:W0:Y:S01]  /*3150*/  I2F.F64.S16 R4, R5 ;  /* 0x0000000500047312 */ /* 0x000e220000101c00 */
[----:B------:R-:W-:-:S05]  /*3160*/  CS2R R6, SRZ ;  /* 0x0000000000067805 */ /* 0x000fca000001ff00 */
[----:B0-----:R0:W-:Y:S01]  /*3170*/  STG.E.128 desc[UR36][R8.64], R4 ;  /* 0x0000000408007986 */ /* 0x0011e2000c101d24 */
[----:B------:R-:W-:Y:S05]  /*3180*/  BRA `(.L_x_3919) ;  /* 0x0000000800207947 */ /* 0x000fea0003800000 */
.L_x_3927:
        /* <DEDUP_REMOVED lines=17> */
.L_x_3932:
[----:B------:R-:W-:Y:S05]  /*32a0*/  BSYNC.RECONVERGENT B0 ;  /* 0x0000000000007941 */ /* 0x000fea0003800200 */
.L_x_3931:
[----:B------:R0:W-:Y:S01]  /*32b0*/  STG.E.U8 desc[UR36][R8.64], R3 ;  /* 0x0000000308007986 */ /* 0x0001e2000c101124 */
[----:B------:R-:W-:Y:S05]  /*32c0*/  BRA `(.L_x_3919) ;  /* 0x0000000400d07947 */ /* 0x000fea0003800000 */
.L_x_3930:
        /* <DEDUP_REMOVED lines=16> */
.L_x_3929:
[----:B------:R-:W0:Y:S02]  /*33d0*/  I2F.S16 R0, R5 ;  /* 0x0000000500007306 */ /* 0x000e240000101400 */
[----:B0-----:R-:W-:-:S05]  /*33e0*/  F2FP.BF16.F32.PACK_AB R0, RZ, R0 ;  /* 0x00000000ff00723e */ /* 0x001fca00000010ff */
[----:B------:R0:W-:Y:S01]  /*33f0*/  STG.E.U16 desc[UR36][R8.64], R0 ;  /* 0x0000000008007986 */ /* 0x0001e2000c101524 */
[----:B------:R-:W-:Y:S05]  /*3400*/  BRA `(.L_x_3919) ;  /* 0x0000000400807947 */ /* 0x000fea0003800000 */
.L_x_3926:
        /* <DEDUP_REMOVED lines=10> */
.L_x_3935:
        /* <DEDUP_REMOVED lines=12> */
.L_x_3938:
[----:B------:R-:W-:-:S04]  /*3570*/  SHF.R.U32.HI R0, RZ, 0x14, R5 ;  /* 0x00000014ff007819 */ /* 0x000fc80000011605 */
[----:B------:R-:W-:-:S04]  /*3580*/  LOP3.LUT R0, R0, 0x1, RZ, 0xc0, !PT ;  /* 0x0000000100007812 */ /* 0x000fc800078ec0ff */
[----:B------:R-:W-:-:S04]  /*3590*/  IADD3 R0, PT, PT, R5, 0x487ffff, R0 ;  /* 0x0487ffff05007810 */ /* 0x000fc80007ffe000 */
[----:B------:R-:W-:-:S04]  /*35a0*/  SHF.R.U32.HI R0, RZ, 0x14, R0 ;  /* 0x00000014ff007819 */ /* 0x000fc80000011600 */
[----:B------:R-:W-:-:S07]  /*35b0*/  LOP3.LUT R0, R0, 0xff, RZ, 0xc0, !PT ;  /* 0x000000ff00007812 */ /* 0x000fce00078ec0ff */
.L_x_3939:
[----:B------:R-:W-:-:S07]  /*35c0*/  PRMT R4, R0, 0x7610, R4 ;  /* 0x0000761000047816 */ /* 0x000fce0000000004 */
.L_x_3937:
[----:B------:R-:W-:Y:S05]  /*35d0*/  BSYNC.RECONVERGENT B0 ;  /* 0x0000000000007941 */ /* 0x000fea0003800200 */
.L_x_3936:
[----:B------:R1:W-:Y:S01]  /*35e0*/  STG.E.U8 desc[UR36][R8.64], R4 ;  /* 0x0000000408007986 */ /* 0x0003e2000c101124 */
[----:B------:R-:W-:Y:S05]  /*35f0*/  BRA `(.L_x_3919) ;  /* 0x0000000400047947 */ /* 0x000fea0003800000 */
.L_x_3934:
        /* <DEDUP_REMOVED lines=12> */
.L_x_3942:
[----:B------:R-:W-:-:S04]  /*36c0*/  SHF.R.U32.HI R0, RZ, 0x15, R5 ;  /* 0x00000015ff007819 */ /* 0x000fc80000011605 */
[----:B------:R-:W-:-:S04]  /*36d0*/  LOP3.LUT R0, R0, 0x1, RZ, 0xc0, !PT ;  /* 0x0000000100007812 */ /* 0x000fc800078ec0ff */
[----:B------:R-:W-:-:S04]  /*36e0*/  IADD3 R0, PT, PT, R5, 0x88fffff, R0 ;  /* 0x088fffff05007810 */ /* 0x000fc80007ffe000 */
[----:B------:R-:W-:-:S04]  /*36f0*/  SHF.R.U32.HI R0, RZ, 0x15, R0 ;  /* 0x00000015ff007819 */ /* 0x000fc80000011600 */
[----:B------:R-:W-:-:S07]  /*3700*/  LOP3.LUT R0, R0, 0xff, RZ, 0xc0, !PT ;  /* 0x000000ff00007812 */ /* 0x000fce00078ec0ff */
.L_x_3943:
[----:B------:R-:W-:-:S07]  /*3710*/  PRMT R4, R0, 0x7610, R4 ;  /* 0x0000761000047816 */ /* 0x000fce0000000004 */
.L_x_3941:
[----:B------:R-:W-:Y:S05]  /*3720*/  BSYNC.RECONVERGENT B0 ;  /* 0x0000000000007941 */ /* 0x000fea0003800200 */
.L_x_3940:
[----:B------:R2:W-:Y:S01]  /*3730*/  STG.E.U8 desc[UR36][R8.64], R4 ;  /* 0x0000000408007986 */ /* 0x0005e2000c101124 */
[----:B------:R-:W-:Y:S05]  /*3740*/  BRA `(.L_x_3919) ;  /* 0x0000000000b07947 */ /* 0x000fea0003800000 */
.L_x_3933:
[----:B------:R-:W-:-:S13]  /*3750*/  ISETP.NE.AND P0, PT, R0, 0x1c, PT ;  /* 0x0000001c0000780c */ /* 0x000fda0003f05270 */
[----:B------:R-:W-:Y:S05]  /*3760*/  @!P0 BRA `(.L_x_3944) ;  /* 0x0000000000a08947 */ /* 0x000fea0003800000 */
[----:B------:R-:W-:-:S13]  /*3770*/  ISETP.NE.AND P0, PT, R0, 0x1d, PT ;  /* 0x0000001d0000780c */ /* 0x000fda0003f05270 */
[----:B------:R-:W-:Y:S05]  /*3780*/  @!P0 BRA `(.L_x_3945) ;  /* 0x0000000000888947 */ /* 0x000fea0003800000 */
[----:B------:R-:W-:-:S13]  /*3790*/  ISETP.NE.AND P0, PT, R0, 0x2c, PT ;  /* 0x0000002c0000780c */ /* 0x000fda0003f05270 */
[----:B------:R-:W-:Y:S05]  /*37a0*/  @!P0 BRA `(.L_x_3946) ;  /* 0x0000000000448947 */ /* 0x000fea0003800000 */
.L_x_3918:
        /* <DEDUP_REMOVED lines=16> */
.L_x_3947:
[----:B------:R-:W-:Y:S05]  /*38b0*/  BRA `(.L_x_3919) ;  /* 0x0000000000547947 */ /* 0x000fea0003800000 */
.L_x_3946:
        /* <DEDUP_REMOVED lines=15> */
.L_x_3945:
[----:B------:R-:W-:Y:S01]  /*39b0*/  LOP3.LUT R4, R5, 0xffff, RZ, 0xc0, !PT ;  /* 0x0000ffff05047812 */ /* 0x000fe200078ec0ff */
[----:B------:R-:W-:-:S05]  /*39c0*/  IMAD.MOV.U32 R5, RZ, RZ, RZ ;  /* 0x000000ffff057224 */ /* 0x000fca00078e00ff */
[----:B------:R0:W-:Y:S01]  /*39d0*/  STG.E.64 desc[UR36][R8.64], R4 ;  /* 0x0000000408007986 */ /* 0x0001e2000c101b24 */
[----:B------:R-:W-:Y:S05]  /*39e0*/  BRA `(.L_x_3919) ;  /* 0x0000000000087947 */ /* 0x000fea0003800000 */
.L_x_3944:
[----:B------:R-:W-:-:S05]  /*39f0*/  LOP3.LUT R5, R5, 0xffff, RZ, 0xc0, !PT ;  /* 0x0000ffff05057812 */ /* 0x000fca00078ec0ff */
[----:B------:R3:W-:Y:S02]  /*3a00*/  STG.E desc[UR36][R8.64], R5 ;  /* 0x0000000508007986 */ /* 0x0007e4000c101924 */
.L_x_3919:
[----:B------:R-:W-:Y:S05]  /*3a10*/  BSYNC.RECONVERGENT B6 ;  /* 0x0000000000067941 */ /* 0x000fea0003800200 */
.L_x_3913:
        /* <DEDUP_REMOVED lines=24> */
.L_x_3953:
[----:B------:R0:W-:Y:S01]  /*3ba0*/  STG.E.U8 desc[UR36][R8.64], R22 ;  /* 0x0000001608007986 */ /* 0x0001e2000c101124 */
[----:B------:R-:W-:Y:S05]  /*3bb0*/  BRA `(.L_x_3955) ;  /* 0x0000000c000c7947 */ /* 0x000fea0003800000 */
.L_x_3952:
        /* <DEDUP_REMOVED lines=10> */
.L_x_3957:
[----:B------:R-:W-:-:S05]  /*3c60*/  LOP3.LUT R3, R22, 0xffff, RZ, 0xc0, !PT ;  /* 0x0000ffff16037812 */ /* 0x000fca00078ec0ff */
[----:B------:R0:W-:Y:S01]  /*3c70*/  STG.E desc[UR36][R8.64], R3 ;  /* 0x0000000308007986 */ /* 0x0001e2000c101924 */
[----:B------:R-:W-:Y:S05]  /*3c80*/  BRA `(.L_x_3955) ;  /* 0x0000000800d87947 */ /* 0x000fea0003800000 */
.L_x_3956:
[----:B------:R0:W-:Y:S01]  /*3c90*/  STG.E.U16 desc[UR36][R8.64], R22 ;  /* 0x0000001608007986 */ /* 0x0001e2000c101524 */
[----:B------:R-:W-:Y:S05]  /*3ca0*/  BRA `(.L_x_3955) ;  /* 0x0000000800d07947 */ /* 0x000fea0003800000 */
.L_x_3951:
        /* <DEDUP_REMOVED lines=9> */
.L_x_3959:
[----:B------:R-:W0:Y:S02]  /*3d40*/  I2F.S16 R0, R22 ;  /* 0x0000001600007306 */ /* 0x000e240000101400 */
[----:B0-----:R-:W-:-:S05]  /*3d50*/  F2FP.F16.F32.PACK_AB R0, RZ, R0 ;  /* 0x00000000ff00723e */ /* 0x001fca00000000ff */
[----:B------:R0:W-:Y:S01]  /*3d60*/  STG.E.U16 desc[UR36][R8.64], R0 ;  /* 0x0000000008007986 */ /* 0x0001e2000c101524 */
[----:B------:R-:W-:Y:S05]  /*3d70*/  BRA `(.L_x_3955) ;  /* 0x00000008009c7947 */ /* 0x000fea0003800000 */
.L_x_3958:
        /* <DEDUP_REMOVED lines=10> */
.L_x_3961:
[----:B------:R-:W0:Y:S02]  /*3e20*/  I2F.S16 R22, R22 ;  /* 0x0000001600167306 */ /* 0x000e240000101400 */
[----:B0-----:R-:W-:-:S04]  /*3e30*/  F2FP.F16.F32.PACK_AB R3, RZ, R22 ;  /* 0x00000016ff03723e */ /* 0x001fc800000000ff */
[----:B------:R-:W-:-:S05]  /*3e40*/  PRMT R3, R3, 0x5410, RZ ;  /* 0x0000541003037816 */ /* 0x000fca00000000ff */
[----:B------:R0:W-:Y:S01]  /*3e50*/  STG.E desc[UR36][R8.64], R3 ;  /* 0x0000000308007986 */ /* 0x0001e2000c101924 */
[----:B------:R-:W-:Y:S05]  /*3e60*/  BRA `(.L_x_3955) ;  /* 0x0000000800607947 */ /* 0x000fea0003800000 */
.L_x_3960:
[----:B------:R-:W0:Y:S02]  /*3e70*/  I2F.F64.S16 R4, R22 ;  /* 0x0000001600047312 */ /* 0x000e240000101c00 */
[----:B0-----:R0:W-:Y:S01]  /*3e80*/  STG.E.64 desc[UR36][R8.64], R4 ;  /* 0x0000000408007986 */ /* 0x0011e2000c101b24 */
[----:B------:R-:W-:Y:S05]  /*3e90*/  BRA `(.L_x_3955) ;  /* 0x0000000800547947 */ /* 0x000fea0003800000 */
.L_x_3950:
        /* <DEDUP_REMOVED lines=12> */
.L_x_3965:
        /* <DEDUP_REMOVED lines=16> */
.L_x_3968:
[----:B------:R-:W-:-:S07]  /*4060*/  PRMT R4, R0, 0x7610, R4 ;  /* 0x0000761000047816 */ /* 0x000fce0000000004 */
.L_x_3967:
[----:B------:R-:W-:Y:S05]  /*4070*/  BSYNC.RECONVERGENT B0 ;  /* 0x0000000000007941 */ /* 0x000fea0003800200 */
.L_x_3966:
[----:B------:R0:W-:Y:S01]  /*4080*/  STG.E.U8 desc[UR36][R8.64], R4 ;  /* 0x0000000408007986 */ /* 0x0001e2000c101124 */
[----:B------:R-:W-:Y:S05]  /*4090*/  BRA `(.L_x_3955) ;  /* 0x0000000400d47947 */ /* 0x000fea0003800000 */
.L_x_3964:
        /* <DEDUP_REMOVED lines=16> */
.L_x_3971:
[----:B------:R-:W-:-:S07]  /*41a0*/  PRMT R4, R0, 0x7610, R4 ;  /* 0x0000761000047816 */ /* 0x000fce0000000004 */
.L_x_3970:
[----:B------:R-:W-:Y:S05]  /*41b0*/  BSYNC.RECONVERGENT B0 ;  /* 0x0000000000007941 */ /* 0x000fea0003800200 */
.L_x_3969:
[----:B------:R0:W-:Y:S01]  /*41c0*/  STG.E.U8 desc[UR36][R8.64], R4 ;  /* 0x0000000408007986 */ /* 0x0001e2000c101124 */
[----:B------:R-:W-:Y:S05]  /*41d0*/  BRA `(.L_x_3955) ;  /* 0x0000000400847947 */ /* 0x000fea0003800000 */
.L_x_3963:
        /* <DEDUP_REMOVED lines=21> */
.L_x_3973:
[----:B------:R-:W-:Y:S01]  /*4330*/  LOP3.LUT R4, R22, 0xffff, RZ, 0xc0, !PT ;  /* 0x0000ffff16047812 */ /* 0x000fe200078ec0ff */
[----:B------:R-:W-:-:S05]  /*4340*/  IMAD.MOV.U32 R5, RZ, RZ, RZ ;  /* 0x000000ffff057224 */ /* 0x000fca00078e00ff */
[----:B------:R0:W-:Y:S01]  /*4350*/  STG.E.64 desc[UR36][R8.64], R4 ;  /* 0x0000000408007986 */ /* 0x0001e2000c101b24 */
[----:B------:R-:W-:Y:S05]  /*4360*/  BRA `(.L_x_3955) ;  /* 0x0000000400207947 */ /* 0x000fea0003800000 */
.L_x_3972:
[----:B------:R-:W-:-:S05]  /*4370*/  LOP3.LUT R3, R22, 0xffff, RZ, 0xc0, !PT ;  /* 0x0000ffff16037812 */ /* 0x000fca00078ec0ff */
[----:B------:R0:W-:Y:S01]  /*4380*/  STG.E desc[UR36][R8.64], R3 ;  /* 0x0000000308007986 */ /* 0x0001e2000c101924 */
[----:B------:R-:W-:Y:S05]  /*4390*/  BRA `(.L_x_3955) ;  /* 0x0000000400147947 */ /* 0x000fea0003800000 */
.L_x_3962:
        /* <DEDUP_REMOVED lines=8> */
.L_x_3975:
[----:B------:R-:W0:Y:S01]  /*4420*/  I2F.F64.S16 R4, R22 ;  /* 0x0000001600047312 */ /* 0x000e220000101c00 */
[----:B------:R-:W-:-:S05]  /*4430*/  CS2R R6, SRZ ;  /* 0x0000000000067805 */ /* 0x000fca000001ff00 */
[----:B0-----:R0:W-:Y:S01]  /*4440*/  STG.E.128 desc[UR36][R8.64], R4 ;  /* 0x0000000408007986 */ /* 0x0011e2000c101d24 */
[----:B------:R-:W-:Y:S05]  /*4450*/  BRA `(.L_x_3955) ;  /* 0x0000000000e47947 */ /* 0x000fea0003800000 */
.L_x_3974:
[----:B------:R-:W-:-:S13]  /*4460*/  ISETP.NE.AND P0, PT, R0, 0xf, PT ;  /* 0x0000000f0000780c */ /* 0x000fda0003f05270 */
[----:B------:R-:W-:Y:S05]  /*4470*/  @!P0 BRA `(.L_x_3976) ;  /* 0x0000000000d08947 */ /* 0x000fea0003800000 */
[----:B------:R-:W-:-:S13]  /*4480*/  ISETP.NE.AND P0, PT, R0, 0x17, PT ;  /* 0x000000170000780c */ /* 0x000fda0003f05270 */
[----:B------:R-:W-:Y:S05]  /*4490*/  @!P0 BRA `(.L_x_3977) ;  /* 0x0000000000848947 */ /* 0x000fea0003800000 */
[----:B------:R-:W-:-:S13]  /*44a0*/  ISETP.NE.AND P0, PT, R0, 0x18, PT ;  /* 0x000000180000780c */ /* 0x000fda0003f05270 */
[----:B------:R-:W-:Y:S05]  /*44b0*/  @!P0 BRA `(.L_x_3978) ;  /* 0x0000000000448947 */ /* 0x000fea0003800000 */
.L_x_3954:
        /* <DEDUP_REMOVED lines=16> */
.L_x_3979:
[----:B------:R-:W-:Y:S05]  /*45c0*/  BRA `(.L_x_3955) ;  /* 0x0000000000887947 */ /* 0x000fea0003800000 */
.L_x_3978:
        /* <DEDUP_REMOVED lines=11> */
.L_x_3981:
[----:B------:R-:W-:Y:S05]  /*4680*/  BSYNC.RECONVERGENT B0 ;  /* 0x0000000000007941 */ /* 0x000fea0003800200 */
.L_x_3980:
[----:B------:R1:W-:Y:S01]  /*4690*/  STG.E.U8 desc[UR36][R8.64], R3 ;  /* 0x0000000308007986 */ /* 0x0003e2000c101124 */
[----:B------:R-:W-:Y:S05]  /*46a0*/  BRA `(.L_x_3955) ;  /* 0x0000000000507947 */ /* 0x000fea0003800000 */
.L_x_3977:
        /* <DEDUP_REMOVED lines=12> */
.L_x_3982:
[----:B------:R-:W-:Y:S01]  /*4770*/  IMAD.MOV.U32 R3, RZ, RZ, 0x7f ;  /* 0x0000007fff037424 */ /* 0x000fe200078e00ff */
[----:B------:R-:W-:-:S04]  /*4780*/  ISETP.GT.U32.AND P0, PT, R5, 0x7f800000, PT ;  /* 0x7f8000000500780c */ /* 0x000fc80003f04070 */
[----:B------:R-:W-:-:S05]  /*4790*/  SEL R3, R3, 0x7c, P0 ;  /* 0x0000007c03037807 */ /* 0x000fca0000000000 */
[----:B------:R2:W-:Y:S01]  /*47a0*/  STG.E.U8 desc[UR36][R8.64], R3 ;  /* 0x0000000308007986 */ /* 0x0005e2000c101124 */
[----:B------:R-:W-:Y:S05]  /*47b0*/  BRA `(.L_x_3955) ;  /* 0x00000000000c7947 */ /* 0x000fea0003800000 */
.L_x_3976:
[----:B------:R-:W0:Y:S02]  /*47c0*/  I2F.S16 R0, R22 ;  /* 0x0000001600007306 */ /* 0x000e240000101400 */
[----:B0-----:R-:W-:-:S05]  /*47d0*/  F2FP.BF16.F32.PACK_AB R0, RZ, R0 ;  /* 0x00000000ff00723e */ /* 0x001fca00000010ff */
[----:B------:R0:W-:Y:S02]  /*47e0*/  STG.E.U16 desc[UR36][R8.64], R0 ;  /* 0x0000000008007986 */ /* 0x0001e4000c101524 */
.L_x_3955:
[----:B------:R-:W-:Y:S05]  /*47f0*/  BSYNC.RECONVERGENT B6 ;  /* 0x0000000000067941 */ /* 0x000fea0003800200 */
.L_x_3949:
[----:B------:R-:W-:-:S07]  /*4800*/  VIADD R23, R23, 0x80 ;  /* 0x0000008017177836 */ /* 0x000fce0000000000 */
.L_x_3912:
[----:B------:R-:W-:-:S13]  /*4810*/  ISETP.GE.AND P0, PT, R23, R16, PT ;  /* 0x000000101700720c */ /* 0x000fda0003f06270 */
[----:B------:R-:W-:Y:S05]  /*4820*/  @P0 BREAK.RELIABLE B7 ;  /* 0x0000000000070942 */ /* 0x000fea0003800100 */
[----:B------:R-:W-:Y:S05]  /*4830*/  @P0 BRA `(.L_x_3948) ;  /* 0x0000000c00740947 */ /* 0x000fea0003800000 */
[----:B------:R-:W-:Y:S05]  /*4840*/  BSYNC.RELIABLE B7 ;  /* 0x0000000000077941 */ /* 0x000fea0003800100 */
.L_x_3911:
        /* <DEDUP_REMOVED lines=21> */
.L_x_3987:
[----:B------:R0:W-:Y:S01]  /*49a0*/  STG.E.U8 desc[UR36][R8.64], R19 ;  /* 0x0000001308007986 */ /* 0x0001e2000c101124 */
[----:B------:R-:W-:Y:S05]  /*49b0*/  BRA `(.L_x_3989) ;  /* 0x0000000c000c7947 */ /* 0x000fea0003800000 */
.L_x_3986:
        /* <DEDUP_REMOVED lines=10> */
.L_x_3991:
[----:B------:R-:W-:-:S05]  /*4a60*/  LOP3.LUT R19, R19, 0xffff, RZ, 0xc0, !PT ;  /* 0x0000ffff13137812 */ /* 0x000fca00078ec0ff */
[----:B------:R0:W-:Y:S01]  /*4a70*/  STG.E desc[UR36][R8.64], R19 ;  /* 0x0000001308007986 */ /* 0x0001e2000c101924 */
[----:B------:R-:W-:Y:S05]  /*4a80*/  BRA `(.L_x_3989) ;  /* 0x0000000800d87947 */ /* 0x000fea0003800000 */
.L_x_3990:
[----:B------:R0:W-:Y:S01]  /*4a90*/  STG.E.U16 desc[UR36][R8.64], R19 ;  /* 0x0000001308007986 */ /* 0x0001e2000c101524 */
[----:B------:R-:W-:Y:S05]  /*4aa0*/  BRA `(.L_x_3989) ;  /* 0x0000000800d07947 */ /* 0x000fea0003800000 */
.L_x_3985:
        /* <DEDUP_REMOVED lines=9> */
.L_x_3993:
[----:B------:R-:W0:Y:S02]  /*4b40*/  I2F.S16 R0, R19 ;  /* 0x0000001300007306 */ /* 0x000e240000101400 */
[----:B0-----:R-:W-:-:S05]  /*4b50*/  F2FP.F16.F32.PACK_AB R0, RZ, R0 ;  /* 0x00000000ff00723e */ /* 0x001fca00000000ff */
[----:B------:R0:W-:Y:S01]  /*4b60*/  STG.E.U16 desc[UR36][R8.64], R0 ;  /* 0x0000000008007986 */ /* 0x0001e2000c101524 */
[----:B------:R-:W-:Y:S05]  /*4b70*/  BRA `(.L_x_3989) ;  /* 0x00000008009c7947 */ /* 0x000fea0003800000 */
.L_x_3992:
        /* <DEDUP_REMOVED lines=10> */
.L_x_3995:
[----:B------:R-:W0:Y:S02]  /*4c20*/  I2F.S16 R19, R19 ;  /* 0x0000001300137306 */ /* 0x000e240000101400 */
[----:B0-----:R-:W-:-:S04]  /*4c30*/  F2FP.F16.F32.PACK_AB R3, RZ, R19 ;  /* 0x00000013ff03723e */ /* 0x001fc800000000ff */
[----:B------:R-:W-:-:S05]  /*4c40*/  PRMT R3, R3, 0x5410, RZ ;  /* 0x0000541003037816 */ /* 0x000fca00000000ff */
[----:B------:R0:W-:Y:S01]  /*4c50*/  STG.E desc[UR36][R8.64], R3 ;  /* 0x0000000308007986 */ /* 0x0001e2000c101924 */
[----:B------:R-:W-:Y:S05]  /*4c60*/  BRA `(.L_x_3989) ;  /* 0x0000000800607947 */ /* 0x000fea0003800000 */
.L_x_3994:
[----:B------:R-:W0:Y:S02]  /*4c70*/  I2F.F64.S16 R4, R19 ;  /* 0x0000001300047312 */ /* 0x000e240000101c00 */
[----:B0-----:R0:W-:Y:S01]  /*4c80*/  STG.E.64 desc[UR36][R8.64], R4 ;  /* 0x0000000408007986 */ /* 0x0011e2000c101b24 */
[----:B------:R-:W-:Y:S05]  /*4c90*/  BRA `(.L_x_3989) ;  /* 0x0000000800547947 */ /* 0x000fea0003800000 */
.L_x_3984:
        /* <DEDUP_REMOVED lines=12> */
.L_x_3999:
        /* <DEDUP_REMOVED lines=16> */
.L_x_4002:
[----:B------:R-:W-:-:S07]  /*4e60*/  PRMT R4, R0, 0x7610, R4 ;  /* 0x0000761000047816 */ /* 0x000fce0000000004 */
.L_x_4001:
[----:B------:R-:W-:Y:S05]  /*4e70*/  BSYNC.RECONVERGENT B0 ;  /* 0x0000000000007941 */ /* 0x000fea0003800200 */
.L_x_4000:
[----:B------:R0:W-:Y:S01]  /*4e80*/  STG.E.U8 desc[UR36][R8.64], R4 ;  /* 0x0000000408007986 */ /* 0x0001e2000c101124 */
[----:B------:R-:W-:Y:S05]  /*4e90*/  BRA `(.L_x_3989) ;  /* 0x0000000400d47947 */ /* 0x000fea0003800000 */
.L_x_3998:
        /* <DEDUP_REMOVED lines=16> */
.L_x_4005:
[----:B------:R-:W-:-:S07]  /*4fa0*/  PRMT R4, R0, 0x7610, R4 ;  /* 0x0000761000047816 */ /* 0x000fce0000000004 */
.L_x_4004:
[----:B------:R-:W-:Y:S05]  /*4fb0*/  BSYNC.RECONVERGENT B0 ;  /* 0x0000000000007941 */ /* 0x000fea0003800200 */
.L_x_4003:
[----:B------:R0:W-:Y:S01]  /*4fc0*/  STG.E.U8 desc[UR36][R8.64], R4 ;  /* 0x0000000408007986 */ /* 0x0001e2000c101124 */
[----:B------:R-:W-:Y:S05]  /*4fd0*/  BRA `(.L_x_3989) ;  /* 0x0000000400847947 */ /* 0x000fea0003800000 */
.L_x_3997:
        /* <DEDUP_REMOVED lines=21> */
.L_x_4007:
[----:B------:R-:W-:Y:S01]  /*5130*/  LOP3.LUT R4, R19, 0xffff, RZ, 0xc0, !PT ;  /* 0x0000ffff13047812 */ /* 0x000fe200078ec0ff */
[----:B------:R-:W-:-:S05]  /*5140*/  IMAD.MOV.U32 R5, RZ, RZ, RZ ;  /* 0x000000ffff057224 */ /* 0x000fca00078e00ff */
[----:B------:R0:W-:Y:S01]  /*5150*/  STG.E.64 desc[UR36][R8.64], R4 ;  /* 0x0000000408007986 */ /* 0x0001e2000c101b24 */
[----:B------:R-:W-:Y:S05]  /*5160*/  BRA `(.L_x_3989) ;  /* 0x0000000400207947 */ /* 0x000fea0003800000 */
.L_x_4006:
[----:B------:R-:W-:-:S05]  /*5170*/  LOP3.LUT R19, R19, 0xffff, RZ, 0xc0, !PT ;  /* 0x0000ffff13137812 */ /* 0x000fca00078ec0ff */
[----:B------:R0:W-:Y:S01]  /*5180*/  STG.E desc[UR36][R8.64], R19 ;  /* 0x0000001308007986 */ /* 0x0001e2000c101924 */
[----:B------:R-:W-:Y:S05]  /*5190*/  BRA `(.L_x_3989) ;  /* 0x0000000400147947 */ /* 0x000fea0003800000 */
.L_x_3996:
        /* <DEDUP_REMOVED lines=8> */
.L_x_4009:
[----:B------:R-:W0:Y:S01]  /*5220*/  I2F.F64.S16 R4, R19 ;  /* 0x0000001300047312 */ /* 0x000e220000101c00 */
[----:B------:R-:W-:-:S05]  /*5230*/  CS2R R6, SRZ ;  /* 0x0000000000067805 */ /* 0x000fca000001ff00 */
[----:B0-----:R0:W-:Y:S01]  /*5240*/  STG.E.128 desc[UR36][R8.64], R4 ;  /* 0x0000000408007986 */ /* 0x0011e2000c101d24 */
[----:B------:R-:W-:Y:S05]  /*5250*/  BRA `(.L_x_3989) ;  /* 0x0000000000e47947 */ /* 0x000fea0003800000 */
.L_x_4008:
[----:B------:R-:W-:-:S13]  /*5260*/  ISETP.NE.AND P0, PT, R0, 0xf, PT ;  /* 0x0000000f0000780c */ /* 0x000fda0003f05270 */
[----:B------:R-:W-:Y:S05]  /*5270*/  @!P0 BRA `(.L_x_4010) ;  /* 0x0000000000d08947 */ /* 0x000fea0003800000 */
[----:B------:R-:W-:-:S13]  /*5280*/  ISETP.NE.AND P0, PT, R0, 0x17, PT ;  /* 0x000000170000780c */ /* 0x000fda0003f05270 */
[----:B------:R-:W-:Y:S05]  /*5290*/  @!P0 BRA `(.L_x_4011) ;  /* 0x0000000000848947 */ /* 0x000fea0003800000 */
[----:B------:R-:W-:-:S13]  /*52a0*/  ISETP.NE.AND P0, PT, R0, 0x18, PT ;  /* 0x000000180000780c */ /* 0x000fda0003f05270 */
[----:B------:R-:W-:Y:S05]  /*52b0*/  @!P0 BRA `(.L_x_4012) ;  /* 0x0000000000448947 */ /* 0x000fea0003800000 */
.L_x_3988:
        /* <DEDUP_REMOVED lines=16> */
.L_x_4013:
[----:B------:R-:W-:Y:S05]  /*53c0*/  BRA `(.L_x_3989) ;  /* 0x0000000000887947 */ /* 0x000fea0003800000 */
.L_x_4012:
        /* <DEDUP_REMOVED lines=11> */
.L_x_4015:
[----:B------:R-:W-:Y:S05]  /*5480*/  BSYNC.RECONVERGENT B0 ;  /* 0x0000000000007941 */ /* 0x000fea0003800200 */
.L_x_4014:
[----:B------:R1:W-:Y:S01]  /*5490*/  STG.E.U8 desc[UR36][R8.64], R3 ;  /* 0x0000000308007986 */ /* 0x0003e2000c101124 */
[----:B------:R-:W-:Y:S05]  /*54a0*/  BRA `(.L_x_3989) ;  /* 0x0000000000507947 */ /* 0x000fea0003800000 */
.L_x_4011:
        /* <DEDUP_REMOVED lines=12> */
.L_x_4016:
[----:B------:R-:W-:Y:S01]  /*5570*/  IMAD.MOV.U32 R3, RZ, RZ, 0x7f ;  /* 0x0000007fff037424 */ /* 0x000fe200078e00ff */
[----:B------:R-:W-:-:S04]  /*5580*/  ISETP.GT.U32.AND P0, PT, R5, 0x7f800000, PT ;  /* 0x7f8000000500780c */ /* 0x000fc80003f04070 */
[----:B------:R-:W-:-:S05]  /*5590*/  SEL R3, R3, 0x7c, P0 ;  /* 0x0000007c03037807 */ /* 0x000fca0000000000 */
[----:B------:R2:W-:Y:S01]  /*55a0*/  STG.E.U8 desc[UR36][R8.64], R3 ;  /* 0x0000000308007986 */ /* 0x0005e2000c101124 */
[----:B------:R-:W-:Y:S05]  /*55b0*/  BRA `(.L_x_3989) ;  /* 0x00000000000c7947 */ /* 0x000fea0003800000 */
.L_x_4010:
[----:B------:R-:W0:Y:S02]  /*55c0*/  I2F.S16 R0, R19 ;  /* 0x0000001300007306 */ /* 0x000e240000101400 */
[----:B0-----:R-:W-:-:S05]  /*55d0*/  F2FP.BF16.F32.PACK_AB R0, RZ, R0 ;  /* 0x00000000ff00723e */ /* 0x001fca00000010ff */
[----:B------:R0:W-:Y:S02]  /*55e0*/  STG.E.U16 desc[UR36][R8.64], R0 ;  /* 0x0000000008007986 */ /* 0x0001e4000c101524 */
.L_x_3989:
[----:B------:R-:W-:Y:S05]  /*55f0*/  BSYNC.RECONVERGENT B6 ;  /* 0x0000000000067941 */ /* 0x000fea0003800200 */
.L_x_3983:
[----:B------:R-:W-:-:S07]  /*5600*/  VIADD R23, R23, 0x80 ;  /* 0x0000008017177836 */ /* 0x000fce0000000000 */
.L_x_3948:
[----:B------:R-:W-:Y:S05]  /*5610*/  BSYNC.RECONVERGENT B8 ;  /* 0x0000000000087941 */ /* 0x000fea0003800200 */
.L_x_3910:
[----:B------:R-:W-:-:S13]  /*5620*/  ISETP.GE.AND P0, PT, R23, R16, PT ;  /* 0x000000101700720c */ /* 0x000fda0003f06270 */
[----:B------:R-:W-:Y:S05]  /*5630*/  @P0 EXIT ;  /* 0x000000000000094d */ /* 0x000fea0003800000 */
[----:B0123--:R-:W0:Y:S01]  /*5640*/  LDC.64 R4, c[0x0][0x388] ;  /* 0x0000e200ff047b82 */ /* 0x00fe220000000a00 */
[----:B------:R-:W4:Y:S01]  /*5650*/  LDCU UR4, c[0x0][0x3a8] ;  /* 0x00007500ff0477ac */ /* 0x000f220008000800 */
[----:B------:R-:W-:Y:S01]  /*5660*/  PRMT R0, R18, 0x9910, RZ ;  /* 0x0000991012007816 */ /* 0x000fe200000000ff */
[----:B------:R-:W-:-:S03]  /*5670*/  IMAD R2, R2, 0x200, R23 ;  /* 0x0000020002027824 */ /* 0x000fc600078e0217 */
[----:B------:R-:W-:Y:S01]  /*5680*/  ISETP.GT.AND P1, PT, R0, 0x9, PT ;  /* 0x000000090000780c */ /* 0x000fe20003f24270 */
[----:B----4-:R-:W-:-:S05]  /*5690*/  IMAD R3, R2, UR4, RZ ;  /* 0x0000000402037c24 */ /* 0x010fca000f8e02ff */
        /* <DEDUP_REMOVED lines=13> */
.L_x_4020:
[----:B------:R-:W-:Y:S01]  /*5770*/  STG.E.U8 desc[UR36][R2.64], R17 ;  /* 0x0000001102007986 */ /* 0x000fe2000c101124 */
[----:B------:R-:W-:Y:S05]  /*5780*/  EXIT ;  /* 0x000000000000794d */ /* 0x000fea0003800000 */
.L_x_4019:
        /* <DEDUP_REMOVED lines=10> */
.L_x_4023:
[----:B------:R-:W-:-:S05]  /*5830*/  LOP3.LUT R17, R17, 0xffff, RZ, 0xc0, !PT ;  /* 0x0000ffff11117812 */ /* 0x000fca00078ec0ff */
[----:B------:R-:W-:Y:S01]  /*5840*/  STG.E desc[UR36][R2.64], R17 ;  /* 0x0000001102007986 */ /* 0x000fe2000c101924 */
[----:B------:R-:W-:Y:S05]  /*5850*/  EXIT ;  /* 0x000000000000794d */ /* 0x000fea0003800000 */
.L_x_4022:
[----:B------:R-:W-:Y:S01]  /*5860*/  STG.E.U16 desc[UR36][R2.64], R17 ;  /* 0x0000001102007986 */ /* 0x000fe2000c101524 */
[----:B------:R-:W-:Y:S05]  /*5870*/  EXIT ;  /* 0x000000000000794d */ /* 0x000fea0003800000 */
.L_x_4018:
        /* <DEDUP_REMOVED lines=9> */
.L_x_4025:
[----:B------:R-:W0:Y:S02]  /*5910*/  I2F.S16 R0, R17 ;  /* 0x0000001100007306 */ /* 0x000e240000101400 */
[----:B0-----:R-:W-:-:S05]  /*5920*/  F2FP.F16.F32.PACK_AB R0, RZ, R0 ;  /* 0x00000000ff00723e */ /* 0x001fca00000000ff */
[----:B------:R-:W-:Y:S01]  /*5930*/  STG.E.U16 desc[UR36][R2.64], R0 ;  /* 0x0000000002007986 */ /* 0x000fe2000c101524 */
[----:B------:R-:W-:Y:S05]  /*5940*/  EXIT ;  /* 0x000000000000794d */ /* 0x000fea0003800000 */
.L_x_4024:
        /* <DEDUP_REMOVED lines=10> */
.L_x_4027:
[----:B------:R-:W0:Y:S02]  /*59f0*/  I2F.S16 R17, R17 ;  /* 0x0000001100117306 */ /* 0x000e240000101400 */
[----:B0-----:R-:W-:-:S04]  /*5a00*/  F2FP.F16.F32.PACK_AB R5, RZ, R17 ;  /* 0x00000011ff05723e */ /* 0x001fc800000000ff */
[----:B------:R-:W-:-:S05]  /*5a10*/  PRMT R5, R5, 0x5410, RZ ;  /* 0x0000541005057816 */ /* 0x000fca00000000ff */
[----:B------:R-:W-:Y:S01]  /*5a20*/  STG.E desc[UR36][R2.64], R5 ;  /* 0x0000000502007986 */ /* 0x000fe2000c101924 */
[----:B------:R-:W-:Y:S05]  /*5a30*/  EXIT ;  /* 0x000000000000794d */ /* 0x000fea0003800000 */
.L_x_4026:
[----:B------:R-:W0:Y:S02]  /*5a40*/  I2F.F64.S16 R4, R17 ;  /* 0x0000001100047312 */ /* 0x000e240000101c00 */
[----:B0-----:R-:W-:Y:S01]  /*5a50*/  STG.E.64 desc[UR36][R2.64], R4 ;  /* 0x0000000402007986 */ /* 0x001fe2000c101b24 */
[----:B------:R-:W-:Y:S05]  /*5a60*/  EXIT ;  /* 0x000000000000794d */ /* 0x000fea0003800000 */
.L_x_4017:
        /* <DEDUP_REMOVED lines=12> */
.L_x_4031:
        /* <DEDUP_REMOVED lines=17> */
.L_x_4033:
[----:B------:R-:W-:Y:S05]  /*5c40*/  BSYNC.RECONVERGENT B0 ;  /* 0x0000000000007941 */ /* 0x000fea0003800200 */
.L_x_4032:
[----:B------:R-:W-:Y:S01]  /*5c50*/  STG.E.U8 desc[UR36][R2.64], R0 ;  /* 0x0000000002007986 */ /* 0x000fe2000c101124 */
[----:B------:R-:W-:Y:S05]  /*5c60*/  EXIT ;  /* 0x000000000000794d */ /* 0x000fea0003800000 */
.L_x_4030:
        /* <DEDUP_REMOVED lines=17> */
.L_x_4035:
[----:B------:R-:W-:Y:S05]  /*5d80*/  BSYNC.RECONVERGENT B0 ;  /* 0x0000000000007941 */ /* 0x000fea0003800200 */
.L_x_4034:
[----:B------:R-:W-:Y:S01]  /*5d90*/  STG.E.U8 desc[UR36][R2.64], R0 ;  /* 0x0000000002007986 */ /* 0x000fe2000c101124 */
[----:B------:R-:W-:Y:S05]  /*5da0*/  EXIT ;  /* 0x000000000000794d */ /* 0x000fea0003800000 */
.L_x_4029:
        /* <DEDUP_REMOVED lines=21> */
.L_x_4037:
[----:B------:R-:W-:Y:S01]  /*5f00*/  LOP3.LUT R4, R17, 0xffff, RZ, 0xc0, !PT ;  /* 0x0000ffff11047812 */ /* 0x000fe200078ec0ff */
[----:B------:R-:W-:-:S05]  /*5f10*/  IMAD.MOV.U32 R5, RZ, RZ, RZ ;  /* 0x000000ffff057224 */ /* 0x000fca00078e00ff */
[----:B------:R-:W-:Y:S01]  /*5f20*/  STG.E.64 desc[UR36][R2.64], R4 ;  /* 0x0000000402007986 */ /* 0x000fe2000c101b24 */
[----:B------:R-:W-:Y:S05]  /*5f30*/  EXIT ;  /* 0x000000000000794d */ /* 0x000fea0003800000 */
.L_x_4036:
[----:B------:R-:W-:-:S05]  /*5f40*/  LOP3.LUT R17, R17, 0xffff, RZ, 0xc0, !PT ;  /* 0x0000ffff11117812 */ /* 0x000fca00078ec0ff */
[----:B------:R-:W-:Y:S01]  /*5f50*/  STG.E desc[UR36][R2.64], R17 ;  /* 0x0000001102007986 */ /* 0x000fe2000c101924 */
[----:B------:R-:W-:Y:S05]  /*5f60*/  EXIT ;  /* 0x000000000000794d */ /* 0x000fea0003800000 */
.L_x_4028:
        /* <DEDUP_REMOVED lines=8> */
.L_x_4039:
[----:B------:R-:W0:Y:S01]  /*5ff0*/  I2F.F64.S16 R4, R17 ;  /* 0x0000001100047312 */ /* 0x000e220000101c00 */
[----:B------:R-:W-:-:S05]  /*6000*/  CS2R R6, SRZ ;  /* 0x0000000000067805 */ /* 0x000fca000001ff00 */
[----:B0-----:R-:W-:Y:S01]  /*6010*/  STG.E.128 desc[UR36][R2.64], R4 ;  /* 0x0000000402007986 */ /* 0x001fe2000c101d24 */
[----:B------:R-:W-:Y:S05]  /*6020*/  EXIT ;  /* 0x000000000000794d */ /* 0x000fea0003800000 */
.L_x_4038:
[----:B------:R-:W-:-:S13]  /*6030*/  ISETP.NE.AND P0, PT, R0, 0xf, PT ;  /* 0x0000000f0000780c */ /* 0x000fda0003f05270 */
[----:B------:R-:W-:Y:S05]  /*6040*/  @!P0 BRA `(.L_x_4040) ;  /* 0x0000000000d48947 */ /* 0x000fea0003800000 */
[----:B------:R-:W-:-:S13]  /*6050*/  ISETP.NE.AND P0, PT, R0, 0x17, PT ;  /* 0x000000170000780c */ /* 0x000fda0003f05270 */
[----:B------:R-:W-:Y:S05]  /*6060*/  @!P0 BRA `(.L_x_4041) ;  /* 0x0000000000848947 */ /* 0x000fea0003800000 */
[----:B------:R-:W-:-:S13]  /*6070*/  ISETP.NE.AND P0, PT, R0, 0x18, PT ;  /* 0x000000180000780c */ /* 0x000fda0003f05270 */
[----:B------:R-:W-:Y:S05]  /*6080*/  @!P0 BRA `(.L_x_4042) ;  /* 0x0000000000448947 */ /* 0x000fea0003800000 */
.L_x_4021:
        /* <DEDUP_REMOVED lines=16> */
.L_x_4043:
[----:B------:R-:W-:Y:S05]  /*6190*/  EXIT ;  /* 0x000000000000794d */ /* 0x000fea0003800000 */
.L_x_4042:
        /* <DEDUP_REMOVED lines=11> */
.L_x_4045:
[----:B------:R-:W-:Y:S05]  /*6250*/  BSYNC.RECONVERGENT B0 ;  /* 0x0000000000007941 */ /* 0x000fea0003800200 */
.L_x_4044:
[----:B------:R-:W-:Y:S01]  /*6260*/  STG.E.U8 desc[UR36][R2.64], R5 ;  /* 0x0000000502007986 */ /* 0x000fe2000c101124 */
[----:B------:R-:W-:Y:S05]  /*6270*/  EXIT ;  /* 0x000000000000794d */ /* 0x000fea0003800000 */
.L_x_4041:
        /* <DEDUP_REMOVED lines=13> */
.L_x_4046:
[----:B------:R-:W-:Y:S01]  /*6350*/  IMAD.MOV.U32 R5, RZ, RZ, 0x7f ;  /* 0x0000007fff057424 */ /* 0x000fe200078e00ff */
[----:B------:R-:W-:-:S04]  /*6360*/  ISETP.GT.U32.AND P0, PT, R17, 0x7f800000, PT ;  /* 0x7f8000001100780c */ /* 0x000fc80003f04070 */
[----:B------:R-:W-:-:S05]  /*6370*/  SEL R5, R5, 0x7c, P0 ;  /* 0x0000007c05057807 */ /* 0x000fca0000000000 */
[----:B------:R-:W-:Y:S01]  /*6380*/  STG.E.U8 desc[UR36][R2.64], R5 ;  /* 0x0000000502007986 */ /* 0x000fe2000c101124 */
[----:B------:R-:W-:Y:S05]  /*6390*/  EXIT ;  /* 0x000000000000794d */ /* 0x000fea0003800000 */
.L_x_4040:
[----:B------:R-:W0:Y:S02]  /*63a0*/  I2F.S16 R0, R17 ;  /* 0x0000001100007306 */ /* 0x000e240000101400 */
[----:B0-----:R-:W-:-:S05]  /*63b0*/  F2FP.BF16.F32.PACK_AB R0, RZ, R0 ;  /* 0x00000000ff00723e */ /* 0x001fca00000010ff */
[----:B------:R-:W-:Y:S01]  /*63c0*/  STG.E.U16 desc[UR36][R2.64], R0 ;  /* 0x0000000002007986 */ /* 0x000fe2000c101524 */
[----:B------:R-:W-:Y:S05]  /*63d0*/  EXIT ;  /* 0x000000000000794d */ /* 0x000fea0003800000 */
.L_x_4047:
        /* <DEDUP_REMOVED lines=10> */
.L_x_32345:


//--------------------- .text._ZN2at6native18elementwise_kernelILi128ELi4EZNS0_22gpu_kernel_impl_nocastINS0_13AUnaryFunctorIbbbZZZNS0_21heaviside_kernel_cudaERNS_18TensorIteratorBaseEENKUlvE_clEvENKUlvE7_clEvEUlbbE_EEEEvS5_RKT_EUliE_EEviT1_ --------------------------
	.section	.text._ZN2at6native18elementwise_kernelILi128ELi4EZNS0_22gpu_kernel_impl_nocastINS0_13AUnaryFunctorIbbbZZZNS0_21heaviside_kernel_cudaERNS_18TensorIteratorBaseEENKUlvE_clEvENKUlvE7_clEvEUlbbE_EEEEvS5_RKT_EUliE_EEviT1_,"ax",@progbits
	.align	128
        .global         _ZN2at6native18elementwise_kernelILi128ELi4EZNS0_22gpu_kernel_impl_nocastINS0_13AUnaryFunctorIbbbZZZNS0_21heaviside_kernel_cudaERNS_18TensorIteratorBaseEENKUlvE_clEvENKUlvE7_clEvEUlbbE_EEEEvS5_RKT_EUliE_EEviT1_
        .type           _ZN2at6native18elementwise_kernelILi128ELi4EZNS0_22gpu_kernel_impl_nocastINS0_13AUnaryFunctorIbbbZZZNS0_21heaviside_kernel_cudaERNS_18TensorIteratorBaseEENKUlvE_clEvENKUlvE7_clEvEUlbbE_EEEEvS5_RKT_EUliE_EEviT1_,@function
        .size           _ZN2at6native18elementwise_kernelILi128ELi4EZNS0_22gpu_kernel_impl_nocastINS0_13AUnaryFunctorIbbbZZZNS0_21heaviside_kernel_cudaERNS_18TensorIteratorBaseEENKUlvE_clEvENKUlvE7_clEvEUlbbE_EEEEvS5_RKT_EUliE_EEviT1_,(.L_x_32346 - _ZN2at6native18elementwise_kernelILi128ELi4EZNS0_22gpu_kernel_impl_nocastINS0_13AUnaryFunctorIbbbZZZNS0_21heaviside_kernel_cudaERNS_18TensorIteratorBaseEENKUlvE_clEvENKUlvE7_clEvEUlbbE_EEEEvS5_RKT_EUliE_EEviT1_)
        .other          _ZN2at6native18elementwise_kernelILi128ELi4EZNS0_22gpu_kernel_impl_nocastINS0_13AUnaryFunctorIbbbZZZNS0_21heaviside_kernel_cudaERNS_18TensorIteratorBaseEENKUlvE_clEvENKUlvE7_clEvEUlbbE_EEEEvS5_RKT_EUliE_EEviT1_,@"STO_CUDA_ENTRY STV_DEFAULT"
_ZN2at6native18elementwise_kernelILi128ELi4EZNS0_22gpu_kernel_impl_nocastINS0_13AUnaryFunctorIbbbZZZNS0_21heaviside_kernel_cudaERNS_18TensorIteratorBaseEENKUlvE_clEvENKUlvE7_clEvEUlbbE_EEEEvS5_RKT_EUliE_EEviT1_:
.text._ZN2at6native18elementwise_kernelILi128ELi4EZNS0_22gpu_kernel_impl_nocastINS0_13AUnaryFunctorIbbbZZZNS0_21heaviside_kernel_cudaERNS_18TensorIteratorBaseEENKUlvE_clEvENKUlvE7_clEvEUlbbE_EEEEvS5_RKT_EUliE_EEviT1_:
        /* <DEDUP_REMOVED lines=15> */
[----:B0-----:R-:W2:Y:S01]  /*00f0*/  LDG.E.U8 R4, desc[UR6][R4.64] ;  /* 0x0000000604047981 */ /* 0x001ea2000c1e1100 */
[----:B------:R-:W0:Y:S05]  /*0100*/  LDCU.S8 UR4, c[0x0][0x591] ;  /* 0x0000b220ff0477ac */ /* 0x000e2a0008000200 */
[----:B------:R-:W1:Y:S01]  /*0110*/  LDC.64 R6, c[0x0][0x580] ;  /* 0x00016000ff067b82 */ /* 0x000e620000000a00 */
[----:B------:R-:W-:Y:S02]  /*0120*/  IADD3 R3, PT, PT, R3, 0x80, RZ ;  /* 0x0000008003037810 */ /* 0x000fe40007ffe0ff */
[----:B0-----:R-:W-:-:S02]  /*0130*/  ISETP.NE.AND P2, PT, RZ, UR4, PT ;  /* 0x00000004ff007c0c */ /* 0x001fc4000bf45270 */
[----:B------:R-:W-:-:S04]  /*0140*/  ISETP.LT.AND P0, PT, RZ, UR4, PT ;  /* 0x00000004ff007c0c */ /* 0x000fc8000bf01270 */
[----:B------:R-:W-:Y:S02]  /*0150*/  SEL R0, RZ, 0xffffffff, !P0 ;  /* 0xffffffffff007807 */ /* 0x000fe40004000000 */
[----:B------:R-:W-:-:S13]  /*0160*/  ISETP.GE.AND P0, PT, R3, UR5, PT ;  /* 0x0000000503007c0c */ /* 0x000fda000bf06270 */
[----:B------:R-:W-:Y:S05]  /*0170*/  @P0 BREAK.RELIABLE B1 ;  /* 0x0000000000010942 */ /* 0x000fea0003800100 */
[----:B--2---:R-:W-:-:S04]  /*0180*/  ISETP.NE.AND P1, PT, R4, RZ, PT ;  /* 0x000000ff0400720c */ /* 0x004fc80003f25270 */
[----:B------:R-:W-:-:S04]  /*0190*/  @!P2 SEL R0, RZ, 0xffffffff, !P1 ;  /* 0xffffffffff00a807 */ /* 0x000fc80004800000 */
[----:B------:R-:W-:-:S05]  /*01a0*/  LOP3.LUT R9, R0, 0x1, RZ, 0xc0, !PT ;  /* 0x0000000100097812 */ /* 0x000fca00078ec0ff */
[----:B-1----:R0:W-:Y:S01]  /*01b0*/  STG.E.U8 desc[UR6][R6.64], R9 ;  /* 0x0000000906007986 */ /* 0x0021e2000c101106 */
[----:B------:R-:W-:Y:S05]  /*01c0*/  @P0 BRA `(.L_x_4052) ;  /* 0x0000000000700947 */ /* 0x000fea0003800000 */
[----:B------:R-:W1:Y:S02]  /*01d0*/  LDC.64 R4, c[0x0][0x588] ;  /* 0x00016200ff047b82 */ /* 0x000e640000000a00 */
[----:B-1----:R-:W2:Y:S01]  /*01e0*/  LDG.E.U8 R4, desc[UR6][R4.64] ;  /* 0x0000000604047981 */ /* 0x002ea2000c1e1100 */
[----:B------:R-:W1:Y:S05]  /*01f0*/  LDCU.S8 UR4, c[0x0][0x591] ;  /* 0x0000b220ff0477ac */ /* 0x000e6a0008000200 */
[----:B0-----:R-:W0:Y:S01]  /*0200*/  LDC.64 R6, c[0x0][0x580] ;  /* 0x00016000ff067b82 */ /* 0x001e220000000a00 */
[----:B------:R-:W-:Y:S02]  /*0210*/  IADD3 R3, PT, PT, R3, 0x80, RZ ;  /* 0x0000008003037810 */ /* 0x000fe40007ffe0ff */
[----:B-1----:R-:W-:-:S02]  /*0220*/  ISETP.NE.AND P2, PT, RZ, UR4, PT ;  /* 0x00000004ff007c0c */ /* 0x002fc4000bf45270 */
[----:B------:R-:W-:-:S04]  /*0230*/  ISETP.LT.AND P1, PT, RZ, UR4, PT ;  /* 0x00000004ff007c0c */ /* 0x000fc8000bf21270 */
[----:B------:R-:W-:Y:S02]  /*0240*/  SEL R0, RZ, 0xffffffff, !P1 ;  /* 0xffffffffff007807 */ /* 0x000fe40004800000 */
[----:B--2---:R-:W-:-:S05]  /*0250*/  ISETP.NE.AND P0, PT, R4, RZ, PT ;  /* 0x000000ff0400720c */ /* 0x004fca0003f05270 */
[----:B------:R-:W-:-:S04]  /*0260*/  @!P2 SEL R0, RZ, 0xffffffff, !P0 ;  /* 0xffffffffff00a807 */ /* 0x000fc80004000000 */
[----:B------:R-:W-:-:S05]  /*0270*/  LOP3.LUT R9, R0, 0x1, RZ, 0xc0, !PT ;  /* 0x0000000100097812 */ /* 0x000fca00078ec0ff */
[----:B0-----:R0:W-:Y:S02]  /*0280*/  STG.E.U8 desc[UR6][R6.64], R9 ;  /* 0x0000000906007986 */ /* 0x0011e4000c101106 */
.L_x_4051:
[----:B------:R-:W-:-:S13]  /*0290*/  ISETP.GE.AND P0, PT, R3, UR5, PT ;  /* 0x0000000503007c0c */ /* 0x000fda000bf06270 */
[----:B------:R-:W-:Y:S05]  /*02a0*/  @P0 BREAK.RELIABLE B1 ;  /* 0x0000000000010942 */ /* 0x000fea0003800100 */
[----:B------:R-:W-:Y:S05]  /*02b0*/  @P0 BRA `(.L_x_4052) ;  /* 0x0000000000340947 */ /* 0x000fea0003800000 */
[----:B------:R-:W-:Y:S05]  /*02c0*/  BSYNC.RELIABLE B1 ;  /* 0x0000000000017941 */ /* 0x000fea0003800100 */
.L_x_4050:
        /* <DEDUP_REMOVED lines=12> */
.L_x_4052:
[----:B------:R-:W-:Y:S05]  /*0390*/  BSYNC.RECONVERGENT B0 ;  /* 0x0000000000007941 */ /* 0x000fea0003800200 */
.L_x_4049:
[----:B------:R-:W-:Y:S05]  /*03a0*/  WARPSYNC.ALL ;  /* 0x0000000000007948 */ /* 0x000fea0003800000 */
[----:B------:R-:W-:-:S13]  /*03b0*/  ISETP.GE.AND P0, PT, R3, UR5, PT ;  /* 0x0000000503007c0c */ /* 0x000fda000bf06270 */
[----:B------:R-:W-:Y:S05]  /*03c0*/  @P0 EXIT ;  /* 0x000000000000094d */ /* 0x000fea0003800000 */
[----:B------:R-:W2:Y:S02]  /*03d0*/  LDC.64 R2, c[0x0][0x588] ;  /* 0x00016200ff027b82 */ /* 0x000ea40000000a00 */
[----:B--2---:R-:W2:Y:S01]  /*03e0*/  LDG.E.U8 R2, desc[UR6][R2.64] ;  /* 0x0000000602027981 */ /* 0x004ea2000c1e1100 */
[----:B------:R-:W3:Y:S05]  /*03f0*/  LDCU.S8 UR4, c[0x0][0x591] ;  /* 0x0000b220ff0477ac */ /* 0x000eea0008000200 */
[----:B------:R-:W4:Y:S01]  /*0400*/  LDC.64 R4, c[0x0][0x580] ;  /* 0x00016000ff047b82 */ /* 0x000f220000000a00 */
[----:B---3--:R-:W-:Y:S02]  /*0410*/  ISETP.NE.AND P2, PT, RZ, UR4, PT ;  /* 0x00000004ff007c0c */ /* 0x008fe4000bf45270 */
[----:B------:R-:W-:-:S04]  /*0420*/  ISETP.LT.AND P1, PT, RZ, UR4, PT ;  /* 0x00000004ff007c0c */ /* 0x000fc8000bf21270 */
[----:B------:R-:W-:Y:S02]  /*0430*/  SEL R0, RZ, 0xffffffff, !P1 ;  /* 0xffffffffff007807 */ /* 0x000fe40004800000 */
[----:B--2---:R-:W-:-:S05]  /*0440*/  ISETP.NE.AND P0, PT, R2, RZ, PT ;  /* 0x000000ff0200720c */ /* 0x004fca0003f05270 */
[----:B------:R-:W-:-:S04]  /*0450*/  @!P2 SEL R0, RZ, 0xffffffff, !P0 ;  /* 0xffffffffff00a807 */ /* 0x000fc80004000000 */
[----:B01----:R-:W-:-:S05]  /*0460*/  LOP3.LUT R7, R0, 0x1, RZ, 0xc0, !PT ;  /* 0x0000000100077812 */ /* 0x003fca00078ec0ff */
[----:B----4-:R-:W-:Y:S01]  /*0470*/  STG.E.U8 desc[UR6][R4.64], R7 ;  /* 0x0000000704007986 */ /* 0x010fe2000c101106 */
[----:B------:R-:W-:Y:S05]  /*0480*/  EXIT ;  /* 0x000000000000794d */ /* 0x000fea0003800000 */
.L_x_4048:
[----:B------:R-:W0:Y:S01]  /*0490*/  LDCU UR5, c[0x0][0x380] ;  /* 0x00007000ff0577ac */ /* 0x000e220008000800 */
[----:B------:R-:W-:Y:S01]  /*04a0*/  IADD3 R2, PT, PT, R2, -0x1, RZ ;  /* 0xffffffff02027810 */ /* 0x000fe20007ffe0ff */
[----:B------:R-:W-:Y:S04]  /*04b0*/  BSSY.RECONVERGENT B0, `(.L_x_4053) ;  /* 0x00003b8000007945 */ /* 0x000fe80003800200 */
[----:B------:R-:W-:Y:S01]  /*04c0*/  BSSY.RELIABLE B1, `(.L_x_4054) ;  /* 0x000027d000017945 */ /* 0x000fe20003800100 */
[----:B------:R-:W-:-:S05]  /*04d0*/  VIMNMX.U32 R0, PT, PT, R2, 0x18, PT ;  /* 0x0000001802007848 */ /* 0x000fca0003fe0000 */
[----:B------:R-:W-:Y:S01]  /*04e0*/  VIADD R0, R0, 0x1 ;  /* 0x0000000100007836 */ /* 0x000fe20000000000 */
        /* <DEDUP_REMOVED lines=288> */
[----:B------:R-:W-:-:S05]  /*16f0*/  @P0 MOV R10, RZ ;  /* 0x000000ff000a0202 */ /* 0x000fca0000000f00 */
[----:B------:R-:W1:Y:S01]  /*1700*/  @P0 LDC.64 R8, c[0x0][0x578] ;  /* 0x00015e00ff080b82 */ /* 0x000e620000000a00 */
[--C-:B------:R-:W-:Y:S02]  /*1710*/  IMAD.MOV R13, RZ, RZ, -R11.reuse ;  /* 0x000000ffff0d7224 */ /* 0x100fe400078e0a0b */
        /* <DEDUP_REMOVED lines=9> */
.L_x_4056:
[----:B------:R-:W0:Y:S02]  /*17b0*/  LDCU.128 UR8, c[0x0][0x580] ;  /* 0x0000b000ff0877ac */ /* 0x000e240008000c00 */
[----:B0-----:R-:W-:-:S04]  /*17c0*/  IADD3 R6, P0, PT, R4, UR10, RZ ;  /* 0x0000000a04067c10 */ /* 0x001fc8000ff1e0ff */
[----:B------:R-:W-:-:S05]  /*17d0*/  IADD3.X R7, PT, PT, RZ, UR11, RZ, P0, !PT ;  /* 0x0000000bff077c10 */ /* 0x000fca00087fe4ff */
[----:B------:R-:W2:Y:S01]  /*17e0*/  LDG.E.U8 R6, desc[UR6][R6.64] ;  /* 0x0000000606067981 */ /* 0x000ea2000c1e1100 */
[----:B------:R-:W0:Y:S01]  /*17f0*/  LDCU.S8 UR4, c[0x0][0x591] ;  /* 0x0000b220ff0477ac */ /* 0x000e220008000200 */
[----:B------:R-:W-:Y:S02]  /*1800*/  IADD3 R3, PT, PT, R3, 0x80, RZ ;  /* 0x0000008003037810 */ /* 0x000fe40007ffe0ff */
[----:B0-----:R-:W-:Y:S02]  /*1810*/  ISETP.NE.AND P1, PT, RZ, UR4, PT ;  /* 0x00000004ff007c0c */ /* 0x001fe4000bf25270 */
[----:B------:R-:W-:Y:S02]  /*1820*/  ISETP.LT.AND P0, PT, RZ, UR4, PT ;  /* 0x00000004ff007c0c */ /* 0x000fe4000bf01270 */
[----:B--2---:R-:W-:-:S04]  /*1830*/  ISETP.NE.AND P2, PT, R6, RZ, PT ;  /* 0x000000ff0600720c */ /* 0x004fc80003f45270 */
[----:B------:R-:W-:Y:S02]  /*1840*/  SEL R8, RZ, 0xffffffff, !P2 ;  /* 0xffffffffff087807 */ /* 0x000fe40005000000 */
[----:B------:R-:W-:-:S03]  /*1850*/  IADD3 R4, P2, PT, R5, UR8, RZ ;  /* 0x0000000805047c10 */ /* 0x000fc6000ff5e0ff */
[----:B------:R-:W-:Y:S02]  /*1860*/  @P1 SEL R8, RZ, 0xffffffff, !P0 ;  /* 0xffffffffff081807 */ /* 0x000fe40004000000 */
[----:B------:R-:W-:Y:S02]  /*1870*/  IADD3.X R5, PT, PT, RZ, UR9, RZ, P2, !PT ;  /* 0x00000009ff057c10 */ /* 0x000fe400097fe4ff */
[----:B------:R-:W-:Y:S02]  /*1880*/  LOP3.LUT R9, R8, 0x1, RZ, 0xc0, !PT ;  /* 0x0000000108097812 */ /* 0x000fe400078ec0ff */
[----:B------:R-:W-:-:S03]  /*1890*/  ISETP.GE.AND P0, PT, R3, UR5, PT ;  /* 0x0000000503007c0c */ /* 0x000fc6000bf06270 */
[----:B------:R0:W-:Y:S10]  /*18a0*/  STG.E.U8 desc[UR6][R4.64], R9 ;  /* 0x0000000904007986 */ /* 0x0001f4000c101106 */
[----:B------:R-:W-:Y:S05]  /*18b0*/  @P0 BREAK.RELIABLE B1 ;  /* 0x0000000000010942 */ /* 0x000fea0003800100 */
        /* <DEDUP_REMOVED lines=299> */
.L_x_4058:
        /* <DEDUP_REMOVED lines=13> */
[----:B------:R-:W-:-:S05]  /*2c40*/  LOP3.LUT R9, R8, 0x1, RZ, 0xc0, !PT ;  /* 0x0000000108097812 */ /* 0x000fca00078ec0ff */
[----:B------:R0:W-:Y:S02]  /*2c50*/  STG.E.U8 desc[UR6][R4.64], R9 ;  /* 0x0000000904007986 */ /* 0x0001e4000c101106 */
.L_x_4055:
[----:B------:R-:W-:-:S13]  /*2c60*/  ISETP.GE.AND P0, PT, R3, UR5, PT ;  /* 0x0000000503007c0c */ /* 0x000fda000bf06270 */
[----:B------:R-:W-:Y:S05]  /*2c70*/  @P0 BREAK.RELIABLE B1 ;  /* 0x0000000000010942 */ /* 0x000fea0003800100 */
[----:B------:R-:W-:Y:S05]  /*2c80*/  @P0 BRA `(.L_x_4057) ;  /* 0x0000001000e80947 */ /* 0x000fea0003800000 */
[----:B------:R-:W-:Y:S05]  /*2c90*/  BSYNC.RELIABLE B1 ;  /* 0x0000000000017941 */ /* 0x000fea0003800100 */
.L_x_4054:
[----:B------:R-:W1:Y:S01]  /*2ca0*/  LDCU.64 UR8, c[0x0][0x390] ;  /* 0x00007200ff0877ac */ /* 0x000e620008000a00 */
[----:B0-----:R-:W-:Y:S02]  /*2cb0*/  HFMA2 R4, -RZ, RZ, 0, 0 ;  /* 0x00000000ff047431 */ /* 0x001fe400000001ff */
[----:B------:R-:W-:Y:S01]  /*2cc0*/  IMAD.MOV.U32 R5, RZ, RZ, R3 ;  /* 0x000000ffff057224 */ /* 0x000fe200078e0003 */
        /* <DEDUP_REMOVED lines=276> */
[----:B------:R-:W-:Y:S01]  /*3e10*/  IMAD.MOV.U32 R6, RZ, RZ, RZ ;  /* 0x000000ffff067224 */ /* 0x000fe200078e00ff */
        /* <DEDUP_REMOVED lines=18> */
.L_x_4059:
[----:B------:R-:W0:Y:S02]  /*3f40*/  LDCU.128 UR8, c[0x0][0x580] ;  /* 0x0000b000ff0877ac */ /* 0x000e240008000c00 */
[----:B0-----:R-:W-:-:S04]  /*3f50*/  IADD3 R6, P0, PT, R4, UR10, RZ ;  /* 0x0000000a04067c10 */ /* 0x001fc8000ff1e0ff */
[----:B------:R-:W-:-:S05]  /*3f60*/  IADD3.X R7, PT, PT, RZ, UR11, RZ, P0, !PT ;  /* 0x0000000bff077c10 */ /* 0x000fca00087fe4ff */
[----:B------:R-:W2:Y:S01]  /*3f70*/  LDG.E.U8 R6, desc[UR6][R6.64] ;  /* 0x0000000606067981 */ /* 0x000ea2000c1e1100 */
[----:B------:R-:W0:Y:S01]  /*3f80*/  LDCU.S8 UR4, c[0x0][0x591] ;  /* 0x0000b220ff0477ac */ /* 0x000e220008000200 */
[----:B------:R-:W-:Y:S01]  /*3f90*/  VIADD R3, R3, 0x80 ;  /* 0x0000008003037836 */ /* 0x000fe20000000000 */
        /* <DEDUP_REMOVED lines=9> */
.L_x_4057:
[----:B------:R-:W-:Y:S05]  /*4030*/  BSYNC.RECONVERGENT B0 ;  /* 0x0000000000007941 */ /* 0x000fea0003800200 */
.L_x_4053:
        /* <DEDUP_REMOVED lines=301> */
.L_x_4060:
[----:B------:R-:W0:Y:S02]  /*5310*/  LDCU.128 UR8, c[0x0][0x580] ;  /* 0x0000b000ff0877ac */ /* 0x000e240008000c00 */
[----:B0-----:R-:W-:-:S04]  /*5320*/  IADD3 R4, P0, PT, R2, UR10, RZ ;  /* 0x0000000a02047c10 */ /* 0x001fc8000ff1e0ff */
[----:B------:R-:W-:-:S05]  /*5330*/  IADD3.X R5, PT, PT, RZ, UR11, RZ, P0, !PT ;  /* 0x0000000bff057c10 */ /* 0x000fca00087fe4ff */
[----:B------:R-:W2:Y:S01]  /*5340*/  LDG.E.U8 R4, desc[UR6][R4.64] ;  /* 0x0000000604047981 */ /* 0x000ea2000c1e1100 */
[----:B------:R-:W0:Y:S02]  /*5350*/  LDCU.S8 UR4, c[0x0][0x591] ;  /* 0x0000b220ff0477ac */ /* 0x000e240008000200 */
        /* <DEDUP_REMOVED lines=8> */
[----:B------:R-:W-:Y:S01]  /*53e0*/  STG.E.U8 desc[UR6][R2.64], R7 ;  /* 0x0000000702007986 */ /* 0x000fe2000c101106 */
[----:B------:R-:W-:Y:S05]  /*53f0*/  EXIT ;  /* 0x000000000000794d */ /* 0x000fea0003800000 */
.L_x_4061:
        /* <DEDUP_REMOVED lines=16> */
.L_x_32346:


//--------------------- .text._ZN2at6native27unrolled_elementwise_kernelINS0_13AUnaryFunctorIbbbZZZNS0_21heaviside_kernel_cudaERNS_18TensorIteratorBaseEENKUlvE_clEvENKUlvE7_clEvEUlbbE_EESt5arrayIPcLm2EELi4E23TrivialOffsetCalculatorILi1EjESD_NS0_6memory15LoadWithoutCastENSE_16StoreWithoutCastEEEviT_T0_T2_T3_T4_T5_ --------------------------
	.section	.text._ZN2at6native27unrolled_elementwise_kernelINS0_13AUnaryFunctorIbbbZZZNS0_21heaviside_kernel_cudaERNS_18TensorIteratorBaseEENKUlvE_clEvENKUlvE7_clEvEUlbbE_EESt5arrayIPcLm2EELi4E23TrivialOffsetCalculatorILi1EjESD_NS0_6memory15LoadWithoutCastENSE_16StoreWithoutCastEEEviT_T0_T2_T3_T4_T5_,"ax",@progbits
	.align	128
        .global         _ZN2at6native27unrolled_elementwise_kernelINS0_13AUnaryFunctorIbbbZZZNS0_21heaviside_kernel_cudaERNS_18TensorIteratorBaseEENKUlvE_clEvENKUlvE7_clEvEUlbbE_EESt5arrayIPcLm2EELi4E23TrivialOffsetCalculatorILi1EjESD_NS0_6memory15LoadWithoutCastENSE_16StoreWithoutCastEEEviT_T0_T2_T3_T4_T5_
        .type           _ZN2at6native27unrolled_elementwise_kernelINS0_13AUnaryFunctorIbbbZZZNS0_21heaviside_kernel_cudaERNS_18TensorIteratorBaseEENKUlvE_clEvENKUlvE7_clEvEUlbbE_EESt5arrayIPcLm2EELi4E23TrivialOffsetCalculatorILi1EjESD_NS0_6memory15LoadWithoutCastENSE_16StoreWithoutCastEEEviT_T0_T2_T3_T4_T5_,@function
        .size           _ZN2at6native27unrolled_elementwise_kernelINS0_13AUnaryFunctorIbbbZZZNS0_21heaviside_kernel_cudaERNS_18TensorIteratorBaseEENKUlvE_clEvENKUlvE7_clEvEUlbbE_EESt5arrayIPcLm2EELi4E23TrivialOffsetCalculatorILi1EjESD_NS0_6memory15LoadWithoutCastENSE_16StoreWithoutCastEEEviT_T0_T2_T3_T4_T5_,(.L_x_32347 - _ZN2at6native27unrolled_elementwise_kernelINS0_13AUnaryFunctorIbbbZZZNS0_21heaviside_kernel_cudaERNS_18TensorIteratorBaseEENKUlvE_clEvENKUlvE7_clEvEUlbbE_EESt5arrayIPcLm2EELi4E23TrivialOffsetCalculatorILi1EjESD_NS0_6memory15LoadWithoutCastENSE_16StoreWithoutCastEEEviT_T0_T2_T3_T4_T5_)
        .other          _ZN2at6native27unrolled_elementwise_kernelINS0_13AUnaryFunctorIbbbZZZNS0_21heaviside_kernel_cudaERNS_18TensorIteratorBaseEENKUlvE_clEvENKUlvE7_clEvEUlbbE_EESt5arrayIPcLm2EELi4E23TrivialOffsetCalculatorILi1EjESD_NS0_6memory15LoadWithoutCastENSE_16StoreWithoutCastEEEviT_T0_T2_T3_T4_T5_,@"STO_CUDA_ENTRY STV_DEFAULT"
_ZN2at6native27unrolled_elementwise_kernelINS0_13AUnaryFunctorIbbbZZZNS0_21heaviside_kernel_cudaERNS_18TensorIteratorBaseEENKUlvE_clEvENKUlvE7_clEvEUlbbE_EESt5arrayIPcLm2EELi4E23TrivialOffsetCalculatorILi1EjESD_NS0_6memory15LoadWithoutCastENSE_16StoreWithoutCastEEEviT_T0_T2_T3_T4_T5_:
.text._ZN2at6native27unrolled_elementwise_kernelINS0_13AUnaryFunctorIbbbZZZNS0_21heaviside_kernel_cudaERNS_18TensorIteratorBaseEENKUlvE_clEvENKUlvE7_clEvEUlbbE_EESt5arrayIPcLm2EELi4E23TrivialOffsetCalculatorILi1EjESD_NS0_6memory15LoadWithoutCastENSE_16StoreWithoutCastEEEviT_T0_T2_T3_T4_T5_:
        /* <DEDUP_REMOVED lines=25> */
[----:B------:R-:W2:Y:S07]  /*0190*/  @!P1 LDG.E.U8 R6, desc[UR6][R6.64] ;  /* 0x0000000606069981 */ /* 0x000eae000c1e1100 */
[----:B------:R-:W1:Y:S01]  /*01a0*/  @!P2 LDC.64 R4, c[0x0][0x390] ;  /* 0x0000e400ff04ab82 */ /* 0x000e620000000a00 */
[----:B------:R-:W-:Y:S01]  /*01b0*/  @!P2 IMAD R13, R0, 0x200, R13 ;  /* 0x00000200000da824 */ /* 0x000fe200078e020d */
[----:B0-----:R-:W-:-:S05]  /*01c0*/  @!P0 IADD3 R8, P3, PT, R19, R8, RZ ;  /* 0x0000000813088210 */ /* 0x001fca0007f7e0ff */
[----:B------:R-:W-:-:S05]  /*01d0*/  @!P0 IMAD.X R9, RZ, RZ, R9, P3 ;  /* 0x000000ffff098224 */ /* 0x000fca00018e0609 */
[----:B------:R-:W4:Y:S01]  /*01e0*/  @!P0 LDG.E.U8 R8, desc[UR6][R8.64] ;  /* 0x0000000608088981 */ /* 0x000f22000c1e1100 */
[----:B-1----:R-:W-:-:S05]  /*01f0*/  @!P2 IADD3 R4, P6, PT, R13, R4, RZ ;  /* 0x000000040d04a210 */ /* 0x002fca0007fde0ff */
[----:B------:R-:W-:-:S05]  /*0200*/  @!P2 IMAD.X R5, RZ, RZ, R5, P6 ;  /* 0x000000ffff05a224 */ /* 0x000fca00030e0605 */
[----:B------:R0:W5:Y:S01]  /*0210*/  @!P2 LDG.E.U8 R4, desc[UR6][R4.64] ;  /* 0x000000060404a981 */ /* 0x000162000c1e1100 */
[----:B------:R-:W1:Y:S01]  /*0220*/  LDCU.U8 UR5, c[0x0][0x385] ;  /* 0x000070a0ff0577ac */ /* 0x000e620008000000 */
[----:B------:R-:W-:Y:S01]  /*0230*/  PRMT R12, RZ, 0x7610, R12 ;  /* 0x00007610ff0c7816 */ /* 0x000fe2000000000c */
[----:B------:R-:W-:Y:S04]  /*0240*/  BSSY.RECONVERGENT B0, `(.L_x_4062) ;  /* 0x000002e000007945 */ /* 0x000fe80003800200 */
[----:B------:R-:W-:Y:S01]  /*0250*/  BSSY.RELIABLE B1, `(.L_x_4063) ;  /* 0x0000025000017945 */ /* 0x000fe20003800100 */
[----:B0-----:R-:W-:Y:S01]  /*0260*/  PRMT R5, RZ, 0x7610, R5 ;  /* 0x00007610ff057816 */ /* 0x001fe20000000005 */
[----:B-1----:R-:W-:-:S04]  /*0270*/  UPRMT UR4, UR5, 0x8880, URZ ;  /* 0x0000888005047896 */ /* 0x002fc800080000ff */
[----:B------:R-:W-:-:S04]  /*0280*/  UISETP.GT.AND UP0, UPT, UR4, URZ, UPT ;  /* 0x000000ff0400728c */ /* 0x000fc8000bf04270 */
[----:B------:R-:W-:Y:S01]  /*0290*/  USEL UR4, URZ, 0x1, !UP0 ;  /* 0x00000001ff047887 */ /* 0x000fe2000c000000 */
[----:B---3--:R-:W-:-:S04]  /*02a0*/  @!P5 ISETP.NE.AND P6, PT, R10, RZ, PT ;  /* 0x000000ff0a00d20c */ /* 0x008fc80003fc5270 */
[----:B------:R-:W-:Y:S02]  /*02b0*/  @!P5 SEL R12, RZ, 0x1, !P6 ;  /* 0x00000001ff0cd807 */ /* 0x000fe40007000000 */
[----:B--2---:R-:W-:Y:S02]  /*02c0*/  @!P1 ISETP.NE.AND P4, PT, R6, RZ, PT ;  /* 0x000000ff0600920c */ /* 0x004fe40003f85270 */
[----:B------:R-:W-:Y:S02]  /*02d0*/  PRMT R6, RZ, 0x7610, R6 ;  /* 0x00007610ff067816 */ /* 0x000fe40000000006 */
[----:B------:R-:W-:-:S04]  /*02e0*/  ISETP.NE.AND P5, PT, RZ, UR5, PT ;  /* 0x00000005ff007c0c */ /* 0x000fc8000bfa5270 */
[----:B------:R-:W-:Y:S02]  /*02f0*/  SEL R7, R12, UR4, !P5 ;  /* 0x000000040c077c07 */ /* 0x000fe4000e800000 */
[----:B----4-:R-:W-:-:S04]  /*0300*/  @!P0 ISETP.NE.AND P3, PT, R8, RZ, PT ;  /* 0x000000ff0800820c */ /* 0x010fc80003f65270 */
[----:B------:R-:W-:Y:S02]  /*0310*/  @!P0 SEL R5, RZ, 0x1, !P3 ;  /* 0x00000001ff058807 */ /* 0x000fe40005800000 */
[----:B-----5:R-:W-:Y:S02]  /*0320*/  @!P2 ISETP.NE.AND P6, PT, R4, RZ, PT ;  /* 0x000000ff0400a20c */ /* 0x020fe40003fc5270 */
[----:B------:R-:W-:Y:S02]  /*0330*/  PRMT R4, RZ, 0x7610, R4 ;  /* 0x00007610ff047816 */ /* 0x000fe40000000004 */
[----:B------:R-:W-:Y:S02]  /*0340*/  @!P1 SEL R4, RZ, 0x1, !P4 ;  /* 0x00000001ff049807 */ /* 0x000fe40006000000 */
[----:B------:R-:W-:Y:S02]  /*0350*/  ISETP.GE.AND P1, PT, R3, R2, PT ;  /* 0x000000020300720c */ /* 0x000fe40003f26270 */
[----:B------:R-:W-:-:S02]  /*0360*/  @!P2 SEL R6, RZ, 0x1, !P6 ;  /* 0x00000001ff06a807 */ /* 0x000fc40007000000 */
[----:B------:R-:W-:Y:S02]  /*0370*/  SEL R9, R4, UR4, !P5 ;  /* 0x0000000404097c07 */ /* 0x000fe4000e800000 */
[----:B------:R-:W-:Y:S02]  /*0380*/  SEL R11, R5, UR4, !P5 ;  /* 0x00000004050b7c07 */ /* 0x000fe4000e800000 */
[----:B------:R-:W-:-:S05]  /*0390*/  SEL R13, R6, UR4, !P5 ;  /* 0x00000004060d7c07 */ /* 0x000fca000e800000 */
[----:B------:R-:W-:Y:S05]  /*03a0*/  @P1 BRA `(.L_x_4064) ;  /* 0x00000000003c1947 */ /* 0x000fea0003800000 */
        /* <DEDUP_REMOVED lines=15> */
.L_x_4064:
[----:B------:R-:W-:Y:S05]  /*04a0*/  BSYNC.RELIABLE B1 ;  /* 0x0000000000017941 */ /* 0x000fea0003800100 */
.L_x_4063:
[----:B------:R-:W-:-:S13]  /*04b0*/  ISETP.GE.AND P0, PT, R3, R2, PT ;  /* 0x000000020300720c */ /* 0x000fda0003f06270 */
[----:B------:R-:W1:Y:S01]  /*04c0*/  @!P0 LDC.64 R6, c[0x0][0x388] ;  /* 0x0000e200ff068b82 */ /* 0x000e620000000a00 */
[----:B0-----:R-:W-:Y:S02]  /*04d0*/  @!P0 IMAD R5, R0, 0x200, R3 ;  /* 0x0000020000058824 */ /* 0x001fe400078e0203 */
[----:B------:R-:W-:-:S03]  /*04e0*/  @!P0 VIADD R3, R3, 0x80 ;  /* 0x0000008003038836 */ /* 0x000fc60000000000 */
[----:B-1----:R-:W-:-:S05]  /*04f0*/  @!P0 IADD3 R4, P1, PT, R5, R6, RZ ;  /* 0x0000000605048210 */ /* 0x002fca0007f3e0ff */
[----:B------:R-:W-:-:S05]  /*0500*/  @!P0 IMAD.X R5, RZ, RZ, R7, P1 ;  /* 0x000000ffff058224 */ /* 0x000fca00008e0607 */
[----:B------:R1:W-:Y:S03]  /*0510*/  @!P0 STG.E.U8 desc[UR6][R4.64], R11 ;  /* 0x0000000b04008986 */ /* 0x0003e6000c101106 */
.L_x_4065:
[----:B------:R-:W-:Y:S05]  /*0520*/  BSYNC.RECONVERGENT B0 ;  /* 0x0000000000007941 */ /* 0x000fea0003800200 */
.L_x_4062:
        /* <DEDUP_REMOVED lines=9> */
.L_x_4066:
        /* <DEDUP_REMOVED lines=12> */
.L_x_32347:


//--------------------- .text._ZN2at6native29vectorized_elementwise_kernelILi2ENS0_13AUnaryFunctorIbbbZZZNS0_21heaviside_kernel_cudaERNS_18TensorIteratorBaseEENKUlvE_clEvENKUlvE7_clEvEUlbbE_EESt5arrayIPcLm2EEEEviT0_T1_ --------------------------
	.section	.text._ZN2at6native29vectorized_elementwise_kernelILi2ENS0_13AUnaryFunctorIbbbZZZNS0_21heaviside_kernel_cudaERNS_18TensorIteratorBaseEENKUlvE_clEvENKUlvE7_clEvEUlbbE_EESt5arrayIPcLm2EEEEviT0_T1_,"ax",@progbits
	.align	128
        .global         _ZN2at6native29vectorized_elementwise_kernelILi2ENS0_13AUnaryFunctorIbbbZZZNS0_21heaviside_kernel_cudaERNS_18TensorIteratorBaseEENKUlvE_clEvENKUlvE7_clEvEUlbbE_EESt5arrayIPcLm2EEEEviT0_T1_
        .type           _ZN2at6native29vectorized_elementwise_kernelILi2ENS0_13AUnaryFunctorIbbbZZZNS0_21heaviside_kernel_cudaERNS_18TensorIteratorBaseEENKUlvE_clEvENKUlvE7_clEvEUlbbE_EESt5arrayIPcLm2EEEEviT0_T1_,@function
        .size           _ZN2at6native29vectorized_elementwise_kernelILi2ENS0_13AUnaryFunctorIbbbZZZNS0_21heaviside_kernel_cudaERNS_18TensorIteratorBaseEENKUlvE_clEvENKUlvE7_clEvEUlbbE_EESt5arrayIPcLm2EEEEviT0_T1_,(.L_x_32348 - _ZN2at6native29vectorized_elementwise_kernelILi2ENS0_13AUnaryFunctorIbbbZZZNS0_21heaviside_kernel_cudaERNS_18TensorIteratorBaseEENKUlvE_clEvENKUlvE7_clEvEUlbbE_EESt5arrayIPcLm2EEEEviT0_T1_)
        .other          _ZN2at6native29vectorized_elementwise_kernelILi2ENS0_13AUnaryFunctorIbbbZZZNS0_21heaviside_kernel_cudaERNS_18TensorIteratorBaseEENKUlvE_clEvENKUlvE7_clEvEUlbbE_EESt5arrayIPcLm2EEEEviT0_T1_,@"STO_CUDA_ENTRY STV_DEFAULT"
_ZN2at6native29vectorized_elementwise_kernelILi2ENS0_13AUnaryFunctorIbbbZZZNS0_21heaviside_kernel_cudaERNS_18TensorIteratorBaseEENKUlvE_clEvENKUlvE7_clEvEUlbbE_EESt5arrayIPcLm2EEEEviT0_T1_:
.text._ZN2at6native29vectorized_elementwise_kernelILi2ENS0_13AUnaryFunctorIbbbZZZNS0_21heaviside_kernel_cudaERNS_18TensorIteratorBaseEENKUlvE_clEvENKUlvE7_clEvEUlbbE_EESt5arrayIPcLm2EEEEviT0_T1_:
[----:B------:R-:W-:Y:S08]  /*0000*/  LDC R1, c[0x0][0x37c] ;  /* 0x0000df00ff017b82 */ /* 0x000ff00000000800 */
[----:B------:R-:W0:Y:S01]  /*0010*/  S2UR UR4, SR_CTAID.X ;  /* 0x00000000000479c3 */ /* 0x000e220000002500 */
[----:B------:R-:W1:Y:S01]  /*0020*/  LDCU UR5, c[0x0][0x380] ;  /* 0x00007000ff0577ac */ /* 0x000e620008000800 */
[----:B------:R-:W2:Y:S01]  /*0030*/  LDCU.64 UR8, c[0x0][0x358] ;  /* 0x00006b00ff0877ac */ /* 0x000ea20008000a00 */
[----:B------:R-:W3:Y:S01]  /*0040*/  LDCU.U8 UR10, c[0x0][0x385] ;  /* 0x000070a0ff0a77ac */ /* 0x000ee20008000000 */
[----:B0-----:R-:W-:-:S04]  /*0050*/  USHF.L.U32 UR4, UR4, 0xa, URZ ;  /* 0x0000000a04047899 */ /* 0x001fc800080006ff */
[----:B-1----:R-:W-:-:S04]  /*0060*/  UIADD3 UR5, UPT, UPT, -UR4, UR5, URZ ;  /* 0x0000000504057290 */ /* 0x002fc8000fffe1ff */
[----:B------:R-:W-:-:S09]  /*0070*/  UISETP.GT.U32.AND UP0, UPT, UR5, 0x3ff, UPT ;  /* 0x000003ff0500788c */ /* 0x000fd2000bf04070 */
[----:B--23--:R-:W-:Y:S05]  /*0080*/  BRA.U UP0, `(.L_x_4067) ;  /* 0x0000000900887547 */ /* 0x00cfea000b800000 */
        /* <DEDUP_REMOVED lines=14> */
[----:B------:R-:W3:Y:S01]  /*0170*/  @!P2 LDG.E.U8 R4, desc[UR8][R4.64] ;  /* 0x000000080404a981 */ /* 0x000ee2000c1e1100 */
        /* <DEDUP_REMOVED lines=13> */
[----:B------:R-:W4:Y:S01]  /*0250*/  @!P3 LDC.64 R14, c[0x0][0x390] ;  /* 0x0000e400ff0ebb82 */ /* 0x000f220000000a00 */
[----:B------:R-:W-:-:S05]  /*0260*/  @!P3 VIADD R12, R12, 0x80 ;  /* 0x000000800c0cb836 */ /* 0x000fca0000000000 */
[----:B------:R-:W-:-:S13]  /*0270*/  ISETP.GE.U32.AND P1, PT, R12, UR5, PT ;  /* 0x000000050c007c0c */ /* 0x000fda000bf26070 */
[C---:B------:R-:W-:Y:S01]  /*0280*/  @!P1 VIADD R25, R12.reuse, UR4 ;  /* 0x000000040c199c36 */ /* 0x040fe20008000000 */
[----:B------:R-:W5:Y:S01]  /*0290*/  @!P1 LDC.64 R6, c[0x0][0x390] ;  /* 0x0000e400ff069b82 */ /* 0x000f620000000a00 */
[----:B------:R-:W-:Y:S01]  /*02a0*/  @!P1 VIADD R12, R12, 0x80 ;  /* 0x000000800c0c9836 */ /* 0x000fe20000000000 */
[----:B--2---:R-:W-:-:S04]  /*02b0*/  @!P0 ISETP.NE.AND P6, PT, R2, RZ, PT ;  /* 0x000000ff0200820c */ /* 0x004fc80003fc5270 */
[----:B------:R-:W-:Y:S02]  /*02c0*/  @!P0 SEL R13, RZ, 0x1, !P6 ;  /* 0x00000001ff0d8807 */ /* 0x000fe40007000000 */
[----:B------:R-:W-:-:S13]  /*02d0*/  ISETP.GE.U32.AND P0, PT, R12, UR5, PT ;  /* 0x000000050c007c0c */ /* 0x000fda000bf06070 */
[----:B------:R-:W-:Y:S01]  /*02e0*/  @!P0 VIADD R17, R12, UR4 ;  /* 0x000000040c118c36 */ /* 0x000fe20008000000 */
[----:B---3--:R-:W-:Y:S01]  /*02f0*/  @!P2 ISETP.NE.AND P6, PT, R4, RZ, PT ;  /* 0x000000ff0400a20c */ /* 0x008fe20003fc5270 */
[----:B------:R-:W-:Y:S01]  /*0300*/  @!P0 VIADD R12, R12, 0x80 ;  /* 0x000000800c0c8836 */ /* 0x000fe20000000000 */
[----:B------:R-:W2:Y:S02]  /*0310*/  @!P0 LDC.64 R4, c[0x0][0x390] ;  /* 0x0000e400ff048b82 */ /* 0x000ea40000000a00 */
[----:B------:R-:W-:Y:S02]  /*0320*/  @!P2 SEL R16, RZ, 0x1, !P6 ;  /* 0x00000001ff10a807 */ /* 0x000fe40007000000 */
[----:B------:R-:W-:Y:S02]  /*0330*/  ISETP.GE.U32.AND P2, PT, R12, UR5, PT ;  /* 0x000000050c007c0c */ /* 0x000fe4000bf46070 */
[----:B0-----:R-:W-:-:S05]  /*0340*/  @!P4 IADD3 R8, P6, PT, R19, R8, RZ ;  /* 0x000000081308c210 */ /* 0x001fca0007fde0ff */
[----:B------:R-:W-:Y:S01]  /*0350*/  @!P4 IMAD.X R9, RZ, RZ, R9, P6 ;  /* 0x000000ffff09c224 */ /* 0x000fe200030e0609 */
[----:B-1----:R-:W-:-:S04]  /*0360*/  @!P5 IADD3 R10, P6, PT, R21, R10, RZ ;  /* 0x0000000a150ad210 */ /* 0x002fc80007fde0ff */
[----:B------:R0:W3:Y:S01]  /*0370*/  @!P4 LDG.E.U8 R8, desc[UR8][R8.64] ;  /* 0x000000080808c981 */ /* 0x0000e2000c1e1100 */
[----:B------:R-:W1:Y:S01]  /*0380*/  @!P2 LDC.64 R2, c[0x0][0x390] ;  /* 0x0000e400ff02ab82 */ /* 0x000e620000000a00 */
[----:B------:R-:W-:Y:S01]  /*0390*/  @!P5 IMAD.X R11, RZ, RZ, R11, P6 ;  /* 0x000000ffff0bd224 */ /* 0x000fe200030e060b */
[----:B----4-:R-:W-:-:S04]  /*03a0*/  @!P3 IADD3 R14, P6, PT, R23, R14, RZ ;  /* 0x0000000e170eb210 */ /* 0x010fc80007fde0ff */
[----:B------:R-:W4:Y:S01]  /*03b0*/  @!P5 LDG.E.U8 R10, desc[UR8][R10.64] ;  /* 0x000000080a0ad981 */ /* 0x000f22000c1e1100 */
[----:B------:R-:W-:Y:S01]  /*03c0*/  @!P3 IMAD.X R15, RZ, RZ, R15, P6 ;  /* 0x000000ffff0fb224 */ /* 0x000fe200030e060f */
[----:B-----5:R-:W-:-:S04]  /*03d0*/  @!P1 IADD3 R6, P6, PT, R25, R6, RZ ;  /* 0x0000000619069210 */ /* 0x020fc80007fde0ff */
[----:B------:R-:W5:Y:S01]  /*03e0*/  @!P3 LDG.E.U8 R14, desc[UR8][R14.64] ;  /* 0x000000080e0eb981 */ /* 0x000f62000c1e1100 */
[----:B------:R-:W-:Y:S01]  /*03f0*/  @!P1 IMAD.X R7, RZ, RZ, R7, P6 ;  /* 0x000000ffff079224 */ /* 0x000fe200030e0607 */
[----:B--2---:R-:W-:Y:S01]  /*0400*/  @!P0 IADD3 R4, P6, PT, R17, R4, RZ ;  /* 0x0000000411048210 */ /* 0x004fe20007fde0ff */
[----:B------:R-:W-:-:S03]  /*0410*/  @!P2 VIADD R17, R12, UR4 ;  /* 0x000000040c11ac36 */ /* 0x000fc60008000000 */
[----:B------:R-:W2:Y:S01]  /*0420*/  @!P1 LDG.E.U8 R6, desc[UR8][R6.64] ;  /* 0x0000000806069981 */ /* 0x000ea2000c1e1100 */
[----:B------:R-:W-:Y:S01]  /*0430*/  @!P0 IMAD.X R5, RZ, RZ, R5, P6 ;  /* 0x000000ffff058224 */ /* 0x000fe200030e0605 */
[----:B-1----:R-:W-:-:S05]  /*0440*/  @!P2 IADD3 R2, P6, PT, R17, R2, RZ ;  /* 0x000000021102a210 */ /* 0x002fca0007fde0ff */
[----:B------:R1:W2:Y:S01]  /*0450*/  @!P0 LDG.E.U8 R5, desc[UR8][R4.64] ;  /* 0x0000000804058981 */ /* 0x0002a2000c1e1100 */
[----:B------:R-:W-:-:S05]  /*0460*/  @!P2 IMAD.X R3, RZ, RZ, R3, P6 ;  /* 0x000000ffff03a224 */ /* 0x000fca00030e0603 */
[----:B------:R1:W2:Y:S01]  /*0470*/  @!P2 LDG.E.U8 R2, desc[UR8][R2.64] ;  /* 0x000000080202a981 */ /* 0x0002a2000c1e1100 */
[----:B0-----:R-:W-:Y:S01]  /*0480*/  PRMT R9, RZ, 0x7610, R9 ;  /* 0x00007610ff097816 */ /* 0x001fe20000000009 */
[----:B------:R-:W-:Y:S01]  /*0490*/  UPRMT UR6, UR10, 0x8880, URZ ;  /* 0x000088800a067896 */ /* 0x000fe200080000ff */
[----:B-1----:R-:W-:-:S03]  /*04a0*/  PRMT R4, RZ, 0x7610, R4 ;  /* 0x00007610ff047816 */ /* 0x002fc60000000004 */
[----:B------:R-:W-:-:S04]  /*04b0*/  UISETP.GT.AND UP0, UPT, UR6, URZ, UPT ;  /* 0x000000ff0600728c */ /* 0x000fc8000bf04270 */
[----:B------:R-:W-:Y:S01]  /*04c0*/  USEL UR6, URZ, 0x1, !UP0 ;  /* 0x00000001ff067887 */ /* 0x000fe2000c000000 */
[----:B------:R-:W-:Y:S01]  /*04d0*/  PRMT R3, RZ, 0x7610, R3 ;  /* 0x00007610ff037816 */ /* 0x000fe20000000003 */
[----:B------:R-:W-:Y:S04]  /*04e0*/  BSSY.RECONVERGENT B0, `(.L_x_4068) ;  /* 0x0000053000007945 */ /* 0x000fe80003800200 */
[----:B------:R-:W-:Y:S01]  /*04f0*/  BSSY.RELIABLE B1, `(.L_x_4069) ;  /* 0x000004a000017945 */ /* 0x000fe20003800100 */
[----:B---3--:R-:W-:Y:S02]  /*0500*/  @!P4 ISETP.NE.AND P6, PT, R8, RZ, PT ;  /* 0x000000ff0800c20c */ /* 0x008fe40003fc5270 */
[----:B------:R-:W-:Y:S02]  /*0510*/  PRMT R8, RZ, 0x7610, R8 ;  /* 0x00007610ff087816 */ /* 0x000fe40000000008 */
[----:B------:R-:W-:-:S02]  /*0520*/  @!P4 SEL R8, RZ, 0x1, !P6 ;  /* 0x00000001ff08c807 */ /* 0x000fc40007000000 */
[----:B----4-:R-:W-:-:S04]  /*0530*/  @!P5 ISETP.NE.AND P6, PT, R10, RZ, PT ;  /* 0x000000ff0a00d20c */ /* 0x010fc80003fc5270 */
[----:B------:R-:W-:Y:S02]  /*0540*/  @!P5 SEL R9, RZ, 0x1, !P6 ;  /* 0x00000001ff09d807 */ /* 0x000fe40007000000 */
[----:B-----5:R-:W-:-:S04]  /*0550*/  @!P3 ISETP.NE.AND P4, PT, R14, RZ, PT ;  /* 0x000000ff0e00b20c */ /* 0x020fc80003f85270 */
[----:B------:R-:W-:Y:S02]  /*0560*/  @!P3 SEL R4, RZ, 0x1, !P4 ;  /* 0x00000001ff04b807 */ /* 0x000fe40006000000 */
[----:B--2---:R-:W-:Y:S02]  /*0570*/  @!P1 ISETP.NE.AND P6, PT, R6, RZ, PT ;  /* 0x000000ff0600920c */ /* 0x004fe40003fc5270 */
[----:B------:R-:W-:Y:S02]  /*0580*/  ISETP.NE.AND P3, PT, RZ, UR10, PT ;  /* 0x0000000aff007c0c */ /* 0x000fe4000bf65270 */
[----:B------:R-:W-:Y:S02]  /*0590*/  @!P0 ISETP.NE.AND P5, PT, R5, RZ, PT ;  /* 0x000000ff0500820c */ /* 0x000fe40003fa5270 */
[----:B------:R-:W-:Y:S02]  /*05a0*/  @!P2 ISETP.NE.AND P4, PT, R2, RZ, PT ;  /* 0x000000ff0200a20c */ /* 0x000fe40003f85270 */
[----:B------:R-:W-:-:S02]  /*05b0*/  PRMT R2, RZ, 0x7610, R2 ;  /* 0x00007610ff027816 */ /* 0x000fc40000000002 */
[----:B------:R-:W-:Y:S02]  /*05c0*/  @!P1 SEL R2, RZ, 0x1, !P6 ;  /* 0x00000001ff029807 */ /* 0x000fe40007000000 */
[----:B------:R-:W-:Y:S02]  /*05d0*/  ISETP.GE.U32.AND P1, PT, R0, UR5, PT ;  /* 0x0000000500007c0c */ /* 0x000fe4000bf26070 */
[----:B------:R-:W-:Y:S02]  /*05e0*/  PRMT R5, RZ, 0x7610, R5 ;  /* 0x00007610ff057816 */ /* 0x000fe40000000005 */
[----:B------:R-:W-:Y:S02]  /*05f0*/  @!P0 SEL R3, RZ, 0x1, !P5 ;  /* 0x00000001ff038807 */ /* 0x000fe40006800000 */
[----:B------:R-:W-:Y:S02]  /*0600*/  @!P2 SEL R5, RZ, 0x1, !P4 ;  /* 0x00000001ff05a807 */ /* 0x000fe40006000000 */
[----:B------:R-:W-:-:S02]  /*0610*/  SEL R17, R4, UR6, !P3 ;  /* 0x0000000604117c07 */ /* 0x000fc4000d800000 */
[----:B------:R-:W-:Y:S02]  /*0620*/  SEL R4, R2, UR6, !P3 ;  /* 0x0000000602047c07 */ /* 0x000fe4000d800000 */
[----:B------:R-:W-:Y:S02]  /*0630*/  SEL R13, R13, UR6, !P3 ;  /* 0x000000060d0d7c07 */ /* 0x000fe4000d800000 */
[----:B------:R-:W-:Y:S02]  /*0640*/  SEL R11, R16, UR6, !P3 ;  /* 0x00000006100b7c07 */ /* 0x000fe4000d800000 */
[----:B------:R-:W-:Y:S02]  /*0650*/  SEL R15, R8, UR6, !P3 ;  /* 0x00000006080f7c07 */ /* 0x000fe4000d800000 */
[----:B------:R-:W-:Y:S02]  /*0660*/  SEL R9, R9, UR6, !P3 ;  /* 0x0000000609097c07 */ /* 0x000fe4000d800000 */
[----:B------:R-:W-:-:S02]  /*0670*/  SEL R3, R3, UR6, !P3 ;  /* 0x0000000603037c07 */ /* 0x000fc4000d800000 */
[----:B------:R-:W-:Y:S01]  /*0680*/  SEL R2, R5, UR6, !P3 ;  /* 0x0000000605027c07 */ /* 0x000fe2000d800000 */
        /* <DEDUP_REMOVED lines=15> */
.L_x_4070:
        /* <DEDUP_REMOVED lines=8> */
.L_x_4071:
        /* <DEDUP_REMOVED lines=8> */
.L_x_4072:
        /* <DEDUP_REMOVED lines=8> */
.L_x_4073:
        /* <DEDUP_REMOVED lines=9> */
.L_x_4074:
[----:B------:R-:W-:Y:S05]  /*0990*/  BSYNC.RELIABLE B1 ;  /* 0x0000000000017941 */ /* 0x000fea0003800100 */
.L_x_4069:
[----:B------:R-:W-:-:S13]  /*09a0*/  ISETP.GE.U32.AND P0, PT, R0, UR5, PT ;  /* 0x0000000500007c0c */ /* 0x000fda000bf06070 */
[----:B012---:R-:W0:Y:S01]  /*09b0*/  @!P0 LDC.64 R6, c[0x0][0x388] ;  /* 0x0000e200ff068b82 */ /* 0x007e220000000a00 */
[C---:B------:R-:W-:Y:S02]  /*09c0*/  @!P0 VIADD R5, R0.reuse, UR4 ;  /* 0x0000000400058c36 */ /* 0x040fe40008000000 */
[----:B------:R-:W-:-:S03]  /*09d0*/  @!P0 VIADD R0, R0, 0x80 ;  /* 0x0000008000008836 */ /* 0x000fc60000000000 */
[----:B0-----:R-:W-:-:S05]  /*09e0*/  @!P0 IADD3 R4, P1, PT, R5, R6, RZ ;  /* 0x0000000605048210 */ /* 0x001fca0007f3e0ff */
[----:B------:R-:W-:-:S05]  /*09f0*/  @!P0 IMAD.X R5, RZ, RZ, R7, P1 ;  /* 0x000000ffff058224 */ /* 0x000fca00008e0607 */
[----:B------:R3:W-:Y:S03]  /*0a00*/  @!P0 STG.E.U8 desc[UR8][R4.64], R3 ;  /* 0x0000000304008986 */ /* 0x0007e6000c101108 */
.L_x_4075:
[----:B------:R-:W-:Y:S05]  /*0a10*/  BSYNC.RECONVERGENT B0 ;  /* 0x0000000000007941 */ /* 0x000fea0003800200 */
.L_x_4068:
[----:B------:R-:W-:Y:S05]  /*0a20*/  WARPSYNC.ALL ;  /* 0x0000000000007948 */ /* 0x000fea0003800000 */
[----:B------:R-:W-:-:S13]  /*0a30*/  ISETP.GE.U32.AND P0, PT, R0, UR5, PT ;  /* 0x0000000500007c0c */ /* 0x000fda000bf06070 */
[----:B------:R-:W-:Y:S05]  /*0a40*/  @P0 EXIT ;  /* 0x000000000000094d */ /* 0x000fea0003800000 */
[----:B------:R-:W3:Y:S01]  /*0a50*/  LDCU.64 UR6, c[0x0][0x388] ;  /* 0x00007100ff0677ac */ /* 0x000ee20008000a00 */
[----:B------:R-:W-:-:S05]  /*0a60*/  VIADD R0, R0, UR4 ;  /* 0x0000000400007c36 */ /* 0x000fca0008000000 */
[----:B---3--:R-:W-:-:S05]  /*0a70*/  IADD3 R4, P0, PT, R0, UR6, RZ ;  /* 0x0000000600047c10 */ /* 0x008fca000ff1e0ff */
[----:B------:R-:W-:-:S05]  /*0a80*/  IMAD.X R5, RZ, RZ, UR7, P0 ;  /* 0x00000007ff057e24 */ /* 0x000fca00080e06ff */
[----:B------:R-:W-:Y:S01]  /*0a90*/  STG.E.U8 desc[UR8][R4.64], R2 ;  /* 0x0000000204007986 */ /* 0x000fe2000c101108 */
[----:B------:R-:W-:Y:S05]  /*0aa0*/  EXIT ;  /* 0x000000000000794d */ /* 0x000fea0003800000 */
.L_x_4067:
        /* <DEDUP_REMOVED lines=9> */
[----:B------:R-:W3:Y:S04]  /*0b40*/  LDG.E.U16 R8, desc[UR8][R4.64+0x200] ;  /* 0x0002000804087981 */ /* 0x000ee8000c1e1500 */
[----:B------:R-:W4:Y:S04]  /*0b50*/  LDG.E.U16 R7, desc[UR8][R4.64+0x100] ;  /* 0x0001000804077981 */ /* 0x000f28000c1e1500 */
[----:B------:R3:W5:Y:S01]  /*0b60*/  LDG.E.U16 R9, desc[UR8][R4.64+0x300] ;  /* 0x0003000804097981 */ /* 0x000762000c1e1500 */
[----:B0-----:R-:W-:-:S06]  /*0b70*/  UIADD3 UR6, UP0, UPT, UR4, UR6, URZ ;  /* 0x0000000604067290 */ /* 0x001fcc000ff1e0ff */
[----:B------:R-:W-:Y:S01]  /*0b80*/  IMAD.U32 R2, RZ, RZ, UR6 ;  /* 0x00000006ff027e24 */ /* 0x000fe2000f8e00ff */
[----:B------:R-:W-:-:S06]  /*0b90*/  UPRMT UR6, UR10, 0x8880, URZ ;  /* 0x000088800a067896 */ /* 0x000fcc00080000ff */
[----:B------:R-:W-:Y:S01]  /*0ba0*/  ISETP.LT.AND P5, PT, RZ, UR6, PT ;  /* 0x00000006ff007c0c */ /* 0x000fe2000bfa1270 */
[----:B------:R-:W-:-:S03]  /*0bb0*/  UIADD3.X UR7, UPT, UPT, URZ, UR7, URZ, UP0, !UPT ;  /* 0x00000007ff077290 */ /* 0x000fc600087fe4ff */
[----:B------:R-:W-:Y:S02]  /*0bc0*/  SEL R10, RZ, 0x1, !P5 ;  /* 0x00000001ff0a7807 */ /* 0x000fe40006800000 */
[----:B------:R-:W-:Y:S01]  /*0bd0*/  ISETP.NE.AND P5, PT, RZ, UR10, PT ;  /* 0x0000000aff007c0c */ /* 0x000fe2000bfa5270 */
[----:B------:R-:W-:Y:S02]  /*0be0*/  IMAD.U32 R3, RZ, RZ, UR7 ;  /* 0x00000007ff037e24 */ /* 0x000fe4000f8e00ff */
[----:B------:R-:W-:Y:S01]  /*0bf0*/  IMAD.WIDE.U32 R2, R11, 0x2, R2 ;  /* 0x000000020b027825 */ /* 0x000fe200078e0002 */
[C---:B--2---:R-:W-:Y:S02]  /*0c00*/  PRMT R0, R6.reuse, 0x7770, RZ ;  /* 0x0000777006007816 */ /* 0x044fe400000000ff */
[----:B------:R-:W-:Y:S02]  /*0c10*/  PRMT R6, R6, 0x7771, RZ ;  /* 0x0000777106067816 */ /* 0x000fe400000000ff */
[----:B---3--:R-:W-:-:S02]  /*0c20*/  PRMT R4, R8, 0x7771, RZ ;  /* 0x0000777108047816 */ /* 0x008fc400000000ff */
[----:B------:R-:W-:Y:S02]  /*0c30*/  ISETP.NE.AND P1, PT, R0, RZ, PT ;  /* 0x000000ff0000720c */ /* 0x000fe40003f25270 */
[C---:B----4-:R-:W-:Y:S02]  /*0c40*/  PRMT R5, R7.reuse, 0x7770, RZ ;  /* 0x0000777007057816 */ /* 0x050fe400000000ff */
[----:B------:R-:W-:Y:S02]  /*0c50*/  PRMT R0, R7, 0x7771, RZ ;  /* 0x0000777107007816 */ /* 0x000fe400000000ff */
[----:B------:R-:W-:Y:S02]  /*0c60*/  ISETP.NE.AND P6, PT, R6, RZ, PT ;  /* 0x000000ff0600720c */ /* 0x000fe40003fc5270 */
[----:B------:R-:W-:Y:S02]  /*0c70*/  ISETP.NE.AND P2, PT, R4, RZ, PT ;  /* 0x000000ff0400720c */ /* 0x000fe40003f45270 */
[----:B------:R-:W-:-:S02]  /*0c80*/  PRMT R6, R8, 0x7770, RZ ;  /* 0x0000777008067816 */ /* 0x000fc400000000ff */
[----:B-----5:R-:W-:Y:S02]  /*0c90*/  PRMT R4, R9, 0x7770, RZ ;  /* 0x0000777009047816 */ /* 0x020fe400000000ff */
[----:B------:R-:W-:Y:S02]  /*0ca0*/  ISETP.NE.AND P0, PT, R5, RZ, PT ;  /* 0x000000ff0500720c */ /* 0x000fe40003f05270 */
[----:B------:R-:W-:Y:S02]  /*0cb0*/  ISETP.NE.AND P4, PT, R0, RZ, PT ;  /* 0x000000ff0000720c */ /* 0x000fe40003f85270 */
[----:B------:R-:W-:Y:S02]  /*0cc0*/  PRMT R5, R9, 0x7771, RZ ;  /* 0x0000777109057816 */ /* 0x000fe400000000ff */
[----:B------:R-:W-:Y:S02]  /*0cd0*/  SEL R0, RZ, 0x1, !P1 ;  /* 0x00000001ff007807 */ /* 0x000fe40004800000 */
[----:B------:R-:W-:-:S02]  /*0ce0*/  ISETP.NE.AND P3, PT, R6, RZ, PT ;  /* 0x000000ff0600720c */ /* 0x000fc40003f65270 */
[----:B------:R-:W-:Y:S02]  /*0cf0*/  ISETP.NE.AND P1, PT, R4, RZ, PT ;  /* 0x000000ff0400720c */ /* 0x000fe40003f25270 */
[----:B------:R-:W-:Y:S02]  /*0d00*/  SEL R4, RZ, 0x1, !P6 ;  /* 0x00000001ff047807 */ /* 0x000fe40007000000 */
[----:B------:R-:W-:Y:S02]  /*0d10*/  ISETP.NE.AND P6, PT, R5, RZ, PT ;  /* 0x000000ff0500720c */ /* 0x000fe40003fc5270 */
[----:B------:R-:W-:Y:S02]  /*0d20*/  SEL R5, RZ, 0x1, !P0 ;  /* 0x00000001ff057807 */ /* 0x000fe40004000000 */
[----:B------:R-:W-:Y:S02]  /*0d30*/  SEL R6, RZ, 0x1, !P4 ;  /* 0x00000001ff067807 */ /* 0x000fe40006000000 */
[----:B------:R-:W-:-:S02]  /*0d40*/  SEL R7, RZ, 0x1, !P3 ;  /* 0x00000001ff077807 */ /* 0x000fc40005800000 */
[----:B------:R-:W-:Y:S02]  /*0d50*/  SEL R8, RZ, 0x1, !P2 ;  /* 0x00000001ff087807 */ /* 0x000fe40005000000 */
[----:B------:R-:W-:Y:S02]  /*0d60*/  SEL R9, RZ, 0x1, !P1 ;  /* 0x00000001ff097807 */ /* 0x000fe40004800000 */
[-C--:B------:R-:W-:Y:S02]  /*0d70*/  SEL R0, R0, R10.reuse, !P5 ;  /* 0x0000000a00007207 */ /* 0x080fe40006800000 */
[-C--:B------:R-:W-:Y:S02]  /*0d80*/  SEL R11, R4, R10.reuse, !P5 ;  /* 0x0000000a040b7207 */ /* 0x080fe40006800000 */
[-C--:B------:R-:W-:Y:S02]  /*0d90*/  SEL R5, R5, R10.reuse, !P5 ;  /* 0x0000000a05057207 */ /* 0x080fe40006800000 */
[----:B------:R-:W-:-:S02]  /*0da0*/  SEL R6, R6, R10, !P5 ;  /* 0x0000000a06067207 */ /* 0x000fc40006800000 */
[-C--:B------:R-:W-:Y:S02]  /*0db0*/  SEL R7, R7, R10.reuse, !P5 ;  /* 0x0000000a07077207 */ /* 0x080fe40006800000 */
[-C--:B------:R-:W-:Y:S02]  /*0dc0*/  SEL R8, R8, R10.reuse, !P5 ;  /* 0x0000000a08087207 */ /* 0x080fe40006800000 */
[----:B------:R-:W-:Y:S02]  /*0dd0*/  SEL R9, R9, R10, !P5 ;  /* 0x0000000a09097207 */ /* 0x000fe40006800000 */
[----:B------:R-:W-:Y:S02]  /*0de0*/  @!P5 SEL R10, RZ, 0x1, !P6 ;  /* 0x00000001ff0ad807 */ /* 0x000fe40007000000 */
[----:B------:R-:W-:Y:S02]  /*0df0*/  PRMT R11, R11, 0x7604, R0 ;  /* 0x000076040b0b7816 */ /* 0x000fe40000000000 */
[----:B------:R-:W-:-:S02]  /*0e00*/  PRMT R5, R6, 0x7604, R5 ;  /* 0x0000760406057816 */ /* 0x000fc40000000005 */
[----:B------:R-:W-:Y:S02]  /*0e10*/  PRMT R7, R8, 0x7604, R7 ;  /* 0x0000760408077816 */ /* 0x000fe40000000007 */
[----:B------:R-:W-:Y:S01]  /*0e20*/  PRMT R9, R10, 0x7604, R9 ;  /* 0x000076040a097816 */ /* 0x000fe20000000009 */
[----:B------:R-:W-:Y:S04]  /*0e30*/  STG.E.U16 desc[UR8][R2.64], R11 ;  /* 0x0000000b02007986 */ /* 0x000fe8000c101508 */
[----:B------:R-:W-:Y:S04]  /*0e40*/  STG.E.U16 desc[UR8][R2.64+0x100], R5 ;  /* 0x0001000502007986 */ /* 0x000fe8000c101508 */
[----:B------:R-:W-:Y:S04]  /*0e50*/  STG.E.U16 desc[UR8][R2.64+0x200], R7 ;  /* 0x0002000702007986 */ /* 0x000fe8000c101508 */
[----:B------:R-:W-:Y:S01]  /*0e60*/  STG.E.U16 desc[UR8][R2.64+0x300], R9 ;  /* 0x0003000902007986 */ /* 0x000fe2000c101508 */
[----:B------:R-:W-:Y:S05]  /*0e70*/  EXIT ;  /* 0x000000000000794d */ /* 0x000fea0003800000 */
.L_x_4076:
        /* <DEDUP_REMOVED lines=16> */
.L_x_32348:


//--------------------- .text._ZN2at6native29vectorized_elementwise_kernelILi4ENS0_13AUnaryFunctorIbbbZZZNS0_21heaviside_kernel_cudaERNS_18TensorIteratorBaseEENKUlvE_clEvENKUlvE7_clEvEUlbbE_EESt5arrayIPcLm2EEEEviT0_T1_ --------------------------
	.section	.text._ZN2at6native29vectorized_elementwise_kernelILi4ENS0_13AUnaryFunctorIbbbZZZNS0_21heaviside_kernel_cudaERNS_18TensorIteratorBaseEENKUlvE_clEvENKUlvE7_clEvEUlbbE_EESt5arrayIPcLm2EEEEviT0_T1_,"ax",@progbits
	.align	128
        .global         _ZN2at6native29vectorized_elementwise_kernelILi4ENS0_13AUnaryFunctorIbbbZZZNS0_21heaviside_kernel_cudaERNS_18TensorIteratorBaseEENKUlvE_clEvENKUlvE7_clEvEUlbbE_EESt5arrayIPcLm2EEEEviT0_T1_
        .type           _ZN2at6native29vectorized_elementwise_kernelILi4ENS0_13AUnaryFunctorIbbbZZZNS0_21heaviside_kernel_cudaERNS_18TensorIteratorBaseEENKUlvE_clEvENKUlvE7_clEvEUlbbE_EESt5arrayIPcLm2EEEEviT0_T1_,@function
        .size           _ZN2at6native29vectorized_elementwise_kernelILi4ENS0_13AUnaryFunctorIbbbZZZNS0_21heaviside_kernel_cudaERNS_18TensorIteratorBaseEENKUlvE_clEvENKUlvE7_clEvEUlbbE_EESt5arrayIPcLm2EEEEviT0_T1_,(.L_x_32349 - _ZN2at6native29vectorized_elementwise_kernelILi4ENS0_13AUnaryFunctorIbbbZZZNS0_21heaviside_kernel_cudaERNS_18TensorIteratorBaseEENKUlvE_clEvENKUlvE7_clEvEUlbbE_EESt5arrayIPcLm2EEEEviT0_T1_)
        .other          _ZN2at6native29vectorized_elementwise_kernelILi4ENS0_13AUnaryFunctorIbbbZZZNS0_21heaviside_kernel_cudaERNS_18TensorIteratorBaseEENKUlvE_clEvENKUlvE7_clEvEUlbbE_EESt5arrayIPcLm2EEEEviT0_T1_,@"STO_CUDA_ENTRY STV_DEFAULT"
_ZN2at6native29vectorized_elementwise_kernelILi4ENS0_13AUnaryFunctorIbbbZZZNS0_21heaviside_kernel_cudaERNS_18TensorIteratorBaseEENKUlvE_clEvENKUlvE7_clEvEUlbbE_EESt5arrayIPcLm2EEEEviT0_T1_:
.text._ZN2at6native29vectorized_elementwise_kernelILi4ENS0_13AUnaryFunctorIbbbZZZNS0_21heaviside_kernel_cudaERNS_18TensorIteratorBaseEENKUlvE_clEvENKUlvE7_clEvEUlbbE_EESt5arrayIPcLm2EEEEviT0_T1_:
        /* <DEDUP_REMOVED lines=120> */
.L_x_4080:
        /* <DEDUP_REMOVED lines=8> */
.L_x_4081:
        /* <DEDUP_REMOVED lines=8> */
.L_x_4082:
        /* <DEDUP_REMOVED lines=8> */
.L_x_4083:
        /* <DEDUP_REMOVED lines=9> */
.L_x_4084:
[----:B------:R-:W-:Y:S05]  /*0990*/  BSYNC.RELIABLE B1 ;  /* 0x0000000000017941 */ /* 0x000fea0003800100 */
.L_x_4079:
[----:B------:R-:W-:-:S13]  /*09a0*/  ISETP.GE.U32.AND P0, PT, R0, UR5, PT ;  /* 0x0000000500007c0c */ /* 0x000fda000bf06070 */
[----:B012---:R-:W0:Y:S01]  /*09b0*/  @!P0 LDC.64 R6, c[0x0][0x388] ;  /* 0x0000e200ff068b82 */ /* 0x007e220000000a00 */
[C---:B------:R-:W-:Y:S02]  /*09c0*/  @!P0 VIADD R5, R0.reuse, UR4 ;  /* 0x0000000400058c36 */ /* 0x040fe40008000000 */
[----:B------:R-:W-:-:S03]  /*09d0*/  @!P0 VIADD R0, R0, 0x80 ;  /* 0x0000008000008836 */ /* 0x000fc60000000000 */
[----:B0-----:R-:W-:-:S05]  /*09e0*/  @!P0 IADD3 R4, P1, PT, R5, R6, RZ ;  /* 0x0000000605048210 */ /* 0x001fca0007f3e0ff */
[----:B------:R-:W-:-:S05]  /*09f0*/  @!P0 IMAD.X R5, RZ, RZ, R7, P1 ;  /* 0x000000ffff058224 */ /* 0x000fca00008e0607 */
[----:B------:R3:W-:Y:S03]  /*0a00*/  @!P0 STG.E.U8 desc[UR10][R4.64], R3 ;  /* 0x0000000304008986 */ /* 0x0007e6000c10110a */
.L_x_4085:
[----:B------:R-:W-:Y:S05]  /*0a10*/  BSYNC.RECONVERGENT B0 ;  /* 0x0000000000007941 */ /* 0x000fea0003800200 */
.L_x_4078:
        /* <DEDUP_REMOVED lines=9> */
.L_x_4077:
[----:B------:R-:W0:Y:S01]  /*0ab0*/  LDCU.64 UR6, c[0x0][0x390] ;  /* 0x00007200ff0677ac */ /* 0x000e220008000a00 */
[----:B------:R-:W1:Y:S01]  /*0ac0*/  S2R R5, SR_TID.X ;  /* 0x0000000000057919 */ /* 0x000e620000002100 */
[----:B------:R-:W2:Y:S01]  /*0ad0*/  LDCU.64 UR8, c[0x0][0x388] ;  /* 0x00007100ff0877ac */ /* 0x000ea20008000a00 */
[----:B0-----:R-:W-:-:S04]  /*0ae0*/  UIADD3 UR6, UP0, UPT, UR4, UR6, URZ ;  /* 0x0000000604067290 */ /* 0x001fc8000ff1e0ff */
[----:B------:R-:W-:Y:S02]  /*0af0*/  UIADD3.X UR7, UPT, UPT, URZ, UR7, URZ, UP0, !UPT ;  /* 0x00000007ff077290 */ /* 0x000fe400087fe4ff */
[----:B------:R-:W-:-:S04]  /*0b00*/  IMAD.U32 R2, RZ, RZ, UR6 ;  /* 0x00000006ff027e24 */ /* 0x000fc8000f8e00ff */
[----:B------:R-:W-:Y:S02]  /*0b10*/  IMAD.U32 R3, RZ, RZ, UR7 ;  /* 0x00000007ff037e24 */ /* 0x000fe4000f8e00ff */
[----:B-1----:R-:W-:-:S05]  /*0b20*/  IMAD.WIDE.U32 R2, R5, 0x4, R2 ;  /* 0x0000000405027825 */ /* 0x002fca00078e0002 */
[----:B------:R-:W3:Y:S04]  /*0b30*/  LDG.E R0, desc[UR10][R2.64] ;  /* 0x0000000a02007981 */ /* 0x000ee8000c1e1900 */
[----:B------:R-:W4:Y:S01]  /*0b40*/  LDG.E R8, desc[UR10][R2.64+0x200] ;  /* 0x0002000a02087981 */ /* 0x000f22000c1e1900 */
[----:B------:R-:W-:Y:S02]  /*0b50*/  UPRMT UR7, UR12, 0x8880, URZ ;  /* 0x000088800c077896 */ /* 0x000fe400080000ff */
[----:B--2---:R-:W-:Y:S01]  /*0b60*/  UIADD3 UR6, UP0, UPT, UR4, UR8, URZ ;  /* 0x0000000804067290 */ /* 0x004fe2000ff1e0ff */
[C---:B---3--:R-:W-:Y:S02]  /*0b70*/  PRMT R4, R0.reuse, 0x7770, RZ ;  /* 0x0000777000047816 */ /* 0x048fe400000000ff */
[----:B------:R-:W-:-:S02]  /*0b80*/  PRMT R6, R0, 0x7771, RZ ;  /* 0x0000777100067816 */ /* 0x000fc400000000ff */
[C---:B------:R-:W-:Y:S02]  /*0b90*/  PRMT R7, R0.reuse, 0x7772, RZ ;  /* 0x0000777200077816 */ /* 0x040fe400000000ff */
[----:B------:R-:W-:Y:S02]  /*0ba0*/  PRMT R0, R0, 0x7773, RZ ;  /* 0x0000777300007816 */ /* 0x000fe400000000ff */
[----:B------:R-:W-:Y:S02]  /*0bb0*/  ISETP.NE.AND P5, PT, R4, RZ, PT ;  /* 0x000000ff0400720c */ /* 0x000fe40003fa5270 */
[----:B------:R-:W-:Y:S02]  /*0bc0*/  ISETP.NE.AND P4, PT, R0, RZ, PT ;  /* 0x000000ff0000720c */ /* 0x000fe40003f85270 */
[C---:B----4-:R-:W-:Y:S02]  /*0bd0*/  PRMT R0, R8.reuse, 0x7772, RZ ;  /* 0x0000777208007816 */ /* 0x050fe400000000ff */
[----:B------:R-:W-:-:S02]  /*0be0*/  PRMT R4, R8, 0x7770, RZ ;  /* 0x0000777008047816 */ /* 0x000fc400000000ff */
[----:B------:R-:W-:Y:S02]  /*0bf0*/  ISETP.NE.AND P1, PT, R0, RZ, PT ;  /* 0x000000ff0000720c */ /* 0x000fe40003f25270 */
[----:B------:R-:W-:Y:S02]  /*0c00*/  SEL R0, RZ, 0x1, !P5 ;  /* 0x00000001ff007807 */ /* 0x000fe40006800000 */
[----:B------:R-:W-:Y:S01]  /*0c10*/  ISETP.LT.AND P5, PT, RZ, UR7, PT ;  /* 0x00000007ff007c0c */ /* 0x000fe2000bfa1270 */
[----:B------:R-:W-:Y:S01]  /*0c20*/  UIADD3.X UR7, UPT, UPT, URZ, UR9, URZ, UP0, !UPT ;  /* 0x00000009ff077290 */ /* 0x000fe200087fe4ff */
[----:B------:R-:W-:Y:S02]  /*0c30*/  PRMT R2, R8, 0x7771, RZ ;  /* 0x0000777108027816 */ /* 0x000fe400000000ff */
[----:B------:R-:W-:Y:S02]  /*0c40*/  SEL R13, RZ, 0x1, !P5 ;  /* 0x00000001ff0d7807 */ /* 0x000fe40006800000 */
[----:B------:R-:W-:Y:S01]  /*0c50*/  ISETP.NE.AND P5, PT, RZ, UR12, PT ;  /* 0x0000000cff007c0c */ /* 0x000fe2000bfa5270 */
[----:B------:R-:W-:Y:S01]  /*0c60*/  IMAD.U32 R3, RZ, RZ, UR7 ;  /* 0x00000007ff037e24 */ /* 0x000fe2000f8e00ff */
[----:B------:R-:W-:-:S02]  /*0c70*/  ISETP.NE.AND P6, PT, R6, RZ, PT ;  /* 0x000000ff0600720c */ /* 0x000fc40003fc5270 */
[----:B------:R-:W-:Y:S02]  /*0c80*/  PRMT R8, R8, 0x7773, RZ ;  /* 0x0000777308087816 */ /* 0x000fe400000000ff */
[----:B------:R-:W-:Y:S02]  /*0c90*/  ISETP.NE.AND P0, PT, R7, RZ, PT ;  /* 0x000000ff0700720c */ /* 0x000fe40003f05270 */
[----:B------:R-:W-:Y:S02]  /*0ca0*/  ISETP.NE.AND P3, PT, R4, RZ, PT ;  /* 0x000000ff0400720c */ /* 0x000fe40003f65270 */
[----:B------:R-:W-:Y:S01]  /*0cb0*/  ISETP.NE.AND P2, PT, R2, RZ, PT ;  /* 0x000000ff0200720c */ /* 0x000fe20003f45270 */
[----:B------:R-:W-:Y:S01]  /*0cc0*/  IMAD.U32 R2, RZ, RZ, UR6 ;  /* 0x00000006ff027e24 */ /* 0x000fe2000f8e00ff */
[----:B------:R-:W-:Y:S02]  /*0cd0*/  SEL R4, RZ, 0x1, !P6 ;  /* 0x00000001ff047807 */ /* 0x000fe40007000000 */
[----:B------:R-:W-:Y:S01]  /*0ce0*/  ISETP.NE.AND P6, PT, R8, RZ, PT ;  /* 0x000000ff0800720c */ /* 0x000fe20003fc5270 */
[----:B------:R-:W-:Y:S01]  /*0cf0*/  IMAD.WIDE.U32 R2, R5, 0x4, R2 ;  /* 0x0000000405027825 */ /* 0x000fe200078e0002 */
[----:B------:R-:W-:-:S02]  /*0d00*/  SEL R6, RZ, 0x1, !P0 ;  /* 0x00000001ff067807 */ /* 0x000fc40004000000 */
[----:B------:R-:W-:Y:S02]  /*0d10*/  SEL R7, RZ, 0x1, !P4 ;  /* 0x00000001ff077807 */ /* 0x000fe40006000000 */
[----:B------:R-:W-:Y:S02]  /*0d20*/  SEL R8, RZ, 0x1, !P3 ;  /* 0x00000001ff087807 */ /* 0x000fe40005800000 */
[----:B------:R-:W-:Y:S02]  /*0d30*/  SEL R9, RZ, 0x1, !P2 ;  /* 0x00000001ff097807 */ /* 0x000fe40005000000 */
[----:B------:R-:W-:Y:S02]  /*0d40*/  SEL R10, RZ, 0x1, !P1 ;  /* 0x00000001ff0a7807 */ /* 0x000fe40004800000 */
[-C--:B------:R-:W-:Y:S02]  /*0d50*/  SEL R0, R0, R13.reuse, !P5 ;  /* 0x0000000d00007207 */ /* 0x080fe40006800000 */
[----:B------:R-:W-:-:S02]  /*0d60*/  SEL R11, R4, R13, !P5 ;  /* 0x0000000d040b7207 */ /* 0x000fc40006800000 */
[-C--:B------:R-:W-:Y:S02]  /*0d70*/  SEL R6, R6, R13.reuse, !P5 ;  /* 0x0000000d06067207 */ /* 0x080fe40006800000 */
[-C--:B------:R-:W-:Y:S02]  /*0d80*/  SEL R7, R7, R13.reuse, !P5 ;  /* 0x0000000d07077207 */ /* 0x080fe40006800000 */
[-C--:B------:R-:W-:Y:S02]  /*0d90*/  SEL R8, R8, R13.reuse, !P5 ;  /* 0x0000000d08087207 */ /* 0x080fe40006800000 */
[-C--:B------:R-:W-:Y:S02]  /*0da0*/  SEL R9, R9, R13.reuse, !P5 ;  /* 0x0000000d09097207 */ /* 0x080fe40006800000 */
[----:B------:R-:W-:Y:S02]  /*0db0*/  SEL R10, R10, R13, !P5 ;  /* 0x0000000d0a0a7207 */ /* 0x000fe40006800000 */
[----:B------:R-:W-:-:S02]  /*0dc0*/  @!P5 SEL R13, RZ, 0x1, !P6 ;  /* 0x00000001ff0dd807 */ /* 0x000fc40007000000 */
[----:B------:R-:W-:Y:S02]  /*0dd0*/  PRMT R11, R0, 0x3340, R11 ;  /* 0x00003340000b7816 */ /* 0x000fe4000000000b */
        /* <DEDUP_REMOVED lines=8> */
.L_x_4086:
        /* <DEDUP_REMOVED lines=10> */
.L_x_32349:


//--------------------- .text._ZN2at6native29vectorized_elementwise_kernelILi8ENS0_13AUnaryFunctorIbbbZZZNS0_21heaviside_kernel_cudaERNS_18TensorIteratorBaseEENKUlvE_clEvENKUlvE7_clEvEUlbbE_EESt5arrayIPcLm2EEEEviT0_T1_ --------------------------
	.section	.text._ZN2at6native29vectorized_elementwise_kernelILi8ENS0_13AUnaryFunctorIbbbZZZNS0_21heaviside_kernel_cudaERNS_18TensorIteratorBaseEENKUlvE_clEvENKUlvE7_clEvEUlbbE_EESt5arrayIPcLm2EEEEviT0_T1_,"ax",@progbits
	.align	128
        .global         _ZN2at6native29vectorized_elementwise_kernelILi8ENS0_13AUnaryFunctorIbbbZZZNS0_21heaviside_kernel_cudaERNS_18TensorIteratorBaseEENKUlvE_clEvENKUlvE7_clEvEUlbbE_EESt5arrayIPcLm2EEEEviT0_T1_
        .type           _ZN2at6native29vectorized_elementwise_kernelILi8ENS0_13AUnaryFunctorIbbbZZZNS0_21heaviside_kernel_cudaERNS_18TensorIteratorBaseEENKUlvE_clEvENKUlvE7_clEvEUlbbE_EESt5arrayIPcLm2EEEEviT0_T1_,@function
        .size           _ZN2at6native29vectorized_elementwise_kernelILi8ENS0_13AUnaryFunctorIbbbZZZNS0_21heaviside_kernel_cudaERNS_18TensorIteratorBaseEENKUlvE_clEvENKUlvE7_clEvEUlbbE_EESt5arrayIPcLm2EEEEviT0_T1_,(.L_x_32350 - _ZN2at6native29vectorized_elementwise_kernelILi8ENS0_13AUnaryFunctorIbbbZZZNS0_21heaviside_kernel_cudaERNS_18TensorIteratorBaseEENKUlvE_clEvENKUlvE7_clEvEUlbbE_EESt5arrayIPcLm2EEEEviT0_T1_)
        .other          _ZN2at6native29vectorized_elementwise_kernelILi8ENS0_13AUnaryFunctorIbbbZZZNS0_21heaviside_kernel_cudaERNS_18TensorIteratorBaseEENKUlvE_clEvENKUlvE7_clEvEUlbbE_EESt5arrayIPcLm2EEEEviT0_T1_,@"STO_CUDA_ENTRY STV_DEFAULT"
_ZN2at6native29vectorized_elementwise_kernelILi8ENS0_13AUnaryFunctorIbbbZZZNS0_21heaviside_kernel_cudaERNS_18TensorIteratorBaseEENKUlvE_clEvENKUlvE7_clEvEUlbbE_EESt5arrayIPcLm2EEEEviT0_T1_:
.text._ZN2at6native29vectorized_elementwise_kernelILi8ENS0_13AUnaryFunctorIbbbZZZNS0_21heaviside_kernel_cudaERNS_18TensorIteratorBaseEENKUlvE_clEvENKUlvE7_clEvEUlbbE_EESt5arrayIPcLm2EEEEviT0_T1_:
        /* <DEDUP_REMOVED lines=120> */
.L_x_4090:
        /* <DEDUP_REMOVED lines=8> */
.L_x_4091:
        /* <DEDUP_REMOVED lines=8> */
.L_x_4092:
        /* <DEDUP_REMOVED lines=8> */
.L_x_4093:
        /* <DEDUP_REMOVED lines=9> */
.L_x_4094:
[----:B------:R-:W-:Y:S05]  /*0990*/  BSYNC.RELIABLE B1 ;  /* 0x0000000000017941 */ /* 0x000fea0003800100 */
.L_x_4089:
[----:B------:R-:W-:-:S13]  /*09a0*/  ISETP.GE.U32.AND P0, PT, R0, UR5, PT ;  /* 0x0000000500007c0c */ /* 0x000fda000bf06070 */
[----:B012---:R-:W0:Y:S01]  /*09b0*/  @!P0 LDC.64 R6, c[0x0][0x388] ;  /* 0x0000e200ff068b82 */ /* 0x007e220000000a00 */
[C---:B------:R-:W-:Y:S02]  /*09c0*/  @!P0 VIADD R5, R0.reuse, UR4 ;  /* 0x0000000400058c36 */ /* 0x040fe40008000000 */
[----:B------:R-:W-:-:S03]  /*09d0*/  @!P0 VIADD R0, R0, 0x80 ;  /* 0x0000008000008836 */ /* 0x000fc60000000000 */
[----:B0-----:R-:W-:-:S05]  /*09e0*/  @!P0 IADD3 R4, P1, PT, R5, R6, RZ ;  /* 0x0000000605048210 */ /* 0x001fca0007f3e0ff */
[----:B------:R-:W-:-:S05]  /*09f0*/  @!P0 IMAD.X R5, RZ, RZ, R7, P1 ;  /* 0x000000ffff058224 */ /* 0x000fca00008e0607 */
[----:B------:R3:W-:Y:S03]  /*0a00*/  @!P0 STG.E.U8 desc[UR10][R4.64], R3 ;  /* 0x0000000304008986 */ /* 0x0007e6000c10110a */
.L_x_4095:
[----:B------:R-:W-:Y:S05]  /*0a10*/  BSYNC.RECONVERGENT B0 ;  /* 0x0000000000007941 */ /* 0x000fea0003800200 */
.L_x_4088:
        /* <DEDUP_REMOVED lines=9> */
.L_x_4087:
        /* <DEDUP_REMOVED lines=9> */
[----:B------:R-:W-:Y:S02]  /*0b40*/  UPRMT UR8, UR9, 0x8880, URZ ;  /* 0x0000888009087896 */ /* 0x000fe400080000ff */
[----:B0-----:R-:W-:-:S04]  /*0b50*/  UIADD3 UR6, UP0, UPT, UR4, UR6, URZ ;  /* 0x0000000604067290 */ /* 0x001fc8000ff1e0ff */
[----:B------:R-:W-:Y:S01]  /*0b60*/  UIADD3.X UR7, UPT, UPT, URZ, UR7, URZ, UP0, !UPT ;  /* 0x00000007ff077290 */ /* 0x000fe200087fe4ff */
[C---:B--2---:R-:W-:Y:S02]  /*0b70*/  PRMT R0, R3.reuse, 0x7773, RZ ;  /* 0x0000777303007816 */ /* 0x044fe400000000ff */
[C---:B------:R-:W-:Y:S02]  /*0b80*/  PRMT R4, R3.reuse, 0x7772, RZ ;  /* 0x0000777203047816 */ /* 0x040fe400000000ff */
[----:B------:R-:W-:Y:S02]  /*0b90*/  ISETP.NE.AND P0, PT, R0, RZ, PT ;  /* 0x000000ff0000720c */ /* 0x000fe40003f05270 */
[C---:B------:R-:W-:Y:S02]  /*0ba0*/  PRMT R0, R3.reuse, 0x7771, RZ ;  /* 0x0000777103007816 */ /* 0x040fe400000000ff */
[----:B------:R-:W-:Y:S02]  /*0bb0*/  ISETP.NE.AND P1, PT, R4, RZ, PT ;  /* 0x000000ff0400720c */ /* 0x000fe40003f25270 */
[----:B------:R-:W-:Y:S01]  /*0bc0*/  PRMT R4, R3, 0x7770, RZ ;  /* 0x0000777003047816 */ /* 0x000fe200000000ff */
[----:B------:R-:W-:Y:S01]  /*0bd0*/  IMAD.U32 R3, RZ, RZ, UR7 ;  /* 0x00000007ff037e24 */ /* 0x000fe2000f8e00ff */
[----:B------:R-:W-:-:S02]  /*0be0*/  ISETP.NE.AND P5, PT, R0, RZ, PT ;  /* 0x000000ff0000720c */ /* 0x000fc40003fa5270 */
[----:B------:R-:W-:Y:S02]  /*0bf0*/  ISETP.NE.AND P6, PT, R4, RZ, PT ;  /* 0x000000ff0400720c */ /* 0x000fe40003fc5270 */
[C---:B------:R-:W-:Y:S02]  /*0c00*/  PRMT R6, R2.reuse, 0x7773, RZ ;  /* 0x0000777302067816 */ /* 0x040fe400000000ff */
[C---:B------:R-:W-:Y:S02]  /*0c10*/  PRMT R7, R2.reuse, 0x7772, RZ ;  /* 0x0000777202077816 */ /* 0x040fe400000000ff */
[C---:B------:R-:W-:Y:S02]  /*0c20*/  PRMT R0, R2.reuse, 0x7770, RZ ;  /* 0x0000777002007816 */ /* 0x040fe400000000ff */
[----:B------:R-:W-:Y:S02]  /*0c30*/  SEL R9, RZ, 0x1, !P5 ;  /* 0x00000001ff097807 */ /* 0x000fe40006800000 */
[----:B------:R-:W-:-:S02]  /*0c40*/  PRMT R2, R2, 0x7771, RZ ;  /* 0x0000777102027816 */ /* 0x000fc400000000ff */
[----:B------:R-:W-:Y:S02]  /*0c50*/  ISETP.NE.AND P5, PT, RZ, UR9, PT ;  /* 0x00000009ff007c0c */ /* 0x000fe4000bfa5270 */
[----:B------:R-:W-:Y:S02]  /*0c60*/  SEL R8, RZ, 0x1, !P6 ;  /* 0x00000001ff087807 */ /* 0x000fe40007000000 */
[----:B------:R-:W-:Y:S02]  /*0c70*/  ISETP.LT.AND P6, PT, RZ, UR8, PT ;  /* 0x00000008ff007c0c */ /* 0x000fe4000bfc1270 */
[----:B------:R-:W-:Y:S02]  /*0c80*/  ISETP.NE.AND P4, PT, R6, RZ, PT ;  /* 0x000000ff0600720c */ /* 0x000fe40003f85270 */
[----:B------:R-:W-:Y:S02]  /*0c90*/  SEL R10, RZ, 0x1, !P1 ;  /* 0x00000001ff0a7807 */ /* 0x000fe40004800000 */
[----:B------:R-:W-:-:S02]  /*0ca0*/  ISETP.NE.AND P3, PT, R7, RZ, PT ;  /* 0x000000ff0700720c */ /* 0x000fc40003f65270 */
[----:B------:R-:W-:Y:S02]  /*0cb0*/  ISETP.NE.AND P2, PT, R0, RZ, PT ;  /* 0x000000ff0000720c */ /* 0x000fe40003f45270 */
[----:B------:R-:W-:Y:S01]  /*0cc0*/  ISETP.NE.AND P1, PT, R2, RZ, PT ;  /* 0x000000ff0200720c */ /* 0x000fe20003f25270 */
[----:B------:R-:W-:Y:S01]  /*0cd0*/  IMAD.U32 R2, RZ, RZ, UR6 ;  /* 0x00000006ff027e24 */ /* 0x000fe2000f8e00ff */
[----:B------:R-:W-:Y:S02]  /*0ce0*/  SEL R13, RZ, 0x1, !P6 ;  /* 0x00000001ff0d7807 */ /* 0x000fe40007000000 */
[----:B------:R-:W-:Y:S01]  /*0cf0*/  SEL R7, RZ, 0x1, !P4 ;  /* 0x00000001ff077807 */ /* 0x000fe20006000000 */
[----:B------:R-:W-:Y:S01]  /*0d00*/  IMAD.WIDE.U32 R2, R5, 0x8, R2 ;  /* 0x0000000805027825 */ /* 0x000fe200078e0002 */
[----:B------:R-:W-:Y:S02]  /*0d10*/  SEL R6, RZ, 0x1, !P3 ;  /* 0x00000001ff067807 */ /* 0x000fe40005800000 */
[----:B------:R-:W-:-:S02]  /*0d20*/  SEL R0, RZ, 0x1, !P2 ;  /* 0x00000001ff007807 */ /* 0x000fc40005000000 */
[----:B------:R-:W-:Y:S02]  /*0d30*/  SEL R4, RZ, 0x1, !P1 ;  /* 0x00000001ff047807 */ /* 0x000fe40004800000 */
[-C--:B------:R-:W-:Y:S02]  /*0d40*/  SEL R11, R9, R13.reuse, !P5 ;  /* 0x0000000d090b7207 */ /* 0x080fe40006800000 */
[-C--:B------:R-:W-:Y:S02]  /*0d50*/  SEL R9, R7, R13.reuse, !P5 ;  /* 0x0000000d07097207 */ /* 0x080fe40006800000 */
[-C--:B------:R-:W-:Y:S02]  /*0d60*/  SEL R8, R8, R13.reuse, !P5 ;  /* 0x0000000d08087207 */ /* 0x080fe40006800000 */
[-C--:B------:R-:W-:Y:S02]  /*0d70*/  SEL R10, R10, R13.reuse, !P5 ;  /* 0x0000000d0a0a7207 */ /* 0x080fe40006800000 */
[----:B------:R-:W-:-:S02]  /*0d80*/  SEL R6, R6, R13, !P5 ;  /* 0x0000000d06067207 */ /* 0x000fc40006800000 */
[-C--:B------:R-:W-:Y:S02]  /*0d90*/  SEL R0, R0, R13.reuse, !P5 ;  /* 0x0000000d00007207 */ /* 0x080fe40006800000 */
[----:B------:R-:W-:Y:S02]  /*0da0*/  SEL R7, R4, R13, !P5 ;  /* 0x0000000d04077207 */ /* 0x000fe40006800000 */
[----:B------:R-:W-:Y:S02]  /*0db0*/  @!P5 SEL R13, RZ, 0x1, !P0 ;  /* 0x00000001ff0dd807 */ /* 0x000fe40004000000 */
[----:B------:R-:W-:Y:S02]  /*0dc0*/  PRMT R6, R6, 0x3340, R9 ;  /* 0x0000334006067816 */ /* 0x000fe40000000009 */
[----:B------:R-:W-:Y:S02]  /*0dd0*/  PRMT R7, R0, 0x3340, R7 ;  /* 0x0000334000077816 */ /* 0x000fe40000000007 */
[----:B------:R-:W-:-:S02]  /*0de0*/  PRMT R11, R8, 0x3340, R11 ;  /* 0x00003340080b7816 */ /* 0x000fc4000000000b */
[----:B------:R-:W-:Y:S02]  /*0df0*/  PRMT R10, R10, 0x3340, R13 ;  /* 0x000033400a0a7816 */ /* 0x000fe4000000000d */
[----:B------:R-:W-:Y:S02]  /*0e00*/  PRMT R6, R7, 0x5410, R6 ;  /* 0x0000541007067816 */ /* 0x000fe40000000006 */
[----:B------:R-:W-:-:S05]  /*0e10*/  PRMT R7, R11, 0x5410, R10 ;  /* 0x000054100b077816 */ /* 0x000fca000000000a */
[----:B------:R-:W-:Y:S01]  /*0e20*/  STG.E.64 desc[UR10][R2.64], R6 ;  /* 0x0000000602007986 */ /* 0x000fe2000c101b0a */
[----:B------:R-:W-:Y:S05]  /*0e30*/  EXIT ;  /* 0x000000000000794d */ /* 0x000fea0003800000 */
.L_x_4096:
        /* <DEDUP_REMOVED lines=12> */
.L_x_32350:


//--------------------- .text._ZN2at6native18elementwise_kernelILi128ELi4EZNS0_15gpu_kernel_implINS0_13BinaryFunctorIN3c104HalfES5_S5_ZZZNS0_21heaviside_kernel_cudaERNS_18TensorIteratorBaseEENKUlvE_clEvENKUlvE6_clEvEUlS5_S5_E_EEEEvS7_RKT_EUliE_EEviT1_ --------------------------
	.section	.text._ZN2at6native18elementwise_kernelILi128ELi4EZNS0_15gpu_kernel_implINS0_13BinaryFunctorIN3c104HalfES5_S5_ZZZNS0_21heaviside_kernel_cudaERNS_18TensorIteratorBaseEENKUlvE_clEvENKUlvE6_clEvEUlS5_S5_E_EEEEvS7_RKT_EUliE_EEviT1_,"ax",@progbits
	.align	128
        .global         _ZN2at6native18elementwise_kernelILi128ELi4EZNS0_15gpu_kernel_implINS0_13BinaryFunctorIN3c104HalfES5_S5_ZZZNS0_21heaviside_kernel_cudaERNS_18TensorIteratorBaseEENKUlvE_clEvENKUlvE6_clEvEUlS5_S5_E_EEEEvS7_RKT_EUliE_EEviT1_
        .type           _ZN2at6native18elementwise_kernelILi128ELi4EZNS0_15gpu_kernel_implINS0_13BinaryFunctorIN3c104HalfES5_S5_ZZZNS0_21heaviside_kernel_cudaERNS_18TensorIteratorBaseEENKUlvE_clEvENKUlvE6_clEvEUlS5_S5_E_EEEEvS7_RKT_EUliE_EEviT1_,@function
        .size           _ZN2at6native18elementwise_kernelILi128ELi4EZNS0_15gpu_kernel_implINS0_13BinaryFunctorIN3c104HalfES5_S5_ZZZNS0_21heaviside_kernel_cudaERNS_18TensorIteratorBaseEENKUlvE_clEvENKUlvE6_clEvEUlS5_S5_E_EEEEvS7_RKT_EUliE_EEviT1_,(.L_x_32351 - _ZN2at6native18elementwise_kernelILi128ELi4EZNS0_15gpu_kernel_implINS0_13BinaryFunctorIN3c104HalfES5_S5_ZZZNS0_21heaviside_kernel_cudaERNS_18TensorIteratorBaseEENKUlvE_clEvENKUlvE6_clEvEUlS5_S5_E_EEEEvS7_RKT_EUliE_EEviT1_)
        .other          _ZN2at6native18elementwise_kernelILi128ELi4EZNS0_15gpu_kernel_implINS0_13BinaryFunctorIN3c104HalfES5_S5_ZZZNS0_21heaviside_kernel_cudaERNS_18TensorIteratorBaseEENKUlvE_clEvENKUlvE6_clEvEUlS5_S5_E_EEEEvS7_RKT_EUliE_EEviT1_,@"STO_CUDA_ENTRY STV_DEFAULT"
_ZN2at6native18elementwise_kernelILi128ELi4EZNS0_15gpu_kernel_implINS0_13BinaryFunctorIN3c104HalfES5_S5_ZZZNS0_21heaviside_kernel_cudaERNS_18TensorIteratorBaseEENKUlvE_clEvENKUlvE6_clEvEUlS5_S5_E_EEEEvS7_RKT_EUliE_EEviT1_:
.text._ZN2at6native18elementwise_kernelILi128ELi4EZNS0_15gpu_kernel_implINS0_13BinaryFunctorIN3c104HalfES5_S5_ZZZNS0_21heaviside_kernel_cudaERNS_18TensorIteratorBaseEENKUlvE_clEvENKUlvE6_clEvEUlS5_S5_E_EEEEvS7_RKT_EUliE_EEviT1_:
        /* <DEDUP_REMOVED lines=371> */
.L_x_4099:
        /* <DEDUP_REMOVED lines=16> */
[----:B0-----:R-:W-:-:S04]  /*1830*/  F2FP.F16.F32.PACK_AB R0, RZ, R0 ;  /* 0x00000000ff00723e */ /* 0x001fc800000000ff */
[----:B------:R-:W-:Y:S01]  /*1840*/  PRMT R19, R0, 0x7610, R19 ;  /* 0x0000761000137816 */ /* 0x000fe20000000013 */
[----:B------:R-:W-:Y:S06]  /*1850*/  BRA `(.L_x_4105) ;  /* 0x0000000c00c87947 */ /* 0x000fec0003800000 */
.L_x_4103:
[----:B------:R-:W2:Y:S02]  /*1860*/  LDG.E.U8 R2, desc[UR36][R2.64] ;  /* 0x0000002402027981 */ /* 0x000ea4000c1e1100 */
[----:B--2---:R-:W-:-:S04]  /*1870*/  I2FP.F32.U32 R0, R2 ;  /* 0x0000000200007245 */ /* 0x004fc80000201000 */
[----:B------:R-:W-:-:S04]  /*1880*/  F2FP.F16.F32.PACK_AB R0, RZ, R0 ;  /* 0x00000000ff00723e */ /* 0x000fc800000000ff */
[----:B------:R-:W-:Y:S01]  /*1890*/  PRMT R19, R0, 0x7610, R19 ;  /* 0x0000761000137816 */ /* 0x000fe20000000013 */
[----:B------:R-:W-:Y:S06]  /*18a0*/  BRA `(.L_x_4105) ;  /* 0x0000000c00b47947 */ /* 0x000fec0003800000 */
.L_x_4102:
        /* <DEDUP_REMOVED lines=8> */
[----:B0-----:R-:W-:-:S04]  /*1930*/  F2FP.F16.F32.PACK_AB R0, RZ, R0 ;  /* 0x00000000ff00723e */ /* 0x001fc800000000ff */
[----:B------:R-:W-:Y:S01]  /*1940*/  PRMT R19, R0, 0x7610, R19 ;  /* 0x0000761000137816 */ /* 0x000fe20000000013 */
[----:B------:R-:W-:Y:S06]  /*1950*/  BRA `(.L_x_4105) ;  /* 0x0000000c00887947 */ /* 0x000fec0003800000 */
.L_x_4107:
[----:B------:R-:W2:Y:S02]  /*1960*/  LDG.E R2, desc[UR36][R2.64] ;  /* 0x0000002402027981 */ /* 0x000ea4000c1e1900 */
[----:B--2---:R-:W-:-:S04]  /*1970*/  I2FP.F32.S32 R0, R2 ;  /* 0x0000000200007245 */ /* 0x004fc80000201400 */
[----:B------:R-:W-:-:S04]  /*1980*/  F2FP.F16.F32.PACK_AB R0, RZ, R0 ;  /* 0x00000000ff00723e */ /* 0x000fc800000000ff */
[----:B------:R-:W-:Y:S01]  /*1990*/  PRMT R19, R0, 0x7610, R19 ;  /* 0x0000761000137816 */ /* 0x000fe20000000013 */
[----:B------:R-:W-:Y:S06]  /*19a0*/  BRA `(.L_x_4105) ;  /* 0x0000000c00747947 */ /* 0x000fec0003800000 */
.L_x_4106:
[----:B------:R-:W2:Y:S02]  /*19b0*/  LDG.E.U16 R2, desc[UR36][R2.64] ;  /* 0x0000002402027981 */ /* 0x000ea4000c1e1500 */
[----:B--2---:R-:W0:Y:S02]  /*19c0*/  I2F.S16 R0, R2 ;  /* 0x0000000200007306 */ /* 0x004e240000101400 */
[----:B0-----:R-:W-:-:S04]  /*19d0*/  F2FP.F16.F32.PACK_AB R0, RZ, R0 ;  /* 0x00000000ff00723e */ /* 0x001fc800000000ff */
[----:B------:R-:W-:Y:S01]  /*19e0*/  PRMT R19, R0, 0x7610, R19 ;  /* 0x0000761000137816 */ /* 0x000fe20000000013 */
[----:B------:R-:W-:Y:S06]  /*19f0*/  BRA `(.L_x_4105) ;  /* 0x0000000c00607947 */ /* 0x000fec0003800000 */
.L_x_4101:
[----:B------:R-:W-:-:S09]  /*1a00*/  UISETP.GT.AND UP0, UPT, UR4, 0x6, UPT ;  /* 0x000000060400788c */ /* 0x000fd2000bf04270 */
[----:B------:R-:W-:Y:S05]  /*1a10*/  BRA.U UP0, `(.L_x_4108) ;  /* 0x0000000100247547 */ /* 0x000fea000b800000 */
[----:B------:R-:W-:-:S09]  /*1a20*/  UISETP.NE.AND UP0, UPT, UR4, 0x5, UPT ;  /* 0x000000050400788c */ /* 0x000fd2000bf05270 */
[----:B------:R-:W-:Y:S05]  /*1a30*/  BRA.U !UP0, `(.L_x_4109) ;  /* 0x0000000108147547 */ /* 0x000fea000b800000 */
[----:B------:R-:W-:-:S09]  /*1a40*/  UISETP.NE.AND UP0, UPT, UR4, 0x6, UPT ;  /* 0x000000060400788c */ /* 0x000fd2000bf05270 */
[----:B------:R-:W-:Y:S05]  /*1a50*/  BRA.U UP0, `(.L_x_4104) ;  /* 0x0000000900ac7547 */ /* 0x000fea000b800000 */
[----:B------:R-:W2:Y:S02]  /*1a60*/  LDG.E R2, desc[UR36][R2.64] ;  /* 0x0000002402027981 */ /* 0x000ea4000c1e1900 */
[----:B--2---:R-:W-:Y:S01]  /*1a70*/  F2FP.F16.F32.PACK_AB R19, RZ, R2 ;  /* 0x00000002ff13723e */ /* 0x004fe200000000ff */
[----:B------:R-:W-:Y:S06]  /*1a80*/  BRA `(.L_x_4105) ;  /* 0x0000000c003c7947 */ /* 0x000fec0003800000 */
.L_x_4109:
[----:B------:R0:W5:Y:S01]  /*1a90*/  LDG.E.U16 R19, desc[UR36][R2.64] ;  /* 0x0000002402137981 */ /* 0x000162000c1e1500 */
[----:B------:R-:W-:Y:S05]  /*1aa0*/  BRA `(.L_x_4105) ;  /* 0x0000000c00347947 */ /* 0x000fea0003800000 */
.L_x_4108:
[----:B------:R-:W-:-:S09]  /*1ab0*/  UISETP.NE.AND UP0, UPT, UR4, 0x7, UPT ;  /* 0x000000070400788c */ /* 0x000fd2000bf05270 */
[----:B------:R-:W-:Y:S05]  /*1ac0*/  BRA.U !UP0, `(.L_x_4110) ;  /* 0x0000000108247547 */ /* 0x000fea000b800000 */
[----:B------:R-:W-:-:S09]  /*1ad0*/  UISETP.NE.AND UP0, UPT, UR4, 0x8, UPT ;  /* 0x000000080400788c */ /* 0x000fd2000bf05270 */
[----:B------:R-:W-:Y:S05]  /*1ae0*/  BRA.U !UP0, `(.L_x_4111) ;  /* 0x0000000108147547 */ /* 0x000fea000b800000 */
[----:B------:R-:W-:-:S09]  /*1af0*/  UISETP.NE.AND UP0, UPT, UR4, 0x9, UPT ;  /* 0x000000090400788c */ /* 0x000fd2000bf05270 */
[----:B------:R-:W-:Y:S05]  /*1b00*/  BRA.U UP0, `(.L_x_4104) ;  /* 0x0000000900807547 */ /* 0x000fea000b800000 */
[----:B------:R-:W2:Y:S02]  /*1b10*/  LDG.E R2, desc[UR36][R2.64] ;  /* 0x0000002402027981 */ /* 0x000ea4000c1e1900 */
[----:B--2---:R-:W-:Y:S01]  /*1b20*/  F2FP.F16.F32.PACK_AB R19, RZ, R2 ;  /* 0x00000002ff13723e */ /* 0x004fe200000000ff */
[----:B------:R-:W-:Y:S06]  /*1b30*/  BRA `(.L_x_4105) ;  /* 0x0000000c00107947 */ /* 0x000fec0003800000 */
.L_x_4111:
[----:B------:R1:W5:Y:S01]  /*1b40*/  LDG.E.U16 R19, desc[UR36][R2.64] ;  /* 0x0000002402137981 */ /* 0x000362000c1e1500 */
[----:B------:R-:W-:Y:S05]  /*1b50*/  BRA `(.L_x_4105) ;  /* 0x0000000c00087947 */ /* 0x000fea0003800000 */
.L_x_4110:
[----:B------:R-:W2:Y:S01]  /*1b60*/  LDG.E.64 R2, desc[UR36][R2.64] ;  /* 0x0000002402027981 */ /* 0x000ea2000c1e1b00 */
[----:B------:R-:W-:Y:S01]  /*1b70*/  UMOV UR4, 0xf0000000 ;  /* 0xf000000000047882 */ /* 0x000fe20000000000 */
[----:B------:R-:W-:Y:S01]  /*1b80*/  UMOV UR5, 0x380fffff ;  /* 0x380fffff00057882 */ /* 0x000fe20000000000 */
[----:B--2---:R-:W0:Y:S01]  /*1b90*/  F2F.F32.F64 R0, R2 ;  /* 0x0000000200007310 */ /* 0x004e220000301000 */
[----:B------:R-:W-:-:S14]  /*1ba0*/  DSETP.GEU.AND P0, PT, |R2|, UR4, PT ;  /* 0x0000000402007e2a */ /* 0x000fdc000bf0e200 */
[----:B0-----:R-:W-:-:S05]  /*1bb0*/  @!P0 FMUL R0, R0, 1.175494350822287508e-38 ;  /* 0x0080000000008820 */ /* 0x001fca0000400000 */
[----:B------:R-:W-:-:S04]  /*1bc0*/  F2FP.F16.F32.PACK_AB R0, RZ, R0 ;  /* 0x00000000ff00723e */ /* 0x000fc800000000ff */
[----:B------:R-:W-:Y:S01]  /*1bd0*/  PRMT R19, R0, 0x7610, R19 ;  /* 0x0000761000137816 */ /* 0x000fe20000000013 */
[----:B------:R-:W-:Y:S06]  /*1be0*/  BRA `(.L_x_4105) ;  /* 0x0000000800e47947 */ /* 0x000fec0003800000 */
.L_x_4100:
        /* <DEDUP_REMOVED lines=11> */
[----:B------:R-:W-:-:S04]  /*1ca0*/  F2FP.F16.F32.PACK_AB R0, RZ, R0 ;  /* 0x00000000ff00723e */ /* 0x000fc800000000ff */
[----:B------:R-:W-:Y:S01]  /*1cb0*/  PRMT R19, R0, 0x7610, R19 ;  /* 0x0000761000137816 */ /* 0x000fe20000000013 */
[----:B------:R-:W-:Y:S06]  /*1cc0*/  BRA `(.L_x_4105) ;  /* 0x0000000800ac7947 */ /* 0x000fec0003800000 */
.L_x_4114:
        /* <DEDUP_REMOVED lines=9> */
.L_x_4113:
        /* <DEDUP_REMOVED lines=24> */
[----:B------:R-:W-:-:S04]  /*1ee0*/  F2FP.F16.F32.PACK_AB R5, RZ, R5 ;  /* 0x00000005ff05723e */ /* 0x000fc800000000ff */
[----:B------:R-:W-:Y:S01]  /*1ef0*/  PRMT R19, R5, 0x7610, R19 ;  /* 0x0000761005137816 */ /* 0x000fe20000000013 */
[----:B------:R-:W-:Y:S06]  /*1f00*/  BRA `(.L_x_4105) ;  /* 0x00000008001c7947 */ /* 0x000fec0003800000 */
.L_x_4116:
[----:B------:R-:W2:Y:S02]  /*1f10*/  LDG.E.U8 R2, desc[UR36][R2.64] ;  /* 0x0000002402027981 */ /* 0x000ea4000c1e1100 */
[C---:B--2---:R-:W-:Y:S01]  /*1f20*/  IMAD.SHL.U32 R4, R2.reuse, 0x2000000, RZ ;  /* 0x0200000002047824 */ /* 0x044fe200078e00ff */
[----:B------:R-:W-:-:S04]  /*1f30*/  SHF.L.U32 R5, R2, 0x8, RZ ;  /* 0x0000000802057819 */ /* 0x000fc800000006ff */
        /* <DEDUP_REMOVED lines=8> */
[----:B------:R-:W-:-:S04]  /*1fc0*/  F2FP.F16.F32.PACK_AB R0, RZ, R0 ;  /* 0x00000000ff00723e */ /* 0x000fc800000000ff */
[----:B------:R-:W-:Y:S01]  /*1fd0*/  PRMT R19, R0, 0x7610, R19 ;  /* 0x0000761000137816 */ /* 0x000fe20000000013 */
[----:B------:R-:W-:Y:S06]  /*1fe0*/  BRA `(.L_x_4105) ;  /* 0x0000000400e47947 */ /* 0x000fec0003800000 */
.L_x_4115:
[----:B------:R-:W2:Y:S02]  /*1ff0*/  LDG.E.U16 R0, desc[UR36][R2.64] ;  /* 0x0000002402007981 */ /* 0x000ea4000c1e1500 */
[----:B--2---:R-:W-:-:S05]  /*2000*/  IMAD.U32 R0, R0, 0x10000, RZ ;  /* 0x0001000000007824 */ /* 0x004fca00078e00ff */
[----:B------:R-:W-:-:S04]  /*2010*/  F2FP.F16.F32.PACK_AB R0, RZ, R0 ;  /* 0x00000000ff00723e */ /* 0x000fc800000000ff */
[----:B------:R-:W-:Y:S01]  /*2020*/  PRMT R19, R0, 0x7610, R19 ;  /* 0x0000761000137816 */ /* 0x000fe20000000013 */
[----:B------:R-:W-:Y:S06]  /*2030*/  BRA `(.L_x_4105) ;  /* 0x0000000400d07947 */ /* 0x000fec0003800000 */
.L_x_4112:
        /* <DEDUP_REMOVED lines=10> */
[----:B------:R-:W-:-:S04]  /*20e0*/  F2FP.F16.F32.PACK_AB R0, RZ, R0 ;  /* 0x00000000ff00723e */ /* 0x000fc800000000ff */
[----:B------:R-:W-:Y:S01]  /*20f0*/  PRMT R19, R0, 0x7610, R19 ;  /* 0x0000761000137816 */ /* 0x000fe20000000013 */
[----:B------:R-:W-:Y:S06]  /*2100*/  BRA `(.L_x_4105) ;  /* 0x00000004009c7947 */ /* 0x000fec0003800000 */
.L_x_4119:
        /* <DEDUP_REMOVED lines=21> */
.L_x_4123:
[----:B------:R-:W-:Y:S05]  /*2260*/  BSYNC.RECONVERGENT B1 ;  /* 0x0000000000017941 */ /* 0x000fea0003800200 */
.L_x_4122:
[----:B------:R-:W-:Y:S01]  /*2270*/  IMAD.SHL.U32 R0, R0, 0x100000, RZ ;  /* 0x0010000000007824 */ /* 0x000fe200078e00ff */
[----:B------:R-:W-:-:S04]  /*2280*/  LEA R2, R2, 0x3b800000, 0x17 ;  /* 0x3b80000002027811 */ /* 0x000fc800078eb8ff */
[----:B------:R-:W-:-:S07]  /*2290*/  LOP3.LUT R0, R2, R0, R7, 0xfe, !PT ;  /* 0x0000000002007212 */ /* 0x000fce00078efe07 */
.L_x_4121:
[----:B------:R-:W-:Y:S05]  /*22a0*/  BSYNC.RECONVERGENT B0 ;  /* 0x0000000000007941 */ /* 0x000fea0003800200 */
.L_x_4120:
[----:B------:R-:W-:-:S04]  /*22b0*/  F2FP.F16.F32.PACK_AB R0, RZ, R0 ;  /* 0x00000000ff00723e */ /* 0x000fc800000000ff */
[----:B------:R-:W-:Y:S01]  /*22c0*/  PRMT R19, R0, 0x7610, R19 ;  /* 0x0000761000137816 */ /* 0x000fe20000000013 */
[----:B------:R-:W-:Y:S06]  /*22d0*/  BRA `(.L_x_4105) ;  /* 0x0000000400287947 */ /* 0x000fec0003800000 */
.L_x_4118:
        /* <DEDUP_REMOVED lines=21> */
.L_x_4127:
[----:B------:R-:W-:Y:S05]  /*2430*/  BSYNC.RECONVERGENT B1 ;  /* 0x0000000000017941 */ /* 0x000fea0003800200 */
.L_x_4126:
[----:B------:R-:W-:Y:S01]  /*2440*/  IMAD.SHL.U32 R0, R0, 0x200000, RZ ;  /* 0x0020000000007824 */ /* 0x000fe200078e00ff */
[----:B------:R-:W-:-:S04]  /*2450*/  LEA R2, R2, 0x37800000, 0x17 ;  /* 0x3780000002027811 */ /* 0x000fc800078eb8ff */
[----:B------:R-:W-:-:S07]  /*2460*/  LOP3.LUT R0, R2, R0, R7, 0xfe, !PT ;  /* 0x0000000002007212 */ /* 0x000fce00078efe07 */
.L_x_4125:
[----:B------:R-:W-:Y:S05]  /*2470*/  BSYNC.RECONVERGENT B0 ;  /* 0x0000000000007941 */ /* 0x000fea0003800200 */
.L_x_4124:
[----:B------:R-:W-:-:S04]  /*2480*/  F2FP.F16.F32.PACK_AB R0, RZ, R0 ;  /* 0x00000000ff00723e */ /* 0x000fc800000000ff */
[----:B------:R-:W-:Y:S01]  /*2490*/  PRMT R19, R0, 0x7610, R19 ;  /* 0x0000761000137816 */ /* 0x000fe20000000013 */
[----:B------:R-:W-:Y:S06]  /*24a0*/  BRA `(.L_x_4105) ;  /* 0x0000000000b47947 */ /* 0x000fec0003800000 */
.L_x_4117:
[----:B------:R-:W-:-:S09]  /*24b0*/  UISETP.NE.AND UP0, UPT, UR4, 0x1c, UPT ;  /* 0x0000001c0400788c */ /* 0x000fd2000bf05270 */
[----:B------:R-:W-:Y:S05]  /*24c0*/  BRA.U !UP0, `(.L_x_4128) ;  /* 0x00000001089c7547 */ /* 0x000fea000b800000 */
[----:B------:R-:W-:-:S09]  /*24d0*/  UISETP.NE.AND UP0, UPT, UR4, 0x1d, UPT ;  /* 0x0000001d0400788c */ /* 0x000fd2000bf05270 */
[----:B------:R-:W-:Y:S05]  /*24e0*/  BRA.U !UP0, `(.L_x_4129) ;  /* 0x0000000108807547 */ /* 0x000fea000b800000 */
[----:B------:R-:W-:-:S09]  /*24f0*/  UISETP.NE.AND UP0, UPT, UR4, 0x2c, UPT ;  /* 0x0000002c0400788c */ /* 0x000fd2000bf05270 */
[----:B------:R-:W-:Y:S05]  /*2500*/  BRA.U !UP0, `(.L_x_4130) ;  /* 0x0000000108487547 */ /* 0x000fea000b800000 */
.L_x_4104:
        /* <DEDUP_REMOVED lines=16> */
.L_x_4131:
[----:B------:R-:W-:Y:S01]  /*2610*/  PRMT R19, RZ, 0x7610, R19 ;  /* 0x00007610ff137816 */ /* 0x000fe20000000013 */
[----:B------:R-:W-:Y:S06]  /*2620*/  BRA `(.L_x_4105) ;  /* 0x0000000000547947 */ /* 0x000fec0003800000 */
.L_x_4130:
        /* <DEDUP_REMOVED lines=8> */
.L_x_4133:
[----:B------:R-:W-:Y:S05]  /*26b0*/  BSYNC.RECONVERGENT B0 ;  /* 0x0000000000007941 */ /* 0x000fea0003800200 */
.L_x_4132:
[----:B------:R-:W-:-:S04]  /*26c0*/  F2FP.F16.F32.PACK_AB R0, RZ, R0 ;  /* 0x00000000ff00723e */ /* 0x000fc800000000ff */
[----:B------:R-:W-:Y:S01]  /*26d0*/  PRMT R19, R0, 0x7610, R19 ;  /* 0x0000761000137816 */ /* 0x000fe20000000013 */
[----:B------:R-:W-:Y:S06]  /*26e0*/  BRA `(.L_x_4105) ;  /* 0x0000000000247947 */ /* 0x000fec0003800000 */
.L_x_4129:
[----:B------:R-:W2:Y:S02]  /*26f0*/  LDG.E.64 R2, desc[UR36][R2.64] ;  /* 0x0000002402027981 */ /* 0x000ea4000c1e1b00 */
[----:B--2---:R-:W0:Y:S02]  /*2700*/  I2F.U64 R0, R2 ;  /* 0x0000000200007312 */ /* 0x004e240000301000 */
[----:B0-----:R-:W-:-:S04]  /*2710*/  F2FP.F16.F32.PACK_AB R0, RZ, R0 ;  /* 0x00000000ff00723e */ /* 0x001fc800000000ff */
[----:B------:R-:W-:Y:S01]  /*2720*/  PRMT R19, R0, 0x7610, R19 ;  /* 0x0000761000137816 */ /* 0x000fe20000000013 */
[----:B------:R-:W-:Y:S06]  /*2730*/  BRA `(.L_x_4105) ;  /* 0x0000000000107947 */ /* 0x000fec0003800000 */
.L_x_4128:
[----:B------:R-:W2:Y:S02]  /*2740*/  LDG.E R2, desc[UR36][R2.64] ;  /* 0x0000002402027981 */ /* 0x000ea4000c1e1900 */
[----:B--2---:R-:W-:-:S04]  /*2750*/  I2FP.F32.U32 R0, R2 ;  /* 0x0000000200007245 */ /* 0x004fc80000201000 */
[----:B------:R-:W-:-:S04]  /*2760*/  F2FP.F16.F32.PACK_AB R0, RZ, R0 ;  /* 0x00000000ff00723e */ /* 0x000fc800000000ff */
[----:B------:R-:W-:-:S07]  /*2770*/  PRMT R19, R0, 0x7610, R19 ;  /* 0x0000761000137816 */ /* 0x000fce0000000013 */
.L_x_4105:
[----:B------:R-:W0:Y:S01]  /*2780*/  LDCU.64 UR6, c[0x0][0x5f8] ;  /* 0x0000bf00ff0677ac */ /* 0x000e220008000a00 */
[----:B------:R-:W-:-:S04]  /*2790*/  UPRMT UR4, UR42, 0x9910, URZ ;  /* 0x000099102a047896 */ /* 0x000fc800080000ff */
[----:B------:R-:W-:Y:S01]  /*27a0*/  UISETP.GT.AND UP0, UPT, UR4, 0x9, UPT ;  /* 0x000000090400788c */ /* 0x000fe2000bf04270 */
[----:B01----:R-:W-:-:S05]  /*27b0*/  IADD3 R2, P0, PT, R18, UR6, RZ ;  /* 0x0000000612027c10 */ /* 0x003fca000ff1e0ff */
        /* <DEDUP_REMOVED lines=15> */
.L_x_4137:
[----:B------:R-:W2:Y:S02]  /*28b0*/  LDG.E.U8 R2, desc[UR36][R2.64] ;  /* 0x0000002402027981 */ /* 0x000ea4000c1e1100 */
[----:B--2---:R-:W-:-:S04]  /*28c0*/  I2FP.F32.U32 R0, R2 ;  /* 0x0000000200007245 */ /* 0x004fc80000201000 */
[----:B------:R-:W-:-:S04]  /*28d0*/  F2FP.F16.F32.PACK_AB R0, RZ, R0 ;  /* 0x00000000ff00723e */ /* 0x000fc800000000ff */
[----:B------:R-:W-:Y:S01]  /*28e0*/  PRMT R5, R0, 0x7610, R5 ;  /* 0x0000761000057816 */ /* 0x000fe20000000005 */
[----:B------:R-:W-:Y:S06]  /*28f0*/  BRA `(.L_x_4139) ;  /* 0x0000000c00b07947 */ /* 0x000fec0003800000 */
.L_x_4136:
        /* <DEDUP_REMOVED lines=11> */
.L_x_4141:
[----:B------:R-:W2:Y:S02]  /*29b0*/  LDG.E R2, desc[UR36][R2.64] ;  /* 0x0000002402027981 */ /* 0x000ea4000c1e1900 */
[----:B--2---:R-:W-:-:S04]  /*29c0*/  I2FP.F32.S32 R0, R2 ;  /* 0x0000000200007245 */ /* 0x004fc80000201400 */
[----:B------:R-:W-:-:S04]  /*29d0*/  F2FP.F16.F32.PACK_AB R0, RZ, R0 ;  /* 0x00000000ff00723e */ /* 0x000fc800000000ff */
[----:B------:R-:W-:Y:S01]  /*29e0*/  PRMT R5, R0, 0x7610, R5 ;  /* 0x0000761000057816 */ /* 0x000fe20000000005 */
[----:B------:R-:W-:Y:S06]  /*29f0*/  BRA `(.L_x_4139) ;  /* 0x0000000c00707947 */ /* 0x000fec0003800000 */
.L_x_4140:
[----:B------:R-:W2:Y:S02]  /*2a00*/  LDG.E.U16 R2, desc[UR36][R2.64] ;  /* 0x0000002402027981 */ /* 0x000ea4000c1e1500 */
[----:B--2---:R-:W0:Y:S02]  /*2a10*/  I2F.S16 R0, R2 ;  /* 0x0000000200007306 */ /* 0x004e240000101400 */
[----:B0-----:R-:W-:-:S04]  /*2a20*/  F2FP.F16.F32.PACK_AB R0, RZ, R0 ;  /* 0x00000000ff00723e */ /* 0x001fc800000000ff */
[----:B------:R-:W-:Y:S01]  /*2a30*/  PRMT R5, R0, 0x7610, R5 ;  /* 0x0000761000057816 */ /* 0x000fe20000000005 */
[----:B------:R-:W-:Y:S06]  /*2a40*/  BRA `(.L_x_4139) ;  /* 0x0000000c005c7947 */ /* 0x000fec0003800000 */
.L_x_4135:
        /* <DEDUP_REMOVED lines=9> */
.L_x_4143:
[----:B------:R1:W5:Y:S01]  /*2ae0*/  LDG.E.U16 R5, desc[UR36][R2.64] ;  /* 0x0000002402057981 */ /* 0x000362000c1e1500 */
[----:B------:R-:W-:Y:S05]  /*2af0*/  BRA `(.L_x_4139) ;  /* 0x0000000c00307947 */ /* 0x000fea0003800000 */
.L_x_4142:
        /* <DEDUP_REMOVED lines=9> */
.L_x_4145:
[----:B------:R0:W5:Y:S01]  /*2b90*/  LDG.E.U16 R5, desc[UR36][R2.64] ;  /* 0x0000002402057981 */ /* 0x000162000c1e1500 */
[----:B------:R-:W-:Y:S05]  /*2ba0*/  BRA `(.L_x_4139) ;  /* 0x0000000c00047947 */ /* 0x000fea0003800000 */
.L_x_4144:
        /* <DEDUP_REMOVED lines=9> */
.L_x_4134:
        /* <DEDUP_REMOVED lines=14> */
.L_x_4148:
        /* <DEDUP_REMOVED lines=9> */
.L_x_4147:
        /* <DEDUP_REMOVED lines=24> */
[----:B------:R-:W-:Y:S01]  /*2f30*/  F2FP.F16.F32.PACK_AB R5, RZ, R5 ;  /* 0x00000005ff05723e */ /* 0x000fe200000000ff */
[----:B------:R-:W-:Y:S06]  /*2f40*/  BRA `(.L_x_4139) ;  /* 0x00000008001c7947 */ /* 0x000fec0003800000 */
.L_x_4150:
        /* <DEDUP_REMOVED lines=14> */
.L_x_4149:
[----:B------:R-:W2:Y:S02]  /*3030*/  LDG.E.U16 R0, desc[UR36][R2.64] ;  /* 0x0000002402007981 */ /* 0x000ea4000c1e1500 */
[----:B--2---:R-:W-:-:S04]  /*3040*/  SHF.L.U32 R0, R0, 0x10, RZ ;  /* 0x0000001000007819 */ /* 0x004fc800000006ff */
[----:B------:R-:W-:-:S04]  /*3050*/  F2FP.F16.F32.PACK_AB R0, RZ, R0 ;  /* 0x00000000ff00723e */ /* 0x000fc800000000ff */
[----:B------:R-:W-:Y:S01]  /*3060*/  PRMT R5, R0, 0x7610, R5 ;  /* 0x0000761000057816 */ /* 0x000fe20000000005 */
[----:B------:R-:W-:Y:S06]  /*3070*/  BRA `(.L_x_4139) ;  /* 0x0000000400d07947 */ /* 0x000fec0003800000 */
.L_x_4146:
        /* <DEDUP_REMOVED lines=13> */
.L_x_4153:
        /* <DEDUP_REMOVED lines=21> */
.L_x_4157:
[----:B------:R-:W-:Y:S05]  /*32a0*/  BSYNC.RECONVERGENT B1 ;  /* 0x0000000000017941 */ /* 0x000fea0003800200 */
.L_x_4156:
[----:B------:R-:W-:Y:S01]  /*32b0*/  IMAD.SHL.U32 R0, R0, 0x100000, RZ ;  /* 0x0010000000007824 */ /* 0x000fe200078e00ff */
[----:B------:R-:W-:-:S04]  /*32c0*/  LEA R2, R2, 0x3b800000, 0x17 ;  /* 0x3b80000002027811 */ /* 0x000fc800078eb8ff */
[----:B------:R-:W-:-:S07]  /*32d0*/  LOP3.LUT R0, R2, R0, R7, 0xfe, !PT ;  /* 0x0000000002007212 */ /* 0x000fce00078efe07 */
.L_x_4155:
[----:B------:R-:W-:Y:S05]  /*32e0*/  BSYNC.RECONVERGENT B0 ;  /* 0x0000000000007941 */ /* 0x000fea0003800200 */
.L_x_4154:
[----:B------:R-:W-:-:S04]  /*32f0*/  F2FP.F16.F32.PACK_AB R0, RZ, R0 ;  /* 0x00000000ff00723e */ /* 0x000fc800000000ff */
[----:B------:R-:W-:Y:S01]  /*3300*/  PRMT R5, R0, 0x7610, R5 ;  /* 0x0000761000057816 */ /* 0x000fe20000000005 */
[----:B------:R-:W-:Y:S06]  /*3310*/  BRA `(.L_x_4139) ;  /* 0x0000000400287947 */ /* 0x000fec0003800000 */
.L_x_4152:
        /* <DEDUP_REMOVED lines=21> */
.L_x_4161:
[----:B------:R-:W-:Y:S05]  /*3470*/  BSYNC.RECONVERGENT B1 ;  /* 0x0000000000017941 */ /* 0x000fea0003800200 */
.L_x_4160:
[----:B------:R-:W-:Y:S01]  /*3480*/  IMAD.SHL.U32 R0, R0, 0x200000, RZ ;  /* 0x0020000000007824 */ /* 0x000fe200078e00ff */
[----:B------:R-:W-:-:S04]  /*3490*/  LEA R2, R2, 0x37800000, 0x17 ;  /* 0x3780000002027811 */ /* 0x000fc800078eb8ff */
[----:B------:R-:W-:-:S07]  /*34a0*/  LOP3.LUT R0, R2, R0, R7, 0xfe, !PT ;  /* 0x0000000002007212 */ /* 0x000fce00078efe07 */
.L_x_4159:
[----:B------:R-:W-:Y:S05]  /*34b0*/  BSYNC.RECONVERGENT B0 ;  /* 0x0000000000007941 */ /* 0x000fea0003800200 */
.L_x_4158:
[----:B------:R-:W-:-:S04]  /*34c0*/  F2FP.F16.F32.PACK_AB R0, RZ, R0 ;  /* 0x00000000ff00723e */ /* 0x000fc800000000ff */
[----:B------:R-:W-:Y:S01]  /*34d0*/  PRMT R5, R0, 0x7610, R5 ;  /* 0x0000761000057816 */ /* 0x000fe20000000005 */
[----:B------:R-:W-:Y:S06]  /*34e0*/  BRA `(.L_x_4139) ;  /* 0x0000000000b47947 */ /* 0x000fec0003800000 */
.L_x_4151:
[----:B------:R-:W-:-:S09]  /*34f0*/  UISETP.NE.AND UP0, UPT, UR4, 0x1c, UPT ;  /* 0x0000001c0400788c */ /* 0x000fd2000bf05270 */
[----:B------:R-:W-:Y:S05]  /*3500*/  BRA.U !UP0, `(.L_x_4162) ;  /* 0x00000001089c7547 */ /* 0x000fea000b800000 */
[----:B------:R-:W-:-:S09]  /*3510*/  UISETP.NE.AND UP0, UPT, UR4, 0x1d, UPT ;  /* 0x0000001d0400788c */ /* 0x000fd2000bf05270 */
[----:B------:R-:W-:Y:S05]  /*3520*/  BRA.U !UP0, `(.L_x_4163) ;  /* 0x0000000108807547 */ /* 0x000fea000b800000 */
[----:B------:R-:W-:-:S09]  /*3530*/  UISETP.NE.AND UP0, UPT, UR4, 0x2c, UPT ;  /* 0x0000002c0400788c */ /* 0x000fd2000bf05270 */
[----:B------:R-:W-:Y:S05]  /*3540*/  BRA.U !UP0, `(.L_x_4164) ;  /* 0x0000000108487547 */ /* 0x000fea000b800000 */
.L_x_4138:
        /* <DEDUP_REMOVED lines=15> */
[----:B--2--5:R-:W-:Y:S05]  /*3640*/  CALL.ABS.NOINC R2 ;  /* 0x0000000002007343 */ /* 0x024fea0003c00000 */
.L_x_4165:
[----:B------:R-:W-:Y:S01]  /*3650*/  PRMT R5, RZ, 0x7610, R5 ;  /* 0x00007610ff057816 */ /* 0x000fe20000000005 */
[----:B------:R-:W-:Y:S06]  /*3660*/  BRA `(.L_x_4139) ;  /* 0x0000000000547947 */ /* 0x000fec0003800000 */
.L_x_4164:
        /* <DEDUP_REMOVED lines=8> */
.L_x_4167:
[----:B------:R-:W-:Y:S05]  /*36f0*/  BSYNC.RECONVERGENT B0 ;  /* 0x0000000000007941 */ /* 0x000fea0003800200 */
.L_x_4166:
[----:B------:R-:W-:-:S04]  /*3700*/  F2FP.F16.F32.PACK_AB R0, RZ, R0 ;  /* 0x00000000ff00723e */ /* 0x000fc800000000ff */
[----:B------:R-:W-:Y:S01]  /*3710*/  PRMT R5, R0, 0x7610, R5 ;  /* 0x0000761000057816 */ /* 0x000fe20000000005 */
[----:B------:R-:W-:Y:S06]  /*3720*/  BRA `(.L_x_4139) ;  /* 0x0000000000247947 */ /* 0x000fec0003800000 */
.L_x_4163:
[----:B------:R-:W2:Y:S02]  /*3730*/  LDG.E.64 R2, desc[UR36][R2.64] ;  /* 0x0000002402027981 */ /* 0x000ea4000c1e1b00 */
[----:B--2---:R-:W0:Y:S02]  /*3740*/  I2F.U64 R0, R2 ;  /* 0x0000000200007312 */ /* 0x004e240000301000 */
[----:B0-----:R-:W-:-:S04]  /*3750*/  F2FP.F16.F32.PACK_AB R0, RZ, R0 ;  /* 0x00000000ff00723e */ /* 0x001fc800000000ff */
[----:B------:R-:W-:Y:S01]  /*3760*/  PRMT R5, R0, 0x7610, R5 ;  /* 0x0000761000057816 */ /* 0x000fe20000000005 */
[----:B------:R-:W-:Y:S06]  /*3770*/  BRA `(.L_x_4139) ;  /* 0x0000000000107947 */ /* 0x000fec0003800000 */
.L_x_4162:
[----:B------:R-:W2:Y:S02]  /*3780*/  LDG.E R2, desc[UR36][R2.64] ;  /* 0x0000002402027981 */ /* 0x000ea4000c1e1900 */
[----:B--2---:R-:W-:-:S04]  /*3790*/  I2FP.F32.U32 R0, R2 ;  /* 0x0000000200007245 */ /* 0x004fc80000201000 */
[----:B------:R-:W-:-:S04]  /*37a0*/  F2FP.F16.F32.PACK_AB R0, RZ, R0 ;  /* 0x00000000ff00723e */ /* 0x000fc800000000ff */
[----:B------:R-:W-:-:S07]  /*37b0*/  PRMT R5, R0, 0x7610, R5 ;  /* 0x0000761000057816 */ /* 0x000fce0000000005 */
.L_x_4139:
[----:B-----5:R-:W-:Y:S01]  /*37c0*/  HADD2.F32 R19, -RZ, R19.H0_H0 ;  /* 0x20000013ff137230 */ /* 0x020fe20000004100 */
[----:B------:R-:W0:Y:S04]  /*37d0*/  LDCU.64 UR6, c[0x0][0x5e8] ;  /* 0x0000bd00ff0677ac */ /* 0x000e280008000a00 */
[----:B------:R-:W-:Y:S01]  /*37e0*/  FSETP.NEU.FTZ.AND P0, PT, R19, RZ, PT ;  /* 0x000000ff1300720b */ /* 0x000fe20003f1d000 */
[----:B------:R-:W-:-:S04]  /*37f0*/  UPRMT UR4, UR43, 0x9910, URZ ;  /* 0x000099102b047896 */ /* 0x000fc800080000ff */
[----:B------:R-:W-:-:S08]  /*3800*/  UISETP.GT.AND UP0, UPT, UR4, 0x9, UPT ;  /* 0x000000090400788c */ /* 0x000fd0000bf04270 */
[----:B------:R-:W-:Y:S02]  /*3810*/  @P0 FSET.BF.GT.FTZ.AND R0, R19, RZ, PT ;  /* 0x000000ff1300020a */ /* 0x000fe40003814000 */
[----:B01----:R-:W-:Y:S02]  /*3820*/  IADD3 R2, P1, PT, R16, UR6, RZ ;  /* 0x0000000610027c10 */ /* 0x003fe4000ff3e0ff */
[----:B------:R-:W-:-:S03]  /*3830*/  @P0 F2FP.F16.F32.PACK_AB R0, RZ, R0 ;  /* 0x00000000ff00023e */ /* 0x000fc600000000ff */
        /* <DEDUP_REMOVED lines=11> */
[----:B------:R-:W-:-:S06]  /*38f0*/  HADD2.F32 R5, -RZ, R5.H0_H0 ;  /* 0x20000005ff057230 */ /* 0x000fcc0000004100 */
[----:B------:R-:W0:Y:S02]  /*3900*/  F2I.FTZ.TRUNC.NTZ R5, R5 ;  /* 0x0000000500057305 */ /* 0x000e24000021f100 */
[----:B0-----:R0:W-:Y:S01]  /*3910*/  STG.E.U8 desc[UR36][R2.64], R5 ;  /* 0x0000000502007986 */ /* 0x0011e2000c101124 */
[----:B------:R-:W-:Y:S05]  /*3920*/  BRA `(.L_x_4173) ;  /* 0x0000000c00807947 */ /* 0x000fea0003800000 */
.L_x_4171:
[----:B------:R-:W-:-:S06]  /*3930*/  HADD2.F32 R5, -RZ, R5.H0_H0 ;  /* 0x20000005ff057230 */ /* 0x000fcc0000004100 */
[----:B------:R-:W0:Y:S02]  /*3940*/  F2I.S64.TRUNC R4, R5 ;  /* 0x0000000500047311 */ /* 0x000e24000020d900 */
[----:B0-----:R1:W-:Y:S01]  /*3950*/  STG.E.U8 desc[UR36][R2.64], R4 ;  /* 0x0000000402007986 */ /* 0x0013e2000c101124 */
[----:B------:R-:W-:Y:S05]  /*3960*/  BRA `(.L_x_4173) ;  /* 0x0000000c00707947 */ /* 0x000fea0003800000 */
.L_x_4170:
[----:B------:R-:W-:-:S09]  /*3970*/  UISETP.NE.AND UP0, UPT, UR4, 0x2, UPT ;  /* 0x000000020400788c */ /* 0x000fd2000bf05270 */
[----:B------:R-:W-:Y:S05]  /*3980*/  BRA.U !UP0, `(.L_x_4174) ;  /* 0x0000000108307547 */ /* 0x000fea000b800000 */
[----:B------:R-:W-:-:S09]  /*3990*/  UISETP.NE.AND UP0, UPT, UR4, 0x3, UPT ;  /* 0x000000030400788c */ /* 0x000fd2000bf05270 */
[----:B------:R-:W-:Y:S05]  /*39a0*/  BRA.U !UP0, `(.L_x_4175) ;  /* 0x0000000108187547 */ /* 0x000fea000b800000 */
[----:B------:R-:W-:-:S09]  /*39b0*/  UISETP.NE.AND UP0, UPT, UR4, 0x4, UPT ;  /* 0x000000040400788c */ /* 0x000fd2000bf05270 */
[----:B------:R-:W-:Y:S05]  /*39c0*/  BRA.U UP0, `(.L_x_4172) ;  /* 0x0000000900b87547 */ /* 0x000fea000b800000 */
[----:B------:R-:W-:-:S06]  /*39d0*/  HADD2.F32 R5, -RZ, R5.H0_H0 ;  /* 0x20000005ff057230 */ /* 0x000fcc0000004100 */
[----:B------:R-:W0:Y:S02]  /*39e0*/  F2I.S64.TRUNC R4, R5 ;  /* 0x0000000500047311 */ /* 0x000e24000020d900 */
[----:B0-----:R4:W-:Y:S01]  /*39f0*/  STG.E.64 desc[UR36][R2.64], R4 ;  /* 0x0000000402007986 */ /* 0x0019e2000c101b24 */
[----:B------:R-:W-:Y:S05]  /*3a00*/  BRA `(.L_x_4173) ;  /* 0x0000000c00487947 */ /* 0x000fea0003800000 */
.L_x_4175:
[----:B------:R-:W-:-:S06]  /*3a10*/  HADD2.F32 R5, -RZ, R5.H0_H0 ;  /* 0x20000005ff057230 */ /* 0x000fcc0000004100 */
[----:B------:R-:W0:Y:S02]  /*3a20*/  F2I.FTZ.TRUNC.NTZ R5, R5 ;  /* 0x0000000500057305 */ /* 0x000e24000021f100 */
[----:B0-----:R3:W-:Y:S01]  /*3a30*/  STG.E desc[UR36][R2.64], R5 ;  /* 0x0000000502007986 */ /* 0x0017e2000c101924 */
[----:B------:R-:W-:Y:S05]  /*3a40*/  BRA `(.L_x_4173) ;  /* 0x0000000c00387947 */ /* 0x000fea0003800000 */
.L_x_4174:
[----:B------:R-:W-:-:S06]  /*3a50*/  HADD2.F32 R5, -RZ, R5.H0_H0 ;  /* 0x20000005ff057230 */ /* 0x000fcc0000004100 */
[----:B------:R-:W0:Y:S02]  /*3a60*/  F2I.FTZ.TRUNC.NTZ R5, R5 ;  /* 0x0000000500057305 */ /* 0x000e24000021f100 */
[----:B0-----:R2:W-:Y:S01]  /*3a70*/  STG.E.U16 desc[UR36][R2.64], R5 ;  /* 0x0000000502007986 */ /* 0x0015e2000c101524 */
[----:B------:R-:W-:Y:S05]  /*3a80*/  BRA `(.L_x_4173) ;  /* 0x0000000c00287947 */ /* 0x000fea0003800000 */
.L_x_4169:
[----:B------:R-:W-:-:S09]  /*3a90*/  UISETP.GT.AND UP0, UPT, UR4, 0x6, UPT ;  /* 0x000000060400788c */ /* 0x000fd2000bf04270 */
[----:B------:R-:W-:Y:S05]  /*3aa0*/  BRA.U UP0, `(.L_x_4176) ;  /* 0x0000000100247547 */ /* 0x000fea000b800000 */
[----:B------:R-:W-:-:S09]  /*3ab0*/  UISETP.NE.AND UP0, UPT, UR4, 0x5, UPT ;  /* 0x000000050400788c */ /* 0x000fd2000bf05270 */
[----:B------:R-:W-:Y:S05]  /*3ac0*/  BRA.U !UP0, `(.L_x_4177) ;  /* 0x0000000108147547 */ /* 0x000fea000b800000 */
[----:B------:R-:W-:-:S09]  /*3ad0*/  UISETP.NE.AND UP0, UPT, UR4, 0x6, UPT ;  /* 0x000000060400788c */ /* 0x000fd2000bf05270 */
[----:B------:R-:W-:Y:S05]  /*3ae0*/  BRA.U UP0, `(.L_x_4172) ;  /* 0x0000000900707547 */ /* 0x000fea000b800000 */
[----:B------:R-:W-:-:S05]  /*3af0*/  HADD2.F32 R5, -RZ, R5.H0_H0 ;  /* 0x20000005ff057230 */ /* 0x000fca0000004100 */
[----:B------:R0:W-:Y:S01]  /*3b00*/  STG.E desc[UR36][R2.64], R5 ;  /* 0x0000000502007986 */ /* 0x0001e2000c101924 */
[----:B------:R-:W-:Y:S05]  /*3b10*/  BRA `(.L_x_4173) ;  /* 0x0000000c00047947 */ /* 0x000fea0003800000 */
.L_x_4177:
[----:B------:R0:W-:Y:S01]  /*3b20*/  STG.E.U16 desc[UR36][R2.64], R5 ;  /* 0x0000000502007986 */ /* 0x0001e2000c101524 */
[----:B------:R-:W-:Y:S05]  /*3b30*/  BRA `(.L_x_4173) ;  /* 0x0000000800fc7947 */ /* 0x000fea0003800000 */
.L_x_4176:
[----:B------:R-:W-:-:S09]  /*3b40*/  UISETP.NE.AND UP0, UPT, UR4, 0x7, UPT ;  /* 0x000000070400788c */ /* 0x000fd2000bf05270 */
[----:B------:R-:W-:Y:S05]  /*3b50*/  BRA.U !UP0, `(.L_x_4178) ;  /* 0x0000000108347547 */ /* 0x000fea000b800000 */
[----:B------:R-:W-:-:S09]  /*3b60*/  UISETP.NE.AND UP0, UPT, UR4, 0x8, UPT ;  /* 0x000000080400788c */ /* 0x000fd2000bf05270 */
[----:B------:R-:W-:Y:S05]  /*3b70*/  BRA.U !UP0, `(.L_x_4179) ;  /* 0x0000000108187547 */ /* 0x000fea000b800000 */
[----:B------:R-:W-:-:S09]  /*3b80*/  UISETP.NE.AND UP0, UPT, UR4, 0x9, UPT ;  /* 0x000000090400788c */ /* 0x000fd2000bf05270 */
[----:B------:R-:W-:Y:S05]  /*3b90*/  BRA.U UP0, `(.L_x_4172) ;  /* 0x0000000900447547 */ /* 0x000fea000b800000 */
[----:B------:R-:W-:Y:S02]  /*3ba0*/  HADD2.F32 R4, -RZ, R5.H0_H0 ;  /* 0x20000005ff047230 */ /* 0x000fe40000004100 */
[----:B------:R-:W-:-:S05]  /*3bb0*/  HFMA2 R5, -RZ, RZ, 0, 0 ;  /* 0x00000000ff057431 */ /* 0x000fca00000001ff */
[----:B------:R0:W-:Y:S01]  /*3bc0*/  STG.E.64 desc[UR36][R2.64], R4 ;  /* 0x0000000402007986 */ /* 0x0001e2000c101b24 */
[----:B------:R-:W-:Y:S05]  /*3bd0*/  BRA `(.L_x_4173) ;  /* 0x0000000800d47947 */ /* 0x000fea0003800000 */
.L_x_4179:
[----:B------:R-:W-:-:S05]  /*3be0*/  HADD2.F32 R0, -RZ, R5.H0_H0 ;  /* 0x20000005ff007230 */ /* 0x000fca0000004100 */
[----:B------:R-:W-:-:S04]  /*3bf0*/  F2FP.F16.F32.PACK_AB R0, RZ, R0 ;  /* 0x00000000ff00723e */ /* 0x000fc800000000ff */
[----:B------:R-:W-:-:S05]  /*3c00*/  PRMT R0, R0, 0x5410, RZ ;  /* 0x0000541000007816 */ /* 0x000fca00000000ff */
[----:B------:R0:W-:Y:S01]  /*3c10*/  STG.E desc[UR36][R2.64], R0 ;  /* 0x0000000002007986 */ /* 0x0001e2000c101924 */
[----:B------:R-:W-:Y:S05]  /*3c20*/  BRA `(.L_x_4173) ;  /* 0x0000000800c07947 */ /* 0x000fea0003800000 */
.L_x_4178:
[----:B------:R-:W-:-:S05]  /*3c30*/  HADD2.F32 R4, -RZ, R5.H0_H0 ;  /* 0x20000005ff047230 */ /* 0x000fca0000004100 */
[----:B------:R-:W-:-:S06]  /*3c40*/  FMUL.FTZ R4, R4, 1 ;  /* 0x3f80000004047820 */ /* 0x000fcc0000410000 */
[----:B------:R-:W0:Y:S02]  /*3c50*/  F2F.F64.F32 R4, R4 ;  /* 0x0000000400047310 */ /* 0x000e240000201800 */
[----:B0-----:R0:W-:Y:S01]  /*3c60*/  STG.E.64 desc[UR36][R2.64], R4 ;  /* 0x0000000402007986 */ /* 0x0011e2000c101b24 */
[----:B------:R-:W-:Y:S05]  /*3c70*/  BRA `(.L_x_4173) ;  /* 0x0000000800ac7947 */ /* 0x000fea0003800000 */
.L_x_4168:
        /* <DEDUP_REMOVED lines=8> */
[----:B------:R-:W-:-:S05]  /*3d00*/  HADD2.F32 R5, -RZ, R5.H0_H0 ;  /* 0x20000005ff057230 */ /* 0x000fca0000004100 */
[----:B------:R-:W-:-:S04]  /*3d10*/  FSETP.NEU.FTZ.AND P0, PT, R5, RZ, PT ;  /* 0x000000ff0500720b */ /* 0x000fc80003f1d000 */
[----:B------:R-:W-:-:S05]  /*3d20*/  SEL R5, RZ, 0x1, !P0 ;  /* 0x00000001ff057807 */ /* 0x000fca0004000000 */
[----:B------:R0:W-:Y:S01]  /*3d30*/  STG.E.U8 desc[UR36][R2.64], R5 ;  /* 0x0000000502007986 */ /* 0x0001e2000c101124 */
[----:B------:R-:W-:Y:S05]  /*3d40*/  BRA `(.L_x_4173) ;  /* 0x0000000800787947 */ /* 0x000fea0003800000 */
.L_x_4182:
[----:B------:R-:W-:Y:S01]  /*3d50*/  HADD2.F32 R5, -RZ, R5.H0_H0 ;  /* 0x20000005ff057230 */ /* 0x000fe20000004100 */
[----:B------:R-:W-:-:S04]  /*3d60*/  CS2R R6, SRZ ;  /* 0x0000000000067805 */ /* 0x000fc8000001ff00 */
[----:B------:R-:W-:-:S06]  /*3d70*/  FMUL.FTZ R5, R5, 1 ;  /* 0x3f80000005057820 */ /* 0x000fcc0000410000 */
[----:B------:R-:W0:Y:S02]  /*3d80*/  F2F.F64.F32 R4, R5 ;  /* 0x0000000500047310 */ /* 0x000e240000201800 */
[----:B0-----:R0:W-:Y:S01]  /*3d90*/  STG.E.128 desc[UR36][R2.64], R4 ;  /* 0x0000000402007986 */ /* 0x0011e2000c101d24 */
[----:B------:R-:W-:Y:S05]  /*3da0*/  BRA `(.L_x_4173) ;  /* 0x0000000800607947 */ /* 0x000fea0003800000 */
.L_x_4181:
[----:B------:R-:W-:-:S09]  /*3db0*/  UISETP.NE.AND UP0, UPT, UR4, 0xf, UPT ;  /* 0x0000000f0400788c */ /* 0x000fd2000bf05270 */
[----:B------:R-:W-:Y:S05]  /*3dc0*/  BRA.U !UP0, `(.L_x_4183) ;  /* 0x0000000108a07547 */ /* 0x000fea000b800000 */
[----:B------:R-:W-:-:S09]  /*3dd0*/  UISETP.NE.AND UP0, UPT, UR4, 0x17, UPT ;  /* 0x000000170400788c */ /* 0x000fd2000bf05270 */
[----:B------:R-:W-:Y:S05]  /*3de0*/  BRA.U !UP0, `(.L_x_4184) ;  /* 0x00000001084c7547 */ /* 0x000fea000b800000 */
[----:B------:R-:W-:-:S09]  /*3df0*/  UISETP.NE.AND UP0, UPT, UR4, 0x18, UPT ;  /* 0x000000180400788c */ /* 0x000fd2000bf05270 */
[----:B------:R-:W-:Y:S05]  /*3e00*/  BRA.U UP0, `(.L_x_4172) ;  /* 0x0000000500a87547 */ /* 0x000fea000b800000 */
[----:B------:R-:W-:Y:S01]  /*3e10*/  HADD2.F32 R7, -RZ, R5.H0_H0 ;  /* 0x20000005ff077230 */ /* 0x000fe20000004100 */
        /* <DEDUP_REMOVED lines=12> */
.L_x_4186:
[----:B------:R-:W-:Y:S05]  /*3ee0*/  BSYNC.RECONVERGENT B0 ;  /* 0x0000000000007941 */ /* 0x000fea0003800200 */
.L_x_4185:
[----:B------:R-:W-:-:S05]  /*3ef0*/  LOP3.LUT R5, R0, 0x80, R5, 0xf8, !PT ;  /* 0x0000008000057812 */ /* 0x000fca00078ef805 */
[----:B------:R0:W-:Y:S01]  /*3f00*/  STG.E.U8 desc[UR36][R2.64], R5 ;  /* 0x0000000502007986 */ /* 0x0001e2000c101124 */
[----:B------:R-:W-:Y:S05]  /*3f10*/  BRA `(.L_x_4173) ;  /* 0x0000000800047947 */ /* 0x000fea0003800000 */
.L_x_4184:
[----:B------:R-:W-:Y:S01]  /*3f20*/  HADD2.F32 R7, -RZ, R5.H0_H0 ;  /* 0x20000005ff077230 */ /* 0x000fe20000004100 */
        /* <DEDUP_REMOVED lines=14> */
.L_x_4188:
[----:B------:R-:W-:Y:S05]  /*4010*/  BSYNC.RECONVERGENT B0 ;  /* 0x0000000000007941 */ /* 0x000fea0003800200 */
.L_x_4187:
[----:B------:R-:W-:-:S05]  /*4020*/  LOP3.LUT R5, R0, 0x80, R5, 0xf8, !PT ;  /* 0x0000008000057812 */ /* 0x000fca00078ef805 */
[----:B------:R0:W-:Y:S01]  /*4030*/  STG.E.U8 desc[UR36][R2.64], R5 ;  /* 0x0000000502007986 */ /* 0x0001e2000c101124 */
[----:B------:R-:W-:Y:S05]  /*4040*/  BRA `(.L_x_4173) ;  /* 0x0000000400b87947 */ /* 0x000fea0003800000 */
.L_x_4183:
[----:B------:R-:W-:-:S05]  /*4050*/  HADD2.F32 R0, -RZ, R5.H0_H0 ;  /* 0x20000005ff007230 */ /* 0x000fca0000004100 */
[----:B------:R-:W-:-:S05]  /*4060*/  F2FP.BF16.F32.PACK_AB R0, RZ, R0 ;  /* 0x00000000ff00723e */ /* 0x000fca00000010ff */
[----:B------:R0:W-:Y:S01]  /*4070*/  STG.E.U16 desc[UR36][R2.64], R0 ;  /* 0x0000000002007986 */ /* 0x0001e2000c101524 */
[----:B------:R-:W-:Y:S05]  /*4080*/  BRA `(.L_x_4173) ;  /* 0x0000000400a87947 */ /* 0x000fea0003800000 */
.L_x_4180:
        /* <DEDUP_REMOVED lines=8> */
[----:B------:R-:W-:-:S06]  /*4110*/  HADD2.F32 R5, -RZ, R5.H0_H0 ;  /* 0x20000005ff057230 */ /* 0x000fcc0000004100 */
[----:B------:R-:W0:Y:S02]  /*4120*/  F2I.FTZ.U32.TRUNC.NTZ R5, R5 ;  /* 0x0000000500057305 */ /* 0x000e24000021f000 */
[----:B0-----:R0:W-:Y:S01]  /*4130*/  STG.E.U16 desc[UR36][R2.64], R5 ;  /* 0x0000000502007986 */ /* 0x0011e2000c101524 */
[----:B------:R-:W-:Y:S05]  /*4140*/  BRA `(.L_x_4173) ;  /* 0x0000000400787947 */ /* 0x000fea0003800000 */
.L_x_4191:
[----:B------:R-:W-:Y:S01]  /*4150*/  HADD2.F32 R5, -RZ, R5.H0_H0 ;  /* 0x20000005ff057230 */ /* 0x000fe20000004100 */
        /* <DEDUP_REMOVED lines=12> */
.L_x_4194:
[----:B------:R-:W-:-:S04]  /*4220*/  SHF.R.U32.HI R0, RZ, 0x14, R5 ;  /* 0x00000014ff007819 */ /* 0x000fc80000011605 */
[----:B------:R-:W-:-:S04]  /*4230*/  LOP3.LUT R0, R0, 0x1, RZ, 0xc0, !PT ;  /* 0x0000000100007812 */ /* 0x000fc800078ec0ff */
[----:B------:R-:W-:-:S04]  /*4240*/  IADD3 R0, PT, PT, R5, 0x487ffff, R0 ;  /* 0x0487ffff05007810 */ /* 0x000fc80007ffe000 */
[----:B------:R-:W-:-:S04]  /*4250*/  SHF.R.U32.HI R0, RZ, 0x14, R0 ;  /* 0x00000014ff007819 */ /* 0x000fc80000011600 */
[----:B------:R-:W-:-:S07]  /*4260*/  LOP3.LUT R4, R0, 0xff, RZ, 0xc0, !PT ;  /* 0x000000ff00047812 */ /* 0x000fce00078ec0ff */
.L_x_4195:
[----:B------:R-:W-:-:S04]  /*4270*/  SHF.R.U32.HI R5, RZ, 0x18, R5 ;  /* 0x00000018ff057819 */ /* 0x000fc80000011605 */
[----:B------:R-:W-:-:S04]  /*4280*/  LOP3.LUT R4, R4, 0x80, R5, 0xf8, !PT ;  /* 0x0000008004047812 */ /* 0x000fc800078ef805 */
[----:B------:R-:W-:-:S07]  /*4290*/  PRMT R0, R4, 0x7610, R0 ;  /* 0x0000761004007816 */ /* 0x000fce0000000000 */
.L_x_4193:
[----:B------:R-:W-:Y:S05]  /*42a0*/  BSYNC.RECONVERGENT B0 ;  /* 0x0000000000007941 */ /* 0x000fea0003800200 */
.L_x_4192:
[----:B------:R0:W-:Y:S01]  /*42b0*/  STG.E.U8 desc[UR36][R2.64], R0 ;  /* 0x0000000002007986 */ /* 0x0001e2000c101124 */
[----:B------:R-:W-:Y:S05]  /*42c0*/  BRA `(.L_x_4173) ;  /* 0x0000000400187947 */ /* 0x000fea0003800000 */
.L_x_4190:
        /* <DEDUP_REMOVED lines=13> */
.L_x_4198:
[----:B------:R-:W-:-:S04]  /*43a0*/  SHF.R.U32.HI R0, RZ, 0x15, R5 ;  /* 0x00000015ff007819 */ /* 0x000fc80000011605 */
[----:B------:R-:W-:-:S04]  /*43b0*/  LOP3.LUT R0, R0, 0x1, RZ, 0xc0, !PT ;  /* 0x0000000100007812 */ /* 0x000fc800078ec0ff */
[----:B------:R-:W-:-:S04]  /*43c0*/  IADD3 R0, PT, PT, R5, 0x88fffff, R0 ;  /* 0x088fffff05007810 */ /* 0x000fc80007ffe000 */
[----:B------:R-:W-:-:S04]  /*43d0*/  SHF.R.U32.HI R0, RZ, 0x15, R0 ;  /* 0x00000015ff007819 */ /* 0x000fc80000011600 */
[----:B------:R-:W-:-:S07]  /*43e0*/  LOP3.LUT R4, R0, 0xff, RZ, 0xc0, !PT ;  /* 0x000000ff00047812 */ /* 0x000fce00078ec0ff */
.L_x_4199:
[----:B------:R-:W-:-:S04]  /*43f0*/  SHF.R.U32.HI R5, RZ, 0x18, R5 ;  /* 0x00000018ff057819 */ /* 0x000fc80000011605 */
[----:B------:R-:W-:-:S04]  /*4400*/  LOP3.LUT R4, R4, 0x80, R5, 0xf8, !PT ;  /* 0x0000008004047812 */ /* 0x000fc800078ef805 */
[----:B------:R-:W-:-:S07]  /*4410*/  PRMT R0, R4, 0x7610, R0 ;  /* 0x0000761004007816 */ /* 0x000fce0000000000 */
.L_x_4197:
[----:B------:R-:W-:Y:S05]  /*4420*/  BSYNC.RECONVERGENT B0 ;  /* 0x0000000000007941 */ /* 0x000fea0003800200 */
.L_x_4196:
[----:B------:R0:W-:Y:S01]  /*4430*/  STG.E.U8 desc[UR36][R2.64], R0 ;  /* 0x0000000002007986 */ /* 0x0001e2000c101124 */
[----:B------:R-:W-:Y:S05]  /*4440*/  BRA `(.L_x_4173) ;  /* 0x0000000000b87947 */ /* 0x000fea0003800000 */
.L_x_4189:
[----:B------:R-:W-:-:S09]  /*4450*/  UISETP.NE.AND UP0, UPT, UR4, 0x1c, UPT ;  /* 0x0000001c0400788c */ /* 0x000fd2000bf05270 */
[----:B------:R-:W-:Y:S05]  /*4460*/  BRA.U !UP0, `(.L_x_4200) ;  /* 0x0000000108a47547 */ /* 0x000fea000b800000 */
[----:B------:R-:W-:-:S09]  /*4470*/  UISETP.NE.AND UP0, UPT, UR4, 0x1d, UPT ;  /* 0x0000001d0400788c */ /* 0x000fd2000bf05270 */
[----:B------:R-:W-:Y:S05]  /*4480*/  BRA.U !UP0, `(.L_x_4201) ;  /* 0x00000001088c7547 */ /* 0x000fea000b800000 */
[----:B------:R-:W-:-:S09]  /*4490*/  UISETP.NE.AND UP0, UPT, UR4, 0x2c, UPT ;  /* 0x0000002c0400788c */ /* 0x000fd2000bf05270 */
[----:B------:R-:W-:Y:S05]  /*44a0*/  BRA.U !UP0, `(.L_x_4202) ;  /* 0x0000000108447547 */ /* 0x000fea000b800000 */
.L_x_4172:
        /* <DEDUP_REMOVED lines=10> */
[----:B---3--:R-:W-:Y:S01]  /*4550*/  IMAD.U32 R6, RZ, RZ, UR8 ;  /* 0x00000008ff067e24 */ /* 0x008fe2000f8e00ff */
[----:B------:R-:W-:Y:S01]  /*4560*/  MOV R7, UR9 ;  /* 0x0000000900077c02 */ /* 0x000fe20008000f00 */
[----:B----4-:R-:W-:Y:S02]  /*4570*/  IMAD.U32 R10, RZ, RZ, UR4 ;  /* 0x00000004ff0a7e24 */ /* 0x010fe4000f8e00ff */
[----:B-1----:R-:W-:-:S07]  /*4580*/  IMAD.U32 R11, RZ, RZ, UR5 ;  /* 0x00000005ff0b7e24 */ /* 0x002fce000f8e00ff */
[----:B------:R-:W-:-:S07]  /*4590*/  LEPC R20, `(.L_x_4203) ;  /* 0x000000001014794e */ /* 0x000fce0000000000 */
[----:B--2---:R-:W-:Y:S05]  /*45a0*/  CALL.ABS.NOINC R2 ;  /* 0x0000000002007343 */ /* 0x004fea0003c00000 */
.L_x_4203:
[----:B------:R-:W-:Y:S05]  /*45b0*/  BRA `(.L_x_4173) ;  /* 0x00000000005c7947 */ /* 0x000fea0003800000 */
.L_x_4202:
[----:B------:R-:W-:-:S05]  /*45c0*/  HADD2.F32 R5, -RZ, R5.H0_H0 ;  /* 0x20000005ff057230 */ /* 0x000fca0000004100 */
        /* <DEDUP_REMOVED lines=15> */
.L_x_4201:
[----:B------:R-:W-:-:S06]  /*46c0*/  HADD2.F32 R5, -RZ, R5.H0_H0 ;  /* 0x20000005ff057230 */ /* 0x000fcc0000004100 */
[----:B------:R-:W0:Y:S02]  /*46d0*/  F2I.U64.TRUNC R4, R5 ;  /* 0x0000000500047311 */ /* 0x000e24000020d800 */
[----:B0-----:R0:W-:Y:S01]  /*46e0*/  STG.E.64 desc[UR36][R2.64], R4 ;  /* 0x0000000402007986 */ /* 0x0011e2000c101b24 */
[----:B------:R-:W-:Y:S05]  /*46f0*/  BRA `(.L_x_4173) ;  /* 0x00000000000c7947 */ /* 0x000fea0003800000 */
.L_x_4200:
[----:B------:R-:W-:-:S06]  /*4700*/  HADD2.F32 R5, -RZ, R5.H0_H0 ;  /* 0x20000005ff057230 */ /* 0x000fcc0000004100 */
[----:B------:R-:W0:Y:S02]  /*4710*/  F2I.FTZ.U32.TRUNC.NTZ R5, R5 ;  /* 0x0000000500057305 */ /* 0x000e24000021f000 */
[----:B0-----:R0:W-:Y:S02]  /*4720*/  STG.E desc[UR36][R2.64], R5 ;  /* 0x0000000502007986 */ /* 0x0011e4000c101924 */
.L_x_4173:
[----:B------:R-:W-:-:S07]  /*4730*/  VIADD R17, R17, 0x80 ;  /* 0x0000008011117836 */ /* 0x000fce0000000000 */
.L_x_4098:
[----:B------:R-:W-:Y:S05]  /*4740*/  BSYNC.RECONVERGENT B6 ;  /* 0x0000000000067941 */ /* 0x000fea0003800200 */
.L_x_4097:
[----:B------:R-:W5:Y:S01]  /*4750*/  LDCU UR4, c[0x0][0x380] ;  /* 0x00007000ff0477ac */ /* 0x000f620008000800 */
[----:B------:R-:W-:Y:S01]  /*4760*/  BSSY.RECONVERGENT B6, `(.L_x_4204) ;  /* 0x0000465000067945 */ /* 0x000fe20003800200 */
[----:B-----5:R-:W-:-:S13]  /*4770*/  ISETP.GE.AND P0, PT, R17, UR4, PT ;  /* 0x0000000411007c0c */ /* 0x020fda000bf06270 */
[----:B------:R-:W-:Y:S05]  /*4780*/  @P0 BRA `(.L_x_4205) ;  /* 0x0000004400880947 */ /* 0x000fea0003800000 */
[----:B------:R-:W5:Y:S01]  /*4790*/  LDCU UR4, c[0x0][0x388] ;  /* 0x00007100ff0477ac */ /* 0x000f620008000800 */
[----:B------:R-:W-:Y:S02]  /*47a0*/  IMAD.MOV.U32 R18, RZ, RZ, RZ ;  /* 0x000000ffff127224 */ /* 0x000fe400078e00ff */
[----:B0-----:R-:W-:Y:S02]  /*47b0*/  IMAD.MOV.U32 R0, RZ, RZ, RZ ;  /* 0x000000ffff007224 */ /* 0x001fe400078e00ff */
        /* <DEDUP_REMOVED lines=351> */
.L_x_4206:
        /* <DEDUP_REMOVED lines=19> */
.L_x_4210:
[----:B------:R-:W2:Y:S02]  /*5ee0*/  LDG.E.U8 R2, desc[UR36][R2.64] ;  /* 0x0000002402027981 */ /* 0x000ea4000c1e1100 */
[----:B--2---:R-:W-:-:S04]  /*5ef0*/  I2FP.F32.U32 R0, R2 ;  /* 0x0000000200007245 */ /* 0x004fc80000201000 */
[----:B------:R-:W-:-:S04]  /*5f00*/  F2FP.F16.F32.PACK_AB R0, RZ, R0 ;  /* 0x00000000ff00723e */ /* 0x000fc800000000ff */
[----:B------:R-:W-:Y:S01]  /*5f10*/  PRMT R19, R0, 0x7610, R19 ;  /* 0x0000761000137816 */ /* 0x000fe20000000013 */
[----:B------:R-:W-:Y:S06]  /*5f20*/  BRA `(.L_x_4212) ;  /* 0x0000000c00b47947 */ /* 0x000fec0003800000 */
.L_x_4209:
        /* <DEDUP_REMOVED lines=11> */
.L_x_4214:
[----:B------:R-:W2:Y:S02]  /*5fe0*/  LDG.E R2, desc[UR36][R2.64] ;  /* 0x0000002402027981 */ /* 0x000ea4000c1e1900 */
[----:B--2---:R-:W-:-:S04]  /*5ff0*/  I2FP.F32.S32 R0, R2 ;  /* 0x0000000200007245 */ /* 0x004fc80000201400 */
[----:B------:R-:W-:-:S04]  /*6000*/  F2FP.F16.F32.PACK_AB R0, RZ, R0 ;  /* 0x00000000ff00723e */ /* 0x000fc800000000ff */
[----:B------:R-:W-:Y:S01]  /*6010*/  PRMT R19, R0, 0x7610, R19 ;  /* 0x0000761000137816 */ /* 0x000fe20000000013 */
[----:B------:R-:W-:Y:S06]  /*6020*/  BRA `(.L_x_4212) ;  /* 0x0000000c00747947 */ /* 0x000fec0003800000 */
.L_x_4213:
[----:B------:R-:W2:Y:S02]  /*6030*/  LDG.E.U16 R2, desc[UR36][R2.64] ;  /* 0x0000002402027981 */ /* 0x000ea4000c1e1500 */
[----:B--2---:R-:W0:Y:S02]  /*6040*/  I2F.S16 R0, R2 ;  /* 0x0000000200007306 */ /* 0x004e240000101400 */
[----:B0-----:R-:W-:-:S04]  /*6050*/  F2FP.F16.F32.PACK_AB R0, RZ, R0 ;  /* 0x00000000ff00723e */ /* 0x001fc800000000ff */
[----:B------:R-:W-:Y:S01]  /*6060*/  PRMT R19, R0, 0x7610, R19 ;  /* 0x0000761000137816 */ /* 0x000fe20000000013 */
[----:B------:R-:W-:Y:S06]  /*6070*/  BRA `(.L_x_4212) ;  /* 0x0000000c00607947 */ /* 0x000fec0003800000 */
.L_x_4208:
        /* <DEDUP_REMOVED lines=9> */
.L_x_4216:
[----:B------:R1:W5:Y:S01]  /*6110*/  LDG.E.U16 R19, desc[UR36][R2.64] ;  /* 0x0000002402137981 */ /* 0x000362000c1e1500 */
[----:B------:R-:W-:Y:S05]  /*6120*/  BRA `(.L_x_4212) ;  /* 0x0000000c00347947 */ /* 0x000fea0003800000 */
.L_x_4215:
        /* <DEDUP_REMOVED lines=9> */
.L_x_4218:
[----:B------:R0:W5:Y:S01]  /*61c0*/  LDG.E.U16 R19, desc[UR36][R2.64] ;  /* 0x0000002402137981 */ /* 0x000162000c1e1500 */
[----:B------:R-:W-:Y:S05]  /*61d0*/  BRA `(.L_x_4212) ;  /* 0x0000000c00087947 */ /* 0x000fea0003800000 */
.L_x_4217:
        /* <DEDUP_REMOVED lines=9> */
.L_x_4207:
        /* <DEDUP_REMOVED lines=14> */
.L_x_4221:
        /* <DEDUP_REMOVED lines=9> */
.L_x_4220:
        /* <DEDUP_REMOVED lines=27> */
.L_x_4223:
        /* <DEDUP_REMOVED lines=11> */
[----:B------:R-:W-:-:S04]  /*6640*/  F2FP.F16.F32.PACK_AB R0, RZ, R0 ;  /* 0x00000000ff00723e */ /* 0x000fc800000000ff */
[----:B------:R-:W-:Y:S01]  /*6650*/  PRMT R19, R0, 0x7610, R19 ;  /* 0x0000761000137816 */ /* 0x000fe20000000013 */
[----:B------:R-:W-:Y:S06]  /*6660*/  BRA `(.L_x_4212) ;  /* 0x0000000400e47947 */ /* 0x000fec0003800000 */
.L_x_4222:
[----:B------:R-:W2:Y:S02]  /*6670*/  LDG.E.U16 R0, desc[UR36][R2.64] ;  /* 0x0000002402007981 */ /* 0x000ea4000c1e1500 */
[----:B--2---:R-:W-:-:S05]  /*6680*/  IMAD.U32 R0, R0, 0x10000, RZ ;  /* 0x0001000000007824 */ /* 0x004fca00078e00ff */
[----:B------:R-:W-:-:S04]  /*6690*/  F2FP.F16.F32.PACK_AB R0, RZ, R0 ;  /* 0x00000000ff00723e */ /* 0x000fc800000000ff */
[----:B------:R-:W-:Y:S01]  /*66a0*/  PRMT R19, R0, 0x7610, R19 ;  /* 0x0000761000137816 */ /* 0x000fe20000000013 */
[----:B------:R-:W-:Y:S06]  /*66b0*/  BRA `(.L_x_4212) ;  /* 0x0000000400d07947 */ /* 0x000fec0003800000 */
.L_x_4219:
        /* <DEDUP_REMOVED lines=13> */
.L_x_4226:
        /* <DEDUP_REMOVED lines=21> */
.L_x_4230:
[----:B------:R-:W-:Y:S05]  /*68e0*/  BSYNC.RECONVERGENT B1 ;  /* 0x0000000000017941 */ /* 0x000fea0003800200 */
.L_x_4229:
[----:B------:R-:W-:Y:S01]  /*68f0*/  IMAD.SHL.U32 R0, R0, 0x100000, RZ ;  /* 0x0010000000007824 */ /* 0x000fe200078e00ff */
[----:B------:R-:W-:-:S04]  /*6900*/  LEA R2, R2, 0x3b800000, 0x17 ;  /* 0x3b80000002027811 */ /* 0x000fc800078eb8ff */
[----:B------:R-:W-:-:S07]  /*6910*/  LOP3.LUT R0, R2, R0, R7, 0xfe, !PT ;  /* 0x0000000002007212 */ /* 0x000fce00078efe07 */
.L_x_4228:
[----:B------:R-:W-:Y:S05]  /*6920*/  BSYNC.RECONVERGENT B0 ;  /* 0x0000000000007941 */ /* 0x000fea0003800200 */
.L_x_4227:
[----:B------:R-:W-:-:S04]  /*6930*/  F2FP.F16.F32.PACK_AB R0, RZ, R0 ;  /* 0x00000000ff00723e */ /* 0x000fc800000000ff */
[----:B------:R-:W-:Y:S01]  /*6940*/  PRMT R19, R0, 0x7610, R19 ;  /* 0x0000761000137816 */ /* 0x000fe20000000013 */
[----:B------:R-:W-:Y:S06]  /*6950*/  BRA `(.L_x_4212) ;  /* 0x0000000400287947 */ /* 0x000fec0003800000 */
.L_x_4225:
        /* <DEDUP_REMOVED lines=21> */
.L_x_4234:
[----:B------:R-:W-:Y:S05]  /*6ab0*/  BSYNC.RECONVERGENT B1 ;  /* 0x0000000000017941 */ /* 0x000fea0003800200 */
.L_x_4233:
[----:B------:R-:W-:Y:S01]  /*6ac0*/  IMAD.SHL.U32 R0, R0, 0x200000, RZ ;  /* 0x0020000000007824 */ /* 0x000fe200078e00ff */
[----:B------:R-:W-:-:S04]  /*6ad0*/  LEA R2, R2, 0x37800000, 0x17 ;  /* 0x3780000002027811 */ /* 0x000fc800078eb8ff */
[----:B------:R-:W-:-:S07]  /*6ae0*/  LOP3.LUT R0, R2, R0, R7, 0xfe, !PT ;  /* 0x0000000002007212 */ /* 0x000fce00078efe07 */
.L_x_4232:
[----:B------:R-:W-:Y:S05]  /*6af0*/  BSYNC.RECONVERGENT B0 ;  /* 0x0000000000007941 */ /* 0x000fea0003800200 */
.L_x_4231:
[----:B------:R-:W-:-:S04]  /*6b00*/  F2FP.F16.F32.PACK_AB R0, RZ, R0 ;  /* 0x00000000ff00723e */ /* 0x000fc800000000ff */
[----:B------:R-:W-:Y:S01]  /*6b10*/  PRMT R19, R0, 0x7610, R19 ;  /* 0x0000761000137816 */ /* 0x000fe20000000013 */
[----:B------:R-:W-:Y:S06]  /*6b20*/  BRA `(.L_x_4212) ;  /* 0x0000000000b47947 */ /* 0x000fec0003800000 */
.L_x_4224:
        /* <DEDUP_REMOVED lines=14> */
.L_x_4238:
[----:B------:R-:W-:Y:S05]  /*6c10*/  BSYNC.RECONVERGENT B0 ;  /* 0x0000000000007941 */ /* 0x000fea0003800200 */
.L_x_4237:
[----:B------:R-:W-:-:S04]  /*6c20*/  F2FP.F16.F32.PACK_AB R0, RZ, R0 ;  /* 0x00000000ff00723e */ /* 0x000fc800000000ff */
[----:B------:R-:W-:Y:S01]  /*6c30*/  PRMT R19, R0, 0x7610, R19 ;  /* 0x0000761000137816 */ /* 0x000fe20000000013 */
[----:B------:R-:W-:Y:S06]  /*6c40*/  BRA `(.L_x_4212) ;  /* 0x00000000006c7947 */ /* 0x000fec0003800000 */
.L_x_4211:
        /* <DEDUP_REMOVED lines=16> */
.L_x_4239:
[----:B------:R-:W-:Y:S01]  /*6d50*/  PRMT R19, RZ, 0x7610, R19 ;  /* 0x00007610ff137816 */ /* 0x000fe20000000013 */
[----:B------:R-:W-:Y:S06]  /*6d60*/  BRA `(.L_x_4212) ;  /* 0x0000000000247947 */ /* 0x000fec0003800000 */
.L_x_4236:
[----:B------:R-:W2:Y:S02]  /*6d70*/  LDG.E.64 R2, desc[UR36][R2.64] ;  /* 0x0000002402027981 */ /* 0x000ea4000c1e1b00 */
[----:B--2---:R-:W0:Y:S02]  /*6d80*/  I2F.U64 R0, R2 ;  /* 0x0000000200007312 */ /* 0x004e240000301000 */
[----:B0-----:R-:W-:-:S04]  /*6d90*/  F2FP.F16.F32.PACK_AB R0, RZ, R0 ;  /* 0x00000000ff00723e */ /* 0x001fc800000000ff */
[----:B------:R-:W-:Y:S01]  /*6da0*/  PRMT R19, R0, 0x7610, R19 ;  /* 0x0000761000137816 */ /* 0x000fe20000000013 */
[----:B------:R-:W-:Y:S06]  /*6db0*/  BRA `(.L_x_4212) ;  /* 0x0000000000107947 */ /* 0x000fec0003800000 */
.L_x_4235:
[----:B------:R-:W2:Y:S02]  /*6dc0*/  LDG.E R2, desc[UR36][R2.64] ;  /* 0x0000002402027981 */ /* 0x000ea4000c1e1900 */
[----:B--2---:R-:W-:-:S04]  /*6dd0*/  I2FP.F32.U32 R0, R2 ;  /* 0x0000000200007245 */ /* 0x004fc80000201000 */
[----:B------:R-:W-:-:S04]  /*6de0*/  F2FP.F16.F32.PACK_AB R0, RZ, R0 ;  /* 0x00000000ff00723e */ /* 0x000fc800000000ff */
[----:B------:R-:W-:-:S07]  /*6df0*/  PRMT R19, R0, 0x7610, R19 ;  /* 0x0000761000137816 */ /* 0x000fce0000000013 */
.L_x_4212:
        /* <DEDUP_REMOVED lines=19> */
.L_x_4243:
[----:B------:R-:W2:Y:S02]  /*6f30*/  LDG.E.U8 R2, desc[UR36][R2.64] ;  /* 0x0000002402027981 */ /* 0x000ea4000c1e1100 */
[----:B--2---:R-:W-:-:S04]  /*6f40*/  I2FP.F32.U32 R0, R2 ;  /* 0x0000000200007245 */ /* 0x004fc80000201000 */
[----:B------:R-:W-:-:S04]  /*6f50*/  F2FP.F16.F32.PACK_AB R0, RZ, R0 ;  /* 0x00000000ff00723e */ /* 0x000fc800000000ff */
[----:B------:R-:W-:Y:S01]  /*6f60*/  PRMT R5, R0, 0x7610, R5 ;  /* 0x0000761000057816 */ /* 0x000fe20000000005 */
[----:B------:R-:W-:Y:S06]  /*6f70*/  BRA `(.L_x_4245) ;  /* 0x0000000c00b07947 */ /* 0x000fec0003800000 */
.L_x_4242:
        /* <DEDUP_REMOVED lines=11> */
.L_x_4247:
[----:B------:R-:W2:Y:S02]  /*7030*/  LDG.E R2, desc[UR36][R2.64] ;  /* 0x0000002402027981 */ /* 0x000ea4000c1e1900 */
[----:B--2---:R-:W-:-:S04]  /*7040*/  I2FP.F32.S32 R0, R2 ;  /* 0x0000000200007245 */ /* 0x004fc80000201400 */
[----:B------:R-:W-:-:S04]  /*7050*/  F2FP.F16.F32.PACK_AB R0, RZ, R0 ;  /* 0x00000000ff00723e */ /* 0x000fc800000000ff */
[----:B------:R-:W-:Y:S01]  /*7060*/  PRMT R5, R0, 0x7610, R5 ;  /* 0x0000761000057816 */ /* 0x000fe20000000005 */
[----:B------:R-:W-:Y:S06]  /*7070*/  BRA `(.L_x_4245) ;  /* 0x0000000c00707947 */ /* 0x000fec0003800000 */
.L_x_4246:
[----:B------:R-:W2:Y:S02]  /*7080*/  LDG.E.U16 R2, desc[UR36][R2.64] ;  /* 0x0000002402027981 */ /* 0x000ea4000c1e1500 */
[----:B--2---:R-:W0:Y:S02]  /*7090*/  I2F.S16 R0, R2 ;  /* 0x0000000200007306 */ /* 0x004e240000101400 */
[----:B0-----:R-:W-:-:S04]  /*70a0*/  F2FP.F16.F32.PACK_AB R0, RZ, R0 ;  /* 0x00000000ff00723e */ /* 0x001fc800000000ff */
[----:B------:R-:W-:Y:S01]  /*70b0*/  PRMT R5, R0, 0x7610, R5 ;  /* 0x0000761000057816 */ /* 0x000fe20000000005 */
[----:B------:R-:W-:Y:S06]  /*70c0*/  BRA `(.L_x_4245) ;  /* 0x0000000c005c7947 */ /* 0x000fec0003800000 */
.L_x_4241:
        /* <DEDUP_REMOVED lines=9> */
.L_x_4249:
[----:B------:R0:W5:Y:S01]  /*7160*/  LDG.E.U16 R5, desc[UR36][R2.64] ;  /* 0x0000002402057981 */ /* 0x000162000c1e1500 */
[----:B------:R-:W-:Y:S05]  /*7170*/  BRA `(.L_x_4245) ;  /* 0x0000000c00307947 */ /* 0x000fea0003800000 */
.L_x_4248:
        /* <DEDUP_REMOVED lines=9> */
.L_x_4251:
[----:B------:R1:W5:Y:S01]  /*7210*/  LDG.E.U16 R5, desc[UR36][R2.64] ;  /* 0x0000002402057981 */ /* 0x000362000c1e1500 */
[----:B------:R-:W-:Y:S05]  /*7220*/  BRA `(.L_x_4245) ;  /* 0x0000000c00047947 */ /* 0x000fea0003800000 */
.L_x_4250:
        /* <DEDUP_REMOVED lines=9> */
.L_x_4240:
        /* <DEDUP_REMOVED lines=14> */
.L_x_4254:
        /* <DEDUP_REMOVED lines=9> */
.L_x_4253:
        /* <DEDUP_REMOVED lines=24> */
[----:B------:R-:W-:Y:S01]  /*75b0*/  F2FP.F16.F32.PACK_AB R5, RZ, R5 ;  /* 0x00000005ff05723e */ /* 0x000fe200000000ff */
[----:B------:R-:W-:Y:S06]  /*75c0*/  BRA `(.L_x_4245) ;  /* 0x00000008001c7947 */ /* 0x000fec0003800000 */
.L_x_4256:
        /* <DEDUP_REMOVED lines=14> */
.L_x_4255:
[----:B------:R-:W2:Y:S02]  /*76b0*/  LDG.E.U16 R0, desc[UR36][R2.64] ;  /* 0x0000002402007981 */ /* 0x000ea4000c1e1500 */
[----:B--2---:R-:W-:-:S05]  /*76c0*/  IMAD.U32 R0, R0, 0x10000, RZ ;  /* 0x0001000000007824 */ /* 0x004fca00078e00ff */
[----:B------:R-:W-:-:S04]  /*76d0*/  F2FP.F16.F32.PACK_AB R0, RZ, R0 ;  /* 0x00000000ff00723e */ /* 0x000fc800000000ff */
[----:B------:R-:W-:Y:S01]  /*76e0*/  PRMT R5, R0, 0x7610, R5 ;  /* 0x0000761000057816 */ /* 0x000fe20000000005 */
[----:B------:R-:W-:Y:S06]  /*76f0*/  BRA `(.L_x_4245) ;  /* 0x0000000400d07947 */ /* 0x000fec0003800000 */
.L_x_4252:
        /* <DEDUP_REMOVED lines=13> */
.L_x_4259:
        /* <DEDUP_REMOVED lines=21> */
.L_x_4263:
[----:B------:R-:W-:Y:S05]  /*7920*/  BSYNC.RECONVERGENT B1 ;  /* 0x0000000000017941 */ /* 0x000fea0003800200 */
.L_x_4262:
[----:B------:R-:W-:Y:S02]  /*7930*/  SHF.L.U32 R0, R0, 0x14, RZ ;  /* 0x0000001400007819 */ /* 0x000fe400000006ff */
[----:B------:R-:W-:-:S04]  /*7940*/  LEA R2, R2, 0x3b800000, 0x17 ;  /* 0x3b80000002027811 */ /* 0x000fc800078eb8ff */
[----:B------:R-:W-:-:S07]  /*7950*/  LOP3.LUT R0, R2, R0, R7, 0xfe, !PT ;  /* 0x0000000002007212 */ /* 0x000fce00078efe07 */
.L_x_4261:
[----:B------:R-:W-:Y:S05]  /*7960*/  BSYNC.RECONVERGENT B0 ;  /* 0x0000000000007941 */ /* 0x000fea0003800200 */
.L_x_4260:
[----:B------:R-:W-:-:S04]  /*7970*/  F2FP.F16.F32.PACK_AB R0, RZ, R0 ;  /* 0x00000000ff00723e */ /* 0x000fc800000000ff */
[----:B------:R-:W-:Y:S01]  /*7980*/  PRMT R5, R0, 0x7610, R5 ;  /* 0x0000761000057816 */ /* 0x000fe20000000005 */
[----:B------:R-:W-:Y:S06]  /*7990*/  BRA `(.L_x_4245) ;  /* 0x0000000400287947 */ /* 0x000fec0003800000 */
.L_x_4258:
        /* <DEDUP_REMOVED lines=21> */
.L_x_4267:
[----:B------:R-:W-:Y:S05]  /*7af0*/  BSYNC.RECONVERGENT B1 ;  /* 0x0000000000017941 */ /* 0x000fea0003800200 */
.L_x_4266:
[----:B------:R-:W-:Y:S01]  /*7b00*/  IMAD.SHL.U32 R0, R0, 0x200000, RZ ;  /* 0x0020000000007824 */ /* 0x000fe200078e00ff */
[----:B------:R-:W-:-:S04]  /*7b10*/  LEA R2, R2, 0x37800000, 0x17 ;  /* 0x3780000002027811 */ /* 0x000fc800078eb8ff */
[----:B------:R-:W-:-:S07]  /*7b20*/  LOP3.LUT R0, R2, R0, R7, 0xfe, !PT ;  /* 0x0000000002007212 */ /* 0x000fce00078efe07 */
.L_x_4265:
[----:B------:R-:W-:Y:S05]  /*7b30*/  BSYNC.RECONVERGENT B0 ;  /* 0x0000000000007941 */ /* 0x000fea0003800200 */
.L_x_4264:
[----:B------:R-:W-:-:S04]  /*7b40*/  F2FP.F16.F32.PACK_AB R0, RZ, R0 ;  /* 0x00000000ff00723e */ /* 0x000fc800000000ff */
[----:B------:R-:W-:Y:S01]  /*7b50*/  PRMT R5, R0, 0x7610, R5 ;  /* 0x0000761000057816 */ /* 0x000fe20000000005 */
[----:B------:R-:W-:Y:S06]  /*7b60*/  BRA `(.L_x_4245) ;  /* 0x0000000000b47947 */ /* 0x000fec0003800000 */
.L_x_4257:
        /* <DEDUP_REMOVED lines=14> */
.L_x_4271:
[----:B------:R-:W-:Y:S05]  /*7c50*/  BSYNC.RECONVERGENT B0 ;  /* 0x0000000000007941 */ /* 0x000fea0003800200 */
.L_x_4270:
[----:B------:R-:W-:-:S04]  /*7c60*/  F2FP.F16.F32.PACK_AB R0, RZ, R0 ;  /* 0x00000000ff00723e */ /* 0x000fc800000000ff */
[----:B------:R-:W-:Y:S01]  /*7c70*/  PRMT R5, R0, 0x7610, R5 ;  /* 0x0000761000057816 */ /* 0x000fe20000000005 */
[----:B------:R-:W-:Y:S06]  /*7c80*/  BRA `(.L_x_4245) ;  /* 0x00000000006c7947 */ /* 0x000fec0003800000 */
.L_x_4244:
        /* <DEDUP_REMOVED lines=16> */
.L_x_4272:
[----:B------:R-:W-:Y:S01]  /*7d90*/  PRMT R5, RZ, 0x7610, R5 ;  /* 0x00007610ff057816 */ /* 0x000fe20000000005 */
[----:B------:R-:W-:Y:S06]  /*7da0*/  BRA `(.L_x_4245) ;  /* 0x0000000000247947 */ /* 0x000fec0003800000 */
.L_x_4269:
[----:B------:R-:W2:Y:S02]  /*7db0*/  LDG.E.64 R2, desc[UR36][R2.64] ;  /* 0x0000002402027981 */ /* 0x000ea4000c1e1b00 */
[----:B--2---:R-:W0:Y:S02]  /*7dc0*/  I2F.U64 R0, R2 ;  /* 0x0000000200007312 */ /* 0x004e240000301000 */
[----:B0-----:R-:W-:-:S04]  /*7dd0*/  F2FP.F16.F32.PACK_AB R0, RZ, R0 ;  /* 0x00000000ff00723e */ /* 0x001fc800000000ff */
[----:B------:R-:W-:Y:S01]  /*7de0*/  PRMT R5, R0, 0x7610, R5 ;  /* 0x0000761000057816 */ /* 0x000fe20000000005 */
[----:B------:R-:W-:Y:S06]  /*7df0*/  BRA `(.L_x_4245) ;  /* 0x0000000000107947 */ /* 0x000fec0003800000 */
.L_x_4268:
[----:B------:R-:W2:Y:S02]  /*7e00*/  LDG.E R2, desc[UR36][R2.64] ;  /* 0x0000002402027981 */ /* 0x000ea4000c1e1900 */
[----:B--2---:R-:W-:-:S04]  /*7e10*/  I2FP.F32.U32 R0, R2 ;  /* 0x0000000200007245 */ /* 0x004fc80000201000 */
[----:B------:R-:W-:-:S04]  /*7e20*/  F2FP.F16.F32.PACK_AB R0, RZ, R0 ;  /* 0x00000000ff00723e */ /* 0x000fc800000000ff */
[----:B------:R-:W-:-:S07]  /*7e30*/  PRMT R5, R0, 0x7610, R5 ;  /* 0x0000761000057816 */ /* 0x000fce0000000005 */
.L_x_4245:
        /* <DEDUP_REMOVED lines=23> */
.L_x_4276:
[----:B------:R-:W-:-:S06]  /*7fb0*/  HADD2.F32 R5, -RZ, R5.H0_H0 ;  /* 0x20000005ff057230 */ /* 0x000fcc0000004100 */
[----:B------:R-:W0:Y:S02]  /*7fc0*/  F2I.S64.TRUNC R4, R5 ;  /* 0x0000000500047311 */ /* 0x000e24000020d900 */
[----:B0-----:R0:W-:Y:S01]  /*7fd0*/  STG.E.U8 desc[UR36][R2.64], R4 ;  /* 0x0000000402007986 */ /* 0x0011e2000c101124 */
[----:B------:R-:W-:Y:S05]  /*7fe0*/  BRA `(.L_x_4278) ;  /* 0x0000000c006c7947 */ /* 0x000fea0003800000 */
.L_x_4275:
        /* <DEDUP_REMOVED lines=10> */
.L_x_4280:
[----:B------:R-:W-:-:S06]  /*8090*/  HADD2.F32 R5, -RZ, R5.H0_H0 ;  /* 0x20000005ff057230 */ /* 0x000fcc0000004100 */
[----:B------:R-:W0:Y:S02]  /*80a0*/  F2I.FTZ.TRUNC.NTZ R5, R5 ;  /* 0x0000000500057305 */ /* 0x000e24000021f100 */
[----:B0-----:R0:W-:Y:S01]  /*80b0*/  STG.E desc[UR36][R2.64], R5 ;  /* 0x0000000502007986 */ /* 0x0011e2000c101924 */
[----:B------:R-:W-:Y:S05]  /*80c0*/  BRA `(.L_x_4278) ;  /* 0x0000000c00347947 */ /* 0x000fea0003800000 */
.L_x_4279:
[----:B------:R-:W-:-:S06]  /*80d0*/  HADD2.F32 R5, -RZ, R5.H0_H0 ;  /* 0x20000005ff057230 */ /* 0x000fcc0000004100 */
[----:B------:R-:W0:Y:S02]  /*80e0*/  F2I.FTZ.TRUNC.NTZ R5, R5 ;  /* 0x0000000500057305 */ /* 0x000e24000021f100 */
[----:B0-----:R0:W-:Y:S01]  /*80f0*/  STG.E.U16 desc[UR36][R2.64], R5 ;  /* 0x0000000502007986 */ /* 0x0011e2000c101524 */
[----:B------:R-:W-:Y:S05]  /*8100*/  BRA `(.L_x_4278) ;  /* 0x0000000c00247947 */ /* 0x000fea0003800000 */
.L_x_4274:
        /* <DEDUP_REMOVED lines=9> */
.L_x_4282:
[----:B------:R0:W-:Y:S01]  /*81a0*/  STG.E.U16 desc[UR36][R2.64], R5 ;  /* 0x0000000502007986 */ /* 0x0001e2000c101524 */
[----:B------:R-:W-:Y:S05]  /*81b0*/  BRA `(.L_x_4278) ;  /* 0x0000000800f87947 */ /* 0x000fea0003800000 */
.L_x_4281:
[----:B------:R-:W-:-:S09]  /*81c0*/  UISETP.NE.AND UP0, UPT, UR4, 0x7, UPT ;  /* 0x000000070400788c */ /* 0x000fd2000bf05270 */
[----:B------:R-:W-:Y:S05]  /*81d0*/  BRA.U !UP0, `(.L_x_4283) ;  /* 0x0000000108347547 */ /* 0x000fea000b800000 */
[----:B------:R-:W-:-:S09]  /*81e0*/  UISETP.NE.AND UP0, UPT, UR4, 0x8, UPT ;  /* 0x000000080400788c */ /* 0x000fd2000bf05270 */
[----:B------:R-:W-:Y:S05]  /*81f0*/  BRA.U !UP0, `(.L_x_4284) ;  /* 0x0000000108187547 */ /* 0x000fea000b800000 */
[----:B------:R-:W-:-:S09]  /*8200*/  UISETP.NE.AND UP0, UPT, UR4, 0x9, UPT ;  /* 0x000000090400788c */ /* 0x000fd2000bf05270 */
[----:B------:R-:W-:Y:S05]  /*8210*/  BRA.U UP0, `(.L_x_4277) ;  /* 0x0000000500fc7547 */ /* 0x000fea000b800000 */
[----:B------:R-:W-:Y:S02]  /*8220*/  HADD2.F32 R4, -RZ, R5.H0_H0 ;  /* 0x20000005ff047230 */ /* 0x000fe40000004100 */
[----:B------:R-:W-:-:S05]  /*8230*/  IMAD.MOV.U32 R5, RZ, RZ, RZ ;  /* 0x000000ffff057224 */ /* 0x000fca00078e00ff */
[----:B------:R0:W-:Y:S01]  /*8240*/  STG.E.64 desc[UR36][R2.64], R4 ;  /* 0x0000000402007986 */ /* 0x0001e2000c101b24 */
[----:B------:R-:W-:Y:S05]  /*8250*/  BRA `(.L_x_4278) ;  /* 0x0000000800d07947 */ /* 0x000fea0003800000 */
.L_x_4284:
[----:B------:R-:W-:-:S05]  /*8260*/  HADD2.F32 R0, -RZ, R5.H0_H0 ;  /* 0x20000005ff007230 */ /* 0x000fca0000004100 */
[----:B------:R-:W-:-:S04]  /*8270*/  F2FP.F16.F32.PACK_AB R0, RZ, R0 ;  /* 0x00000000ff00723e */ /* 0x000fc800000000ff */
[----:B------:R-:W-:-:S05]  /*8280*/  PRMT R0, R0, 0x5410, RZ ;  /* 0x0000541000007816 */ /* 0x000fca00000000ff */
[----:B------:R0:W-:Y:S01]  /*8290*/  STG.E desc[UR36][R2.64], R0 ;  /* 0x0000000002007986 */ /* 0x0001e2000c101924 */
[----:B------:R-:W-:Y:S05]  /*82a0*/  BRA `(.L_x_4278) ;  /* 0x0000000800bc7947 */ /* 0x000fea0003800000 */
.L_x_4283:
[----:B------:R-:W-:-:S05]  /*82b0*/  HADD2.F32 R4, -RZ, R5.H0_H0 ;  /* 0x20000005ff047230 */ /* 0x000fca0000004100 */
[----:B------:R-:W-:-:S06]  /*82c0*/  FMUL.FTZ R4, R4, 1 ;  /* 0x3f80000004047820 */ /* 0x000fcc0000410000 */
[----:B------:R-:W0:Y:S02]  /*82d0*/  F2F.F64.F32 R4, R4 ;  /* 0x0000000400047310 */ /* 0x000e240000201800 */
[----:B0-----:R0:W-:Y:S01]  /*82e0*/  STG.E.64 desc[UR36][R2.64], R4 ;  /* 0x0000000402007986 */ /* 0x0011e2000c101b24 */
[----:B------:R-:W-:Y:S05]  /*82f0*/  BRA `(.L_x_4278) ;  /* 0x0000000800a87947 */ /* 0x000fea0003800000 */
.L_x_4273:
        /* <DEDUP_REMOVED lines=14> */
.L_x_4288:
[----:B------:R-:W-:Y:S01]  /*83e0*/  HADD2.F32 R5, -RZ, R5.H0_H0 ;  /* 0x20000005ff057230 */ /* 0x000fe20000004100 */
        /* <DEDUP_REMOVED lines=17> */
.L_x_4291:
[----:B------:R-:W-:-:S04]  /*8500*/  SHF.R.U32.HI R5, RZ, 0x18, R5 ;  /* 0x00000018ff057819 */ /* 0x000fc80000011605 */
[----:B------:R-:W-:-:S07]  /*8510*/  LOP3.LUT R0, R0, 0x80, R5, 0xf8, !PT ;  /* 0x0000008000007812 */ /* 0x000fce00078ef805 */
.L_x_4290:
[----:B------:R-:W-:Y:S05]  /*8520*/  BSYNC.RECONVERGENT B0 ;  /* 0x0000000000007941 */ /* 0x000fea0003800200 */
.L_x_4289:
[----:B------:R3:W-:Y:S01]  /*8530*/  STG.E.U8 desc[UR36][R2.64], R0 ;  /* 0x0000000002007986 */ /* 0x0007e2000c101124 */
[----:B------:R-:W-:Y:S05]  /*8540*/  BRA `(.L_x_4278) ;  /* 0x0000000800147947 */ /* 0x000fea0003800000 */
.L_x_4287:
        /* <DEDUP_REMOVED lines=18> */
.L_x_4294:
[----:B------:R-:W-:-:S04]  /*8670*/  SHF.R.U32.HI R5, RZ, 0x18, R5 ;  /* 0x00000018ff057819 */ /* 0x000fc80000011605 */
[----:B------:R-:W-:-:S07]  /*8680*/  LOP3.LUT R0, R0, 0x80, R5, 0xf8, !PT ;  /* 0x0000008000007812 */ /* 0x000fce00078ef805 */
.L_x_4293:
[----:B------:R-:W-:Y:S05]  /*8690*/  BSYNC.RECONVERGENT B0 ;  /* 0x0000000000007941 */ /* 0x000fea0003800200 */
.L_x_4292:
[----:B------:R0:W-:Y:S01]  /*86a0*/  STG.E.U8 desc[UR36][R2.64], R0 ;  /* 0x0000000002007986 */ /* 0x0001e2000c101124 */
[----:B------:R-:W-:Y:S05]  /*86b0*/  BRA `(.L_x_4278) ;  /* 0x0000000400b87947 */ /* 0x000fea0003800000 */
.L_x_4286:
[----:B------:R-:W-:-:S09]  /*86c0*/  UISETP.NE.AND UP0, UPT, UR4, 0x1c, UPT ;  /* 0x0000001c0400788c */ /* 0x000fd2000bf05270 */
[----:B------:R-:W-:Y:S05]  /*86d0*/  BRA.U !UP0, `(.L_x_4295) ;  /* 0x0000000108607547 */ /* 0x000fea000b800000 */
[----:B------:R-:W-:-:S09]  /*86e0*/  UISETP.NE.AND UP0, UPT, UR4, 0x1d, UPT ;  /* 0x0000001d0400788c */ /* 0x000fd2000bf05270 */
[----:B------:R-:W-:Y:S05]  /*86f0*/  BRA.U !UP0, `(.L_x_4296) ;  /* 0x0000000108487547 */ /* 0x000fea000b800000 */
[----:B------:R-:W-:-:S09]  /*8700*/  UISETP.NE.AND UP0, UPT, UR4, 0x2c, UPT ;  /* 0x0000002c0400788c */ /* 0x000fd2000bf05270 */
[----:B------:R-:W-:Y:S05]  /*8710*/  BRA.U UP0, `(.L_x_4277) ;  /* 0x0000000100bc7547 */ /* 0x000fea000b800000 */
[----:B------:R-:W-:-:S05]  /*8720*/  HADD2.F32 R5, -RZ, R5.H0_H0 ;  /* 0x20000005ff057230 */ /* 0x000fca0000004100 */
        /* <DEDUP_REMOVED lines=15> */
.L_x_4296:
[----:B------:R-:W-:-:S06]  /*8820*/  HADD2.F32 R5, -RZ, R5.H0_H0 ;  /* 0x20000005ff057230 */ /* 0x000fcc0000004100 */
[----:B------:R-:W0:Y:S02]  /*8830*/  F2I.U64.TRUNC R4, R5 ;  /* 0x0000000500047311 */ /* 0x000e24000020d800 */
[----:B0-----:R1:W-:Y:S01]  /*8840*/  STG.E.64 desc[UR36][R2.64], R4 ;  /* 0x0000000402007986 */ /* 0x0013e2000c101b24 */
[----:B------:R-:W-:Y:S05]  /*8850*/  BRA `(.L_x_4278) ;  /* 0x0000000400507947 */ /* 0x000fea0003800000 */
.L_x_4295:
[----:B------:R-:W-:-:S06]  /*8860*/  HADD2.F32 R5, -RZ, R5.H0_H0 ;  /* 0x20000005ff057230 */ /* 0x000fcc0000004100 */
[----:B------:R-:W0:Y:S02]  /*8870*/  F2I.FTZ.U32.TRUNC.NTZ R5, R5 ;  /* 0x0000000500057305 */ /* 0x000e24000021f000 */
[----:B0-----:R0:W-:Y:S01]  /*8880*/  STG.E desc[UR36][R2.64], R5 ;  /* 0x0000000502007986 */ /* 0x0011e2000c101924 */
[----:B------:R-:W-:Y:S05]  /*8890*/  BRA `(.L_x_4278) ;  /* 0x0000000400407947 */ /* 0x000fea0003800000 */
.L_x_4285:
        /* <DEDUP_REMOVED lines=11> */
.L_x_4298:
[----:B------:R-:W-:Y:S01]  /*8950*/  HADD2.F32 R5, -RZ, R5.H0_H0 ;  /* 0x20000005ff057230 */ /* 0x000fe20000004100 */
[----:B------:R-:W-:-:S04]  /*8960*/  CS2R R6, SRZ ;  /* 0x0000000000067805 */ /* 0x000fc8000001ff00 */
[----:B------:R-:W-:-:S06]  /*8970*/  FMUL.FTZ R5, R5, 1 ;  /* 0x3f80000005057820 */ /* 0x000fcc0000410000 */
[----:B------:R-:W0:Y:S02]  /*8980*/  F2F.F64.F32 R4, R5 ;  /* 0x0000000500047310 */ /* 0x000e240000201800 */
[----:B0-----:R0:W-:Y:S01]  /*8990*/  STG.E.128 desc[UR36][R2.64], R4 ;  /* 0x0000000402007986 */ /* 0x0011e2000c101d24 */
[----:B------:R-:W-:Y:S05]  /*89a0*/  BRA `(.L_x_4278) ;  /* 0x0000000000fc7947 */ /* 0x000fea0003800000 */
.L_x_4297:
[----:B------:R-:W-:-:S09]  /*89b0*/  UISETP.NE.AND UP0, UPT, UR4, 0xf, UPT ;  /* 0x0000000f0400788c */ /* 0x000fd2000bf05270 */
[----:B------:R-:W-:Y:S05]  /*89c0*/  BRA.U !UP0, `(.L_x_4299) ;  /* 0x0000000108e87547 */ /* 0x000fea000b800000 */
[----:B------:R-:W-:-:S09]  /*89d0*/  UISETP.NE.AND UP0, UPT, UR4, 0x17, UPT ;  /* 0x000000170400788c */ /* 0x000fd2000bf05270 */
[----:B------:R-:W-:Y:S05]  /*89e0*/  BRA.U !UP0, `(.L_x_4300) ;  /* 0x0000000108907547 */ /* 0x000fea000b800000 */
[----:B------:R-:W-:-:S09]  /*89f0*/  UISETP.NE.AND UP0, UPT, UR4, 0x18, UPT ;  /* 0x000000180400788c */ /* 0x000fd2000bf05270 */
[----:B------:R-:W-:Y:S05]  /*8a00*/  BRA.U !UP0, `(.L_x_4301) ;  /* 0x0000000108447547 */ /* 0x000fea000b800000 */
.L_x_4277:
        /* <DEDUP_REMOVED lines=11> */
[----:B------:R-:W-:Y:S01]  /*8ac0*/  IMAD.U32 R7, RZ, RZ, UR7 ;  /* 0x00000007ff077e24 */ /* 0x000fe2000f8e00ff */
[----:B----4-:R-:W-:Y:S01]  /*8ad0*/  MOV R10, UR8 ;  /* 0x00000008000a7c02 */ /* 0x010fe20008000f00 */
[----:B-1----:R-:W-:-:S07]  /*8ae0*/  IMAD.U32 R11, RZ, RZ, UR9 ;  /* 0x00000009ff0b7e24 */ /* 0x002fce000f8e00ff */
[----:B------:R-:W-:-:S07]  /*8af0*/  LEPC R20, `(.L_x_4302) ;  /* 0x000000001014794e */ /* 0x000fce0000000000 */
[----:B--2---:R-:W-:Y:S05]  /*8b00*/  CALL.ABS.NOINC R2 ;  /* 0x0000000002007343 */ /* 0x004fea0003c00000 */
.L_x_4302:
[----:B------:R-:W-:Y:S05]  /*8b10*/  BRA `(.L_x_4278) ;  /* 0x0000000000a07947 */ /* 0x000fea0003800000 */
.L_x_4301:
[----:B------:R-:W-:Y:S01]  /*8b20*/  HADD2.F32 R7, -RZ, R5.H0_H0 ;  /* 0x20000005ff077230 */ /* 0x000fe20000004100 */
        /* <DEDUP_REMOVED lines=12> */
.L_x_4304:
[----:B------:R-:W-:Y:S05]  /*8bf0*/  BSYNC.RECONVERGENT B0 ;  /* 0x0000000000007941 */ /* 0x000fea0003800200 */
.L_x_4303:
[----:B------:R-:W-:-:S05]  /*8c00*/  LOP3.LUT R5, R0, 0x80, R5, 0xf8, !PT ;  /* 0x0000008000057812 */ /* 0x000fca00078ef805 */
[----:B------:R0:W-:Y:S01]  /*8c10*/  STG.E.U8 desc[UR36][R2.64], R5 ;  /* 0x0000000502007986 */ /* 0x0001e2000c101124 */
[----:B------:R-:W-:Y:S05]  /*8c20*/  BRA `(.L_x_4278) ;  /* 0x00000000005c7947 */ /* 0x000fea0003800000 */
.L_x_4300:
[----:B------:R-:W-:Y:S01]  /*8c30*/  HADD2.F32 R5, -RZ, R5.H0_H0 ;  /* 0x20000005ff057230 */ /* 0x000fe20000004100 */
        /* <DEDUP_REMOVED lines=11> */
.L_x_4306:
[----:B------:R-:W-:Y:S01]  /*8cf0*/  IMAD.MOV.U32 R0, RZ, RZ, 0x7f ;  /* 0x0000007fff007424 */ /* 0x000fe200078e00ff */
[----:B------:R-:W-:-:S04]  /*8d00*/  ISETP.GT.U32.AND P0, PT, R4, 0x7f800000, PT ;  /* 0x7f8000000400780c */ /* 0x000fc80003f04070 */
[----:B------:R-:W-:-:S09]  /*8d10*/  SEL R0, R0, 0x7c, P0 ;  /* 0x0000007c00007807 */ /* 0x000fd20000000000 */
.L_x_4307:
[----:B------:R-:W-:Y:S05]  /*8d20*/  BSYNC.RECONVERGENT B0 ;  /* 0x0000000000007941 */ /* 0x000fea0003800200 */
.L_x_4305:
[----:B------:R-:W-:-:S04]  /*8d30*/  SHF.R.U32.HI R5, RZ, 0x18, R5 ;  /* 0x00000018ff057819 */ /* 0x000fc80000011605 */
[----:B------:R-:W-:-:S05]  /*8d40*/  LOP3.LUT R5, R0, 0x80, R5, 0xf8, !PT ;  /* 0x0000008000057812 */ /* 0x000fca00078ef805 */
[----:B------:R0:W-:Y:S01]  /*8d50*/  STG.E.U8 desc[UR36][R2.64], R5 ;  /* 0x0000000502007986 */ /* 0x0001e2000c101124 */
[----:B------:R-:W-:Y:S05]  /*8d60*/  BRA `(.L_x_4278) ;  /* 0x00000000000c7947 */ /* 0x000fea0003800000 */
.L_x_4299:
[----:B------:R-:W-:-:S05]  /*8d70*/  HADD2.F32 R0, -RZ, R5.H0_H0 ;  /* 0x20000005ff007230 */ /* 0x000fca0000004100 */
[----:B------:R-:W-:-:S05]  /*8d80*/  F2FP.BF16.F32.PACK_AB R0, RZ, R0 ;  /* 0x00000000ff00723e */ /* 0x000fca00000010ff */
[----:B------:R0:W-:Y:S02]  /*8d90*/  STG.E.U16 desc[UR36][R2.64], R0 ;  /* 0x0000000002007986 */ /* 0x0001e4000c101524 */
.L_x_4278:
[----:B------:R-:W-:-:S07]  /*8da0*/  VIADD R17, R17, 0x80 ;  /* 0x0000008011117836 */ /* 0x000fce0000000000 */
.L_x_4205:
[----:B------:R-:W-:Y:S05]  /*8db0*/  BSYNC.RECONVERGENT B6 ;  /* 0x0000000000067941 */ /* 0x000fea0003800200 */
.L_x_4204:
[----:B------:R-:W5:Y:S01]  /*8dc0*/  LDCU UR4, c[0x0][0x380] ;  /* 0x00007000ff0477ac */ /* 0x000f620008000800 */
[----:B------:R-:W-:Y:S01]  /*8dd0*/  BSSY.RECONVERGENT B6, `(.L_x_4308) ;  /* 0x0000465000067945 */ /* 0x000fe20003800200 */
[----:B-----5:R-:W-:-:S13]  /*8de0*/  ISETP.GE.AND P0, PT, R17, UR4, PT ;  /* 0x0000000411007c0c */ /* 0x020fda000bf06270 */
[----:B------:R-:W-:Y:S05]  /*8df0*/  @P0 BRA `(.L_x_4309) ;  /* 0x0000004400880947 */ /* 0x000fea0003800000 */
[----:B------:R-:W5:Y:S01]  /*8e00*/  LDCU UR4, c[0x0][0x388] ;  /* 0x00007100ff0477ac */ /* 0x000f620008000800 */
[----:B------:R-:W-:Y:S02]  /*8e10*/  HFMA2 R18, -RZ, RZ, 0, 0 ;  /* 0x00000000ff127431 */ /* 0x000fe400000001ff */
[----:B0--3--:R-:W-:Y:S02]  /*8e20*/  IMAD.MOV.U32 R0, RZ, RZ, RZ ;  /* 0x000000ffff007224 */ /* 0x009fe400078e00ff */
        /* <DEDUP_REMOVED lines=351> */
.L_x_4310:
        /* <DEDUP_REMOVED lines=19> */
.L_x_4314:
[----:B------:R-:W2:Y:S02]  /*a550*/  LDG.E.U8 R2, desc[UR36][R2.64] ;  /* 0x0000002402027981 */ /* 0x000ea4000c1e1100 */
[----:B--2---:R-:W-:-:S04]  /*a560*/  I2FP.F32.U32 R0, R2 ;  /* 0x0000000200007245 */ /* 0x004fc80000201000 */
[----:B------:R-:W-:-:S04]  /*a570*/  F2FP.F16.F32.PACK_AB R0, RZ, R0 ;  /* 0x00000000ff00723e */ /* 0x000fc800000000ff */
[----:B------:R-:W-:Y:S01]  /*a580*/  PRMT R19, R0, 0x7610, R19 ;  /* 0x0000761000137816 */ /* 0x000fe20000000013 */
[----:B------:R-:W-:Y:S06]  /*a590*/  BRA `(.L_x_4316) ;  /* 0x0000000c00b47947 */ /* 0x000fec0003800000 */
.L_x_4313:
        /* <DEDUP_REMOVED lines=11> */
.L_x_4318:
[----:B------:R-:W2:Y:S02]  /*a650*/  LDG.E R2, desc[UR36][R2.64] ;  /* 0x0000002402027981 */ /* 0x000ea4000c1e1900 */
[----:B--2---:R-:W-:-:S04]  /*a660*/  I2FP.F32.S32 R0, R2 ;  /* 0x0000000200007245 */ /* 0x004fc80000201400 */
[----:B------:R-:W-:-:S04]  /*a670*/  F2FP.F16.F32.PACK_AB R0, RZ, R0 ;  /* 0x00000000ff00723e */ /* 0x000fc800000000ff */
[----:B------:R-:W-:Y:S01]  /*a680*/  PRMT R19, R0, 0x7610, R19 ;  /* 0x0000761000137816 */ /* 0x000fe20000000013 */
[----:B------:R-:W-:Y:S06]  /*a690*/  BRA `(.L_x_4316) ;  /* 0x0000000c00747947 */ /* 0x000fec0003800000 */
.L_x_4317:
[----:B------:R-:W2:Y:S02]  /*a6a0*/  LDG.E.U16 R2, desc[UR36][R2.64] ;  /* 0x0000002402027981 */ /* 0x000ea4000c1e1500 */
[----:B--2---:R-:W0:Y:S02]  /*a6b0*/  I2F.S16 R0, R2 ;  /* 0x0000000200007306 */ /* 0x004e240000101400 */
[----:B0-----:R-:W-:-:S04]  /*a6c0*/  F2FP.F16.F32.PACK_AB R0, RZ, R0 ;  /* 0x00000000ff00723e */ /* 0x001fc800000000ff */
[----:B------:R-:W-:Y:S01]  /*a6d0*/  PRMT R19, R0, 0x7610, R19 ;  /* 0x0000761000137816 */ /* 0x000fe20000000013 */
[----:B------:R-:W-:Y:S06]  /*a6e0*/  BRA `(.L_x_4316) ;  /* 0x0000000c00607947 */ /* 0x000fec0003800000 */
.L_x_4312:
        /* <DEDUP_REMOVED lines=9> */
.L_x_4320:
[----:B------:R1:W5:Y:S01]  /*a780*/  LDG.E.U16 R19, desc[UR36][R2.64] ;  /* 0x0000002402137981 */ /* 0x000362000c1e1500 */
[----:B------:R-:W-:Y:S05]  /*a790*/  BRA `(.L_x_4316) ;  /* 0x0000000c00347947 */ /* 0x000fea0003800000 */
.L_x_4319:
        /* <DEDUP_REMOVED lines=9> */
.L_x_4322:
[----:B------:R0:W5:Y:S01]  /*a830*/  LDG.E.U16 R19, desc[UR36][R2.64] ;  /* 0x0000002402137981 */ /* 0x000162000c1e1500 */
[----:B------:R-:W-:Y:S05]  /*a840*/  BRA `(.L_x_4316) ;  /* 0x0000000c00087947 */ /* 0x000fea0003800000 */
.L_x_4321:
        /* <DEDUP_REMOVED lines=9> */
.L_x_4311:
        /* <DEDUP_REMOVED lines=14> */
.L_x_4325:
        /* <DEDUP_REMOVED lines=9> */
.L_x_4324:
        /* <DEDUP_REMOVED lines=27> */
.L_x_4327:
        /* <DEDUP_REMOVED lines=14> */
.L_x_4326:
[----:B------:R-:W2:Y:S02]  /*ace0*/  LDG.E.U16 R0, desc[UR36][R2.64] ;  /* 0x0000002402007981 */ /* 0x000ea4000c1e1500 */
[----:B--2---:R-:W-:-:S05]  /*acf0*/  IMAD.U32 R0, R0, 0x10000, RZ ;  /* 0x0001000000007824 */ /* 0x004fca00078e00ff */
[----:B------:R-:W-:-:S04]  /*ad00*/  F2FP.F16.F32.PACK_AB R0, RZ, R0 ;  /* 0x00000000ff00723e */ /* 0x000fc800000000ff */
[----:B------:R-:W-:Y:S01]  /*ad10*/  PRMT R19, R0, 0x7610, R19 ;  /* 0x0000761000137816 */ /* 0x000fe20000000013 */
[----:B------:R-:W-:Y:S06]  /*ad20*/  BRA `(.L_x_4316) ;  /* 0x0000000400d07947 */ /* 0x000fec0003800000 */
.L_x_4323:
        /* <DEDUP_REMOVED lines=13> */
.L_x_4330:
        /* <DEDUP_REMOVED lines=21> */
.L_x_4334:
[----:B------:R-:W-:Y:S05]  /*af50*/  BSYNC.RECONVERGENT B1 ;  /* 0x0000000000017941 */ /* 0x000fea0003800200 */
.L_x_4333:
[----:B------:R-:W-:Y:S01]  /*af60*/  IMAD.SHL.U32 R0, R0, 0x100000, RZ ;  /* 0x0010000000007824 */ /* 0x000fe200078e00ff */
[----:B------:R-:W-:-:S04]  /*af70*/  LEA R2, R2, 0x3b800000, 0x17 ;  /* 0x3b80000002027811 */ /* 0x000fc800078eb8ff */
[----:B------:R-:W-:-:S07]  /*af80*/  LOP3.LUT R0, R2, R0, R7, 0xfe, !PT ;  /* 0x0000000002007212 */ /* 0x000fce00078efe07 */
.L_x_4332:
[----:B------:R-:W-:Y:S05]  /*af90*/  BSYNC.RECONVERGENT B0 ;  /* 0x0000000000007941 */ /* 0x000fea0003800200 */
.L_x_4331:
[----:B------:R-:W-:-:S04]  /*afa0*/  F2FP.F16.F32.PACK_AB R0, RZ, R0 ;  /* 0x00000000ff00723e */ /* 0x000fc800000000ff */
[----:B------:R-:W-:Y:S01]  /*afb0*/  PRMT R19, R0, 0x7610, R19 ;  /* 0x0000761000137816 */ /* 0x000fe20000000013 */
[----:B------:R-:W-:Y:S06]  /*afc0*/  BRA `(.L_x_4316) ;  /* 0x0000000400287947 */ /* 0x000fec0003800000 */
.L_x_4329:
        /* <DEDUP_REMOVED lines=21> */
.L_x_4338:
[----:B------:R-:W-:Y:S05]  /*b120*/  BSYNC.RECONVERGENT B1 ;  /* 0x0000000000017941 */ /* 0x000fea0003800200 */
.L_x_4337:
[----:B------:R-:W-:Y:S01]  /*b130*/  IMAD.SHL.U32 R0, R0, 0x200000, RZ ;  /* 0x0020000000007824 */ /* 0x000fe200078e00ff */
[----:B------:R-:W-:-:S04]  /*b140*/  LEA R2, R2, 0x37800000, 0x17 ;  /* 0x3780000002027811 */ /* 0x000fc800078eb8ff */
[----:B------:R-:W-:-:S07]  /*b150*/  LOP3.LUT R0, R2, R0, R7, 0xfe, !PT ;  /* 0x0000000002007212 */ /* 0x000fce00078efe07 */
.L_x_4336:
[----:B------:R-:W-:Y:S05]  /*b160*/  BSYNC.RECONVERGENT B0 ;  /* 0x0000000000007941 */ /* 0x000fea0003800200 */
.L_x_4335:
[----:B------:R-:W-:-:S04]  /*b170*/  F2FP.F16.F32.PACK_AB R0, RZ, R0 ;  /* 0x00000000ff00723e */ /* 0x000fc800000000ff */
[----:B------:R-:W-:Y:S01]  /*b180*/  PRMT R19, R0, 0x7610, R19 ;  /* 0x0000761000137816 */ /* 0x000fe20000000013 */
[----:B------:R-:W-:Y:S06]  /*b190*/  BRA `(.L_x_4316) ;  /* 0x0000000000b47947 */ /* 0x000fec0003800000 */
.L_x_4328:
        /* <DEDUP_REMOVED lines=14> */
.L_x_4342:
[----:B------:R-:W-:Y:S05]  /*b280*/  BSYNC.RECONVERGENT B0 ;  /* 0x0000000000007941 */ /* 0x000fea0003800200 */
.L_x_4341:
[----:B------:R-:W-:-:S04]  /*b290*/  F2FP.F16.F32.PACK_AB R0, RZ, R0 ;  /* 0x00000000ff00723e */ /* 0x000fc800000000ff */
[----:B------:R-:W-:Y:S01]  /*b2a0*/  PRMT R19, R0, 0x7610, R19 ;  /* 0x0000761000137816 */ /* 0x000fe20000000013 */
[----:B------:R-:W-:Y:S06]  /*b2b0*/  BRA `(.L_x_4316) ;  /* 0x00000000006c7947 */ /* 0x000fec0003800000 */
.L_x_4315:
        /* <DEDUP_REMOVED lines=16> */
.L_x_4343:
[----:B------:R-:W-:Y:S01]  /*b3c0*/  PRMT R19, RZ, 0x7610, R19 ;  /* 0x00007610ff137816 */ /* 0x000fe20000000013 */
[----:B------:R-:W-:Y:S06]  /*b3d0*/  BRA `(.L_x_4316) ;  /* 0x0000000000247947 */ /* 0x000fec0003800000 */
.L_x_4340:
[----:B------:R-:W2:Y:S02]  /*b3e0*/  LDG.E.64 R2, desc[UR36][R2.64] ;  /* 0x0000002402027981 */ /* 0x000ea4000c1e1b00 */
[----:B--2---:R-:W0:Y:S02]  /*b3f0*/  I2F.U64 R0, R2 ;  /* 0x0000000200007312 */ /* 0x004e240000301000 */
[----:B0-----:R-:W-:-:S04]  /*b400*/  F2FP.F16.F32.PACK_AB R0, RZ, R0 ;  /* 0x00000000ff00723e */ /* 0x001fc800000000ff */
[----:B------:R-:W-:Y:S01]  /*b410*/  PRMT R19, R0, 0x7610, R19 ;  /* 0x0000761000137816 */ /* 0x000fe20000000013 */
[----:B------:R-:W-:Y:S06]  /*b420*/  BRA `(.L_x_4316) ;  /* 0x0000000000107947 */ /* 0x000fec0003800000 */
.L_x_4339:
[----:B------:R-:W2:Y:S02]  /*b430*/  LDG.E R2, desc[UR36][R2.64] ;  /* 0x0000002402027981 */ /* 0x000ea4000c1e1900 */
[----:B--2---:R-:W-:-:S04]  /*b440*/  I2FP.F32.U32 R0, R2 ;  /* 0x0000000200007245 */ /* 0x004fc80000201000 */
[----:B------:R-:W-:-:S04]  /*b450*/  F2FP.F16.F32.PACK_AB R0, RZ, R0 ;  /* 0x00000000ff00723e */ /* 0x000fc800000000ff */
[----:B------:R-:W-:-:S07]  /*b460*/  PRMT R19, R0, 0x7610, R19 ;  /* 0x0000761000137816 */ /* 0x000fce0000000013 */
.L_x_4316:
        /* <DEDUP_REMOVED lines=19> */
.L_x_4347:
[----:B------:R-:W2:Y:S02]  /*b5a0*/  LDG.E.U8 R2, desc[UR36][R2.64] ;  /* 0x0000002402027981 */ /* 0x000ea4000c1e1100 */
[----:B--2---:R-:W-:-:S04]  /*b5b0*/  I2FP.F32.U32 R0, R2 ;  /* 0x0000000200007245 */ /* 0x004fc80000201000 */
[----:B------:R-:W-:-:S04]  /*b5c0*/  F2FP.F16.F32.PACK_AB R0, RZ, R0 ;  /* 0x00000000ff00723e */ /* 0x000fc800000000ff */
[----:B------:R-:W-:Y:S01]  /*b5d0*/  PRMT R5, R0, 0x7610, R5 ;  /* 0x0000761000057816 */ /* 0x000fe20000000005 */
[----:B------:R-:W-:Y:S06]  /*b5e0*/  BRA `(.L_x_4349) ;  /* 0x0000000c00b07947 */ /* 0x000fec0003800000 */
.L_x_4346:
        /* <DEDUP_REMOVED lines=11> */
.L_x_4351:
[----:B------:R-:W2:Y:S02]  /*b6a0*/  LDG.E R2, desc[UR36][R2.64] ;  /* 0x0000002402027981 */ /* 0x000ea4000c1e1900 */
[----:B--2---:R-:W-:-:S04]  /*b6b0*/  I2FP.F32.S32 R0, R2 ;  /* 0x0000000200007245 */ /* 0x004fc80000201400 */
[----:B------:R-:W-:-:S04]  /*b6c0*/  F2FP.F16.F32.PACK_AB R0, RZ, R0 ;  /* 0x00000000ff00723e */ /* 0x000fc800000000ff */
[----:B------:R-:W-:Y:S01]  /*b6d0*/  PRMT R5, R0, 0x7610, R5 ;  /* 0x0000761000057816 */ /* 0x000fe20000000005 */
[----:B------:R-:W-:Y:S06]  /*b6e0*/  BRA `(.L_x_4349) ;  /* 0x0000000c00707947 */ /* 0x000fec0003800000 */
.L_x_4350:
[----:B------:R-:W2:Y:S02]  /*b6f0*/  LDG.E.U16 R2, desc[UR36][R2.64] ;  /* 0x0000002402027981 */ /* 0x000ea4000c1e1500 */
[----:B--2---:R-:W0:Y:S02]  /*b700*/  I2F.S16 R0, R2 ;  /* 0x0000000200007306 */ /* 0x004e240000101400 */
[----:B0-----:R-:W-:-:S04]  /*b710*/  F2FP.F16.F32.PACK_AB R0, RZ, R0 ;  /* 0x00000000ff00723e */ /* 0x001fc800000000ff */
[----:B------:R-:W-:Y:S01]  /*b720*/  PRMT R5, R0, 0x7610, R5 ;  /* 0x0000761000057816 */ /* 0x000fe20000000005 */
[----:B------:R-:W-:Y:S06]  /*b730*/  BRA `(.L_x_4349) ;  /* 0x0000000c005c7947 */ /* 0x000fec0003800000 */
.L_x_4345:
        /* <DEDUP_REMOVED lines=9> */
.L_x_4353:
[----:B------:R0:W5:Y:S01]  /*b7d0*/  LDG.E.U16 R5, desc[UR36][R2.64] ;  /* 0x0000002402057981 */ /* 0x000162000c1e1500 */
[----:B------:R-:W-:Y:S05]  /*b7e0*/  BRA `(.L_x_4349) ;  /* 0x0000000c00307947 */ /* 0x000fea0003800000 */
.L_x_4352:
        /* <DEDUP_REMOVED lines=9> */
.L_x_4355:
[----:B------:R1:W5:Y:S01]  /*b880*/  LDG.E.U16 R5, desc[UR36][R2.64] ;  /* 0x0000002402057981 */ /* 0x000362000c1e1500 */
[----:B------:R-:W-:Y:S05]  /*b890*/  BRA `(.L_x_4349) ;  /* 0x0000000c00047947 */ /* 0x000fea0003800000 */
.L_x_4354:
        /* <DEDUP_REMOVED lines=9> */
.L_x_4344:
        /* <DEDUP_REMOVED lines=14> */
.L_x_4358:
        /* <DEDUP_REMOVED lines=9> */
.L_x_4357:
        /* <DEDUP_REMOVED lines=26> */
.L_x_4360:
        /* <DEDUP_REMOVED lines=14> */
.L_x_4359:
[----:B------:R-:W2:Y:S02]  /*bd20*/  LDG.E.U16 R0, desc[UR36][R2.64] ;  /* 0x0000002402007981 */ /* 0x000ea4000c1e1500 */
[----:B--2---:R-:W-:-:S04]  /*bd30*/  SHF.L.U32 R0, R0, 0x10, RZ ;  /* 0x0000001000007819 */ /* 0x004fc800000006ff */
[----:B------:R-:W-:-:S04]  /*bd40*/  F2FP.F16.F32.PACK_AB R0, RZ, R0 ;  /* 0x00000000ff00723e */ /* 0x000fc800000000ff */
[----:B------:R-:W-:Y:S01]  /*bd50*/  PRMT R5, R0, 0x7610, R5 ;  /* 0x0000761000057816 */ /* 0x000fe20000000005 */
[----:B------:R-:W-:Y:S06]  /*bd60*/  BRA `(.L_x_4349) ;  /* 0x0000000400d07947 */ /* 0x000fec0003800000 */
.L_x_4356:
        /* <DEDUP_REMOVED lines=13> */
.L_x_4363:
        /* <DEDUP_REMOVED lines=21> */
.L_x_4367:
[----:B------:R-:W-:Y:S05]  /*bf90*/  BSYNC.RECONVERGENT B1 ;  /* 0x0000000000017941 */ /* 0x000fea0003800200 */
.L_x_4366:
[----:B------:R-:W-:Y:S01]  /*bfa0*/  IMAD.SHL.U32 R0, R0, 0x100000, RZ ;  /* 0x0010000000007824 */ /* 0x000fe200078e00ff */
[----:B------:R-:W-:-:S04]  /*bfb0*/  LEA R2, R2, 0x3b800000, 0x17 ;  /* 0x3b80000002027811 */ /* 0x000fc800078eb8ff */
[----:B------:R-:W-:-:S07]  /*bfc0*/  LOP3.LUT R0, R2, R0, R7, 0xfe, !PT ;  /* 0x0000000002007212 */ /* 0x000fce00078efe07 */
.L_x_4365:
[----:B------:R-:W-:Y:S05]  /*bfd0*/  BSYNC.RECONVERGENT B0 ;  /* 0x0000000000007941 */ /* 0x000fea0003800200 */
.L_x_4364:
[----:B------:R-:W-:-:S04]  /*bfe0*/  F2FP.F16.F32.PACK_AB R0, RZ, R0 ;  /* 0x00000000ff00723e */ /* 0x000fc800000000ff */
[----:B------:R-:W-:Y:S01]  /*bff0*/  PRMT R5, R0, 0x7610, R5 ;  /* 0x0000761000057816 */ /* 0x000fe20000000005 */
[----:B------:R-:W-:Y:S06]  /*c000*/  BRA `(.L_x_4349) ;  /* 0x0000000400287947 */ /* 0x000fec0003800000 */
.L_x_4362:
        /* <DEDUP_REMOVED lines=21> */
.L_x_4371:
[----:B------:R-:W-:Y:S05]  /*c160*/  BSYNC.RECONVERGENT B1 ;  /* 0x0000000000017941 */ /* 0x000fea0003800200 */
.L_x_4370:
[----:B------:R-:W-:Y:S01]  /*c170*/  IMAD.SHL.U32 R0, R0, 0x200000, RZ ;  /* 0x0020000000007824 */ /* 0x000fe200078e00ff */
[----:B------:R-:W-:-:S04]  /*c180*/  LEA R2, R2, 0x37800000, 0x17 ;  /* 0x3780000002027811 */ /* 0x000fc800078eb8ff */
[----:B------:R-:W-:-:S07]  /*c190*/  LOP3.LUT R0, R2, R0, R7, 0xfe, !PT ;  /* 0x0000000002007212 */ /* 0x000fce00078efe07 */
.L_x_4369:
[----:B------:R-:W-:Y:S05]  /*c1a0*/  BSYNC.RECONVERGENT B0 ;  /* 0x0000000000007941 */ /* 0x000fea0003800200 */
.L_x_4368:
[----:B------:R-:W-:-:S04]  /*c1b0*/  F2FP.F16.F32.PACK_AB R0, RZ, R0 ;  /* 0x00000000ff00723e */ /* 0x000fc800000000ff */
[----:B------:R-:W-:Y:S01]  /*c1c0*/  PRMT R5, R0, 0x7610, R5 ;  /* 0x0000761000057816 */ /* 0x000fe20000000005 */
[----:B------:R-:W-:Y:S06]  /*c1d0*/  BRA `(.L_x_4349) ;  /* 0x0000000000b47947 */ /* 0x000fec0003800000 */
.L_x_4361:
        /* <DEDUP_REMOVED lines=14> */
.L_x_4375:
[----:B------:R-:W-:Y:S05]  /*c2c0*/  BSYNC.RECONVERGENT B0 ;  /* 0x0000000000007941 */ /* 0x000fea0003800200 */
.L_x_4374:
[----:B------:R-:W-:-:S04]  /*c2d0*/  F2FP.F16.F32.PACK_AB R0, RZ, R0 ;  /* 0x00000000ff00723e */ /* 0x000fc800000000ff */
[----:B------:R-:W-:Y:S01]  /*c2e0*/  PRMT R5, R0, 0x7610, R5 ;  /* 0x0000761000057816 */ /* 0x000fe20000000005 */
[----:B------:R-:W-:Y:S06]  /*c2f0*/  BRA `(.L_x_4349) ;  /* 0x00000000006c7947 */ /* 0x000fec0003800000 */
.L_x_4348:
        /* <DEDUP_REMOVED lines=15> */
[----:B--2--5:R-:W-:Y:S05]  /*c3f0*/  CALL.ABS.NOINC R2 ;  /* 0x0000000002007343 */ /* 0x024fea0003c00000 */
.L_x_4376:
[----:B------:R-:W-:Y:S01]  /*c400*/  PRMT R5, RZ, 0x7610, R5 ;  /* 0x00007610ff057816 */ /* 0x000fe20000000005 */
[----:B------:R-:W-:Y:S06]  /*c410*/  BRA `(.L_x_4349) ;  /* 0x0000000000247947 */ /* 0x000fec0003800000 */
.L_x_4373:
[----:B------:R-:W2:Y:S02]  /*c420*/  LDG.E.64 R2, desc[UR36][R2.64] ;  /* 0x0000002402027981 */ /* 0x000ea4000c1e1b00 */
[----:B--2---:R-:W0:Y:S02]  /*c430*/  I2F.U64 R0, R2 ;  /* 0x0000000200007312 */ /* 0x004e240000301000 */
[----:B0-----:R-:W-:-:S04]  /*c440*/  F2FP.F16.F32.PACK_AB R0, RZ, R0 ;  /* 0x00000000ff00723e */ /* 0x001fc800000000ff */
[----:B------:R-:W-:Y:S01]  /*c450*/  PRMT R5, R0, 0x7610, R5 ;  /* 0x0000761000057816 */ /* 0x000fe20000000005 */
[----:B------:R-:W-:Y:S06]  /*c460*/  BRA `(.L_x_4349) ;  /* 0x0000000000107947 */ /* 0x000fec0003800000 */
.L_x_4372:
[----:B------:R-:W2:Y:S02]  /*c470*/  LDG.E R2, desc[UR36][R2.64] ;  /* 0x0000002402027981 */ /* 0x000ea4000c1e1900 */
[----:B--2---:R-:W-:-:S04]  /*c480*/  I2FP.F32.U32 R0, R2 ;  /* 0x0000000200007245 */ /* 0x004fc80000201000 */
[----:B------:R-:W-:-:S04]  /*c490*/  F2FP.F16.F32.PACK_AB R0, RZ, R0 ;  /* 0x00000000ff00723e */ /* 0x000fc800000000ff */
[----:B------:R-:W-:-:S07]  /*c4a0*/  PRMT R5, R0, 0x7610, R5 ;  /* 0x0000761000057816 */ /* 0x000fce0000000005 */
.L_x_4349:
        /* <DEDUP_REMOVED lines=23> */
.L_x_4380:
[----:B------:R-:W-:-:S06]  /*c620*/  HADD2.F32 R5, -RZ, R5.H0_H0 ;  /* 0x20000005ff057230 */ /* 0x000fcc0000004100 */
[----:B------:R-:W0:Y:S02]  /*c630*/  F2I.S64.TRUNC R4, R5 ;  /* 0x0000000500047311 */ /* 0x000e24000020d900 */
[----:B0-----:R0:W-:Y:S01]  /*c640*/  STG.E.U8 desc[UR36][R2.64], R4 ;  /* 0x0000000402007986 */ /* 0x0011e2000c101124 */
[----:B------:R-:W-:Y:S05]  /*c650*/  BRA `(.L_x_4382) ;  /* 0x0000000c006c7947 */ /* 0x000fea0003800000 */
.L_x_4379:
        /* <DEDUP_REMOVED lines=10> */
.L_x_4384:
[----:B------:R-:W-:-:S06]  /*c700*/  HADD2.F32 R5, -RZ, R5.H0_H0 ;  /* 0x20000005ff057230 */ /* 0x000fcc0000004100 */
[----:B------:R-:W0:Y:S02]  /*c710*/  F2I.FTZ.TRUNC.NTZ R5, R5 ;  /* 0x0000000500057305 */ /* 0x000e24000021f100 */
[----:B0-----:R0:W-:Y:S01]  /*c720*/  STG.E desc[UR36][R2.64], R5 ;  /* 0x0000000502007986 */ /* 0x0011e2000c101924 */
[----:B------:R-:W-:Y:S05]  /*c730*/  BRA `(.L_x_4382) ;  /* 0x0000000c00347947 */ /* 0x000fea0003800000 */
.L_x_4383:
[----:B------:R-:W-:-:S06]  /*c740*/  HADD2.F32 R5, -RZ, R5.H0_H0 ;  /* 0x20000005ff057230 */ /* 0x000fcc0000004100 */
[----:B------:R-:W0:Y:S02]  /*c750*/  F2I.FTZ.TRUNC.NTZ R5, R5 ;  /* 0x0000000500057305 */ /* 0x000e24000021f100 */
[----:B0-----:R0:W-:Y:S01]  /*c760*/  STG.E.U16 desc[UR36][R2.64], R5 ;  /* 0x0000000502007986 */ /* 0x0011e2000c101524 */
[----:B------:R-:W-:Y:S05]  /*c770*/  BRA `(.L_x_4382) ;  /* 0x0000000c00247947 */ /* 0x000fea0003800000 */
.L_x_4378:
        /* <DEDUP_REMOVED lines=9> */
.L_x_4386:
[----:B------:R0:W-:Y:S01]  /*c810*/  STG.E.U16 desc[UR36][R2.64], R5 ;  /* 0x0000000502007986 */ /* 0x0001e2000c101524 */
[----:B------:R-:W-:Y:S05]  /*c820*/  BRA `(.L_x_4382) ;  /* 0x0000000800f87947 */ /* 0x000fea0003800000 */
.L_x_4385:
        /* <DEDUP_REMOVED lines=10> */
.L_x_4388:
[----:B------:R-:W-:-:S05]  /*c8d0*/  HADD2.F32 R0, -RZ, R5.H0_H0 ;  /* 0x20000005ff007230 */ /* 0x000fca0000004100 */
[----:B------:R-:W-:-:S04]  /*c8e0*/  F2FP.F16.F32.PACK_AB R0, RZ, R0 ;  /* 0x00000000ff00723e */ /* 0x000fc800000000ff */
[----:B------:R-:W-:-:S05]  /*c8f0*/  PRMT R0, R0, 0x5410, RZ ;  /* 0x0000541000007816 */ /* 0x000fca00000000ff */
[----:B------:R0:W-:Y:S01]  /*c900*/  STG.E desc[UR36][R2.64], R0 ;  /* 0x0000000002007986 */ /* 0x0001e2000c101924 */
[----:B------:R-:W-:Y:S05]  /*c910*/  BRA `(.L_x_4382) ;  /* 0x0000000800bc7947 */ /* 0x000fea0003800000 */
.L_x_4387:
[----:B------:R-:W-:-:S05]  /*c920*/  HADD2.F32 R4, -RZ, R5.H0_H0 ;  /* 0x20000005ff047230 */ /* 0x000fca0000004100 */
[----:B------:R-:W-:-:S06]  /*c930*/  FMUL.FTZ R4, R4, 1 ;  /* 0x3f80000004047820 */ /* 0x000fcc0000410000 */
[----:B------:R-:W0:Y:S02]  /*c940*/  F2F.F64.F32 R4, R4 ;  /* 0x0000000400047310 */ /* 0x000e240000201800 */
[----:B0-----:R0:W-:Y:S01]  /*c950*/  STG.E.64 desc[UR36][R2.64], R4 ;  /* 0x0000000402007986 */ /* 0x0011e2000c101b24 */
[----:B------:R-:W-:Y:S05]  /*c960*/  BRA `(.L_x_4382) ;  /* 0x0000000800a87947 */ /* 0x000fea0003800000 */
.L_x_4377:
        /* <DEDUP_REMOVED lines=14> */
.L_x_4392:
        /* <DEDUP_REMOVED lines=18> */
.L_x_4395:
[----:B------:R-:W-:-:S04]  /*cb70*/  SHF.R.U32.HI R5, RZ, 0x18, R5 ;  /* 0x00000018ff057819 */ /* 0x000fc80000011605 */
[----:B------:R-:W-:-:S07]  /*cb80*/  LOP3.LUT R0, R0, 0x80, R5, 0xf8, !PT ;  /* 0x0000008000007812 */ /* 0x000fce00078ef805 */
.L_x_4394:
[----:B------:R-:W-:Y:S05]  /*cb90*/  BSYNC.RECONVERGENT B0 ;  /* 0x0000000000007941 */ /* 0x000fea0003800200 */
.L_x_4393:
[----:B------:R0:W-:Y:S01]  /*cba0*/  STG.E.U8 desc[UR36][R2.64], R0 ;  /* 0x0000000002007986 */ /* 0x0001e2000c101124 */
[----:B------:R-:W-:Y:S05]  /*cbb0*/  BRA `(.L_x_4382) ;  /* 0x0000000800147947 */ /* 0x000fea0003800000 */
.L_x_4391:
        /* <DEDUP_REMOVED lines=18> */
.L_x_4398:
[----:B------:R-:W-:-:S04]  /*cce0*/  SHF.R.U32.HI R5, RZ, 0x18, R5 ;  /* 0x00000018ff057819 */ /* 0x000fc80000011605 */
[----:B------:R-:W-:-:S07]  /*ccf0*/  LOP3.LUT R0, R0, 0x80, R5, 0xf8, !PT ;  /* 0x0000008000007812 */ /* 0x000fce00078ef805 */
.L_x_4397:
[----:B------:R-:W-:Y:S05]  /*cd00*/  BSYNC.RECONVERGENT B0 ;  /* 0x0000000000007941 */ /* 0x000fea0003800200 */
.L_x_4396:
[----:B------:R0:W-:Y:S01]  /*cd10*/  STG.E.U8 desc[UR36][R2.64], R0 ;  /* 0x0000000002007986 */ /* 0x0001e2000c101124 */
[----:B------:R-:W-:Y:S05]  /*cd20*/  BRA `(.L_x_4382) ;  /* 0x0000000400b87947 */ /* 0x000fea0003800000 */
.L_x_4390:
        /* <DEDUP_REMOVED lines=22> */
.L_x_4400:
[----:B------:R-:W-:-:S06]  /*ce90*/  HADD2.F32 R5, -RZ, R5.H0_H0 ;  /* 0x20000005ff057230 */ /* 0x000fcc0000004100 */
[----:B------:R-:W0:Y:S02]  /*cea0*/  F2I.U64.TRUNC R4, R5 ;  /* 0x0000000500047311 */ /* 0x000e24000020d800 */
[----:B0-----:R0:W-:Y:S01]  /*ceb0*/  STG.E.64 desc[UR36][R2.64], R4 ;  /* 0x0000000402007986 */ /* 0x0011e2000c101b24 */
[----:B------:R-:W-:Y:S05]  /*cec0*/  BRA `(.L_x_4382) ;  /* 0x0000000400507947 */ /* 0x000fea0003800000 */
.L_x_4399:
[----:B------:R-:W-:-:S06]  /*ced0*/  HADD2.F32 R5, -RZ, R5.H0_H0 ;  /* 0x20000005ff057230 */ /* 0x000fcc0000004100 */
[----:B------:R-:W0:Y:S02]  /*cee0*/  F2I.FTZ.U32.TRUNC.NTZ R5, R5 ;  /* 0x0000000500057305 */ /* 0x000e24000021f000 */
[----:B0-----:R0:W-:Y:S01]  /*cef0*/  STG.E desc[UR36][R2.64], R5 ;  /* 0x0000000502007986 */ /* 0x0011e2000c101924 */
[----:B------:R-:W-:Y:S05]  /*cf00*/  BRA `(.L_x_4382) ;  /* 0x0000000400407947 */ /* 0x000fea0003800000 */
.L_x_4389:
        /* <DEDUP_REMOVED lines=11> */
.L_x_4402:
[----:B------:R-:W-:Y:S01]  /*cfc0*/  HADD2.F32 R5, -RZ, R5.H0_H0 ;  /* 0x20000005ff057230 */ /* 0x000fe20000004100 */
[----:B------:R-:W-:-:S04]  /*cfd0*/  CS2R R6, SRZ ;  /* 0x0000000000067805 */ /* 0x000fc8000001ff00 */
[----:B------:R-:W-:-:S06]  /*cfe0*/  FMUL.FTZ R5, R5, 1 ;  /* 0x3f80000005057820 */ /* 0x000fcc0000410000 */
[----:B------:R-:W0:Y:S02]  /*cff0*/  F2F.F64.F32 R4, R5 ;  /* 0x0000000500047310 */ /* 0x000e240000201800 */
[----:B0-----:R0:W-:Y:S01]  /*d000*/  STG.E.128 desc[UR36][R2.64], R4 ;  /* 0x0000000402007986 */ /* 0x0011e2000c101d24 */
[----:B------:R-:W-:Y:S05]  /*d010*/  BRA `(.L_x_4382) ;  /* 0x0000000000fc7947 */ /* 0x000fea0003800000 */
.L_x_4401:
[----:B------:R-:W-:-:S09]  /*d020*/  UISETP.NE.AND UP0, UPT, UR4, 0xf, UPT ;  /* 0x0000000f0400788c */ /* 0x000fd2000bf05270 */
[----:B------:R-:W-:Y:S05]  /*d030*/  BRA.U !UP0, `(.L_x_4403) ;  /* 0x0000000108e87547 */ /* 0x000fea000b800000 */
[----:B------:R-:W-:-:S09]  /*d040*/  UISETP.NE.AND UP0, UPT, UR4, 0x17, UPT ;  /* 0x000000170400788c */ /* 0x000fd2000bf05270 */
[----:B------:R-:W-:Y:S05]  /*d050*/  BRA.U !UP0, `(.L_x_4404) ;  /* 0x0000000108907547 */ /* 0x000fea000b800000 */
[----:B------:R-:W-:-:S09]  /*d060*/  UISETP.NE.AND UP0, UPT, UR4, 0x18, UPT ;  /* 0x000000180400788c */ /* 0x000fd2000bf05270 */
[----:B------:R-:W-:Y:S05]  /*d070*/  BRA.U !UP0, `(.L_x_4405) ;  /* 0x0000000108447547 */ /* 0x000fea000b800000 */
.L_x_4381:
        /* <DEDUP_REMOVED lines=16> */
.L_x_4406:
[----:B------:R-:W-:Y:S05]  /*d180*/  BRA `(.L_x_4382) ;  /* 0x0000000000a07947 */ /* 0x000fea0003800000 */
.L_x_4405:
        /* <DEDUP_REMOVED lines=13> */
.L_x_4408:
[----:B------:R-:W-:Y:S05]  /*d260*/  BSYNC.RECONVERGENT B0 ;  /* 0x0000000000007941 */ /* 0x000fea0003800200 */
.L_x_4407:
[----:B------:R-:W-:-:S05]  /*d270*/  LOP3.LUT R5, R0, 0x80, R5, 0xf8, !PT ;  /* 0x0000008000057812 */ /* 0x000fca00078ef805 */
[----:B------:R3:W-:Y:S01]  /*d280*/  STG.E.U8 desc[UR36][R2.64], R5 ;  /* 0x0000000502007986 */ /* 0x0007e2000c101124 */
[----:B------:R-:W-:Y:S05]  /*d290*/  BRA `(.L_x_4382) ;  /* 0x00000000005c7947 */ /* 0x000fea0003800000 */
.L_x_4404:
        /* <DEDUP_REMOVED lines=12> */
.L_x_4410:
[----:B------:R-:W-:Y:S01]  /*d360*/  IMAD.MOV.U32 R0, RZ, RZ, 0x7f ;  /* 0x0000007fff007424 */ /* 0x000fe200078e00ff */
[----:B------:R-:W-:-:S04]  /*d370*/  ISETP.GT.U32.AND P0, PT, R4, 0x7f800000, PT ;  /* 0x7f8000000400780c */ /* 0x000fc80003f04070 */
[----:B------:R-:W-:-:S09]  /*d380*/  SEL R0, R0, 0x7c, P0 ;  /* 0x0000007c00007807 */ /* 0x000fd20000000000 */
.L_x_4411:
[----:B------:R-:W-:Y:S05]  /*d390*/  BSYNC.RECONVERGENT B0 ;  /* 0x0000000000007941 */ /* 0x000fea0003800200 */
.L_x_4409:
[----:B------:R-:W-:-:S04]  /*d3a0*/  SHF.R.U32.HI R5, RZ, 0x18, R5 ;  /* 0x00000018ff057819 */ /* 0x000fc80000011605 */
[----:B------:R-:W-:-:S05]  /*d3b0*/  LOP3.LUT R5, R0, 0x80, R5, 0xf8, !PT ;  /* 0x0000008000057812 */ /* 0x000fca00078ef805 */
[----:B------:R2:W-:Y:S01]  /*d3c0*/  STG.E.U8 desc[UR36][R2.64], R5 ;  /* 0x0000000502007986 */ /* 0x0005e2000c101124 */
[----:B------:R-:W-:Y:S05]  /*d3d0*/  BRA `(.L_x_4382) ;  /* 0x00000000000c7947 */ /* 0x000fea0003800000 */
.L_x_4403:
[----:B------:R-:W-:-:S05]  /*d3e0*/  HADD2.F32 R0, -RZ, R5.H0_H0 ;  /* 0x20000005ff007230 */ /* 0x000fca0000004100 */
[----:B------:R-:W-:-:S05]  /*d3f0*/  F2FP.BF16.F32.PACK_AB R0, RZ, R0 ;  /* 0x00000000ff00723e */ /* 0x000fca00000010ff */
[----:B------:R4:W-:Y:S02]  /*d400*/  STG.E.U16 desc[UR36][R2.64], R0 ;  /* 0x0000000002007986 */ /* 0x0009e4000c101524 */
.L_x_4382:
[----:B------:R-:W-:-:S07]  /*d410*/  VIADD R17, R17, 0x80 ;  /* 0x0000008011117836 */ /* 0x000fce0000000000 */
.L_x_4309:
[----:B------:R-:W-:Y:S05]  /*d420*/  BSYNC.RECONVERGENT B6 ;  /* 0x0000000000067941 */ /* 0x000fea0003800200 */
.L_x_4308:
[----:B------:R-:W5:Y:S02]  /*d430*/  LDCU UR4, c[0x0][0x380] ;  /* 0x00007000ff0477ac */ /* 0x000f640008000800 */
[----:B-----5:R-:W-:-:S13]  /*d440*/  ISETP.GE.AND P0, PT, R17, UR4, PT ;  /* 0x0000000411007c0c */ /* 0x020fda000bf06270 */
[----:B------:R-:W-:Y:S05]  /*d450*/  @P0 EXIT ;  /* 0x000000000000094d */ /* 0x000fea0003800000 */
[----:B------:R-:W5:Y:S01]  /*d460*/  LDCU UR4, c[0x0][0x388] ;  /* 0x00007100ff0477ac */ /* 0x000f620008000800 */
[----:B------:R-:W-:Y:S02]  /*d470*/  IMAD.MOV.U32 R18, RZ, RZ, RZ ;  /* 0x000000ffff127224 */ /* 0x000fe400078e00ff */
[----:B0--34-:R-:W-:Y:S02]  /*d480*/  IMAD.MOV.U32 R0, RZ, RZ, RZ ;  /* 0x000000ffff007224 */ /* 0x019fe400078e00ff */
[----:B------:R-:W-:Y:S01]  /*d490*/  IMAD.MOV.U32 R16, RZ, RZ, RZ ;  /* 0x000000ffff107224 */ /* 0x000fe200078e00ff */
[----:B-----5:R-:W-:-:S09]  /*d4a0*/  UISETP.NE.AND UP0, UPT, UR4, URZ, UPT ;  /* 0x000000ff0400728c */ /* 0x020fd2000bf05270 */
[----:B------:R-:W-:Y:S05]  /*d4b0*/  BRA.U !UP0, `(.L_x_4412) ;  /* 0x0000001508707547 */ /* 0x000fea000b800000 */
[----:B------:R-:W1:Y:S01]  /*d4c0*/  LDCU.64 UR4, c[0x0][0x390] ;  /* 0x00007200ff0477ac */ /* 0x000e620008000a00 */
[----:B------:R-:W-:Y:S01]  /*d4d0*/  MOV R16, RZ ;  /* 0x000000ff00107202 */ /* 0x000fe20000000f00 */
[----:B------:R-:W0:Y:S01]  /*d4e0*/  LDCU UR6, c[0x0][0x38c] ;  /* 0x00007180ff0677ac */ /* 0x000e220008000800 */
[----:B------:R-:W3:Y:S01]  /*d4f0*/  LDCU.64 UR8, c[0x0][0x4b8] ;  /* 0x00009700ff0877ac */ /* 0x000ee20008000a00 */
[----:B------:R-:W-:Y:S02]  /*d500*/  UISETP.NE.AND UP0, UPT, UR41, URZ, UPT ;  /* 0x000000ff2900728c */ /* 0x000fe4000bf05270 */
[----:B-12---:R-:W-:Y:S01]  /*d510*/  IMAD.HI.U32 R2, R17, UR4, R16 ;  /* 0x0000000411027c27 */ /* 0x006fe2000f8e0010 */
        /* <DEDUP_REMOVED lines=342> */
.L_x_4412:
[----:B------:R-:W0:Y:S01]  /*ea80*/  LDCU.64 UR6, c[0x0][0x5e8] ;  /* 0x0000bd00ff0677ac */ /* 0x000e220008000a00 */
[----:B------:R-:W1:Y:S01]  /*ea90*/  LDCU.64 UR8, c[0x0][0x5f0] ;  /* 0x0000be00ff0877ac */ /* 0x000e620008000a00 */
[----:B------:R-:W-:-:S04]  /*eaa0*/  UPRMT UR4, UR39, 0x9910, URZ ;  /* 0x0000991027047896 */ /* 0x000fc800080000ff */
[----:B------:R-:W-:Y:S01]  /*eab0*/  UISETP.GT.AND UP0, UPT, UR4, 0x9, UPT ;  /* 0x000000090400788c */ /* 0x000fe2000bf04270 */
[----:B0-----:R-:W-:Y:S02]  /*eac0*/  IADD3 R16, P0, PT, R16, UR6, RZ ;  /* 0x0000000610107c10 */ /* 0x001fe4000ff1e0ff */
[----:B-12---:R-:W-:-:S03]  /*ead0*/  IADD3 R2, P1, PT, R0, UR8, RZ ;  /* 0x0000000800027c10 */ /* 0x006fc6000ff3e0ff */
        /* <DEDUP_REMOVED lines=16> */
.L_x_4416:
[----:B------:R-:W2:Y:S02]  /*ebe0*/  LDG.E.U8 R2, desc[UR36][R2.64] ;  /* 0x0000002402027981 */ /* 0x000ea4000c1e1100 */
[----:B--2---:R-:W-:-:S04]  /*ebf0*/  I2FP.F32.U32 R0, R2 ;  /* 0x0000000200007245 */ /* 0x004fc80000201000 */
[----:B------:R-:W-:-:S04]  /*ec00*/  F2FP.F16.F32.PACK_AB R0, RZ, R0 ;  /* 0x00000000ff00723e */ /* 0x000fc800000000ff */
[----:B------:R-:W-:Y:S01]  /*ec10*/  PRMT R19, R0, 0x7610, R19 ;  /* 0x0000761000137816 */ /* 0x000fe20000000013 */
[----:B------:R-:W-:Y:S06]  /*ec20*/  BRA `(.L_x_4418) ;  /* 0x0000000c00b47947 */ /* 0x000fec0003800000 */
.L_x_4415:
        /* <DEDUP_REMOVED lines=11> */
.L_x_4420:
[----:B------:R-:W2:Y:S02]  /*ece0*/  LDG.E R2, desc[UR36][R2.64] ;  /* 0x0000002402027981 */ /* 0x000ea4000c1e1900 */
[----:B--2---:R-:W-:-:S04]  /*ecf0*/  I2FP.F32.S32 R0, R2 ;  /* 0x0000000200007245 */ /* 0x004fc80000201400 */
[----:B------:R-:W-:-:S04]  /*ed00*/  F2FP.F16.F32.PACK_AB R0, RZ, R0 ;  /* 0x00000000ff00723e */ /* 0x000fc800000000ff */
[----:B------:R-:W-:Y:S01]  /*ed10*/  PRMT R19, R0, 0x7610, R19 ;  /* 0x0000761000137816 */ /* 0x000fe20000000013 */
[----:B------:R-:W-:Y:S06]  /*ed20*/  BRA `(.L_x_4418) ;  /* 0x0000000c00747947 */ /* 0x000fec0003800000 */
.L_x_4419:
[----:B------:R-:W2:Y:S02]  /*ed30*/  LDG.E.U16 R2, desc[UR36][R2.64] ;  /* 0x0000002402027981 */ /* 0x000ea4000c1e1500 */
[----:B--2---:R-:W0:Y:S02]  /*ed40*/  I2F.S16 R0, R2 ;  /* 0x0000000200007306 */ /* 0x004e240000101400 */
[----:B0-----:R-:W-:-:S04]  /*ed50*/  F2FP.F16.F32.PACK_AB R0, RZ, R0 ;  /* 0x00000000ff00723e */ /* 0x001fc800000000ff */
[----:B------:R-:W-:Y:S01]  /*ed60*/  PRMT R19, R0, 0x7610, R19 ;  /* 0x0000761000137816 */ /* 0x000fe20000000013 */
[----:B------:R-:W-:Y:S06]  /*ed70*/  BRA `(.L_x_4418) ;  /* 0x0000000c00607947 */ /* 0x000fec0003800000 */
.L_x_4414:
        /* <DEDUP_REMOVED lines=9> */
.L_x_4422:
[----:B------:R0:W5:Y:S01]  /*ee10*/  LDG.E.U16 R19, desc[UR36][R2.64] ;  /* 0x0000002402137981 */ /* 0x000162000c1e1500 */
[----:B------:R-:W-:Y:S05]  /*ee20*/  BRA `(.L_x_4418) ;  /* 0x0000000c00347947 */ /* 0x000fea0003800000 */
.L_x_4421:
        /* <DEDUP_REMOVED lines=9> */
.L_x_4424:
[----:B------:R1:W5:Y:S01]  /*eec0*/  LDG.E.U16 R19, desc[UR36][R2.64] ;  /* 0x0000002402137981 */ /* 0x000362000c1e1500 */
[----:B------:R-:W-:Y:S05]  /*eed0*/  BRA `(.L_x_4418) ;  /* 0x0000000c00087947 */ /* 0x000fea0003800000 */
.L_x_4423:
        /* <DEDUP_REMOVED lines=9> */
.L_x_4413:
        /* <DEDUP_REMOVED lines=14> */
.L_x_4427:
        /* <DEDUP_REMOVED lines=9> */
.L_x_4426:
        /* <DEDUP_REMOVED lines=27> */
.L_x_4429:
        /* <DEDUP_REMOVED lines=14> */
.L_x_4428:
[----:B------:R-:W2:Y:S02]  /*f370*/  LDG.E.U16 R0, desc[UR36][R2.64] ;  /* 0x0000002402007981 */ /* 0x000ea4000c1e1500 */
[----:B--2---:R-:W-:-:S05]  /*f380*/  IMAD.U32 R0, R0, 0x10000, RZ ;  /* 0x0001000000007824 */ /* 0x004fca00078e00ff */
[----:B------:R-:W-:-:S04]  /*f390*/  F2FP.F16.F32.PACK_AB R0, RZ, R0 ;  /* 0x00000000ff00723e */ /* 0x000fc800000000ff */
[----:B------:R-:W-:Y:S01]  /*f3a0*/  PRMT R19, R0, 0x7610, R19 ;  /* 0x0000761000137816 */ /* 0x000fe20000000013 */
[----:B------:R-:W-:Y:S06]  /*f3b0*/  BRA `(.L_x_4418) ;  /* 0x0000000400d07947 */ /* 0x000fec0003800000 */
.L_x_4425:
        /* <DEDUP_REMOVED lines=13> */
.L_x_4432:
        /* <DEDUP_REMOVED lines=21> */
.L_x_4436:
[----:B------:R-:W-:Y:S05]  /*f5e0*/  BSYNC.RECONVERGENT B1 ;  /* 0x0000000000017941 */ /* 0x000fea0003800200 */
.L_x_4435:
[----:B------:R-:W-:Y:S01]  /*f5f0*/  IMAD.SHL.U32 R0, R0, 0x100000, RZ ;  /* 0x0010000000007824 */ /* 0x000fe200078e00ff */
[----:B------:R-:W-:-:S04]  /*f600*/  LEA R2, R2, 0x3b800000, 0x17 ;  /* 0x3b80000002027811 */ /* 0x000fc800078eb8ff */
[----:B------:R-:W-:-:S07]  /*f610*/  LOP3.LUT R0, R2, R0, R7, 0xfe, !PT ;  /* 0x0000000002007212 */ /* 0x000fce00078efe07 */
.L_x_4434:
[----:B------:R-:W-:Y:S05]  /*f620*/  BSYNC.RECONVERGENT B0 ;  /* 0x0000000000007941 */ /* 0x000fea0003800200 */
.L_x_4433:
[----:B------:R-:W-:-:S04]  /*f630*/  F2FP.F16.F32.PACK_AB R0, RZ, R0 ;  /* 0x00000000ff00723e */ /* 0x000fc800000000ff */
[----:B------:R-:W-:Y:S01]  /*f640*/  PRMT R19, R0, 0x7610, R19 ;  /* 0x0000761000137816 */ /* 0x000fe20000000013 */
[----:B------:R-:W-:Y:S06]  /*f650*/  BRA `(.L_x_4418) ;  /* 0x0000000400287947 */ /* 0x000fec0003800000 */
.L_x_4431:
        /* <DEDUP_REMOVED lines=21> */
.L_x_4440:
[----:B------:R-:W-:Y:S05]  /*f7b0*/  BSYNC.RECONVERGENT B1 ;  /* 0x0000000000017941 */ /* 0x000fea0003800200 */
.L_x_4439:
[----:B------:R-:W-:Y:S01]  /*f7c0*/  IMAD.SHL.U32 R0, R0, 0x200000, RZ ;  /* 0x0020000000007824 */ /* 0x000fe200078e00ff */
[----:B------:R-:W-:-:S04]  /*f7d0*/  LEA R2, R2, 0x37800000, 0x17 ;  /* 0x3780000002027811 */ /* 0x000fc800078eb8ff */
[----:B------:R-:W-:-:S07]  /*f7e0*/  LOP3.LUT R0, R2, R0, R7, 0xfe, !PT ;  /* 0x0000000002007212 */ /* 0x000fce00078efe07 */
.L_x_4438:
[----:B------:R-:W-:Y:S05]  /*f7f0*/  BSYNC.RECONVERGENT B0 ;  /* 0x0000000000007941 */ /* 0x000fea0003800200 */
.L_x_4437:
[----:B------:R-:W-:-:S04]  /*f800*/  F2FP.F16.F32.PACK_AB R0, RZ, R0 ;  /* 0x00000000ff00723e */ /* 0x000fc800000000ff */
[----:B------:R-:W-:Y:S01]  /*f810*/  PRMT R19, R0, 0x7610, R19 ;  /* 0x0000761000137816 */ /* 0x000fe20000000013 */
[----:B------:R-:W-:Y:S06]  /*f820*/  BRA `(.L_x_4418) ;  /* 0x0000000000b47947 */ /* 0x000fec0003800000 */
.L_x_4430:
        /* <DEDUP_REMOVED lines=8> */
[----:B------:R-:W-:Y:S02]  /*f8b0*/  MOV R0, 0x400000 ;  /* 0x0040000000007802 */ /* 0x000fe40000000f00 */
[----:B--2---:R-:W-:-:S13]  /*f8c0*/  ISETP.NE.AND P0, PT, R2, RZ, PT ;  /* 0x000000ff0200720c */ /* 0x004fda0003f05270 */
[----:B------:R-:W-:Y:S05]  /*f8d0*/  @!P0 BRA `(.L_x_4444) ;  /* 0x00000000000c8947 */ /* 0x000fea0003800000 */
[----:B------:R-:W-:-:S13]  /*f8e0*/  ISETP.NE.AND P0, PT, R2, 0xff, PT ;  /* 0x000000ff0200780c */ /* 0x000fda0003f05270 */
[----:B------:R-:W-:Y:S02]  /*f8f0*/  @!P0 IMAD.MOV.U32 R0, RZ, RZ, 0x7f800001 ;  /* 0x7f800001ff008424 */ /* 0x000fe400078e00ff */
[----:B------:R-:W-:-:S07]  /*f900*/  @P0 IMAD.SHL.U32 R0, R2, 0x800000, RZ ;  /* 0x0080000002000824 */ /* 0x000fce00078e00ff */
.L_x_4444:
[----:B------:R-:W-:Y:S05]  /*f910*/  BSYNC.RECONVERGENT B0 ;  /* 0x0000000000007941 */ /* 0x000fea0003800200 */
.L_x_4443:
[----:B------:R-:W-:-:S04]  /*f920*/  F2FP.F16.F32.PACK_AB R0, RZ, R0 ;  /* 0x00000000ff00723e */ /* 0x000fc800000000ff */
[----:B------:R-:W-:Y:S01]  /*f930*/  PRMT R19, R0, 0x7610, R19 ;  /* 0x0000761000137816 */ /* 0x000fe20000000013 */
[----:B------:R-:W-:Y:S06]  /*f940*/  BRA `(.L_x_4418) ;  /* 0x00000000006c7947 */ /* 0x000fec0003800000 */
.L_x_4417:
        /* <DEDUP_REMOVED lines=16> */
.L_x_4445:
[----:B------:R-:W-:Y:S01]  /*fa50*/  PRMT R19, RZ, 0x7610, R19 ;  /* 0x00007610ff137816 */ /* 0x000fe20000000013 */
[----:B------:R-:W-:Y:S06]  /*fa60*/  BRA `(.L_x_4418) ;  /* 0x0000000000247947 */ /* 0x000fec0003800000 */
.L_x_4442:
[----:B------:R-:W2:Y:S02]  /*fa70*/  LDG.E.64 R2, desc[UR36][R2.64] ;  /* 0x0000002402027981 */ /* 0x000ea4000c1e1b00 */
[----:B--2---:R-:W0:Y:S02]  /*fa80*/  I2F.U64 R0, R2 ;  /* 0x0000000200007312 */ /* 0x004e240000301000 */
[----:B0-----:R-:W-:-:S04]  /*fa90*/  F2FP.F16.F32.PACK_AB R0, RZ, R0 ;  /* 0x00000000ff00723e */ /* 0x001fc800000000ff */
[----:B------:R-:W-:Y:S01]  /*faa0*/  PRMT R19, R0, 0x7610, R19 ;  /* 0x0000761000137816 */ /* 0x000fe20000000013 */
[----:B------:R-:W-:Y:S06]  /*fab0*/  BRA `(.L_x_4418) ;  /* 0x0000000000107947 */ /* 0x000fec0003800000 */
.L_x_4441:
[----:B------:R-:W2:Y:S02]  /*fac0*/  LDG.E R2, desc[UR36][R2.64] ;  /* 0x0000002402027981 */ /* 0x000ea4000c1e1900 */
[----:B--2---:R-:W-:-:S04]  /*fad0*/  I2FP.F32.U32 R0, R2 ;  /* 0x0000000200007245 */ /* 0x004fc80000201000 */
[----:B------:R-:W-:-:S04]  /*fae0*/  F2FP.F16.F32.PACK_AB R0, RZ, R0 ;  /* 0x00000000ff00723e */ /* 0x000fc800000000ff */
[----:B------:R-:W-:-:S07]  /*faf0*/  PRMT R19, R0, 0x7610, R19 ;  /* 0x0000761000137816 */ /* 0x000fce0000000013 */
.L_x_4418:
        /* <DEDUP_REMOVED lines=19> */
.L_x_4449:
[----:B------:R-:W2:Y:S02]  /*fc30*/  LDG.E.U8 R2, desc[UR36][R2.64] ;  /* 0x0000002402027981 */ /* 0x000ea4000c1e1100 */
[----:B--2---:R-:W-:-:S04]  /*fc40*/  I2FP.F32.U32 R0, R2 ;  /* 0x0000000200007245 */ /* 0x004fc80000201000 */
[----:B------:R-:W-:-:S04]  /*fc50*/  F2FP.F16.F32.PACK_AB R0, RZ, R0 ;  /* 0x00000000ff00723e */ /* 0x000fc800000000ff */
[----:B------:R-:W-:Y:S01]  /*fc60*/  PRMT R5, R0, 0x7610, R5 ;  /* 0x0000761000057816 */ /* 0x000fe20000000005 */
[----:B------:R-:W-:Y:S06]  /*fc70*/  BRA `(.L_x_4451) ;  /* 0x0000000c00b07947 */ /* 0x000fec0003800000 */
.L_x_4448:
        /* <DEDUP_REMOVED lines=11> */
.L_x_4453:
[----:B------:R-:W2:Y:S02]  /*fd30*/  LDG.E R2, desc[UR36][R2.64] ;  /* 0x0000002402027981 */ /* 0x000ea4000c1e1900 */
[----:B--2---:R-:W-:-:S04]  /*fd40*/  I2FP.F32.S32 R0, R2 ;  /* 0x0000000200007245 */ /* 0x004fc80000201400 */
[----:B------:R-:W-:-:S04]  /*fd50*/  F2FP.F16.F32.PACK_AB R0, RZ, R0 ;  /* 0x00000000ff00723e */ /* 0x000fc800000000ff */
[----:B------:R-:W-:Y:S01]  /*fd60*/  PRMT R5, R0, 0x7610, R5 ;  /* 0x0000761000057816 */ /* 0x000fe20000000005 */
[----:B------:R-:W-:Y:S06]  /*fd70*/  BRA `(.L_x_4451) ;  /* 0x0000000c00707947 */ /* 0x000fec0003800000 */
.L_x_4452:
[----:B------:R-:W2:Y:S02]  /*fd80*/  LDG.E.U16 R2, desc[UR36][R2.64] ;  /* 0x0000002402027981 */ /* 0x000ea4000c1e1500 */
[----:B--2---:R-:W0:Y:S02]  /*fd90*/  I2F.S16 R0, R2 ;  /* 0x0000000200007306 */ /* 0x004e240000101400 */
[----:B0-----:R-:W-:-:S04]  /*fda0*/  F2FP.F16.F32.PACK_AB R0, RZ, R0 ;  /* 0x00000000ff00723e */ /* 0x001fc800000000ff */
[----:B------:R-:W-:Y:S01]  /*fdb0*/  PRMT R5, R0, 0x7610, R5 ;  /* 0x0000761000057816 */ /* 0x000fe20000000005 */
[----:B------:R-:W-:Y:S06]  /*fdc0*/  BRA `(.L_x_4451) ;  /* 0x0000000c005c7947 */ /* 0x000fec0003800000 */
.L_x_4447:
        /* <DEDUP_REMOVED lines=9> */
.L_x_4455:
[----:B------:R1:W5:Y:S01]  /*fe60*/  LDG.E.U16 R5, desc[UR36][R2.64] ;  /* 0x0000002402057981 */ /* 0x000362000c1e1500 */
[----:B------:R-:W-:Y:S05]  /*fe70*/  BRA `(.L_x_4451) ;  /* 0x0000000c00307947 */ /* 0x000fea0003800000 */
.L_x_4454:
        /* <DEDUP_REMOVED lines=9> */
.L_x_4457:
[----:B------:R0:W5:Y:S01]  /*ff10*/  LDG.E.U16 R5, desc[UR36][R2.64] ;  /* 0x0000002402057981 */ /* 0x000162000c1e1500 */
[----:B------:R-:W-:Y:S05]  /*ff20*/  BRA `(.L_x_4451) ;  /* 0x0000000c00047947 */ /* 0x000fea0003800000 */
.L_x_4456:
        /* <DEDUP_REMOVED lines=9> */
.L_x_4446:
        /* <DEDUP_REMOVED lines=14> */
.L_x_4460:
        /* <DEDUP_REMOVED lines=9> */
.L_x_4459:
        /* <DEDUP_REMOVED lines=26> */
.L_x_4462:
        /* <DEDUP_REMOVED lines=14> */
.L_x_4461:
[----:B------:R-:W2:Y:S02]  /*103b0*/  LDG.E.U16 R0, desc[UR36][R2.64] ;  /* 0x0000002402007981 */ /* 0x000ea4000c1e1500 */
[----:B--2---:R-:W-:-:S05]  /*103c0*/  IMAD.U32 R0, R0, 0x10000, RZ ;  /* 0x0001000000007824 */ /* 0x004fca00078e00ff */
[----:B------:R-:W-:-:S04]  /*103d0*/  F2FP.F16.F32.PACK_AB R0, RZ, R0 ;  /* 0x00000000ff00723e */ /* 0x000fc800000000ff */
[----:B------:R-:W-:Y:S01]  /*103e0*/  PRMT R5, R0, 0x7610, R5 ;  /* 0x0000761000057816 */ /* 0x000fe20000000005 */
[----:B------:R-:W-:Y:S06]  /*103f0*/  BRA `(.L_x_4451) ;  /* 0x0000000400d07947 */ /* 0x000fec0003800000 */
.L_x_4458:
        /* <DEDUP_REMOVED lines=13> */
.L_x_4465:
        /* <DEDUP_REMOVED lines=21> */
.L_x_4469:
[----:B------:R-:W-:Y:S05]  /*10620*/  BSYNC.RECONVERGENT B1 ;  /* 0x0000000000017941 */ /* 0x000fea0003800200 */
.L_x_4468:
[----:B------:R-:W-:Y:S01]  /*10630*/  IMAD.SHL.U32 R0, R0, 0x100000, RZ ;  /* 0x0010000000007824 */ /* 0x000fe200078e00ff */
[----:B------:R-:W-:-:S04]  /*10640*/  LEA R2, R2, 0x3b800000, 0x17 ;  /* 0x3b80000002027811 */ /* 0x000fc800078eb8ff */
[----:B------:R-:W-:-:S07]  /*10650*/  LOP3.LUT R0, R2, R0, R7, 0xfe, !PT ;  /* 0x0000000002007212 */ /* 0x000fce00078efe07 */
.L_x_4467:
[----:B------:R-:W-:Y:S05]  /*10660*/  BSYNC.RECONVERGENT B0 ;  /* 0x0000000000007941 */ /* 0x000fea0003800200 */
.L_x_4466:
[----:B------:R-:W-:-:S04]  /*10670*/  F2FP.F16.F32.PACK_AB R0, RZ, R0 ;  /* 0x00000000ff00723e */ /* 0x000fc800000000ff */
[----:B------:R-:W-:Y:S01]  /*10680*/  PRMT R5, R0, 0x7610, R5 ;  /* 0x0000761000057816 */ /* 0x000fe20000000005 */
[----:B------:R-:W-:Y:S06]  /*10690*/  BRA `(.L_x_4451) ;  /* 0x0000000400287947 */ /* 0x000fec0003800000 */
.L_x_4464:
        /* <DEDUP_REMOVED lines=21> */
.L_x_4473:
[----:B------:R-:W-:Y:S05]  /*107f0*/  BSYNC.RECONVERGENT B1 ;  /* 0x0000000000017941 */ /* 0x000fea0003800200 */
.L_x_4472:
[----:B------:R-:W-:Y:S02]  /*10800*/  SHF.L.U32 R0, R0, 0x15, RZ ;  /* 0x0000001500007819 */ /* 0x000fe400000006ff */
[----:B------:R-:W-:-:S04]  /*10810*/  LEA R2, R2, 0x37800000, 0x17 ;  /* 0x3780000002027811 */ /* 0x000fc800078eb8ff */
[----:B------:R-:W-:-:S07]  /*10820*/  LOP3.LUT R0, R2, R0, R7, 0xfe, !PT ;  /* 0x0000000002007212 */ /* 0x000fce00078efe07 */
.L_x_4471:
[----:B------:R-:W-:Y:S05]  /*10830*/  BSYNC.RECONVERGENT B0 ;  /* 0x0000000000007941 */ /* 0x000fea0003800200 */
.L_x_4470:
[----:B------:R-:W-:-:S04]  /*10840*/  F2FP.F16.F32.PACK_AB R0, RZ, R0 ;  /* 0x00000000ff00723e */ /* 0x000fc800000000ff */
[----:B------:R-:W-:Y:S01]  /*10850*/  PRMT R5, R0, 0x7610, R5 ;  /* 0x0000761000057816 */ /* 0x000fe20000000005 */
[----:B------:R-:W-:Y:S06]  /*10860*/  BRA `(.L_x_4451) ;  /* 0x0000000000b47947 */ /* 0x000fec0003800000 */
.L_x_4463:
        /* <DEDUP_REMOVED lines=14> */
.L_x_4477:
[----:B------:R-:W-:Y:S05]  /*10950*/  BSYNC.RECONVERGENT B0 ;  /* 0x0000000000007941 */ /* 0x000fea0003800200 */
.L_x_4476:
[----:B------:R-:W-:-:S04]  /*10960*/  F2FP.F16.F32.PACK_AB R0, RZ, R0 ;  /* 0x00000000ff00723e */ /* 0x000fc800000000ff */
[----:B------:R-:W-:Y:S01]  /*10970*/  PRMT R5, R0, 0x7610, R5 ;  /* 0x0000761000057816 */ /* 0x000fe20000000005 */
[----:B------:R-:W-:Y:S06]  /*10980*/  BRA `(.L_x_4451) ;  /* 0x00000000006c7947 */ /* 0x000fec0003800000 */
.L_x_4450:
        /* <DEDUP_REMOVED lines=16> */
.L_x_4478:
[----:B------:R-:W-:Y:S01]  /*10a90*/  PRMT R5, RZ, 0x7610, R5 ;  /* 0x00007610ff057816 */ /* 0x000fe20000000005 */
[----:B------:R-:W-:Y:S06]  /*10aa0*/  BRA `(.L_x_4451) ;  /* 0x0000000000247947 */ /* 0x000fec0003800000 */
.L_x_4475:
[----:B------:R-:W2:Y:S02]  /*10ab0*/  LDG.E.64 R2, desc[UR36][R2.64] ;  /* 0x0000002402027981 */ /* 0x000ea4000c1e1b00 */
[----:B--2---:R-:W0:Y:S02]  /*10ac0*/  I2F.U64 R0, R2 ;  /* 0x0000000200007312 */ /* 0x004e240000301000 */
[----:B0-----:R-:W-:-:S04]  /*10ad0*/  F2FP.F16.F32.PACK_AB R0, RZ, R0 ;  /* 0x00000000ff00723e */ /* 0x001fc800000000ff */
[----:B------:R-:W-:Y:S01]  /*10ae0*/  PRMT R5, R0, 0x7610, R5 ;  /* 0x0000761000057816 */ /* 0x000fe20000000005 */
[----:B------:R-:W-:Y:S06]  /*10af0*/  BRA `(.L_x_4451) ;  /* 0x0000000000107947 */ /* 0x000fec0003800000 */
.L_x_4474:
[----:B------:R-:W2:Y:S02]  /*10b00*/  LDG.E R2, desc[UR36][R2.64] ;  /* 0x0000002402027981 */ /* 0x000ea4000c1e1900 */
[----:B--2---:R-:W-:-:S04]  /*10b10*/  I2FP.F32.U32 R0, R2 ;  /* 0x0000000200007245 */ /* 0x004fc80000201000 */
[----:B------:R-:W-:-:S04]  /*10b20*/  F2FP.F16.F32.PACK_AB R0, RZ, R0 ;  /* 0x00000000ff00723e */ /* 0x000fc800000000ff */
[----:B------:R-:W-:-:S07]  /*10b30*/  PRMT R5, R0, 0x7610, R5 ;  /* 0x0000761000057816 */ /* 0x000fce0000000005 */
.L_x_4451:
[----:B-----5:R-:W-:Y:S01]  /*10b40*/  HADD2.F32 R19, -RZ, R19.H0_H0 ;  /* 0x20000013ff137230 */ /* 0x020fe20000004100 */
[----:B------:R-:W-:-:S04]  /*10b50*/  UPRMT UR4, UR43, 0x9910, URZ ;  /* 0x000099102b047896 */ /* 0x000fc800080000ff */
[----:B------:R-:W-:Y:S01]  /*10b60*/  FSETP.NEU.FTZ.AND P0, PT, R19, RZ, PT ;  /* 0x000000ff1300720b */ /* 0x000fe20003f1d000 */
[----:B------:R-:W-:-:S12]  /*10b70*/  UISETP.GT.AND UP0, UPT, UR4, 0x9, UPT ;  /* 0x000000090400788c */ /* 0x000fd8000bf04270 */
[----:B------:R-:W-:-:S04]  /*10b80*/  @P0 FSET.BF.GT.FTZ.AND R0, R19, RZ, PT ;  /* 0x000000ff1300020a */ /* 0x000fc80003814000 */
[----:B------:R-:W-:-:S04]  /*10b90*/  @P0 F2FP.F16.F32.PACK_AB R0, RZ, R0 ;  /* 0x00000000ff00023e */ /* 0x000fc800000000ff */
        /* <DEDUP_REMOVED lines=11> */
[----:B------:R-:W2:Y:S02]  /*10c50*/  F2I.FTZ.TRUNC.NTZ R5, R5 ;  /* 0x0000000500057305 */ /* 0x000ea4000021f100 */
[----:B--2---:R-:W-:Y:S01]  /*10c60*/  STG.E.U8 desc[UR36][R16.64], R5 ;  /* 0x0000000510007986 */ /* 0x004fe2000c101124 */
[----:B------:R-:W-:Y:S05]  /*10c70*/  EXIT ;  /* 0x000000000000794d */ /* 0x000fea0003800000 */
.L_x_4482:
[----:B01----:R-:W-:-:S06]  /*10c80*/  HADD2.F32 R3, -RZ, R5.H0_H0 ;  /* 0x20000005ff037230 */ /* 0x003fcc0000004100 */
[----:B------:R-:W0:Y:S02]  /*10c90*/  F2I.S64.TRUNC R2, R3 ;  /* 0x0000000300027311 */ /* 0x000e24000020d900 */
[----:B0-----:R-:W-:Y:S01]  /*10ca0*/  STG.E.U8 desc[UR36][R16.64], R2 ;  /* 0x0000000210007986 */ /* 0x001fe2000c101124 */
[----:B------:R-:W-:Y:S05]  /*10cb0*/  EXIT ;  /* 0x000000000000794d */ /* 0x000fea0003800000 */
.L_x_4481:
[----:B------:R-:W-:-:S09]  /*10cc0*/  UISETP.NE.AND UP0, UPT, UR4, 0x2, UPT ;  /* 0x000000020400788c */ /* 0x000fd2000bf05270 */
[----:B------:R-:W-:Y:S05]  /*10cd0*/  BRA.U !UP0, `(.L_x_4484) ;  /* 0x0000000108307547 */ /* 0x000fea000b800000 */
[----:B------:R-:W-:-:S09]  /*10ce0*/  UISETP.NE.AND UP0, UPT, UR4, 0x3, UPT ;  /* 0x000000030400788c */ /* 0x000fd2000bf05270 */
[----:B------:R-:W-:Y:S05]  /*10cf0*/  BRA.U !UP0, `(.L_x_4485) ;  /* 0x0000000108187547 */ /* 0x000fea000b800000 */
[----:B------:R-:W-:-:S09]  /*10d00*/  UISETP.NE.AND UP0, UPT, UR4, 0x4, UPT ;  /* 0x000000040400788c */ /* 0x000fd2000bf05270 */
[----:B------:R-:W-:Y:S05]  /*10d10*/  BRA.U UP0, `(.L_x_4483) ;  /* 0x0000000900707547 */ /* 0x000fea000b800000 */
[----:B01----:R-:W-:-:S06]  /*10d20*/  HADD2.F32 R2, -RZ, R5.H0_H0 ;  /* 0x20000005ff027230 */ /* 0x003fcc0000004100 */
[----:B------:R-:W0:Y:S02]  /*10d30*/  F2I.S64.TRUNC R2, R2 ;  /* 0x0000000200027311 */ /* 0x000e24000020d900 */
[----:B0-----:R-:W-:Y:S01]  /*10d40*/  STG.E.64 desc[UR36][R16.64], R2 ;  /* 0x0000000210007986 */ /* 0x001fe2000c101b24 */
[----:B------:R-:W-:Y:S05]  /*10d50*/  EXIT ;  /* 0x000000000000794d */ /* 0x000fea0003800000 */
.L_x_4485:
[----:B------:R-:W-:-:S06]  /*10d60*/  HADD2.F32 R5, -RZ, R5.H0_H0 ;  /* 0x20000005ff057230 */ /* 0x000fcc0000004100 */
[----:B------:R-:W2:Y:S02]  /*10d70*/  F2I.FTZ.TRUNC.NTZ R5, R5 ;  /* 0x0000000500057305 */ /* 0x000ea4000021f100 */
[----:B--2---:R-:W-:Y:S01]  /*10d80*/  STG.E desc[UR36][R16.64], R5 ;  /* 0x0000000510007986 */ /* 0x004fe2000c101924 */
[----:B------:R-:W-:Y:S05]  /*10d90*/  EXIT ;  /* 0x000000000000794d */ /* 0x000fea0003800000 */
.L_x_4484:
[----:B------:R-:W-:-:S06]  /*10da0*/  HADD2.F32 R5, -RZ, R5.H0_H0 ;  /* 0x20000005ff057230 */ /* 0x000fcc0000004100 */
[----:B------:R-:W2:Y:S02]  /*10db0*/  F2I.FTZ.TRUNC.NTZ R5, R5 ;  /* 0x0000000500057305 */ /* 0x000ea4000021f100 */
[----:B--2---:R-:W-:Y:S01]  /*10dc0*/  STG.E.U16 desc[UR36][R16.64], R5 ;  /* 0x0000000510007986 */ /* 0x004fe2000c101524 */
[----:B------:R-:W-:Y:S05]  /*10dd0*/  EXIT ;  /* 0x000000000000794d */ /* 0x000fea0003800000 */
.L_x_4480:
[----:B------:R-:W-:-:S09]  /*10de0*/  UISETP.GT.AND UP0, UPT, UR4, 0x6, UPT ;  /* 0x000000060400788c */ /* 0x000fd2000bf04270 */
[----:B------:R-:W-:Y:S05]  /*10df0*/  BRA.U UP0, `(.L_x_4486) ;  /* 0x0000000100247547 */ /* 0x000fea000b800000 */
[----:B------:R-:W-:-:S09]  /*10e00*/  UISETP.NE.AND UP0, UPT, UR4, 0x5, UPT ;  /* 0x000000050400788c */ /* 0x000fd2000bf05270 */
[----:B------:R-:W-:Y:S05]  /*10e10*/  BRA.U !UP0, `(.L_x_4487) ;  /* 0x0000000108147547 */ /* 0x000fea000b800000 */
[----:B------:R-:W-:-:S09]  /*10e20*/  UISETP.NE.AND UP0, UPT, UR4, 0x6, UPT ;  /* 0x000000060400788c */ /* 0x000fd2000bf05270 */
[----:B------:R-:W-:Y:S05]  /*10e30*/  BRA.U UP0, `(.L_x_4483) ;  /* 0x0000000900287547 */ /* 0x000fea000b800000 */
[----:B------:R-:W-:-:S05]  /*10e40*/  HADD2.F32 R5, -RZ, R5.H0_H0 ;  /* 0x20000005ff057230 */ /* 0x000fca0000004100 */
[----:B------:R-:W-:Y:S01]  /*10e50*/  STG.E desc[UR36][R16.64], R5 ;  /* 0x0000000510007986 */ /* 0x000fe2000c101924 */
[----:B------:R-:W-:Y:S05]  /*10e60*/  EXIT ;  /* 0x000000000000794d */ /* 0x000fea0003800000 */
.L_x_4487:
[----:B------:R-:W-:Y:S01]  /*10e70*/  STG.E.U16 desc[UR36][R16.64], R5 ;  /* 0x0000000510007986 */ /* 0x000fe2000c101524 */
[----:B------:R-:W-:Y:S05]  /*10e80*/  EXIT ;  /* 0x000000000000794d */ /* 0x000fea0003800000 */
.L_x_4486:
[----:B------:R-:W-:-:S09]  /*10e90*/  UISETP.NE.AND UP0, UPT, UR4, 0x7, UPT ;  /* 0x000000070400788c */ /* 0x000fd2000bf05270 */
[----:B------:R-:W-:Y:S05]  /*10ea0*/  BRA.U !UP0, `(.L_x_4488) ;  /* 0x0000000108347547 */ /* 0x000fea000b800000 */
[----:B------:R-:W-:-:S09]  /*10eb0*/  UISETP.NE.AND UP0, UPT, UR4, 0x8, UPT ;  /* 0x000000080400788c */ /* 0x000fd2000bf05270 */
[----:B------:R-:W-:Y:S05]  /*10ec0*/  BRA.U !UP0, `(.L_x_4489) ;  /* 0x0000000108187547 */ /* 0x000fea000b800000 */
[----:B------:R-:W-:-:S09]  /*10ed0*/  UISETP.NE.AND UP0, UPT, UR4, 0x9, UPT ;  /* 0x000000090400788c */ /* 0x000fd2000bf05270 */
[----:B------:R-:W-:Y:S05]  /*10ee0*/  BRA.U UP0, `(.L_x_4483) ;  /* 0x0000000500fc7547 */ /* 0x000fea000b800000 */
[----:B01----:R-:W-:Y:S02]  /*10ef0*/  HADD2.F32 R2, -RZ, R5.H0_H0 ;  /* 0x20000005ff027230 */ /* 0x003fe40000004100 */
[----:B------:R-:W-:-:S05]  /*10f00*/  IMAD.MOV.U32 R3, RZ, RZ, RZ ;  /* 0x000000ffff037224 */ /* 0x000fca00078e00ff */
[----:B------:R-:W-:Y:S01]  /*10f10*/  STG.E.64 desc[UR36][R16.64], R2 ;  /* 0x0000000210007986 */ /* 0x000fe2000c101b24 */
[----:B------:R-:W-:Y:S05]  /*10f20*/  EXIT ;  /* 0x000000000000794d */ /* 0x000fea0003800000 */
.L_x_4489:
[----:B------:R-:W-:-:S05]  /*10f30*/  HADD2.F32 R0, -RZ, R5.H0_H0 ;  /* 0x20000005ff007230 */ /* 0x000fca0000004100 */
[----:B------:R-:W-:-:S04]  /*10f40*/  F2FP.F16.F32.PACK_AB R0, RZ, R0 ;  /* 0x00000000ff00723e */ /* 0x000fc800000000ff */
[----:B------:R-:W-:-:S05]  /*10f50*/  PRMT R0, R0, 0x5410, RZ ;  /* 0x0000541000007816 */ /* 0x000fca00000000ff */
[----:B------:R-:W-:Y:S01]  /*10f60*/  STG.E desc[UR36][R16.64], R0 ;  /* 0x0000000010007986 */ /* 0x000fe2000c101924 */
[----:B------:R-:W-:Y:S05]  /*10f70*/  EXIT ;  /* 0x000000000000794d */ /* 0x000fea0003800000 */
.L_x_4488:
[----:B01----:R-:W-:-:S05]  /*10f80*/  HADD2.F32 R2, -RZ, R5.H0_H0 ;  /* 0x20000005ff027230 */ /* 0x003fca0000004100 */
[----:B------:R-:W-:-:S06]  /*10f90*/  FMUL.FTZ R2, R2, 1 ;  /* 0x3f80000002027820 */ /* 0x000fcc0000410000 */
[----:B------:R-:W0:Y:S02]  /*10fa0*/  F2F.F64.F32 R2, R2 ;  /* 0x0000000200027310 */ /* 0x000e240000201800 */
[----:B0-----:R-:W-:Y:S01]  /*10fb0*/  STG.E.64 desc[UR36][R16.64], R2 ;  /* 0x0000000210007986 */ /* 0x001fe2000c101b24 */
[----:B------:R-:W-:Y:S05]  /*10fc0*/  EXIT ;  /* 0x000000000000794d */ /* 0x000fea0003800000 */
.L_x_4479:
        /* <DEDUP_REMOVED lines=10> */
[----:B01----:R-:W-:-:S06]  /*11070*/  HADD2.F32 R3, -RZ, R5.H0_H0 ;  /* 0x20000005ff037230 */ /* 0x003fcc0000004100 */
[----:B------:R-:W0:Y:S02]  /*11080*/  F2I.FTZ.U32.TRUNC.NTZ R3, R3 ;  /* 0x0000000300037305 */ /* 0x000e24000021f000 */
[----:B0-----:R-:W-:Y:S01]  /*11090*/  STG.E.U16 desc[UR36][R16.64], R3 ;  /* 0x0000000310007986 */ /* 0x001fe2000c101524 */
[----:B------:R-:W-:Y:S05]  /*110a0*/  EXIT ;  /* 0x000000000000794d */ /* 0x000fea0003800000 */
.L_x_4493:
[----:B01----:R-:W-:Y:S01]  /*110b0*/  HADD2.F32 R3, -RZ, R5.H0_H0 ;  /* 0x20000005ff037230 */ /* 0x003fe20000004100 */
        /* <DEDUP_REMOVED lines=16> */
.L_x_4496:
[----:B------:R-:W-:-:S04]  /*111c0*/  SHF.R.U32.HI R3, RZ, 0x18, R3 ;  /* 0x00000018ff037819 */ /* 0x000fc80000011603 */
[----:B------:R-:W-:-:S04]  /*111d0*/  LOP3.LUT R0, R0, 0x80, R3, 0xf8, !PT ;  /* 0x0000008000007812 */ /* 0x000fc800078ef803 */
[----:B------:R-:W-:-:S07]  /*111e0*/  PRMT R8, R0, 0x7610, R8 ;  /* 0x0000761000087816 */ /* 0x000fce0000000008 */
.L_x_4495:
[----:B------:R-:W-:Y:S05]  /*111f0*/  BSYNC.RECONVERGENT B0 ;  /* 0x0000000000007941 */ /* 0x000fea0003800200 */
.L_x_4494:
[----:B------:R-:W-:Y:S01]  /*11200*/  STG.E.U8 desc[UR36][R16.64], R8 ;  /* 0x0000000810007986 */ /* 0x000fe2000c101124 */
[----:B------:R-:W-:Y:S05]  /*11210*/  EXIT ;  /* 0x000000000000794d */ /* 0x000fea0003800000 */
.L_x_4492:
        /* <DEDUP_REMOVED lines=17> */
.L_x_4499:
[----:B------:R-:W-:-:S04]  /*11330*/  SHF.R.U32.HI R3, RZ, 0x18, R3 ;  /* 0x00000018ff037819 */ /* 0x000fc80000011603 */
[----:B------:R-:W-:-:S04]  /*11340*/  LOP3.LUT R0, R0, 0x80, R3, 0xf8, !PT ;  /* 0x0000008000007812 */ /* 0x000fc800078ef803 */
[----:B------:R-:W-:-:S07]  /*11350*/  PRMT R8, R0, 0x7610, R8 ;  /* 0x0000761000087816 */ /* 0x000fce0000000008 */
.L_x_4498:
[----:B------:R-:W-:Y:S05]  /*11360*/  BSYNC.RECONVERGENT B0 ;  /* 0x0000000000007941 */ /* 0x000fea0003800200 */
.L_x_4497:
[----:B------:R-:W-:Y:S01]  /*11370*/  STG.E.U8 desc[UR36][R16.64], R8 ;  /* 0x0000000810007986 */ /* 0x000fe2000c101124 */
[----:B------:R-:W-:Y:S05]  /*11380*/  EXIT ;  /* 0x000000000000794d */ /* 0x000fea0003800000 */
.L_x_4491:
[----:B------:R-:W-:-:S09]  /*11390*/  UISETP.NE.AND UP0, UPT, UR4, 0x1c, UPT ;  /* 0x0000001c0400788c */ /* 0x000fd2000bf05270 */
[----:B------:R-:W-:Y:S05]  /*113a0*/  BRA.U !UP0, `(.L_x_4500) ;  /* 0x0000000108607547 */ /* 0x000fea000b800000 */
[----:B------:R-:W-:-:S09]  /*113b0*/  UISETP.NE.AND UP0, UPT, UR4, 0x1d, UPT ;  /* 0x0000001d0400788c */ /* 0x000fd2000bf05270 */
[----:B------:R-:W-:Y:S05]  /*113c0*/  BRA.U !UP0, `(.L_x_4501) ;  /* 0x0000000108487547 */ /* 0x000fea000b800000 */
[----:B------:R-:W-:-:S09]  /*113d0*/  UISETP.NE.AND UP0, UPT, UR4, 0x2c, UPT ;  /* 0x0000002c0400788c */ /* 0x000fd2000bf05270 */
[----:B------:R-:W-:Y:S05]  /*113e0*/  BRA.U UP0, `(.L_x_4483) ;  /* 0x0000000100bc7547 */ /* 0x000fea000b800000 */
[----:B------:R-:W-:Y:S02]  /*113f0*/  HADD2.F32 R5, -RZ, R5.H0_H0 ;  /* 0x20000005ff057230 */ /* 0x000fe40000004100 */
[----:B01----:R-:W-:-:S03]  /*11400*/  HFMA2 R3, -RZ, RZ, 0, 1.5199184417724609375e-05 ;  /* 0x000000ffff037431 */ /* 0x003fc600000001ff */
        /* <DEDUP_REMOVED lines=14> */
.L_x_4501:
[----:B01----:R-:W-:-:S06]  /*114f0*/  HADD2.F32 R2, -RZ, R5.H0_H0 ;  /* 0x20000005ff027230 */ /* 0x003fcc0000004100 */
[----:B------:R-:W0:Y:S02]  /*11500*/  F2I.U64.TRUNC R2, R2 ;  /* 0x0000000200027311 */ /* 0x000e24000020d800 */
[----:B0-----:R-:W-:Y:S01]  /*11510*/  STG.E.64 desc[UR36][R16.64], R2 ;  /* 0x0000000210007986 */ /* 0x001fe2000c101b24 */
[----:B------:R-:W-:Y:S05]  /*11520*/  EXIT ;  /* 0x000000000000794d */ /* 0x000fea0003800000 */
.L_x_4500:
[----:B------:R-:W-:-:S06]  /*11530*/  HADD2.F32 R5, -RZ, R5.H0_H0 ;  /* 0x20000005ff057230 */ /* 0x000fcc0000004100 */
[----:B------:R-:W2:Y:S02]  /*11540*/  F2I.FTZ.U32.TRUNC.NTZ R5, R5 ;  /* 0x0000000500057305 */ /* 0x000ea4000021f000 */
[----:B--2---:R-:W-:Y:S01]  /*11550*/  STG.E desc[UR36][R16.64], R5 ;  /* 0x0000000510007986 */ /* 0x004fe2000c101924 */
[----:B------:R-:W-:Y:S05]  /*11560*/  EXIT ;  /* 0x000000000000794d */ /* 0x000fea0003800000 */
.L_x_4490:
        /* <DEDUP_REMOVED lines=8> */
[----:B01----:R-:W-:-:S05]  /*115f0*/  SEL R3, RZ, 0x1, !P0 ;  /* 0x00000001ff037807 */ /* 0x003fca0004000000 */
[----:B------:R-:W-:Y:S01]  /*11600*/  STG.E.U8 desc[UR36][R16.64], R3 ;  /* 0x0000000310007986 */ /* 0x000fe2000c101124 */
[----:B------:R-:W-:Y:S05]  /*11610*/  EXIT ;  /* 0x000000000000794d */ /* 0x000fea0003800000 */
.L_x_4503:
[----:B------:R-:W-:Y:S01]  /*11620*/  HADD2.F32 R5, -RZ, R5.H0_H0 ;  /* 0x20000005ff057230 */ /* 0x000fe20000004100 */
[----:B------:R-:W-:-:S04]  /*11630*/  CS2R R6, SRZ ;  /* 0x0000000000067805 */ /* 0x000fc8000001ff00 */
[----:B------:R-:W-:-:S06]  /*11640*/  FMUL.FTZ R5, R5, 1 ;  /* 0x3f80000005057820 */ /* 0x000fcc0000410000 */
[----:B------:R-:W2:Y:S02]  /*11650*/  F2F.F64.F32 R4, R5 ;  /* 0x0000000500047310 */ /* 0x000ea40000201800 */
[----:B--2---:R-:W-:Y:S01]  /*11660*/  STG.E.128 desc[UR36][R16.64], R4 ;  /* 0x0000000410007986 */ /* 0x004fe2000c101d24 */
[----:B------:R-:W-:Y:S05]  /*11670*/  EXIT ;  /* 0x000000000000794d */ /* 0x000fea0003800000 */
.L_x_4502:
[----:B------:R-:W-:-:S09]  /*11680*/  UISETP.NE.AND UP0, UPT, UR4, 0xf, UPT ;  /* 0x0000000f0400788c */ /* 0x000fd2000bf05270 */
[----:B------:R-:W-:Y:S05]  /*11690*/  BRA.U !UP0, `(.L_x_4504) ;  /* 0x0000000108e87547 */ /* 0x000fea000b800000 */
[----:B------:R-:W-:-:S09]  /*116a0*/  UISETP.NE.AND UP0, UPT, UR4, 0x17, UPT ;  /* 0x000000170400788c */ /* 0x000fd2000bf05270 */
[----:B------:R-:W-:Y:S05]  /*116b0*/  BRA.U !UP0, `(.L_x_4505) ;  /* 0x0000000108907547 */ /* 0x000fea000b800000 */
[----:B------:R-:W-:-:S09]  /*116c0*/  UISETP.NE.AND UP0, UPT, UR4, 0x18, UPT ;  /* 0x000000180400788c */ /* 0x000fd2000bf05270 */
[----:B------:R-:W-:Y:S05]  /*116d0*/  BRA.U !UP0, `(.L_x_4506) ;  /* 0x0000000108447547 */ /* 0x000fea000b800000 */
.L_x_4483:
[----:B------:R-:W-:Y:S01]  /*116e0*/  MOV R0, 0x0 ;  /* 0x0000000000007802 */ /* 0x000fe20000000f00 */
[----:B------:R-:W2:Y:S01]  /*116f0*/  LDCU.64 UR4, c[0x4][0x188] ;  /* 0x01003100ff0477ac */ /* 0x000ea20008000a00 */
[----:B------:R-:W-:Y:S02]  /*11700*/  IMAD.MOV.U32 R8, RZ, RZ, 0x65 ;  /* 0x00000065ff087424 */ /* 0x000fe400078e00ff */
[----:B01----:R0:W1:Y:S01]  /*11710*/  LDC.64 R2, c[0x4][R0] ;  /* 0x0100000000027b82 */ /* 0x0030620000000a00 */
[----:B------:R-:W3:Y:S01]  /*11720*/  LDCU.64 UR6, c[0x4][0x190] ;  /* 0x01003200ff0677ac */ /* 0x000ee20008000a00 */
[----:B------:R-:W-:Y:S02]  /*11730*/  IMAD.MOV.U32 R12, RZ, RZ, 0x1 ;  /* 0x00000001ff0c7424 */ /* 0x000fe400078e00ff */
[----:B------:R-:W-:Y:S01]  /*11740*/  IMAD.MOV.U32 R13, RZ, RZ, RZ ;  /* 0x000000ffff0d7224 */ /* 0x000fe200078e00ff */
[----:B------:R-:W4:Y:S01]  /*11750*/  LDCU.64 UR8, c[0x4][0x40] ;  /* 0x01000800ff0877ac */ /* 0x000f220008000a00 */
[----:B--2---:R-:W-:-:S02]  /*11760*/  IMAD.U32 R4, RZ, RZ, UR4 ;  /* 0x00000004ff047e24 */ /* 0x004fc4000f8e00ff */
[----:B------:R-:W-:Y:S02]  /*11770*/  IMAD.U32 R5, RZ, RZ, UR5 ;  /* 0x00000005ff057e24 */ /* 0x000fe4000f8e00ff */
[----:B---3--:R-:W-:Y:S02]  /*11780*/  IMAD.U32 R6, RZ, RZ, UR6 ;  /* 0x00000006ff067e24 */ /* 0x008fe4000f8e00ff */
[----:B------:R-:W-:Y:S01]  /*11790*/  IMAD.U32 R7, RZ, RZ, UR7 ;  /* 0x00000007ff077e24 */ /* 0x000fe2000f8e00ff */
[----:B----4-:R-:W-:Y:S01]  /*117a0*/  MOV R10, UR8 ;  /* 0x00000008000a7c02 */ /* 0x010fe20008000f00 */
[----:B0-----:R-:W-:-:S07]  /*117b0*/  IMAD.U32 R11, RZ, RZ, UR9 ;  /* 0x00000009ff0b7e24 */ /* 0x001fce000f8e00ff */
[----:B------:R-:W-:-:S07]  /*117c0*/  LEPC R20, `(.L_x_4507) ;  /* 0x000000001014794e */ /* 0x000fce0000000000 */
[----:B-1----:R-:W-:Y:S05]  /*117d0*/  CALL.ABS.NOINC R2 ;  /* 0x0000000002007343 */ /* 0x002fea0003c00000 */
.L_x_4507:
[----:B------:R-:W-:Y:S05]  /*117e0*/  EXIT ;  /* 0x000000000000794d */ /* 0x000fea0003800000 */
.L_x_4506:
[----:B------:R-:W-:Y:S01]  /*117f0*/  HADD2.F32 R5, -RZ, R5.H0_H0 ;  /* 0x20000005ff057230 */ /* 0x000fe20000004100 */
[----:B------:R-:W-:Y:S01]  /*11800*/  BSSY.RECONVERGENT B0, `(.L_x_4508) ;  /* 0x000000c000007945 */ /* 0x000fe20003800200 */
[----:B------:R-:W-:-:S03]  /*11810*/  IMAD.MOV.U32 R0, RZ, RZ, 0x7f ;  /* 0x0000007fff007424 */ /* 0x000fc600078e00ff */
[----:B01----:R-:W-:Y:S02]  /*11820*/  LOP3.LUT R2, R5, 0x7fffffff, RZ, 0xc0, !PT ;  /* 0x7fffffff05027812 */ /* 0x003fe400078ec0ff */
        /* <DEDUP_REMOVED lines=9> */
.L_x_4509:
[----:B------:R-:W-:Y:S05]  /*118c0*/  BSYNC.RECONVERGENT B0 ;  /* 0x0000000000007941 */ /* 0x000fea0003800200 */
.L_x_4508:
[----:B------:R-:W-:-:S05]  /*118d0*/  LOP3.LUT R3, R0, 0x80, R3, 0xf8, !PT ;  /* 0x0000008000037812 */ /* 0x000fca00078ef803 */
[----:B------:R-:W-:Y:S01]  /*118e0*/  STG.E.U8 desc[UR36][R16.64], R3 ;  /* 0x0000000310007986 */ /* 0x000fe2000c101124 */
[----:B------:R-:W-:Y:S05]  /*118f0*/  EXIT ;  /* 0x000000000000794d */ /* 0x000fea0003800000 */
.L_x_4505:
[----:B01----:R-:W-:Y:S01]  /*11900*/  HADD2.F32 R3, -RZ, R5.H0_H0 ;  /* 0x20000005ff037230 */ /* 0x003fe20000004100 */
        /* <DEDUP_REMOVED lines=11> */
.L_x_4511:
[----:B------:R-:W-:Y:S01]  /*119c0*/  IMAD.MOV.U32 R0, RZ, RZ, 0x7f ;  /* 0x0000007fff007424 */ /* 0x000fe200078e00ff */
[----:B------:R-:W-:-:S04]  /*119d0*/  ISETP.GT.U32.AND P0, PT, R2, 0x7f800000, PT ;  /* 0x7f8000000200780c */ /* 0x000fc80003f04070 */
[----:B------:R-:W-:-:S09]  /*119e0*/  SEL R0, R0, 0x7c, P0 ;  /* 0x0000007c00007807 */ /* 0x000fd20000000000 */
.L_x_4512:
[----:B------:R-:W-:Y:S05]  /*119f0*/  BSYNC.RECONVERGENT B0 ;  /* 0x0000000000007941 */ /* 0x000fea0003800200 */
.L_x_4510:
[----:B------:R-:W-:-:S04]  /*11a00*/  SHF.R.U32.HI R3, RZ, 0x18, R3 ;  /* 0x00000018ff037819 */ /* 0x000fc80000011603 */
[----:B------:R-:W-:-:S05]  /*11a10*/  LOP3.LUT R3, R0, 0x80, R3, 0xf8, !PT ;  /* 0x0000008000037812 */ /* 0x000fca00078ef803 */
[----:B------:R-:W-:Y:S01]  /*11a20*/  STG.E.U8 desc[UR36][R16.64], R3 ;  /* 0x0000000310007986 */ /* 0x000fe2000c101124 */
[----:B------:R-:W-:Y:S05]  /*11a30*/  EXIT ;  /* 0x000000000000794d */ /* 0x000fea0003800000 */
.L_x_4504:
[----:B------:R-:W-:-:S05]  /*11a40*/  HADD2.F32 R0, -RZ, R5.H0_H0 ;  /* 0x20000005ff007230 */ /* 0x000fca0000004100 */
[----:B------:R-:W-:-:S05]  /*11a50*/  F2FP.BF16.F32.PACK_AB R0, RZ, R0 ;  /* 0x00000000ff00723e */ /* 0x000fca00000010ff */
[----:B------:R-:W-:Y:S01]  /*11a60*/  STG.E.U16 desc[UR36][R16.64], R0 ;  /* 0x0000000010007986 */ /* 0x000fe2000c101524 */
[----:B------:R-:W-:Y:S05]  /*11a70*/  EXIT ;  /* 0x000000000000794d */ /* 0x000fea0003800000 */
.L_x_4513:
        /* <DEDUP_REMOVED lines=16> */
.L_x_32351:


//--------------------- .text._ZN2at6native27unrolled_elementwise_kernelINS0_13BinaryFunctorIN3c104HalfES4_S4_ZZZNS0_21heaviside_kernel_cudaERNS_18TensorIteratorBaseEENKUlvE_clEvENKUlvE6_clEvEUlS4_S4_E_EESt5arrayIPcLm3EELi4E23TrivialOffsetCalculatorILi2EjESE_ILi1EjENS0_6memory12LoadWithCastILi2EEENSH_13StoreWithCastILi1EEEEEviT_T0_T2_T3_T4_T5_ --------------------------
	.section	.text._ZN2at6native27unrolled_elementwise_kernelINS0_13BinaryFunctorIN3c104HalfES4_S4_ZZZNS0_21heaviside_kernel_cudaERNS_18TensorIteratorBaseEENKUlvE_clEvENKUlvE6_clEvEUlS4_S4_E_EESt5arrayIPcLm3EELi4E23TrivialOffsetCalculatorILi2EjESE_ILi1EjENS0_6memory12LoadWithCastILi2EEENSH_13StoreWithCastILi1EEEEEviT_T0_T2_T3_T4_T5_,"ax",@progbits
	.align	128
        .global         _ZN2at6native27unrolled_elementwise_kernelINS0_13BinaryFunctorIN3c104HalfES4_S4_ZZZNS0_21heaviside_kernel_cudaERNS_18TensorIteratorBaseEENKUlvE_clEvENKUlvE6_clEvEUlS4_S4_E_EESt5arrayIPcLm3EELi4E23TrivialOffsetCalculatorILi2EjESE_ILi1EjENS0_6memory12LoadWithCastILi2EEENSH_13StoreWithCastILi1EEEEEviT_T0_T2_T3_T4_T5_
        .type           _ZN2at6native27unrolled_elementwise_kernelINS0_13BinaryFunctorIN3c104HalfES4_S4_ZZZNS0_21heaviside_kernel_cudaERNS_18TensorIteratorBaseEENKUlvE_clEvENKUlvE6_clEvEUlS4_S4_E_EESt5arrayIPcLm3EELi4E23TrivialOffsetCalculatorILi2EjESE_ILi1EjENS0_6memory12LoadWithCastILi2EEENSH_13StoreWithCastILi1EEEEEviT_T0_T2_T3_T4_T5_,@function
        .size           _ZN2at6native27unrolled_elementwise_kernelINS0_13BinaryFunctorIN3c104HalfES4_S4_ZZZNS0_21heaviside_kernel_cudaERNS_18TensorIteratorBaseEENKUlvE_clEvENKUlvE6_clEvEUlS4_S4_E_EESt5arrayIPcLm3EELi4E23TrivialOffsetCalculatorILi2EjESE_ILi1EjENS0_6memory12LoadWithCastILi2EEENSH_13StoreWithCastILi1EEEEEviT_T0_T2_T3_T4_T5_,(.L_x_32352 - _ZN2at6native27unrolled_elementwise_kernelINS0_13BinaryFunctorIN3c104HalfES4_S4_ZZZNS0_21heaviside_kernel_cudaERNS_18TensorIteratorBaseEENKUlvE_clEvENKUlvE6_clEvEUlS4_S4_E_EESt5arrayIPcLm3EELi4E23TrivialOffsetCalculatorILi2EjESE_ILi1EjENS0_6memory12LoadWithCastILi2EEENSH_13StoreWithCastILi1EEEEEviT_T0_T2_T3_T4_T5_)
        .other          _ZN2at6native27unrolled_elementwise_kernelINS0_13BinaryFunctorIN3c104HalfES4_S4_ZZZNS0_21heaviside_kernel_cudaERNS_18TensorIteratorBaseEENKUlvE_clEvENKUlvE6_clEvEUlS4_S4_E_EESt5arrayIPcLm3EELi4E23TrivialOffsetCalculatorILi2EjESE_ILi1EjENS0_6memory12LoadWithCastILi2EEENSH_13StoreWithCastILi1EEEEEviT_T0_T2_T3_T4_T5_,@"STO_CUDA_ENTRY STV_DEFAULT"
_ZN2at6native27unrolled_elementwise_kernelINS0_13BinaryFunctorIN3c104HalfES4_S4_ZZZNS0_21heaviside_kernel_cudaERNS_18TensorIteratorBaseEENKUlvE_clEvENKUlvE6_clEvEUlS4_S4_E_EESt5arrayIPcLm3EELi4E23TrivialOffsetCalculatorILi2EjESE_ILi1EjENS0_6memory12LoadWithCastILi2EEENSH_13StoreWithCastILi1EEEEEviT_T0_T2_T3_T4_T5_:
.text._ZN2at6native27unrolled_elementwise_kernelINS0_13BinaryFunctorIN3c104HalfES4_S4_ZZZNS0_21heaviside_kernel_cudaERNS_18TensorIteratorBaseEENKUlvE_clEvENKUlvE6_clEvEUlS4_S4_E_EESt5arrayIPcLm3EELi4E23TrivialOffsetCalculatorILi2EjESE_ILi1EjENS0_6memory12LoadWithCastILi2EEENSH_13StoreWithCastILi1EEEEEviT_T0_T2_T3_T4_T5_:
        /* <DEDUP_REMOVED lines=36> */
.L_x_4519:
[----:B------:R-:W2:Y:S02]  /*0240*/  LDG.E.U8 R4, desc[UR36][R4.64] ;  /* 0x0000002404047981 */ /* 0x000ea4000c1e1100 */
[----:B--2---:R-:W-:-:S04]  /*0250*/  I2FP.F32.U32 R0, R4 ;  /* 0x0000000400007245 */ /* 0x004fc80000201000 */
[----:B------:R-:W-:-:S04]  /*0260*/  F2FP.F16.F32.PACK_AB R0, RZ, R0 ;  /* 0x00000000ff00723e */ /* 0x000fc800000000ff */
[----:B------:R-:W-:Y:S01]  /*0270*/  PRMT R29, R0, 0x7610, R29 ;  /* 0x00007610001d7816 */ /* 0x000fe2000000001d */
[----:B------:R-:W-:Y:S06]  /*0280*/  BRA `(.L_x_4521) ;  /* 0x0000000c00b87947 */ /* 0x000fec0003800000 */
.L_x_4518:
        /* <DEDUP_REMOVED lines=11> */
.L_x_4523:
[----:B------:R-:W2:Y:S02]  /*0340*/  LDG.E R4, desc[UR36][R4.64] ;  /* 0x0000002404047981 */ /* 0x000ea4000c1e1900 */
[----:B--2---:R-:W-:-:S04]  /*0350*/  I2FP.F32.S32 R0, R4 ;  /* 0x0000000400007245 */ /* 0x004fc80000201400 */
[----:B------:R-:W-:-:S04]  /*0360*/  F2FP.F16.F32.PACK_AB R0, RZ, R0 ;  /* 0x00000000ff00723e */ /* 0x000fc800000000ff */
[----:B------:R-:W-:Y:S01]  /*0370*/  PRMT R29, R0, 0x7610, R29 ;  /* 0x00007610001d7816 */ /* 0x000fe2000000001d */
[----:B------:R-:W-:Y:S06]  /*0380*/  BRA `(.L_x_4521) ;  /* 0x0000000c00787947 */ /* 0x000fec0003800000 */
.L_x_4522:
[----:B------:R-:W2:Y:S02]  /*0390*/  LDG.E.U16 R4, desc[UR36][R4.64] ;  /* 0x0000002404047981 */ /* 0x000ea4000c1e1500 */
[----:B--2---:R-:W0:Y:S02]  /*03a0*/  I2F.S16 R0, R4 ;  /* 0x0000000400007306 */ /* 0x004e240000101400 */
[----:B0-----:R-:W-:-:S04]  /*03b0*/  F2FP.F16.F32.PACK_AB R0, RZ, R0 ;  /* 0x00000000ff00723e */ /* 0x001fc800000000ff */
[----:B------:R-:W-:Y:S01]  /*03c0*/  PRMT R29, R0, 0x7610, R29 ;  /* 0x00007610001d7816 */ /* 0x000fe2000000001d */
[----:B------:R-:W-:Y:S06]  /*03d0*/  BRA `(.L_x_4521) ;  /* 0x0000000c00647947 */ /* 0x000fec0003800000 */
.L_x_4517:
        /* <DEDUP_REMOVED lines=9> */
.L_x_4525:
[----:B------:R1:W5:Y:S01]  /*0470*/  LDG.E.U16 R29, desc[UR36][R4.64] ;  /* 0x00000024041d7981 */ /* 0x000362000c1e1500 */
[----:B------:R-:W-:Y:S05]  /*0480*/  BRA `(.L_x_4521) ;  /* 0x0000000c00387947 */ /* 0x000fea0003800000 */
.L_x_4524:
        /* <DEDUP_REMOVED lines=9> */
.L_x_4527:
[----:B------:R0:W5:Y:S01]  /*0520*/  LDG.E.U16 R29, desc[UR36][R4.64] ;  /* 0x00000024041d7981 */ /* 0x000162000c1e1500 */
[----:B------:R-:W-:Y:S05]  /*0530*/  BRA `(.L_x_4521) ;  /* 0x0000000c000c7947 */ /* 0x000fea0003800000 */
.L_x_4526:
        /* <DEDUP_REMOVED lines=9> */
.L_x_4516:
        /* <DEDUP_REMOVED lines=14> */
.L_x_4530:
        /* <DEDUP_REMOVED lines=9> */
.L_x_4529:
        /* <DEDUP_REMOVED lines=27> */
.L_x_4532:
        /* <DEDUP_REMOVED lines=12> */
[----:B------:R-:W-:-:S04]  /*09b0*/  F2FP.F16.F32.PACK_AB R0, RZ, R0 ;  /* 0x00000000ff00723e */ /* 0x000fc800000000ff */
[----:B------:R-:W-:Y:S01]  /*09c0*/  PRMT R29, R0, 0x7610, R29 ;  /* 0x00007610001d7816 */ /* 0x000fe2000000001d */
[----:B------:R-:W-:Y:S06]  /*09d0*/  BRA `(.L_x_4521) ;  /* 0x0000000400e47947 */ /* 0x000fec0003800000 */
.L_x_4531:
[----:B------:R-:W2:Y:S02]  /*09e0*/  LDG.E.U16 R0, desc[UR36][R4.64] ;  /* 0x0000002404007981 */ /* 0x000ea4000c1e1500 */
[----:B--2---:R-:W-:-:S05]  /*09f0*/  IMAD.U32 R0, R0, 0x10000, RZ ;  /* 0x0001000000007824 */ /* 0x004fca00078e00ff */
[----:B------:R-:W-:-:S04]  /*0a00*/  F2FP.F16.F32.PACK_AB R0, RZ, R0 ;  /* 0x00000000ff00723e */ /* 0x000fc800000000ff */
[----:B------:R-:W-:Y:S01]  /*0a10*/  PRMT R29, R0, 0x7610, R29 ;  /* 0x00007610001d7816 */ /* 0x000fe2000000001d */
[----:B------:R-:W-:Y:S06]  /*0a20*/  BRA `(.L_x_4521) ;  /* 0x0000000400d07947 */ /* 0x000fec0003800000 */
.L_x_4528:
        /* <DEDUP_REMOVED lines=13> */
.L_x_4535:
        /* <DEDUP_REMOVED lines=21> */
.L_x_4539:
[----:B------:R-:W-:Y:S05]  /*0c50*/  BSYNC.RECONVERGENT B1 ;  /* 0x0000000000017941 */ /* 0x000fea0003800200 */
.L_x_4538:
[----:B------:R-:W-:Y:S01]  /*0c60*/  IMAD.SHL.U32 R0, R0, 0x100000, RZ ;  /* 0x0010000000007824 */ /* 0x000fe200078e00ff */
[----:B------:R-:W-:-:S04]  /*0c70*/  LEA R3, R3, 0x3b800000, 0x17 ;  /* 0x3b80000003037811 */ /* 0x000fc800078eb8ff */
[----:B------:R-:W-:-:S07]  /*0c80*/  LOP3.LUT R0, R3, R0, R7, 0xfe, !PT ;  /* 0x0000000003007212 */ /* 0x000fce00078efe07 */
.L_x_4537:
[----:B------:R-:W-:Y:S05]  /*0c90*/  BSYNC.RECONVERGENT B0 ;  /* 0x0000000000007941 */ /* 0x000fea0003800200 */
.L_x_4536:
[----:B------:R-:W-:-:S04]  /*0ca0*/  F2FP.F16.F32.PACK_AB R0, RZ, R0 ;  /* 0x00000000ff00723e */ /* 0x000fc800000000ff */
[----:B------:R-:W-:Y:S01]  /*0cb0*/  PRMT R29, R0, 0x7610, R29 ;  /* 0x00007610001d7816 */ /* 0x000fe2000000001d */
[----:B------:R-:W-:Y:S06]  /*0cc0*/  BRA `(.L_x_4521) ;  /* 0x0000000400287947 */ /* 0x000fec0003800000 */
.L_x_4534:
        /* <DEDUP_REMOVED lines=21> */
.L_x_4543:
[----:B------:R-:W-:Y:S05]  /*0e20*/  BSYNC.RECONVERGENT B1 ;  /* 0x0000000000017941 */ /* 0x000fea0003800200 */
.L_x_4542:
[----:B------:R-:W-:Y:S01]  /*0e30*/  IMAD.SHL.U32 R0, R0, 0x200000, RZ ;  /* 0x0020000000007824 */ /* 0x000fe200078e00ff */
[----:B------:R-:W-:-:S04]  /*0e40*/  LEA R3, R3, 0x37800000, 0x17 ;  /* 0x3780000003037811 */ /* 0x000fc800078eb8ff */
[----:B------:R-:W-:-:S07]  /*0e50*/  LOP3.LUT R0, R3, R0, R7, 0xfe, !PT ;  /* 0x0000000003007212 */ /* 0x000fce00078efe07 */
.L_x_4541:
[----:B------:R-:W-:Y:S05]  /*0e60*/  BSYNC.RECONVERGENT B0 ;  /* 0x0000000000007941 */ /* 0x000fea0003800200 */
.L_x_4540:
[----:B------:R-:W-:-:S04]  /*0e70*/  F2FP.F16.F32.PACK_AB R0, RZ, R0 ;  /* 0x00000000ff00723e */ /* 0x000fc800000000ff */
[----:B------:R-:W-:Y:S01]  /*0e80*/  PRMT R29, R0, 0x7610, R29 ;  /* 0x00007610001d7816 */ /* 0x000fe2000000001d */
[----:B------:R-:W-:Y:S06]  /*0e90*/  BRA `(.L_x_4521) ;  /* 0x0000000000b47947 */ /* 0x000fec0003800000 */
.L_x_4533:
[----:B------:R-:W-:-:S09]  /*0ea0*/  UISETP.NE.AND UP0, UPT, UR4, 0x1c, UPT ;  /* 0x0000001c0400788c */ /* 0x000fd2000bf05270 */
[----:B------:R-:W-:Y:S05]  /*0eb0*/  BRA.U !UP0, `(.L_x_4544) ;  /* 0x00000001089c7547 */ /* 0x000fea000b800000 */
[----:B------:R-:W-:-:S09]  /*0ec0*/  UISETP.NE.AND UP0, UPT, UR4, 0x1d, UPT ;  /* 0x0000001d0400788c */ /* 0x000fd2000bf05270 */
[----:B------:R-:W-:Y:S05]  /*0ed0*/  BRA.U !UP0, `(.L_x_4545) ;  /* 0x0000000108807547 */ /* 0x000fea000b800000 */
[----:B------:R-:W-:-:S09]  /*0ee0*/  UISETP.NE.AND UP0, UPT, UR4, 0x2c, UPT ;  /* 0x0000002c0400788c */ /* 0x000fd2000bf05270 */
[----:B------:R-:W-:Y:S05]  /*0ef0*/  BRA.U !UP0, `(.L_x_4546) ;  /* 0x0000000108487547 */ /* 0x000fea000b800000 */
.L_x_4520:
        /* <DEDUP_REMOVED lines=16> */
.L_x_4547:
[----:B------:R-:W-:Y:S01]  /*1000*/  PRMT R29, RZ, 0x7610, R29 ;  /* 0x00007610ff1d7816 */ /* 0x000fe2000000001d */
[----:B------:R-:W-:Y:S06]  /*1010*/  BRA `(.L_x_4521) ;  /* 0x0000000000547947 */ /* 0x000fec0003800000 */
.L_x_4546:
        /* <DEDUP_REMOVED lines=8> */
.L_x_4549:
[----:B------:R-:W-:Y:S05]  /*10a0*/  BSYNC.RECONVERGENT B0 ;  /* 0x0000000000007941 */ /* 0x000fea0003800200 */
.L_x_4548:
[----:B------:R-:W-:-:S04]  /*10b0*/  F2FP.F16.F32.PACK_AB R0, RZ, R0 ;  /* 0x00000000ff00723e */ /* 0x000fc800000000ff */
[----:B------:R-:W-:Y:S01]  /*10c0*/  PRMT R29, R0, 0x7610, R29 ;  /* 0x00007610001d7816 */ /* 0x000fe2000000001d */
[----:B------:R-:W-:Y:S06]  /*10d0*/  BRA `(.L_x_4521) ;  /* 0x0000000000247947 */ /* 0x000fec0003800000 */
.L_x_4545:
[----:B------:R-:W2:Y:S02]  /*10e0*/  LDG.E.64 R4, desc[UR36][R4.64] ;  /* 0x0000002404047981 */ /* 0x000ea4000c1e1b00 */
[----:B--2---:R-:W0:Y:S02]  /*10f0*/  I2F.U64 R0, R4 ;  /* 0x0000000400007312 */ /* 0x004e240000301000 */
[----:B0-----:R-:W-:-:S04]  /*1100*/  F2FP.F16.F32.PACK_AB R0, RZ, R0 ;  /* 0x00000000ff00723e */ /* 0x001fc800000000ff */
[----:B------:R-:W-:Y:S01]  /*1110*/  PRMT R29, R0, 0x7610, R29 ;  /* 0x00007610001d7816 */ /* 0x000fe2000000001d */
[----:B------:R-:W-:Y:S06]  /*1120*/  BRA `(.L_x_4521) ;  /* 0x0000000000107947 */ /* 0x000fec0003800000 */
.L_x_4544:
[----:B------:R-:W2:Y:S02]  /*1130*/  LDG.E R4, desc[UR36][R4.64] ;  /* 0x0000002404047981 */ /* 0x000ea4000c1e1900 */
[----:B--2---:R-:W-:-:S04]  /*1140*/  I2FP.F32.U32 R0, R4 ;  /* 0x0000000400007245 */ /* 0x004fc80000201000 */
[----:B------:R-:W-:-:S04]  /*1150*/  F2FP.F16.F32.PACK_AB R0, RZ, R0 ;  /* 0x00000000ff00723e */ /* 0x000fc800000000ff */
[----:B------:R-:W-:-:S07]  /*1160*/  PRMT R29, R0, 0x7610, R29 ;  /* 0x00007610001d7816 */ /* 0x000fce000000001d */
.L_x_4521:
[----:B01----:R-:W0:Y:S01]  /*1170*/  LDC.64 R4, c[0x0][0x398] ;  /* 0x0000e600ff047b82 */ /* 0x003e220000000a00 */
        /* <DEDUP_REMOVED lines=20> */
.L_x_4553:
[----:B------:R-:W2:Y:S02]  /*12c0*/  LDG.E.U8 R4, desc[UR36][R4.64] ;  /* 0x0000002404047981 */ /* 0x000ea4000c1e1100 */
[----:B--2---:R-:W-:-:S04]  /*12d0*/  I2FP.F32.U32 R0, R4 ;  /* 0x0000000400007245 */ /* 0x004fc80000201000 */
[----:B------:R-:W-:-:S04]  /*12e0*/  F2FP.F16.F32.PACK_AB R0, RZ, R0 ;  /* 0x00000000ff00723e */ /* 0x000fc800000000ff */
[----:B------:R-:W-:Y:S01]  /*12f0*/  PRMT R28, R0, 0x7610, R28 ;  /* 0x00007610001c7816 */ /* 0x000fe2000000001c */
[----:B------:R-:W-:Y:S06]  /*1300*/  BRA `(.L_x_4555) ;  /* 0x0000000c00b87947 */ /* 0x000fec0003800000 */
.L_x_4552:
        /* <DEDUP_REMOVED lines=11> */
.L_x_4557:
[----:B------:R-:W2:Y:S02]  /*13c0*/  LDG.E R4, desc[UR36][R4.64] ;  /* 0x0000002404047981 */ /* 0x000ea4000c1e1900 */
[----:B--2---:R-:W-:-:S04]  /*13d0*/  I2FP.F32.S32 R0, R4 ;  /* 0x0000000400007245 */ /* 0x004fc80000201400 */
[----:B------:R-:W-:-:S04]  /*13e0*/  F2FP.F16.F32.PACK_AB R0, RZ, R0 ;  /* 0x00000000ff00723e */ /* 0x000fc800000000ff */
[----:B------:R-:W-:Y:S01]  /*13f0*/  PRMT R28, R0, 0x7610, R28 ;  /* 0x00007610001c7816 */ /* 0x000fe2000000001c */
[----:B------:R-:W-:Y:S06]  /*1400*/  BRA `(.L_x_4555) ;  /* 0x0000000c00787947 */ /* 0x000fec0003800000 */
.L_x_4556:
[----:B------:R-:W2:Y:S02]  /*1410*/  LDG.E.U16 R4, desc[UR36][R4.64] ;  /* 0x0000002404047981 */ /* 0x000ea4000c1e1500 */
[----:B--2---:R-:W0:Y:S02]  /*1420*/  I2F.S16 R0, R4 ;  /* 0x0000000400007306 */ /* 0x004e240000101400 */
[----:B0-----:R-:W-:-:S04]  /*1430*/  F2FP.F16.F32.PACK_AB R0, RZ, R0 ;  /* 0x00000000ff00723e */ /* 0x001fc800000000ff */
[----:B------:R-:W-:Y:S01]  /*1440*/  PRMT R28, R0, 0x7610, R28 ;  /* 0x00007610001c7816 */ /* 0x000fe2000000001c */
[----:B------:R-:W-:Y:S06]  /*1450*/  BRA `(.L_x_4555) ;  /* 0x0000000c00647947 */ /* 0x000fec0003800000 */
.L_x_4551:
        /* <DEDUP_REMOVED lines=9> */
.L_x_4559:
[----:B------:R1:W5:Y:S01]  /*14f0*/  LDG.E.U16 R28, desc[UR36][R4.64] ;  /* 0x00000024041c7981 */ /* 0x000362000c1e1500 */
[----:B------:R-:W-:Y:S05]  /*1500*/  BRA `(.L_x_4555) ;  /* 0x0000000c00387947 */ /* 0x000fea0003800000 */
.L_x_4558:
        /* <DEDUP_REMOVED lines=9> */
.L_x_4561:
[----:B------:R0:W5:Y:S01]  /*15a0*/  LDG.E.U16 R28, desc[UR36][R4.64] ;  /* 0x00000024041c7981 */ /* 0x000162000c1e1500 */
[----:B------:R-:W-:Y:S05]  /*15b0*/  BRA `(.L_x_4555) ;  /* 0x0000000c000c7947 */ /* 0x000fea0003800000 */
.L_x_4560:
        /* <DEDUP_REMOVED lines=9> */
.L_x_4550:
        /* <DEDUP_REMOVED lines=14> */
.L_x_4564:
        /* <DEDUP_REMOVED lines=9> */
.L_x_4563:
        /* <DEDUP_REMOVED lines=27> */
.L_x_4566:
        /* <DEDUP_REMOVED lines=15> */
.L_x_4565:
[----:B------:R-:W2:Y:S02]  /*1a60*/  LDG.E.U16 R0, desc[UR36][R4.64] ;  /* 0x0000002404007981 */ /* 0x000ea4000c1e1500 */
[----:B--2---:R-:W-:-:S05]  /*1a70*/  IMAD.U32 R0, R0, 0x10000, RZ ;  /* 0x0001000000007824 */ /* 0x004fca00078e00ff */
[----:B------:R-:W-:-:S04]  /*1a80*/  F2FP.F16.F32.PACK_AB R0, RZ, R0 ;  /* 0x00000000ff00723e */ /* 0x000fc800000000ff */
[----:B------:R-:W-:Y:S01]  /*1a90*/  PRMT R28, R0, 0x7610, R28 ;  /* 0x00007610001c7816 */ /* 0x000fe2000000001c */
[----:B------:R-:W-:Y:S06]  /*1aa0*/  BRA `(.L_x_4555) ;  /* 0x0000000400d07947 */ /* 0x000fec0003800000 */
.L_x_4562:
        /* <DEDUP_REMOVED lines=13> */
.L_x_4569:
        /* <DEDUP_REMOVED lines=21> */
.L_x_4573:
[----:B------:R-:W-:Y:S05]  /*1cd0*/  BSYNC.RECONVERGENT B1 ;  /* 0x0000000000017941 */ /* 0x000fea0003800200 */
.L_x_4572:
[----:B------:R-:W-:Y:S01]  /*1ce0*/  IMAD.SHL.U32 R0, R0, 0x100000, RZ ;  /* 0x0010000000007824 */ /* 0x000fe200078e00ff */
[----:B------:R-:W-:-:S04]  /*1cf0*/  LEA R3, R3, 0x3b800000, 0x17 ;  /* 0x3b80000003037811 */ /* 0x000fc800078eb8ff */
[----:B------:R-:W-:-:S07]  /*1d00*/  LOP3.LUT R0, R3, R0, R7, 0xfe, !PT ;  /* 0x0000000003007212 */ /* 0x000fce00078efe07 */
.L_x_4571:
[----:B------:R-:W-:Y:S05]  /*1d10*/  BSYNC.RECONVERGENT B0 ;  /* 0x0000000000007941 */ /* 0x000fea0003800200 */
.L_x_4570:
[----:B------:R-:W-:-:S04]  /*1d20*/  F2FP.F16.F32.PACK_AB R0, RZ, R0 ;  /* 0x00000000ff00723e */ /* 0x000fc800000000ff */
[----:B------:R-:W-:Y:S01]  /*1d30*/  PRMT R28, R0, 0x7610, R28 ;  /* 0x00007610001c7816 */ /* 0x000fe2000000001c */
[----:B------:R-:W-:Y:S06]  /*1d40*/  BRA `(.L_x_4555) ;  /* 0x0000000400287947 */ /* 0x000fec0003800000 */
.L_x_4568:
        /* <DEDUP_REMOVED lines=21> */
.L_x_4577:
[----:B------:R-:W-:Y:S05]  /*1ea0*/  BSYNC.RECONVERGENT B1 ;  /* 0x0000000000017941 */ /* 0x000fea0003800200 */
.L_x_4576:
[----:B------:R-:W-:Y:S01]  /*1eb0*/  IMAD.SHL.U32 R0, R0, 0x200000, RZ ;  /* 0x0020000000007824 */ /* 0x000fe200078e00ff */
[----:B------:R-:W-:-:S04]  /*1ec0*/  LEA R3, R3, 0x37800000, 0x17 ;  /* 0x3780000003037811 */ /* 0x000fc800078eb8ff */
[----:B------:R-:W-:-:S07]  /*1ed0*/  LOP3.LUT R0, R3, R0, R7, 0xfe, !PT ;  /* 0x0000000003007212 */ /* 0x000fce00078efe07 */
.L_x_4575:
[----:B------:R-:W-:Y:S05]  /*1ee0*/  BSYNC.RECONVERGENT B0 ;  /* 0x0000000000007941 */ /* 0x000fea0003800200 */
.L_x_4574:
[----:B------:R-:W-:-:S04]  /*1ef0*/  F2FP.F16.F32.PACK_AB R0, RZ, R0 ;  /* 0x00000000ff00723e */ /* 0x000fc800000000ff */
[----:B------:R-:W-:Y:S01]  /*1f00*/  PRMT R28, R0, 0x7610, R28 ;  /* 0x00007610001c7816 */ /* 0x000fe2000000001c */
[----:B------:R-:W-:Y:S06]  /*1f10*/  BRA `(.L_x_4555) ;  /* 0x0000000000b47947 */ /* 0x000fec0003800000 */
.L_x_4567:
[----:B------:R-:W-:-:S09]  /*1f20*/  UISETP.NE.AND UP0, UPT, UR4, 0x1c, UPT ;  /* 0x0000001c0400788c */ /* 0x000fd2000bf05270 */
[----:B------:R-:W-:Y:S05]  /*1f30*/  BRA.U !UP0, `(.L_x_4578) ;  /* 0x00000001089c7547 */ /* 0x000fea000b800000 */
[----:B------:R-:W-:-:S09]  /*1f40*/  UISETP.NE.AND UP0, UPT, UR4, 0x1d, UPT ;  /* 0x0000001d0400788c */ /* 0x000fd2000bf05270 */
[----:B------:R-:W-:Y:S05]  /*1f50*/  BRA.U !UP0, `(.L_x_4579) ;  /* 0x0000000108807547 */ /* 0x000fea000b800000 */
[----:B------:R-:W-:-:S09]  /*1f60*/  UISETP.NE.AND UP0, UPT, UR4, 0x2c, UPT ;  /* 0x0000002c0400788c */ /* 0x000fd2000bf05270 */
[----:B------:R-:W-:Y:S05]  /*1f70*/  BRA.U !UP0, `(.L_x_4580) ;  /* 0x0000000108487547 */ /* 0x000fea000b800000 */
.L_x_4554:
        /* <DEDUP_REMOVED lines=16> */
.L_x_4581:
[----:B------:R-:W-:Y:S01]  /*2080*/  PRMT R28, RZ, 0x7610, R28 ;  /* 0x00007610ff1c7816 */ /* 0x000fe2000000001c */
[----:B------:R-:W-:Y:S06]  /*2090*/  BRA `(.L_x_4555) ;  /* 0x0000000000547947 */ /* 0x000fec0003800000 */
.L_x_4580:
        /* <DEDUP_REMOVED lines=8> */
.L_x_4583:
[----:B------:R-:W-:Y:S05]  /*2120*/  BSYNC.RECONVERGENT B0 ;  /* 0x0000000000007941 */ /* 0x000fea0003800200 */
.L_x_4582:
[----:B------:R-:W-:-:S04]  /*2130*/  F2FP.F16.F32.PACK_AB R0, RZ, R0 ;  /* 0x00000000ff00723e */ /* 0x000fc800000000ff */
[----:B------:R-:W-:Y:S01]  /*2140*/  PRMT R28, R0, 0x7610, R28 ;  /* 0x00007610001c7816 */ /* 0x000fe2000000001c */
[----:B------:R-:W-:Y:S06]  /*2150*/  BRA `(.L_x_4555) ;  /* 0x0000000000247947 */ /* 0x000fec0003800000 */
.L_x_4579:
[----:B------:R-:W2:Y:S02]  /*2160*/  LDG.E.64 R4, desc[UR36][R4.64] ;  /* 0x0000002404047981 */ /* 0x000ea4000c1e1b00 */
[----:B--2---:R-:W0:Y:S02]  /*2170*/  I2F.U64 R0, R4 ;  /* 0x0000000400007312 */ /* 0x004e240000301000 */
[----:B0-----:R-:W-:-:S04]  /*2180*/  F2FP.F16.F32.PACK_AB R0, RZ, R0 ;  /* 0x00000000ff00723e */ /* 0x001fc800000000ff */
[----:B------:R-:W-:Y:S01]  /*2190*/  PRMT R28, R0, 0x7610, R28 ;  /* 0x00007610001c7816 */ /* 0x000fe2000000001c */
[----:B------:R-:W-:Y:S06]  /*21a0*/  BRA `(.L_x_4555) ;  /* 0x0000000000107947 */ /* 0x000fec0003800000 */
.L_x_4578:
[----:B------:R-:W2:Y:S02]  /*21b0*/  LDG.E R4, desc[UR36][R4.64] ;  /* 0x0000002404047981 */ /* 0x000ea4000c1e1900 */
[----:B--2---:R-:W-:-:S04]  /*21c0*/  I2FP.F32.U32 R0, R4 ;  /* 0x0000000400007245 */ /* 0x004fc80000201000 */
[----:B------:R-:W-:-:S04]  /*21d0*/  F2FP.F16.F32.PACK_AB R0, RZ, R0 ;  /* 0x00000000ff00723e */ /* 0x000fc800000000ff */
[----:B------:R-:W-:-:S07]  /*21e0*/  PRMT R28, R0, 0x7610, R28 ;  /* 0x00007610001c7816 */ /* 0x000fce000000001c */
.L_x_4555:
[----:B------:R-:W-:-:S07]  /*21f0*/  VIADD R19, R25, 0x80 ;  /* 0x0000008019137836 */ /* 0x000fce0000000000 */
.L_x_4515:
[----:B------:R-:W-:Y:S05]  /*2200*/  BSYNC.RECONVERGENT B6 ;  /* 0x0000000000067941 */ /* 0x000fea0003800200 */
.L_x_4514:
[----:B------:R-:W-:Y:S01]  /*2210*/  ISETP.GE.AND P0, PT, R19, R16, PT ;  /* 0x000000101300720c */ /* 0x000fe20003f06270 */
[----:B------:R-:W-:Y:S01]  /*2220*/  BSSY.RECONVERGENT B6, `(.L_x_4584) ;  /* 0x0000216000067945 */ /* 0x000fe20003800200 */
[----:B------:R-:W-:Y:S02]  /*2230*/  PRMT R24, RZ, 0x7610, R24 ;  /* 0x00007610ff187816 */ /* 0x000fe40000000018 */
[----:B------:R-:W-:-:S09]  /*2240*/  PRMT R22, RZ, 0x7610, R22 ;  /* 0x00007610ff167816 */ /* 0x000fd20000000016 */
[----:B------:R-:W-:Y:S05]  /*2250*/  @P0 BRA `(.L_x_4585) ;  /* 0x0000002000480947 */ /* 0x000fea0003800000 */
[----:B01----:R-:W0:Y:S01]  /*2260*/  LDC.64 R4, c[0x0][0x390] ;  /* 0x0000e400ff047b82 */ /* 0x003e220000000a00 */
        /* <DEDUP_REMOVED lines=21> */
.L_x_4589:
[----:B------:R-:W2:Y:S02]  /*23c0*/  LDG.E.U8 R4, desc[UR36][R4.64] ;  /* 0x0000002404047981 */ /* 0x000ea4000c1e1100 */
[----:B--2---:R-:W-:-:S04]  /*23d0*/  I2FP.F32.U32 R0, R4 ;  /* 0x0000000400007245 */ /* 0x004fc80000201000 */
[----:B------:R-:W-:-:S04]  /*23e0*/  F2FP.F16.F32.PACK_AB R0, RZ, R0 ;  /* 0x00000000ff00723e */ /* 0x000fc800000000ff */
[----:B------:R-:W-:Y:S01]  /*23f0*/  PRMT R24, R0, 0x7610, R24 ;  /* 0x0000761000187816 */ /* 0x000fe20000000018 */
[----:B------:R-:W-:Y:S06]  /*2400*/  BRA `(.L_x_4591) ;  /* 0x0000000c00b87947 */ /* 0x000fec0003800000 */
.L_x_4588:
        /* <DEDUP_REMOVED lines=11> */
.L_x_4593:
[----:B------:R-:W2:Y:S02]  /*24c0*/  LDG.E R4, desc[UR36][R4.64] ;  /* 0x0000002404047981 */ /* 0x000ea4000c1e1900 */
[----:B--2---:R-:W-:-:S04]  /*24d0*/  I2FP.F32.S32 R0, R4 ;  /* 0x0000000400007245 */ /* 0x004fc80000201400 */
[----:B------:R-:W-:-:S04]  /*24e0*/  F2FP.F16.F32.PACK_AB R0, RZ, R0 ;  /* 0x00000000ff00723e */ /* 0x000fc800000000ff */
[----:B------:R-:W-:Y:S01]  /*24f0*/  PRMT R24, R0, 0x7610, R24 ;  /* 0x0000761000187816 */ /* 0x000fe20000000018 */
[----:B------:R-:W-:Y:S06]  /*2500*/  BRA `(.L_x_4591) ;  /* 0x0000000c00787947 */ /* 0x000fec0003800000 */
.L_x_4592:
[----:B------:R-:W2:Y:S02]  /*2510*/  LDG.E.U16 R4, desc[UR36][R4.64] ;  /* 0x0000002404047981 */ /* 0x000ea4000c1e1500 */
[----:B--2---:R-:W0:Y:S02]  /*2520*/  I2F.S16 R0, R4 ;  /* 0x0000000400007306 */ /* 0x004e240000101400 */
[----:B0-----:R-:W-:-:S04]  /*2530*/  F2FP.F16.F32.PACK_AB R0, RZ, R0 ;  /* 0x00000000ff00723e */ /* 0x001fc800000000ff */
[----:B------:R-:W-:Y:S01]  /*2540*/  PRMT R24, R0, 0x7610, R24 ;  /* 0x0000761000187816 */ /* 0x000fe20000000018 */
[----:B------:R-:W-:Y:S06]  /*2550*/  BRA `(.L_x_4591) ;  /* 0x0000000c00647947 */ /* 0x000fec0003800000 */
.L_x_4587:
        /* <DEDUP_REMOVED lines=9> */
.L_x_4595:
[----:B------:R1:W5:Y:S01]  /*25f0*/  LDG.E.U16 R24, desc[UR36][R4.64] ;  /* 0x0000002404187981 */ /* 0x000362000c1e1500 */
[----:B------:R-:W-:Y:S05]  /*2600*/  BRA `(.L_x_4591) ;  /* 0x0000000c00387947 */ /* 0x000fea0003800000 */
.L_x_4594:
        /* <DEDUP_REMOVED lines=9> */
.L_x_4597:
[----:B------:R0:W5:Y:S01]  /*26a0*/  LDG.E.U16 R24, desc[UR36][R4.64] ;  /* 0x0000002404187981 */ /* 0x000162000c1e1500 */
[----:B------:R-:W-:Y:S05]  /*26b0*/  BRA `(.L_x_4591) ;  /* 0x0000000c000c7947 */ /* 0x000fea0003800000 */
.L_x_4596:
        /* <DEDUP_REMOVED lines=9> */
.L_x_4586:
        /* <DEDUP_REMOVED lines=14> */
.L_x_4600:
        /* <DEDUP_REMOVED lines=9> */
.L_x_4599:
        /* <DEDUP_REMOVED lines=27> */
.L_x_4602:
        /* <DEDUP_REMOVED lines=12> */
[----:B------:R-:W-:-:S04]  /*2b30*/  F2FP.F16.F32.PACK_AB R0, RZ, R0 ;  /* 0x00000000ff00723e */ /* 0x000fc800000000ff */
[----:B------:R-:W-:Y:S01]  /*2b40*/  PRMT R24, R0, 0x7610, R24 ;  /* 0x0000761000187816 */ /* 0x000fe20000000018 */
[----:B------:R-:W-:Y:S06]  /*2b50*/  BRA `(.L_x_4591) ;  /* 0x0000000400e47947 */ /* 0x000fec0003800000 */
.L_x_4601:
[----:B------:R-:W2:Y:S02]  /*2b60*/  LDG.E.U16 R0, desc[UR36][R4.64] ;  /* 0x0000002404007981 */ /* 0x000ea4000c1e1500 */
[----:B--2---:R-:W-:-:S05]  /*2b70*/  IMAD.U32 R0, R0, 0x10000, RZ ;  /* 0x0001000000007824 */ /* 0x004fca00078e00ff */
[----:B------:R-:W-:-:S04]  /*2b80*/  F2FP.F16.F32.PACK_AB R0, RZ, R0 ;  /* 0x00000000ff00723e */ /* 0x000fc800000000ff */
[----:B------:R-:W-:Y:S01]  /*2b90*/  PRMT R24, R0, 0x7610, R24 ;  /* 0x0000761000187816 */ /* 0x000fe20000000018 */
[----:B------:R-:W-:Y:S06]  /*2ba0*/  BRA `(.L_x_4591) ;  /* 0x0000000400d07947 */ /* 0x000fec0003800000 */
.L_x_4598:
        /* <DEDUP_REMOVED lines=13> */
.L_x_4605:
        /* <DEDUP_REMOVED lines=21> */
.L_x_4609:
[----:B------:R-:W-:Y:S05]  /*2dd0*/  BSYNC.RECONVERGENT B1 ;  /* 0x0000000000017941 */ /* 0x000fea0003800200 */
.L_x_4608:
[----:B------:R-:W-:Y:S01]  /*2de0*/  IMAD.SHL.U32 R0, R0, 0x100000, RZ ;  /* 0x0010000000007824 */ /* 0x000fe200078e00ff */
[----:B------:R-:W-:-:S04]  /*2df0*/  LEA R3, R3, 0x3b800000, 0x17 ;  /* 0x3b80000003037811 */ /* 0x000fc800078eb8ff */
[----:B------:R-:W-:-:S07]  /*2e00*/  LOP3.LUT R0, R3, R0, R7, 0xfe, !PT ;  /* 0x0000000003007212 */ /* 0x000fce00078efe07 */
.L_x_4607:
[----:B------:R-:W-:Y:S05]  /*2e10*/  BSYNC.RECONVERGENT B0 ;  /* 0x0000000000007941 */ /* 0x000fea0003800200 */
.L_x_4606:
[----:B------:R-:W-:-:S04]  /*2e20*/  F2FP.F16.F32.PACK_AB R0, RZ, R0 ;  /* 0x00000000ff00723e */ /* 0x000fc800000000ff */
[----:B------:R-:W-:Y:S01]  /*2e30*/  PRMT R24, R0, 0x7610, R24 ;  /* 0x0000761000187816 */ /* 0x000fe20000000018 */
[----:B------:R-:W-:Y:S06]  /*2e40*/  BRA `(.L_x_4591) ;  /* 0x0000000400287947 */ /* 0x000fec0003800000 */
.L_x_4604:
        /* <DEDUP_REMOVED lines=21> */
.L_x_4613:
[----:B------:R-:W-:Y:S05]  /*2fa0*/  BSYNC.RECONVERGENT B1 ;  /* 0x0000000000017941 */ /* 0x000fea0003800200 */
.L_x_4612:
[----:B------:R-:W-:Y:S01]  /*2fb0*/  IMAD.SHL.U32 R0, R0, 0x200000, RZ ;  /* 0x0020000000007824 */ /* 0x000fe200078e00ff */
[----:B------:R-:W-:-:S04]  /*2fc0*/  LEA R3, R3, 0x37800000, 0x17 ;  /* 0x3780000003037811 */ /* 0x000fc800078eb8ff */
[----:B------:R-:W-:-:S07]  /*2fd0*/  LOP3.LUT R0, R3, R0, R7, 0xfe, !PT ;  /* 0x0000000003007212 */ /* 0x000fce00078efe07 */
.L_x_4611:
[----:B------:R-:W-:Y:S05]  /*2fe0*/  BSYNC.RECONVERGENT B0 ;  /* 0x0000000000007941 */ /* 0x000fea0003800200 */
.L_x_4610:
[----:B------:R-:W-:-:S04]  /*2ff0*/  F2FP.F16.F32.PACK_AB R0, RZ, R0 ;  /* 0x00000000ff00723e */ /* 0x000fc800000000ff */
[----:B------:R-:W-:Y:S01]  /*3000*/  PRMT R24, R0, 0x7610, R24 ;  /* 0x0000761000187816 */ /* 0x000fe20000000018 */
[----:B------:R-:W-:Y:S06]  /*3010*/  BRA `(.L_x_4591) ;  /* 0x0000000000b47947 */ /* 0x000fec0003800000 */
.L_x_4603:
        /* <DEDUP_REMOVED lines=14> */
.L_x_4617:
[----:B------:R-:W-:Y:S05]  /*3100*/  BSYNC.RECONVERGENT B0 ;  /* 0x0000000000007941 */ /* 0x000fea0003800200 */
.L_x_4616:
[----:B------:R-:W-:-:S04]  /*3110*/  F2FP.F16.F32.PACK_AB R0, RZ, R0 ;  /* 0x00000000ff00723e */ /* 0x000fc800000000ff */
[----:B------:R-:W-:Y:S01]  /*3120*/  PRMT R24, R0, 0x7610, R24 ;  /* 0x0000761000187816 */ /* 0x000fe20000000018 */
[----:B------:R-:W-:Y:S06]  /*3130*/  BRA `(.L_x_4591) ;  /* 0x00000000006c7947 */ /* 0x000fec0003800000 */
.L_x_4590:
        /* <DEDUP_REMOVED lines=16> */
.L_x_4618:
[----:B------:R-:W-:Y:S01]  /*3240*/  PRMT R24, RZ, 0x7610, R24 ;  /* 0x00007610ff187816 */ /* 0x000fe20000000018 */
[----:B------:R-:W-:Y:S06]  /*3250*/  BRA `(.L_x_4591) ;  /* 0x0000000000247947 */ /* 0x000fec0003800000 */
.L_x_4615:
[----:B------:R-:W2:Y:S02]  /*3260*/  LDG.E.64 R4, desc[UR36][R4.64] ;  /* 0x0000002404047981 */ /* 0x000ea4000c1e1b00 */
[----:B--2---:R-:W0:Y:S02]  /*3270*/  I2F.U64 R0, R4 ;  /* 0x0000000400007312 */ /* 0x004e240000301000 */
[----:B0-----:R-:W-:-:S04]  /*3280*/  F2FP.F16.F32.PACK_AB R0, RZ, R0 ;  /* 0x00000000ff00723e */ /* 0x001fc800000000ff */
[----:B------:R-:W-:Y:S01]  /*3290*/  PRMT R24, R0, 0x7610, R24 ;  /* 0x0000761000187816 */ /* 0x000fe20000000018 */
[----:B------:R-:W-:Y:S06]  /*32a0*/  BRA `(.L_x_4591) ;  /* 0x0000000000107947 */ /* 0x000fec0003800000 */
.L_x_4614:
[----:B------:R-:W2:Y:S02]  /*32b0*/  LDG.E R4, desc[UR36][R4.64] ;  /* 0x0000002404047981 */ /* 0x000ea4000c1e1900 */
[----:B--2---:R-:W-:-:S04]  /*32c0*/  I2FP.F32.U32 R0, R4 ;  /* 0x0000000400007245 */ /* 0x004fc80000201000 */
[----:B------:R-:W-:-:S04]  /*32d0*/  F2FP.F16.F32.PACK_AB R0, RZ, R0 ;  /* 0x00000000ff00723e */ /* 0x000fc800000000ff */
[----:B------:R-:W-:-:S07]  /*32e0*/  PRMT R24, R0, 0x7610, R24 ;  /* 0x0000761000187816 */ /* 0x000fce0000000018 */
.L_x_4591:
        /* <DEDUP_REMOVED lines=21> */
.L_x_4622:
[----:B------:R-:W2:Y:S02]  /*3440*/  LDG.E.U8 R4, desc[UR36][R4.64] ;  /* 0x0000002404047981 */ /* 0x000ea4000c1e1100 */
[----:B--2---:R-:W-:-:S04]  /*3450*/  I2FP.F32.U32 R0, R4 ;  /* 0x0000000400007245 */ /* 0x004fc80000201000 */
[----:B------:R-:W-:-:S04]  /*3460*/  F2FP.F16.F32.PACK_AB R0, RZ, R0 ;  /* 0x00000000ff00723e */ /* 0x000fc800000000ff */
[----:B------:R-:W-:Y:S01]  /*3470*/  PRMT R22, R0, 0x7610, R22 ;  /* 0x0000761000167816 */ /* 0x000fe20000000016 */
[----:B------:R-:W-:Y:S06]  /*3480*/  BRA `(.L_x_4624) ;  /* 0x0000000c00b87947 */ /* 0x000fec0003800000 */
.L_x_4621:
        /* <DEDUP_REMOVED lines=11> */
.L_x_4626:
[----:B------:R-:W2:Y:S02]  /*3540*/  LDG.E R4, desc[UR36][R4.64] ;  /* 0x0000002404047981 */ /* 0x000ea4000c1e1900 */
[----:B--2---:R-:W-:-:S04]  /*3550*/  I2FP.F32.S32 R0, R4 ;  /* 0x0000000400007245 */ /* 0x004fc80000201400 */
[----:B------:R-:W-:-:S04]  /*3560*/  F2FP.F16.F32.PACK_AB R0, RZ, R0 ;  /* 0x00000000ff00723e */ /* 0x000fc800000000ff */
[----:B------:R-:W-:Y:S01]  /*3570*/  PRMT R22, R0, 0x7610, R22 ;  /* 0x0000761000167816 */ /* 0x000fe20000000016 */
[----:B------:R-:W-:Y:S06]  /*3580*/  BRA `(.L_x_4624) ;  /* 0x0000000c00787947 */ /* 0x000fec0003800000 */
.L_x_4625:
[----:B------:R-:W2:Y:S02]  /*3590*/  LDG.E.U16 R4, desc[UR36][R4.64] ;  /* 0x0000002404047981 */ /* 0x000ea4000c1e1500 */
[----:B--2---:R-:W0:Y:S02]  /*35a0*/  I2F.S16 R0, R4 ;  /* 0x0000000400007306 */ /* 0x004e240000101400 */
[----:B0-----:R-:W-:-:S04]  /*35b0*/  F2FP.F16.F32.PACK_AB R0, RZ, R0 ;  /* 0x00000000ff00723e */ /* 0x001fc800000000ff */
[----:B------:R-:W-:Y:S01]  /*35c0*/  PRMT R22, R0, 0x7610, R22 ;  /* 0x0000761000167816 */ /* 0x000fe20000000016 */
[----:B------:R-:W-:Y:S06]  /*35d0*/  BRA `(.L_x_4624) ;  /* 0x0000000c00647947 */ /* 0x000fec0003800000 */
.L_x_4620:
        /* <DEDUP_REMOVED lines=9> */
.L_x_4628:
[----:B------:R1:W5:Y:S01]  /*3670*/  LDG.E.U16 R22, desc[UR36][R4.64] ;  /* 0x0000002404167981 */ /* 0x000362000c1e1500 */
[----:B------:R-:W-:Y:S05]  /*3680*/  BRA `(.L_x_4624) ;  /* 0x0000000c00387947 */ /* 0x000fea0003800000 */
.L_x_4627:
        /* <DEDUP_REMOVED lines=9> */
.L_x_4630:
[----:B------:R0:W5:Y:S01]  /*3720*/  LDG.E.U16 R22, desc[UR36][R4.64] ;  /* 0x0000002404167981 */ /* 0x000162000c1e1500 */
[----:B------:R-:W-:Y:S05]  /*3730*/  BRA `(.L_x_4624) ;  /* 0x0000000c000c7947 */ /* 0x000fea0003800000 */
.L_x_4629:
        /* <DEDUP_REMOVED lines=9> */
.L_x_4619:
        /* <DEDUP_REMOVED lines=14> */
.L_x_4633:
        /* <DEDUP_REMOVED lines=9> */
.L_x_4632:
        /* <DEDUP_REMOVED lines=27> */
.L_x_4635:
        /* <DEDUP_REMOVED lines=15> */
.L_x_4634:
[----:B------:R-:W2:Y:S02]  /*3be0*/  LDG.E.U16 R0, desc[UR36][R4.64] ;  /* 0x0000002404007981 */ /* 0x000ea4000c1e1500 */
[----:B--2---:R-:W-:-:S05]  /*3bf0*/  IMAD.U32 R0, R0, 0x10000, RZ ;  /* 0x0001000000007824 */ /* 0x004fca00078e00ff */
[----:B------:R-:W-:-:S04]  /*3c00*/  F2FP.F16.F32.PACK_AB R0, RZ, R0 ;  /* 0x00000000ff00723e */ /* 0x000fc800000000ff */
[----:B------:R-:W-:Y:S01]  /*3c10*/  PRMT R22, R0, 0x7610, R22 ;  /* 0x0000761000167816 */ /* 0x000fe20000000016 */
[----:B------:R-:W-:Y:S06]  /*3c20*/  BRA `(.L_x_4624) ;  /* 0x0000000400d07947 */ /* 0x000fec0003800000 */
.L_x_4631:
        /* <DEDUP_REMOVED lines=13> */
.L_x_4638:
        /* <DEDUP_REMOVED lines=21> */
.L_x_4642:
[----:B------:R-:W-:Y:S05]  /*3e50*/  BSYNC.RECONVERGENT B1 ;  /* 0x0000000000017941 */ /* 0x000fea0003800200 */
.L_x_4641:
[----:B------:R-:W-:Y:S01]  /*3e60*/  IMAD.SHL.U32 R0, R0, 0x100000, RZ ;  /* 0x0010000000007824 */ /* 0x000fe200078e00ff */
[----:B------:R-:W-:-:S04]  /*3e70*/  LEA R3, R3, 0x3b800000, 0x17 ;  /* 0x3b80000003037811 */ /* 0x000fc800078eb8ff */
[----:B------:R-:W-:-:S07]  /*3e80*/  LOP3.LUT R0, R3, R0, R7, 0xfe, !PT ;  /* 0x0000000003007212 */ /* 0x000fce00078efe07 */
.L_x_4640:
[----:B------:R-:W-:Y:S05]  /*3e90*/  BSYNC.RECONVERGENT B0 ;  /* 0x0000000000007941 */ /* 0x000fea0003800200 */
.L_x_4639:
[----:B------:R-:W-:-:S04]  /*3ea0*/  F2FP.F16.F32.PACK_AB R0, RZ, R0 ;  /* 0x00000000ff00723e */ /* 0x000fc800000000ff */
[----:B------:R-:W-:Y:S01]  /*3eb0*/  PRMT R22, R0, 0x7610, R22 ;  /* 0x0000761000167816 */ /* 0x000fe20000000016 */
[----:B------:R-:W-:Y:S06]  /*3ec0*/  BRA `(.L_x_4624) ;  /* 0x0000000400287947 */ /* 0x000fec0003800000 */
.L_x_4637:
        /* <DEDUP_REMOVED lines=21> */
.L_x_4646:
[----:B------:R-:W-:Y:S05]  /*4020*/  BSYNC.RECONVERGENT B1 ;  /* 0x0000000000017941 */ /* 0x000fea0003800200 */
.L_x_4645:
[----:B------:R-:W-:Y:S01]  /*4030*/  IMAD.SHL.U32 R0, R0, 0x200000, RZ ;  /* 0x0020000000007824 */ /* 0x000fe200078e00ff */
[----:B------:R-:W-:-:S04]  /*4040*/  LEA R3, R3, 0x37800000, 0x17 ;  /* 0x3780000003037811 */ /* 0x000fc800078eb8ff */
[----:B------:R-:W-:-:S07]  /*4050*/  LOP3.LUT R0, R3, R0, R7, 0xfe, !PT ;  /* 0x0000000003007212 */ /* 0x000fce00078efe07 */
.L_x_4644:
[----:B------:R-:W-:Y:S05]  /*4060*/  BSYNC.RECONVERGENT B0 ;  /* 0x0000000000007941 */ /* 0x000fea0003800200 */
.L_x_4643:
[----:B------:R-:W-:-:S04]  /*4070*/  F2FP.F16.F32.PACK_AB R0, RZ, R0 ;  /* 0x00000000ff00723e */ /* 0x000fc800000000ff */
[----:B------:R-:W-:Y:S01]  /*4080*/  PRMT R22, R0, 0x7610, R22 ;  /* 0x0000761000167816 */ /* 0x000fe20000000016 */
[----:B------:R-:W-:Y:S06]  /*4090*/  BRA `(.L_x_4624) ;  /* 0x0000000000b47947 */ /* 0x000fec0003800000 */
.L_x_4636:
        /* <DEDUP_REMOVED lines=14> */
.L_x_4650:
[----:B------:R-:W-:Y:S05]  /*4180*/  BSYNC.RECONVERGENT B0 ;  /* 0x0000000000007941 */ /* 0x000fea0003800200 */
.L_x_4649:
[----:B------:R-:W-:-:S04]  /*4190*/  F2FP.F16.F32.PACK_AB R0, RZ, R0 ;  /* 0x00000000ff00723e */ /* 0x000fc800000000ff */
[----:B------:R-:W-:Y:S01]  /*41a0*/  PRMT R22, R0, 0x7610, R22 ;  /* 0x0000761000167816 */ /* 0x000fe20000000016 */
[----:B------:R-:W-:Y:S06]  /*41b0*/  BRA `(.L_x_4624) ;  /* 0x00000000006c7947 */ /* 0x000fec0003800000 */
.L_x_4623:
        /* <DEDUP_REMOVED lines=16> */
.L_x_4651:
[----:B------:R-:W-:Y:S01]  /*42c0*/  PRMT R22, RZ, 0x7610, R22 ;  /* 0x00007610ff167816 */ /* 0x000fe20000000016 */
[----:B------:R-:W-:Y:S06]  /*42d0*/  BRA `(.L_x_4624) ;  /* 0x0000000000247947 */ /* 0x000fec0003800000 */
.L_x_4648:
[----:B------:R-:W2:Y:S02]  /*42e0*/  LDG.E.64 R4, desc[UR36][R4.64] ;  /* 0x0000002404047981 */ /* 0x000ea4000c1e1b00 */
[----:B--2---:R-:W0:Y:S02]  /*42f0*/  I2F.U64 R0, R4 ;  /* 0x0000000400007312 */ /* 0x004e240000301000 */
[----:B0-----:R-:W-:-:S04]  /*4300*/  F2FP.F16.F32.PACK_AB R0, RZ, R0 ;  /* 0x00000000ff00723e */ /* 0x001fc800000000ff */
[----:B------:R-:W-:Y:S01]  /*4310*/  PRMT R22, R0, 0x7610, R22 ;  /* 0x0000761000167816 */ /* 0x000fe20000000016 */
[----:B------:R-:W-:Y:S06]  /*4320*/  BRA `(.L_x_4624) ;  /* 0x0000000000107947 */ /* 0x000fec0003800000 */
.L_x_4647:
[----:B------:R-:W2:Y:S02]  /*4330*/  LDG.E R4, desc[UR36][R4.64] ;  /* 0x0000002404047981 */ /* 0x000ea4000c1e1900 */
[----:B--2---:R-:W-:-:S04]  /*4340*/  I2FP.F32.U32 R0, R4 ;  /* 0x0000000400007245 */ /* 0x004fc80000201000 */
[----:B------:R-:W-:-:S04]  /*4350*/  F2FP.F16.F32.PACK_AB R0, RZ, R0 ;  /* 0x00000000ff00723e */ /* 0x000fc800000000ff */
[----:B------:R-:W-:-:S07]  /*4360*/  PRMT R22, R0, 0x7610, R22 ;  /* 0x0000761000167816 */ /* 0x000fce0000000016 */
.L_x_4624:
[----:B------:R-:W-:-:S07]  /*4370*/  VIADD R19, R19, 0x80 ;  /* 0x0000008013137836 */ /* 0x000fce0000000000 */
.L_x_4585:
[----:B------:R-:W-:Y:S05]  /*4380*/  BSYNC.RECONVERGENT B6 ;  /* 0x0000000000067941 */ /* 0x000fea0003800200 */
.L_x_4584:
        /* <DEDUP_REMOVED lines=27> */
.L_x_4657:
[----:B------:R-:W2:Y:S02]  /*4540*/  LDG.E.U8 R4, desc[UR36][R4.64] ;  /* 0x0000002404047981 */ /* 0x000ea4000c1e1100 */
[----:B--2---:R-:W-:-:S04]  /*4550*/  I2FP.F32.U32 R0, R4 ;  /* 0x0000000400007245 */ /* 0x004fc80000201000 */
[----:B------:R-:W-:-:S04]  /*4560*/  F2FP.F16.F32.PACK_AB R0, RZ, R0 ;  /* 0x00000000ff00723e */ /* 0x000fc800000000ff */
[----:B------:R-:W-:Y:S01]  /*4570*/  PRMT R26, R0, 0x7610, R26 ;  /* 0x00007610001a7816 */ /* 0x000fe2000000001a */
[----:B------:R-:W-:Y:S06]  /*4580*/  BRA `(.L_x_4659) ;  /* 0x0000000c00b87947 */ /* 0x000fec0003800000 */
.L_x_4656:
        /* <DEDUP_REMOVED lines=11> */
.L_x_4661:
[----:B------:R-:W2:Y:S02]  /*4640*/  LDG.E R4, desc[UR36][R4.64] ;  /* 0x0000002404047981 */ /* 0x000ea4000c1e1900 */
[----:B--2---:R-:W-:-:S04]  /*4650*/  I2FP.F32.S32 R0, R4 ;  /* 0x0000000400007245 */ /* 0x004fc80000201400 */
[----:B------:R-:W-:-:S04]  /*4660*/  F2FP.F16.F32.PACK_AB R0, RZ, R0 ;  /* 0x00000000ff00723e */ /* 0x000fc800000000ff */
[----:B------:R-:W-:Y:S01]  /*4670*/  PRMT R26, R0, 0x7610, R26 ;  /* 0x00007610001a7816 */ /* 0x000fe2000000001a */
[----:B------:R-:W-:Y:S06]  /*4680*/  BRA `(.L_x_4659) ;  /* 0x0000000c00787947 */ /* 0x000fec0003800000 */
.L_x_4660:
[----:B------:R-:W2:Y:S02]  /*4690*/  LDG.E.U16 R4, desc[UR36][R4.64] ;  /* 0x0000002404047981 */ /* 0x000ea4000c1e1500 */
[----:B--2---:R-:W0:Y:S02]  /*46a0*/  I2F.S16 R0, R4 ;  /* 0x0000000400007306 */ /* 0x004e240000101400 */
[----:B0-----:R-:W-:-:S04]  /*46b0*/  F2FP.F16.F32.PACK_AB R0, RZ, R0 ;  /* 0x00000000ff00723e */ /* 0x001fc800000000ff */
[----:B------:R-:W-:Y:S01]  /*46c0*/  PRMT R26, R0, 0x7610, R26 ;  /* 0x00007610001a7816 */ /* 0x000fe2000000001a */
[----:B------:R-:W-:Y:S06]  /*46d0*/  BRA `(.L_x_4659) ;  /* 0x0000000c00647947 */ /* 0x000fec0003800000 */
.L_x_4655:
        /* <DEDUP_REMOVED lines=9> */
.L_x_4663:
[----:B------:R1:W5:Y:S01]  /*4770*/  LDG.E.U16 R26, desc[UR36][R4.64] ;  /* 0x00000024041a7981 */ /* 0x000362000c1e1500 */
[----:B------:R-:W-:Y:S05]  /*4780*/  BRA `(.L_x_4659) ;  /* 0x0000000c00387947 */ /* 0x000fea0003800000 */
.L_x_4662:
        /* <DEDUP_REMOVED lines=9> */
.L_x_4665:
[----:B------:R0:W5:Y:S01]  /*4820*/  LDG.E.U16 R26, desc[UR36][R4.64] ;  /* 0x00000024041a7981 */ /* 0x000162000c1e1500 */
[----:B------:R-:W-:Y:S05]  /*4830*/  BRA `(.L_x_4659) ;  /* 0x0000000c000c7947 */ /* 0x000fea0003800000 */
.L_x_4664:
        /* <DEDUP_REMOVED lines=9> */
.L_x_4654:
        /* <DEDUP_REMOVED lines=14> */
.L_x_4668:
        /* <DEDUP_REMOVED lines=9> */
.L_x_4667:
        /* <DEDUP_REMOVED lines=27> */
.L_x_4670:
        /* <DEDUP_REMOVED lines=15> */
.L_x_4669:
[----:B------:R-:W2:Y:S02]  /*4ce0*/  LDG.E.U16 R0, desc[UR36][R4.64] ;  /* 0x0000002404007981 */ /* 0x000ea4000c1e1500 */
[----:B--2---:R-:W-:-:S05]  /*4cf0*/  IMAD.U32 R0, R0, 0x10000, RZ ;  /* 0x0001000000007824 */ /* 0x004fca00078e00ff */
[----:B------:R-:W-:-:S04]  /*4d00*/  F2FP.F16.F32.PACK_AB R0, RZ, R0 ;  /* 0x00000000ff00723e */ /* 0x000fc800000000ff */
[----:B------:R-:W-:Y:S01]  /*4d10*/  PRMT R26, R0, 0x7610, R26 ;  /* 0x00007610001a7816 */ /* 0x000fe2000000001a */
[----:B------:R-:W-:Y:S06]  /*4d20*/  BRA `(.L_x_4659) ;  /* 0x0000000400d07947 */ /* 0x000fec0003800000 */
.L_x_4666:
        /* <DEDUP_REMOVED lines=13> */
.L_x_4673:
        /* <DEDUP_REMOVED lines=21> */
.L_x_4677:
[----:B------:R-:W-:Y:S05]  /*4f50*/  BSYNC.RECONVERGENT B1 ;  /* 0x0000000000017941 */ /* 0x000fea0003800200 */
.L_x_4676:
[----:B------:R-:W-:Y:S01]  /*4f60*/  IMAD.SHL.U32 R0, R0, 0x100000, RZ ;  /* 0x0010000000007824 */ /* 0x000fe200078e00ff */
[----:B------:R-:W-:-:S04]  /*4f70*/  LEA R3, R3, 0x3b800000, 0x17 ;  /* 0x3b80000003037811 */ /* 0x000fc800078eb8ff */
[----:B------:R-:W-:-:S07]  /*4f80*/  LOP3.LUT R0, R3, R0, R7, 0xfe, !PT ;  /* 0x0000000003007212 */ /* 0x000fce00078efe07 */
.L_x_4675:
[----:B------:R-:W-:Y:S05]  /*4f90*/  BSYNC.RECONVERGENT B0 ;  /* 0x0000000000007941 */ /* 0x000fea0003800200 */
.L_x_4674:
[----:B------:R-:W-:-:S04]  /*4fa0*/  F2FP.F16.F32.PACK_AB R0, RZ, R0 ;  /* 0x00000000ff00723e */ /* 0x000fc800000000ff */
[----:B------:R-:W-:Y:S01]  /*4fb0*/  PRMT R26, R0, 0x7610, R26 ;  /* 0x00007610001a7816 */ /* 0x000fe2000000001a */
[----:B------:R-:W-:Y:S06]  /*4fc0*/  BRA `(.L_x_4659) ;  /* 0x0000000400287947 */ /* 0x000fec0003800000 */
.L_x_4672:
        /* <DEDUP_REMOVED lines=21> */
.L_x_4681:
[----:B------:R-:W-:Y:S05]  /*5120*/  BSYNC.RECONVERGENT B1 ;  /* 0x0000000000017941 */ /* 0x000fea0003800200 */
.L_x_4680:
[----:B------:R-:W-:Y:S01]  /*5130*/  IMAD.SHL.U32 R0, R0, 0x200000, RZ ;  /* 0x0020000000007824 */ /* 0x000fe200078e00ff */
[----:B------:R-:W-:-:S04]  /*5140*/  LEA R3, R3, 0x37800000, 0x17 ;  /* 0x3780000003037811 */ /* 0x000fc800078eb8ff */
[----:B------:R-:W-:-:S07]  /*5150*/  LOP3.LUT R0, R3, R0, R7, 0xfe, !PT ;  /* 0x0000000003007212 */ /* 0x000fce00078efe07 */
.L_x_4679:
[----:B------:R-:W-:Y:S05]  /*5160*/  BSYNC.RECONVERGENT B0 ;  /* 0x0000000000007941 */ /* 0x000fea0003800200 */
.L_x_4678:
[----:B------:R-:W-:-:S04]  /*5170*/  F2FP.F16.F32.PACK_AB R0, RZ, R0 ;  /* 0x00000000ff00723e */ /* 0x000fc800000000ff */
[----:B------:R-:W-:Y:S01]  /*5180*/  PRMT R26, R0, 0x7610, R26 ;  /* 0x00007610001a7816 */ /* 0x000fe2000000001a */
[----:B------:R-:W-:Y:S06]  /*5190*/  BRA `(.L_x_4659) ;  /* 0x0000000000b47947 */ /* 0x000fec0003800000 */
.L_x_4671:
        /* <DEDUP_REMOVED lines=14> */
.L_x_4685:
[----:B------:R-:W-:Y:S05]  /*5280*/  BSYNC.RECONVERGENT B0 ;  /* 0x0000000000007941 */ /* 0x000fea0003800200 */
.L_x_4684:
[----:B------:R-:W-:-:S04]  /*5290*/  F2FP.F16.F32.PACK_AB R0, RZ, R0 ;  /* 0x00000000ff00723e */ /* 0x000fc800000000ff */
[----:B------:R-:W-:Y:S01]  /*52a0*/  PRMT R26, R0, 0x7610, R26 ;  /* 0x00007610001a7816 */ /* 0x000fe2000000001a */
[----:B------:R-:W-:Y:S06]  /*52b0*/  BRA `(.L_x_4659) ;  /* 0x00000000006c7947 */ /* 0x000fec0003800000 */
.L_x_4658:
        /* <DEDUP_REMOVED lines=16> */
.L_x_4686:
[----:B------:R-:W-:Y:S01]  /*53c0*/  PRMT R26, RZ, 0x7610, R26 ;  /* 0x00007610ff1a7816 */ /* 0x000fe2000000001a */
[----:B------:R-:W-:Y:S06]  /*53d0*/  BRA `(.L_x_4659) ;  /* 0x0000000000247947 */ /* 0x000fec0003800000 */
.L_x_4683:
[----:B------:R-:W2:Y:S02]  /*53e0*/  LDG.E.64 R4, desc[UR36][R4.64] ;  /* 0x0000002404047981 */ /* 0x000ea4000c1e1b00 */
[----:B--2---:R-:W0:Y:S02]  /*53f0*/  I2F.U64 R0, R4 ;  /* 0x0000000400007312 */ /* 0x004e240000301000 */
[----:B0-----:R-:W-:-:S04]  /*5400*/  F2FP.F16.F32.PACK_AB R0, RZ, R0 ;  /* 0x00000000ff00723e */ /* 0x001fc800000000ff */
[----:B------:R-:W-:Y:S01]  /*5410*/  PRMT R26, R0, 0x7610, R26 ;  /* 0x00007610001a7816 */ /* 0x000fe2000000001a */
[----:B------:R-:W-:Y:S06]  /*5420*/  BRA `(.L_x_4659) ;  /* 0x0000000000107947 */ /* 0x000fec0003800000 */
.L_x_4682:
[----:B------:R-:W2:Y:S02]  /*5430*/  LDG.E R4, desc[UR36][R4.64] ;  /* 0x0000002404047981 */ /* 0x000ea4000c1e1900 */
[----:B--2---:R-:W-:-:S04]  /*5440*/  I2FP.F32.U32 R0, R4 ;  /* 0x0000000400007245 */ /* 0x004fc80000201000 */
[----:B------:R-:W-:-:S04]  /*5450*/  F2FP.F16.F32.PACK_AB R0, RZ, R0 ;  /* 0x00000000ff00723e */ /* 0x000fc800000000ff */
[----:B------:R-:W-:-:S07]  /*5460*/  PRMT R26, R0, 0x7610, R26 ;  /* 0x00007610001a7816 */ /* 0x000fce000000001a */
.L_x_4659:
[----:B------:R-:W2:Y:S01]  /*5470*/  LDCU.U8 UR6, c[0x0][0x3a5] ;  /* 0x000074a0ff0677ac */ /* 0x000ea20008000000 */
[----:B01----:R-:W0:Y:S01]  /*5480*/  LDC.64 R4, c[0x0][0x398] ;  /* 0x0000e600ff047b82 */ /* 0x003e220000000a00 */
[----:B------:R-:W1:Y:S01]  /*5490*/  LDCU UR5, c[0x0][0x3ac] ;  /* 0x00007580ff0577ac */ /* 0x000e620008000800 */
[----:B--2---:R-:W-:-:S04]  /*54a0*/  UPRMT UR4, UR6, 0x9910, URZ ;  /* 0x0000991006047896 */ /* 0x004fc800080000ff */
        /* <DEDUP_REMOVED lines=18> */
.L_x_4690:
[----:B------:R-:W2:Y:S02]  /*55d0*/  LDG.E.U8 R4, desc[UR36][R4.64] ;  /* 0x0000002404047981 */ /* 0x000ea4000c1e1100 */
[----:B--2---:R-:W-:-:S04]  /*55e0*/  I2FP.F32.U32 R0, R4 ;  /* 0x0000000400007245 */ /* 0x004fc80000201000 */
[----:B------:R-:W-:-:S04]  /*55f0*/  F2FP.F16.F32.PACK_AB R0, RZ, R0 ;  /* 0x00000000ff00723e */ /* 0x000fc800000000ff */
[----:B------:R-:W-:Y:S01]  /*5600*/  PRMT R17, R0, 0x7610, R17 ;  /* 0x0000761000117816 */ /* 0x000fe20000000011 */
[----:B------:R-:W-:Y:S06]  /*5610*/  BRA `(.L_x_4692) ;  /* 0x0000000c00b87947 */ /* 0x000fec0003800000 */
.L_x_4689:
        /* <DEDUP_REMOVED lines=11> */
.L_x_4694:
[----:B------:R-:W2:Y:S02]  /*56d0*/  LDG.E R4, desc[UR36][R4.64] ;  /* 0x0000002404047981 */ /* 0x000ea4000c1e1900 */
[----:B--2---:R-:W-:-:S04]  /*56e0*/  I2FP.F32.S32 R0, R4 ;  /* 0x0000000400007245 */ /* 0x004fc80000201400 */
[----:B------:R-:W-:-:S04]  /*56f0*/  F2FP.F16.F32.PACK_AB R0, RZ, R0 ;  /* 0x00000000ff00723e */ /* 0x000fc800000000ff */
[----:B------:R-:W-:Y:S01]  /*5700*/  PRMT R17, R0, 0x7610, R17 ;  /* 0x0000761000117816 */ /* 0x000fe20000000011 */
[----:B------:R-:W-:Y:S06]  /*5710*/  BRA `(.L_x_4692) ;  /* 0x0000000c00787947 */ /* 0x000fec0003800000 */
.L_x_4693:
[----:B------:R-:W2:Y:S02]  /*5720*/  LDG.E.U16 R4, desc[UR36][R4.64] ;  /* 0x0000002404047981 */ /* 0x000ea4000c1e1500 */
[----:B--2---:R-:W0:Y:S02]  /*5730*/  I2F.S16 R0, R4 ;  /* 0x0000000400007306 */ /* 0x004e240000101400 */
[----:B0-----:R-:W-:-:S04]  /*5740*/  F2FP.F16.F32.PACK_AB R0, RZ, R0 ;  /* 0x00000000ff00723e */ /* 0x001fc800000000ff */
[----:B------:R-:W-:Y:S01]  /*5750*/  PRMT R17, R0, 0x7610, R17 ;  /* 0x0000761000117816 */ /* 0x000fe20000000011 */
[----:B------:R-:W-:Y:S06]  /*5760*/  BRA `(.L_x_4692) ;  /* 0x0000000c00647947 */ /* 0x000fec0003800000 */
.L_x_4688:
        /* <DEDUP_REMOVED lines=9> */
.L_x_4696:
[----:B------:R1:W5:Y:S01]  /*5800*/  LDG.E.U16 R17, desc[UR36][R4.64] ;  /* 0x0000002404117981 */ /* 0x000362000c1e1500 */
[----:B------:R-:W-:Y:S05]  /*5810*/  BRA `(.L_x_4692) ;  /* 0x0000000c00387947 */ /* 0x000fea0003800000 */
.L_x_4695:
        /* <DEDUP_REMOVED lines=9> */
.L_x_4698:
[----:B------:R0:W5:Y:S01]  /*58b0*/  LDG.E.U16 R17, desc[UR36][R4.64] ;  /* 0x0000002404117981 */ /* 0x000162000c1e1500 */
[----:B------:R-:W-:Y:S05]  /*58c0*/  BRA `(.L_x_4692) ;  /* 0x0000000c000c7947 */ /* 0x000fea0003800000 */
.L_x_4697:
        /* <DEDUP_REMOVED lines=9> */
.L_x_4687:
        /* <DEDUP_REMOVED lines=14> */
.L_x_4701:
        /* <DEDUP_REMOVED lines=9> */
.L_x_4700:
        /* <DEDUP_REMOVED lines=27> */
.L_x_4703:
        /* <DEDUP_REMOVED lines=15> */
.L_x_4702:
[----:B------:R-:W2:Y:S02]  /*5d70*/  LDG.E.U16 R0, desc[UR36][R4.64] ;  /* 0x0000002404007981 */ /* 0x000ea4000c1e1500 */
[----:B--2---:R-:W-:-:S05]  /*5d80*/  IMAD.U32 R0, R0, 0x10000, RZ ;  /* 0x0001000000007824 */ /* 0x004fca00078e00ff */
[----:B------:R-:W-:-:S04]  /*5d90*/  F2FP.F16.F32.PACK_AB R0, RZ, R0 ;  /* 0x00000000ff00723e */ /* 0x000fc800000000ff */
[----:B------:R-:W-:Y:S01]  /*5da0*/  PRMT R17, R0, 0x7610, R17 ;  /* 0x0000761000117816 */ /* 0x000fe20000000011 */
[----:B------:R-:W-:Y:S06]  /*5db0*/  BRA `(.L_x_4692) ;  /* 0x0000000400d07947 */ /* 0x000fec0003800000 */
.L_x_4699:
        /* <DEDUP_REMOVED lines=13> */
.L_x_4706:
        /* <DEDUP_REMOVED lines=21> */
.L_x_4710:
[----:B------:R-:W-:Y:S05]  /*5fe0*/  BSYNC.RECONVERGENT B1 ;  /* 0x0000000000017941 */ /* 0x000fea0003800200 */
.L_x_4709:
[----:B------:R-:W-:Y:S01]  /*5ff0*/  IMAD.SHL.U32 R0, R0, 0x100000, RZ ;  /* 0x0010000000007824 */ /* 0x000fe200078e00ff */
[----:B------:R-:W-:-:S04]  /*6000*/  LEA R3, R3, 0x3b800000, 0x17 ;  /* 0x3b80000003037811 */ /* 0x000fc800078eb8ff */
[----:B------:R-:W-:-:S07]  /*6010*/  LOP3.LUT R0, R3, R0, R7, 0xfe, !PT ;  /* 0x0000000003007212 */ /* 0x000fce00078efe07 */
.L_x_4708:
[----:B------:R-:W-:Y:S05]  /*6020*/  BSYNC.RECONVERGENT B0 ;  /* 0x0000000000007941 */ /* 0x000fea0003800200 */
.L_x_4707:
[----:B------:R-:W-:-:S04]  /*6030*/  F2FP.F16.F32.PACK_AB R0, RZ, R0 ;  /* 0x00000000ff00723e */ /* 0x000fc800000000ff */
[----:B------:R-:W-:Y:S01]  /*6040*/  PRMT R17, R0, 0x7610, R17 ;  /* 0x0000761000117816 */ /* 0x000fe20000000011 */
[----:B------:R-:W-:Y:S06]  /*6050*/  BRA `(.L_x_4692) ;  /* 0x0000000400287947 */ /* 0x000fec0003800000 */
.L_x_4705:
        /* <DEDUP_REMOVED lines=21> */
.L_x_4714:
[----:B------:R-:W-:Y:S05]  /*61b0*/  BSYNC.RECONVERGENT B1 ;  /* 0x0000000000017941 */ /* 0x000fea0003800200 */
.L_x_4713:
[----:B------:R-:W-:Y:S01]  /*61c0*/  IMAD.SHL.U32 R0, R0, 0x200000, RZ ;  /* 0x0020000000007824 */ /* 0x000fe200078e00ff */
[----:B------:R-:W-:-:S04]  /*61d0*/  LEA R3, R3, 0x37800000, 0x17 ;  /* 0x3780000003037811 */ /* 0x000fc800078eb8ff */
[----:B------:R-:W-:-:S07]  /*61e0*/  LOP3.LUT R0, R3, R0, R7, 0xfe, !PT ;  /* 0x0000000003007212 */ /* 0x000fce00078efe07 */
.L_x_4712:
[----:B------:R-:W-:Y:S05]  /*61f0*/  BSYNC.RECONVERGENT B0 ;  /* 0x0000000000007941 */ /* 0x000fea0003800200 */
.L_x_4711:
[----:B------:R-:W-:-:S04]  /*6200*/  F2FP.F16.F32.PACK_AB R0, RZ, R0 ;  /* 0x00000000ff00723e */ /* 0x000fc800000000ff */
[----:B------:R-:W-:Y:S01]  /*6210*/  PRMT R17, R0, 0x7610, R17 ;  /* 0x0000761000117816 */ /* 0x000fe20000000011 */
[----:B------:R-:W-:Y:S06]  /*6220*/  BRA `(.L_x_4692) ;  /* 0x0000000000b47947 */ /* 0x000fec0003800000 */
.L_x_4704:
        /* <DEDUP_REMOVED lines=14> */
.L_x_4718:
[----:B------:R-:W-:Y:S05]  /*6310*/  BSYNC.RECONVERGENT B0 ;  /* 0x0000000000007941 */ /* 0x000fea0003800200 */
.L_x_4717:
[----:B------:R-:W-:-:S04]  /*6320*/  F2FP.F16.F32.PACK_AB R0, RZ, R0 ;  /* 0x00000000ff00723e */ /* 0x000fc800000000ff */
[----:B------:R-:W-:Y:S01]  /*6330*/  PRMT R17, R0, 0x7610, R17 ;  /* 0x0000761000117816 */ /* 0x000fe20000000011 */
[----:B------:R-:W-:Y:S06]  /*6340*/  BRA `(.L_x_4692) ;  /* 0x00000000006c7947 */ /* 0x000fec0003800000 */
.L_x_4691:
        /* <DEDUP_REMOVED lines=16> */
.L_x_4719:
[----:B------:R-:W-:Y:S01]  /*6450*/  PRMT R17, RZ, 0x7610, R17 ;  /* 0x00007610ff117816 */ /* 0x000fe20000000011 */
[----:B------:R-:W-:Y:S06]  /*6460*/  BRA `(.L_x_4692) ;  /* 0x0000000000247947 */ /* 0x000fec0003800000 */
.L_x_4716:
[----:B------:R-:W2:Y:S02]  /*6470*/  LDG.E.64 R4, desc[UR36][R4.64] ;  /* 0x0000002404047981 */ /* 0x000ea4000c1e1b00 */
[----:B--2---:R-:W0:Y:S02]  /*6480*/  I2F.U64 R0, R4 ;  /* 0x0000000400007312 */ /* 0x004e240000301000 */
[----:B0-----:R-:W-:-:S04]  /*6490*/  F2FP.F16.F32.PACK_AB R0, RZ, R0 ;  /* 0x00000000ff00723e */ /* 0x001fc800000000ff */
[----:B------:R-:W-:Y:S01]  /*64a0*/  PRMT R17, R0, 0x7610, R17 ;  /* 0x0000761000117816 */ /* 0x000fe20000000011 */
[----:B------:R-:W-:Y:S06]  /*64b0*/  BRA `(.L_x_4692) ;  /* 0x0000000000107947 */ /* 0x000fec0003800000 */
.L_x_4715:
[----:B------:R-:W2:Y:S02]  /*64c0*/  LDG.E R4, desc[UR36][R4.64] ;  /* 0x0000002404047981 */ /* 0x000ea4000c1e1900 */
[----:B--2---:R-:W-:-:S04]  /*64d0*/  I2FP.F32.U32 R0, R4 ;  /* 0x0000000400007245 */ /* 0x004fc80000201000 */
[----:B------:R-:W-:-:S04]  /*64e0*/  F2FP.F16.F32.PACK_AB R0, RZ, R0 ;  /* 0x00000000ff00723e */ /* 0x000fc800000000ff */
[----:B------:R-:W-:-:S07]  /*64f0*/  PRMT R17, R0, 0x7610, R17 ;  /* 0x0000761000117816 */ /* 0x000fce0000000011 */
.L_x_4692:
[----:B------:R-:W-:-:S07]  /*6500*/  VIADD R19, R19, 0x80 ;  /* 0x0000008013137836 */ /* 0x000fce0000000000 */
.L_x_4653:
[----:B------:R-:W-:Y:S05]  /*6510*/  BSYNC.RECONVERGENT B6 ;  /* 0x0000000000067941 */ /* 0x000fea0003800200 */
.L_x_4652:
        /* <DEDUP_REMOVED lines=27> */
.L_x_4725:
[----:B------:R-:W2:Y:S02]  /*66d0*/  LDG.E.U8 R4, desc[UR36][R4.64] ;  /* 0x0000002404047981 */ /* 0x000ea4000c1e1100 */
[----:B--2---:R-:W-:-:S04]  /*66e0*/  I2FP.F32.U32 R0, R4 ;  /* 0x0000000400007245 */ /* 0x004fc80000201000 */
[----:B------:R-:W-:-:S04]  /*66f0*/  F2FP.F16.F32.PACK_AB R0, RZ, R0 ;  /* 0x00000000ff00723e */ /* 0x000fc800000000ff */
[----:B------:R-:W-:Y:S01]  /*6700*/  PRMT R27, R0, 0x7610, R27 ;  /* 0x00007610001b7816 */ /* 0x000fe2000000001b */
[----:B------:R-:W-:Y:S06]  /*6710*/  BRA `(.L_x_4727) ;  /* 0x0000000c00b87947 */ /* 0x000fec0003800000 */
.L_x_4724:
        /* <DEDUP_REMOVED lines=11> */
.L_x_4729:
[----:B------:R-:W2:Y:S02]  /*67d0*/  LDG.E R4, desc[UR36][R4.64] ;  /* 0x0000002404047981 */ /* 0x000ea4000c1e1900 */
[----:B--2---:R-:W-:-:S04]  /*67e0*/  I2FP.F32.S32 R0, R4 ;  /* 0x0000000400007245 */ /* 0x004fc80000201400 */
[----:B------:R-:W-:-:S04]  /*67f0*/  F2FP.F16.F32.PACK_AB R0, RZ, R0 ;  /* 0x00000000ff00723e */ /* 0x000fc800000000ff */
[----:B------:R-:W-:Y:S01]  /*6800*/  PRMT R27, R0, 0x7610, R27 ;  /* 0x00007610001b7816 */ /* 0x000fe2000000001b */
[----:B------:R-:W-:Y:S06]  /*6810*/  BRA `(.L_x_4727) ;  /* 0x0000000c00787947 */ /* 0x000fec0003800000 */
.L_x_4728:
[----:B------:R-:W2:Y:S02]  /*6820*/  LDG.E.U16 R4, desc[UR36][R4.64] ;  /* 0x0000002404047981 */ /* 0x000ea4000c1e1500 */
[----:B--2---:R-:W0:Y:S02]  /*6830*/  I2F.S16 R0, R4 ;  /* 0x0000000400007306 */ /* 0x004e240000101400 */
[----:B0-----:R-:W-:-:S04]  /*6840*/  F2FP.F16.F32.PACK_AB R0, RZ, R0 ;  /* 0x00000000ff00723e */ /* 0x001fc800000000ff */
[----:B------:R-:W-:Y:S01]  /*6850*/  PRMT R27, R0, 0x7610, R27 ;  /* 0x00007610001b7816 */ /* 0x000fe2000000001b */
[----:B------:R-:W-:Y:S06]  /*6860*/  BRA `(.L_x_4727) ;  /* 0x0000000c00647947 */ /* 0x000fec0003800000 */
.L_x_4723:
        /* <DEDUP_REMOVED lines=9> */
.L_x_4731:
[----:B------:R0:W5:Y:S01]  /*6900*/  LDG.E.U16 R27, desc[UR36][R4.64] ;  /* 0x00000024041b7981 */ /* 0x000162000c1e1500 */
[----:B------:R-:W-:Y:S05]  /*6910*/  BRA `(.L_x_4727) ;  /* 0x0000000c00387947 */ /* 0x000fea0003800000 */
.L_x_4730:
        /* <DEDUP_REMOVED lines=9> */
.L_x_4733:
[----:B------:R1:W5:Y:S01]  /*69b0*/  LDG.E.U16 R27, desc[UR36][R4.64] ;  /* 0x00000024041b7981 */ /* 0x000362000c1e1500 */
[----:B------:R-:W-:Y:S05]  /*69c0*/  BRA `(.L_x_4727) ;  /* 0x0000000c000c7947 */ /* 0x000fea0003800000 */
.L_x_4732:
        /* <DEDUP_REMOVED lines=9> */
.L_x_4722:
        /* <DEDUP_REMOVED lines=14> */
.L_x_4736:
        /* <DEDUP_REMOVED lines=9> */
.L_x_4735:
        /* <DEDUP_REMOVED lines=27> */
.L_x_4738:
        /* <DEDUP_REMOVED lines=15> */
.L_x_4737:
[----:B------:R-:W2:Y:S02]  /*6e70*/  LDG.E.U16 R0, desc[UR36][R4.64] ;  /* 0x0000002404007981 */ /* 0x000ea4000c1e1500 */
[----:B--2---:R-:W-:-:S05]  /*6e80*/  IMAD.U32 R0, R0, 0x10000, RZ ;  /* 0x0001000000007824 */ /* 0x004fca00078e00ff */
[----:B------:R-:W-:-:S04]  /*6e90*/  F2FP.F16.F32.PACK_AB R0, RZ, R0 ;  /* 0x00000000ff00723e */ /* 0x000fc800000000ff */
[----:B------:R-:W-:Y:S01]  /*6ea0*/  PRMT R27, R0, 0x7610, R27 ;  /* 0x00007610001b7816 */ /* 0x000fe2000000001b */
[----:B------:R-:W-:Y:S06]  /*6eb0*/  BRA `(.L_x_4727) ;  /* 0x0000000400d07947 */ /* 0x000fec0003800000 */
.L_x_4734:
        /* <DEDUP_REMOVED lines=13> */
.L_x_4741:
        /* <DEDUP_REMOVED lines=21> */
.L_x_4745:
[----:B------:R-:W-:Y:S05]  /*70e0*/  BSYNC.RECONVERGENT B1 ;  /* 0x0000000000017941 */ /* 0x000fea0003800200 */
.L_x_4744:
[----:B------:R-:W-:Y:S01]  /*70f0*/  IMAD.SHL.U32 R0, R0, 0x100000, RZ ;  /* 0x0010000000007824 */ /* 0x000fe200078e00ff */
[----:B------:R-:W-:-:S04]  /*7100*/  LEA R3, R3, 0x3b800000, 0x17 ;  /* 0x3b80000003037811 */ /* 0x000fc800078eb8ff */
[----:B------:R-:W-:-:S07]  /*7110*/  LOP3.LUT R0, R3, R0, R7, 0xfe, !PT ;  /* 0x0000000003007212 */ /* 0x000fce00078efe07 */
.L_x_4743:
[----:B------:R-:W-:Y:S05]  /*7120*/  BSYNC.RECONVERGENT B0 ;  /* 0x0000000000007941 */ /* 0x000fea0003800200 */
.L_x_4742:
[----:B------:R-:W-:-:S04]  /*7130*/  F2FP.F16.F32.PACK_AB R0, RZ, R0 ;  /* 0x00000000ff00723e */ /* 0x000fc800000000ff */
[----:B------:R-:W-:Y:S01]  /*7140*/  PRMT R27, R0, 0x7610, R27 ;  /* 0x00007610001b7816 */ /* 0x000fe2000000001b */
[----:B------:R-:W-:Y:S06]  /*7150*/  BRA `(.L_x_4727) ;  /* 0x0000000400287947 */ /* 0x000fec0003800000 */
.L_x_4740:
        /* <DEDUP_REMOVED lines=21> */
.L_x_4749:
[----:B------:R-:W-:Y:S05]  /*72b0*/  BSYNC.RECONVERGENT B1 ;  /* 0x0000000000017941 */ /* 0x000fea0003800200 */
.L_x_4748:
[----:B------:R-:W-:Y:S01]  /*72c0*/  IMAD.SHL.U32 R0, R0, 0x200000, RZ ;  /* 0x0020000000007824 */ /* 0x000fe200078e00ff */
[----:B------:R-:W-:-:S04]  /*72d0*/  LEA R3, R3, 0x37800000, 0x17 ;  /* 0x3780000003037811 */ /* 0x000fc800078eb8ff */
[----:B------:R-:W-:-:S07]  /*72e0*/  LOP3.LUT R0, R3, R0, R7, 0xfe, !PT ;  /* 0x0000000003007212 */ /* 0x000fce00078efe07 */
.L_x_4747:
[----:B------:R-:W-:Y:S05]  /*72f0*/  BSYNC.RECONVERGENT B0 ;  /* 0x0000000000007941 */ /* 0x000fea0003800200 */
.L_x_4746:
[----:B------:R-:W-:-:S04]  /*7300*/  F2FP.F16.F32.PACK_AB R0, RZ, R0 ;  /* 0x00000000ff00723e */ /* 0x000fc800000000ff */
[----:B------:R-:W-:Y:S01]  /*7310*/  PRMT R27, R0, 0x7610, R27 ;  /* 0x00007610001b7816 */ /* 0x000fe2000000001b */
[----:B------:R-:W-:Y:S06]  /*7320*/  BRA `(.L_x_4727) ;  /* 0x0000000000b47947 */ /* 0x000fec0003800000 */
.L_x_4739:
        /* <DEDUP_REMOVED lines=14> */
.L_x_4753:
[----:B------:R-:W-:Y:S05]  /*7410*/  BSYNC.RECONVERGENT B0 ;  /* 0x0000000000007941 */ /* 0x000fea0003800200 */
.L_x_4752:
[----:B------:R-:W-:-:S04]  /*7420*/  F2FP.F16.F32.PACK_AB R0, RZ, R0 ;  /* 0x00000000ff00723e */ /* 0x000fc800000000ff */
[----:B------:R-:W-:Y:S01]  /*7430*/  PRMT R27, R0, 0x7610, R27 ;  /* 0x00007610001b7816 */ /* 0x000fe2000000001b */
[----:B------:R-:W-:Y:S06]  /*7440*/  BRA `(.L_x_4727) ;  /* 0x00000000006c7947 */ /* 0x000fec0003800000 */
.L_x_4726:
        /* <DEDUP_REMOVED lines=16> */
.L_x_4754:
[----:B------:R-:W-:Y:S01]  /*7550*/  PRMT R27, RZ, 0x7610, R27 ;  /* 0x00007610ff1b7816 */ /* 0x000fe2000000001b */
[----:B------:R-:W-:Y:S06]  /*7560*/  BRA `(.L_x_4727) ;  /* 0x0000000000247947 */ /* 0x000fec0003800000 */
.L_x_4751:
[----:B------:R-:W2:Y:S02]  /*7570*/  LDG.E.64 R4, desc[UR36][R4.64] ;  /* 0x0000002404047981 */ /* 0x000ea4000c1e1b00 */
[----:B--2---:R-:W0:Y:S02]  /*7580*/  I2F.U64 R0, R4 ;  /* 0x0000000400007312 */ /* 0x004e240000301000 */
[----:B0-----:R-:W-:-:S04]  /*7590*/  F2FP.F16.F32.PACK_AB R0, RZ, R0 ;  /* 0x00000000ff00723e */ /* 0x001fc800000000ff */
[----:B------:R-:W-:Y:S01]  /*75a0*/  PRMT R27, R0, 0x7610, R27 ;  /* 0x00007610001b7816 */ /* 0x000fe2000000001b */
[----:B------:R-:W-:Y:S06]  /*75b0*/  BRA `(.L_x_4727) ;  /* 0x0000000000107947 */ /* 0x000fec0003800000 */
.L_x_4750:
[----:B------:R-:W2:Y:S02]  /*75c0*/  LDG.E R4, desc[UR36][R4.64] ;  /* 0x0000002404047981 */ /* 0x000ea4000c1e1900 */
[----:B--2---:R-:W-:-:S04]  /*75d0*/  I2FP.F32.U32 R0, R4 ;  /* 0x0000000400007245 */ /* 0x004fc80000201000 */
[----:B------:R-:W-:-:S04]  /*75e0*/  F2FP.F16.F32.PACK_AB R0, RZ, R0 ;  /* 0x00000000ff00723e */ /* 0x000fc800000000ff */
[----:B------:R-:W-:-:S07]  /*75f0*/  PRMT R27, R0, 0x7610, R27 ;  /* 0x00007610001b7816 */ /* 0x000fce000000001b */
.L_x_4727:
        /* <DEDUP_REMOVED lines=22> */
.L_x_4758:
[----:B------:R-:W2:Y:S02]  /*7760*/  LDG.E.U8 R4, desc[UR36][R4.64] ;  /* 0x0000002404047981 */ /* 0x000ea4000c1e1100 */
[----:B--2---:R-:W-:-:S04]  /*7770*/  I2FP.F32.U32 R0, R4 ;  /* 0x0000000400007245 */ /* 0x004fc80000201000 */
[----:B------:R-:W-:-:S04]  /*7780*/  F2FP.F16.F32.PACK_AB R0, RZ, R0 ;  /* 0x00000000ff00723e */ /* 0x000fc800000000ff */
[----:B------:R-:W-:Y:S01]  /*7790*/  PRMT R18, R0, 0x7610, R18 ;  /* 0x0000761000127816 */ /* 0x000fe20000000012 */
[----:B------:R-:W-:Y:S06]  /*77a0*/  BRA `(.L_x_4721) ;  /* 0x0000000c00b87947 */ /* 0x000fec0003800000 */
.L_x_4757:
        /* <DEDUP_REMOVED lines=11> */
.L_x_4761:
[----:B------:R-:W2:Y:S02]  /*7860*/  LDG.E R4, desc[UR36][R4.64] ;  /* 0x0000002404047981 */ /* 0x000ea4000c1e1900 */
[----:B--2---:R-:W-:-:S04]  /*7870*/  I2FP.F32.S32 R0, R4 ;  /* 0x0000000400007245 */ /* 0x004fc80000201400 */
[----:B------:R-:W-:-:S04]  /*7880*/  F2FP.F16.F32.PACK_AB R0, RZ, R0 ;  /* 0x00000000ff00723e */ /* 0x000fc800000000ff */
[----:B------:R-:W-:Y:S01]  /*7890*/  PRMT R18, R0, 0x7610, R18 ;  /* 0x0000761000127816 */ /* 0x000fe20000000012 */
[----:B------:R-:W-:Y:S06]  /*78a0*/  BRA `(.L_x_4721) ;  /* 0x0000000c00787947 */ /* 0x000fec0003800000 */
.L_x_4760:
[----:B------:R-:W2:Y:S02]  /*78b0*/  LDG.E.U16 R4, desc[UR36][R4.64] ;  /* 0x0000002404047981 */ /* 0x000ea4000c1e1500 */
[----:B--2---:R-:W0:Y:S02]  /*78c0*/  I2F.S16 R0, R4 ;  /* 0x0000000400007306 */ /* 0x004e240000101400 */
[----:B0-----:R-:W-:-:S04]  /*78d0*/  F2FP.F16.F32.PACK_AB R0, RZ, R0 ;  /* 0x00000000ff00723e */ /* 0x001fc800000000ff */
[----:B------:R-:W-:Y:S01]  /*78e0*/  PRMT R18, R0, 0x7610, R18 ;  /* 0x0000761000127816 */ /* 0x000fe20000000012 */
[----:B------:R-:W-:Y:S06]  /*78f0*/  BRA `(.L_x_4721) ;  /* 0x0000000c00647947 */ /* 0x000fec0003800000 */
.L_x_4756:
        /* <DEDUP_REMOVED lines=9> */
.L_x_4763:
[----:B------:R2:W5:Y:S01]  /*7990*/  LDG.E.U16 R18, desc[UR36][R4.64] ;  /* 0x0000002404127981 */ /* 0x000562000c1e1500 */
[----:B------:R-:W-:Y:S05]  /*79a0*/  BRA `(.L_x_4721) ;  /* 0x0000000c00387947 */ /* 0x000fea0003800000 */
.L_x_4762:
        /* <DEDUP_REMOVED lines=9> */
.L_x_4765:
[----:B------:R3:W5:Y:S01]  /*7a40*/  LDG.E.U16 R18, desc[UR36][R4.64] ;  /* 0x0000002404127981 */ /* 0x000762000c1e1500 */
[----:B------:R-:W-:Y:S05]  /*7a50*/  BRA `(.L_x_4721) ;  /* 0x0000000c000c7947 */ /* 0x000fea0003800000 */
.L_x_4764:
        /* <DEDUP_REMOVED lines=9> */
.L_x_4755:
        /* <DEDUP_REMOVED lines=14> */
.L_x_4768:
        /* <DEDUP_REMOVED lines=9> */
.L_x_4767:
        /* <DEDUP_REMOVED lines=27> */
.L_x_4770:
        /* <DEDUP_REMOVED lines=15> */
.L_x_4769:
[----:B------:R-:W2:Y:S02]  /*7f00*/  LDG.E.U16 R0, desc[UR36][R4.64] ;  /* 0x0000002404007981 */ /* 0x000ea4000c1e1500 */
[----:B--2---:R-:W-:-:S05]  /*7f10*/  IMAD.U32 R0, R0, 0x10000, RZ ;  /* 0x0001000000007824 */ /* 0x004fca00078e00ff */
[----:B------:R-:W-:-:S04]  /*7f20*/  F2FP.F16.F32.PACK_AB R0, RZ, R0 ;  /* 0x00000000ff00723e */ /* 0x000fc800000000ff */
[----:B------:R-:W-:Y:S01]  /*7f30*/  PRMT R18, R0, 0x7610, R18 ;  /* 0x0000761000127816 */ /* 0x000fe20000000012 */
[----:B------:R-:W-:Y:S06]  /*7f40*/  BRA `(.L_x_4721) ;  /* 0x0000000400d07947 */ /* 0x000fec0003800000 */
.L_x_4766:
        /* <DEDUP_REMOVED lines=13> */
.L_x_4773:
        /* <DEDUP_REMOVED lines=21> */
.L_x_4777:
[----:B------:R-:W-:Y:S05]  /*8170*/  BSYNC.RECONVERGENT B1 ;  /* 0x0000000000017941 */ /* 0x000fea0003800200 */
.L_x_4776:
[----:B------:R-:W-:Y:S01]  /*8180*/  IMAD.SHL.U32 R0, R0, 0x100000, RZ ;  /* 0x0010000000007824 */ /* 0x000fe200078e00ff */
[----:B------:R-:W-:-:S04]  /*8190*/  LEA R3, R3, 0x3b800000, 0x17 ;  /* 0x3b80000003037811 */ /* 0x000fc800078eb8ff */
[----:B------:R-:W-:-:S07]  /*81a0*/  LOP3.LUT R0, R3, R0, R7, 0xfe, !PT ;  /* 0x0000000003007212 */ /* 0x000fce00078efe07 */
.L_x_4775:
[----:B------:R-:W-:Y:S05]  /*81b0*/  BSYNC.RECONVERGENT B0 ;  /* 0x0000000000007941 */ /* 0x000fea0003800200 */
.L_x_4774:
[----:B------:R-:W-:-:S04]  /*81c0*/  F2FP.F16.F32.PACK_AB R0, RZ, R0 ;  /* 0x00000000ff00723e */ /* 0x000fc800000000ff */
[----:B------:R-:W-:Y:S01]  /*81d0*/  PRMT R18, R0, 0x7610, R18 ;  /* 0x0000761000127816 */ /* 0x000fe20000000012 */
[----:B------:R-:W-:Y:S06]  /*81e0*/  BRA `(.L_x_4721) ;  /* 0x0000000400287947 */ /* 0x000fec0003800000 */
.L_x_4772:
        /* <DEDUP_REMOVED lines=21> */
.L_x_4781:
[----:B------:R-:W-:Y:S05]  /*8340*/  BSYNC.RECONVERGENT B1 ;  /* 0x0000000000017941 */ /* 0x000fea0003800200 */
.L_x_4780:
[----:B------:R-:W-:Y:S01]  /*8350*/  IMAD.SHL.U32 R0, R0, 0x200000, RZ ;  /* 0x0020000000007824 */ /* 0x000fe200078e00ff */
[----:B------:R-:W-:-:S04]  /*8360*/  LEA R3, R3, 0x37800000, 0x17 ;  /* 0x3780000003037811 */ /* 0x000fc800078eb8ff */
[----:B------:R-:W-:-:S07]  /*8370*/  LOP3.LUT R0, R3, R0, R7, 0xfe, !PT ;  /* 0x0000000003007212 */ /* 0x000fce00078efe07 */
.L_x_4779:
[----:B------:R-:W-:Y:S05]  /*8380*/  BSYNC.RECONVERGENT B0 ;  /* 0x0000000000007941 */ /* 0x000fea0003800200 */
.L_x_4778:
[----:B------:R-:W-:-:S04]  /*8390*/  F2FP.F16.F32.PACK_AB R0, RZ, R0 ;  /* 0x00000000ff00723e */ /* 0x000fc800000000ff */
[----:B------:R-:W-:Y:S01]  /*83a0*/  PRMT R18, R0, 0x7610, R18 ;  /* 0x0000761000127816 */ /* 0x000fe20000000012 */
[----:B------:R-:W-:Y:S06]  /*83b0*/  BRA `(.L_x_4721) ;  /* 0x0000000000b47947 */ /* 0x000fec0003800000 */
.L_x_4771:
        /* <DEDUP_REMOVED lines=14> */
.L_x_4785:
[----:B------:R-:W-:Y:S05]  /*84a0*/  BSYNC.RECONVERGENT B0 ;  /* 0x0000000000007941 */ /* 0x000fea0003800200 */
.L_x_4784:
[----:B------:R-:W-:-:S04]  /*84b0*/  F2FP.F16.F32.PACK_AB R0, RZ, R0 ;  /* 0x00000000ff00723e */ /* 0x000fc800000000ff */
[----:B------:R-:W-:Y:S01]  /*84c0*/  PRMT R18, R0, 0x7610, R18 ;  /* 0x0000761000127816 */ /* 0x000fe20000000012 */
[----:B------:R-:W-:Y:S06]  /*84d0*/  BRA `(.L_x_4721) ;  /* 0x00000000006c7947 */ /* 0x000fec0003800000 */
.L_x_4759:
        /* <DEDUP_REMOVED lines=16> */
.L_x_4786:
[----:B------:R-:W-:Y:S01]  /*85e0*/  PRMT R18, RZ, 0x7610, R18 ;  /* 0x00007610ff127816 */ /* 0x000fe20000000012 */
[----:B------:R-:W-:Y:S06]  /*85f0*/  BRA `(.L_x_4721) ;  /* 0x0000000000247947 */ /* 0x000fec0003800000 */
.L_x_4783:
[----:B------:R-:W2:Y:S02]  /*8600*/  LDG.E.64 R4, desc[UR36][R4.64] ;  /* 0x0000002404047981 */ /* 0x000ea4000c1e1b00 */
[----:B--2---:R-:W0:Y:S02]  /*8610*/  I2F.U64 R0, R4 ;  /* 0x0000000400007312 */ /* 0x004e240000301000 */
[----:B0-----:R-:W-:-:S04]  /*8620*/  F2FP.F16.F32.PACK_AB R0, RZ, R0 ;  /* 0x00000000ff00723e */ /* 0x001fc800000000ff */
[----:B------:R-:W-:Y:S01]  /*8630*/  PRMT R18, R0, 0x7610, R18 ;  /* 0x0000761000127816 */ /* 0x000fe20000000012 */
[----:B------:R-:W-:Y:S06]  /*8640*/  BRA `(.L_x_4721) ;  /* 0x0000000000107947 */ /* 0x000fec0003800000 */
.L_x_4782:
[----:B------:R-:W2:Y:S02]  /*8650*/  LDG.E R4, desc[UR36][R4.64] ;  /* 0x0000002404047981 */ /* 0x000ea4000c1e1900 */
[----:B--2---:R-:W-:-:S04]  /*8660*/  I2FP.F32.U32 R0, R4 ;  /* 0x0000000400007245 */ /* 0x004fc80000201000 */
[----:B------:R-:W-:-:S04]  /*8670*/  F2FP.F16.F32.PACK_AB R0, RZ, R0 ;  /* 0x00000000ff00723e */ /* 0x000fc800000000ff */
[----:B------:R-:W-:-:S07]  /*8680*/  PRMT R18, R0, 0x7610, R18 ;  /* 0x0000761000127816 */ /* 0x000fce0000000012 */
.L_x_4721:
[----:B------:R-:W-:Y:S05]  /*8690*/  BSYNC.RECONVERGENT B6 ;  /* 0x0000000000067941 */ /* 0x000fea0003800200 */
.L_x_4720:
[----:B------:R-:W4:Y:S01]  /*86a0*/  LDC.U8 R19, c[0x0][0x3b0] ;  /* 0x0000ec00ff137b82 */ /* 0x000f220000000000 */
[CC--:B------:R-:W-:Y:S01]  /*86b0*/  ISETP.GE.AND P2, PT, R25.reuse, R16.reuse, PT ;  /* 0x000000101900720c */ /* 0x0c0fe20003f46270 */
[C---:B------:R-:W-:Y:S01]  /*86c0*/  VIADD R3, R25.reuse, 0x100 ;  /* 0x0000010019037836 */ /* 0x040fe20000000000 */
[----:B------:R-:W-:Y:S01]  /*86d0*/  BSSY.RECONVERGENT B0, `(.L_x_4787) ;  /* 0x000000c000007945 */ /* 0x000fe20003800200 */
[C---:B0123--:R-:W-:Y:S02]  /*86e0*/  VIADD R5, R25.reuse, 0x180 ;  /* 0x0000018019057836 */ /* 0x04ffe40000000000 */
[----:B------:R-:W-:Y:S01]  /*86f0*/  VIADD R23, R25, 0x80 ;  /* 0x0000008019177836 */ /* 0x000fe20000000000 */
[-C--:B------:R-:W-:Y:S02]  /*8700*/  ISETP.GE.AND P0, PT, R3, R16.reuse, PT ;  /* 0x000000100300720c */ /* 0x080fe40003f06270 */
[-C--:B------:R-:W-:Y:S02]  /*8710*/  ISETP.GE.AND P1, PT, R5, R16.reuse, PT ;  /* 0x000000100500720c */ /* 0x080fe40003f26270 */
[----:B------:R-:W-:-:S03]  /*8720*/  ISETP.GE.AND P4, PT, R23, R16, PT ;  /* 0x000000101700720c */ /* 0x000fc60003f86270 */
[----:B------:R-:W-:Y:S10]  /*8730*/  @P2 BRA `(.L_x_4788) ;  /* 0x0000000000142947 */ /* 0x000ff40003800000 */
[----:B-----5:R-:W-:-:S05]  /*8740*/  HADD2.F32 R29, -RZ, R29.H0_H0 ;  /* 0x2000001dff1d7230 */ /* 0x020fca0000004100 */
[----:B------:R-:W-:-:S13]  /*8750*/  FSETP.NEU.FTZ.AND P3, PT, R29, RZ, PT ;  /* 0x000000ff1d00720b */ /* 0x000fda0003f7d000 */
[----:B------:R-:W-:-:S04]  /*8760*/  @P3 FSET.BF.GT.FTZ.AND R0, R29, RZ, PT ;  /* 0x000000ff1d00320a */ /* 0x000fc80003814000 */
[----:B------:R-:W-:-:S04]  /*8770*/  @P3 F2FP.F16.F32.PACK_AB R0, RZ, R0 ;  /* 0x00000000ff00323e */ /* 0x000fc800000000ff */
[----:B------:R-:W-:-:S07]  /*8780*/  @P3 PRMT R28, R0, 0x7610, R28 ;  /* 0x00007610001c3816 */ /* 0x000fce000000001c */
.L_x_4788:
[----:B------:R-:W-:Y:S05]  /*8790*/  BSYNC.RECONVERGENT B0 ;  /* 0x0000000000007941 */ /* 0x000fea0003800200 */
.L_x_4787:
[----:B------:R-:W-:Y:S04]  /*87a0*/  BSSY.RECONVERGENT B0, `(.L_x_4789) ;  /* 0x0000007000007945 */ /* 0x000fe80003800200 */
[----:B------:R-:W-:Y:S05]  /*87b0*/  @P4 BRA `(.L_x_4790) ;  /* 0x0000000000144947 */ /* 0x000fea0003800000 */
[----:B-----5:R-:W-:-:S05]  /*87c0*/  HADD2.F32 R24, -RZ, R24.H0_H0 ;  /* 0x20000018ff187230 */ /* 0x020fca0000004100 */
[----:B------:R-:W-:-:S13]  /*87d0*/  FSETP.NEU.FTZ.AND P3, PT, R24, RZ, PT ;  /* 0x000000ff1800720b */ /* 0x000fda0003f7d000 */
[----:B------:R-:W-:-:S04]  /*87e0*/  @P3 FSET.BF.GT.FTZ.AND R0, R24, RZ, PT ;  /* 0x000000ff1800320a */ /* 0x000fc80003814000 */
[----:B------:R-:W-:-:S04]  /*87f0*/  @P3 F2FP.F16.F32.PACK_AB R0, RZ, R0 ;  /* 0x00000000ff00323e */ /* 0x000fc800000000ff */
[----:B------:R-:W-:-:S07]  /*8800*/  @P3 PRMT R22, R0, 0x7610, R22 ;  /* 0x0000761000163816 */ /* 0x000fce0000000016 */
.L_x_4790:
[----:B------:R-:W-:Y:S05]  /*8810*/  BSYNC.RECONVERGENT B0 ;  /* 0x0000000000007941 */ /* 0x000fea0003800200 */
.L_x_4789:
[----:B------:R-:W-:Y:S04]  /*8820*/  BSSY.RECONVERGENT B0, `(.L_x_4791) ;  /* 0x0000007000007945 */ /* 0x000fe80003800200 */
[----:B------:R-:W-:Y:S05]  /*8830*/  @P0 BRA `(.L_x_4792) ;  /* 0x0000000000140947 */ /* 0x000fea0003800000 */
[----:B-----5:R-:W-:-:S05]  /*8840*/  HADD2.F32 R26, -RZ, R26.H0_H0 ;  /* 0x2000001aff1a7230 */ /* 0x020fca0000004100 */
[----:B------:R-:W-:-:S13]  /*8850*/  FSETP.NEU.FTZ.AND P0, PT, R26, RZ, PT ;  /* 0x000000ff1a00720b */ /* 0x000fda0003f1d000 */
[----:B------:R-:W-:-:S04]  /*8860*/  @P0 FSET.BF.GT.FTZ.AND R0, R26, RZ, PT ;  /* 0x000000ff1a00020a */ /* 0x000fc80003814000 */
[----:B------:R-:W-:-:S04]  /*8870*/  @P0 F2FP.F16.F32.PACK_AB R0, RZ, R0 ;  /* 0x00000000ff00023e */ /* 0x000fc800000000ff */
[----:B------:R-:W-:-:S07]  /*8880*/  @P0 PRMT R17, R0, 0x7610, R17 ;  /* 0x0000761000110816 */ /* 0x000fce0000000011 */
.L_x_4792:
[----:B------:R-:W-:Y:S05]  /*8890*/  BSYNC.RECONVERGENT B0 ;  /* 0x0000000000007941 */ /* 0x000fea0003800200 */
.L_x_4791:
[----:B------:R-:W-:Y:S04]  /*88a0*/  BSSY.RECONVERGENT B0, `(.L_x_4793) ;  /* 0x0000007000007945 */ /* 0x000fe80003800200 */
[----:B------:R-:W-:Y:S05]  /*88b0*/  @P1 BRA `(.L_x_4794) ;  /* 0x0000000000141947 */ /* 0x000fea0003800000 */
[----:B-----5:R-:W-:-:S05]  /*88c0*/  HADD2.F32 R27, -RZ, R27.H0_H0 ;  /* 0x2000001bff1b7230 */ /* 0x020fca0000004100 */
[----:B------:R-:W-:-:S13]  /*88d0*/  FSETP.NEU.FTZ.AND P0, PT, R27, RZ, PT ;  /* 0x000000ff1b00720b */ /* 0x000fda0003f1d000 */
[----:B------:R-:W-:-:S04]  /*88e0*/  @P0 FSET.BF.GT.FTZ.AND R0, R27, RZ, PT ;  /* 0x000000ff1b00020a */ /* 0x000fc80003814000 */
[----:B------:R-:W-:-:S04]  /*88f0*/  @P0 F2FP.F16.F32.PACK_AB R0, RZ, R0 ;  /* 0x00000000ff00023e */ /* 0x000fc800000000ff */
[----:B------:R-:W-:-:S07]  /*8900*/  @P0 PRMT R18, R0, 0x7610, R18 ;  /* 0x0000761000120816 */ /* 0x000fce0000000012 */
.L_x_4794:
[----:B------:R-:W-:Y:S05]  /*8910*/  BSYNC.RECONVERGENT B0 ;  /* 0x0000000000007941 */ /* 0x000fea0003800200 */
.L_x_4793:
[----:B------:R-:W-:Y:S04]  /*8920*/  BSSY.RECONVERGENT B6, `(.L_x_4795) ;  /* 0x000010e000067945 */ /* 0x000fe80003800200 */
[----:B------:R-:W-:Y:S05]  /*8930*/  @P2 BRA `(.L_x_4796) ;  /* 0x0000001000302947 */ /* 0x000fea0003800000 */
[----:B------:R-:W0:Y:S01]  /*8940*/  LDCU UR4, c[0x0][0x3b4] ;  /* 0x00007680ff0477ac */ /* 0x000e220008000800 */
[----:B------:R-:W1:Y:S01]  /*8950*/  LDC.64 R8, c[0x0][0x388] ;  /* 0x0000e200ff087b82 */ /* 0x000e620000000a00 */
[----:B------:R-:W-:Y:S01]  /*8960*/  IMAD R0, R2, 0x200, R25 ;  /* 0x0000020002007824 */ /* 0x000fe200078e0219 */
[----:B----4-:R-:W-:-:S03]  /*8970*/  PRMT R4, R19, 0x9910, RZ ;  /* 0x0000991013047816 */ /* 0x010fc600000000ff */
        /* <DEDUP_REMOVED lines=14> */
[----:B-----5:R-:W-:Y:S02]  /*8a60*/  HADD2.F32 R28, -RZ, R28.H0_H0 ;  /* 0x2000001cff1c7230 */ /* 0x020fe40000004100 */
[----:B------:R-:W-:Y:S02]  /*8a70*/  IMAD.MOV.U32 R25, RZ, RZ, R23 ;  /* 0x000000ffff197224 */ /* 0x000fe400078e0017 */
[----:B------:R-:W0:Y:S02]  /*8a80*/  F2I.FTZ.TRUNC.NTZ R3, R28 ;  /* 0x0000001c00037305 */ /* 0x000e24000021f100 */
[----:B0-----:R0:W-:Y:S01]  /*8a90*/  STG.E.U8 desc[UR36][R8.64], R3 ;  /* 0x0000000308007986 */ /* 0x0011e2000c101124 */
[----:B------:R-:W-:Y:S05]  /*8aa0*/  BRA `(.L_x_4796) ;  /* 0x0000000c00d47947 */ /* 0x000fea0003800000 */
.L_x_4800:
[----:B-----5:R-:W-:Y:S02]  /*8ab0*/  HADD2.F32 R5, -RZ, R28.H0_H0 ;  /* 0x2000001cff057230 */ /* 0x020fe40000004100 */
[----:B------:R-:W-:-:S04]  /*8ac0*/  IMAD.MOV.U32 R25, RZ, RZ, R23 ;  /* 0x000000ffff197224 */ /* 0x000fc800078e0017 */
[----:B------:R-:W0:Y:S02]  /*8ad0*/  F2I.S64.TRUNC R4, R5 ;  /* 0x0000000500047311 */ /* 0x000e24000020d900 */
[----:B0-----:R0:W-:Y:S01]  /*8ae0*/  STG.E.U8 desc[UR36][R8.64], R4 ;  /* 0x0000000408007986 */ /* 0x0011e2000c101124 */
[----:B------:R-:W-:Y:S05]  /*8af0*/  BRA `(.L_x_4796) ;  /* 0x0000000c00c07947 */ /* 0x000fea0003800000 */
.L_x_4799:
[----:B------:R-:W-:-:S13]  /*8b00*/  ISETP.NE.AND P0, PT, R0, 0x2, PT ;  /* 0x000000020000780c */ /* 0x000fda0003f05270 */
[----:B------:R-:W-:Y:S05]  /*8b10*/  @!P0 BRA `(.L_x_4802) ;  /* 0x0000000000388947 */ /* 0x000fea0003800000 */
[----:B------:R-:W-:-:S13]  /*8b20*/  ISETP.NE.AND P0, PT, R0, 0x3, PT ;  /* 0x000000030000780c */ /* 0x000fda0003f05270 */
[----:B------:R-:W-:Y:S05]  /*8b30*/  @!P0 BRA `(.L_x_4803) ;  /* 0x00000000001c8947 */ /* 0x000fea0003800000 */
[----:B------:R-:W-:-:S13]  /*8b40*/  ISETP.NE.AND P0, PT, R0, 0x4, PT ;  /* 0x000000040000780c */ /* 0x000fda0003f05270 */
[----:B------:R-:W-:Y:S05]  /*8b50*/  @P0 BRA `(.L_x_4801) ;  /* 0x0000000800f80947 */ /* 0x000fea0003800000 */
[----:B-----5:R-:W-:Y:S02]  /*8b60*/  HADD2.F32 R4, -RZ, R28.H0_H0 ;  /* 0x2000001cff047230 */ /* 0x020fe40000004100 */
[----:B------:R-:W-:-:S04]  /*8b70*/  IMAD.MOV.U32 R25, RZ, RZ, R23 ;  /* 0x000000ffff197224 */ /* 0x000fc800078e0017 */
[----:B------:R-:W0:Y:S02]  /*8b80*/  F2I.S64.TRUNC R4, R4 ;  /* 0x0000000400047311 */ /* 0x000e24000020d900 */
[----:B0-----:R0:W-:Y:S01]  /*8b90*/  STG.E.64 desc[UR36][R8.64], R4 ;  /* 0x0000000408007986 */ /* 0x0011e2000c101b24 */
[----:B------:R-:W-:Y:S05]  /*8ba0*/  BRA `(.L_x_4796) ;  /* 0x0000000c00947947 */ /* 0x000fea0003800000 */
.L_x_4803:
[----:B-----5:R-:W-:Y:S02]  /*8bb0*/  HADD2.F32 R28, -RZ, R28.H0_H0 ;  /* 0x2000001cff1c7230 */ /* 0x020fe40000004100 */
[----:B------:R-:W-:Y:S02]  /*8bc0*/  IMAD.MOV.U32 R25, RZ, RZ, R23 ;  /* 0x000000ffff197224 */ /* 0x000fe400078e0017 */
[----:B------:R-:W0:Y:S02]  /*8bd0*/  F2I.FTZ.TRUNC.NTZ R3, R28 ;  /* 0x0000001c00037305 */ /* 0x000e24000021f100 */
[----:B0-----:R0:W-:Y:S01]  /*8be0*/  STG.E desc[UR36][R8.64], R3 ;  /* 0x0000000308007986 */ /* 0x0011e2000c101924 */
[----:B------:R-:W-:Y:S05]  /*8bf0*/  BRA `(.L_x_4796) ;  /* 0x0000000c00807947 */ /* 0x000fea0003800000 */
.L_x_4802:
[----:B-----5:R-:W-:Y:S02]  /*8c00*/  HADD2.F32 R28, -RZ, R28.H0_H0 ;  /* 0x2000001cff1c7230 */ /* 0x020fe40000004100 */
[----:B------:R-:W-:Y:S02]  /*8c10*/  IMAD.MOV.U32 R25, RZ, RZ, R23 ;  /* 0x000000ffff197224 */ /* 0x000fe400078e0017 */
[----:B------:R-:W0:Y:S02]  /*8c20*/  F2I.FTZ.TRUNC.NTZ R3, R28 ;  /* 0x0000001c00037305 */ /* 0x000e24000021f100 */
[----:B0-----:R0:W-:Y:S01]  /*8c30*/  STG.E.U16 desc[UR36][R8.64], R3 ;  /* 0x0000000308007986 */ /* 0x0011e2000c101524 */
[----:B------:R-:W-:Y:S05]  /*8c40*/  BRA `(.L_x_4796) ;  /* 0x0000000c006c7947 */ /* 0x000fea0003800000 */
.L_x_4798:
[----:B------:R-:W-:-:S13]  /*8c50*/  ISETP.GT.AND P0, PT, R0, 0x6, PT ;  /* 0x000000060000780c */ /* 0x000fda0003f04270 */
[----:B------:R-:W-:Y:S05]  /*8c60*/  @P0 BRA `(.L_x_4804) ;  /* 0x00000000002c0947 */ /* 0x000fea0003800000 */
[----:B------:R-:W-:-:S13]  /*8c70*/  ISETP.NE.AND P0, PT, R0, 0x5, PT ;  /* 0x000000050000780c */ /* 0x000fda0003f05270 */
[----:B------:R-:W-:Y:S05]  /*8c80*/  @!P0 BRA `(.L_x_4805) ;  /* 0x0000000000188947 */ /* 0x000fea0003800000 */
[----:B------:R-:W-:-:S13]  /*8c90*/  ISETP.NE.AND P0, PT, R0, 0x6, PT ;  /* 0x000000060000780c */ /* 0x000fda0003f05270 */
[----:B------:R-:W-:Y:S05]  /*8ca0*/  @P0 BRA `(.L_x_4801) ;  /* 0x0000000800a40947 */ /* 0x000fea0003800000 */
[----:B-----5:R-:W-:Y:S02]  /*8cb0*/  HADD2.F32 R3, -RZ, R28.H0_H0 ;  /* 0x2000001cff037230 */ /* 0x020fe40000004100 */
[----:B------:R-:W-:-:S03]  /*8cc0*/  IMAD.MOV.U32 R25, RZ, RZ, R23 ;  /* 0x000000ffff197224 */ /* 0x000fc600078e0017 */
[----:B------:R0:W-:Y:S01]  /*8cd0*/  STG.E desc[UR36][R8.64], R3 ;  /* 0x0000000308007986 */ /* 0x0001e2000c101924 */
[----:B------:R-:W-:Y:S05]  /*8ce0*/  BRA `(.L_x_4796) ;  /* 0x0000000c00447947 */ /* 0x000fea0003800000 */
.L_x_4805:
[----:B-----5:R0:W-:Y:S01]  /*8cf0*/  STG.E.U16 desc[UR36][R8.64], R28 ;  /* 0x0000001c08007986 */ /* 0x0201e2000c101524 */
[----:B------:R-:W-:Y:S01]  /*8d00*/  IMAD.MOV.U32 R25, RZ, RZ, R23 ;  /* 0x000000ffff197224 */ /* 0x000fe200078e0017 */
[----:B------:R-:W-:Y:S06]  /*8d10*/  BRA `(.L_x_4796) ;  /* 0x0000000c00387947 */ /* 0x000fec0003800000 */
.L_x_4804:
[----:B------:R-:W-:-:S13]  /*8d20*/  ISETP.NE.AND P0, PT, R0, 0x7, PT ;  /* 0x000000070000780c */ /* 0x000fda0003f05270 */
[----:B------:R-:W-:Y:S05]  /*8d30*/  @!P0 BRA `(.L_x_4806) ;  /* 0x00000000003c8947 */ /* 0x000fea0003800000 */
[----:B------:R-:W-:-:S13]  /*8d40*/  ISETP.NE.AND P0, PT, R0, 0x8, PT ;  /* 0x000000080000780c */ /* 0x000fda0003f05270 */
[----:B------:R-:W-:Y:S05]  /*8d50*/  @!P0 BRA `(.L_x_4807) ;  /* 0x00000000001c8947 */ /* 0x000fea0003800000 */
[----:B------:R-:W-:-:S13]  /*8d60*/  ISETP.NE.AND P0, PT, R0, 0x9, PT ;  /* 0x000000090000780c */ /* 0x000fda0003f05270 */
[----:B------:R-:W-:Y:S05]  /*8d70*/  @P0 BRA `(.L_x_4801) ;  /* 0x0000000800700947 */ /* 0x000fea0003800000 */
[----:B-----5:R-:W-:Y:S02]  /*8d80*/  HADD2.F32 R28, -RZ, R28.H0_H0 ;  /* 0x2000001cff1c7230 */ /* 0x020fe40000004100 */
[----:B------:R-:W-:Y:S02]  /*8d90*/  IMAD.MOV.U32 R29, RZ, RZ, RZ ;  /* 0x000000ffff1d7224 */ /* 0x000fe400078e00ff */
[----:B------:R-:W-:-:S03]  /*8da0*/  IMAD.MOV.U32 R25, RZ, RZ, R23 ;  /* 0x000000ffff197224 */ /* 0x000fc600078e0017 */
[----:B------:R0:W-:Y:S01]  /*8db0*/  STG.E.64 desc[UR36][R8.64], R28 ;  /* 0x0000001c08007986 */ /* 0x0001e2000c101b24 */
[----:B------:R-:W-:Y:S05]  /*8dc0*/  BRA `(.L_x_4796) ;  /* 0x0000000c000c7947 */ /* 0x000fea0003800000 */
.L_x_4807:
[----:B-----5:R-:W-:Y:S02]  /*8dd0*/  HADD2.F32 R0, -RZ, R28.H0_H0 ;  /* 0x2000001cff007230 */ /* 0x020fe40000004100 */
[----:B------:R-:W-:-:S03]  /*8de0*/  IMAD.MOV.U32 R25, RZ, RZ, R23 ;  /* 0x000000ffff197224 */ /* 0x000fc600078e0017 */
[----:B------:R-:W-:-:S04]  /*8df0*/  F2FP.F16.F32.PACK_AB R0, RZ, R0 ;  /* 0x00000000ff00723e */ /* 0x000fc800000000ff */
[----:B------:R-:W-:-:S05]  /*8e00*/  PRMT R0, R0, 0x5410, RZ ;  /* 0x0000541000007816 */ /* 0x000fca00000000ff */
[----:B------:R0:W-:Y:S01]  /*8e10*/  STG.E desc[UR36][R8.64], R0 ;  /* 0x0000000008007986 */ /* 0x0001e2000c101924 */
[----:B------:R-:W-:Y:S05]  /*8e20*/  BRA `(.L_x_4796) ;  /* 0x0000000800f47947 */ /* 0x000fea0003800000 */
.L_x_4806:
[----:B-----5:R-:W-:Y:S02]  /*8e30*/  HADD2.F32 R4, -RZ, R28.H0_H0 ;  /* 0x2000001cff047230 */ /* 0x020fe40000004100 */
[----:B------:R-:W-:-:S03]  /*8e40*/  IMAD.MOV.U32 R25, RZ, RZ, R23 ;  /* 0x000000ffff197224 */ /* 0x000fc600078e0017 */
[----:B------:R-:W-:-:S06]  /*8e50*/  FMUL.FTZ R4, R4, 1 ;  /* 0x3f80000004047820 */ /* 0x000fcc0000410000 */
[----:B------:R-:W0:Y:S02]  /*8e60*/  F2F.F64.F32 R4, R4 ;  /* 0x0000000400047310 */ /* 0x000e240000201800 */
[----:B0-----:R0:W-:Y:S01]  /*8e70*/  STG.E.64 desc[UR36][R8.64], R4 ;  /* 0x0000000408007986 */ /* 0x0011e2000c101b24 */
[----:B------:R-:W-:Y:S05]  /*8e80*/  BRA `(.L_x_4796) ;  /* 0x0000000800dc7947 */ /* 0x000fea0003800000 */
.L_x_4797:
        /* <DEDUP_REMOVED lines=10> */
[----:B------:R-:W-:-:S04]  /*8f30*/  FSETP.NEU.FTZ.AND P0, PT, R28, RZ, PT ;  /* 0x000000ff1c00720b */ /* 0x000fc80003f1d000 */
[----:B------:R-:W-:-:S05]  /*8f40*/  SEL R3, RZ, 0x1, !P0 ;  /* 0x00000001ff037807 */ /* 0x000fca0004000000 */
[----:B------:R0:W-:Y:S01]  /*8f50*/  STG.E.U8 desc[UR36][R8.64], R3 ;  /* 0x0000000308007986 */ /* 0x0001e2000c101124 */
[----:B------:R-:W-:Y:S05]  /*8f60*/  BRA `(.L_x_4796) ;  /* 0x0000000800a47947 */ /* 0x000fea0003800000 */
.L_x_4810:
[----:B-----5:R-:W-:Y:S01]  /*8f70*/  HADD2.F32 R28, -RZ, R28.H0_H0 ;  /* 0x2000001cff1c7230 */ /* 0x020fe20000004100 */
[----:B------:R-:W-:Y:S01]  /*8f80*/  CS2R R6, SRZ ;  /* 0x0000000000067805 */ /* 0x000fe2000001ff00 */
[----:B------:R-:W-:-:S03]  /*8f90*/  IMAD.MOV.U32 R25, RZ, RZ, R23 ;  /* 0x000000ffff197224 */ /* 0x000fc600078e0017 */
[----:B------:R-:W-:-:S06]  /*8fa0*/  FMUL.FTZ R4, R28, 1 ;  /* 0x3f8000001c047820 */ /* 0x000fcc0000410000 */
[----:B------:R-:W0:Y:S02]  /*8fb0*/  F2F.F64.F32 R4, R4 ;  /* 0x0000000400047310 */ /* 0x000e240000201800 */
[----:B0-----:R0:W-:Y:S01]  /*8fc0*/  STG.E.128 desc[UR36][R8.64], R4 ;  /* 0x0000000408007986 */ /* 0x0011e2000c101d24 */
[----:B------:R-:W-:Y:S05]  /*8fd0*/  BRA `(.L_x_4796) ;  /* 0x0000000800887947 */ /* 0x000fea0003800000 */
.L_x_4809:
[----:B------:R-:W-:-:S13]  /*8fe0*/  ISETP.NE.AND P0, PT, R0, 0xf, PT ;  /* 0x0000000f0000780c */ /* 0x000fda0003f05270 */
[----:B------:R-:W-:Y:S05]  /*8ff0*/  @!P0 BRA `(.L_x_4811) ;  /* 0x0000000000a88947 */ /* 0x000fea0003800000 */
[----:B------:R-:W-:-:S13]  /*9000*/  ISETP.NE.AND P0, PT, R0, 0x17, PT ;  /* 0x000000170000780c */ /* 0x000fda0003f05270 */
[----:B------:R-:W-:Y:S05]  /*9010*/  @!P0 BRA `(.L_x_4812) ;  /* 0x0000000000508947 */ /* 0x000fea0003800000 */
[----:B------:R-:W-:-:S13]  /*9020*/  ISETP.NE.AND P0, PT, R0, 0x18, PT ;  /* 0x000000180000780c */ /* 0x000fda0003f05270 */
[----:B------:R-:W-:Y:S05]  /*9030*/  @P0 BRA `(.L_x_4801) ;  /* 0x0000000400c00947 */ /* 0x000fea0003800000 */
[----:B-----5:R-:W-:Y:S01]  /*9040*/  HADD2.F32 R28, -RZ, R28.H0_H0 ;  /* 0x2000001cff1c7230 */ /* 0x020fe20000004100 */
        /* <DEDUP_REMOVED lines=12> */
.L_x_4814:
[----:B------:R-:W-:Y:S05]  /*9110*/  BSYNC.RECONVERGENT B0 ;  /* 0x0000000000007941 */ /* 0x000fea0003800200 */
.L_x_4813:
[----:B------:R-:W-:Y:S01]  /*9120*/  LOP3.LUT R5, R0, 0x80, R5, 0xf8, !PT ;  /* 0x0000008000057812 */ /* 0x000fe200078ef805 */
[----:B------:R-:W-:-:S04]  /*9130*/  IMAD.MOV.U32 R25, RZ, RZ, R23 ;  /* 0x000000ffff197224 */ /* 0x000fc800078e0017 */
[----:B------:R0:W-:Y:S01]  /*9140*/  STG.E.U8 desc[UR36][R8.64], R5 ;  /* 0x0000000508007986 */ /* 0x0001e2000c101124 */
[----:B------:R-:W-:Y:S05]  /*9150*/  BRA `(.L_x_4796) ;  /* 0x0000000800287947 */ /* 0x000fea0003800000 */
.L_x_4812:
[----:B-----5:R-:W-:Y:S01]  /*9160*/  HADD2.F32 R28, -RZ, R28.H0_H0 ;  /* 0x2000001cff1c7230 */ /* 0x020fe20000004100 */
        /* <DEDUP_REMOVED lines=14> */
.L_x_4816:
[----:B------:R-:W-:Y:S05]  /*9250*/  BSYNC.RECONVERGENT B0 ;  /* 0x0000000000007941 */ /* 0x000fea0003800200 */
.L_x_4815:
[----:B------:R-:W-:Y:S01]  /*9260*/  LOP3.LUT R5, R0, 0x80, R5, 0xf8, !PT ;  /* 0x0000008000057812 */ /* 0x000fe200078ef805 */
[----:B------:R-:W-:-:S04]  /*9270*/  IMAD.MOV.U32 R25, RZ, RZ, R23 ;  /* 0x000000ffff197224 */ /* 0x000fc800078e0017 */
[----:B------:R0:W-:Y:S01]  /*9280*/  STG.E.U8 desc[UR36][R8.64], R5 ;  /* 0x0000000508007986 */ /* 0x0001e2000c101124 */
[----:B------:R-:W-:Y:S05]  /*9290*/  BRA `(.L_x_4796) ;  /* 0x0000000400d87947 */ /* 0x000fea0003800000 */
.L_x_4811:
[----:B-----5:R-:W-:Y:S02]  /*92a0*/  HADD2.F32 R0, -RZ, R28.H0_H0 ;  /* 0x2000001cff007230 */ /* 0x020fe40000004100 */
[----:B------:R-:W-:-:S03]  /*92b0*/  IMAD.MOV.U32 R25, RZ, RZ, R23 ;  /* 0x000000ffff197224 */ /* 0x000fc600078e0017 */
[----:B------:R-:W-:-:S05]  /*92c0*/  F2FP.BF16.F32.PACK_AB R0, RZ, R0 ;  /* 0x00000000ff00723e */ /* 0x000fca00000010ff */
[----:B------:R0:W-:Y:S01]  /*92d0*/  STG.E.U16 desc[UR36][R8.64], R0 ;  /* 0x0000000008007986 */ /* 0x0001e2000c101524 */
[----:B------:R-:W-:Y:S05]  /*92e0*/  BRA `(.L_x_4796) ;  /* 0x0000000400c47947 */ /* 0x000fea0003800000 */
.L_x_4808:
        /* <DEDUP_REMOVED lines=10> */
[----:B------:R-:W0:Y:S02]  /*9390*/  F2I.FTZ.U32.TRUNC.NTZ R3, R3 ;  /* 0x0000000300037305 */ /* 0x000e24000021f000 */
[----:B0-----:R0:W-:Y:S01]  /*93a0*/  STG.E.U16 desc[UR36][R8.64], R3 ;  /* 0x0000000308007986 */ /* 0x0011e2000c101524 */
[----:B------:R-:W-:Y:S05]  /*93b0*/  BRA `(.L_x_4796) ;  /* 0x0000000400907947 */ /* 0x000fea0003800000 */
.L_x_4819:
[----:B-----5:R-:W-:Y:S01]  /*93c0*/  HADD2.F32 R3, -RZ, R28.H0_H0 ;  /* 0x2000001cff037230 */ /* 0x020fe20000004100 */
        /* <DEDUP_REMOVED lines=12> */
.L_x_4822:
[----:B------:R-:W-:-:S04]  /*9490*/  SHF.R.U32.HI R0, RZ, 0x14, R3 ;  /* 0x00000014ff007819 */ /* 0x000fc80000011603 */
[----:B------:R-:W-:-:S04]  /*94a0*/  LOP3.LUT R0, R0, 0x1, RZ, 0xc0, !PT ;  /* 0x0000000100007812 */ /* 0x000fc800078ec0ff */
[----:B------:R-:W-:-:S04]  /*94b0*/  IADD3 R0, PT, PT, R3, 0x487ffff, R0 ;  /* 0x0487ffff03007810 */ /* 0x000fc80007ffe000 */
[----:B------:R-:W-:-:S04]  /*94c0*/  SHF.R.U32.HI R0, RZ, 0x14, R0 ;  /* 0x00000014ff007819 */ /* 0x000fc80000011600 */
[----:B------:R-:W-:-:S07]  /*94d0*/  LOP3.LUT R0, R0, 0xff, RZ, 0xc0, !PT ;  /* 0x000000ff00007812 */ /* 0x000fce00078ec0ff */
.L_x_4823:
[----:B------:R-:W-:-:S04]  /*94e0*/  SHF.R.U32.HI R3, RZ, 0x18, R3 ;  /* 0x00000018ff037819 */ /* 0x000fc80000011603 */
[----:B------:R-:W-:-:S04]  /*94f0*/  LOP3.LUT R0, R0, 0x80, R3, 0xf8, !PT ;  /* 0x0000008000007812 */ /* 0x000fc800078ef803 */
[----:B------:R-:W-:-:S07]  /*9500*/  PRMT R4, R0, 0x7610, R4 ;  /* 0x0000761000047816 */ /* 0x000fce0000000004 */
.L_x_4821:
[----:B------:R-:W-:Y:S05]  /*9510*/  BSYNC.RECONVERGENT B0 ;  /* 0x0000000000007941 */ /* 0x000fea0003800200 */
.L_x_4820:
[----:B------:R0:W-:Y:S01]  /*9520*/  STG.E.U8 desc[UR36][R8.64], R4 ;  /* 0x0000000408007986 */ /* 0x0001e2000c101124 */
[----:B------:R-:W-:Y:S01]  /*9530*/  IMAD.MOV.U32 R25, RZ, RZ, R23 ;  /* 0x000000ffff197224 */ /* 0x000fe200078e0017 */
[----:B------:R-:W-:Y:S06]  /*9540*/  BRA `(.L_x_4796) ;  /* 0x00000004002c7947 */ /* 0x000fec0003800000 */
.L_x_4818:
        /* <DEDUP_REMOVED lines=13> */
.L_x_4826:
[----:B------:R-:W-:-:S04]  /*9620*/  SHF.R.U32.HI R0, RZ, 0x15, R3 ;  /* 0x00000015ff007819 */ /* 0x000fc80000011603 */
[----:B------:R-:W-:-:S04]  /*9630*/  LOP3.LUT R0, R0, 0x1, RZ, 0xc0, !PT ;  /* 0x0000000100007812 */ /* 0x000fc800078ec0ff */
[----:B------:R-:W-:-:S04]  /*9640*/  IADD3 R0, PT, PT, R3, 0x88fffff, R0 ;  /* 0x088fffff03007810 */ /* 0x000fc80007ffe000 */
[----:B------:R-:W-:-:S04]  /*9650*/  SHF.R.U32.HI R0, RZ, 0x15, R0 ;  /* 0x00000015ff007819 */ /* 0x000fc80000011600 */
[----:B------:R-:W-:-:S07]  /*9660*/  LOP3.LUT R0, R0, 0xff, RZ, 0xc0, !PT ;  /* 0x000000ff00007812 */ /* 0x000fce00078ec0ff */
.L_x_4827:
[----:B------:R-:W-:-:S04]  /*9670*/  SHF.R.U32.HI R3, RZ, 0x18, R3 ;  /* 0x00000018ff037819 */ /* 0x000fc80000011603 */
[----:B------:R-:W-:-:S04]  /*9680*/  LOP3.LUT R0, R0, 0x80, R3, 0xf8, !PT ;  /* 0x0000008000007812 */ /* 0x000fc800078ef803 */
[----:B------:R-:W-:-:S07]  /*9690*/  PRMT R4, R0, 0x7610, R4 ;  /* 0x0000761000047816 */ /* 0x000fce0000000004 */
.L_x_4825:
[----:B------:R-:W-:Y:S05]  /*96a0*/  BSYNC.RECONVERGENT B0 ;  /* 0x0000000000007941 */ /* 0x000fea0003800200 */
.L_x_4824:
[----:B------:R3:W-:Y:S01]  /*96b0*/  STG.E.U8 desc[UR36][R8.64], R4 ;  /* 0x0000000408007986 */ /* 0x0007e2000c101124 */
[----:B------:R-:W-:Y:S01]  /*96c0*/  IMAD.MOV.U32 R25, RZ, RZ, R23 ;  /* 0x000000ffff197224 */ /* 0x000fe200078e0017 */
[----:B------:R-:W-:Y:S06]  /*96d0*/  BRA `(.L_x_4796) ;  /* 0x0000000000c87947 */ /* 0x000fec0003800000 */
.L_x_4817:
[----:B------:R-:W-:-:S13]  /*96e0*/  ISETP.NE.AND P0, PT, R0, 0x1c, PT ;  /* 0x0000001c0000780c */ /* 0x000fda0003f05270 */
[----:B------:R-:W-:Y:S05]  /*96f0*/  @!P0 BRA `(.L_x_4828) ;  /* 0x0000000000b08947 */ /* 0x000fea0003800000 */
[----:B------:R-:W-:-:S13]  /*9700*/  ISETP.NE.AND P0, PT, R0, 0x1d, PT ;  /* 0x0000001d0000780c */ /* 0x000fda0003f05270 */
[----:B------:R-:W-:Y:S05]  /*9710*/  @!P0 BRA `(.L_x_4829) ;  /* 0x0000000000948947 */ /* 0x000fea0003800000 */
[----:B------:R-:W-:-:S13]  /*9720*/  ISETP.NE.AND P0, PT, R0, 0x2c, PT ;  /* 0x0000002c0000780c */ /* 0x000fda0003f05270 */
[----:B------:R-:W-:Y:S05]  /*9730*/  @!P0 BRA `(.L_x_4830) ;  /* 0x0000000000488947 */ /* 0x000fea0003800000 */
.L_x_4801:
        /* <DEDUP_REMOVED lines=16> */
.L_x_4831:
[----:B------:R-:W-:Y:S01]  /*9840*/  IMAD.MOV.U32 R25, RZ, RZ, R23 ;  /* 0x000000ffff197224 */ /* 0x000fe200078e0017 */
[----:B------:R-:W-:Y:S06]  /*9850*/  BRA `(.L_x_4796) ;  /* 0x0000000000687947 */ /* 0x000fec0003800000 */
.L_x_4830:
[----:B-----5:R-:W-:Y:S02]  /*9860*/  HADD2.F32 R28, -RZ, R28.H0_H0 ;  /* 0x2000001cff1c7230 */ /* 0x020fe40000004100 */
        /* <DEDUP_REMOVED lines=16> */
.L_x_4829:
[----:B-----5:R-:W-:Y:S02]  /*9970*/  HADD2.F32 R4, -RZ, R28.H0_H0 ;  /* 0x2000001cff047230 */ /* 0x020fe40000004100 */
[----:B------:R-:W-:-:S04]  /*9980*/  IMAD.MOV.U32 R25, RZ, RZ, R23 ;  /* 0x000000ffff197224 */ /* 0x000fc800078e0017 */
[----:B------:R-:W0:Y:S02]  /*9990*/  F2I.U64.TRUNC R4, R4 ;  /* 0x0000000400047311 */ /* 0x000e24000020d800 */
[----:B0-----:R1:W-:Y:S01]  /*99a0*/  STG.E.64 desc[UR36][R8.64], R4 ;  /* 0x0000000408007986 */ /* 0x0013e2000c101b24 */
[----:B------:R-:W-:Y:S05]  /*99b0*/  BRA `(.L_x_4796) ;  /* 0x0000000000107947 */ /* 0x000fea0003800000 */
.L_x_4828:
[----:B-----5:R-:W-:Y:S02]  /*99c0*/  HADD2.F32 R28, -RZ, R28.H0_H0 ;  /* 0x2000001cff1c7230 */ /* 0x020fe40000004100 */
[----:B------:R-:W-:Y:S02]  /*99d0*/  IMAD.MOV.U32 R25, RZ, RZ, R23 ;  /* 0x000000ffff197224 */ /* 0x000fe400078e0017 */
[----:B------:R-:W0:Y:S02]  /*99e0*/  F2I.FTZ.U32.TRUNC.NTZ R3, R28 ;  /* 0x0000001c00037305 */ /* 0x000e24000021f000 */
[----:B0-----:R0:W-:Y:S03]  /*99f0*/  STG.E desc[UR36][R8.64], R3 ;  /* 0x0000000308007986 */ /* 0x0011e6000c101924 */
.L_x_4796:
[----:B------:R-:W-:Y:S05]  /*9a00*/  BSYNC.RECONVERGENT B6 ;  /* 0x0000000000067941 */ /* 0x000fea0003800200 */
.L_x_4795:
[----:B------:R-:W-:Y:S01]  /*9a10*/  ISETP.GE.AND P0, PT, R25, R16, PT ;  /* 0x000000101900720c */ /* 0x000fe20003f06270 */
[----:B------:R-:W-:-:S12]  /*9a20*/  BSSY.RECONVERGENT B6, `(.L_x_4832) ;  /* 0x00001f0000067945 */ /* 0x000fd80003800200 */
[----:B------:R-:W-:Y:S05]  /*9a30*/  @P0 BRA `(.L_x_4833) ;  /* 0x0000001c00b80947 */ /* 0x000fea0003800000 */
[----:B------:R-:W4:Y:S01]  /*9a40*/  LDCU UR4, c[0x0][0x3b4] ;  /* 0x00007680ff0477ac */ /* 0x000f220008000800 */
[----:B0123--:R-:W0:Y:S01]  /*9a50*/  LDC.64 R8, c[0x0][0x388] ;  /* 0x0000e200ff087b82 */ /* 0x00fe220000000a00 */
[----:B------:R-:W-:Y:S01]  /*9a60*/  IMAD R0, R2, 0x200, R25 ;  /* 0x0000020002007824 */ /* 0x000fe200078e0219 */
[----:B----4-:R-:W-:-:S03]  /*9a70*/  PRMT R4, R19, 0x9910, RZ ;  /* 0x0000991013047816 */ /* 0x010fc600000000ff */
        /* <DEDUP_REMOVED lines=14> */
[----:B-----5:R-:W-:-:S04]  /*9b60*/  HADD2.F32 R22, -RZ, R22.H0_H0 ;  /* 0x20000016ff167230 */ /* 0x020fc80000004100 */
[----:B------:R-:W0:Y:S02]  /*9b70*/  F2I.FTZ.TRUNC.NTZ R3, R22 ;  /* 0x0000001600037305 */ /* 0x000e24000021f100 */
[----:B0-----:R0:W-:Y:S01]  /*9b80*/  STG.E.U8 desc[UR36][R8.64], R3 ;  /* 0x0000000308007986 */ /* 0x0011e2000c101124 */
[----:B------:R-:W-:Y:S05]  /*9b90*/  BRA `(.L_x_4839) ;  /* 0x0000000c007c7947 */ /* 0x000fea0003800000 */
.L_x_4837:
[----:B-----5:R-:W-:-:S06]  /*9ba0*/  HADD2.F32 R5, -RZ, R22.H0_H0 ;  /* 0x20000016ff057230 */ /* 0x020fcc0000004100 */
[----:B------:R-:W0:Y:S02]  /*9bb0*/  F2I.S64.TRUNC R4, R5 ;  /* 0x0000000500047311 */ /* 0x000e24000020d900 */
[----:B0-----:R0:W-:Y:S01]  /*9bc0*/  STG.E.U8 desc[UR36][R8.64], R4 ;  /* 0x0000000408007986 */ /* 0x0011e2000c101124 */
[----:B------:R-:W-:Y:S05]  /*9bd0*/  BRA `(.L_x_4839) ;  /* 0x0000000c006c7947 */ /* 0x000fea0003800000 */
.L_x_4836:
[----:B------:R-:W-:-:S13]  /*9be0*/  ISETP.NE.AND P0, PT, R0, 0x2, PT ;  /* 0x000000020000780c */ /* 0x000fda0003f05270 */
[----:B------:R-:W-:Y:S05]  /*9bf0*/  @!P0 BRA `(.L_x_4840) ;  /* 0x0000000000308947 */ /* 0x000fea0003800000 */
[----:B------:R-:W-:-:S13]  /*9c00*/  ISETP.NE.AND P0, PT, R0, 0x3, PT ;  /* 0x000000030000780c */ /* 0x000fda0003f05270 */
[----:B------:R-:W-:Y:S05]  /*9c10*/  @!P0 BRA `(.L_x_4841) ;  /* 0x0000000000188947 */ /* 0x000fea0003800000 */
[----:B------:R-:W-:-:S13]  /*9c20*/  ISETP.NE.AND P0, PT, R0, 0x4, PT ;  /* 0x000000040000780c */ /* 0x000fda0003f05270 */
[----:B------:R-:W-:Y:S05]  /*9c30*/  @P0 BRA `(.L_x_4838) ;  /* 0x0000000800700947 */ /* 0x000fea0003800000 */
[----:B-----5:R-:W-:-:S06]  /*9c40*/  HADD2.F32 R4, -RZ, R22.H0_H0 ;  /* 0x20000016ff047230 */ /* 0x020fcc0000004100 */
[----:B------:R-:W0:Y:S02]  /*9c50*/  F2I.S64.TRUNC R4, R4 ;  /* 0x0000000400047311 */ /* 0x000e24000020d900 */
[----:B0-----:R0:W-:Y:S01]  /*9c60*/  STG.E.64 desc[UR36][R8.64], R4 ;  /* 0x0000000408007986 */ /* 0x0011e2000c101b24 */
[----:B------:R-:W-:Y:S05]  /*9c70*/  BRA `(.L_x_4839) ;  /* 0x0000000c00447947 */ /* 0x000fea0003800000 */
.L_x_4841:
[----:B-----5:R-:W-:-:S04]  /*9c80*/  HADD2.F32 R22, -RZ, R22.H0_H0 ;  /* 0x20000016ff167230 */ /* 0x020fc80000004100 */
[----:B------:R-:W0:Y:S02]  /*9c90*/  F2I.FTZ.TRUNC.NTZ R3, R22 ;  /* 0x0000001600037305 */ /* 0x000e24000021f100 */
[----:B0-----:R0:W-:Y:S01]  /*9ca0*/  STG.E desc[UR36][R8.64], R3 ;  /* 0x0000000308007986 */ /* 0x0011e2000c101924 */
[----:B------:R-:W-:Y:S05]  /*9cb0*/  BRA `(.L_x_4839) ;  /* 0x0000000c00347947 */ /* 0x000fea0003800000 */
.L_x_4840:
[----:B-----5:R-:W-:-:S04]  /*9cc0*/  HADD2.F32 R22, -RZ, R22.H0_H0 ;  /* 0x20000016ff167230 */ /* 0x020fc80000004100 */
[----:B------:R-:W0:Y:S02]  /*9cd0*/  F2I.FTZ.TRUNC.NTZ R3, R22 ;  /* 0x0000001600037305 */ /* 0x000e24000021f100 */
[----:B0-----:R0:W-:Y:S01]  /*9ce0*/  STG.E.U16 desc[UR36][R8.64], R3 ;  /* 0x0000000308007986 */ /* 0x0011e2000c101524 */
[----:B------:R-:W-:Y:S05]  /*9cf0*/  BRA `(.L_x_4839) ;  /* 0x0000000c00247947 */ /* 0x000fea0003800000 */
.L_x_4835:
[----:B------:R-:W-:-:S13]  /*9d00*/  ISETP.GT.AND P0, PT, R0, 0x6, PT ;  /* 0x000000060000780c */ /* 0x000fda0003f04270 */
[----:B------:R-:W-:Y:S05]  /*9d10*/  @P0 BRA `(.L_x_4842) ;  /* 0x0000000000240947 */ /* 0x000fea0003800000 */
[----:B------:R-:W-:-:S13]  /*9d20*/  ISETP.NE.AND P0, PT, R0, 0x5, PT ;  /* 0x000000050000780c */ /* 0x000fda0003f05270 */
[----:B------:R-:W-:Y:S05]  /*9d30*/  @!P0 BRA `(.L_x_4843) ;  /* 0x0000000000148947 */ /* 0x000fea0003800000 */
[----:B------:R-:W-:-:S13]  /*9d40*/  ISETP.NE.AND P0, PT, R0, 0x6, PT ;  /* 0x000000060000780c */ /* 0x000fda0003f05270 */
[----:B------:R-:W-:Y:S05]  /*9d50*/  @P0 BRA `(.L_x_4838) ;  /* 0x0000000800280947 */ /* 0x000fea0003800000 */
[----:B-----5:R-:W-:-:S05]  /*9d60*/  HADD2.F32 R3, -RZ, R22.H0_H0 ;  /* 0x20000016ff037230 */ /* 0x020fca0000004100 */
[----:B------:R3:W-:Y:S01]  /*9d70*/  STG.E desc[UR36][R8.64], R3 ;  /* 0x0000000308007986 */ /* 0x0007e2000c101924 */
[----:B------:R-:W-:Y:S05]  /*9d80*/  BRA `(.L_x_4839) ;  /* 0x0000000c00007947 */ /* 0x000fea0003800000 */
.L_x_4843:
[----:B-----5:R4:W-:Y:S01]  /*9d90*/  STG.E.U16 desc[UR36][R8.64], R22 ;  /* 0x0000001608007986 */ /* 0x0209e2000c101524 */
[----:B------:R-:W-:Y:S05]  /*9da0*/  BRA `(.L_x_4839) ;  /* 0x0000000800f87947 */ /* 0x000fea0003800000 */
.L_x_4842:
[----:B------:R-:W-:-:S13]  /*9db0*/  ISETP.NE.AND P0, PT, R0, 0x7, PT ;  /* 0x000000070000780c */ /* 0x000fda0003f05270 */
[----:B------:R-:W-:Y:S05]  /*9dc0*/  @!P0 BRA `(.L_x_4844) ;  /* 0x0000000000348947 */ /* 0x000fea0003800000 */
[----:B------:R-:W-:-:S13]  /*9dd0*/  ISETP.NE.AND P0, PT, R0, 0x8, PT ;  /* 0x000000080000780c */ /* 0x000fda0003f05270 */
[----:B------:R-:W-:Y:S05]  /*9de0*/  @!P0 BRA `(.L_x_4845) ;  /* 0x0000000000188947 */ /* 0x000fea0003800000 */
[----:B------:R-:W-:-:S13]  /*9df0*/  ISETP.NE.AND P0, PT, R0, 0x9, PT ;  /* 0x000000090000780c */ /* 0x000fda0003f05270 */
[----:B------:R-:W-:Y:S05]  /*9e00*/  @P0 BRA `(.L_x_4838) ;  /* 0x0000000400fc0947 */ /* 0x000fea0003800000 */
[----:B-----5:R-:W-:Y:S02]  /*9e10*/  HADD2.F32 R22, -RZ, R22.H0_H0 ;  /* 0x20000016ff167230 */ /* 0x020fe40000004100 */
[----:B------:R-:W-:-:S05]  /*9e20*/  IMAD.MOV.U32 R23, RZ, RZ, RZ ;  /* 0x000000ffff177224 */ /* 0x000fca00078e00ff */
[----:B------:R1:W-:Y:S01]  /*9e30*/  STG.E.64 desc[UR36][R8.64], R22 ;  /* 0x0000001608007986 */ /* 0x0003e2000c101b24 */
[----:B------:R-:W-:Y:S05]  /*9e40*/  BRA `(.L_x_4839) ;  /* 0x0000000800d07947 */ /* 0x000fea0003800000 */
.L_x_4845:
[----:B-----5:R-:W-:-:S05]  /*9e50*/  HADD2.F32 R0, -RZ, R22.H0_H0 ;  /* 0x20000016ff007230 */ /* 0x020fca0000004100 */
[----:B------:R-:W-:-:S04]  /*9e60*/  F2FP.F16.F32.PACK_AB R0, RZ, R0 ;  /* 0x00000000ff00723e */ /* 0x000fc800000000ff */
[----:B------:R-:W-:-:S05]  /*9e70*/  PRMT R0, R0, 0x5410, RZ ;  /* 0x0000541000007816 */ /* 0x000fca00000000ff */
[----:B------:R2:W-:Y:S01]  /*9e80*/  STG.E desc[UR36][R8.64], R0 ;  /* 0x0000000008007986 */ /* 0x0005e2000c101924 */
[----:B------:R-:W-:Y:S05]  /*9e90*/  BRA `(.L_x_4839) ;  /* 0x0000000800bc7947 */ /* 0x000fea0003800000 */
.L_x_4844:
[----:B-----5:R-:W-:-:S05]  /*9ea0*/  HADD2.F32 R4, -RZ, R22.H0_H0 ;  /* 0x20000016ff047230 */ /* 0x020fca0000004100 */
[----:B------:R-:W-:-:S06]  /*9eb0*/  FMUL.FTZ R4, R4, 1 ;  /* 0x3f80000004047820 */ /* 0x000fcc0000410000 */
[----:B------:R-:W0:Y:S02]  /*9ec0*/  F2F.F64.F32 R4, R4 ;  /* 0x0000000400047310 */ /* 0x000e240000201800 */
[----:B0-----:R0:W-:Y:S01]  /*9ed0*/  STG.E.64 desc[UR36][R8.64], R4 ;  /* 0x0000000408007986 */ /* 0x0011e2000c101b24 */
[----:B------:R-:W-:Y:S05]  /*9ee0*/  BRA `(.L_x_4839) ;  /* 0x0000000800a87947 */ /* 0x000fea0003800000 */
.L_x_4834:
        /* <DEDUP_REMOVED lines=10> */
[----:B-----5:R-:W-:-:S06]  /*9f90*/  HADD2.F32 R3, -RZ, R22.H0_H0 ;  /* 0x20000016ff037230 */ /* 0x020fcc0000004100 */
[----:B------:R-:W0:Y:S02]  /*9fa0*/  F2I.FTZ.U32.TRUNC.NTZ R3, R3 ;  /* 0x0000000300037305 */ /* 0x000e24000021f000 */
[----:B0-----:R0:W-:Y:S01]  /*9fb0*/  STG.E.U16 desc[UR36][R8.64], R3 ;  /* 0x0000000308007986 */ /* 0x0011e2000c101524 */
[----:B------:R-:W-:Y:S05]  /*9fc0*/  BRA `(.L_x_4839) ;  /* 0x0000000800707947 */ /* 0x000fea0003800000 */
.L_x_4849:
[----:B-----5:R-:W-:Y:S01]  /*9fd0*/  HADD2.F32 R5, -RZ, R22.H0_H0 ;  /* 0x20000016ff057230 */ /* 0x020fe20000004100 */
        /* <DEDUP_REMOVED lines=16> */
.L_x_4852:
[----:B------:R-:W-:-:S04]  /*a0e0*/  SHF.R.U32.HI R3, RZ, 0x18, R5 ;  /* 0x00000018ff037819 */ /* 0x000fc80000011605 */
[----:B------:R-:W-:-:S04]  /*a0f0*/  LOP3.LUT R0, R0, 0x80, R3, 0xf8, !PT ;  /* 0x0000008000007812 */ /* 0x000fc800078ef803 */
[----:B------:R-:W-:-:S07]  /*a100*/  PRMT R4, R0, 0x7610, R4 ;  /* 0x0000761000047816 */ /* 0x000fce0000000004 */
.L_x_4851:
[----:B------:R-:W-:Y:S05]  /*a110*/  BSYNC.RECONVERGENT B0 ;  /* 0x0000000000007941 */ /* 0x000fea0003800200 */
.L_x_4850:
[----:B------:R0:W-:Y:S01]  /*a120*/  STG.E.U8 desc[UR36][R8.64], R4 ;  /* 0x0000000408007986 */ /* 0x0001e2000c101124 */
[----:B------:R-:W-:Y:S05]  /*a130*/  BRA `(.L_x_4839) ;  /* 0x0000000800147947 */ /* 0x000fea0003800000 */
.L_x_4848:
        /* <DEDUP_REMOVED lines=17> */
.L_x_4855:
[----:B------:R-:W-:-:S04]  /*a250*/  SHF.R.U32.HI R3, RZ, 0x18, R5 ;  /* 0x00000018ff037819 */ /* 0x000fc80000011605 */
[----:B------:R-:W-:-:S04]  /*a260*/  LOP3.LUT R0, R0, 0x80, R3, 0xf8, !PT ;  /* 0x0000008000007812 */ /* 0x000fc800078ef803 */
[----:B------:R-:W-:-:S07]  /*a270*/  PRMT R4, R0, 0x7610, R4 ;  /* 0x0000761000047816 */ /* 0x000fce0000000004 */
.L_x_4854:
[----:B------:R-:W-:Y:S05]  /*a280*/  BSYNC.RECONVERGENT B0 ;  /* 0x0000000000007941 */ /* 0x000fea0003800200 */
.L_x_4853:
[----:B------:R0:W-:Y:S01]  /*a290*/  STG.E.U8 desc[UR36][R8.64], R4 ;  /* 0x0000000408007986 */ /* 0x0001e2000c101124 */
[----:B------:R-:W-:Y:S05]  /*a2a0*/  BRA `(.L_x_4839) ;  /* 0x0000000400b87947 */ /* 0x000fea0003800000 */
.L_x_4847:
[----:B------:R-:W-:-:S13]  /*a2b0*/  ISETP.NE.AND P0, PT, R0, 0x1c, PT ;  /* 0x0000001c0000780c */ /* 0x000fda0003f05270 */
[----:B------:R-:W-:Y:S05]  /*a2c0*/  @!P0 BRA `(.L_x_4856) ;  /* 0x0000000000608947 */ /* 0x000fea0003800000 */
[----:B------:R-:W-:-:S13]  /*a2d0*/  ISETP.NE.AND P0, PT, R0, 0x1d, PT ;  /* 0x0000001d0000780c */ /* 0x000fda0003f05270 */
[----:B------:R-:W-:Y:S05]  /*a2e0*/  @!P0 BRA `(.L_x_4857) ;  /* 0x0000000000488947 */ /* 0x000fea0003800000 */
[----:B------:R-:W-:-:S13]  /*a2f0*/  ISETP.NE.AND P0, PT, R0, 0x2c, PT ;  /* 0x0000002c0000780c */ /* 0x000fda0003f05270 */
[----:B------:R-:W-:Y:S05]  /*a300*/  @P0 BRA `(.L_x_4838) ;  /* 0x0000000000bc0947 */ /* 0x000fea0003800000 */
[----:B-----5:R-:W-:-:S05]  /*a310*/  HADD2.F32 R22, -RZ, R22.H0_H0 ;  /* 0x20000016ff167230 */ /* 0x020fca0000004100 */
        /* <DEDUP_REMOVED lines=15> */
.L_x_4857:
[----:B-----5:R-:W-:-:S06]  /*a410*/  HADD2.F32 R4, -RZ, R22.H0_H0 ;  /* 0x20000016ff047230 */ /* 0x020fcc0000004100 */
[----:B------:R-:W0:Y:S02]  /*a420*/  F2I.U64.TRUNC R4, R4 ;  /* 0x0000000400047311 */ /* 0x000e24000020d800 */
[----:B0-----:R0:W-:Y:S01]  /*a430*/  STG.E.64 desc[UR36][R8.64], R4 ;  /* 0x0000000408007986 */ /* 0x0011e2000c101b24 */
[----:B------:R-:W-:Y:S05]  /*a440*/  BRA `(.L_x_4839) ;  /* 0x0000000400507947 */ /* 0x000fea0003800000 */
.L_x_4856:
[----:B-----5:R-:W-:-:S04]  /*a450*/  HADD2.F32 R22, -RZ, R22.H0_H0 ;  /* 0x20000016ff167230 */ /* 0x020fc80000004100 */
[----:B------:R-:W0:Y:S02]  /*a460*/  F2I.FTZ.U32.TRUNC.NTZ R3, R22 ;  /* 0x0000001600037305 */ /* 0x000e24000021f000 */
[----:B0-----:R0:W-:Y:S01]  /*a470*/  STG.E desc[UR36][R8.64], R3 ;  /* 0x0000000308007986 */ /* 0x0011e2000c101924 */
[----:B------:R-:W-:Y:S05]  /*a480*/  BRA `(.L_x_4839) ;  /* 0x0000000400407947 */ /* 0x000fea0003800000 */
.L_x_4846:
[----:B------:R-:W-:-:S13]  /*a490*/  ISETP.GT.AND P0, PT, R0, 0xe, PT ;  /* 0x0000000e0000780c */ /* 0x000fda0003f04270 */
[----:B------:R-:W-:Y:S05]  /*a4a0*/  @P0 BRA `(.L_x_4858) ;  /* 0x00000000003c0947 */ /* 0x000fea0003800000 */
[----:B------:R-:W-:-:S13]  /*a4b0*/  ISETP.NE.AND P0, PT, R0, 0xa, PT ;  /* 0x0000000a0000780c */ /* 0x000fda0003f05270 */
[----:B------:R-:W-:Y:S05]  /*a4c0*/  @!P0 BRA `(.L_x_4859) ;  /* 0x00000000001c8947 */ /* 0x000fea0003800000 */
[----:B------:R-:W-:-:S13]  /*a4d0*/  ISETP.NE.AND P0, PT, R0, 0xb, PT ;  /* 0x0000000b0000780c */ /* 0x000fda0003f05270 */
[----:B------:R-:W-:Y:S05]  /*a4e0*/  @P0 BRA `(.L_x_4838) ;  /* 0x0000000000440947 */ /* 0x000fea0003800000 */
[----:B-----5:R-:W-:-:S05]  /*a4f0*/  HADD2.F32 R22, -RZ, R22.H0_H0 ;  /* 0x20000016ff167230 */ /* 0x020fca0000004100 */
[----:B------:R-:W-:-:S04]  /*a500*/  FSETP.NEU.FTZ.AND P0, PT, R22, RZ, PT ;  /* 0x000000ff1600720b */ /* 0x000fc80003f1d000 */
[----:B------:R-:W-:-:S05]  /*a510*/  SEL R3, RZ, 0x1, !P0 ;  /* 0x00000001ff037807 */ /* 0x000fca0004000000 */
[----:B------:R0:W-:Y:S01]  /*a520*/  STG.E.U8 desc[UR36][R8.64], R3 ;  /* 0x0000000308007986 */ /* 0x0001e2000c101124 */
[----:B------:R-:W-:Y:S05]  /*a530*/  BRA `(.L_x_4839) ;  /* 0x0000000400147947 */ /* 0x000fea0003800000 */
.L_x_4859:
[----:B-----5:R-:W-:Y:S01]  /*a540*/  HADD2.F32 R22, -RZ, R22.H0_H0 ;  /* 0x20000016ff167230 */ /* 0x020fe20000004100 */
[----:B------:R-:W-:-:S04]  /*a550*/  CS2R R6, SRZ ;  /* 0x0000000000067805 */ /* 0x000fc8000001ff00 */
[----:B------:R-:W-:-:S06]  /*a560*/  FMUL.FTZ R4, R22, 1 ;  /* 0x3f80000016047820 */ /* 0x000fcc0000410000 */
[----:B------:R-:W0:Y:S02]  /*a570*/  F2F.F64.F32 R4, R4 ;  /* 0x0000000400047310 */ /* 0x000e240000201800 */
[----:B0-----:R0:W-:Y:S01]  /*a580*/  STG.E.128 desc[UR36][R8.64], R4 ;  /* 0x0000000408007986 */ /* 0x0011e2000c101d24 */
[----:B------:R-:W-:Y:S05]  /*a590*/  BRA `(.L_x_4839) ;  /* 0x0000000000fc7947 */ /* 0x000fea0003800000 */
.L_x_4858:
[----:B------:R-:W-:-:S13]  /*a5a0*/  ISETP.NE.AND P0, PT, R0, 0xf, PT ;  /* 0x0000000f0000780c */ /* 0x000fda0003f05270 */
[----:B------:R-:W-:Y:S05]  /*a5b0*/  @!P0 BRA `(.L_x_4860) ;  /* 0x0000000000e88947 */ /* 0x000fea0003800000 */
[----:B------:R-:W-:-:S13]  /*a5c0*/  ISETP.NE.AND P0, PT, R0, 0x17, PT ;  /* 0x000000170000780c */ /* 0x000fda0003f05270 */
[----:B------:R-:W-:Y:S05]  /*a5d0*/  @!P0 BRA `(.L_x_4861) ;  /* 0x0000000000908947 */ /* 0x000fea0003800000 */
[----:B------:R-:W-:-:S13]  /*a5e0*/  ISETP.NE.AND P0, PT, R0, 0x18, PT ;  /* 0x000000180000780c */ /* 0x000fda0003f05270 */
[----:B------:R-:W-:Y:S05]  /*a5f0*/  @!P0 BRA `(.L_x_4862) ;  /* 0x0000000000448947 */ /* 0x000fea0003800000 */
.L_x_4838:
        /* <DEDUP_REMOVED lines=16> */
.L_x_4863:
[----:B------:R-:W-:Y:S05]  /*a700*/  BRA `(.L_x_4839) ;  /* 0x0000000000a07947 */ /* 0x000fea0003800000 */
.L_x_4862:
[----:B-----5:R-:W-:Y:S01]  /*a710*/  HADD2.F32 R5, -RZ, R22.H0_H0 ;  /* 0x20000016ff057230 */ /* 0x020fe20000004100 */
        /* <DEDUP_REMOVED lines=12> */
.L_x_4865:
[----:B------:R-:W-:Y:S05]  /*a7e0*/  BSYNC.RECONVERGENT B0 ;  /* 0x0000000000007941 */ /* 0x000fea0003800200 */
.L_x_4864:
[----:B------:R-:W-:-:S05]  /*a7f0*/  LOP3.LUT R3, R0, 0x80, R3, 0xf8, !PT ;  /* 0x0000008000037812 */ /* 0x000fca00078ef803 */
[----:B------:R0:W-:Y:S01]  /*a800*/  STG.E.U8 desc[UR36][R8.64], R3 ;  /* 0x0000000308007986 */ /* 0x0001e2000c101124 */
[----:B------:R-:W-:Y:S05]  /*a810*/  BRA `(.L_x_4839) ;  /* 0x00000000005c7947 */ /* 0x000fea0003800000 */
.L_x_4861:
[----:B-----5:R-:W-:Y:S01]  /*a820*/  HADD2.F32 R3, -RZ, R22.H0_H0 ;  /* 0x20000016ff037230 */ /* 0x020fe20000004100 */
        /* <DEDUP_REMOVED lines=11> */
.L_x_4867:
[----:B------:R-:W-:Y:S01]  /*a8e0*/  IMAD.MOV.U32 R0, RZ, RZ, 0x7f ;  /* 0x0000007fff007424 */ /* 0x000fe200078e00ff */
[----:B------:R-:W-:-:S04]  /*a8f0*/  ISETP.GT.U32.AND P0, PT, R4, 0x7f800000, PT ;  /* 0x7f8000000400780c */ /* 0x000fc80003f04070 */
[----:B------:R-:W-:-:S09]  /*a900*/  SEL R0, R0, 0x7c, P0 ;  /* 0x0000007c00007807 */ /* 0x000fd20000000000 */
.L_x_4868:
[----:B------:R-:W-:Y:S05]  /*a910*/  BSYNC.RECONVERGENT B0 ;  /* 0x0000000000007941 */ /* 0x000fea0003800200 */
.L_x_4866:
[----:B------:R-:W-:-:S04]  /*a920*/  SHF.R.U32.HI R3, RZ, 0x18, R3 ;  /* 0x00000018ff037819 */ /* 0x000fc80000011603 */
[----:B------:R-:W-:-:S05]  /*a930*/  LOP3.LUT R3, R0, 0x80, R3, 0xf8, !PT ;  /* 0x0000008000037812 */ /* 0x000fca00078ef803 */
[----:B------:R0:W-:Y:S01]  /*a940*/  STG.E.U8 desc[UR36][R8.64], R3 ;  /* 0x0000000308007986 */ /* 0x0001e2000c101124 */
[----:B------:R-:W-:Y:S05]  /*a950*/  BRA `(.L_x_4839) ;  /* 0x00000000000c7947 */ /* 0x000fea0003800000 */
.L_x_4860:
[----:B-----5:R-:W-:-:S05]  /*a960*/  HADD2.F32 R0, -RZ, R22.H0_H0 ;  /* 0x20000016ff007230 */ /* 0x020fca0000004100 */
[----:B------:R-:W-:-:S05]  /*a970*/  F2FP.BF16.F32.PACK_AB R0, RZ, R0 ;  /* 0x00000000ff00723e */ /* 0x000fca00000010ff */
[----:B------:R0:W-:Y:S02]  /*a980*/  STG.E.U16 desc[UR36][R8.64], R0 ;  /* 0x0000000008007986 */ /* 0x0001e4000c101524 */
.L_x_4839:
        /* <DEDUP_REMOVED lines=21> */
[----:B------:R-:W-:-:S06]  /*aae0*/  HADD2.F32 R17, -RZ, R17.H0_H0 ;  /* 0x20000011ff117230 */ /* 0x000fcc0000004100 */
[----:B------:R-:W0:Y:S02]  /*aaf0*/  F2I.FTZ.TRUNC.NTZ R17, R17 ;  /* 0x0000001100117305 */ /* 0x000e24000021f100 */
[----:B0-----:R0:W-:Y:S01]  /*ab00*/  STG.E.U8 desc[UR36][R8.64], R17 ;  /* 0x0000001108007986 */ /* 0x0011e2000c101124 */
[----:B------:R-:W-:Y:S05]  /*ab10*/  BRA `(.L_x_4874) ;  /* 0x0000000c007c7947 */ /* 0x000fea0003800000 */
.L_x_4872:
[----:B------:R-:W-:-:S06]  /*ab20*/  HADD2.F32 R5, -RZ, R17.H0_H0 ;  /* 0x20000011ff057230 */ /* 0x000fcc0000004100 */
[----:B------:R-:W0:Y:S02]  /*ab30*/  F2I.S64.TRUNC R4, R5 ;  /* 0x0000000500047311 */ /* 0x000e24000020d900 */
[----:B0-----:R0:W-:Y:S01]  /*ab40*/  STG.E.U8 desc[UR36][R8.64], R4 ;  /* 0x0000000408007986 */ /* 0x0011e2000c101124 */
[----:B------:R-:W-:Y:S05]  /*ab50*/  BRA `(.L_x_4874) ;  /* 0x0000000c006c7947 */ /* 0x000fea0003800000 */
.L_x_4871:
[----:B------:R-:W-:-:S13]  /*ab60*/  ISETP.NE.AND P0, PT, R0, 0x2, PT ;  /* 0x000000020000780c */ /* 0x000fda0003f05270 */
[----:B------:R-:W-:Y:S05]  /*ab70*/  @!P0 BRA `(.L_x_4875) ;  /* 0x0000000000308947 */ /* 0x000fea0003800000 */
[----:B------:R-:W-:-:S13]  /*ab80*/  ISETP.NE.AND P0, PT, R0, 0x3, PT ;  /* 0x000000030000780c */ /* 0x000fda0003f05270 */
[----:B------:R-:W-:Y:S05]  /*ab90*/  @!P0 BRA `(.L_x_4876) ;  /* 0x0000000000188947 */ /* 0x000fea0003800000 */
[----:B------:R-:W-:-:S13]  /*aba0*/  ISETP.NE.AND P0, PT, R0, 0x4, PT ;  /* 0x000000040000780c */ /* 0x000fda0003f05270 */
[----:B------:R-:W-:Y:S05]  /*abb0*/  @P0 BRA `(.L_x_4873) ;  /* 0x0000000800700947 */ /* 0x000fea0003800000 */
[----:B------:R-:W-:-:S06]  /*abc0*/  HADD2.F32 R4, -RZ, R17.H0_H0 ;  /* 0x20000011ff047230 */ /* 0x000fcc0000004100 */
[----:B------:R-:W0:Y:S02]  /*abd0*/  F2I.S64.TRUNC R4, R4 ;  /* 0x0000000400047311 */ /* 0x000e24000020d900 */
[----:B0-----:R0:W-:Y:S01]  /*abe0*/  STG.E.64 desc[UR36][R8.64], R4 ;  /* 0x0000000408007986 */ /* 0x0011e2000c101b24 */
[----:B------:R-:W-:Y:S05]  /*abf0*/  BRA `(.L_x_4874) ;  /* 0x0000000c00447947 */ /* 0x000fea0003800000 */
.L_x_4876:
[----:B------:R-:W-:-:S06]  /*ac00*/  HADD2.F32 R17, -RZ, R17.H0_H0 ;  /* 0x20000011ff117230 */ /* 0x000fcc0000004100 */
[----:B------:R-:W0:Y:S02]  /*ac10*/  F2I.FTZ.TRUNC.NTZ R17, R17 ;  /* 0x0000001100117305 */ /* 0x000e24000021f100 */
[----:B0-----:R0:W-:Y:S01]  /*ac20*/  STG.E desc[UR36][R8.64], R17 ;  /* 0x0000001108007986 */ /* 0x0011e2000c101924 */
[----:B------:R-:W-:Y:S05]  /*ac30*/  BRA `(.L_x_4874) ;  /* 0x0000000c00347947 */ /* 0x000fea0003800000 */
.L_x_4875:
[----:B------:R-:W-:-:S06]  /*ac40*/  HADD2.F32 R17, -RZ, R17.H0_H0 ;  /* 0x20000011ff117230 */ /* 0x000fcc0000004100 */
[----:B------:R-:W0:Y:S02]  /*ac50*/  F2I.FTZ.TRUNC.NTZ R17, R17 ;  /* 0x0000001100117305 */ /* 0x000e24000021f100 */
[----:B0-----:R0:W-:Y:S01]  /*ac60*/  STG.E.U16 desc[UR36][R8.64], R17 ;  /* 0x0000001108007986 */ /* 0x0011e2000c101524 */
[----:B------:R-:W-:Y:S05]  /*ac70*/  BRA `(.L_x_4874) ;  /* 0x0000000c00247947 */ /* 0x000fea0003800000 */
.L_x_4870:
[----:B------:R-:W-:-:S13]  /*ac80*/  ISETP.GT.AND P0, PT, R0, 0x6, PT ;  /* 0x000000060000780c */ /* 0x000fda0003f04270 */
[----:B------:R-:W-:Y:S05]  /*ac90*/  @P0 BRA `(.L_x_4877) ;  /* 0x0000000000240947 */ /* 0x000fea0003800000 */
[----:B------:R-:W-:-:S13]  /*aca0*/  ISETP.NE.AND P0, PT, R0, 0x5, PT ;  /* 0x000000050000780c */ /* 0x000fda0003f05270 */
[----:B------:R-:W-:Y:S05]  /*acb0*/  @!P0 BRA `(.L_x_4878) ;  /* 0x0000000000148947 */ /* 0x000fea0003800000 */
[----:B------:R-:W-:-:S13]  /*acc0*/  ISETP.NE.AND P0, PT, R0, 0x6, PT ;  /* 0x000000060000780c */ /* 0x000fda0003f05270 */
[----:B------:R-:W-:Y:S05]  /*acd0*/  @P0 BRA `(.L_x_4873) ;  /* 0x0000000800280947 */ /* 0x000fea0003800000 */
[----:B------:R-:W-:-:S05]  /*ace0*/  HADD2.F32 R17, -RZ, R17.H0_H0 ;  /* 0x20000011ff117230 */ /* 0x000fca0000004100 */
[----:B------:R0:W-:Y:S01]  /*acf0*/  STG.E desc[UR36][R8.64], R17 ;  /* 0x0000001108007986 */ /* 0x0001e2000c101924 */
[----:B------:R-:W-:Y:S05]  /*ad00*/  BRA `(.L_x_4874) ;  /* 0x0000000c00007947 */ /* 0x000fea0003800000 */
.L_x_4878:
[----:B------:R0:W-:Y:S01]  /*ad10*/  STG.E.U16 desc[UR36][R8.64], R17 ;  /* 0x0000001108007986 */ /* 0x0001e2000c101524 */
[----:B------:R-:W-:Y:S05]  /*ad20*/  BRA `(.L_x_4874) ;  /* 0x0000000800f87947 */ /* 0x000fea0003800000 */
.L_x_4877:
[----:B------:R-:W-:-:S13]  /*ad30*/  ISETP.NE.AND P0, PT, R0, 0x7, PT ;  /* 0x000000070000780c */ /* 0x000fda0003f05270 */
[----:B------:R-:W-:Y:S05]  /*ad40*/  @!P0 BRA `(.L_x_4879) ;  /* 0x0000000000348947 */ /* 0x000fea0003800000 */
[----:B------:R-:W-:-:S13]  /*ad50*/  ISETP.NE.AND P0, PT, R0, 0x8, PT ;  /* 0x000000080000780c */ /* 0x000fda0003f05270 */
[----:B------:R-:W-:Y:S05]  /*ad60*/  @!P0 BRA `(.L_x_4880) ;  /* 0x0000000000188947 */ /* 0x000fea0003800000 */
[----:B------:R-:W-:-:S13]  /*ad70*/  ISETP.NE.AND P0, PT, R0, 0x9, PT ;  /* 0x000000090000780c */ /* 0x000fda0003f05270 */
[----:B------:R-:W-:Y:S05]  /*ad80*/  @P0 BRA `(.L_x_4873) ;  /* 0x0000000400fc0947 */ /* 0x000fea0003800000 */
[----:B------:R-:W-:Y:S02]  /*ad90*/  HADD2.F32 R4, -RZ, R17.H0_H0 ;  /* 0x20000011ff047230 */ /* 0x000fe40000004100 */
[----:B------:R-:W-:-:S05]  /*ada0*/  IMAD.MOV.U32 R5, RZ, RZ, RZ ;  /* 0x000000ffff057224 */ /* 0x000fca00078e00ff */
[----:B------:R0:W-:Y:S01]  /*adb0*/  STG.E.64 desc[UR36][R8.64], R4 ;  /* 0x0000000408007986 */ /* 0x0001e2000c101b24 */
[----:B------:R-:W-:Y:S05]  /*adc0*/  BRA `(.L_x_4874) ;  /* 0x0000000800d07947 */ /* 0x000fea0003800000 */
.L_x_4880:
[----:B------:R-:W-:-:S05]  /*add0*/  HADD2.F32 R0, -RZ, R17.H0_H0 ;  /* 0x20000011ff007230 */ /* 0x000fca0000004100 */
[----:B------:R-:W-:-:S04]  /*ade0*/  F2FP.F16.F32.PACK_AB R0, RZ, R0 ;  /* 0x00000000ff00723e */ /* 0x000fc800000000ff */
[----:B------:R-:W-:-:S05]  /*adf0*/  PRMT R0, R0, 0x5410, RZ ;  /* 0x0000541000007816 */ /* 0x000fca00000000ff */
[----:B------:R0:W-:Y:S01]  /*ae00*/  STG.E desc[UR36][R8.64], R0 ;  /* 0x0000000008007986 */ /* 0x0001e2000c101924 */
[----:B------:R-:W-:Y:S05]  /*ae10*/  BRA `(.L_x_4874) ;  /* 0x0000000800bc7947 */ /* 0x000fea0003800000 */
.L_x_4879:
[----:B------:R-:W-:-:S05]  /*ae20*/  HADD2.F32 R4, -RZ, R17.H0_H0 ;  /* 0x20000011ff047230 */ /* 0x000fca0000004100 */
[----:B------:R-:W-:-:S06]  /*ae30*/  FMUL.FTZ R4, R4, 1 ;  /* 0x3f80000004047820 */ /* 0x000fcc0000410000 */
[----:B------:R-:W0:Y:S02]  /*ae40*/  F2F.F64.F32 R4, R4 ;  /* 0x0000000400047310 */ /* 0x000e240000201800 */
[----:B0-----:R0:W-:Y:S01]  /*ae50*/  STG.E.64 desc[UR36][R8.64], R4 ;  /* 0x0000000408007986 */ /* 0x0011e2000c101b24 */
[----:B------:R-:W-:Y:S05]  /*ae60*/  BRA `(.L_x_4874) ;  /* 0x0000000800a87947 */ /* 0x000fea0003800000 */
.L_x_4869:
        /* <DEDUP_REMOVED lines=10> */
[----:B------:R-:W-:-:S06]  /*af10*/  HADD2.F32 R3, -RZ, R17.H0_H0 ;  /* 0x20000011ff037230 */ /* 0x000fcc0000004100 */
[----:B------:R-:W0:Y:S02]  /*af20*/  F2I.FTZ.U32.TRUNC.NTZ R3, R3 ;  /* 0x0000000300037305 */ /* 0x000e24000021f000 */
[----:B0-----:R0:W-:Y:S01]  /*af30*/  STG.E.U16 desc[UR36][R8.64], R3 ;  /* 0x0000000308007986 */ /* 0x0011e2000c101524 */
[----:B------:R-:W-:Y:S05]  /*af40*/  BRA `(.L_x_4874) ;  /* 0x0000000800707947 */ /* 0x000fea0003800000 */
.L_x_4884:
        /* <DEDUP_REMOVED lines=17> */
.L_x_4887:
[----:B------:R-:W-:-:S04]  /*b060*/  SHF.R.U32.HI R3, RZ, 0x18, R17 ;  /* 0x00000018ff037819 */ /* 0x000fc80000011611 */
[----:B------:R-:W-:-:S04]  /*b070*/  LOP3.LUT R0, R0, 0x80, R3, 0xf8, !PT ;  /* 0x0000008000007812 */ /* 0x000fc800078ef803 */
[----:B------:R-:W-:-:S07]  /*b080*/  PRMT R4, R0, 0x7610, R4 ;  /* 0x0000761000047816 */ /* 0x000fce0000000004 */
.L_x_4886:
[----:B------:R-:W-:Y:S05]  /*b090*/  BSYNC.RECONVERGENT B0 ;  /* 0x0000000000007941 */ /* 0x000fea0003800200 */
.L_x_4885:
[----:B------:R0:W-:Y:S01]  /*b0a0*/  STG.E.U8 desc[UR36][R8.64], R4 ;  /* 0x0000000408007986 */ /* 0x0001e2000c101124 */
[----:B------:R-:W-:Y:S05]  /*b0b0*/  BRA `(.L_x_4874) ;  /* 0x0000000800147947 */ /* 0x000fea0003800000 */
.L_x_4883:
        /* <DEDUP_REMOVED lines=17> */
.L_x_4890:
[----:B------:R-:W-:-:S04]  /*b1d0*/  SHF.R.U32.HI R3, RZ, 0x18, R17 ;  /* 0x00000018ff037819 */ /* 0x000fc80000011611 */
[----:B------:R-:W-:-:S04]  /*b1e0*/  LOP3.LUT R0, R0, 0x80, R3, 0xf8, !PT ;  /* 0x0000008000007812 */ /* 0x000fc800078ef803 */
[----:B------:R-:W-:-:S07]  /*b1f0*/  PRMT R4, R0, 0x7610, R4 ;  /* 0x0000761000047816 */ /* 0x000fce0000000004 */
.L_x_4889:
[----:B------:R-:W-:Y:S05]  /*b200*/  BSYNC.RECONVERGENT B0 ;  /* 0x0000000000007941 */ /* 0x000fea0003800200 */
.L_x_4888:
[----:B------:R0:W-:Y:S01]  /*b210*/  STG.E.U8 desc[UR36][R8.64], R4 ;  /* 0x0000000408007986 */ /* 0x0001e2000c101124 */
[----:B------:R-:W-:Y:S05]  /*b220*/  BRA `(.L_x_4874) ;  /* 0x0000000400b87947 */ /* 0x000fea0003800000 */
.L_x_4882:
[----:B------:R-:W-:-:S13]  /*b230*/  ISETP.NE.AND P0, PT, R0, 0x1c, PT ;  /* 0x0000001c0000780c */ /* 0x000fda0003f05270 */
[----:B------:R-:W-:Y:S05]  /*b240*/  @!P0 BRA `(.L_x_4891) ;  /* 0x0000000000608947 */ /* 0x000fea0003800000 */
[----:B------:R-:W-:-:S13]  /*b250*/  ISETP.NE.AND P0, PT, R0, 0x1d, PT ;  /* 0x0000001d0000780c */ /* 0x000fda0003f05270 */
[----:B------:R-:W-:Y:S05]  /*b260*/  @!P0 BRA `(.L_x_4892) ;  /* 0x0000000000488947 */ /* 0x000fea0003800000 */
[----:B------:R-:W-:-:S13]  /*b270*/  ISETP.NE.AND P0, PT, R0, 0x2c, PT ;  /* 0x0000002c0000780c */ /* 0x000fda0003f05270 */
[----:B------:R-:W-:Y:S05]  /*b280*/  @P0 BRA `(.L_x_4873) ;  /* 0x0000000000bc0947 */ /* 0x000fea0003800000 */
        /* <DEDUP_REMOVED lines=16> */
.L_x_4892:
[----:B------:R-:W-:-:S06]  /*b390*/  HADD2.F32 R4, -RZ, R17.H0_H0 ;  /* 0x20000011ff047230 */ /* 0x000fcc0000004100 */
[----:B------:R-:W0:Y:S02]  /*b3a0*/  F2I.U64.TRUNC R4, R4 ;  /* 0x0000000400047311 */ /* 0x000e24000020d800 */
[----:B0-----:R0:W-:Y:S01]  /*b3b0*/  STG.E.64 desc[UR36][R8.64], R4 ;  /* 0x0000000408007986 */ /* 0x0011e2000c101b24 */
[----:B------:R-:W-:Y:S05]  /*b3c0*/  BRA `(.L_x_4874) ;  /* 0x0000000400507947 */ /* 0x000fea0003800000 */
.L_x_4891:
[----:B------:R-:W-:-:S06]  /*b3d0*/  HADD2.F32 R17, -RZ, R17.H0_H0 ;  /* 0x20000011ff117230 */ /* 0x000fcc0000004100 */
[----:B------:R-:W0:Y:S02]  /*b3e0*/  F2I.FTZ.U32.TRUNC.NTZ R17, R17 ;  /* 0x0000001100117305 */ /* 0x000e24000021f000 */
[----:B0-----:R0:W-:Y:S01]  /*b3f0*/  STG.E desc[UR36][R8.64], R17 ;  /* 0x0000001108007986 */ /* 0x0011e2000c101924 */
[----:B------:R-:W-:Y:S05]  /*b400*/  BRA `(.L_x_4874) ;  /* 0x0000000400407947 */ /* 0x000fea0003800000 */
.L_x_4881:
[----:B------:R-:W-:-:S13]  /*b410*/  ISETP.GT.AND P0, PT, R0, 0xe, PT ;  /* 0x0000000e0000780c */ /* 0x000fda0003f04270 */
[----:B------:R-:W-:Y:S05]  /*b420*/  @P0 BRA `(.L_x_4893) ;  /* 0x00000000003c0947 */ /* 0x000fea0003800000 */
[----:B------:R-:W-:-:S13]  /*b430*/  ISETP.NE.AND P0, PT, R0, 0xa, PT ;  /* 0x0000000a0000780c */ /* 0x000fda0003f05270 */
[----:B------:R-:W-:Y:S05]  /*b440*/  @!P0 BRA `(.L_x_4894) ;  /* 0x00000000001c8947 */ /* 0x000fea0003800000 */
[----:B------:R-:W-:-:S13]  /*b450*/  ISETP.NE.AND P0, PT, R0, 0xb, PT ;  /* 0x0000000b0000780c */ /* 0x000fda0003f05270 */
[----:B------:R-:W-:Y:S05]  /*b460*/  @P0 BRA `(.L_x_4873) ;  /* 0x0000000000440947 */ /* 0x000fea0003800000 */
[----:B------:R-:W-:-:S05]  /*b470*/  HADD2.F32 R17, -RZ, R17.H0_H0 ;  /* 0x20000011ff117230 */ /* 0x000fca0000004100 */
[----:B------:R-:W-:-:S04]  /*b480*/  FSETP.NEU.FTZ.AND P0, PT, R17, RZ, PT ;  /* 0x000000ff1100720b */ /* 0x000fc80003f1d000 */
[----:B------:R-:W-:-:S05]  /*b490*/  SEL R3, RZ, 0x1, !P0 ;  /* 0x00000001ff037807 */ /* 0x000fca0004000000 */
[----:B------:R4:W-:Y:S01]  /*b4a0*/  STG.E.U8 desc[UR36][R8.64], R3 ;  /* 0x0000000308007986 */ /* 0x0009e2000c101124 */
[----:B------:R-:W-:Y:S05]  /*b4b0*/  BRA `(.L_x_4874) ;  /* 0x0000000400147947 */ /* 0x000fea0003800000 */
.L_x_4894:
[----:B------:R-:W-:Y:S01]  /*b4c0*/  HADD2.F32 R17, -RZ, R17.H0_H0 ;  /* 0x20000011ff117230 */ /* 0x000fe20000004100 */
[----:B------:R-:W-:-:S04]  /*b4d0*/  CS2R R6, SRZ ;  /* 0x0000000000067805 */ /* 0x000fc8000001ff00 */
[----:B------:R-:W-:-:S06]  /*b4e0*/  FMUL.FTZ R4, R17, 1 ;  /* 0x3f80000011047820 */ /* 0x000fcc0000410000 */
[----:B------:R-:W0:Y:S02]  /*b4f0*/  F2F.F64.F32 R4, R4 ;  /* 0x0000000400047310 */ /* 0x000e240000201800 */
[----:B0-----:R3:W-:Y:S01]  /*b500*/  STG.E.128 desc[UR36][R8.64], R4 ;  /* 0x0000000408007986 */ /* 0x0017e2000c101d24 */
[----:B------:R-:W-:Y:S05]  /*b510*/  BRA `(.L_x_4874) ;  /* 0x0000000000fc7947 */ /* 0x000fea0003800000 */
.L_x_4893:
[----:B------:R-:W-:-:S13]  /*b520*/  ISETP.NE.AND P0, PT, R0, 0xf, PT ;  /* 0x0000000f0000780c */ /* 0x000fda0003f05270 */
[----:B------:R-:W-:Y:S05]  /*b530*/  @!P0 BRA `(.L_x_4895) ;  /* 0x0000000000e88947 */ /* 0x000fea0003800000 */
[----:B------:R-:W-:-:S13]  /*b540*/  ISETP.NE.AND P0, PT, R0, 0x17, PT ;  /* 0x000000170000780c */ /* 0x000fda0003f05270 */
[----:B------:R-:W-:Y:S05]  /*b550*/  @!P0 BRA `(.L_x_4896) ;  /* 0x0000000000908947 */ /* 0x000fea0003800000 */
[----:B------:R-:W-:-:S13]  /*b560*/  ISETP.NE.AND P0, PT, R0, 0x18, PT ;  /* 0x000000180000780c */ /* 0x000fda0003f05270 */
[----:B------:R-:W-:Y:S05]  /*b570*/  @!P0 BRA `(.L_x_4897) ;  /* 0x0000000000448947 */ /* 0x000fea0003800000 */
.L_x_4873:
        /* <DEDUP_REMOVED lines=16> */
.L_x_4898:
[----:B------:R-:W-:Y:S05]  /*b680*/  BRA `(.L_x_4874) ;  /* 0x0000000000a07947 */ /* 0x000fea0003800000 */
.L_x_4897:
        /* <DEDUP_REMOVED lines=13> */
.L_x_4900:
[----:B------:R-:W-:Y:S05]  /*b760*/  BSYNC.RECONVERGENT B0 ;  /* 0x0000000000007941 */ /* 0x000fea0003800200 */
.L_x_4899:
[----:B------:R-:W-:-:S05]  /*b770*/  LOP3.LUT R3, R0, 0x80, R3, 0xf8, !PT ;  /* 0x0000008000037812 */ /* 0x000fca00078ef803 */
[----:B------:R1:W-:Y:S01]  /*b780*/  STG.E.U8 desc[UR36][R8.64], R3 ;  /* 0x0000000308007986 */ /* 0x0003e2000c101124 */
[----:B------:R-:W-:Y:S05]  /*b790*/  BRA `(.L_x_4874) ;  /* 0x00000000005c7947 */ /* 0x000fea0003800000 */
.L_x_4896:
        /* <DEDUP_REMOVED lines=12> */
.L_x_4902:
[----:B------:R-:W-:Y:S01]  /*b860*/  IMAD.MOV.U32 R0, RZ, RZ, 0x7f ;  /* 0x0000007fff007424 */ /* 0x000fe200078e00ff */
[----:B------:R-:W-:-:S04]  /*b870*/  ISETP.GT.U32.AND P0, PT, R4, 0x7f800000, PT ;  /* 0x7f8000000400780c */ /* 0x000fc80003f04070 */
[----:B------:R-:W-:-:S09]  /*b880*/  SEL R0, R0, 0x7c, P0 ;  /* 0x0000007c00007807 */ /* 0x000fd20000000000 */
.L_x_4903:
[----:B------:R-:W-:Y:S05]  /*b890*/  BSYNC.RECONVERGENT B0 ;  /* 0x0000000000007941 */ /* 0x000fea0003800200 */
.L_x_4901:
[----:B------:R-:W-:-:S04]  /*b8a0*/  SHF.R.U32.HI R3, RZ, 0x18, R3 ;  /* 0x00000018ff037819 */ /* 0x000fc80000011603 */
[----:B------:R-:W-:-:S05]  /*b8b0*/  LOP3.LUT R3, R0, 0x80, R3, 0xf8, !PT ;  /* 0x0000008000037812 */ /* 0x000fca00078ef803 */
[----:B------:R2:W-:Y:S01]  /*b8c0*/  STG.E.U8 desc[UR36][R8.64], R3 ;  /* 0x0000000308007986 */ /* 0x0005e2000c101124 */
[----:B------:R-:W-:Y:S05]  /*b8d0*/  BRA `(.L_x_4874) ;  /* 0x00000000000c7947 */ /* 0x000fea0003800000 */
.L_x_4895:
[----:B------:R-:W-:-:S05]  /*b8e0*/  HADD2.F32 R0, -RZ, R17.H0_H0 ;  /* 0x20000011ff007230 */ /* 0x000fca0000004100 */
[----:B------:R-:W-:-:S05]  /*b8f0*/  F2FP.BF16.F32.PACK_AB R0, RZ, R0 ;  /* 0x00000000ff00723e */ /* 0x000fca00000010ff */
[----:B------:R0:W-:Y:S02]  /*b900*/  STG.E.U16 desc[UR36][R8.64], R0 ;  /* 0x0000000008007986 */ /* 0x0001e4000c101524 */
.L_x_4874:
[----:B------:R-:W-:-:S07]  /*b910*/  VIADD R25, R25, 0x80 ;  /* 0x0000008019197836 */ /* 0x000fce0000000000 */
.L_x_4833:
[----:B------:R-:W-:Y:S05]  /*b920*/  BSYNC.RECONVERGENT B6 ;  /* 0x0000000000067941 */ /* 0x000fea0003800200 */
.L_x_4832:
[----:B------:R-:W-:-:S13]  /*b930*/  ISETP.GE.AND P0, PT, R25, R16, PT ;  /* 0x000000101900720c */ /* 0x000fda0003f06270 */
[----:B------:R-:W-:Y:S05]  /*b940*/  @P0 EXIT ;  /* 0x000000000000094d */ /* 0x000fea0003800000 */
[----:B01-3--:R-:W0:Y:S01]  /*b950*/  LDC.64 R4, c[0x0][0x388] ;  /* 0x0000e200ff047b82 */ /* 0x00be220000000a00 */
[----:B------:R-:W1:Y:S01]  /*b960*/  LDCU UR4, c[0x0][0x3b4] ;  /* 0x00007680ff0477ac */ /* 0x000e620008000800 */
[----:B--2-4-:R-:W-:Y:S01]  /*b970*/  PRMT R0, R19, 0x9910, RZ ;  /* 0x0000991013007816 */ /* 0x014fe200000000ff */
        /* <DEDUP_REMOVED lines=16> */
[----:B0-----:R-:W-:Y:S01]  /*ba80*/  STG.E.U8 desc[UR36][R2.64], R5 ;  /* 0x0000000502007986 */ /* 0x001fe2000c101124 */
[----:B------:R-:W-:Y:S05]  /*ba90*/  EXIT ;  /* 0x000000000000794d */ /* 0x000fea0003800000 */
.L_x_4907:
[----:B-----5:R-:W-:-:S06]  /*baa0*/  HADD2.F32 R5, -RZ, R18.H0_H0 ;  /* 0x20000012ff057230 */ /* 0x020fcc0000004100 */
[----:B------:R-:W0:Y:S02]  /*bab0*/  F2I.S64.TRUNC R4, R5 ;  /* 0x0000000500047311 */ /* 0x000e24000020d900 */
[----:B0-----:R-:W-:Y:S01]  /*bac0*/  STG.E.U8 desc[UR36][R2.64], R4 ;  /* 0x0000000402007986 */ /* 0x001fe2000c101124 */
[----:B------:R-:W-:Y:S05]  /*bad0*/  EXIT ;  /* 0x000000000000794d */ /* 0x000fea0003800000 */
.L_x_4906:
        /* <DEDUP_REMOVED lines=8> */
[----:B0-----:R-:W-:Y:S01]  /*bb60*/  STG.E.64 desc[UR36][R2.64], R4 ;  /* 0x0000000402007986 */ /* 0x001fe2000c101b24 */
[----:B------:R-:W-:Y:S05]  /*bb70*/  EXIT ;  /* 0x000000000000794d */ /* 0x000fea0003800000 */
.L_x_4910:
[----:B-----5:R-:W-:-:S04]  /*bb80*/  HADD2.F32 R18, -RZ, R18.H0_H0 ;  /* 0x20000012ff127230 */ /* 0x020fc80000004100 */
[----:B------:R-:W0:Y:S02]  /*bb90*/  F2I.FTZ.TRUNC.NTZ R5, R18 ;  /* 0x0000001200057305 */ /* 0x000e24000021f100 */
[----:B0-----:R-:W-:Y:S01]  /*bba0*/  STG.E desc[UR36][R2.64], R5 ;  /* 0x0000000502007986 */ /* 0x001fe2000c101924 */
[----:B------:R-:W-:Y:S05]  /*bbb0*/  EXIT ;  /* 0x000000000000794d */ /* 0x000fea0003800000 */
.L_x_4909:
[----:B-----5:R-:W-:-:S04]  /*bbc0*/  HADD2.F32 R18, -RZ, R18.H0_H0 ;  /* 0x20000012ff127230 */ /* 0x020fc80000004100 */
[----:B------:R-:W0:Y:S02]  /*bbd0*/  F2I.FTZ.TRUNC.NTZ R5, R18 ;  /* 0x0000001200057305 */ /* 0x000e24000021f100 */
[----:B0-----:R-:W-:Y:S01]  /*bbe0*/  STG.E.U16 desc[UR36][R2.64], R5 ;  /* 0x0000000502007986 */ /* 0x001fe2000c101524 */
[----:B------:R-:W-:Y:S05]  /*bbf0*/  EXIT ;  /* 0x000000000000794d */ /* 0x000fea0003800000 */
.L_x_4905:
[----:B------:R-:W-:-:S13]  /*bc00*/  ISETP.GT.AND P0, PT, R0, 0x6, PT ;  /* 0x000000060000780c */ /* 0x000fda0003f04270 */
[----:B------:R-:W-:Y:S05]  /*bc10*/  @P0 BRA `(.L_x_4911) ;  /* 0x0000000000240947 */ /* 0x000fea0003800000 */
[----:B------:R-:W-:-:S13]  /*bc20*/  ISETP.NE.AND P0, PT, R0, 0x5, PT ;  /* 0x000000050000780c */ /* 0x000fda0003f05270 */
[----:B------:R-:W-:Y:S05]  /*bc30*/  @!P0 BRA `(.L_x_4912) ;  /* 0x0000000000148947 */ /* 0x000fea0003800000 */
[----:B------:R-:W-:-:S13]  /*bc40*/  ISETP.NE.AND P0, PT, R0, 0x6, PT ;  /* 0x000000060000780c */ /* 0x000fda0003f05270 */
[----:B------:R-:W-:Y:S05]  /*bc50*/  @P0 BRA `(.L_x_4908) ;  /* 0x0000000800280947 */ /* 0x000fea0003800000 */
[----:B-----5:R-:W-:-:S05]  /*bc60*/  HADD2.F32 R5, -RZ, R18.H0_H0 ;  /* 0x20000012ff057230 */ /* 0x020fca0000004100 */
[----:B------:R-:W-:Y:S01]  /*bc70*/  STG.E desc[UR36][R2.64], R5 ;  /* 0x0000000502007986 */ /* 0x000fe2000c101924 */
[----:B------:R-:W-:Y:S05]  /*bc80*/  EXIT ;  /* 0x000000000000794d */ /* 0x000fea0003800000 */
.L_x_4912:
[----:B-----5:R-:W-:Y:S01]  /*bc90*/  STG.E.U16 desc[UR36][R2.64], R18 ;  /* 0x0000001202007986 */ /* 0x020fe2000c101524 */
[----:B------:R-:W-:Y:S05]  /*bca0*/  EXIT ;  /* 0x000000000000794d */ /* 0x000fea0003800000 */
.L_x_4911:
        /* <DEDUP_REMOVED lines=8> */
[----:B------:R-:W-:Y:S01]  /*bd30*/  STG.E.64 desc[UR36][R2.64], R18 ;  /* 0x0000001202007986 */ /* 0x000fe2000c101b24 */
[----:B------:R-:W-:Y:S05]  /*bd40*/  EXIT ;  /* 0x000000000000794d */ /* 0x000fea0003800000 */
.L_x_4914:
[----:B-----5:R-:W-:-:S05]  /*bd50*/  HADD2.F32 R0, -RZ, R18.H0_H0 ;  /* 0x20000012ff007230 */ /* 0x020fca0000004100 */
[----:B------:R-:W-:-:S04]  /*bd60*/  F2FP.F16.F32.PACK_AB R0, RZ, R0 ;  /* 0x00000000ff00723e */ /* 0x000fc800000000ff */
[----:B------:R-:W-:-:S05]  /*bd70*/  PRMT R0, R0, 0x5410, RZ ;  /* 0x0000541000007816 */ /* 0x000fca00000000ff */
[----:B------:R-:W-:Y:S01]  /*bd80*/  STG.E desc[UR36][R2.64], R0 ;  /* 0x0000000002007986 */ /* 0x000fe2000c101924 */
[----:B------:R-:W-:Y:S05]  /*bd90*/  EXIT ;  /* 0x000000000000794d */ /* 0x000fea0003800000 */
.L_x_4913:
[----:B-----5:R-:W-:-:S05]  /*bda0*/  HADD2.F32 R4, -RZ, R18.H0_H0 ;  /* 0x20000012ff047230 */ /* 0x020fca0000004100 */
[----:B------:R-:W-:-:S06]  /*bdb0*/  FMUL.FTZ R4, R4, 1 ;  /* 0x3f80000004047820 */ /* 0x000fcc0000410000 */
[----:B------:R-:W0:Y:S02]  /*bdc0*/  F2F.F64.F32 R4, R4 ;  /* 0x0000000400047310 */ /* 0x000e240000201800 */
[----:B0-----:R-:W-:Y:S01]  /*bdd0*/  STG.E.64 desc[UR36][R2.64], R4 ;  /* 0x0000000402007986 */ /* 0x001fe2000c101b24 */
[----:B------:R-:W-:Y:S05]  /*bde0*/  EXIT ;  /* 0x000000000000794d */ /* 0x000fea0003800000 */
.L_x_4904:
        /* <DEDUP_REMOVED lines=12> */
[----:B0-----:R-:W-:Y:S01]  /*beb0*/  STG.E.U16 desc[UR36][R2.64], R5 ;  /* 0x0000000502007986 */ /* 0x001fe2000c101524 */
[----:B------:R-:W-:Y:S05]  /*bec0*/  EXIT ;  /* 0x000000000000794d */ /* 0x000fea0003800000 */
.L_x_4918:
        /* <DEDUP_REMOVED lines=18> */
.L_x_4921:
[----:B------:R-:W-:-:S04]  /*bff0*/  SHF.R.U32.HI R5, RZ, 0x18, R5 ;  /* 0x00000018ff057819 */ /* 0x000fc80000011605 */
[----:B------:R-:W-:-:S07]  /*c000*/  LOP3.LUT R0, R0, 0x80, R5, 0xf8, !PT ;  /* 0x0000008000007812 */ /* 0x000fce00078ef805 */
.L_x_4920:
[----:B------:R-:W-:Y:S05]  /*c010*/  BSYNC.RECONVERGENT B0 ;  /* 0x0000000000007941 */ /* 0x000fea0003800200 */
.L_x_4919:
[----:B------:R-:W-:Y:S01]  /*c020*/  STG.E.U8 desc[UR36][R2.64], R0 ;  /* 0x0000000002007986 */ /* 0x000fe2000c101124 */
[----:B------:R-:W-:Y:S05]  /*c030*/  EXIT ;  /* 0x000000000000794d */ /* 0x000fea0003800000 */
.L_x_4917:
        /* <DEDUP_REMOVED lines=18> */
.L_x_4924:
[----:B------:R-:W-:-:S04]  /*c160*/  SHF.R.U32.HI R5, RZ, 0x18, R5 ;  /* 0x00000018ff057819 */ /* 0x000fc80000011605 */
[----:B------:R-:W-:-:S07]  /*c170*/  LOP3.LUT R0, R0, 0x80, R5, 0xf8, !PT ;  /* 0x0000008000007812 */ /* 0x000fce00078ef805 */
.L_x_4923:
[----:B------:R-:W-:Y:S05]  /*c180*/  BSYNC.RECONVERGENT B0 ;  /* 0x0000000000007941 */ /* 0x000fea0003800200 */
.L_x_4922:
[----:B------:R-:W-:Y:S01]  /*c190*/  STG.E.U8 desc[UR36][R2.64], R0 ;  /* 0x0000000002007986 */ /* 0x000fe2000c101124 */
[----:B------:R-:W-:Y:S05]  /*c1a0*/  EXIT ;  /* 0x000000000000794d */ /* 0x000fea0003800000 */
.L_x_4916:
        /* <DEDUP_REMOVED lines=22> */
.L_x_4926:
[----:B-----5:R-:W-:-:S06]  /*c310*/  HADD2.F32 R4, -RZ, R18.H0_H0 ;  /* 0x20000012ff047230 */ /* 0x020fcc0000004100 */
[----:B------:R-:W0:Y:S02]  /*c320*/  F2I.U64.TRUNC R4, R4 ;  /* 0x0000000400047311 */ /* 0x000e24000020d800 */
[----:B0-----:R-:W-:Y:S01]  /*c330*/  STG.E.64 desc[UR36][R2.64], R4 ;  /* 0x0000000402007986 */ /* 0x001fe2000c101b24 */
[----:B------:R-:W-:Y:S05]  /*c340*/  EXIT ;  /* 0x000000000000794d */ /* 0x000fea0003800000 */
.L_x_4925:
[----:B-----5:R-:W-:-:S04]  /*c350*/  HADD2.F32 R18, -RZ, R18.H0_H0 ;  /* 0x20000012ff127230 */ /* 0x020fc80000004100 */
[----:B------:R-:W0:Y:S02]  /*c360*/  F2I.FTZ.U32.TRUNC.NTZ R5, R18 ;  /* 0x0000001200057305 */ /* 0x000e24000021f000 */
[----:B0-----:R-:W-:Y:S01]  /*c370*/  STG.E desc[UR36][R2.64], R5 ;  /* 0x0000000502007986 */ /* 0x001fe2000c101924 */
[----:B------:R-:W-:Y:S05]  /*c380*/  EXIT ;  /* 0x000000000000794d */ /* 0x000fea0003800000 */
.L_x_4915:
        /* <DEDUP_REMOVED lines=9> */
[----:B------:R-:W-:Y:S01]  /*c420*/  STG.E.U8 desc[UR36][R2.64], R5 ;  /* 0x0000000502007986 */ /* 0x000fe2000c101124 */
[----:B------:R-:W-:Y:S05]  /*c430*/  EXIT ;  /* 0x000000000000794d */ /* 0x000fea0003800000 */
.L_x_4928:
[----:B-----5:R-:W-:Y:S01]  /*c440*/  HADD2.F32 R18, -RZ, R18.H0_H0 ;  /* 0x20000012ff127230 */ /* 0x020fe20000004100 */
[----:B------:R-:W-:-:S04]  /*c450*/  CS2R R6, SRZ ;  /* 0x0000000000067805 */ /* 0x000fc8000001ff00 */
[----:B------:R-:W-:-:S06]  /*c460*/  FMUL.FTZ R4, R18, 1 ;  /* 0x3f80000012047820 */ /* 0x000fcc0000410000 */
[----:B------:R-:W0:Y:S02]  /*c470*/  F2F.F64.F32 R4, R4 ;  /* 0x0000000400047310 */ /* 0x000e240000201800 */
[----:B0-----:R-:W-:Y:S01]  /*c480*/  STG.E.128 desc[UR36][R2.64], R4 ;  /* 0x0000000402007986 */ /* 0x001fe2000c101d24 */
[----:B------:R-:W-:Y:S05]  /*c490*/  EXIT ;  /* 0x000000000000794d */ /* 0x000fea0003800000 */
.L_x_4927:
[----:B------:R-:W-:-:S13]  /*c4a0*/  ISETP.NE.AND P0, PT, R0, 0xf, PT ;  /* 0x0000000f0000780c */ /* 0x000fda0003f05270 */
[----:B------:R-:W-:Y:S05]  /*c4b0*/  @!P0 BRA `(.L_x_4929) ;  /* 0x0000000000e88947 */ /* 0x000fea0003800000 */
[----:B------:R-:W-:-:S13]  /*c4c0*/  ISETP.NE.AND P0, PT, R0, 0x17, PT ;  /* 0x000000170000780c */ /* 0x000fda0003f05270 */
[----:B------:R-:W-:Y:S05]  /*c4d0*/  @!P0 BRA `(.L_x_4930) ;  /* 0x0000000000908947 */ /* 0x000fea0003800000 */
[----:B------:R-:W-:-:S13]  /*c4e0*/  ISETP.NE.AND P0, PT, R0, 0x18, PT ;  /* 0x000000180000780c */ /* 0x000fda0003f05270 */
[----:B------:R-:W-:Y:S05]  /*c4f0*/  @!P0 BRA `(.L_x_4931) ;  /* 0x0000000000448947 */ /* 0x000fea0003800000 */
.L_x_4908:
        /* <DEDUP_REMOVED lines=16> */
.L_x_4932:
[----:B------:R-:W-:Y:S05]  /*c600*/  EXIT ;  /* 0x000000000000794d */ /* 0x000fea0003800000 */
.L_x_4931:
        /* <DEDUP_REMOVED lines=13> */
.L_x_4934:
[----:B------:R-:W-:Y:S05]  /*c6e0*/  BSYNC.RECONVERGENT B0 ;  /* 0x0000000000007941 */ /* 0x000fea0003800200 */
.L_x_4933:
[----:B------:R-:W-:-:S05]  /*c6f0*/  LOP3.LUT R5, R0, 0x80, R5, 0xf8, !PT ;  /* 0x0000008000057812 */ /* 0x000fca00078ef805 */
[----:B------:R-:W-:Y:S01]  /*c700*/  STG.E.U8 desc[UR36][R2.64], R5 ;  /* 0x0000000502007986 */ /* 0x000fe2000c101124 */
[----:B------:R-:W-:Y:S05]  /*c710*/  EXIT ;  /* 0x000000000000794d */ /* 0x000fea0003800000 */
.L_x_4930:
        /* <DEDUP_REMOVED lines=12> */
.L_x_4936:
[----:B------:R-:W-:Y:S01]  /*c7e0*/  IMAD.MOV.U32 R0, RZ, RZ, 0x7f ;  /* 0x0000007fff007424 */ /* 0x000fe200078e00ff */
[----:B------:R-:W-:-:S04]  /*c7f0*/  ISETP.GT.U32.AND P0, PT, R4, 0x7f800000, PT ;  /* 0x7f8000000400780c */ /* 0x000fc80003f04070 */
[----:B------:R-:W-:-:S09]  /*c800*/  SEL R0, R0, 0x7c, P0 ;  /* 0x0000007c00007807 */ /* 0x000fd20000000000 */
.L_x_4937:
[----:B------:R-:W-:Y:S05]  /*c810*/  BSYNC.RECONVERGENT B0 ;  /* 0x0000000000007941 */ /* 0x000fea0003800200 */
.L_x_4935:
[----:B------:R-:W-:-:S04]  /*c820*/  SHF.R.U32.HI R5, RZ, 0x18, R5 ;  /* 0x00000018ff057819 */ /* 0x000fc80000011605 */
[----:B------:R-:W-:-:S05]  /*c830*/  LOP3.LUT R5, R0, 0x80, R5, 0xf8, !PT ;  /* 0x0000008000057812 */ /* 0x000fca00078ef805 */
[----:B------:R-:W-:Y:S01]  /*c840*/  STG.E.U8 desc[UR36][R2.64], R5 ;  /* 0x0000000502007986 */ /* 0x000fe2000c101124 */
[----:B------:R-:W-:Y:S05]  /*c850*/  EXIT ;  /* 0x000000000000794d */ /* 0x000fea0003800000 */
.L_x_4929:
[----:B-----5:R-:W-:-:S05]  /*c860*/  HADD2.F32 R0, -RZ, R18.H0_H0 ;  /* 0x20000012ff007230 */ /* 0x020fca0000004100 */
[----:B------:R-:W-:-:S05]  /*c870*/  F2FP.BF16.F32.PACK_AB R0, RZ, R0 ;  /* 0x00000000ff00723e */ /* 0x000fca00000010ff */
[----:B------:R-:W-:Y:S01]  /*c880*/  STG.E.U16 desc[UR36][R2.64], R0 ;  /* 0x0000000002007986 */ /* 0x000fe2000c101524 */
[----:B------:R-:W-:Y:S05]  /*c890*/  EXIT ;  /* 0x000000000000794d */ /* 0x000fea0003800000 */
.L_x_4938:
        /* <DEDUP_REMOVED lines=14> */
.L_x_32352:


//--------------------- .text._ZN2at6native18elementwise_kernelILi128ELi4EZNS0_22gpu_kernel_impl_nocastINS0_13BinaryFunctorIN3c104HalfES5_S5_ZZZNS0_21heaviside_kernel_cudaERNS_18TensorIteratorBaseEENKUlvE_clEvENKUlvE6_clEvEUlS5_S5_E_EEEEvS7_RKT_EUliE_EEviT1_ --------------------------
	.section	.text._ZN2at6native18elementwise_kernelILi128ELi4EZNS0_22gpu_kernel_impl_nocastINS0_13BinaryFunctorIN3c104HalfES5_S5_ZZZNS0_21heaviside_kernel_cudaERNS_18TensorIteratorBaseEENKUlvE_clEvENKUlvE6_clEvEUlS5_S5_E_EEEEvS7_RKT_EUliE_EEviT1_,"ax",@progbits
	.align	128
        .global         _ZN2at6native18elementwise_kernelILi128ELi4EZNS0_22gpu_kernel_impl_nocastINS0_13BinaryFunctorIN3c104HalfES5_S5_ZZZNS0_21heaviside_kernel_cudaERNS_18TensorIteratorBaseEENKUlvE_clEvENKUlvE6_clEvEUlS5_S5_E_EEEEvS7_RKT_EUliE_EEviT1_
        .type           _ZN2at6native18elementwise_kernelILi128ELi4EZNS0_22gpu_kernel_impl_nocastINS0_13BinaryFunctorIN3c104HalfES5_S5_ZZZNS0_21heaviside_kernel_cudaERNS_18TensorIteratorBaseEENKUlvE_clEvENKUlvE6_clEvEUlS5_S5_E_EEEEvS7_RKT_EUliE_EEviT1_,@function
        .size           _ZN2at6native18elementwise_kernelILi128ELi4EZNS0_22gpu_kernel_impl_nocastINS0_13BinaryFunctorIN3c104HalfES5_S5_ZZZNS0_21heaviside_kernel_cudaERNS_18TensorIteratorBaseEENKUlvE_clEvENKUlvE6_clEvEUlS5_S5_E_EEEEvS7_RKT_EUliE_EEviT1_,(.L_x_32353 - _ZN2at6native18elementwise_kernelILi128ELi4EZNS0_22gpu_kernel_impl_nocastINS0_13BinaryFunctorIN3c104HalfES5_S5_ZZZNS0_21heaviside_kernel_cudaERNS_18TensorIteratorBaseEENKUlvE_clEvENKUlvE6_clEvEUlS5_S5_E_EEEEvS7_RKT_EUliE_EEviT1_)
        .other          _ZN2at6native18elementwise_kernelILi128ELi4EZNS0_22gpu_kernel_impl_nocastINS0_13BinaryFunctorIN3c104HalfES5_S5_ZZZNS0_21heaviside_kernel_cudaERNS_18TensorIteratorBaseEENKUlvE_clEvENKUlvE6_clEvEUlS5_S5_E_EEEEvS7_RKT_EUliE_EEviT1_,@"STO_CUDA_ENTRY STV_DEFAULT"
_ZN2at6native18elementwise_kernelILi128ELi4EZNS0_22gpu_kernel_impl_nocastINS0_13BinaryFunctorIN3c104HalfES5_S5_ZZZNS0_21heaviside_kernel_cudaERNS_18TensorIteratorBaseEENKUlvE_clEvENKUlvE6_clEvEUlS5_S5_E_EEEEvS7_RKT_EUliE_EEviT1_:
.text._ZN2at6native18elementwise_kernelILi128ELi4EZNS0_22gpu_kernel_impl_nocastINS0_13BinaryFunctorIN3c104HalfES5_S5_ZZZNS0_21heaviside_kernel_cudaERNS_18TensorIteratorBaseEENKUlvE_clEvENKUlvE6_clEvEUlS5_S5_E_EEEEvS7_RKT_EUliE_EEviT1_:
        /* <DEDUP_REMOVED lines=19> */
[----:B------:R-:W-:Y:S01]  /*0130*/  IADD3 R3, PT, PT, R3, 0x80, RZ ;  /* 0x0000008003037810 */ /* 0x000fe20007ffe0ff */
[----:B--2---:R-:W-:-:S05]  /*0140*/  HADD2.F32 R0, -RZ, R4.H0_H0 ;  /* 0x20000004ff007230 */ /* 0x004fca0000004100 */
[----:B------:R-:W-:-:S13]  /*0150*/  FSETP.NEU.FTZ.AND P0, PT, R0, RZ, PT ;  /* 0x000000ff0000720b */ /* 0x000fda0003f1d000 */
[----:B------:R-:W-:-:S04]  /*0160*/  @P0 FSET.BF.GT.FTZ.AND R0, R0, RZ, PT ;  /* 0x000000ff0000020a */ /* 0x000fc80003814000 */
[----:B------:R-:W-:-:S04]  /*0170*/  @P0 F2FP.F16.F32.PACK_AB R0, RZ, R0 ;  /* 0x00000000ff00023e */ /* 0x000fc800000000ff */
        /* <DEDUP_REMOVED lines=10> */
[----:B------:R-:W-:Y:S01]  /*0220*/  IADD3 R3, PT, PT, R3, 0x80, RZ ;  /* 0x0000008003037810 */ /* 0x000fe20007ffe0ff */
[----:B--2---:R-:W-:-:S05]  /*0230*/  HADD2.F32 R0, -RZ, R4.H0_H0 ;  /* 0x20000004ff007230 */ /* 0x004fca0000004100 */
[----:B------:R-:W-:-:S13]  /*0240*/  FSETP.NEU.FTZ.AND P0, PT, R0, RZ, PT ;  /* 0x000000ff0000720b */ /* 0x000fda0003f1d000 */
[----:B------:R-:W-:-:S04]  /*0250*/  @P0 FSET.BF.GT.FTZ.AND R0, R0, RZ, PT ;  /* 0x000000ff0000020a */ /* 0x000fc80003814000 */
[----:B------:R-:W-:-:S04]  /*0260*/  @P0 F2FP.F16.F32.PACK_AB R0, RZ, R0 ;  /* 0x00000000ff00023e */ /* 0x000fc800000000ff */
[----:B---3--:R-:W-:-:S05]  /*0270*/  @P0 PRMT R11, R0, 0x7610, R11 ;  /* 0x00007610000b0816 */ /* 0x008fca000000000b */
[----:B0-----:R0:W-:Y:S02]  /*0280*/  STG.E.U16 desc[UR6][R8.64], R11 ;  /* 0x0000000b08007986 */ /* 0x0011e4000c101506 */
.L_x_4942:
[----:B------:R-:W-:-:S13]  /*0290*/  ISETP.GE.AND P0, PT, R3, UR4, PT ;  /* 0x0000000403007c0c */ /* 0x000fda000bf06270 */
[----:B------:R-:W-:Y:S05]  /*02a0*/  @P0 BREAK.RELIABLE B1 ;  /* 0x0000000000010942 */ /* 0x000fea0003800100 */
[----:B------:R-:W-:Y:S05]  /*02b0*/  @P0 BRA `(.L_x_4943) ;  /* 0x0000000000340947 */ /* 0x000fea0003800000 */
[----:B------:R-:W-:Y:S05]  /*02c0*/  BSYNC.RELIABLE B1 ;  /* 0x0000000000017941 */ /* 0x000fea0003800100 */
.L_x_4941:
        /* <DEDUP_REMOVED lines=12> */
.L_x_4943:
[----:B------:R-:W-:Y:S05]  /*0390*/  BSYNC.RECONVERGENT B0 ;  /* 0x0000000000007941 */ /* 0x000fea0003800200 */
.L_x_4940:
        /* <DEDUP_REMOVED lines=8> */
[----:B--2---:R-:W-:-:S05]  /*0420*/  HADD2.F32 R0, -RZ, R2.H0_H0 ;  /* 0x20000002ff007230 */ /* 0x004fca0000004100 */
[----:B------:R-:W-:-:S13]  /*0430*/  FSETP.NEU.FTZ.AND P0, PT, R0, RZ, PT ;  /* 0x000000ff0000720b */ /* 0x000fda0003f1d000 */
[----:B------:R-:W-:-:S04]  /*0440*/  @P0 FSET.BF.GT.FTZ.AND R0, R0, RZ, PT ;  /* 0x000000ff0000020a */ /* 0x000fc80003814000 */
[----:B------:R-:W-:-:S04]  /*0450*/  @P0 F2FP.F16.F32.PACK_AB R0, RZ, R0 ;  /* 0x00000000ff00023e */ /* 0x000fc800000000ff */
[----:B---3--:R-:W-:-:S05]  /*0460*/  @P0 PRMT R9, R0, 0x7610, R9 ;  /* 0x0000761000090816 */ /* 0x008fca0000000009 */
[----:B0-----:R-:W-:Y:S01]  /*0470*/  STG.E.U16 desc[UR6][R6.64], R9 ;  /* 0x0000000906007986 */ /* 0x001fe2000c101506 */
[----:B------:R-:W-:Y:S05]  /*0480*/  EXIT ;  /* 0x000000000000794d */ /* 0x000fea0003800000 */
.L_x_4939:
        /* <DEDUP_REMOVED lines=356> */
.L_x_4947:
        /* <DEDUP_REMOVED lines=10> */
[----:B------:R-:W-:Y:S01]  /*1b70*/  IADD3.X R5, PT, PT, RZ, UR9, RZ, P1, !PT ;  /* 0x00000009ff057c10 */ /* 0x000fe20008ffe4ff */
[----:B--2---:R-:W-:-:S05]  /*1b80*/  HADD2.F32 R10, -RZ, R6.H0_H0 ;  /* 0x20000006ff0a7230 */ /* 0x004fca0000004100 */
[----:B------:R-:W-:-:S13]  /*1b90*/  FSETP.NEU.FTZ.AND P0, PT, R10, RZ, PT ;  /* 0x000000ff0a00720b */ /* 0x000fda0003f1d000 */
[----:B------:R-:W-:-:S04]  /*1ba0*/  @P0 FSET.BF.GT.FTZ.AND R10, R10, RZ, PT ;  /* 0x000000ff0a0a020a */ /* 0x000fc80003814000 */
[----:B------:R-:W-:-:S04]  /*1bb0*/  @P0 F2FP.F16.F32.PACK_AB R10, RZ, R10 ;  /* 0x0000000aff0a023e */ /* 0x000fc800000000ff */
        /* <DEDUP_REMOVED lines=353> */
.L_x_4949:
        /* <DEDUP_REMOVED lines=15> */
[----:B---3--:R-:W-:-:S05]  /*32c0*/  @P0 PRMT R11, R10, 0x7610, R11 ;  /* 0x000076100a0b0816 */ /* 0x008fca000000000b */
[----:B------:R0:W-:Y:S02]  /*32d0*/  STG.E.U16 desc[UR6][R4.64], R11 ;  /* 0x0000000b04007986 */ /* 0x0001e4000c101506 */
.L_x_4946:
[----:B------:R-:W-:-:S13]  /*32e0*/  ISETP.GE.AND P0, PT, R3, UR4, PT ;  /* 0x0000000403007c0c */ /* 0x000fda000bf06270 */
[----:B------:R-:W-:Y:S05]  /*32f0*/  @P0 BREAK.RELIABLE B1 ;  /* 0x0000000000010942 */ /* 0x000fea0003800100 */
[----:B------:R-:W-:Y:S05]  /*3300*/  @P0 BRA `(.L_x_4948) ;  /* 0x0000001400b80947 */ /* 0x000fea0003800000 */
[----:B------:R-:W-:Y:S05]  /*3310*/  BSYNC.RELIABLE B1 ;  /* 0x0000000000017941 */ /* 0x000fea0003800100 */
.L_x_4945:
        /* <DEDUP_REMOVED lines=348> */
.L_x_4950:
        /* <DEDUP_REMOVED lines=17> */
.L_x_4948:
[----:B------:R-:W-:Y:S05]  /*49f0*/  BSYNC.RECONVERGENT B0 ;  /* 0x0000000000007941 */ /* 0x000fea0003800200 */
.L_x_4944:
        /* <DEDUP_REMOVED lines=351> */
.L_x_4951:
        /* <DEDUP_REMOVED lines=9> */
[----:B------:R-:W-:Y:S01]  /*6080*/  IADD3.X R3, PT, PT, RZ, UR5, RZ, P1, !PT ;  /* 0x00000005ff037c10 */ /* 0x000fe20008ffe4ff */
[----:B--2---:R-:W-:-:S05]  /*6090*/  HADD2.F32 R0, -RZ, R4.H0_H0 ;  /* 0x20000004ff007230 */ /* 0x004fca0000004100 */
[----:B------:R-:W-:-:S13]  /*60a0*/  FSETP.NEU.FTZ.AND P0, PT, R0, RZ, PT ;  /* 0x000000ff0000720b */ /* 0x000fda0003f1d000 */
[----:B------:R-:W-:-:S04]  /*60b0*/  @P0 FSET.BF.GT.FTZ.AND R0, R0, RZ, PT ;  /* 0x000000ff0000020a */ /* 0x000fc80003814000 */
[----:B------:R-:W-:-:S04]  /*60c0*/  @P0 F2FP.F16.F32.PACK_AB R0, RZ, R0 ;  /* 0x00000000ff00023e */ /* 0x000fc800000000ff */
[----:B---3--:R-:W-:-:S05]  /*60d0*/  @P0 PRMT R9, R0, 0x7610, R9 ;  /* 0x0000761000090816 */ /* 0x008fca0000000009 */
[----:B------:R-:W-:Y:S01]  /*60e0*/  STG.E.U16 desc[UR6][R2.64], R9 ;  /* 0x0000000902007986 */ /* 0x000fe2000c101506 */
[----:B------:R-:W-:Y:S05]  /*60f0*/  EXIT ;  /* 0x000000000000794d */ /* 0x000fea0003800000 */
.L_x_4952:
        /* <DEDUP_REMOVED lines=16> */
.L_x_32353:


//--------------------- .text._ZN2at6native27unrolled_elementwise_kernelINS0_13BinaryFunctorIN3c104HalfES4_S4_ZZZNS0_21heaviside_kernel_cudaERNS_18TensorIteratorBaseEENKUlvE_clEvENKUlvE6_clEvEUlS4_S4_E_EESt5arrayIPcLm3EELi4E23TrivialOffsetCalculatorILi2EjESE_ILi1EjENS0_6memory15LoadWithoutCastENSH_16StoreWithoutCastEEEviT_T0_T2_T3_T4_T5_ --------------------------
	.section	.text._ZN2at6native27unrolled_elementwise_kernelINS0_13BinaryFunctorIN3c104HalfES4_S4_ZZZNS0_21heaviside_kernel_cudaERNS_18TensorIteratorBaseEENKUlvE_clEvENKUlvE6_clEvEUlS4_S4_E_EESt5arrayIPcLm3EELi4E23TrivialOffsetCalculatorILi2EjESE_ILi1EjENS0_6memory15LoadWithoutCastENSH_16StoreWithoutCastEEEviT_T0_T2_T3_T4_T5_,"ax",@progbits
	.align	128
        .global         _ZN2at6native27unrolled_elementwise_kernelINS0_13BinaryFunctorIN3c104HalfES4_S4_ZZZNS0_21heaviside_kernel_cudaERNS_18TensorIteratorBaseEENKUlvE_clEvENKUlvE6_clEvEUlS4_S4_E_EESt5arrayIPcLm3EELi4E23TrivialOffsetCalculatorILi2EjESE_ILi1EjENS0_6memory15LoadWithoutCastENSH_16StoreWithoutCastEEEviT_T0_T2_T3_T4_T5_
        .type           _ZN2at6native27unrolled_elementwise_kernelINS0_13BinaryFunctorIN3c104HalfES4_S4_ZZZNS0_21heaviside_kernel_cudaERNS_18TensorIteratorBaseEENKUlvE_clEvENKUlvE6_clEvEUlS4_S4_E_EESt5arrayIPcLm3EELi4E23TrivialOffsetCalculatorILi2EjESE_ILi1EjENS0_6memory15LoadWithoutCastENSH_16StoreWithoutCastEEEviT_T0_T2_T3_T4_T5_,@function
        .size           _ZN2at6native27unrolled_elementwise_kernelINS0_13BinaryFunctorIN3c104HalfES4_S4_ZZZNS0_21heaviside_kernel_cudaERNS_18TensorIteratorBaseEENKUlvE_clEvENKUlvE6_clEvEUlS4_S4_E_EESt5arrayIPcLm3EELi4E23TrivialOffsetCalculatorILi2EjESE_ILi1EjENS0_6memory15LoadWithoutCastENSH_16StoreWithoutCastEEEviT_T0_T2_T3_T4_T5_,(.L_x_32354 - _ZN2at6native27unrolled_elementwise_kernelINS0_13BinaryFunctorIN3c104HalfES4_S4_ZZZNS0_21heaviside_kernel_cudaERNS_18TensorIteratorBaseEENKUlvE_clEvENKUlvE6_clEvEUlS4_S4_E_EESt5arrayIPcLm3EELi4E23TrivialOffsetCalculatorILi2EjESE_ILi1EjENS0_6memory15LoadWithoutCastENSH_16StoreWithoutCastEEEviT_T0_T2_T3_T4_T5_)
        .other          _ZN2at6native27unrolled_elementwise_kernelINS0_13BinaryFunctorIN3c104HalfES4_S4_ZZZNS0_21heaviside_kernel_cudaERNS_18TensorIteratorBaseEENKUlvE_clEvENKUlvE6_clEvEUlS4_S4_E_EESt5arrayIPcLm3EELi4E23TrivialOffsetCalculatorILi2EjESE_ILi1EjENS0_6memory15LoadWithoutCastENSH_16StoreWithoutCastEEEviT_T0_T2_T3_T4_T5_,@"STO_CUDA_ENTRY STV_DEFAULT"
_ZN2at6native27unrolled_elementwise_kernelINS0_13BinaryFunctorIN3c104HalfES4_S4_ZZZNS0_21heaviside_kernel_cudaERNS_18TensorIteratorBaseEENKUlvE_clEvENKUlvE6_clEvEUlS4_S4_E_EESt5arrayIPcLm3EELi4E23TrivialOffsetCalculatorILi2EjESE_ILi1EjENS0_6memory15LoadWithoutCastENSH_16StoreWithoutCastEEEviT_T0_T2_T3_T4_T5_:
.text._ZN2at6native27unrolled_elementwise_kernelINS0_13BinaryFunctorIN3c104HalfES4_S4_ZZZNS0_21heaviside_kernel_cudaERNS_18TensorIteratorBaseEENKUlvE_clEvENKUlvE6_clEvEUlS4_S4_E_EESt5arrayIPcLm3EELi4E23TrivialOffsetCalculatorILi2EjESE_ILi1EjENS0_6memory15LoadWithoutCastENSH_16StoreWithoutCastEEEviT_T0_T2_T3_T4_T5_:
        /* <DEDUP_REMOVED lines=64> */
[----:B-----5:R-:W-:-:S05]  /*0400*/  HADD2.F32 R20, -RZ, R20.H0_H0 ;  /* 0x20000014ff147230 */ /* 0x020fca0000004100 */
[----:B------:R-:W-:-:S13]  /*0410*/  FSETP.NEU.FTZ.AND P4, PT, R20, RZ, PT ;  /* 0x000000ff1400720b */ /* 0x000fda0003f9d000 */
[----:B------:R-:W-:-:S04]  /*0420*/  @P4 FSET.BF.GT.FTZ.AND R4, R20, RZ, PT ;  /* 0x000000ff1404420a */ /* 0x000fc80003814000 */
[----:B------:R-:W-:-:S04]  /*0430*/  @P4 F2FP.F16.F32.PACK_AB R4, RZ, R4 ;  /* 0x00000004ff04423e */ /* 0x000fc800000000ff */
[----:B------:R-:W-:-:S07]  /*0440*/  @P4 PRMT R21, R4, 0x7610, R21 ;  /* 0x0000761004154816 */ /* 0x000fce0000000015 */
.L_x_4954:
[----:B------:R-:W-:Y:S05]  /*0450*/  BSYNC.RECONVERGENT B0 ;  /* 0x0000000000007941 */ /* 0x000fea0003800200 */
.L_x_4953:
[----:B------:R-:W-:Y:S04]  /*0460*/  BSSY.RECONVERGENT B0, `(.L_x_4955) ;  /* 0x0000007000007945 */ /* 0x000fe80003800200 */
[----:B------:R-:W-:Y:S05]  /*0470*/  @P5 BRA `(.L_x_4956) ;  /* 0x0000000000145947 */ /* 0x000fea0003800000 */
[----:B-----5:R-:W-:-:S05]  /*0480*/  HADD2.F32 R13, -RZ, R13.H0_H0 ;  /* 0x2000000dff0d7230 */ /* 0x020fca0000004100 */
[----:B------:R-:W-:-:S13]  /*0490*/  FSETP.NEU.FTZ.AND P4, PT, R13, RZ, PT ;  /* 0x000000ff0d00720b */ /* 0x000fda0003f9d000 */
[----:B------:R-:W-:-:S04]  /*04a0*/  @P4 FSET.BF.GT.FTZ.AND R4, R13, RZ, PT ;  /* 0x000000ff0d04420a */ /* 0x000fc80003814000 */
[----:B------:R-:W-:-:S04]  /*04b0*/  @P4 F2FP.F16.F32.PACK_AB R4, RZ, R4 ;  /* 0x00000004ff04423e */ /* 0x000fc800000000ff */
[----:B------:R-:W-:-:S07]  /*04c0*/  @P4 PRMT R19, R4, 0x7610, R19 ;  /* 0x0000761004134816 */ /* 0x000fce0000000013 */
.L_x_4956:
[----:B------:R-:W-:Y:S05]  /*04d0*/  BSYNC.RECONVERGENT B0 ;  /* 0x0000000000007941 */ /* 0x000fea0003800200 */
.L_x_4955:
[----:B------:R-:W-:Y:S04]  /*04e0*/  BSSY.RECONVERGENT B0, `(.L_x_4957) ;  /* 0x0000007000007945 */ /* 0x000fe80003800200 */
[----:B------:R-:W-:Y:S05]  /*04f0*/  @P1 BRA `(.L_x_4958) ;  /* 0x0000000000141947 */ /* 0x000fea0003800000 */
[----:B-----5:R-:W-:-:S05]  /*0500*/  HADD2.F32 R12, -RZ, R12.H0_H0 ;  /* 0x2000000cff0c7230 */ /* 0x020fca0000004100 */
[----:B------:R-:W-:-:S13]  /*0510*/  FSETP.NEU.FTZ.AND P1, PT, R12, RZ, PT ;  /* 0x000000ff0c00720b */ /* 0x000fda0003f3d000 */
[----:B------:R-:W-:-:S04]  /*0520*/  @P1 FSET.BF.GT.FTZ.AND R4, R12, RZ, PT ;  /* 0x000000ff0c04120a */ /* 0x000fc80003814000 */
[----:B------:R-:W-:-:S04]  /*0530*/  @P1 F2FP.F16.F32.PACK_AB R4, RZ, R4 ;  /* 0x00000004ff04123e */ /* 0x000fc800000000ff */
[----:B------:R-:W-:-:S07]  /*0540*/  @P1 PRMT R18, R4, 0x7610, R18 ;  /* 0x0000761004121816 */ /* 0x000fce0000000012 */
.L_x_4958:
[----:B------:R-:W-:Y:S05]  /*0550*/  BSYNC.RECONVERGENT B0 ;  /* 0x0000000000007941 */ /* 0x000fea0003800200 */
.L_x_4957:
[----:B------:R-:W-:Y:S04]  /*0560*/  BSSY.RECONVERGENT B0, `(.L_x_4959) ;  /* 0x0000007000007945 */ /* 0x000fe80003800200 */
[----:B------:R-:W-:Y:S05]  /*0570*/  @P2 BRA `(.L_x_4960) ;  /* 0x0000000000142947 */ /* 0x000fea0003800000 */
[----:B-----5:R-:W-:-:S05]  /*0580*/  HADD2.F32 R0, -RZ, R0.H0_H0 ;  /* 0x20000000ff007230 */ /* 0x020fca0000004100 */
[----:B------:R-:W-:-:S13]  /*0590*/  FSETP.NEU.FTZ.AND P1, PT, R0, RZ, PT ;  /* 0x000000ff0000720b */ /* 0x000fda0003f3d000 */
[----:B------:R-:W-:-:S04]  /*05a0*/  @P1 FSET.BF.GT.FTZ.AND R0, R0, RZ, PT ;  /* 0x000000ff0000120a */ /* 0x000fc80003814000 */
[----:B------:R-:W-:-:S04]  /*05b0*/  @P1 F2FP.F16.F32.PACK_AB R0, RZ, R0 ;  /* 0x00000000ff00123e */ /* 0x000fc800000000ff */
[----:B------:R-:W-:-:S07]  /*05c0*/  @P1 PRMT R16, R0, 0x7610, R16 ;  /* 0x0000761000101816 */ /* 0x000fce0000000010 */
.L_x_4960:
[----:B------:R-:W-:Y:S05]  /*05d0*/  BSYNC.RECONVERGENT B0 ;  /* 0x0000000000007941 */ /* 0x000fea0003800200 */
.L_x_4959:
        /* <DEDUP_REMOVED lines=13> */
.L_x_4962:
[----:B------:R-:W-:Y:S05]  /*06b0*/  BSYNC.RECONVERGENT B0 ;  /* 0x0000000000007941 */ /* 0x000fea0003800200 */
.L_x_4961:
[----:B------:R-:W-:-:S13]  /*06c0*/  ISETP.GE.AND P0, PT, R14, R15, PT ;  /* 0x0000000f0e00720c */ /* 0x000fda0003f06270 */
[----:B------:R-:W-:Y:S05]  /*06d0*/  @P0 EXIT ;  /* 0x000000000000094d */ /* 0x000fea0003800000 */
[----:B01----:R-:W0:Y:S01]  /*06e0*/  LDC.64 R2, c[0x0][0x388] ;  /* 0x0000e200ff027b82 */ /* 0x003e220000000a00 */
[----:B------:R-:W-:-:S04]  /*06f0*/  IMAD R17, R17, 0x200, R14 ;  /* 0x0000020011117824 */ /* 0x000fc800078e020e */
[----:B0-----:R-:W-:-:S05]  /*0700*/  IMAD.WIDE.U32 R2, R17, 0x2, R2 ;  /* 0x0000000211027825 */ /* 0x001fca00078e0002 */
[----:B------:R-:W-:Y:S01]  /*0710*/  STG.E.U16 desc[UR4][R2.64], R16 ;  /* 0x0000001002007986 */ /* 0x000fe2000c101504 */
[----:B------:R-:W-:Y:S05]  /*0720*/  EXIT ;  /* 0x000000000000794d */ /* 0x000fea0003800000 */
.L_x_4963:
        /* <DEDUP_REMOVED lines=13> */
.L_x_32354:


//--------------------- .text._ZN2at6native29vectorized_elementwise_kernelILi2ENS0_13BinaryFunctorIN3c104HalfES4_S4_ZZZNS0_21heaviside_kernel_cudaERNS_18TensorIteratorBaseEENKUlvE_clEvENKUlvE6_clEvEUlS4_S4_E_EESt5arrayIPcLm3EEEEviT0_T1_ --------------------------
	.section	.text._ZN2at6native29vectorized_elementwise_kernelILi2ENS0_13BinaryFunctorIN3c104HalfES4_S4_ZZZNS0_21heaviside_kernel_cudaERNS_18TensorIteratorBaseEENKUlvE_clEvENKUlvE6_clEvEUlS4_S4_E_EESt5arrayIPcLm3EEEEviT0_T1_,"ax",@progbits
	.align	128
        .global         _ZN2at6native29vectorized_elementwise_kernelILi2ENS0_13BinaryFunctorIN3c104HalfES4_S4_ZZZNS0_21heaviside_kernel_cudaERNS_18TensorIteratorBaseEENKUlvE_clEvENKUlvE6_clEvEUlS4_S4_E_EESt5arrayIPcLm3EEEEviT0_T1_
        .type           _ZN2at6native29vectorized_elementwise_kernelILi2ENS0_13BinaryFunctorIN3c104HalfES4_S4_ZZZNS0_21heaviside_kernel_cudaERNS_18TensorIteratorBaseEENKUlvE_clEvENKUlvE6_clEvEUlS4_S4_E_EESt5arrayIPcLm3EEEEviT0_T1_,@function
        .size           _ZN2at6native29vectorized_elementwise_kernelILi2ENS0_13BinaryFunctorIN3c104HalfES4_S4_ZZZNS0_21heaviside_kernel_cudaERNS_18TensorIteratorBaseEENKUlvE_clEvENKUlvE6_clEvEUlS4_S4_E_EESt5arrayIPcLm3EEEEviT0_T1_,(.L_x_32355 - _ZN2at6native29vectorized_elementwise_kernelILi2ENS0_13BinaryFunctorIN3c104HalfES4_S4_ZZZNS0_21heaviside_kernel_cudaERNS_18TensorIteratorBaseEENKUlvE_clEvENKUlvE6_clEvEUlS4_S4_E_EESt5arrayIPcLm3EEEEviT0_T1_)
        .other          _ZN2at6native29vectorized_elementwise_kernelILi2ENS0_13BinaryFunctorIN3c104HalfES4_S4_ZZZNS0_21heaviside_kernel_cudaERNS_18TensorIteratorBaseEENKUlvE_clEvENKUlvE6_clEvEUlS4_S4_E_EESt5arrayIPcLm3EEEEviT0_T1_,@"STO_CUDA_ENTRY STV_DEFAULT"
_ZN2at6native29vectorized_elementwise_kernelILi2ENS0_13BinaryFunctorIN3c104HalfES4_S4_ZZZNS0_21heaviside_kernel_cudaERNS_18TensorIteratorBaseEENKUlvE_clEvENKUlvE6_clEvEUlS4_S4_E_EESt5arrayIPcLm3EEEEviT0_T1_:
.text._ZN2at6native29vectorized_elementwise_kernelILi2ENS0_13BinaryFunctorIN3c104HalfES4_S4_ZZZNS0_21heaviside_kernel_cudaERNS_18TensorIteratorBaseEENKUlvE_clEvENKUlvE6_clEvEUlS4_S4_E_EESt5arrayIPcLm3EEEEviT0_T1_:
        /* <DEDUP_REMOVED lines=111> */
[----:B-----5:R-:W-:-:S05]  /*06f0*/  HADD2.F32 R5, -RZ, R5.H0_H0 ;  /* 0x20000005ff057230 */ /* 0x020fca0000004100 */
[----:B------:R-:W-:-:S13]  /*0700*/  FSETP.NEU.FTZ.AND P5, PT, R5, RZ, PT ;  /* 0x000000ff0500720b */ /* 0x000fda0003fbd000 */
[----:B------:R-:W-:-:S04]  /*0710*/  @P5 FSET.BF.GT.FTZ.AND R5, R5, RZ, PT ;  /* 0x000000ff0505520a */ /* 0x000fc80003814000 */
[----:B------:R-:W-:-:S04]  /*0720*/  @P5 F2FP.F16.F32.PACK_AB R5, RZ, R5 ;  /* 0x00000005ff05523e */ /* 0x000fc800000000ff */
[----:B------:R-:W-:-:S07]  /*0730*/  @P5 PRMT R7, R5, 0x7610, R7 ;  /* 0x0000761005075816 */ /* 0x000fce0000000007 */
.L_x_4966:
[----:B------:R-:W-:Y:S05]  /*0740*/  BSYNC.RECONVERGENT B0 ;  /* 0x0000000000007941 */ /* 0x000fea0003800200 */
.L_x_4965:
[-C--:B------:R-:W-:Y:S01]  /*0750*/  ISETP.GE.U32.AND P6, PT, R13, R4.reuse, PT ;  /* 0x000000040d00720c */ /* 0x080fe20003fc6070 */
[----:B------:R-:W-:Y:S01]  /*0760*/  BSSY.RECONVERGENT B0, `(.L_x_4967) ;  /* 0x0000009000007945 */ /* 0x000fe20003800200 */
[----:B------:R-:W-:Y:S01]  /*0770*/  ISETP.GE.U32.AND P5, PT, R15, R4, PT ;  /* 0x000000040f00720c */ /* 0x000fe20003fa6070 */
[----:B------:R-:W-:-:S10]  /*0780*/  VIADD R15, R6, 0x380 ;  /* 0x00000380060f7836 */ /* 0x000fd40000000000 */
[----:B------:R-:W-:Y:S05]  /*0790*/  @P6 BRA `(.L_x_4968) ;  /* 0x0000000000146947 */ /* 0x000fea0003800000 */
[----:B-----5:R-:W-:-:S05]  /*07a0*/  HADD2.F32 R8, -RZ, R8.H0_H0 ;  /* 0x20000008ff087230 */ /* 0x020fca0000004100 */
[----:B------:R-:W-:-:S13]  /*07b0*/  FSETP.NEU.FTZ.AND P6, PT, R8, RZ, PT ;  /* 0x000000ff0800720b */ /* 0x000fda0003fdd000 */
[----:B------:R-:W-:-:S04]  /*07c0*/  @P6 FSET.BF.GT.FTZ.AND R5, R8, RZ, PT ;  /* 0x000000ff0805620a */ /* 0x000fc80003814000 */
[----:B------:R-:W-:-:S04]  /*07d0*/  @P6 F2FP.F16.F32.PACK_AB R5, RZ, R5 ;  /* 0x00000005ff05623e */ /* 0x000fc800000000ff */
[----:B------:R-:W-:-:S07]  /*07e0*/  @P6 PRMT R23, R5, 0x7610, R23 ;  /* 0x0000761005176816 */ /* 0x000fce0000000017 */
.L_x_4968:
[----:B------:R-:W-:Y:S05]  /*07f0*/  BSYNC.RECONVERGENT B0 ;  /* 0x0000000000007941 */ /* 0x000fea0003800200 */
.L_x_4967:
[----:B-----5:R-:W-:Y:S01]  /*0800*/  @!P0 IMAD.IADD R5, R3, 0x1, R6 ;  /* 0x0000000103058824 */ /* 0x020fe200078e0206 */
[----:B------:R-:W-:Y:S01]  /*0810*/  BSSY.RECONVERGENT B0, `(.L_x_4969) ;  /* 0x0000009000007945 */ /* 0x000fe20003800200 */
[----:B------:R-:W-:Y:S02]  /*0820*/  ISETP.GE.U32.AND P6, PT, R15, R4, PT ;  /* 0x000000040f00720c */ /* 0x000fe40003fc6070 */
[----:B0-----:R-:W-:Y:S01]  /*0830*/  @!P0 IMAD.WIDE.U32 R20, R5, 0x2, R20 ;  /* 0x0000000205148825 */ /* 0x001fe200078e0014 */
[----:B------:R-:W-:Y:S10]  /*0840*/  @P1 BRA `(.L_x_4970) ;  /* 0x0000000000141947 */ /* 0x000ff40003800000 */
[----:B------:R-:W-:-:S05]  /*0850*/  HADD2.F32 R9, -RZ, R9.H0_H0 ;  /* 0x20000009ff097230 */ /* 0x000fca0000004100 */
[----:B------:R-:W-:-:S13]  /*0860*/  FSETP.NEU.FTZ.AND P1, PT, R9, RZ, PT ;  /* 0x000000ff0900720b */ /* 0x000fda0003f3d000 */
[----:B------:R-:W-:-:S04]  /*0870*/  @P1 FSET.BF.GT.FTZ.AND R5, R9, RZ, PT ;  /* 0x000000ff0905120a */ /* 0x000fc80003814000 */
[----:B------:R-:W-:-:S04]  /*0880*/  @P1 F2FP.F16.F32.PACK_AB R5, RZ, R5 ;  /* 0x00000005ff05123e */ /* 0x000fc800000000ff */
[----:B------:R-:W-:-:S07]  /*0890*/  @P1 PRMT R24, R5, 0x7610, R24 ;  /* 0x0000761005181816 */ /* 0x000fce0000000018 */
.L_x_4970:
[----:B------:R-:W-:Y:S05]  /*08a0*/  BSYNC.RECONVERGENT B0 ;  /* 0x0000000000007941 */ /* 0x000fea0003800200 */
.L_x_4969:
[----:B------:R-:W-:Y:S04]  /*08b0*/  BSSY.RECONVERGENT B0, `(.L_x_4971) ;  /* 0x0000007000007945 */ /* 0x000fe80003800200 */
[----:B------:R-:W-:Y:S05]  /*08c0*/  @P2 BRA `(.L_x_4972) ;  /* 0x0000000000142947 */ /* 0x000fea0003800000 */
[----:B------:R-:W-:-:S05]  /*08d0*/  HADD2.F32 R10, -RZ, R10.H0_H0 ;  /* 0x2000000aff0a7230 */ /* 0x000fca0000004100 */
[----:B------:R-:W-:-:S13]  /*08e0*/  FSETP.NEU.FTZ.AND P1, PT, R10, RZ, PT ;  /* 0x000000ff0a00720b */ /* 0x000fda0003f3d000 */
[----:B------:R-:W-:-:S04]  /*08f0*/  @P1 FSET.BF.GT.FTZ.AND R5, R10, RZ, PT ;  /* 0x000000ff0a05120a */ /* 0x000fc80003814000 */
[----:B------:R-:W-:-:S04]  /*0900*/  @P1 F2FP.F16.F32.PACK_AB R5, RZ, R5 ;  /* 0x00000005ff05123e */ /* 0x000fc800000000ff */
[----:B------:R-:W-:-:S07]  /*0910*/  @P1 PRMT R2, R5, 0x7610, R2 ;  /* 0x0000761005021816 */ /* 0x000fce0000000002 */
.L_x_4972:
[----:B------:R-:W-:Y:S05]  /*0920*/  BSYNC.RECONVERGENT B0 ;  /* 0x0000000000007941 */ /* 0x000fea0003800200 */
.L_x_4971:
[----:B------:R-:W-:Y:S04]  /*0930*/  BSSY.RECONVERGENT B0, `(.L_x_4973) ;  /* 0x0000007000007945 */ /* 0x000fe80003800200 */
[----:B------:R-:W-:Y:S05]  /*0940*/  @P3 BRA `(.L_x_4974) ;  /* 0x0000000000143947 */ /* 0x000fea0003800000 */
[----:B------:R-:W-:-:S05]  /*0950*/  HADD2.F32 R11, -RZ, R11.H0_H0 ;  /* 0x2000000bff0b7230 */ /* 0x000fca0000004100 */
[----:B------:R-:W-:-:S13]  /*0960*/  FSETP.NEU.FTZ.AND P1, PT, R11, RZ, PT ;  /* 0x000000ff0b00720b */ /* 0x000fda0003f3d000 */
[----:B------:R-:W-:-:S04]  /*0970*/  @P1 FSET.BF.GT.FTZ.AND R5, R11, RZ, PT ;  /* 0x000000ff0b05120a */ /* 0x000fc80003814000 */
[----:B------:R-:W-:-:S04]  /*0980*/  @P1 F2FP.F16.F32.PACK_AB R5, RZ, R5 ;  /* 0x00000005ff05123e */ /* 0x000fc800000000ff */
[----:B------:R-:W-:-:S07]  /*0990*/  @P1 PRMT R0, R5, 0x7610, R0 ;  /* 0x0000761005001816 */ /* 0x000fce0000000000 */
.L_x_4974:
[----:B------:R-:W-:Y:S05]  /*09a0*/  BSYNC.RECONVERGENT B0 ;  /* 0x0000000000007941 */ /* 0x000fea0003800200 */
.L_x_4973:
[----:B------:R-:W-:Y:S04]  /*09b0*/  BSSY.RECONVERGENT B0, `(.L_x_4975) ;  /* 0x0000007000007945 */ /* 0x000fe80003800200 */
[----:B------:R-:W-:Y:S05]  /*09c0*/  @P4 BRA `(.L_x_4976) ;  /* 0x0000000000144947 */ /* 0x000fea0003800000 */
[----:B------:R-:W-:-:S05]  /*09d0*/  HADD2.F32 R18, -RZ, R18.H0_H0 ;  /* 0x20000012ff127230 */ /* 0x000fca0000004100 */
[----:B------:R-:W-:-:S13]  /*09e0*/  FSETP.NEU.FTZ.AND P1, PT, R18, RZ, PT ;  /* 0x000000ff1200720b */ /* 0x000fda0003f3d000 */
[----:B------:R-:W-:-:S04]  /*09f0*/  @P1 FSET.BF.GT.FTZ.AND R5, R18, RZ, PT ;  /* 0x000000ff1205120a */ /* 0x000fc80003814000 */
[----:B------:R-:W-:-:S04]  /*0a00*/  @P1 F2FP.F16.F32.PACK_AB R5, RZ, R5 ;  /* 0x00000005ff05123e */ /* 0x000fc800000000ff */
[----:B------:R-:W-:-:S07]  /*0a10*/  @P1 PRMT R27, R5, 0x7610, R27 ;  /* 0x00007610051b1816 */ /* 0x000fce000000001b */
.L_x_4976:
[----:B------:R-:W-:Y:S05]  /*0a20*/  BSYNC.RECONVERGENT B0 ;  /* 0x0000000000007941 */ /* 0x000fea0003800200 */
.L_x_4975:
[----:B------:R-:W-:Y:S04]  /*0a30*/  BSSY.RECONVERGENT B0, `(.L_x_4977) ;  /* 0x0000007000007945 */ /* 0x000fe80003800200 */
[----:B------:R-:W-:Y:S05]  /*0a40*/  @P5 BRA `(.L_x_4978) ;  /* 0x0000000000145947 */ /* 0x000fea0003800000 */
[----:B------:R-:W-:-:S05]  /*0a50*/  HADD2.F32 R19, -RZ, R19.H0_H0 ;  /* 0x20000013ff137230 */ /* 0x000fca0000004100 */
[----:B------:R-:W-:-:S13]  /*0a60*/  FSETP.NEU.FTZ.AND P1, PT, R19, RZ, PT ;  /* 0x000000ff1300720b */ /* 0x000fda0003f3d000 */
[----:B------:R-:W-:-:S04]  /*0a70*/  @P1 FSET.BF.GT.FTZ.AND R5, R19, RZ, PT ;  /* 0x000000ff1305120a */ /* 0x000fc80003814000 */
[----:B------:R-:W-:-:S04]  /*0a80*/  @P1 F2FP.F16.F32.PACK_AB R5, RZ, R5 ;  /* 0x00000005ff05123e */ /* 0x000fc800000000ff */
[----:B------:R-:W-:-:S07]  /*0a90*/  @P1 PRMT R26, R5, 0x7610, R26 ;  /* 0x00007610051a1816 */ /* 0x000fce000000001a */
.L_x_4978:
[----:B------:R-:W-:Y:S05]  /*0aa0*/  BSYNC.RECONVERGENT B0 ;  /* 0x0000000000007941 */ /* 0x000fea0003800200 */
.L_x_4977:
[----:B------:R-:W-:Y:S04]  /*0ab0*/  BSSY.RECONVERGENT B0, `(.L_x_4979) ;  /* 0x0000007000007945 */ /* 0x000fe80003800200 */
[----:B------:R-:W-:Y:S05]  /*0ac0*/  @P6 BRA `(.L_x_4980) ;  /* 0x0000000000146947 */ /* 0x000fea0003800000 */
[----:B------:R-:W-:-:S05]  /*0ad0*/  HADD2.F32 R22, -RZ, R22.H0_H0 ;  /* 0x20000016ff167230 */ /* 0x000fca0000004100 */
[----:B------:R-:W-:-:S13]  /*0ae0*/  FSETP.NEU.FTZ.AND P1, PT, R22, RZ, PT ;  /* 0x000000ff1600720b */ /* 0x000fda0003f3d000 */
[----:B------:R-:W-:-:S04]  /*0af0*/  @P1 FSET.BF.GT.FTZ.AND R5, R22, RZ, PT ;  /* 0x000000ff1605120a */ /* 0x000fc80003814000 */
[----:B------:R-:W-:-:S04]  /*0b00*/  @P1 F2FP.F16.F32.PACK_AB R5, RZ, R5 ;  /* 0x00000005ff05123e */ /* 0x000fc800000000ff */
[----:B------:R-:W-:-:S07]  /*0b10*/  @P1 PRMT R25, R5, 0x7610, R25 ;  /* 0x0000761005191816 */ /* 0x000fce0000000019 */
.L_x_4980:
[----:B------:R-:W-:Y:S05]  /*0b20*/  BSYNC.RECONVERGENT B0 ;  /* 0x0000000000007941 */ /* 0x000fea0003800200 */
.L_x_4979:
        /* <DEDUP_REMOVED lines=18> */
.L_x_4983:
[----:B------:R-:W-:-:S13]  /*0c50*/  ISETP.GE.U32.AND P0, PT, R6, R4, PT ;  /* 0x000000040600720c */ /* 0x000fda0003f06070 */
[----:B------:R-:W-:Y:S05]  /*0c60*/  @P0 BRA `(.L_x_4985) ;  /* 0x0000000000300947 */ /* 0x000fea0003800000 */
[----:B0-----:R-:W0:Y:S01]  /*0c70*/  LDC.64 R8, c[0x0][0x388] ;  /* 0x0000e200ff087b82 */ /* 0x001e220000000a00 */
[----:B------:R-:W-:Y:S02]  /*0c80*/  IMAD.IADD R5, R3, 0x1, R6 ;  /* 0x0000000103057824 */ /* 0x000fe400078e0206 */
[----:B------:R-:W-:Y:S02]  /*0c90*/  VIADD R6, R6, 0x80 ;  /* 0x0000008006067836 */ /* 0x000fe40000000000 */
[----:B0-----:R-:W-:-:S05]  /*0ca0*/  IMAD.WIDE.U32 R8, R5, 0x2, R8 ;  /* 0x0000000205087825 */ /* 0x001fca00078e0008 */
[----:B------:R1:W-:Y:S02]  /*0cb0*/  STG.E.U16 desc[UR4][R8.64], R2 ;  /* 0x0000000208007986 */ /* 0x0003e4000c101504 */
.L_x_4984:
[----:B------:R-:W-:-:S13]  /*0cc0*/  ISETP.GE.U32.AND P0, PT, R6, R4, PT ;  /* 0x000000040600720c */ /* 0x000fda0003f06070 */
[----:B------:R-:W-:Y:S05]  /*0cd0*/  @P0 BRA `(.L_x_4986) ;  /* 0x0000000000340947 */ /* 0x000fea0003800000 */
[----:B01----:R-:W0:Y:S01]  /*0ce0*/  LDC.64 R8, c[0x0][0x388] ;  /* 0x0000e200ff087b82 */ /* 0x003e220000000a00 */
[----:B------:R-:W-:Y:S02]  /*0cf0*/  IMAD.IADD R5, R3, 0x1, R6 ;  /* 0x0000000103057824 */ /* 0x000fe400078e0206 */
[----:B------:R-:W-:Y:S02]  /*0d00*/  VIADD R6, R6, 0x80 ;  /* 0x0000008006067836 */ /* 0x000fe40000000000 */
[----:B0-----:R-:W-:-:S05]  /*0d10*/  IMAD.WIDE.U32 R8, R5, 0x2, R8 ;  /* 0x0000000205087825 */ /* 0x001fca00078e0008 */
[----:B------:R1:W-:Y:S02]  /*0d20*/  STG.E.U16 desc[UR4][R8.64], R0 ;  /* 0x0000000008007986 */ /* 0x0003e4000c101504 */
.L_x_4985:
        /* <DEDUP_REMOVED lines=8> */
.L_x_4986:
[----:B------:R-:W-:Y:S05]  /*0db0*/  BSYNC.RELIABLE B1 ;  /* 0x0000000000017941 */ /* 0x000fea0003800100 */
.L_x_4982:
[----:B------:R-:W-:-:S13]  /*0dc0*/  ISETP.GE.U32.AND P0, PT, R6, R4, PT ;  /* 0x000000040600720c */ /* 0x000fda0003f06070 */
[----:B012---:R-:W0:Y:S01]  /*0dd0*/  @!P0 LDC.64 R8, c[0x0][0x388] ;  /* 0x0000e200ff088b82 */ /* 0x007e220000000a00 */
[----:B------:R-:W-:Y:S02]  /*0de0*/  @!P0 IMAD.IADD R5, R3, 0x1, R6 ;  /* 0x0000000103058824 */ /* 0x000fe400078e0206 */
[----:B------:R-:W-:Y:S02]  /*0df0*/  @!P0 VIADD R6, R6, 0x80 ;  /* 0x0000008006068836 */ /* 0x000fe40000000000 */
[----:B0-----:R-:W-:-:S05]  /*0e00*/  @!P0 IMAD.WIDE.U32 R8, R5, 0x2, R8 ;  /* 0x0000000205088825 */ /* 0x001fca00078e0008 */
[----:B------:R2:W-:Y:S02]  /*0e10*/  @!P0 STG.E.U16 desc[UR4][R8.64], R26 ;  /* 0x0000001a08008986 */ /* 0x0005e4000c101504 */
.L_x_4987:
[----:B------:R-:W-:Y:S05]  /*0e20*/  BSYNC.RECONVERGENT B0 ;  /* 0x0000000000007941 */ /* 0x000fea0003800200 */
.L_x_4981:
        /* <DEDUP_REMOVED lines=8> */
.L_x_4964:
        /* <DEDUP_REMOVED lines=16> */
[----:B0-----:R-:W-:-:S04]  /*0fb0*/  IMAD.WIDE.U32 R4, R3, 0x2, R4 ;  /* 0x0000000203047825 */ /* 0x001fc800078e0004 */
[----:B------:R-:W-:-:S04]  /*0fc0*/  IMAD.WIDE.U32 R2, R2, 0x4, R4 ;  /* 0x0000000402027825 */ /* 0x000fc800078e0004 */
[--C-:B---3--:R-:W-:Y:S02]  /*0fd0*/  HADD2.F32 R17, -RZ, R14.reuse.H0_H0 ;  /* 0x2000000eff117230 */ /* 0x108fe40000004100 */
[----:B------:R-:W-:-:S03]  /*0fe0*/  HADD2.F32 R14, -RZ, R14.H1_H1 ;  /* 0x3000000eff0e7230 */ /* 0x000fc60000004100 */
[----:B------:R-:W-:Y:S02]  /*0ff0*/  FSETP.NEU.FTZ.AND P0, PT, R17, RZ, PT ;  /* 0x000000ff1100720b */ /* 0x000fe40003f1d000 */
[----:B------:R-:W-:Y:S02]  /*1000*/  FSETP.NEU.FTZ.AND P1, PT, R14, RZ, PT ;  /* 0x000000ff0e00720b */ /* 0x000fe40003f3d000 */
[C---:B-----5:R-:W-:Y:S02]  /*1010*/  PRMT R11, R16.reuse, 0x7610, R11 ;  /* 0x00007610100b7816 */ /* 0x060fe4000000000b */
[----:B------:R-:W-:-:S07]  /*1020*/  PRMT R16, R16, 0x7632, R16 ;  /* 0x0000763210107816 */ /* 0x000fce0000000010 */
[----:B------:R-:W-:Y:S02]  /*1030*/  @P0 FSET.BF.GT.FTZ.AND R17, R17, RZ, PT ;  /* 0x000000ff1111020a */ /* 0x000fe40003814000 */
[----:B------:R-:W-:Y:S02]  /*1040*/  @P1 FSET.BF.GT.FTZ.AND R14, R14, RZ, PT ;  /* 0x000000ff0e0e120a */ /* 0x000fe40003814000 */
[----:B------:R-:W-:Y:S02]  /*1050*/  @P0 F2FP.F16.F32.PACK_AB R11, RZ, R17 ;  /* 0x00000011ff0b023e */ /* 0x000fe400000000ff */
[----:B------:R-:W-:Y:S01]  /*1060*/  @P1 F2FP.F16.F32.PACK_AB R16, RZ, R14 ;  /* 0x0000000eff10123e */ /* 0x000fe200000000ff */
[----:B--2---:R-:W-:Y:S02]  /*1070*/  HADD2.F32 R10, -RZ, R15.H0_H0 ;  /* 0x2000000fff0a7230 */ /* 0x004fe40000004100 */
[----:B----4-:R-:W-:Y:S01]  /*1080*/  HADD2.F32 R13, -RZ, R9.H1_H1 ;  /* 0x30000009ff0d7230 */ /* 0x010fe20000004100 */
[----:B------:R-:W-:Y:S01]  /*1090*/  PRMT R5, R11, 0x5410, R16 ;  /* 0x000054100b057816 */ /* 0x000fe20000000010 */
[----:B------:R-:W-:-:S02]  /*10a0*/  HADD2.F32 R15, -RZ, R15.H1_H1 ;  /* 0x3000000fff0f7230 */ /* 0x000fc40000004100 */
[--C-:B------:R-:W-:Y:S02]  /*10b0*/  HADD2.F32 R11, -RZ, R8.reuse.H0_H0 ;  /* 0x20000008ff0b7230 */ /* 0x100fe40000004100 */
[----:B------:R-:W-:Y:S02]  /*10c0*/  HADD2.F32 R12, -RZ, R8.H1_H1 ;  /* 0x30000008ff0c7230 */ /* 0x000fe40000004100 */
[----:B------:R-:W-:Y:S01]  /*10d0*/  HADD2.F32 R9, -RZ, R9.H0_H0 ;  /* 0x20000009ff097230 */ /* 0x000fe20000004100 */
[----:B------:R-:W-:Y:S02]  /*10e0*/  FSETP.NEU.FTZ.AND P0, PT, R10, RZ, PT ;  /* 0x000000ff0a00720b */ /* 0x000fe40003f1d000 */
[----:B------:R-:W-:Y:S02]  /*10f0*/  FSETP.NEU.FTZ.AND P1, PT, R15, RZ, PT ;  /* 0x000000ff0f00720b */ /* 0x000fe40003f3d000 */
[----:B------:R-:W-:Y:S02]  /*1100*/  FSETP.NEU.FTZ.AND P2, PT, R11, RZ, PT ;  /* 0x000000ff0b00720b */ /* 0x000fe40003f5d000 */
[----:B------:R-:W-:-:S02]  /*1110*/  FSETP.NEU.FTZ.AND P3, PT, R12, RZ, PT ;  /* 0x000000ff0c00720b */ /* 0x000fc40003f7d000 */
[----:B------:R-:W-:Y:S02]  /*1120*/  FSETP.NEU.FTZ.AND P5, PT, R13, RZ, PT ;  /* 0x000000ff0d00720b */ /* 0x000fe40003fbd000 */
[----:B------:R-:W-:Y:S01]  /*1130*/  FSETP.NEU.FTZ.AND P4, PT, R9, RZ, PT ;  /* 0x000000ff0900720b */ /* 0x000fe20003f9d000 */
[----:B------:R0:W-:Y:S02]  /*1140*/  STG.E desc[UR4][R2.64], R5 ;  /* 0x0000000502007986 */ /* 0x0001e4000c101904 */
[----:B------:R-:W-:Y:S02]  /*1150*/  @P0 FSET.BF.GT.FTZ.AND R10, R10, RZ, PT ;  /* 0x000000ff0a0a020a */ /* 0x000fe40003814000 */
[----:B------:R-:W-:Y:S02]  /*1160*/  @P1 FSET.BF.GT.FTZ.AND R15, R15, RZ, PT ;  /* 0x000000ff0f0f120a */ /* 0x000fe40003814000 */
[----:B------:R-:W-:Y:S02]  /*1170*/  @P2 FSET.BF.GT.FTZ.AND R11, R11, RZ, PT ;  /* 0x000000ff0b0b220a */ /* 0x000fe40003814000 */
[----:B------:R-:W-:-:S02]  /*1180*/  @P3 FSET.BF.GT.FTZ.AND R12, R12, RZ, PT ;  /* 0x000000ff0c0c320a */ /* 0x000fc40003814000 */
[----:B------:R-:W-:Y:S02]  /*1190*/  @P5 FSET.BF.GT.FTZ.AND R13, R13, RZ, PT ;  /* 0x000000ff0d0d520a */ /* 0x000fe40003814000 */
[----:B------:R-:W-:Y:S02]  /*11a0*/  @P4 FSET.BF.GT.FTZ.AND R9, R9, RZ, PT ;  /* 0x000000ff0909420a */ /* 0x000fe40003814000 */
[C---:B------:R-:W-:Y:S02]  /*11b0*/  PRMT R4, R7.reuse, 0x7610, R4 ;  /* 0x0000761007047816 */ /* 0x040fe40000000004 */
[C---:B0-----:R-:W-:Y:S02]  /*11c0*/  PRMT R5, R6.reuse, 0x7610, R5 ;  /* 0x0000761006057816 */ /* 0x041fe40000000005 */
[----:B------:R-:W-:Y:S02]  /*11d0*/  PRMT R7, R7, 0x7632, R7 ;  /* 0x0000763207077816 */ /* 0x000fe40000000007 */
[----:B------:R-:W-:-:S02]  /*11e0*/  PRMT R6, R6, 0x7632, R6 ;  /* 0x0000763206067816 */ /* 0x000fc40000000006 */
[----:B------:R-:W-:Y:S02]  /*11f0*/  PRMT R8, R0, 0x7632, R8 ;  /* 0x0000763200087816 */ /* 0x000fe40000000008 */
[----:B------:R-:W-:Y:S02]  /*1200*/  @P0 F2FP.F16.F32.PACK_AB R4, RZ, R10 ;  /* 0x0000000aff04023e */ /* 0x000fe400000000ff */
[----:B------:R-:W-:Y:S02]  /*1210*/  @P1 F2FP.F16.F32.PACK_AB R7, RZ, R15 ;  /* 0x0000000fff07123e */ /* 0x000fe400000000ff */
[----:B------:R-:W-:Y:S02]  /*1220*/  @P2 F2FP.F16.F32.PACK_AB R5, RZ, R11 ;  /* 0x0000000bff05223e */ /* 0x000fe400000000ff */
[----:B------:R-:W-:Y:S02]  /*1230*/  @P3 F2FP.F16.F32.PACK_AB R6, RZ, R12 ;  /* 0x0000000cff06323e */ /* 0x000fe400000000ff */
[----:B------:R-:W-:-:S02]  /*1240*/  @P5 F2FP.F16.F32.PACK_AB R8, RZ, R13 ;  /* 0x0000000dff08523e */ /* 0x000fc400000000ff */
[----:B------:R-:W-:Y:S02]  /*1250*/  @P4 F2FP.F16.F32.PACK_AB R0, RZ, R9 ;  /* 0x00000009ff00423e */ /* 0x000fe400000000ff */
[----:B------:R-:W-:Y:S02]  /*1260*/  PRMT R4, R4, 0x5410, R7 ;  /* 0x0000541004047816 */ /* 0x000fe40000000007 */
[----:B------:R-:W-:Y:S02]  /*1270*/  PRMT R5, R5, 0x5410, R6 ;  /* 0x0000541005057816 */ /* 0x000fe40000000006 */
[----:B------:R-:W-:Y:S01]  /*1280*/  PRMT R0, R0, 0x5410, R8 ;  /* 0x0000541000007816 */ /* 0x000fe20000000008 */
[----:B------:R-:W-:Y:S04]  /*1290*/  STG.E desc[UR4][R2.64+0x200], R4 ;  /* 0x0002000402007986 */ /* 0x000fe8000c101904 */
[----:B------:R-:W-:Y:S04]  /*12a0*/  STG.E desc[UR4][R2.64+0x400], R5 ;  /* 0x0004000502007986 */ /* 0x000fe8000c101904 */
[----:B------:R-:W-:Y:S01]  /*12b0*/  STG.E desc[UR4][R2.64+0x600], R0 ;  /* 0x0006000002007986 */ /* 0x000fe2000c101904 */
[----:B------:R-:W-:Y:S05]  /*12c0*/  EXIT ;  /* 0x000000000000794d */ /* 0x000fea0003800000 */
.L_x_4988:
        /* <DEDUP_REMOVED lines=11> */
.L_x_32355:


//--------------------- .text._ZN2at6native29vectorized_elementwise_kernelILi4ENS0_13BinaryFunctorIN3c104HalfES4_S4_ZZZNS0_21heaviside_kernel_cudaERNS_18TensorIteratorBaseEENKUlvE_clEvENKUlvE6_clEvEUlS4_S4_E_EESt5arrayIPcLm3EEEEviT0_T1_ --------------------------
	.section	.text._ZN2at6native29vectorized_elementwise_kernelILi4ENS0_13BinaryFunctorIN3c104HalfES4_S4_ZZZNS0_21heaviside_kernel_cudaERNS_18TensorIteratorBaseEENKUlvE_clEvENKUlvE6_clEvEUlS4_S4_E_EESt5arrayIPcLm3EEEEviT0_T1_,"ax",@progbits
	.align	128
        .global         _ZN2at6native29vectorized_elementwise_kernelILi4ENS0_13BinaryFunctorIN3c104HalfES4_S4_ZZZNS0_21heaviside_kernel_cudaERNS_18TensorIteratorBaseEENKUlvE_clEvENKUlvE6_clEvEUlS4_S4_E_EESt5arrayIPcLm3EEEEviT0_T1_
        .type           _ZN2at6native29vectorized_elementwise_kernelILi4ENS0_13BinaryFunctorIN3c104HalfES4_S4_ZZZNS0_21heaviside_kernel_cudaERNS_18TensorIteratorBaseEENKUlvE_clEvENKUlvE6_clEvEUlS4_S4_E_EESt5arrayIPcLm3EEEEviT0_T1_,@function
        .size           _ZN2at6native29vectorized_elementwise_kernelILi4ENS0_13BinaryFunctorIN3c104HalfES4_S4_ZZZNS0_21heaviside_kernel_cudaERNS_18TensorIteratorBaseEENKUlvE_clEvENKUlvE6_clEvEUlS4_S4_E_EESt5arrayIPcLm3EEEEviT0_T1_,(.L_x_32356 - _ZN2at6native29vectorized_elementwise_kernelILi4ENS0_13BinaryFunctorIN3c104HalfES4_S4_ZZZNS0_21heaviside_kernel_cudaERNS_18TensorIteratorBaseEENKUlvE_clEvENKUlvE6_clEvEUlS4_S4_E_EESt5arrayIPcLm3EEEEviT0_T1_)
        .other          _ZN2at6native29vectorized_elementwise_kernelILi4ENS0_13BinaryFunctorIN3c104HalfES4_S4_ZZZNS0_21heaviside_kernel_cudaERNS_18TensorIteratorBaseEENKUlvE_clEvENKUlvE6_clEvEUlS4_S4_E_EESt5arrayIPcLm3EEEEviT0_T1_,@"STO_CUDA_ENTRY STV_DEFAULT"
_ZN2at6native29vectorized_elementwise_kernelILi4ENS0_13BinaryFunctorIN3c104HalfES4_S4_ZZZNS0_21heaviside_kernel_cudaERNS_18TensorIteratorBaseEENKUlvE_clEvENKUlvE6_clEvEUlS4_S4_E_EESt5arrayIPcLm3EEEEviT0_T1_:
.text._ZN2at6native29vectorized_elementwise_kernelILi4ENS0_13BinaryFunctorIN3c104HalfES4_S4_ZZZNS0_21heaviside_kernel_cudaERNS_18TensorIteratorBaseEENKUlvE_clEvENKUlvE6_clEvEUlS4_S4_E_EESt5arrayIPcLm3EEEEviT0_T1_:
        /* <DEDUP_REMOVED lines=116> */
.L_x_4991:
[----:B------:R-:W-:Y:S05]  /*0740*/  BSYNC.RECONVERGENT B0 ;  /* 0x0000000000007941 */ /* 0x000fea0003800200 */
.L_x_4990:
        /* <DEDUP_REMOVED lines=10> */
.L_x_4993:
[----:B------:R-:W-:Y:S05]  /*07f0*/  BSYNC.RECONVERGENT B0 ;  /* 0x0000000000007941 */ /* 0x000fea0003800200 */
.L_x_4992:
        /* <DEDUP_REMOVED lines=10> */
.L_x_4995:
[----:B------:R-:W-:Y:S05]  /*08a0*/  BSYNC.RECONVERGENT B0 ;  /* 0x0000000000007941 */ /* 0x000fea0003800200 */
.L_x_4994:
[----:B------:R-:W-:Y:S04]  /*08b0*/  BSSY.RECONVERGENT B0, `(.L_x_4996) ;  /* 0x0000007000007945 */ /* 0x000fe80003800200 */
[----:B------:R-:W-:Y:S05]  /*08c0*/  @P2 BRA `(.L_x_4997) ;  /* 0x0000000000142947 */ /* 0x000fea0003800000 */
[----:B------:R-:W-:-:S05]  /*08d0*/  HADD2.F32 R10, -RZ, R10.H0_H0 ;  /* 0x2000000aff0a7230 */ /* 0x000fca0000004100 */
[----:B------:R-:W-:-:S13]  /*08e0*/  FSETP.NEU.FTZ.AND P1, PT, R10, RZ, PT ;  /* 0x000000ff0a00720b */ /* 0x000fda0003f3d000 */
[----:B------:R-:W-:-:S04]  /*08f0*/  @P1 FSET.BF.GT.FTZ.AND R5, R10, RZ, PT ;  /* 0x000000ff0a05120a */ /* 0x000fc80003814000 */
[----:B------:R-:W-:-:S04]  /*0900*/  @P1 F2FP.F16.F32.PACK_AB R5, RZ, R5 ;  /* 0x00000005ff05123e */ /* 0x000fc800000000ff */
[----:B------:R-:W-:-:S07]  /*0910*/  @P1 PRMT R2, R5, 0x7610, R2 ;  /* 0x0000761005021816 */ /* 0x000fce0000000002 */
.L_x_4997:
[----:B------:R-:W-:Y:S05]  /*0920*/  BSYNC.RECONVERGENT B0 ;  /* 0x0000000000007941 */ /* 0x000fea0003800200 */
.L_x_4996:
[----:B------:R-:W-:Y:S04]  /*0930*/  BSSY.RECONVERGENT B0, `(.L_x_4998) ;  /* 0x0000007000007945 */ /* 0x000fe80003800200 */
[----:B------:R-:W-:Y:S05]  /*0940*/  @P3 BRA `(.L_x_4999) ;  /* 0x0000000000143947 */ /* 0x000fea0003800000 */
[----:B------:R-:W-:-:S05]  /*0950*/  HADD2.F32 R11, -RZ, R11.H0_H0 ;  /* 0x2000000bff0b7230 */ /* 0x000fca0000004100 */
[----:B------:R-:W-:-:S13]  /*0960*/  FSETP.NEU.FTZ.AND P1, PT, R11, RZ, PT ;  /* 0x000000ff0b00720b */ /* 0x000fda0003f3d000 */
[----:B------:R-:W-:-:S04]  /*0970*/  @P1 FSET.BF.GT.FTZ.AND R5, R11, RZ, PT ;  /* 0x000000ff0b05120a */ /* 0x000fc80003814000 */
[----:B------:R-:W-:-:S04]  /*0980*/  @P1 F2FP.F16.F32.PACK_AB R5, RZ, R5 ;  /* 0x00000005ff05123e */ /* 0x000fc800000000ff */
[----:B------:R-:W-:-:S07]  /*0990*/  @P1 PRMT R0, R5, 0x7610, R0 ;  /* 0x0000761005001816 */ /* 0x000fce0000000000 */
.L_x_4999:
[----:B------:R-:W-:Y:S05]  /*09a0*/  BSYNC.RECONVERGENT B0 ;  /* 0x0000000000007941 */ /* 0x000fea0003800200 */
.L_x_4998:
[----:B------:R-:W-:Y:S04]  /*09b0*/  BSSY.RECONVERGENT B0, `(.L_x_5000) ;  /* 0x0000007000007945 */ /* 0x000fe80003800200 */
[----:B------:R-:W-:Y:S05]  /*09c0*/  @P4 BRA `(.L_x_5001) ;  /* 0x0000000000144947 */ /* 0x000fea0003800000 */
[----:B------:R-:W-:-:S05]  /*09d0*/  HADD2.F32 R18, -RZ, R18.H0_H0 ;  /* 0x20000012ff127230 */ /* 0x000fca0000004100 */
[----:B------:R-:W-:-:S13]  /*09e0*/  FSETP.NEU.FTZ.AND P1, PT, R18, RZ, PT ;  /* 0x000000ff1200720b */ /* 0x000fda0003f3d000 */
[----:B------:R-:W-:-:S04]  /*09f0*/  @P1 FSET.BF.GT.FTZ.AND R5, R18, RZ, PT ;  /* 0x000000ff1205120a */ /* 0x000fc80003814000 */
[----:B------:R-:W-:-:S04]  /*0a00*/  @P1 F2FP.F16.F32.PACK_AB R5, RZ, R5 ;  /* 0x00000005ff05123e */ /* 0x000fc800000000ff */
[----:B------:R-:W-:-:S07]  /*0a10*/  @P1 PRMT R27, R5, 0x7610, R27 ;  /* 0x00007610051b1816 */ /* 0x000fce000000001b */
.L_x_5001:
[----:B------:R-:W-:Y:S05]  /*0a20*/  BSYNC.RECONVERGENT B0 ;  /* 0x0000000000007941 */ /* 0x000fea0003800200 */
.L_x_5000:
[----:B------:R-:W-:Y:S04]  /*0a30*/  BSSY.RECONVERGENT B0, `(.L_x_5002) ;  /* 0x0000007000007945 */ /* 0x000fe80003800200 */
[----:B------:R-:W-:Y:S05]  /*0a40*/  @P5 BRA `(.L_x_5003) ;  /* 0x0000000000145947 */ /* 0x000fea0003800000 */
[----:B------:R-:W-:-:S05]  /*0a50*/  HADD2.F32 R19, -RZ, R19.H0_H0 ;  /* 0x20000013ff137230 */ /* 0x000fca0000004100 */
[----:B------:R-:W-:-:S13]  /*0a60*/  FSETP.NEU.FTZ.AND P1, PT, R19, RZ, PT ;  /* 0x000000ff1300720b */ /* 0x000fda0003f3d000 */
[----:B------:R-:W-:-:S04]  /*0a70*/  @P1 FSET.BF.GT.FTZ.AND R5, R19, RZ, PT ;  /* 0x000000ff1305120a */ /* 0x000fc80003814000 */
[----:B------:R-:W-:-:S04]  /*0a80*/  @P1 F2FP.F16.F32.PACK_AB R5, RZ, R5 ;  /* 0x00000005ff05123e */ /* 0x000fc800000000ff */
[----:B------:R-:W-:-:S07]  /*0a90*/  @P1 PRMT R26, R5, 0x7610, R26 ;  /* 0x00007610051a1816 */ /* 0x000fce000000001a */
.L_x_5003:
[----:B------:R-:W-:Y:S05]  /*0aa0*/  BSYNC.RECONVERGENT B0 ;  /* 0x0000000000007941 */ /* 0x000fea0003800200 */
.L_x_5002:
[----:B------:R-:W-:Y:S04]  /*0ab0*/  BSSY.RECONVERGENT B0, `(.L_x_5004) ;  /* 0x0000007000007945 */ /* 0x000fe80003800200 */
[----:B------:R-:W-:Y:S05]  /*0ac0*/  @P6 BRA `(.L_x_5005) ;  /* 0x0000000000146947 */ /* 0x000fea0003800000 */
[----:B------:R-:W-:-:S05]  /*0ad0*/  HADD2.F32 R22, -RZ, R22.H0_H0 ;  /* 0x20000016ff167230 */ /* 0x000fca0000004100 */
[----:B------:R-:W-:-:S13]  /*0ae0*/  FSETP.NEU.FTZ.AND P1, PT, R22, RZ, PT ;  /* 0x000000ff1600720b */ /* 0x000fda0003f3d000 */
[----:B------:R-:W-:-:S04]  /*0af0*/  @P1 FSET.BF.GT.FTZ.AND R5, R22, RZ, PT ;  /* 0x000000ff1605120a */ /* 0x000fc80003814000 */
[----:B------:R-:W-:-:S04]  /*0b00*/  @P1 F2FP.F16.F32.PACK_AB R5, RZ, R5 ;  /* 0x00000005ff05123e */ /* 0x000fc800000000ff */
[----:B------:R-:W-:-:S07]  /*0b10*/  @P1 PRMT R25, R5, 0x7610, R25 ;  /* 0x0000761005191816 */ /* 0x000fce0000000019 */
.L_x_5005:
[----:B------:R-:W-:Y:S05]  /*0b20*/  BSYNC.RECONVERGENT B0 ;  /* 0x0000000000007941 */ /* 0x000fea0003800200 */
.L_x_5004:
        /* <DEDUP_REMOVED lines=18> */
.L_x_5008:
[----:B------:R-:W-:-:S13]  /*0c50*/  ISETP.GE.U32.AND P0, PT, R6, R4, PT ;  /* 0x000000040600720c */ /* 0x000fda0003f06070 */
[----:B------:R-:W-:Y:S05]  /*0c60*/  @P0 BRA `(.L_x_5010) ;  /* 0x0000000000300947 */ /* 0x000fea0003800000 */
[----:B0-----:R-:W0:Y:S01]  /*0c70*/  LDC.64 R8, c[0x0][0x388] ;  /* 0x0000e200ff087b82 */ /* 0x001e220000000a00 */
[----:B------:R-:W-:Y:S02]  /*0c80*/  IMAD.IADD R5, R3, 0x1, R6 ;  /* 0x0000000103057824 */ /* 0x000fe400078e0206 */
[----:B------:R-:W-:Y:S02]  /*0c90*/  VIADD R6, R6, 0x80 ;  /* 0x0000008006067836 */ /* 0x000fe40000000000 */
[----:B0-----:R-:W-:-:S05]  /*0ca0*/  IMAD.WIDE.U32 R8, R5, 0x2, R8 ;  /* 0x0000000205087825 */ /* 0x001fca00078e0008 */
[----:B------:R1:W-:Y:S02]  /*0cb0*/  STG.E.U16 desc[UR4][R8.64], R2 ;  /* 0x0000000208007986 */ /* 0x0003e4000c101504 */
.L_x_5009:
[----:B------:R-:W-:-:S13]  /*0cc0*/  ISETP.GE.U32.AND P0, PT, R6, R4, PT ;  /* 0x000000040600720c */ /* 0x000fda0003f06070 */
[----:B------:R-:W-:Y:S05]  /*0cd0*/  @P0 BRA `(.L_x_5011) ;  /* 0x0000000000340947 */ /* 0x000fea0003800000 */
[----:B01----:R-:W0:Y:S01]  /*0ce0*/  LDC.64 R8, c[0x0][0x388] ;  /* 0x0000e200ff087b82 */ /* 0x003e220000000a00 */
[----:B------:R-:W-:Y:S02]  /*0cf0*/  IMAD.IADD R5, R3, 0x1, R6 ;  /* 0x0000000103057824 */ /* 0x000fe400078e0206 */
[----:B------:R-:W-:Y:S02]  /*0d00*/  VIADD R6, R6, 0x80 ;  /* 0x0000008006067836 */ /* 0x000fe40000000000 */
[----:B0-----:R-:W-:-:S05]  /*0d10*/  IMAD.WIDE.U32 R8, R5, 0x2, R8 ;  /* 0x0000000205087825 */ /* 0x001fca00078e0008 */
[----:B------:R1:W-:Y:S02]  /*0d20*/  STG.E.U16 desc[UR4][R8.64], R0 ;  /* 0x0000000008007986 */ /* 0x0003e4000c101504 */
.L_x_5010:
        /* <DEDUP_REMOVED lines=8> */
.L_x_5011:
[----:B------:R-:W-:Y:S05]  /*0db0*/  BSYNC.RELIABLE B1 ;  /* 0x0000000000017941 */ /* 0x000fea0003800100 */
.L_x_5007:
[----:B------:R-:W-:-:S13]  /*0dc0*/  ISETP.GE.U32.AND P0, PT, R6, R4, PT ;  /* 0x000000040600720c */ /* 0x000fda0003f06070 */
[----:B012---:R-:W0:Y:S01]  /*0dd0*/  @!P0 LDC.64 R8, c[0x0][0x388] ;  /* 0x0000e200ff088b82 */ /* 0x007e220000000a00 */
[----:B------:R-:W-:Y:S02]  /*0de0*/  @!P0 IMAD.IADD R5, R3, 0x1, R6 ;  /* 0x0000000103058824 */ /* 0x000fe400078e0206 */
[----:B------:R-:W-:Y:S02]  /*0df0*/  @!P0 VIADD R6, R6, 0x80 ;  /* 0x0000008006068836 */ /* 0x000fe40000000000 */
[----:B0-----:R-:W-:-:S05]  /*0e00*/  @!P0 IMAD.WIDE.U32 R8, R5, 0x2, R8 ;  /* 0x0000000205088825 */ /* 0x001fca00078e0008 */
[----:B------:R2:W-:Y:S02]  /*0e10*/  @!P0 STG.E.U16 desc[UR4][R8.64], R26 ;  /* 0x0000001a08008986 */ /* 0x0005e4000c101504 */
.L_x_5012:
[----:B------:R-:W-:Y:S05]  /*0e20*/  BSYNC.RECONVERGENT B0 ;  /* 0x0000000000007941 */ /* 0x000fea0003800200 */
.L_x_5006:
        /* <DEDUP_REMOVED lines=8> */
.L_x_4989:
[----:B------:R-:W0:Y:S01]  /*0eb0*/  S2R R0, SR_TID.X ;  /* 0x0000000000007919 */ /* 0x000e220000002100 */
[----:B------:R-:W1:Y:S08]  /*0ec0*/  LDC.64 R4, c[0x0][0x390] ;  /* 0x0000e400ff047b82 */ /* 0x000e700000000a00 */
[----:B------:R-:W2:Y:S01]  /*0ed0*/  LDC.64 R6, c[0x0][0x398] ;  /* 0x0000e600ff067b82 */ /* 0x000ea20000000a00 */
[----:B-1----:R-:W-:-:S04]  /*0ee0*/  IMAD.WIDE.U32 R4, R3, 0x2, R4 ;  /* 0x0000000203047825 */ /* 0x002fc800078e0004 */
[----:B0-----:R-:W-:-:S04]  /*0ef0*/  IMAD.WIDE.U32 R14, R0, 0x8, R4 ;  /* 0x00000008000e7825 */ /* 0x001fc800078e0004 */
[----:B--2---:R-:W-:Y:S01]  /*0f00*/  IMAD.WIDE.U32 R4, R3, 0x2, R6 ;  /* 0x0000000203047825 */ /* 0x004fe200078e0006 */
[----:B------:R-:W2:Y:S01]  /*0f10*/  LDG.E.64 R10, desc[UR4][R14.64] ;  /* 0x000000040e0a7981 */ /* 0x000ea2000c1e1b00 */
[----:B------:R-:W0:Y:S03]  /*0f20*/  LDC.64 R6, c[0x0][0x388] ;  /* 0x0000e200ff067b82 */ /* 0x000e260000000a00 */
[----:B------:R-:W3:Y:S01]  /*0f30*/  LDG.E.64 R8, desc[UR4][R14.64+0x400] ;  /* 0x000400040e087981 */ /* 0x000ee2000c1e1b00 */
[----:B------:R-:W-:-:S05]  /*0f40*/  IMAD.WIDE.U32 R16, R0, 0x8, R4 ;  /* 0x0000000800107825 */ /* 0x000fca00078e0004 */
[----:B------:R-:W4:Y:S04]  /*0f50*/  LDG.E.64 R12, desc[UR4][R16.64] ;  /* 0x00000004100c7981 */ /* 0x000f28000c1e1b00 */
[----:B------:R-:W5:Y:S01]  /*0f60*/  LDG.E.64 R4, desc[UR4][R16.64+0x400] ;  /* 0x0004000410047981 */ /* 0x000f62000c1e1b00 */
[----:B0-----:R-:W-:-:S04]  /*0f70*/  IMAD.WIDE.U32 R6, R3, 0x2, R6 ;  /* 0x0000000203067825 */ /* 0x001fc800078e0006 */
[----:B------:R-:W-:-:S04]  /*0f80*/  IMAD.WIDE.U32 R6, R0, 0x8, R6 ;  /* 0x0000000800067825 */ /* 0x000fc800078e0006 */
[----:B--2---:R-:W-:-:S05]  /*0f90*/  HADD2.F32 R20, -RZ, R11.H0_H0 ;  /* 0x2000000bff147230 */ /* 0x004fca0000004100 */
[----:B------:R-:W-:Y:S01]  /*0fa0*/  FSETP.NEU.FTZ.AND P3, PT, R20, RZ, PT ;  /* 0x000000ff1400720b */ /* 0x000fe20003f7d000 */
[--C-:B------:R-:W-:Y:S02]  /*0fb0*/  HADD2.F32 R18, -RZ, R10.reuse.H0_H0 ;  /* 0x2000000aff127230 */ /* 0x100fe40000004100 */
[----:B------:R-:W-:Y:S01]  /*0fc0*/  HADD2.F32 R19, -RZ, R10.H1_H1 ;  /* 0x3000000aff137230 */ /* 0x000fe20000004100 */
[C---:B----4-:R-:W-:Y:S01]  /*0fd0*/  PRMT R10, R13.reuse, 0x7610, R10 ;  /* 0x000076100d0a7816 */ /* 0x050fe2000000000a */
[--C-:B---3--:R-:W-:Y:S01]  /*0fe0*/  HADD2.F32 R15, -RZ, R8.reuse.H1_H1 ;  /* 0x30000008ff0f7230 */ /* 0x108fe20000004100 */
[----:B------:R-:W-:Y:S01]  /*0ff0*/  PRMT R2, R13, 0x7632, R2 ;  /* 0x000076320d027816 */ /* 0x000fe20000000002 */
[----:B------:R-:W-:Y:S02]  /*1000*/  HADD2.F32 R13, -RZ, R8.H0_H0 ;  /* 0x20000008ff0d7230 */ /* 0x000fe40000004100 */
[----:B------:R-:W-:Y:S02]  /*1010*/  HADD2.F32 R8, -RZ, R9.H0_H0 ;  /* 0x20000009ff087230 */ /* 0x000fe40000004100 */
[----:B------:R-:W-:-:S02]  /*1020*/  HADD2.F32 R21, -RZ, R11.H1_H1 ;  /* 0x3000000bff157230 */ /* 0x000fc40000004100 */
[----:B------:R-:W-:Y:S01]  /*1030*/  @P3 FSET.BF.GT.FTZ.AND R20, R20, RZ, PT ;  /* 0x000000ff1414320a */ /* 0x000fe20003814000 */
[----:B------:R-:W-:Y:S01]  /*1040*/  HADD2.F32 R9, -RZ, R9.H1_H1 ;  /* 0x30000009ff097230 */ /* 0x000fe20000004100 */
[----:B------:R-:W-:Y:S02]  /*1050*/  FSETP.NEU.FTZ.AND P1, PT, R19, RZ, PT ;  /* 0x000000ff1300720b */ /* 0x000fe40003f3d000 */
[----:B------:R-:W-:Y:S02]  /*1060*/  @P3 F2FP.F16.F32.PACK_AB R10, RZ, R20 ;  /* 0x00000014ff0a323e */ /* 0x000fe400000000ff */
[----:B------:R-:W-:Y:S02]  /*1070*/  FSETP.NEU.FTZ.AND P2, PT, R21, RZ, PT ;  /* 0x000000ff1500720b */ /* 0x000fe40003f5d000 */
[----:B------:R-:W-:Y:S02]  /*1080*/  FSETP.NEU.FTZ.AND P0, PT, R18, RZ, PT ;  /* 0x000000ff1200720b */ /* 0x000fe40003f1d000 */
[----:B------:R-:W-:-:S02]  /*1090*/  FSETP.NEU.FTZ.AND P3, PT, R13, RZ, PT ;  /* 0x000000ff0d00720b */ /* 0x000fc40003f7d000 */
[----:B------:R-:W-:Y:S02]  /*10a0*/  FSETP.NEU.FTZ.AND P4, PT, R15, RZ, PT ;  /* 0x000000ff0f00720b */ /* 0x000fe40003f9d000 */
[----:B------:R-:W-:Y:S02]  /*10b0*/  FSETP.NEU.FTZ.AND P5, PT, R8, RZ, PT ;  /* 0x000000ff0800720b */ /* 0x000fe40003fbd000 */
[----:B------:R-:W-:Y:S02]  /*10c0*/  FSETP.NEU.FTZ.AND P6, PT, R9, RZ, PT ;  /* 0x000000ff0900720b */ /* 0x000fe40003fdd000 */
[----:B------:R-:W-:Y:S02]  /*10d0*/  @P1 FSET.BF.GT.FTZ.AND R19, R19, RZ, PT ;  /* 0x000000ff1313120a */ /* 0x000fe40003814000 */
[----:B------:R-:W-:Y:S02]  /*10e0*/  @P2 FSET.BF.GT.FTZ.AND R21, R21, RZ, PT ;  /* 0x000000ff1515220a */ /* 0x000fe40003814000 */
[----:B------:R-:W-:-:S02]  /*10f0*/  @P0 FSET.BF.GT.FTZ.AND R18, R18, RZ, PT ;  /* 0x000000ff1212020a */ /* 0x000fc40003814000 */
[----:B------:R-:W-:Y:S02]  /*1100*/  @P3 FSET.BF.GT.FTZ.AND R13, R13, RZ, PT ;  /* 0x000000ff0d0d320a */ /* 0x000fe40003814000 */
[----:B------:R-:W-:Y:S02]  /*1110*/  @P4 FSET.BF.GT.FTZ.AND R15, R15, RZ, PT ;  /* 0x000000ff0f0f420a */ /* 0x000fe40003814000 */
[----:B------:R-:W-:Y:S02]  /*1120*/  @P5 FSET.BF.GT.FTZ.AND R8, R8, RZ, PT ;  /* 0x000000ff0808520a */ /* 0x000fe40003814000 */
[----:B------:R-:W-:Y:S02]  /*1130*/  @P6 FSET.BF.GT.FTZ.AND R9, R9, RZ, PT ;  /* 0x000000ff0909620a */ /* 0x000fe40003814000 */
[----:B------:R-:W-:Y:S02]  /*1140*/  PRMT R11, R12, 0x7610, R11 ;  /* 0x000076100c0b7816 */ /* 0x000fe4000000000b */
[----:B-----5:R-:W-:-:S02]  /*1150*/  PRMT R3, R4, 0x7610, R3 ;  /* 0x0000761004037816 */ /* 0x020fc40000000003 */
[----:B------:R-:W-:Y:S02]  /*1160*/  PRMT R12, R12, 0x7632, R12 ;  /* 0x000076320c0c7816 */ /* 0x000fe4000000000c */
[----:B------:R-:W-:Y:S02]  /*1170*/  PRMT R4, R4, 0x7632, R4 ;  /* 0x0000763204047816 */ /* 0x000fe40000000004 */
[----:B------:R-:W-:Y:S02]  /*1180*/  PRMT R14, R5, 0x7632, R14 ;  /* 0x00007632050e7816 */ /* 0x000fe4000000000e */
[----:B------:R-:W-:Y:S02]  /*1190*/  @P2 F2FP.F16.F32.PACK_AB R2, RZ, R21 ;  /* 0x00000015ff02223e */ /* 0x000fe400000000ff */
[----:B------:R-:W-:Y:S02]  /*11a0*/  @P1 F2FP.F16.F32.PACK_AB R12, RZ, R19 ;  /* 0x00000013ff0c123e */ /* 0x000fe400000000ff */
[----:B------:R-:W-:-:S02]  /*11b0*/  @P0 F2FP.F16.F32.PACK_AB R11, RZ, R18 ;  /* 0x00000012ff0b023e */ /* 0x000fc400000000ff */
[----:B------:R-:W-:Y:S02]  /*11c0*/  @P3 F2FP.F16.F32.PACK_AB R3, RZ, R13 ;  /* 0x0000000dff03323e */ /* 0x000fe400000000ff */
[----:B------:R-:W-:Y:S02]  /*11d0*/  @P4 F2FP.F16.F32.PACK_AB R4, RZ, R15 ;  /* 0x0000000fff04423e */ /* 0x000fe400000000ff */
[----:B------:R-:W-:Y:S02]  /*11e0*/  @P5 F2FP.F16.F32.PACK_AB R5, RZ, R8 ;  /* 0x00000008ff05523e */ /* 0x000fe400000000ff */
[----:B------:R-:W-:Y:S02]  /*11f0*/  @P6 F2FP.F16.F32.PACK_AB R14, RZ, R9 ;  /* 0x00000009ff0e623e */ /* 0x000fe400000000ff */
[----:B------:R-:W-:Y:S02]  /*1200*/  PRMT R13, R10, 0x5410, R2 ;  /* 0x000054100a0d7816 */ /* 0x000fe40000000002 */
[----:B------:R-:W-:-:S02]  /*1210*/  PRMT R12, R11, 0x5410, R12 ;  /* 0x000054100b0c7816 */ /* 0x000fc4000000000c */
[----:B------:R-:W-:Y:S02]  /*1220*/  PRMT R4, R3, 0x5410, R4 ;  /* 0x0000541003047816 */ /* 0x000fe40000000004 */
[----:B------:R-:W-:Y:S01]  /*1230*/  PRMT R5, R5, 0x5410, R14 ;  /* 0x0000541005057816 */ /* 0x000fe2000000000e */
[----:B------:R-:W-:Y:S04]  /*1240*/  STG.E.64 desc[UR4][R6.64], R12 ;  /* 0x0000000c06007986 */ /* 0x000fe8000c101b04 */
[----:B------:R-:W-:Y:S01]  /*1250*/  STG.E.64 desc[UR4][R6.64+0x400], R4 ;  /* 0x0004000406007986 */ /* 0x000fe2000c101b04 */
[----:B------:R-:W-:Y:S05]  /*1260*/  EXIT ;  /* 0x000000000000794d */ /* 0x000fea0003800000 */
.L_x_5013:
        /* <DEDUP_REMOVED lines=9> */
.L_x_32356:


//--------------------- .text._ZN2at6native29vectorized_elementwise_kernelILi8ENS0_13BinaryFunctorIN3c104HalfES4_S4_ZZZNS0_21heaviside_kernel_cudaERNS_18TensorIteratorBaseEENKUlvE_clEvENKUlvE6_clEvEUlS4_S4_E_EESt5arrayIPcLm3EEEEviT0_T1_ --------------------------
	.section	.text._ZN2at6native29vectorized_elementwise_kernelILi8ENS0_13BinaryFunctorIN3c104HalfES4_S4_ZZZNS0_21heaviside_kernel_cudaERNS_18TensorIteratorBaseEENKUlvE_clEvENKUlvE6_clEvEUlS4_S4_E_EESt5arrayIPcLm3EEEEviT0_T1_,"ax",@progbits
	.align	128
        .global         _ZN2at6native29vectorized_elementwise_kernelILi8ENS0_13BinaryFunctorIN3c104HalfES4_S4_ZZZNS0_21heaviside_kernel_cudaERNS_18TensorIteratorBaseEENKUlvE_clEvENKUlvE6_clEvEUlS4_S4_E_EESt5arrayIPcLm3EEEEviT0_T1_
        .type           _ZN2at6native29vectorized_elementwise_kernelILi8ENS0_13BinaryFunctorIN3c104HalfES4_S4_ZZZNS0_21heaviside_kernel_cudaERNS_18TensorIteratorBaseEENKUlvE_clEvENKUlvE6_clEvEUlS4_S4_E_EESt5arrayIPcLm3EEEEviT0_T1_,@function
        .size           _ZN2at6native29vectorized_elementwise_kernelILi8ENS0_13BinaryFunctorIN3c104HalfES4_S4_ZZZNS0_21heaviside_kernel_cudaERNS_18TensorIteratorBaseEENKUlvE_clEvENKUlvE6_clEvEUlS4_S4_E_EESt5arrayIPcLm3EEEEviT0_T1_,(.L_x_32357 - _ZN2at6native29vectorized_elementwise_kernelILi8ENS0_13BinaryFunctorIN3c104HalfES4_S4_ZZZNS0_21heaviside_kernel_cudaERNS_18TensorIteratorBaseEENKUlvE_clEvENKUlvE6_clEvEUlS4_S4_E_EESt5arrayIPcLm3EEEEviT0_T1_)
        .other          _ZN2at6native29vectorized_elementwise_kernelILi8ENS0_13BinaryFunctorIN3c104HalfES4_S4_ZZZNS0_21heaviside_kernel_cudaERNS_18TensorIteratorBaseEENKUlvE_clEvENKUlvE6_clEvEUlS4_S4_E_EESt5arrayIPcLm3EEEEviT0_T1_,@"STO_CUDA_ENTRY STV_DEFAULT"
_ZN2at6native29vectorized_elementwise_kernelILi8ENS0_13BinaryFunctorIN3c104HalfES4_S4_ZZZNS0_21heaviside_kernel_cudaERNS_18TensorIteratorBaseEENKUlvE_clEvENKUlvE6_clEvEUlS4_S4_E_EESt5arrayIPcLm3EEEEviT0_T1_:
.text._ZN2at6native29vectorized_elementwise_kernelILi8ENS0_13BinaryFunctorIN3c104HalfES4_S4_ZZZNS0_21heaviside_kernel_cudaERNS_18TensorIteratorBaseEENKUlvE_clEvENKUlvE6_clEvEUlS4_S4_E_EESt5arrayIPcLm3EEEEviT0_T1_:
        /* <DEDUP_REMOVED lines=116> */
.L_x_5016:
[----:B------:R-:W-:Y:S05]  /*0740*/  BSYNC.RECONVERGENT B0 ;  /* 0x0000000000007941 */ /* 0x000fea0003800200 */
.L_x_5015:
        /* <DEDUP_REMOVED lines=10> */
.L_x_5018:
[----:B------:R-:W-:Y:S05]  /*07f0*/  BSYNC.RECONVERGENT B0 ;  /* 0x0000000000007941 */ /* 0x000fea0003800200 */
.L_x_5017:
        /* <DEDUP_REMOVED lines=10> */
.L_x_5020:
[----:B------:R-:W-:Y:S05]  /*08a0*/  BSYNC.RECONVERGENT B0 ;  /* 0x0000000000007941 */ /* 0x000fea0003800200 */
.L_x_5019:
[----:B------:R-:W-:Y:S04]  /*08b0*/  BSSY.RECONVERGENT B0, `(.L_x_5021) ;  /* 0x0000007000007945 */ /* 0x000fe80003800200 */
[----:B------:R-:W-:Y:S05]  /*08c0*/  @P2 BRA `(.L_x_5022) ;  /* 0x0000000000142947 */ /* 0x000fea0003800000 */
[----:B------:R-:W-:-:S05]  /*08d0*/  HADD2.F32 R10, -RZ, R10.H0_H0 ;  /* 0x2000000aff0a7230 */ /* 0x000fca0000004100 */
[----:B------:R-:W-:-:S13]  /*08e0*/  FSETP.NEU.FTZ.AND P1, PT, R10, RZ, PT ;  /* 0x000000ff0a00720b */ /* 0x000fda0003f3d000 */
[----:B------:R-:W-:-:S04]  /*08f0*/  @P1 FSET.BF.GT.FTZ.AND R5, R10, RZ, PT ;  /* 0x000000ff0a05120a */ /* 0x000fc80003814000 */
[----:B------:R-:W-:-:S04]  /*0900*/  @P1 F2FP.F16.F32.PACK_AB R5, RZ, R5 ;  /* 0x00000005ff05123e */ /* 0x000fc800000000ff */
[----:B------:R-:W-:-:S07]  /*0910*/  @P1 PRMT R2, R5, 0x7610, R2 ;  /* 0x0000761005021816 */ /* 0x000fce0000000002 */
.L_x_5022:
[----:B------:R-:W-:Y:S05]  /*0920*/  BSYNC.RECONVERGENT B0 ;  /* 0x0000000000007941 */ /* 0x000fea0003800200 */
.L_x_5021:
[----:B------:R-:W-:Y:S04]  /*0930*/  BSSY.RECONVERGENT B0, `(.L_x_5023) ;  /* 0x0000007000007945 */ /* 0x000fe80003800200 */
[----:B------:R-:W-:Y:S05]  /*0940*/  @P3 BRA `(.L_x_5024) ;  /* 0x0000000000143947 */ /* 0x000fea0003800000 */
[----:B------:R-:W-:-:S05]  /*0950*/  HADD2.F32 R11, -RZ, R11.H0_H0 ;  /* 0x2000000bff0b7230 */ /* 0x000fca0000004100 */
[----:B------:R-:W-:-:S13]  /*0960*/  FSETP.NEU.FTZ.AND P1, PT, R11, RZ, PT ;  /* 0x000000ff0b00720b */ /* 0x000fda0003f3d000 */
[----:B------:R-:W-:-:S04]  /*0970*/  @P1 FSET.BF.GT.FTZ.AND R5, R11, RZ, PT ;  /* 0x000000ff0b05120a */ /* 0x000fc80003814000 */
[----:B------:R-:W-:-:S04]  /*0980*/  @P1 F2FP.F16.F32.PACK_AB R5, RZ, R5 ;  /* 0x00000005ff05123e */ /* 0x000fc800000000ff */
[----:B------:R-:W-:-:S07]  /*0990*/  @P1 PRMT R0, R5, 0x7610, R0 ;  /* 0x0000761005001816 */ /* 0x000fce0000000000 */
.L_x_5024:
[----:B------:R-:W-:Y:S05]  /*09a0*/  BSYNC.RECONVERGENT B0 ;  /* 0x0000000000007941 */ /* 0x000fea0003800200 */
.L_x_5023:
[----:B------:R-:W-:Y:S04]  /*09b0*/  BSSY.RECONVERGENT B0, `(.L_x_5025) ;  /* 0x0000007000007945 */ /* 0x000fe80003800200 */
[----:B------:R-:W-:Y:S05]  /*09c0*/  @P4 BRA `(.L_x_5026) ;  /* 0x0000000000144947 */ /* 0x000fea0003800000 */
[----:B------:R-:W-:-:S05]  /*09d0*/  HADD2.F32 R18, -RZ, R18.H0_H0 ;  /* 0x20000012ff127230 */ /* 0x000fca0000004100 */
[----:B------:R-:W-:-:S13]  /*09e0*/  FSETP.NEU.FTZ.AND P1, PT, R18, RZ, PT ;  /* 0x000000ff1200720b */ /* 0x000fda0003f3d000 */
[----:B------:R-:W-:-:S04]  /*09f0*/  @P1 FSET.BF.GT.FTZ.AND R5, R18, RZ, PT ;  /* 0x000000ff1205120a */ /* 0x000fc80003814000 */
[----:B------:R-:W-:-:S04]  /*0a00*/  @P1 F2FP.F16.F32.PACK_AB R5, RZ, R5 ;  /* 0x00000005ff05123e */ /* 0x000fc800000000ff */
[----:B------:R-:W-:-:S07]  /*0a10*/  @P1 PRMT R27, R5, 0x7610, R27 ;  /* 0x00007610051b1816 */ /* 0x000fce000000001b */
.L_x_5026:
[----:B------:R-:W-:Y:S05]  /*0a20*/  BSYNC.RECONVERGENT B0 ;  /* 0x0000000000007941 */ /* 0x000fea0003800200 */
.L_x_5025:
[----:B------:R-:W-:Y:S04]  /*0a30*/  BSSY.RECONVERGENT B0, `(.L_x_5027) ;  /* 0x0000007000007945 */ /* 0x000fe80003800200 */
[----:B------:R-:W-:Y:S05]  /*0a40*/  @P5 BRA `(.L_x_5028) ;  /* 0x0000000000145947 */ /* 0x000fea0003800000 */
[----:B------:R-:W-:-:S05]  /*0a50*/  HADD2.F32 R19, -RZ, R19.H0_H0 ;  /* 0x20000013ff137230 */ /* 0x000fca0000004100 */
[----:B------:R-:W-:-:S13]  /*0a60*/  FSETP.NEU.FTZ.AND P1, PT, R19, RZ, PT ;  /* 0x000000ff1300720b */ /* 0x000fda0003f3d000 */
[----:B------:R-:W-:-:S04]  /*0a70*/  @P1 FSET.BF.GT.FTZ.AND R5, R19, RZ, PT ;  /* 0x000000ff1305120a */ /* 0x000fc80003814000 */
[----:B------:R-:W-:-:S04]  /*0a80*/  @P1 F2FP.F16.F32.PACK_AB R5, RZ, R5 ;  /* 0x00000005ff05123e */ /* 0x000fc800000000ff */
[----:B------:R-:W-:-:S07]  /*0a90*/  @P1 PRMT R26, R5, 0x7610, R26 ;  /* 0x00007610051a1816 */ /* 0x000fce000000001a */
.L_x_5028:
[----:B------:R-:W-:Y:S05]  /*0aa0*/  BSYNC.RECONVERGENT B0 ;  /* 0x0000000000007941 */ /* 0x000fea0003800200 */
.L_x_5027:
[----:B------:R-:W-:Y:S04]  /*0ab0*/  BSSY.RECONVERGENT B0, `(.L_x_5029) ;  /* 0x0000007000007945 */ /* 0x000fe80003800200 */
[----:B------:R-:W-:Y:S05]  /*0ac0*/  @P6 BRA `(.L_x_5030) ;  /* 0x0000000000146947 */ /* 0x000fea0003800000 */
[----:B------:R-:W-:-:S05]  /*0ad0*/  HADD2.F32 R22, -RZ, R22.H0_H0 ;  /* 0x20000016ff167230 */ /* 0x000fca0000004100 */
[----:B------:R-:W-:-:S13]  /*0ae0*/  FSETP.NEU.FTZ.AND P1, PT, R22, RZ, PT ;  /* 0x000000ff1600720b */ /* 0x000fda0003f3d000 */
[----:B------:R-:W-:-:S04]  /*0af0*/  @P1 FSET.BF.GT.FTZ.AND R5, R22, RZ, PT ;  /* 0x000000ff1605120a */ /* 0x000fc80003814000 */
[----:B------:R-:W-:-:S04]  /*0b00*/  @P1 F2FP.F16.F32.PACK_AB R5, RZ, R5 ;  /* 0x00000005ff05123e */ /* 0x000fc800000000ff */
[----:B------:R-:W-:-:S07]  /*0b10*/  @P1 PRMT R25, R5, 0x7610, R25 ;  /* 0x0000761005191816 */ /* 0x000fce0000000019 */
.L_x_5030:
[----:B------:R-:W-:Y:S05]  /*0b20*/  BSYNC.RECONVERGENT B0 ;  /* 0x0000000000007941 */ /* 0x000fea0003800200 */
.L_x_5029:
        /* <DEDUP_REMOVED lines=18> */
.L_x_5033:
[----:B------:R-:W-:-:S13]  /*0c50*/  ISETP.GE.U32.AND P0, PT, R6, R4, PT ;  /* 0x000000040600720c */ /* 0x000fda0003f06070 */
[----:B------:R-:W-:Y:S05]  /*0c60*/  @P0 BRA `(.L_x_5035) ;  /* 0x0000000000300947 */ /* 0x000fea0003800000 */
[----:B0-----:R-:W0:Y:S01]  /*0c70*/  LDC.64 R8, c[0x0][0x388] ;  /* 0x0000e200ff087b82 */ /* 0x001e220000000a00 */
[----:B------:R-:W-:Y:S02]  /*0c80*/  IMAD.IADD R5, R3, 0x1, R6 ;  /* 0x0000000103057824 */ /* 0x000fe400078e0206 */
[----:B------:R-:W-:Y:S02]  /*0c90*/  VIADD R6, R6, 0x80 ;  /* 0x0000008006067836 */ /* 0x000fe40000000000 */
[----:B0-----:R-:W-:-:S05]  /*0ca0*/  IMAD.WIDE.U32 R8, R5, 0x2, R8 ;  /* 0x0000000205087825 */ /* 0x001fca00078e0008 */
[----:B------:R1:W-:Y:S02]  /*0cb0*/  STG.E.U16 desc[UR4][R8.64], R2 ;  /* 0x0000000208007986 */ /* 0x0003e4000c101504 */
.L_x_5034:
[----:B------:R-:W-:-:S13]  /*0cc0*/  ISETP.GE.U32.AND P0, PT, R6, R4, PT ;  /* 0x000000040600720c */ /* 0x000fda0003f06070 */
[----:B------:R-:W-:Y:S05]  /*0cd0*/  @P0 BRA `(.L_x_5036) ;  /* 0x0000000000340947 */ /* 0x000fea0003800000 */
[----:B01----:R-:W0:Y:S01]  /*0ce0*/  LDC.64 R8, c[0x0][0x388] ;  /* 0x0000e200ff087b82 */ /* 0x003e220000000a00 */
[----:B------:R-:W-:Y:S02]  /*0cf0*/  IMAD.IADD R5, R3, 0x1, R6 ;  /* 0x0000000103057824 */ /* 0x000fe400078e0206 */
[----:B------:R-:W-:Y:S02]  /*0d00*/  VIADD R6, R6, 0x80 ;  /* 0x0000008006067836 */ /* 0x000fe40000000000 */
[----:B0-----:R-:W-:-:S05]  /*0d10*/  IMAD.WIDE.U32 R8, R5, 0x2, R8 ;  /* 0x0000000205087825 */ /* 0x001fca00078e0008 */
[----:B------:R1:W-:Y:S02]  /*0d20*/  STG.E.U16 desc[UR4][R8.64], R0 ;  /* 0x0000000008007986 */ /* 0x0003e4000c101504 */
.L_x_5035:
        /* <DEDUP_REMOVED lines=8> */
.L_x_5036:
[----:B------:R-:W-:Y:S05]  /*0db0*/  BSYNC.RELIABLE B1 ;  /* 0x0000000000017941 */ /* 0x000fea0003800100 */
.L_x_5032:
[----:B------:R-:W-:-:S13]  /*0dc0*/  ISETP.GE.U32.AND P0, PT, R6, R4, PT ;  /* 0x000000040600720c */ /* 0x000fda0003f06070 */
[----:B012---:R-:W0:Y:S01]  /*0dd0*/  @!P0 LDC.64 R8, c[0x0][0x388] ;  /* 0x0000e200ff088b82 */ /* 0x007e220000000a00 */
[----:B------:R-:W-:Y:S02]  /*0de0*/  @!P0 IMAD.IADD R5, R3, 0x1, R6 ;  /* 0x0000000103058824 */ /* 0x000fe400078e0206 */
[----:B------:R-:W-:Y:S02]  /*0df0*/  @!P0 VIADD R6, R6, 0x80 ;  /* 0x0000008006068836 */ /* 0x000fe40000000000 */
[----:B0-----:R-:W-:-:S05]  /*0e00*/  @!P0 IMAD.WIDE.U32 R8, R5, 0x2, R8 ;  /* 0x0000000205088825 */ /* 0x001fca00078e0008 */
[----:B------:R2:W-:Y:S02]  /*0e10*/  @!P0 STG.E.U16 desc[UR4][R8.64], R26 ;  /* 0x0000001a08008986 */ /* 0x0005e4000c101504 */
.L_x_5037:
[----:B------:R-:W-:Y:S05]  /*0e20*/  BSYNC.RECONVERGENT B0 ;  /* 0x0000000000007941 */ /* 0x000fea0003800200 */
.L_x_5031:
        /* <DEDUP_REMOVED lines=8> */
.L_x_5014:
        /* <DEDUP_REMOVED lines=12> */
[--C-:B----4-:R-:W-:Y:S02]  /*0f70*/  HADD2.F32 R12, -RZ, R8.reuse.H0_H0 ;  /* 0x20000008ff0c7230 */ /* 0x110fe40000004100 */
[----:B------:R-:W-:Y:S02]  /*0f80*/  HADD2.F32 R14, -RZ, R8.H1_H1 ;  /* 0x30000008ff0e7230 */ /* 0x000fe40000004100 */
[----:B------:R-:W-:Y:S01]  /*0f90*/  HADD2.F32 R8, -RZ, R11.H0_H0 ;  /* 0x2000000bff087230 */ /* 0x000fe20000004100 */
[----:B------:R-:W-:Y:S01]  /*0fa0*/  FSETP.NEU.FTZ.AND P3, PT, R12, RZ, PT ;  /* 0x000000ff0c00720b */ /* 0x000fe20003f7d000 */
[--C-:B------:R-:W-:Y:S01]  /*0fb0*/  HADD2.F32 R15, -RZ, R9.reuse.H0_H0 ;  /* 0x20000009ff0f7230 */ /* 0x100fe20000004100 */
[----:B------:R-:W-:Y:S01]  /*0fc0*/  FSETP.NEU.FTZ.AND P2, PT, R14, RZ, PT ;  /* 0x000000ff0e00720b */ /* 0x000fe20003f5d000 */
[----:B------:R-:W-:Y:S01]  /*0fd0*/  HADD2.F32 R16, -RZ, R9.H1_H1 ;  /* 0x30000009ff107230 */ /* 0x000fe20000004100 */
[----:B------:R-:W-:Y:S01]  /*0fe0*/  FSETP.NEU.FTZ.AND P5, PT, R8, RZ, PT ;  /* 0x000000ff0800720b */ /* 0x000fe20003fbd000 */
[--C-:B------:R-:W-:Y:S01]  /*0ff0*/  HADD2.F32 R17, -RZ, R10.reuse.H0_H0 ;  /* 0x2000000aff117230 */ /* 0x100fe20000004100 */
[----:B------:R-:W-:Y:S01]  /*1000*/  FSETP.NEU.FTZ.AND P1, PT, R15, RZ, PT ;  /* 0x000000ff0f00720b */ /* 0x000fe20003f3d000 */
[----:B------:R-:W-:Y:S01]  /*1010*/  HADD2.F32 R18, -RZ, R10.H1_H1 ;  /* 0x3000000aff127230 */ /* 0x000fe20000004100 */
[----:B--2---:R-:W-:Y:S01]  /*1020*/  PRMT R0, R4, 0x7610, R0 ;  /* 0x0000761004007816 */ /* 0x004fe20000000000 */
[----:B------:R-:W-:Y:S01]  /*1030*/  HADD2.F32 R11, -RZ, R11.H1_H1 ;  /* 0x3000000bff0b7230 */ /* 0x000fe20000004100 */
[----:B------:R-:W-:-:S02]  /*1040*/  FSETP.NEU.FTZ.AND P0, PT, R16, RZ, PT ;  /* 0x000000ff1000720b */ /* 0x000fc40003f1d000 */
[----:B------:R-:W-:Y:S02]  /*1050*/  FSETP.NEU.FTZ.AND P4, PT, R18, RZ, PT ;  /* 0x000000ff1200720b */ /* 0x000fe40003f9d000 */
[----:B------:R-:W-:Y:S02]  /*1060*/  @P3 FSET.BF.GT.FTZ.AND R12, R12, RZ, PT ;  /* 0x000000ff0c0c320a */ /* 0x000fe40003814000 */
[----:B------:R-:W-:Y:S02]  /*1070*/  FSETP.NEU.FTZ.AND P6, PT, R11, RZ, PT ;  /* 0x000000ff0b00720b */ /* 0x000fe40003fdd000 */
[----:B------:R-:W-:Y:S02]  /*1080*/  @P3 F2FP.F16.F32.PACK_AB R0, RZ, R12 ;  /* 0x0000000cff00323e */ /* 0x000fe400000000ff */
[----:B------:R-:W-:Y:S02]  /*1090*/  FSETP.NEU.FTZ.AND P3, PT, R17, RZ, PT ;  /* 0x000000ff1100720b */ /* 0x000fe40003f7d000 */
[----:B------:R-:W-:-:S02]  /*10a0*/  @P2 FSET.BF.GT.FTZ.AND R14, R14, RZ, PT ;  /* 0x000000ff0e0e220a */ /* 0x000fc40003814000 */
[----:B------:R-:W-:Y:S02]  /*10b0*/  @P1 FSET.BF.GT.FTZ.AND R15, R15, RZ, PT ;  /* 0x000000ff0f0f120a */ /* 0x000fe40003814000 */
[----:B------:R-:W-:Y:S02]  /*10c0*/  @P0 FSET.BF.GT.FTZ.AND R16, R16, RZ, PT ;  /* 0x000000ff1010020a */ /* 0x000fe40003814000 */
[----:B------:R-:W-:Y:S02]  /*10d0*/  @P4 FSET.BF.GT.FTZ.AND R18, R18, RZ, PT ;  /* 0x000000ff1212420a */ /* 0x000fe40003814000 */
[----:B------:R-:W-:Y:S02]  /*10e0*/  @P5 FSET.BF.GT.FTZ.AND R8, R8, RZ, PT ;  /* 0x000000ff0808520a */ /* 0x000fe40003814000 */
[----:B------:R-:W-:Y:S02]  /*10f0*/  @P6 FSET.BF.GT.FTZ.AND R11, R11, RZ, PT ;  /* 0x000000ff0b0b620a */ /* 0x000fe40003814000 */
[----:B------:R-:W-:-:S02]  /*1100*/  @P3 FSET.BF.GT.FTZ.AND R17, R17, RZ, PT ;  /* 0x000000ff1111320a */ /* 0x000fc40003814000 */
[C---:B------:R-:W-:Y:S02]  /*1110*/  PRMT R9, R5.reuse, 0x7610, R9 ;  /* 0x0000761005097816 */ /* 0x040fe40000000009 */
[----:B------:R-:W-:Y:S02]  /*1120*/  PRMT R4, R4, 0x7632, R4 ;  /* 0x0000763204047816 */ /* 0x000fe40000000004 */
[----:B------:R-:W-:Y:S02]  /*1130*/  PRMT R5, R5, 0x7632, R5 ;  /* 0x0000763205057816 */ /* 0x000fe40000000005 */
[----:B------:R-:W-:Y:S02]  /*1140*/  PRMT R10, R6, 0x7632, R10 ;  /* 0x00007632060a7816 */ /* 0x000fe4000000000a */
[----:B------:R-:W-:Y:S02]  /*1150*/  PRMT R12, R7, 0x7632, R12 ;  /* 0x00007632070c7816 */ /* 0x000fe4000000000c */
[----:B------:R-:W-:-:S02]  /*1160*/  @P2 F2FP.F16.F32.PACK_AB R4, RZ, R14 ;  /* 0x0000000eff04223e */ /* 0x000fc400000000ff */
[----:B------:R-:W-:Y:S02]  /*1170*/  @P1 F2FP.F16.F32.PACK_AB R9, RZ, R15 ;  /* 0x0000000fff09123e */ /* 0x000fe400000000ff */
[----:B------:R-:W-:Y:S02]  /*1180*/  @P0 F2FP.F16.F32.PACK_AB R5, RZ, R16 ;  /* 0x00000010ff05023e */ /* 0x000fe400000000ff */
[----:B------:R-:W-:Y:S02]  /*1190*/  @P3 F2FP.F16.F32.PACK_AB R6, RZ, R17 ;  /* 0x00000011ff06323e */ /* 0x000fe400000000ff */
[----:B------:R-:W-:Y:S02]  /*11a0*/  @P4 F2FP.F16.F32.PACK_AB R10, RZ, R18 ;  /* 0x00000012ff0a423e */ /* 0x000fe400000000ff */
[----:B------:R-:W-:Y:S02]  /*11b0*/  @P5 F2FP.F16.F32.PACK_AB R7, RZ, R8 ;  /* 0x00000008ff07523e */ /* 0x000fe400000000ff */
[----:B------:R-:W-:-:S02]  /*11c0*/  @P6 F2FP.F16.F32.PACK_AB R12, RZ, R11 ;  /* 0x0000000bff0c623e */ /* 0x000fc400000000ff */
[----:B------:R-:W-:Y:S02]  /*11d0*/  PRMT R4, R0, 0x5410, R4 ;  /* 0x0000541000047816 */ /* 0x000fe40000000004 */
[----:B------:R-:W-:Y:S02]  /*11e0*/  PRMT R5, R9, 0x5410, R5 ;  /* 0x0000541009057816 */ /* 0x000fe40000000005 */
[----:B------:R-:W-:Y:S02]  /*11f0*/  PRMT R6, R6, 0x5410, R10 ;  /* 0x0000541006067816 */ /* 0x000fe4000000000a */
[----:B------:R-:W-:-:S05]  /*1200*/  PRMT R7, R7, 0x5410, R12 ;  /* 0x0000541007077816 */ /* 0x000fca000000000c */
[----:B------:R-:W-:Y:S01]  /*1210*/  STG.E.128 desc[UR4][R2.64], R4 ;  /* 0x0000000402007986 */ /* 0x000fe2000c101d04 */
[----:B------:R-:W-:Y:S05]  /*1220*/  EXIT ;  /* 0x000000000000794d */ /* 0x000fea0003800000 */
.L_x_5038:
        /* <DEDUP_REMOVED lines=13> */
.L_x_32357:


//--------------------- .text._ZN2at6native18elementwise_kernelILi128ELi4EZNS0_15gpu_kernel_implINS0_13BUnaryFunctorIN3c104HalfES5_S5_ZZZNS0_21heaviside_kernel_cudaERNS_18TensorIteratorBaseEENKUlvE_clEvENKUlvE6_clEvEUlS5_S5_E_EEEEvS7_RKT_EUliE_EEviT1_ --------------------------
	.section	.text._ZN2at6native18elementwise_kernelILi128ELi4EZNS0_15gpu_kernel_implINS0_13BUnaryFunctorIN3c104HalfES5_S5_ZZZNS0_21heaviside_kernel_cudaERNS_18TensorIteratorBaseEENKUlvE_clEvENKUlvE6_clEvEUlS5_S5_E_EEEEvS7_RKT_EUliE_EEviT1_,"ax",@progbits
	.align	128
        .global         _ZN2at6native18elementwise_kernelILi128ELi4EZNS0_15gpu_kernel_implINS0_13BUnaryFunctorIN3c104HalfES5_S5_ZZZNS0_21heaviside_kernel_cudaERNS_18TensorIteratorBaseEENKUlvE_clEvENKUlvE6_clEvEUlS5_S5_E_EEEEvS7_RKT_EUliE_EEviT1_
        .type           _ZN2at6native18elementwise_kernelILi128ELi4EZNS0_15gpu_kernel_implINS0_13BUnaryFunctorIN3c104HalfES5_S5_ZZZNS0_21heaviside_kernel_cudaERNS_18TensorIteratorBaseEENKUlvE_clEvENKUlvE6_clEvEUlS5_S5_E_EEEEvS7_RKT_EUliE_EEviT1_,@function
        .size           _ZN2at6native18elementwise_kernelILi128ELi4EZNS0_15gpu_kernel_implINS0_13BUnaryFunctorIN3c104HalfES5_S5_ZZZNS0_21heaviside_kernel_cudaERNS_18TensorIteratorBaseEENKUlvE_clEvENKUlvE6_clEvEUlS5_S5_E_EEEEvS7_RKT_EUliE_EEviT1_,(.L_x_32358 - _ZN2at6native18elementwise_kernelILi128ELi4EZNS0_15gpu_kernel_implINS0_13BUnaryFunctorIN3c104HalfES5_S5_ZZZNS0_21heaviside_kernel_cudaERNS_18TensorIteratorBaseEENKUlvE_clEvENKUlvE6_clEvEUlS5_S5_E_EEEEvS7_RKT_EUliE_EEviT1_)
        .other          _ZN2at6native18elementwise_kernelILi128ELi4EZNS0_15gpu_kernel_implINS0_13BUnaryFunctorIN3c104HalfES5_S5_ZZZNS0_21heaviside_kernel_cudaERNS_18TensorIteratorBaseEENKUlvE_clEvENKUlvE6_clEvEUlS5_S5_E_EEEEvS7_RKT_EUliE_EEviT1_,@"STO_CUDA_ENTRY STV_DEFAULT"
_ZN2at6native18elementwise_kernelILi128ELi4EZNS0_15gpu_kernel_implINS0_13BUnaryFunctorIN3c104HalfES5_S5_ZZZNS0_21heaviside_kernel_cudaERNS_18TensorIteratorBaseEENKUlvE_clEvENKUlvE6_clEvEUlS5_S5_E_EEEEvS7_RKT_EUliE_EEviT1_:
.text._ZN2at6native18elementwise_kernelILi128ELi4EZNS0_15gpu_kernel_implINS0_13BUnaryFunctorIN3c104HalfES5_S5_ZZZNS0_21heaviside_kernel_cudaERNS_18TensorIteratorBaseEENKUlvE_clEvENKUlvE6_clEvEUlS5_S5_E_EEEEvS7_RKT_EUliE_EEviT1_:
        /* <DEDUP_REMOVED lines=20> */
[----:B------:R-:W-:Y:S02]  /*0140*/  HFMA2 R16, -RZ, RZ, 0, 0 ;  /* 0x00000000ff107431 */ /* 0x000fe400000001ff */
        /* <DEDUP_REMOVED lines=300> */
.L_x_5041:
        /* <DEDUP_REMOVED lines=16> */
[----:B0-----:R-:W-:Y:S01]  /*1510*/  F2FP.F16.F32.PACK_AB R0, RZ, R0 ;  /* 0x00000000ff00723e */ /* 0x001fe200000000ff */
[----:B------:R-:W-:Y:S06]  /*1520*/  BRA `(.L_x_5047) ;  /* 0x0000000c008c7947 */ /* 0x000fec0003800000 */
.L_x_5045:
[----:B------:R-:W2:Y:S02]  /*1530*/  LDG.E.U8 R2, desc[UR36][R2.64] ;  /* 0x0000002402027981 */ /* 0x000ea4000c1e1100 */
[----:B--2---:R-:W-:-:S04]  /*1540*/  I2FP.F32.U32 R0, R2 ;  /* 0x0000000200007245 */ /* 0x004fc80000201000 */
[----:B------:R-:W-:Y:S01]  /*1550*/  F2FP.F16.F32.PACK_AB R0, RZ, R0 ;  /* 0x00000000ff00723e */ /* 0x000fe200000000ff */
[----:B------:R-:W-:Y:S06]  /*1560*/  BRA `(.L_x_5047) ;  /* 0x0000000c007c7947 */ /* 0x000fec0003800000 */
.L_x_5044:
        /* <DEDUP_REMOVED lines=8> */
[----:B0-----:R-:W-:Y:S01]  /*15f0*/  F2FP.F16.F32.PACK_AB R0, RZ, R0 ;  /* 0x00000000ff00723e */ /* 0x001fe200000000ff */
[----:B------:R-:W-:Y:S06]  /*1600*/  BRA `(.L_x_5047) ;  /* 0x0000000c00547947 */ /* 0x000fec0003800000 */
.L_x_5049:
[----:B------:R-:W2:Y:S02]  /*1610*/  LDG.E R2, desc[UR36][R2.64] ;  /* 0x0000002402027981 */ /* 0x000ea4000c1e1900 */
[----:B--2---:R-:W-:-:S04]  /*1620*/  I2FP.F32.S32 R0, R2 ;  /* 0x0000000200007245 */ /* 0x004fc80000201400 */
[----:B------:R-:W-:Y:S01]  /*1630*/  F2FP.F16.F32.PACK_AB R0, RZ, R0 ;  /* 0x00000000ff00723e */ /* 0x000fe200000000ff */
[----:B------:R-:W-:Y:S06]  /*1640*/  BRA `(.L_x_5047) ;  /* 0x0000000c00447947 */ /* 0x000fec0003800000 */
.L_x_5048:
[----:B------:R-:W2:Y:S02]  /*1650*/  LDG.E.U16 R2, desc[UR36][R2.64] ;  /* 0x0000002402027981 */ /* 0x000ea4000c1e1500 */
[----:B--2---:R-:W0:Y:S02]  /*1660*/  I2F.S16 R0, R2 ;  /* 0x0000000200007306 */ /* 0x004e240000101400 */
[----:B0-----:R-:W-:Y:S01]  /*1670*/  F2FP.F16.F32.PACK_AB R0, RZ, R0 ;  /* 0x00000000ff00723e */ /* 0x001fe200000000ff */
[----:B------:R-:W-:Y:S06]  /*1680*/  BRA `(.L_x_5047) ;  /* 0x0000000c00347947 */ /* 0x000fec0003800000 */
.L_x_5043:
        /* <DEDUP_REMOVED lines=9> */
.L_x_5051:
[----:B------:R0:W5:Y:S01]  /*1720*/  LDG.E.U16 R0, desc[UR36][R2.64] ;  /* 0x0000002402007981 */ /* 0x000162000c1e1500 */
[----:B------:R-:W-:Y:S05]  /*1730*/  BRA `(.L_x_5047) ;  /* 0x0000000c00087947 */ /* 0x000fea0003800000 */
.L_x_5050:
        /* <DEDUP_REMOVED lines=9> */
.L_x_5053:
[----:B------:R1:W5:Y:S01]  /*17d0*/  LDG.E.U16 R0, desc[UR36][R2.64] ;  /* 0x0000002402007981 */ /* 0x000362000c1e1500 */
[----:B------:R-:W-:Y:S05]  /*17e0*/  BRA `(.L_x_5047) ;  /* 0x0000000800dc7947 */ /* 0x000fea0003800000 */
.L_x_5052:
[----:B------:R-:W2:Y:S01]  /*17f0*/  LDG.E.64 R2, desc[UR36][R2.64] ;  /* 0x0000002402027981 */ /* 0x000ea2000c1e1b00 */
[----:B------:R-:W-:Y:S01]  /*1800*/  UMOV UR4, 0xf0000000 ;  /* 0xf000000000047882 */ /* 0x000fe20000000000 */
[----:B------:R-:W-:Y:S01]  /*1810*/  UMOV UR5, 0x380fffff ;  /* 0x380fffff00057882 */ /* 0x000fe20000000000 */
[----:B--2---:R-:W0:Y:S01]  /*1820*/  F2F.F32.F64 R0, R2 ;  /* 0x0000000200007310 */ /* 0x004e220000301000 */
[----:B------:R-:W-:-:S14]  /*1830*/  DSETP.GEU.AND P0, PT, |R2|, UR4, PT ;  /* 0x0000000402007e2a */ /* 0x000fdc000bf0e200 */
[----:B0-----:R-:W-:-:S05]  /*1840*/  @!P0 FMUL R0, R0, 1.175494350822287508e-38 ;  /* 0x0080000000008820 */ /* 0x001fca0000400000 */
[----:B------:R-:W-:Y:S01]  /*1850*/  F2FP.F16.F32.PACK_AB R0, RZ, R0 ;  /* 0x00000000ff00723e */ /* 0x000fe200000000ff */
[----:B------:R-:W-:Y:S06]  /*1860*/  BRA `(.L_x_5047) ;  /* 0x0000000800bc7947 */ /* 0x000fec0003800000 */
.L_x_5042:
        /* <DEDUP_REMOVED lines=11> */
[----:B------:R-:W-:Y:S01]  /*1920*/  F2FP.F16.F32.PACK_AB R0, RZ, R0 ;  /* 0x00000000ff00723e */ /* 0x000fe200000000ff */
[----:B------:R-:W-:Y:S06]  /*1930*/  BRA `(.L_x_5047) ;  /* 0x0000000800887947 */ /* 0x000fec0003800000 */
.L_x_5056:
        /* <DEDUP_REMOVED lines=8> */
.L_x_5055:
        /* <DEDUP_REMOVED lines=27> */
.L_x_5058:
        /* <DEDUP_REMOVED lines=11> */
[----:B------:R-:W-:Y:S01]  /*1c20*/  F2FP.F16.F32.PACK_AB R0, RZ, R0 ;  /* 0x00000000ff00723e */ /* 0x000fe200000000ff */
[----:B------:R-:W-:Y:S06]  /*1c30*/  BRA `(.L_x_5047) ;  /* 0x0000000400c87947 */ /* 0x000fec0003800000 */
.L_x_5057:
[----:B------:R-:W2:Y:S02]  /*1c40*/  LDG.E.U16 R0, desc[UR36][R2.64] ;  /* 0x0000002402007981 */ /* 0x000ea4000c1e1500 */
[----:B--2---:R-:W-:-:S05]  /*1c50*/  IMAD.U32 R0, R0, 0x10000, RZ ;  /* 0x0001000000007824 */ /* 0x004fca00078e00ff */
[----:B------:R-:W-:Y:S01]  /*1c60*/  F2FP.F16.F32.PACK_AB R0, RZ, R0 ;  /* 0x00000000ff00723e */ /* 0x000fe200000000ff */
[----:B------:R-:W-:Y:S06]  /*1c70*/  BRA `(.L_x_5047) ;  /* 0x0000000400b87947 */ /* 0x000fec0003800000 */
.L_x_5054:
        /* <DEDUP_REMOVED lines=10> */
[----:B------:R-:W-:Y:S01]  /*1d20*/  F2FP.F16.F32.PACK_AB R0, RZ, R0 ;  /* 0x00000000ff00723e */ /* 0x000fe200000000ff */
[----:B------:R-:W-:Y:S06]  /*1d30*/  BRA `(.L_x_5047) ;  /* 0x0000000400887947 */ /* 0x000fec0003800000 */
.L_x_5061:
        /* <DEDUP_REMOVED lines=21> */
.L_x_5065:
[----:B------:R-:W-:Y:S05]  /*1e90*/  BSYNC.RECONVERGENT B1 ;  /* 0x0000000000017941 */ /* 0x000fea0003800200 */
.L_x_5064:
[----:B------:R-:W-:Y:S02]  /*1ea0*/  SHF.L.U32 R0, R0, 0x14, RZ ;  /* 0x0000001400007819 */ /* 0x000fe400000006ff */
[----:B------:R-:W-:-:S04]  /*1eb0*/  LEA R2, R2, 0x3b800000, 0x17 ;  /* 0x3b80000002027811 */ /* 0x000fc800078eb8ff */
[----:B------:R-:W-:-:S07]  /*1ec0*/  LOP3.LUT R0, R2, R0, R7, 0xfe, !PT ;  /* 0x0000000002007212 */ /* 0x000fce00078efe07 */
.L_x_5063:
[----:B------:R-:W-:Y:S05]  /*1ed0*/  BSYNC.RECONVERGENT B0 ;  /* 0x0000000000007941 */ /* 0x000fea0003800200 */
.L_x_5062:
[----:B------:R-:W-:Y:S01]  /*1ee0*/  F2FP.F16.F32.PACK_AB R0, RZ, R0 ;  /* 0x00000000ff00723e */ /* 0x000fe200000000ff */
[----:B------:R-:W-:Y:S06]  /*1ef0*/  BRA `(.L_x_5047) ;  /* 0x0000000400187947 */ /* 0x000fec0003800000 */
.L_x_5060:
        /* <DEDUP_REMOVED lines=21> */
.L_x_5069:
[----:B------:R-:W-:Y:S05]  /*2050*/  BSYNC.RECONVERGENT B1 ;  /* 0x0000000000017941 */ /* 0x000fea0003800200 */
.L_x_5068:
[----:B------:R-:W-:Y:S01]  /*2060*/  IMAD.SHL.U32 R0, R0, 0x200000, RZ ;  /* 0x0020000000007824 */ /* 0x000fe200078e00ff */
[----:B------:R-:W-:-:S04]  /*2070*/  LEA R2, R2, 0x37800000, 0x17 ;  /* 0x3780000002027811 */ /* 0x000fc800078eb8ff */
[----:B------:R-:W-:-:S07]  /*2080*/  LOP3.LUT R0, R2, R0, R7, 0xfe, !PT ;  /* 0x0000000002007212 */ /* 0x000fce00078efe07 */
.L_x_5067:
[----:B------:R-:W-:Y:S05]  /*2090*/  BSYNC.RECONVERGENT B0 ;  /* 0x0000000000007941 */ /* 0x000fea0003800200 */
.L_x_5066:
[----:B------:R-:W-:Y:S01]  /*20a0*/  F2FP.F16.F32.PACK_AB R0, RZ, R0 ;  /* 0x00000000ff00723e */ /* 0x000fe200000000ff */
[----:B------:R-:W-:Y:S06]  /*20b0*/  BRA `(.L_x_5047) ;  /* 0x0000000000a87947 */ /* 0x000fec0003800000 */
.L_x_5059:
[----:B------:R-:W-:-:S09]  /*20c0*/  UISETP.NE.AND UP0, UPT, UR4, 0x1c, UPT ;  /* 0x0000001c0400788c */ /* 0x000fd2000bf05270 */
[----:B------:R-:W-:Y:S05]  /*20d0*/  BRA.U !UP0, `(.L_x_5070) ;  /* 0x0000000108947547 */ /* 0x000fea000b800000 */
[----:B------:R-:W-:-:S09]  /*20e0*/  UISETP.NE.AND UP0, UPT, UR4, 0x1d, UPT ;  /* 0x0000001d0400788c */ /* 0x000fd2000bf05270 */
[----:B------:R-:W-:Y:S05]  /*20f0*/  BRA.U !UP0, `(.L_x_5071) ;  /* 0x00000001087c7547 */ /* 0x000fea000b800000 */
[----:B------:R-:W-:-:S09]  /*2100*/  UISETP.NE.AND UP0, UPT, UR4, 0x2c, UPT ;  /* 0x0000002c0400788c */ /* 0x000fd2000bf05270 */
[----:B------:R-:W-:Y:S05]  /*2110*/  BRA.U !UP0, `(.L_x_5072) ;  /* 0x0000000108487547 */ /* 0x000fea000b800000 */
.L_x_5046:
        /* <DEDUP_REMOVED lines=16> */
.L_x_5073:
[----:B------:R-:W-:Y:S01]  /*2220*/  PRMT R0, RZ, 0x7610, R0 ;  /* 0x00007610ff007816 */ /* 0x000fe20000000000 */
[----:B------:R-:W-:Y:S06]  /*2230*/  BRA `(.L_x_5047) ;  /* 0x0000000000487947 */ /* 0x000fec0003800000 */
.L_x_5072:
        /* <DEDUP_REMOVED lines=8> */
.L_x_5075:
[----:B------:R-:W-:Y:S05]  /*22c0*/  BSYNC.RECONVERGENT B0 ;  /* 0x0000000000007941 */ /* 0x000fea0003800200 */
.L_x_5074:
[----:B------:R-:W-:Y:S01]  /*22d0*/  F2FP.F16.F32.PACK_AB R0, RZ, R0 ;  /* 0x00000000ff00723e */ /* 0x000fe200000000ff */
[----:B------:R-:W-:Y:S06]  /*22e0*/  BRA `(.L_x_5047) ;  /* 0x00000000001c7947 */ /* 0x000fec0003800000 */
.L_x_5071:
[----:B------:R-:W2:Y:S02]  /*22f0*/  LDG.E.64 R2, desc[UR36][R2.64] ;  /* 0x0000002402027981 */ /* 0x000ea4000c1e1b00 */
[----:B--2---:R-:W0:Y:S02]  /*2300*/  I2F.U64 R0, R2 ;  /* 0x0000000200007312 */ /* 0x004e240000301000 */
[----:B0-----:R-:W-:Y:S01]  /*2310*/  F2FP.F16.F32.PACK_AB R0, RZ, R0 ;  /* 0x00000000ff00723e */ /* 0x001fe200000000ff */
[----:B------:R-:W-:Y:S06]  /*2320*/  BRA `(.L_x_5047) ;  /* 0x00000000000c7947 */ /* 0x000fec0003800000 */
.L_x_5070:
[----:B------:R-:W2:Y:S02]  /*2330*/  LDG.E R2, desc[UR36][R2.64] ;  /* 0x0000002402027981 */ /* 0x000ea4000c1e1900 */
[----:B--2---:R-:W-:-:S04]  /*2340*/  I2FP.F32.U32 R0, R2 ;  /* 0x0000000200007245 */ /* 0x004fc80000201000 */
[----:B------:R-:W-:-:S07]  /*2350*/  F2FP.F16.F32.PACK_AB R0, RZ, R0 ;  /* 0x00000000ff00723e */ /* 0x000fce00000000ff */
.L_x_5047:
[----:B-----5:R-:W-:Y:S01]  /*2360*/  HADD2.F32 R0, -RZ, R0.H0_H0 ;  /* 0x20000000ff007230 */ /* 0x020fe20000004100 */
[----:B------:R-:W0:Y:S01]  /*2370*/  LDCU.64 UR6, c[0x0][0x580] ;  /* 0x0000b000ff0677ac */ /* 0x000e220008000a00 */
[----:B------:R-:W2:Y:S03]  /*2380*/  LDCU.U16 UR5, c[0x0][0x592] ;  /* 0x0000b240ff0577ac */ /* 0x000ea60008000400 */
[----:B------:R-:W-:Y:S01]  /*2390*/  FSETP.NEU.FTZ.AND P0, PT, R0, RZ, PT ;  /* 0x000000ff0000720b */ /* 0x000fe20003f1d000 */
[----:B------:R-:W-:-:S04]  /*23a0*/  UPRMT UR4, UR41, 0x9910, URZ ;  /* 0x0000991029047896 */ /* 0x000fc800080000ff */
[----:B------:R-:W-:-:S08]  /*23b0*/  UISETP.GT.AND UP0, UPT, UR4, 0x9, UPT ;  /* 0x000000090400788c */ /* 0x000fd0000bf04270 */
[----:B------:R-:W-:Y:S02]  /*23c0*/  @P0 FSET.BF.GT.FTZ.AND R0, R0, RZ, PT ;  /* 0x000000ff0000020a */ /* 0x000fe40003814000 */
[----:B01----:R-:W-:Y:S02]  /*23d0*/  IADD3 R2, P1, PT, R16, UR6, RZ ;  /* 0x0000000610027c10 */ /* 0x003fe4000ff3e0ff */
[----:B------:R-:W-:Y:S02]  /*23e0*/  @P0 F2FP.F16.F32.PACK_AB R0, RZ, R0 ;  /* 0x00000000ff00023e */ /* 0x000fe400000000ff */
[----:B--2---:R-:W-:Y:S01]  /*23f0*/  MOV R5, UR5 ;  /* 0x0000000500057c02 */ /* 0x004fe20008000f00 */
        /* <DEDUP_REMOVED lines=15> */
.L_x_5079:
[----:B------:R-:W-:-:S06]  /*24f0*/  HADD2.F32 R5, -RZ, R5.H0_H0 ;  /* 0x20000005ff057230 */ /* 0x000fcc0000004100 */
[----:B------:R-:W0:Y:S02]  /*2500*/  F2I.S64.TRUNC R4, R5 ;  /* 0x0000000500047311 */ /* 0x000e24000020d900 */
[----:B0-----:R3:W-:Y:S01]  /*2510*/  STG.E.U8 desc[UR36][R2.64], R4 ;  /* 0x0000000402007986 */ /* 0x0017e2000c101124 */
[----:B------:R-:W-:Y:S05]  /*2520*/  BRA `(.L_x_5081) ;  /* 0x0000000c00707947 */ /* 0x000fea0003800000 */
.L_x_5078:
        /* <DEDUP_REMOVED lines=10> */
.L_x_5083:
[----:B------:R-:W-:-:S06]  /*25d0*/  HADD2.F32 R5, -RZ, R5.H0_H0 ;  /* 0x20000005ff057230 */ /* 0x000fcc0000004100 */
[----:B------:R-:W0:Y:S02]  /*25e0*/  F2I.FTZ.TRUNC.NTZ R5, R5 ;  /* 0x0000000500057305 */ /* 0x000e24000021f100 */
[----:B0-----:R1:W-:Y:S01]  /*25f0*/  STG.E desc[UR36][R2.64], R5 ;  /* 0x0000000502007986 */ /* 0x0013e2000c101924 */
[----:B------:R-:W-:Y:S05]  /*2600*/  BRA `(.L_x_5081) ;  /* 0x0000000c00387947 */ /* 0x000fea0003800000 */
.L_x_5082:
[----:B------:R-:W-:-:S06]  /*2610*/  HADD2.F32 R5, -RZ, R5.H0_H0 ;  /* 0x20000005ff057230 */ /* 0x000fcc0000004100 */
[----:B------:R-:W0:Y:S02]  /*2620*/  F2I.FTZ.TRUNC.NTZ R5, R5 ;  /* 0x0000000500057305 */ /* 0x000e24000021f100 */
[----:B0-----:R2:W-:Y:S01]  /*2630*/  STG.E.U16 desc[UR36][R2.64], R5 ;  /* 0x0000000502007986 */ /* 0x0015e2000c101524 */
[----:B------:R-:W-:Y:S05]  /*2640*/  BRA `(.L_x_5081) ;  /* 0x0000000c00287947 */ /* 0x000fea0003800000 */
.L_x_5077:
        /* <DEDUP_REMOVED lines=9> */
.L_x_5085:
[----:B------:R0:W-:Y:S01]  /*26e0*/  STG.E.U16 desc[UR36][R2.64], R5 ;  /* 0x0000000502007986 */ /* 0x0001e2000c101524 */
[----:B------:R-:W-:Y:S05]  /*26f0*/  BRA `(.L_x_5081) ;  /* 0x0000000800fc7947 */ /* 0x000fea0003800000 */
.L_x_5084:
        /* <DEDUP_REMOVED lines=10> */
.L_x_5087:
[----:B------:R-:W-:-:S05]  /*27a0*/  HADD2.F32 R0, -RZ, R5.H0_H0 ;  /* 0x20000005ff007230 */ /* 0x000fca0000004100 */
[----:B------:R-:W-:-:S04]  /*27b0*/  F2FP.F16.F32.PACK_AB R0, RZ, R0 ;  /* 0x00000000ff00723e */ /* 0x000fc800000000ff */
[----:B------:R-:W-:-:S05]  /*27c0*/  PRMT R0, R0, 0x5410, RZ ;  /* 0x0000541000007816 */ /* 0x000fca00000000ff */
[----:B------:R0:W-:Y:S01]  /*27d0*/  STG.E desc[UR36][R2.64], R0 ;  /* 0x0000000002007986 */ /* 0x0001e2000c101924 */
[----:B------:R-:W-:Y:S05]  /*27e0*/  BRA `(.L_x_5081) ;  /* 0x0000000800c07947 */ /* 0x000fea0003800000 */
.L_x_5086:
[----:B------:R-:W-:-:S05]  /*27f0*/  HADD2.F32 R4, -RZ, R5.H0_H0 ;  /* 0x20000005ff047230 */ /* 0x000fca0000004100 */
[----:B------:R-:W-:-:S06]  /*2800*/  FMUL.FTZ R4, R4, 1 ;  /* 0x3f80000004047820 */ /* 0x000fcc0000410000 */
[----:B------:R-:W0:Y:S02]  /*2810*/  F2F.F64.F32 R4, R4 ;  /* 0x0000000400047310 */ /* 0x000e240000201800 */
[----:B0-----:R0:W-:Y:S01]  /*2820*/  STG.E.64 desc[UR36][R2.64], R4 ;  /* 0x0000000402007986 */ /* 0x0011e2000c101b24 */
[----:B------:R-:W-:Y:S05]  /*2830*/  BRA `(.L_x_5081) ;  /* 0x0000000800ac7947 */ /* 0x000fea0003800000 */
.L_x_5076:
        /* <DEDUP_REMOVED lines=13> */
.L_x_5090:
[----:B------:R-:W-:Y:S01]  /*2910*/  HADD2.F32 R5, -RZ, R5.H0_H0 ;  /* 0x20000005ff057230 */ /* 0x000fe20000004100 */
[----:B------:R-:W-:-:S04]  /*2920*/  CS2R R6, SRZ ;  /* 0x0000000000067805 */ /* 0x000fc8000001ff00 */
[----:B------:R-:W-:-:S06]  /*2930*/  FMUL.FTZ R5, R5, 1 ;  /* 0x3f80000005057820 */ /* 0x000fcc0000410000 */
[----:B------:R-:W0:Y:S02]  /*2940*/  F2F.F64.F32 R4, R5 ;  /* 0x0000000500047310 */ /* 0x000e240000201800 */
[----:B0-----:R0:W-:Y:S01]  /*2950*/  STG.E.128 desc[UR36][R2.64], R4 ;  /* 0x0000000402007986 */ /* 0x0011e2000c101d24 */
[----:B------:R-:W-:Y:S05]  /*2960*/  BRA `(.L_x_5081) ;  /* 0x0000000800607947 */ /* 0x000fea0003800000 */
.L_x_5089:
        /* <DEDUP_REMOVED lines=8> */
[----:B------:R-:W-:-:S03]  /*29f0*/  HFMA2 R0, -RZ, RZ, 0, 7.569789886474609375e-06 ;  /* 0x0000007fff007431 */ /* 0x000fc600000001ff */
        /* <DEDUP_REMOVED lines=10> */
.L_x_5094:
[----:B------:R-:W-:Y:S05]  /*2aa0*/  BSYNC.RECONVERGENT B0 ;  /* 0x0000000000007941 */ /* 0x000fea0003800200 */
.L_x_5093:
[----:B------:R-:W-:-:S05]  /*2ab0*/  LOP3.LUT R5, R0, 0x80, R5, 0xf8, !PT ;  /* 0x0000008000057812 */ /* 0x000fca00078ef805 */
[----:B------:R0:W-:Y:S01]  /*2ac0*/  STG.E.U8 desc[UR36][R2.64], R5 ;  /* 0x0000000502007986 */ /* 0x0001e2000c101124 */
[----:B------:R-:W-:Y:S05]  /*2ad0*/  BRA `(.L_x_5081) ;  /* 0x0000000800047947 */ /* 0x000fea0003800000 */
.L_x_5092:
        /* <DEDUP_REMOVED lines=15> */
.L_x_5096:
[----:B------:R-:W-:Y:S05]  /*2bd0*/  BSYNC.RECONVERGENT B0 ;  /* 0x0000000000007941 */ /* 0x000fea0003800200 */
.L_x_5095:
[----:B------:R-:W-:-:S05]  /*2be0*/  LOP3.LUT R5, R0, 0x80, R5, 0xf8, !PT ;  /* 0x0000008000057812 */ /* 0x000fca00078ef805 */
[----:B------:R0:W-:Y:S01]  /*2bf0*/  STG.E.U8 desc[UR36][R2.64], R5 ;  /* 0x0000000502007986 */ /* 0x0001e2000c101124 */
[----:B------:R-:W-:Y:S05]  /*2c00*/  BRA `(.L_x_5081) ;  /* 0x0000000400b87947 */ /* 0x000fea0003800000 */
.L_x_5091:
[----:B------:R-:W-:-:S05]  /*2c10*/  HADD2.F32 R0, -RZ, R5.H0_H0 ;  /* 0x20000005ff007230 */ /* 0x000fca0000004100 */
[----:B------:R-:W-:-:S05]  /*2c20*/  F2FP.BF16.F32.PACK_AB R0, RZ, R0 ;  /* 0x00000000ff00723e */ /* 0x000fca00000010ff */
[----:B------:R0:W-:Y:S01]  /*2c30*/  STG.E.U16 desc[UR36][R2.64], R0 ;  /* 0x0000000002007986 */ /* 0x0001e2000c101524 */
[----:B------:R-:W-:Y:S05]  /*2c40*/  BRA `(.L_x_5081) ;  /* 0x0000000400a87947 */ /* 0x000fea0003800000 */
.L_x_5088:
        /* <DEDUP_REMOVED lines=12> */
.L_x_5099:
        /* <DEDUP_REMOVED lines=13> */
.L_x_5102:
[----:B------:R-:W-:-:S04]  /*2de0*/  SHF.R.U32.HI R0, RZ, 0x14, R5 ;  /* 0x00000014ff007819 */ /* 0x000fc80000011605 */
[----:B------:R-:W-:-:S04]  /*2df0*/  LOP3.LUT R0, R0, 0x1, RZ, 0xc0, !PT ;  /* 0x0000000100007812 */ /* 0x000fc800078ec0ff */
[----:B------:R-:W-:-:S04]  /*2e00*/  IADD3 R0, PT, PT, R5, 0x487ffff, R0 ;  /* 0x0487ffff05007810 */ /* 0x000fc80007ffe000 */
[----:B------:R-:W-:-:S04]  /*2e10*/  SHF.R.U32.HI R0, RZ, 0x14, R0 ;  /* 0x00000014ff007819 */ /* 0x000fc80000011600 */
[----:B------:R-:W-:-:S07]  /*2e20*/  LOP3.LUT R4, R0, 0xff, RZ, 0xc0, !PT ;  /* 0x000000ff00047812 */ /* 0x000fce00078ec0ff */
.L_x_5103:
[----:B------:R-:W-:-:S04]  /*2e30*/  SHF.R.U32.HI R5, RZ, 0x18, R5 ;  /* 0x00000018ff057819 */ /* 0x000fc80000011605 */
[----:B------:R-:W-:-:S04]  /*2e40*/  LOP3.LUT R4, R4, 0x80, R5, 0xf8, !PT ;  /* 0x0000008004047812 */ /* 0x000fc800078ef805 */
[----:B------:R-:W-:-:S07]  /*2e50*/  PRMT R0, R4, 0x7610, R0 ;  /* 0x0000761004007816 */ /* 0x000fce0000000000 */
.L_x_5101:
[----:B------:R-:W-:Y:S05]  /*2e60*/  BSYNC.RECONVERGENT B0 ;  /* 0x0000000000007941 */ /* 0x000fea0003800200 */
.L_x_5100:
[----:B------:R0:W-:Y:S01]  /*2e70*/  STG.E.U8 desc[UR36][R2.64], R0 ;  /* 0x0000000002007986 */ /* 0x0001e2000c101124 */
[----:B------:R-:W-:Y:S05]  /*2e80*/  BRA `(.L_x_5081) ;  /* 0x0000000400187947 */ /* 0x000fea0003800000 */
.L_x_5098:
[----:B------:R-:W-:Y:S01]  /*2e90*/  HADD2.F32 R5, -RZ, R5.H0_H0 ;  /* 0x20000005ff057230 */ /* 0x000fe20000004100 */
[----:B------:R-:W-:Y:S01]  /*2ea0*/  BSSY.RECONVERGENT B0, `(.L_x_5104) ;  /* 0x0000014000007945 */ /* 0x000fe20003800200 */
[----:B------:R-:W-:-:S03]  /*2eb0*/  MOV R0, 0x80 ;  /* 0x0000008000007802 */ /* 0x000fc60000000f00 */
        /* <DEDUP_REMOVED lines=10> */
.L_x_5106:
[----:B------:R-:W-:-:S04]  /*2f60*/  SHF.R.U32.HI R0, RZ, 0x15, R5 ;  /* 0x00000015ff007819 */ /* 0x000fc80000011605 */
[----:B------:R-:W-:-:S04]  /*2f70*/  LOP3.LUT R0, R0, 0x1, RZ, 0xc0, !PT ;  /* 0x0000000100007812 */ /* 0x000fc800078ec0ff */
[----:B------:R-:W-:-:S04]  /*2f80*/  IADD3 R0, PT, PT, R5, 0x88fffff, R0 ;  /* 0x088fffff05007810 */ /* 0x000fc80007ffe000 */
[----:B------:R-:W-:-:S04]  /*2f90*/  SHF.R.U32.HI R0, RZ, 0x15, R0 ;  /* 0x00000015ff007819 */ /* 0x000fc80000011600 */
[----:B------:R-:W-:-:S07]  /*2fa0*/  LOP3.LUT R4, R0, 0xff, RZ, 0xc0, !PT ;  /* 0x000000ff00047812 */ /* 0x000fce00078ec0ff */
.L_x_5107:
[----:B------:R-:W-:-:S04]  /*2fb0*/  SHF.R.U32.HI R5, RZ, 0x18, R5 ;  /* 0x00000018ff057819 */ /* 0x000fc80000011605 */
[----:B------:R-:W-:-:S04]  /*2fc0*/  LOP3.LUT R4, R4, 0x80, R5, 0xf8, !PT ;  /* 0x0000008004047812 */ /* 0x000fc800078ef805 */
[----:B------:R-:W-:-:S07]  /*2fd0*/  PRMT R0, R4, 0x7610, R0 ;  /* 0x0000761004007816 */ /* 0x000fce0000000000 */
.L_x_5105:
[----:B------:R-:W-:Y:S05]  /*2fe0*/  BSYNC.RECONVERGENT B0 ;  /* 0x0000000000007941 */ /* 0x000fea0003800200 */
.L_x_5104:
[----:B------:R0:W-:Y:S01]  /*2ff0*/  STG.E.U8 desc[UR36][R2.64], R0 ;  /* 0x0000000002007986 */ /* 0x0001e2000c101124 */
[----:B------:R-:W-:Y:S05]  /*3000*/  BRA `(.L_x_5081) ;  /* 0x0000000000b87947 */ /* 0x000fea0003800000 */
.L_x_5097:
[----:B------:R-:W-:-:S09]  /*3010*/  UISETP.NE.AND UP0, UPT, UR4, 0x1c, UPT ;  /* 0x0000001c0400788c */ /* 0x000fd2000bf05270 */
[----:B------:R-:W-:Y:S05]  /*3020*/  BRA.U !UP0, `(.L_x_5108) ;  /* 0x0000000108a47547 */ /* 0x000fea000b800000 */
[----:B------:R-:W-:-:S09]  /*3030*/  UISETP.NE.AND UP0, UPT, UR4, 0x1d, UPT ;  /* 0x0000001d0400788c */ /* 0x000fd2000bf05270 */
[----:B------:R-:W-:Y:S05]  /*3040*/  BRA.U !UP0, `(.L_x_5109) ;  /* 0x00000001088c7547 */ /* 0x000fea000b800000 */
[----:B------:R-:W-:-:S09]  /*3050*/  UISETP.NE.AND UP0, UPT, UR4, 0x2c, UPT ;  /* 0x0000002c0400788c */ /* 0x000fd2000bf05270 */
[----:B------:R-:W-:Y:S05]  /*3060*/  BRA.U !UP0, `(.L_x_5110) ;  /* 0x0000000108447547 */ /* 0x000fea000b800000 */
.L_x_5080:
        /* <DEDUP_REMOVED lines=16> */
.L_x_5111:
[----:B------:R-:W-:Y:S05]  /*3170*/  BRA `(.L_x_5081) ;  /* 0x00000000005c7947 */ /* 0x000fea0003800000 */
.L_x_5110:
        /* <DEDUP_REMOVED lines=16> */
.L_x_5109:
[----:B------:R-:W-:-:S06]  /*3280*/  HADD2.F32 R5, -RZ, R5.H0_H0 ;  /* 0x20000005ff057230 */ /* 0x000fcc0000004100 */
[----:B------:R-:W0:Y:S02]  /*3290*/  F2I.U64.TRUNC R4, R5 ;  /* 0x0000000500047311 */ /* 0x000e24000020d800 */
[----:B0-----:R0:W-:Y:S01]  /*32a0*/  STG.E.64 desc[UR36][R2.64], R4 ;  /* 0x0000000402007986 */ /* 0x0011e2000c101b24 */
[----:B------:R-:W-:Y:S05]  /*32b0*/  BRA `(.L_x_5081) ;  /* 0x00000000000c7947 */ /* 0x000fea0003800000 */
.L_x_5108:
[----:B------:R-:W-:-:S06]  /*32c0*/  HADD2.F32 R5, -RZ, R5.H0_H0 ;  /* 0x20000005ff057230 */ /* 0x000fcc0000004100 */
[----:B------:R-:W0:Y:S02]  /*32d0*/  F2I.FTZ.U32.TRUNC.NTZ R5, R5 ;  /* 0x0000000500057305 */ /* 0x000e24000021f000 */
[----:B0-----:R0:W-:Y:S02]  /*32e0*/  STG.E desc[UR36][R2.64], R5 ;  /* 0x0000000502007986 */ /* 0x0011e4000c101924 */
.L_x_5081:
[----:B------:R-:W-:-:S07]  /*32f0*/  VIADD R17, R17, 0x80 ;  /* 0x0000008011117836 */ /* 0x000fce0000000000 */
.L_x_5040:
[----:B------:R-:W-:Y:S05]  /*3300*/  BSYNC.RECONVERGENT B6 ;  /* 0x0000000000067941 */ /* 0x000fea0003800200 */
.L_x_5039:
        /* <DEDUP_REMOVED lines=15> */
[----:B------:R-:W-:-:S04]  /*3400*/  SHF.R.U32.HI R3, RZ, UR5, R2 ;  /* 0x00000005ff037c19 */ /* 0x000fc80008011602 */
[----:B------:R-:W-:-:S05]  /*3410*/  IADD3 R0, PT, PT, -R3, RZ, RZ ;  /* 0x000000ff03007210 */ /* 0x000fca0007ffe1ff */
        /* <DEDUP_REMOVED lines=290> */
.L_x_5114:
        /* <DEDUP_REMOVED lines=18> */
.L_x_5118:
[----:B------:R-:W2:Y:S02]  /*4760*/  LDG.E.U8 R2, desc[UR36][R2.64] ;  /* 0x0000002402027981 */ /* 0x000ea4000c1e1100 */
[----:B--2---:R-:W-:-:S04]  /*4770*/  I2FP.F32.U32 R0, R2 ;  /* 0x0000000200007245 */ /* 0x004fc80000201000 */
[----:B------:R-:W-:Y:S01]  /*4780*/  F2FP.F16.F32.PACK_AB R0, RZ, R0 ;  /* 0x00000000ff00723e */ /* 0x000fe200000000ff */
[----:B------:R-:W-:Y:S06]  /*4790*/  BRA `(.L_x_5120) ;  /* 0x0000000c007c7947 */ /* 0x000fec0003800000 */
.L_x_5117:
        /* <DEDUP_REMOVED lines=10> */
.L_x_5122:
[----:B------:R-:W2:Y:S02]  /*4840*/  LDG.E R2, desc[UR36][R2.64] ;  /* 0x0000002402027981 */ /* 0x000ea4000c1e1900 */
[----:B--2---:R-:W-:-:S04]  /*4850*/  I2FP.F32.S32 R0, R2 ;  /* 0x0000000200007245 */ /* 0x004fc80000201400 */
[----:B------:R-:W-:Y:S01]  /*4860*/  F2FP.F16.F32.PACK_AB R0, RZ, R0 ;  /* 0x00000000ff00723e */ /* 0x000fe200000000ff */
[----:B------:R-:W-:Y:S06]  /*4870*/  BRA `(.L_x_5120) ;  /* 0x0000000c00447947 */ /* 0x000fec0003800000 */
.L_x_5121:
[----:B------:R-:W2:Y:S02]  /*4880*/  LDG.E.U16 R2, desc[UR36][R2.64] ;  /* 0x0000002402027981 */ /* 0x000ea4000c1e1500 */
[----:B--2---:R-:W0:Y:S02]  /*4890*/  I2F.S16 R0, R2 ;  /* 0x0000000200007306 */ /* 0x004e240000101400 */
[----:B0-----:R-:W-:Y:S01]  /*48a0*/  F2FP.F16.F32.PACK_AB R0, RZ, R0 ;  /* 0x00000000ff00723e */ /* 0x001fe200000000ff */
[----:B------:R-:W-:Y:S06]  /*48b0*/  BRA `(.L_x_5120) ;  /* 0x0000000c00347947 */ /* 0x000fec0003800000 */
.L_x_5116:
        /* <DEDUP_REMOVED lines=9> */
.L_x_5124:
[----:B------:R1:W5:Y:S01]  /*4950*/  LDG.E.U16 R0, desc[UR36][R2.64] ;  /* 0x0000002402007981 */ /* 0x000362000c1e1500 */
[----:B------:R-:W-:Y:S05]  /*4960*/  BRA `(.L_x_5120) ;  /* 0x0000000c00087947 */ /* 0x000fea0003800000 */
.L_x_5123:
        /* <DEDUP_REMOVED lines=9> */
.L_x_5126:
[----:B------:R0:W5:Y:S01]  /*4a00*/  LDG.E.U16 R0, desc[UR36][R2.64] ;  /* 0x0000002402007981 */ /* 0x000162000c1e1500 */
[----:B------:R-:W-:Y:S05]  /*4a10*/  BRA `(.L_x_5120) ;  /* 0x0000000800dc7947 */ /* 0x000fea0003800000 */
.L_x_5125:
        /* <DEDUP_REMOVED lines=8> */
.L_x_5115:
        /* <DEDUP_REMOVED lines=13> */
.L_x_5129:
        /* <DEDUP_REMOVED lines=8> */
.L_x_5128:
        /* <DEDUP_REMOVED lines=27> */
.L_x_5131:
        /* <DEDUP_REMOVED lines=11> */
[----:B------:R-:W-:Y:S01]  /*4e50*/  F2FP.F16.F32.PACK_AB R0, RZ, R0 ;  /* 0x00000000ff00723e */ /* 0x000fe200000000ff */
[----:B------:R-:W-:Y:S06]  /*4e60*/  BRA `(.L_x_5120) ;  /* 0x0000000400c87947 */ /* 0x000fec0003800000 */
.L_x_5130:
[----:B------:R-:W2:Y:S02]  /*4e70*/  LDG.E.U16 R0, desc[UR36][R2.64] ;  /* 0x0000002402007981 */ /* 0x000ea4000c1e1500 */
[----:B--2---:R-:W-:-:S05]  /*4e80*/  IMAD.U32 R0, R0, 0x10000, RZ ;  /* 0x0001000000007824 */ /* 0x004fca00078e00ff */
[----:B------:R-:W-:Y:S01]  /*4e90*/  F2FP.F16.F32.PACK_AB R0, RZ, R0 ;  /* 0x00000000ff00723e */ /* 0x000fe200000000ff */
[----:B------:R-:W-:Y:S06]  /*4ea0*/  BRA `(.L_x_5120) ;  /* 0x0000000400b87947 */ /* 0x000fec0003800000 */
.L_x_5127:
        /* <DEDUP_REMOVED lines=12> */
.L_x_5134:
        /* <DEDUP_REMOVED lines=21> */
.L_x_5138:
[----:B------:R-:W-:Y:S05]  /*50c0*/  BSYNC.RECONVERGENT B1 ;  /* 0x0000000000017941 */ /* 0x000fea0003800200 */
.L_x_5137:
[----:B------:R-:W-:Y:S01]  /*50d0*/  IMAD.SHL.U32 R0, R0, 0x100000, RZ ;  /* 0x0010000000007824 */ /* 0x000fe200078e00ff */
[----:B------:R-:W-:-:S04]  /*50e0*/  LEA R2, R2, 0x3b800000, 0x17 ;  /* 0x3b80000002027811 */ /* 0x000fc800078eb8ff */
[----:B------:R-:W-:-:S07]  /*50f0*/  LOP3.LUT R0, R2, R0, R7, 0xfe, !PT ;  /* 0x0000000002007212 */ /* 0x000fce00078efe07 */
.L_x_5136:
[----:B------:R-:W-:Y:S05]  /*5100*/  BSYNC.RECONVERGENT B0 ;  /* 0x0000000000007941 */ /* 0x000fea0003800200 */
.L_x_5135:
[----:B------:R-:W-:Y:S01]  /*5110*/  F2FP.F16.F32.PACK_AB R0, RZ, R0 ;  /* 0x00000000ff00723e */ /* 0x000fe200000000ff */
[----:B------:R-:W-:Y:S06]  /*5120*/  BRA `(.L_x_5120) ;  /* 0x0000000400187947 */ /* 0x000fec0003800000 */
.L_x_5133:
        /* <DEDUP_REMOVED lines=21> */
.L_x_5142:
[----:B------:R-:W-:Y:S05]  /*5280*/  BSYNC.RECONVERGENT B1 ;  /* 0x0000000000017941 */ /* 0x000fea0003800200 */
.L_x_5141:
[----:B------:R-:W-:Y:S02]  /*5290*/  SHF.L.U32 R0, R0, 0x15, RZ ;  /* 0x0000001500007819 */ /* 0x000fe400000006ff */
[----:B------:R-:W-:-:S04]  /*52a0*/  LEA R2, R2, 0x37800000, 0x17 ;  /* 0x3780000002027811 */ /* 0x000fc800078eb8ff */
[----:B------:R-:W-:-:S07]  /*52b0*/  LOP3.LUT R0, R2, R0, R7, 0xfe, !PT ;  /* 0x0000000002007212 */ /* 0x000fce00078efe07 */
.L_x_5140:
[----:B------:R-:W-:Y:S05]  /*52c0*/  BSYNC.RECONVERGENT B0 ;  /* 0x0000000000007941 */ /* 0x000fea0003800200 */
.L_x_5139:
[----:B------:R-:W-:Y:S01]  /*52d0*/  F2FP.F16.F32.PACK_AB R0, RZ, R0 ;  /* 0x00000000ff00723e */ /* 0x000fe200000000ff */
[----:B------:R-:W-:Y:S06]  /*52e0*/  BRA `(.L_x_5120) ;  /* 0x0000000000a87947 */ /* 0x000fec0003800000 */
.L_x_5132:
        /* <DEDUP_REMOVED lines=14> */
.L_x_5146:
[----:B------:R-:W-:Y:S05]  /*53d0*/  BSYNC.RECONVERGENT B0 ;  /* 0x0000000000007941 */ /* 0x000fea0003800200 */
.L_x_5145:
[----:B------:R-:W-:Y:S01]  /*53e0*/  F2FP.F16.F32.PACK_AB R0, RZ, R0 ;  /* 0x00000000ff00723e */ /* 0x000fe200000000ff */
[----:B------:R-:W-:Y:S06]  /*53f0*/  BRA `(.L_x_5120) ;  /* 0x0000000000647947 */ /* 0x000fec0003800000 */
.L_x_5119:
        /* <DEDUP_REMOVED lines=16> */
.L_x_5147:
[----:B------:R-:W-:Y:S01]  /*5500*/  PRMT R0, RZ, 0x7610, R0 ;  /* 0x00007610ff007816 */ /* 0x000fe20000000000 */
[----:B------:R-:W-:Y:S06]  /*5510*/  BRA `(.L_x_5120) ;  /* 0x00000000001c7947 */ /* 0x000fec0003800000 */
.L_x_5144:
[----:B------:R-:W2:Y:S02]  /*5520*/  LDG.E.64 R2, desc[UR36][R2.64] ;  /* 0x0000002402027981 */ /* 0x000ea4000c1e1b00 */
[----:B--2---:R-:W0:Y:S02]  /*5530*/  I2F.U64 R0, R2 ;  /* 0x0000000200007312 */ /* 0x004e240000301000 */
[----:B0-----:R-:W-:Y:S01]  /*5540*/  F2FP.F16.F32.PACK_AB R0, RZ, R0 ;  /* 0x00000000ff00723e */ /* 0x001fe200000000ff */
[----:B------:R-:W-:Y:S06]  /*5550*/  BRA `(.L_x_5120) ;  /* 0x00000000000c7947 */ /* 0x000fec0003800000 */
.L_x_5143:
[----:B------:R-:W2:Y:S02]  /*5560*/  LDG.E R2, desc[UR36][R2.64] ;  /* 0x0000002402027981 */ /* 0x000ea4000c1e1900 */
[----:B--2---:R-:W-:-:S04]  /*5570*/  I2FP.F32.U32 R0, R2 ;  /* 0x0000000200007245 */ /* 0x004fc80000201000 */
[----:B------:R-:W-:-:S07]  /*5580*/  F2FP.F16.F32.PACK_AB R0, RZ, R0 ;  /* 0x00000000ff00723e */ /* 0x000fce00000000ff */
.L_x_5120:
[----:B-----5:R-:W-:Y:S01]  /*5590*/  HADD2.F32 R0, -RZ, R0.H0_H0 ;  /* 0x20000000ff007230 */ /* 0x020fe20000004100 */
[----:B------:R-:W0:Y:S01]  /*55a0*/  LDCU.64 UR6, c[0x0][0x580] ;  /* 0x0000b000ff0677ac */ /* 0x000e220008000a00 */
[----:B------:R-:W2:Y:S03]  /*55b0*/  LDCU.U16 UR5, c[0x0][0x592] ;  /* 0x0000b240ff0577ac */ /* 0x000ea60008000400 */
[----:B------:R-:W-:Y:S01]  /*55c0*/  FSETP.NEU.FTZ.AND P0, PT, R0, RZ, PT ;  /* 0x000000ff0000720b */ /* 0x000fe20003f1d000 */
[----:B------:R-:W-:-:S04]  /*55d0*/  UPRMT UR4, UR41, 0x9910, URZ ;  /* 0x0000991029047896 */ /* 0x000fc800080000ff */
[----:B------:R-:W-:-:S08]  /*55e0*/  UISETP.GT.AND UP0, UPT, UR4, 0x9, UPT ;  /* 0x000000090400788c */ /* 0x000fd0000bf04270 */
[----:B------:R-:W-:Y:S02]  /*55f0*/  @P0 FSET.BF.GT.FTZ.AND R0, R0, RZ, PT ;  /* 0x000000ff0000020a */ /* 0x000fe40003814000 */
[----:B01----:R-:W-:Y:S01]  /*5600*/  IADD3 R2, P1, PT, R16, UR6, RZ ;  /* 0x0000000610027c10 */ /* 0x003fe2000ff3e0ff */
[----:B--2---:R-:W-:Y:S01]  /*5610*/  IMAD.U32 R5, RZ, RZ, UR5 ;  /* 0x00000005ff057e24 */ /* 0x004fe2000f8e00ff */
        /* <DEDUP_REMOVED lines=16> */
.L_x_5151:
[----:B------:R-:W-:-:S06]  /*5720*/  HADD2.F32 R5, -RZ, R5.H0_H0 ;  /* 0x20000005ff057230 */ /* 0x000fcc0000004100 */
[----:B------:R-:W0:Y:S02]  /*5730*/  F2I.S64.TRUNC R4, R5 ;  /* 0x0000000500047311 */ /* 0x000e24000020d900 */
[----:B0-----:R0:W-:Y:S01]  /*5740*/  STG.E.U8 desc[UR36][R2.64], R4 ;  /* 0x0000000402007986 */ /* 0x0011e2000c101124 */
[----:B------:R-:W-:Y:S05]  /*5750*/  BRA `(.L_x_5153) ;  /* 0x0000000c006c7947 */ /* 0x000fea0003800000 */
.L_x_5150:
        /* <DEDUP_REMOVED lines=10> */
.L_x_5155:
[----:B------:R-:W-:-:S06]  /*5800*/  HADD2.F32 R5, -RZ, R5.H0_H0 ;  /* 0x20000005ff057230 */ /* 0x000fcc0000004100 */
[----:B------:R-:W0:Y:S02]  /*5810*/  F2I.FTZ.TRUNC.NTZ R5, R5 ;  /* 0x0000000500057305 */ /* 0x000e24000021f100 */
[----:B0-----:R0:W-:Y:S01]  /*5820*/  STG.E desc[UR36][R2.64], R5 ;  /* 0x0000000502007986 */ /* 0x0011e2000c101924 */
[----:B------:R-:W-:Y:S05]  /*5830*/  BRA `(.L_x_5153) ;  /* 0x0000000c00347947 */ /* 0x000fea0003800000 */
.L_x_5154:
[----:B------:R-:W-:-:S06]  /*5840*/  HADD2.F32 R5, -RZ, R5.H0_H0 ;  /* 0x20000005ff057230 */ /* 0x000fcc0000004100 */
[----:B------:R-:W0:Y:S02]  /*5850*/  F2I.FTZ.TRUNC.NTZ R5, R5 ;  /* 0x0000000500057305 */ /* 0x000e24000021f100 */
[----:B0-----:R0:W-:Y:S01]  /*5860*/  STG.E.U16 desc[UR36][R2.64], R5 ;  /* 0x0000000502007986 */ /* 0x0011e2000c101524 */
[----:B------:R-:W-:Y:S05]  /*5870*/  BRA `(.L_x_5153) ;  /* 0x0000000c00247947 */ /* 0x000fea0003800000 */
.L_x_5149:
        /* <DEDUP_REMOVED lines=9> */
.L_x_5157:
[----:B------:R0:W-:Y:S01]  /*5910*/  STG.E.U16 desc[UR36][R2.64], R5 ;  /* 0x0000000502007986 */ /* 0x0001e2000c101524 */
[----:B------:R-:W-:Y:S05]  /*5920*/  BRA `(.L_x_5153) ;  /* 0x0000000800f87947 */ /* 0x000fea0003800000 */
.L_x_5156:
[----:B------:R-:W-:-:S09]  /*5930*/  UISETP.NE.AND UP0, UPT, UR4, 0x7, UPT ;  /* 0x000000070400788c */ /* 0x000fd2000bf05270 */
[----:B------:R-:W-:Y:S05]  /*5940*/  BRA.U !UP0, `(.L_x_5158) ;  /* 0x0000000108347547 */ /* 0x000fea000b800000 */
[----:B------:R-:W-:-:S09]  /*5950*/  UISETP.NE.AND UP0, UPT, UR4, 0x8, UPT ;  /* 0x000000080400788c */ /* 0x000fd2000bf05270 */
[----:B------:R-:W-:Y:S05]  /*5960*/  BRA.U !UP0, `(.L_x_5159) ;  /* 0x0000000108187547 */ /* 0x000fea000b800000 */
[----:B------:R-:W-:-:S09]  /*5970*/  UISETP.NE.AND UP0, UPT, UR4, 0x9, UPT ;  /* 0x000000090400788c */ /* 0x000fd2000bf05270 */
[----:B------:R-:W-:Y:S05]  /*5980*/  BRA.U UP0, `(.L_x_5152) ;  /* 0x0000000500fc7547 */ /* 0x000fea000b800000 */
[----:B------:R-:W-:Y:S01]  /*5990*/  HADD2.F32 R4, -RZ, R5.H0_H0 ;  /* 0x20000005ff047230 */ /* 0x000fe20000004100 */
[----:B------:R-:W-:-:S05]  /*59a0*/  MOV R5, RZ ;  /* 0x000000ff00057202 */ /* 0x000fca0000000f00 */
[----:B------:R0:W-:Y:S01]  /*59b0*/  STG.E.64 desc[UR36][R2.64], R4 ;  /* 0x0000000402007986 */ /* 0x0001e2000c101b24 */
[----:B------:R-:W-:Y:S05]  /*59c0*/  BRA `(.L_x_5153) ;  /* 0x0000000800d07947 */ /* 0x000fea0003800000 */
.L_x_5159:
[----:B------:R-:W-:-:S05]  /*59d0*/  HADD2.F32 R0, -RZ, R5.H0_H0 ;  /* 0x20000005ff007230 */ /* 0x000fca0000004100 */
[----:B------:R-:W-:-:S04]  /*59e0*/  F2FP.F16.F32.PACK_AB R0, RZ, R0 ;  /* 0x00000000ff00723e */ /* 0x000fc800000000ff */
[----:B------:R-:W-:-:S05]  /*59f0*/  PRMT R0, R0, 0x5410, RZ ;  /* 0x0000541000007816 */ /* 0x000fca00000000ff */
[----:B------:R0:W-:Y:S01]  /*5a00*/  STG.E desc[UR36][R2.64], R0 ;  /* 0x0000000002007986 */ /* 0x0001e2000c101924 */
[----:B------:R-:W-:Y:S05]  /*5a10*/  BRA `(.L_x_5153) ;  /* 0x0000000800bc7947 */ /* 0x000fea0003800000 */
.L_x_5158:
[----:B------:R-:W-:-:S05]  /*5a20*/  HADD2.F32 R4, -RZ, R5.H0_H0 ;  /* 0x20000005ff047230 */ /* 0x000fca0000004100 */
[----:B------:R-:W-:-:S06]  /*5a30*/  FMUL.FTZ R4, R4, 1 ;  /* 0x3f80000004047820 */ /* 0x000fcc0000410000 */
[----:B------:R-:W0:Y:S02]  /*5a40*/  F2F.F64.F32 R4, R4 ;  /* 0x0000000400047310 */ /* 0x000e240000201800 */
[----:B0-----:R0:W-:Y:S01]  /*5a50*/  STG.E.64 desc[UR36][R2.64], R4 ;  /* 0x0000000402007986 */ /* 0x0011e2000c101b24 */
[----:B------:R-:W-:Y:S05]  /*5a60*/  BRA `(.L_x_5153) ;  /* 0x0000000800a87947 */ /* 0x000fea0003800000 */
.L_x_5148:
        /* <DEDUP_REMOVED lines=14> */
.L_x_5163:
        /* <DEDUP_REMOVED lines=18> */
.L_x_5166:
[----:B------:R-:W-:-:S04]  /*5c70*/  SHF.R.U32.HI R5, RZ, 0x18, R5 ;  /* 0x00000018ff057819 */ /* 0x000fc80000011605 */
[----:B------:R-:W-:-:S07]  /*5c80*/  LOP3.LUT R0, R0, 0x80, R5, 0xf8, !PT ;  /* 0x0000008000007812 */ /* 0x000fce00078ef805 */
.L_x_5165:
[----:B------:R-:W-:Y:S05]  /*5c90*/  BSYNC.RECONVERGENT B0 ;  /* 0x0000000000007941 */ /* 0x000fea0003800200 */
.L_x_5164:
[----:B------:R0:W-:Y:S01]  /*5ca0*/  STG.E.U8 desc[UR36][R2.64], R0 ;  /* 0x0000000002007986 */ /* 0x0001e2000c101124 */
[----:B------:R-:W-:Y:S05]  /*5cb0*/  BRA `(.L_x_5153) ;  /* 0x0000000800147947 */ /* 0x000fea0003800000 */
.L_x_5162:
[----:B------:R-:W-:Y:S01]  /*5cc0*/  HADD2.F32 R5, -RZ, R5.H0_H0 ;  /* 0x20000005ff057230 */ /* 0x000fe20000004100 */
        /* <DEDUP_REMOVED lines=17> */
.L_x_5169:
[----:B------:R-:W-:-:S04]  /*5de0*/  SHF.R.U32.HI R5, RZ, 0x18, R5 ;  /* 0x00000018ff057819 */ /* 0x000fc80000011605 */
[----:B------:R-:W-:-:S07]  /*5df0*/  LOP3.LUT R0, R0, 0x80, R5, 0xf8, !PT ;  /* 0x0000008000007812 */ /* 0x000fce00078ef805 */
.L_x_5168:
[----:B------:R-:W-:Y:S05]  /*5e00*/  BSYNC.RECONVERGENT B0 ;  /* 0x0000000000007941 */ /* 0x000fea0003800200 */
.L_x_5167:
[----:B------:R0:W-:Y:S01]  /*5e10*/  STG.E.U8 desc[UR36][R2.64], R0 ;  /* 0x0000000002007986 */ /* 0x0001e2000c101124 */
[----:B------:R-:W-:Y:S05]  /*5e20*/  BRA `(.L_x_5153) ;  /* 0x0000000400b87947 */ /* 0x000fea0003800000 */
.L_x_5161:
        /* <DEDUP_REMOVED lines=22> */
.L_x_5171:
[----:B------:R-:W-:-:S06]  /*5f90*/  HADD2.F32 R5, -RZ, R5.H0_H0 ;  /* 0x20000005ff057230 */ /* 0x000fcc0000004100 */
[----:B------:R-:W0:Y:S02]  /*5fa0*/  F2I.U64.TRUNC R4, R5 ;  /* 0x0000000500047311 */ /* 0x000e24000020d800 */
[----:B0-----:R0:W-:Y:S01]  /*5fb0*/  STG.E.64 desc[UR36][R2.64], R4 ;  /* 0x0000000402007986 */ /* 0x0011e2000c101b24 */
[----:B------:R-:W-:Y:S05]  /*5fc0*/  BRA `(.L_x_5153) ;  /* 0x0000000400507947 */ /* 0x000fea0003800000 */
.L_x_5170:
[----:B------:R-:W-:-:S06]  /*5fd0*/  HADD2.F32 R5, -RZ, R5.H0_H0 ;  /* 0x20000005ff057230 */ /* 0x000fcc0000004100 */
[----:B------:R-:W0:Y:S02]  /*5fe0*/  F2I.FTZ.U32.TRUNC.NTZ R5, R5 ;  /* 0x0000000500057305 */ /* 0x000e24000021f000 */
[----:B0-----:R0:W-:Y:S01]  /*5ff0*/  STG.E desc[UR36][R2.64], R5 ;  /* 0x0000000502007986 */ /* 0x0011e2000c101924 */
[----:B------:R-:W-:Y:S05]  /*6000*/  BRA `(.L_x_5153) ;  /* 0x0000000400407947 */ /* 0x000fea0003800000 */
.L_x_5160:
        /* <DEDUP_REMOVED lines=11> */
.L_x_5173:
[----:B------:R-:W-:Y:S01]  /*60c0*/  HADD2.F32 R5, -RZ, R5.H0_H0 ;  /* 0x20000005ff057230 */ /* 0x000fe20000004100 */
[----:B------:R-:W-:-:S04]  /*60d0*/  CS2R R6, SRZ ;  /* 0x0000000000067805 */ /* 0x000fc8000001ff00 */
[----:B------:R-:W-:-:S06]  /*60e0*/  FMUL.FTZ R5, R5, 1 ;  /* 0x3f80000005057820 */ /* 0x000fcc0000410000 */
[----:B------:R-:W0:Y:S02]  /*60f0*/  F2F.F64.F32 R4, R5 ;  /* 0x0000000500047310 */ /* 0x000e240000201800 */
[----:B0-----:R4:W-:Y:S01]  /*6100*/  STG.E.128 desc[UR36][R2.64], R4 ;  /* 0x0000000402007986 */ /* 0x0019e2000c101d24 */
[----:B------:R-:W-:Y:S05]  /*6110*/  BRA `(.L_x_5153) ;  /* 0x0000000000fc7947 */ /* 0x000fea0003800000 */
.L_x_5172:
[----:B------:R-:W-:-:S09]  /*6120*/  UISETP.NE.AND UP0, UPT, UR4, 0xf, UPT ;  /* 0x0000000f0400788c */ /* 0x000fd2000bf05270 */
[----:B------:R-:W-:Y:S05]  /*6130*/  BRA.U !UP0, `(.L_x_5174) ;  /* 0x0000000108e87547 */ /* 0x000fea000b800000 */
[----:B------:R-:W-:-:S09]  /*6140*/  UISETP.NE.AND UP0, UPT, UR4, 0x17, UPT ;  /* 0x000000170400788c */ /* 0x000fd2000bf05270 */
[----:B------:R-:W-:Y:S05]  /*6150*/  BRA.U !UP0, `(.L_x_5175) ;  /* 0x0000000108907547 */ /* 0x000fea000b800000 */
[----:B------:R-:W-:-:S09]  /*6160*/  UISETP.NE.AND UP0, UPT, UR4, 0x18, UPT ;  /* 0x000000180400788c */ /* 0x000fd2000bf05270 */
[----:B------:R-:W-:Y:S05]  /*6170*/  BRA.U !UP0, `(.L_x_5176) ;  /* 0x0000000108447547 */ /* 0x000fea000b800000 */
.L_x_5152:
        /* <DEDUP_REMOVED lines=16> */
.L_x_5177:
[----:B------:R-:W-:Y:S05]  /*6280*/  BRA `(.L_x_5153) ;  /* 0x0000000000a07947 */ /* 0x000fea0003800000 */
.L_x_5176:
[----:B------:R-:W-:Y:S01]  /*6290*/  HADD2.F32 R7, -RZ, R5.H0_H0 ;  /* 0x20000005ff077230 */ /* 0x000fe20000004100 */
        /* <DEDUP_REMOVED lines=12> */
.L_x_5179:
[----:B------:R-:W-:Y:S05]  /*6360*/  BSYNC.RECONVERGENT B0 ;  /* 0x0000000000007941 */ /* 0x000fea0003800200 */
.L_x_5178:
[----:B------:R-:W-:-:S05]  /*6370*/  LOP3.LUT R5, R0, 0x80, R5, 0xf8, !PT ;  /* 0x0000008000057812 */ /* 0x000fca00078ef805 */
[----:B------:R2:W-:Y:S01]  /*6380*/  STG.E.U8 desc[UR36][R2.64], R5 ;  /* 0x0000000502007986 */ /* 0x0005e2000c101124 */
[----:B------:R-:W-:Y:S05]  /*6390*/  BRA `(.L_x_5153) ;  /* 0x00000000005c7947 */ /* 0x000fea0003800000 */
.L_x_5175:
        /* <DEDUP_REMOVED lines=12> */
.L_x_5181:
[----:B------:R-:W-:Y:S01]  /*6460*/  IMAD.MOV.U32 R0, RZ, RZ, 0x7f ;  /* 0x0000007fff007424 */ /* 0x000fe200078e00ff */
[----:B------:R-:W-:-:S04]  /*6470*/  ISETP.GT.U32.AND P0, PT, R4, 0x7f800000, PT ;  /* 0x7f8000000400780c */ /* 0x000fc80003f04070 */
[----:B------:R-:W-:-:S09]  /*6480*/  SEL R0, R0, 0x7c, P0 ;  /* 0x0000007c00007807 */ /* 0x000fd20000000000 */
.L_x_5182:
[----:B------:R-:W-:Y:S05]  /*6490*/  BSYNC.RECONVERGENT B0 ;  /* 0x0000000000007941 */ /* 0x000fea0003800200 */
.L_x_5180:
[----:B------:R-:W-:-:S04]  /*64a0*/  SHF.R.U32.HI R5, RZ, 0x18, R5 ;  /* 0x00000018ff057819 */ /* 0x000fc80000011605 */
[----:B------:R-:W-:-:S05]  /*64b0*/  LOP3.LUT R5, R0, 0x80, R5, 0xf8, !PT ;  /* 0x0000008000057812 */ /* 0x000fca00078ef805 */
[----:B------:R1:W-:Y:S01]  /*64c0*/  STG.E.U8 desc[UR36][R2.64], R5 ;  /* 0x0000000502007986 */ /* 0x0003e2000c101124 */
[----:B------:R-:W-:Y:S05]  /*64d0*/  BRA `(.L_x_5153) ;  /* 0x00000000000c7947 */ /* 0x000fea0003800000 */
.L_x_5174:
[----:B------:R-:W-:-:S05]  /*64e0*/  HADD2.F32 R0, -RZ, R5.H0_H0 ;  /* 0x20000005ff007230 */ /* 0x000fca0000004100 */
[----:B------:R-:W-:-:S05]  /*64f0*/  F2FP.BF16.F32.PACK_AB R0, RZ, R0 ;  /* 0x00000000ff00723e */ /* 0x000fca00000010ff */
[----:B------:R0:W-:Y:S02]  /*6500*/  STG.E.U16 desc[UR36][R2.64], R0 ;  /* 0x0000000002007986 */ /* 0x0001e4000c101524 */
.L_x_5153:
[----:B------:R-:W-:-:S07]  /*6510*/  VIADD R17, R17, 0x80 ;  /* 0x0000008011117836 */ /* 0x000fce0000000000 */
.L_x_5113:
[----:B------:R-:W-:Y:S05]  /*6520*/  BSYNC.RECONVERGENT B6 ;  /* 0x0000000000067941 */ /* 0x000fea0003800200 */
.L_x_5112:
        /* <DEDUP_REMOVED lines=307> */
.L_x_5185:
        /* <DEDUP_REMOVED lines=18> */
.L_x_5189:
[----:B------:R-:W2:Y:S02]  /*7980*/  LDG.E.U8 R2, desc[UR36][R2.64] ;  /* 0x0000002402027981 */ /* 0x000ea4000c1e1100 */
[----:B--2---:R-:W-:-:S04]  /*7990*/  I2FP.F32.U32 R0, R2 ;  /* 0x0000000200007245 */ /* 0x004fc80000201000 */
[----:B------:R-:W-:Y:S01]  /*79a0*/  F2FP.F16.F32.PACK_AB R0, RZ, R0 ;  /* 0x00000000ff00723e */ /* 0x000fe200000000ff */
[----:B------:R-:W-:Y:S06]  /*79b0*/  BRA `(.L_x_5191) ;  /* 0x0000000c007c7947 */ /* 0x000fec0003800000 */
.L_x_5188:
        /* <DEDUP_REMOVED lines=10> */
.L_x_5193:
[----:B------:R-:W2:Y:S02]  /*7a60*/  LDG.E R2, desc[UR36][R2.64] ;  /* 0x0000002402027981 */ /* 0x000ea4000c1e1900 */
[----:B--2---:R-:W-:-:S04]  /*7a70*/  I2FP.F32.S32 R0, R2 ;  /* 0x0000000200007245 */ /* 0x004fc80000201400 */
[----:B------:R-:W-:Y:S01]  /*7a80*/  F2FP.F16.F32.PACK_AB R0, RZ, R0 ;  /* 0x00000000ff00723e */ /* 0x000fe200000000ff */
[----:B------:R-:W-:Y:S06]  /*7a90*/  BRA `(.L_x_5191) ;  /* 0x0000000c00447947 */ /* 0x000fec0003800000 */
.L_x_5192:
[----:B------:R-:W2:Y:S02]  /*7aa0*/  LDG.E.U16 R2, desc[UR36][R2.64] ;  /* 0x0000002402027981 */ /* 0x000ea4000c1e1500 */
[----:B--2---:R-:W0:Y:S02]  /*7ab0*/  I2F.S16 R0, R2 ;  /* 0x0000000200007306 */ /* 0x004e240000101400 */
[----:B0-----:R-:W-:Y:S01]  /*7ac0*/  F2FP.F16.F32.PACK_AB R0, RZ, R0 ;  /* 0x00000000ff00723e */ /* 0x001fe200000000ff */
[----:B------:R-:W-:Y:S06]  /*7ad0*/  BRA `(.L_x_5191) ;  /* 0x0000000c00347947 */ /* 0x000fec0003800000 */
.L_x_5187:
        /* <DEDUP_REMOVED lines=9> */
.L_x_5195:
[----:B------:R1:W5:Y:S01]  /*7b70*/  LDG.E.U16 R0, desc[UR36][R2.64] ;  /* 0x0000002402007981 */ /* 0x000362000c1e1500 */
[----:B------:R-:W-:Y:S05]  /*7b80*/  BRA `(.L_x_5191) ;  /* 0x0000000c00087947 */ /* 0x000fea0003800000 */
.L_x_5194:
        /* <DEDUP_REMOVED lines=9> */
.L_x_5197:
[----:B------:R0:W5:Y:S01]  /*7c20*/  LDG.E.U16 R0, desc[UR36][R2.64] ;  /* 0x0000002402007981 */ /* 0x000162000c1e1500 */
[----:B------:R-:W-:Y:S05]  /*7c30*/  BRA `(.L_x_5191) ;  /* 0x0000000800dc7947 */ /* 0x000fea0003800000 */
.L_x_5196:
        /* <DEDUP_REMOVED lines=8> */
.L_x_5186:
        /* <DEDUP_REMOVED lines=13> */
.L_x_5200:
        /* <DEDUP_REMOVED lines=8> */
.L_x_5199:
        /* <DEDUP_REMOVED lines=27> */
.L_x_5202:
        /* <DEDUP_REMOVED lines=13> */
.L_x_5201:
[----:B------:R-:W2:Y:S02]  /*8090*/  LDG.E.U16 R0, desc[UR36][R2.64] ;  /* 0x0000002402007981 */ /* 0x000ea4000c1e1500 */
[----:B--2---:R-:W-:-:S05]  /*80a0*/  IMAD.U32 R0, R0, 0x10000, RZ ;  /* 0x0001000000007824 */ /* 0x004fca00078e00ff */
[----:B------:R-:W-:Y:S01]  /*80b0*/  F2FP.F16.F32.PACK_AB R0, RZ, R0 ;  /* 0x00000000ff00723e */ /* 0x000fe200000000ff */
[----:B------:R-:W-:Y:S06]  /*80c0*/  BRA `(.L_x_5191) ;  /* 0x0000000400b87947 */ /* 0x000fec0003800000 */
.L_x_5198:
        /* <DEDUP_REMOVED lines=12> */
.L_x_5205:
        /* <DEDUP_REMOVED lines=21> */
.L_x_5209:
[----:B------:R-:W-:Y:S05]  /*82e0*/  BSYNC.RECONVERGENT B1 ;  /* 0x0000000000017941 */ /* 0x000fea0003800200 */
.L_x_5208:
[----:B------:R-:W-:Y:S01]  /*82f0*/  IMAD.SHL.U32 R0, R0, 0x100000, RZ ;  /* 0x0010000000007824 */ /* 0x000fe200078e00ff */
[----:B------:R-:W-:-:S04]  /*8300*/  LEA R2, R2, 0x3b800000, 0x17 ;  /* 0x3b80000002027811 */ /* 0x000fc800078eb8ff */
[----:B------:R-:W-:-:S07]  /*8310*/  LOP3.LUT R0, R2, R0, R7, 0xfe, !PT ;  /* 0x0000000002007212 */ /* 0x000fce00078efe07 */
.L_x_5207:
[----:B------:R-:W-:Y:S05]  /*8320*/  BSYNC.RECONVERGENT B0 ;  /* 0x0000000000007941 */ /* 0x000fea0003800200 */
.L_x_5206:
[----:B------:R-:W-:Y:S01]  /*8330*/  F2FP.F16.F32.PACK_AB R0, RZ, R0 ;  /* 0x00000000ff00723e */ /* 0x000fe200000000ff */
[----:B------:R-:W-:Y:S06]  /*8340*/  BRA `(.L_x_5191) ;  /* 0x0000000400187947 */ /* 0x000fec0003800000 */
.L_x_5204:
        /* <DEDUP_REMOVED lines=21> */
.L_x_5213:
[----:B------:R-:W-:Y:S05]  /*84a0*/  BSYNC.RECONVERGENT B1 ;  /* 0x0000000000017941 */ /* 0x000fea0003800200 */
.L_x_5212:
[----:B------:R-:W-:Y:S02]  /*84b0*/  SHF.L.U32 R0, R0, 0x15, RZ ;  /* 0x0000001500007819 */ /* 0x000fe400000006ff */
[----:B------:R-:W-:-:S04]  /*84c0*/  LEA R2, R2, 0x37800000, 0x17 ;  /* 0x3780000002027811 */ /* 0x000fc800078eb8ff */
[----:B------:R-:W-:-:S07]  /*84d0*/  LOP3.LUT R0, R2, R0, R7, 0xfe, !PT ;  /* 0x0000000002007212 */ /* 0x000fce00078efe07 */
.L_x_5211:
[----:B------:R-:W-:Y:S05]  /*84e0*/  BSYNC.RECONVERGENT B0 ;  /* 0x0000000000007941 */ /* 0x000fea0003800200 */
.L_x_5210:
[----:B------:R-:W-:Y:S01]  /*84f0*/  F2FP.F16.F32.PACK_AB R0, RZ, R0 ;  /* 0x00000000ff00723e */ /* 0x000fe200000000ff */
[----:B------:R-:W-:Y:S06]  /*8500*/  BRA `(.L_x_5191) ;  /* 0x0000000000a87947 */ /* 0x000fec0003800000 */
.L_x_5203:
        /* <DEDUP_REMOVED lines=14> */
.L_x_5217:
[----:B------:R-:W-:Y:S05]  /*85f0*/  BSYNC.RECONVERGENT B0 ;  /* 0x0000000000007941 */ /* 0x000fea0003800200 */
.L_x_5216:
[----:B------:R-:W-:Y:S01]  /*8600*/  F2FP.F16.F32.PACK_AB R0, RZ, R0 ;  /* 0x00000000ff00723e */ /* 0x000fe200000000ff */
[----:B------:R-:W-:Y:S06]  /*8610*/  BRA `(.L_x_5191) ;  /* 0x0000000000647947 */ /* 0x000fec0003800000 */
.L_x_5190:
        /* <DEDUP_REMOVED lines=16> */
.L_x_5218:
[----:B------:R-:W-:Y:S01]  /*8720*/  PRMT R0, RZ, 0x7610, R0 ;  /* 0x00007610ff007816 */ /* 0x000fe20000000000 */
[----:B------:R-:W-:Y:S06]  /*8730*/  BRA `(.L_x_5191) ;  /* 0x00000000001c7947 */ /* 0x000fec0003800000 */
.L_x_5215:
[----:B------:R-:W2:Y:S02]  /*8740*/  LDG.E.64 R2, desc[UR36][R2.64] ;  /* 0x0000002402027981 */ /* 0x000ea4000c1e1b00 */
[----:B--2---:R-:W0:Y:S02]  /*8750*/  I2F.U64 R0, R2 ;  /* 0x0000000200007312 */ /* 0x004e240000301000 */
[----:B0-----:R-:W-:Y:S01]  /*8760*/  F2FP.F16.F32.PACK_AB R0, RZ, R0 ;  /* 0x00000000ff00723e */ /* 0x001fe200000000ff */
[----:B------:R-:W-:Y:S06]  /*8770*/  BRA `(.L_x_5191) ;  /* 0x00000000000c7947 */ /* 0x000fec0003800000 */
.L_x_5214:
[----:B------:R-:W2:Y:S02]  /*8780*/  LDG.E R2, desc[UR36][R2.64] ;  /* 0x0000002402027981 */ /* 0x000ea4000c1e1900 */
[----:B--2---:R-:W-:-:S04]  /*8790*/  I2FP.F32.U32 R0, R2 ;  /* 0x0000000200007245 */ /* 0x004fc80000201000 */
[----:B------:R-:W-:-:S07]  /*87a0*/  F2FP.F16.F32.PACK_AB R0, RZ, R0 ;  /* 0x00000000ff00723e */ /* 0x000fce00000000ff */
.L_x_5191:
        /* <DEDUP_REMOVED lines=25> */
.L_x_5222:
[----:B------:R-:W-:-:S06]  /*8940*/  HADD2.F32 R5, -RZ, R5.H0_H0 ;  /* 0x20000005ff057230 */ /* 0x000fcc0000004100 */
[----:B------:R-:W0:Y:S02]  /*8950*/  F2I.S64.TRUNC R4, R5 ;  /* 0x0000000500047311 */ /* 0x000e24000020d900 */
[----:B0-----:R4:W-:Y:S01]  /*8960*/  STG.E.U8 desc[UR36][R2.64], R4 ;  /* 0x0000000402007986 */ /* 0x0019e2000c101124 */
[----:B------:R-:W-:Y:S05]  /*8970*/  BRA `(.L_x_5224) ;  /* 0x0000000c006c7947 */ /* 0x000fea0003800000 */
.L_x_5221:
        /* <DEDUP_REMOVED lines=10> */
.L_x_5226:
[----:B------:R-:W-:-:S06]  /*8a20*/  HADD2.F32 R5, -RZ, R5.H0_H0 ;  /* 0x20000005ff057230 */ /* 0x000fcc0000004100 */
[----:B------:R-:W0:Y:S02]  /*8a30*/  F2I.FTZ.TRUNC.NTZ R5, R5 ;  /* 0x0000000500057305 */ /* 0x000e24000021f100 */
[----:B0-----:R2:W-:Y:S01]  /*8a40*/  STG.E desc[UR36][R2.64], R5 ;  /* 0x0000000502007986 */ /* 0x0015e2000c101924 */
[----:B------:R-:W-:Y:S05]  /*8a50*/  BRA `(.L_x_5224) ;  /* 0x0000000c00347947 */ /* 0x000fea0003800000 */
.L_x_5225:
[----:B------:R-:W-:-:S06]  /*8a60*/  HADD2.F32 R5, -RZ, R5.H0_H0 ;  /* 0x20000005ff057230 */ /* 0x000fcc0000004100 */
[----:B------:R-:W0:Y:S02]  /*8a70*/  F2I.FTZ.TRUNC.NTZ R5, R5 ;  /* 0x0000000500057305 */ /* 0x000e24000021f100 */
[----:B0-----:R0:W-:Y:S01]  /*8a80*/  STG.E.U16 desc[UR36][R2.64], R5 ;  /* 0x0000000502007986 */ /* 0x0011e2000c101524 */
[----:B------:R-:W-:Y:S05]  /*8a90*/  BRA `(.L_x_5224) ;  /* 0x0000000c00247947 */ /* 0x000fea0003800000 */
.L_x_5220:
        /* <DEDUP_REMOVED lines=9> */
.L_x_5228:
[----:B------:R0:W-:Y:S01]  /*8b30*/  STG.E.U16 desc[UR36][R2.64], R5 ;  /* 0x0000000502007986 */ /* 0x0001e2000c101524 */
[----:B------:R-:W-:Y:S05]  /*8b40*/  BRA `(.L_x_5224) ;  /* 0x0000000800f87947 */ /* 0x000fea0003800000 */
.L_x_5227:
        /* <DEDUP_REMOVED lines=10> */
.L_x_5230:
[----:B------:R-:W-:-:S05]  /*8bf0*/  HADD2.F32 R0, -RZ, R5.H0_H0 ;  /* 0x20000005ff007230 */ /* 0x000fca0000004100 */
[----:B------:R-:W-:-:S04]  /*8c00*/  F2FP.F16.F32.PACK_AB R0, RZ, R0 ;  /* 0x00000000ff00723e */ /* 0x000fc800000000ff */
[----:B------:R-:W-:-:S05]  /*8c10*/  PRMT R0, R0, 0x5410, RZ ;  /* 0x0000541000007816 */ /* 0x000fca00000000ff */
[----:B------:R0:W-:Y:S01]  /*8c20*/  STG.E desc[UR36][R2.64], R0 ;  /* 0x0000000002007986 */ /* 0x0001e2000c101924 */
[----:B------:R-:W-:Y:S05]  /*8c30*/  BRA `(.L_x_5224) ;  /* 0x0000000800bc7947 */ /* 0x000fea0003800000 */
.L_x_5229:
[----:B------:R-:W-:-:S05]  /*8c40*/  HADD2.F32 R4, -RZ, R5.H0_H0 ;  /* 0x20000005ff047230 */ /* 0x000fca0000004100 */
[----:B------:R-:W-:-:S06]  /*8c50*/  FMUL.FTZ R4, R4, 1 ;  /* 0x3f80000004047820 */ /* 0x000fcc0000410000 */
[----:B------:R-:W0:Y:S02]  /*8c60*/  F2F.F64.F32 R4, R4 ;  /* 0x0000000400047310 */ /* 0x000e240000201800 */
[----:B0-----:R0:W-:Y:S01]  /*8c70*/  STG.E.64 desc[UR36][R2.64], R4 ;  /* 0x0000000402007986 */ /* 0x0011e2000c101b24 */
[----:B------:R-:W-:Y:S05]  /*8c80*/  BRA `(.L_x_5224) ;  /* 0x0000000800a87947 */ /* 0x000fea0003800000 */
.L_x_5219:
        /* <DEDUP_REMOVED lines=14> */
.L_x_5234:
        /* <DEDUP_REMOVED lines=18> */
.L_x_5237:
[----:B------:R-:W-:-:S04]  /*8e90*/  SHF.R.U32.HI R5, RZ, 0x18, R5 ;  /* 0x00000018ff057819 */ /* 0x000fc80000011605 */
[----:B------:R-:W-:-:S07]  /*8ea0*/  LOP3.LUT R0, R0, 0x80, R5, 0xf8, !PT ;  /* 0x0000008000007812 */ /* 0x000fce00078ef805 */
.L_x_5236:
[----:B------:R-:W-:Y:S05]  /*8eb0*/  BSYNC.RECONVERGENT B0 ;  /* 0x0000000000007941 */ /* 0x000fea0003800200 */
.L_x_5235:
[----:B------:R0:W-:Y:S01]  /*8ec0*/  STG.E.U8 desc[UR36][R2.64], R0 ;  /* 0x0000000002007986 */ /* 0x0001e2000c101124 */
[----:B------:R-:W-:Y:S05]  /*8ed0*/  BRA `(.L_x_5224) ;  /* 0x0000000800147947 */ /* 0x000fea0003800000 */
.L_x_5233:
        /* <DEDUP_REMOVED lines=18> */
.L_x_5240:
[----:B------:R-:W-:-:S04]  /*9000*/  SHF.R.U32.HI R5, RZ, 0x18, R5 ;  /* 0x00000018ff057819 */ /* 0x000fc80000011605 */
[----:B------:R-:W-:-:S07]  /*9010*/  LOP3.LUT R0, R0, 0x80, R5, 0xf8, !PT ;  /* 0x0000008000007812 */ /* 0x000fce00078ef805 */
.L_x_5239:
[----:B------:R-:W-:Y:S05]  /*9020*/  BSYNC.RECONVERGENT B0 ;  /* 0x0000000000007941 */ /* 0x000fea0003800200 */
.L_x_5238:
[----:B------:R0:W-:Y:S01]  /*9030*/  STG.E.U8 desc[UR36][R2.64], R0 ;  /* 0x0000000002007986 */ /* 0x0001e2000c101124 */
[----:B------:R-:W-:Y:S05]  /*9040*/  BRA `(.L_x_5224) ;  /* 0x0000000400b87947 */ /* 0x000fea0003800000 */
.L_x_5232:
        /* <DEDUP_REMOVED lines=22> */
.L_x_5242:
[----:B------:R-:W-:-:S06]  /*91b0*/  HADD2.F32 R5, -RZ, R5.H0_H0 ;  /* 0x20000005ff057230 */ /* 0x000fcc0000004100 */
[----:B------:R-:W0:Y:S02]  /*91c0*/  F2I.U64.TRUNC R4, R5 ;  /* 0x0000000500047311 */ /* 0x000e24000020d800 */
[----:B0-----:R0:W-:Y:S01]  /*91d0*/  STG.E.64 desc[UR36][R2.64], R4 ;  /* 0x0000000402007986 */ /* 0x0011e2000c101b24 */
[----:B------:R-:W-:Y:S05]  /*91e0*/  BRA `(.L_x_5224) ;  /* 0x0000000400507947 */ /* 0x000fea0003800000 */
.L_x_5241:
[----:B------:R-:W-:-:S06]  /*91f0*/  HADD2.F32 R5, -RZ, R5.H0_H0 ;  /* 0x20000005ff057230 */ /* 0x000fcc0000004100 */
[----:B------:R-:W0:Y:S02]  /*9200*/  F2I.FTZ.U32.TRUNC.NTZ R5, R5 ;  /* 0x0000000500057305 */ /* 0x000e24000021f000 */
[----:B0-----:R0:W-:Y:S01]  /*9210*/  STG.E desc[UR36][R2.64], R5 ;  /* 0x0000000502007986 */ /* 0x0011e2000c101924 */
[----:B------:R-:W-:Y:S05]  /*9220*/  BRA `(.L_x_5224) ;  /* 0x0000000400407947 */ /* 0x000fea0003800000 */
.L_x_5231:
        /* <DEDUP_REMOVED lines=11> */
.L_x_5244:
[----:B------:R-:W-:Y:S01]  /*92e0*/  HADD2.F32 R5, -RZ, R5.H0_H0 ;  /* 0x20000005ff057230 */ /* 0x000fe20000004100 */
[----:B------:R-:W-:-:S04]  /*92f0*/  CS2R R6, SRZ ;  /* 0x0000000000067805 */ /* 0x000fc8000001ff00 */
[----:B------:R-:W-:-:S06]  /*9300*/  FMUL.FTZ R5, R5, 1 ;  /* 0x3f80000005057820 */ /* 0x000fcc0000410000 */
[----:B------:R-:W0:Y:S02]  /*9310*/  F2F.F64.F32 R4, R5 ;  /* 0x0000000500047310 */ /* 0x000e240000201800 */
[----:B0-----:R0:W-:Y:S01]  /*9320*/  STG.E.128 desc[UR36][R2.64], R4 ;  /* 0x0000000402007986 */ /* 0x0011e2000c101d24 */
[----:B------:R-:W-:Y:S05]  /*9330*/  BRA `(.L_x_5224) ;  /* 0x0000000000fc7947 */ /* 0x000fea0003800000 */
.L_x_5243:
[----:B------:R-:W-:-:S09]  /*9340*/  UISETP.NE.AND UP0, UPT, UR4, 0xf, UPT ;  /* 0x0000000f0400788c */ /* 0x000fd2000bf05270 */
[----:B------:R-:W-:Y:S05]  /*9350*/  BRA.U !UP0, `(.L_x_5245) ;  /* 0x0000000108e87547 */ /* 0x000fea000b800000 */
[----:B------:R-:W-:-:S09]  /*9360*/  UISETP.NE.AND UP0, UPT, UR4, 0x17, UPT ;  /* 0x000000170400788c */ /* 0x000fd2000bf05270 */
[----:B------:R-:W-:Y:S05]  /*9370*/  BRA.U !UP0, `(.L_x_5246) ;  /* 0x0000000108907547 */ /* 0x000fea000b800000 */
[----:B------:R-:W-:-:S09]  /*9380*/  UISETP.NE.AND UP0, UPT, UR4, 0x18, UPT ;  /* 0x000000180400788c */ /* 0x000fd2000bf05270 */
[----:B------:R-:W-:Y:S05]  /*9390*/  BRA.U !UP0, `(.L_x_5247) ;  /* 0x0000000108447547 */ /* 0x000fea000b800000 */
.L_x_5223:
        /* <DEDUP_REMOVED lines=16> */
.L_x_5248:
[----:B------:R-:W-:Y:S05]  /*94a0*/  BRA `(.L_x_5224) ;  /* 0x0000000000a07947 */ /* 0x000fea0003800000 */
.L_x_5247:
        /* <DEDUP_REMOVED lines=13> */
.L_x_5250:
[----:B------:R-:W-:Y:S05]  /*9580*/  BSYNC.RECONVERGENT B0 ;  /* 0x0000000000007941 */ /* 0x000fea0003800200 */
.L_x_5249:
[----:B------:R-:W-:-:S05]  /*9590*/  LOP3.LUT R5, R0, 0x80, R5, 0xf8, !PT ;  /* 0x0000008000057812 */ /* 0x000fca00078ef805 */
[----:B------:R0:W-:Y:S01]  /*95a0*/  STG.E.U8 desc[UR36][R2.64], R5 ;  /* 0x0000000502007986 */ /* 0x0001e2000c101124 */
[----:B------:R-:W-:Y:S05]  /*95b0*/  BRA `(.L_x_5224) ;  /* 0x00000000005c7947 */ /* 0x000fea0003800000 */
.L_x_5246:
        /* <DEDUP_REMOVED lines=12> */
.L_x_5252:
[----:B------:R-:W-:Y:S01]  /*9680*/  IMAD.MOV.U32 R0, RZ, RZ, 0x7f ;  /* 0x0000007fff007424 */ /* 0x000fe200078e00ff */
[----:B------:R-:W-:-:S04]  /*9690*/  ISETP.GT.U32.AND P0, PT, R4, 0x7f800000, PT ;  /* 0x7f8000000400780c */ /* 0x000fc80003f04070 */
[----:B------:R-:W-:-:S09]  /*96a0*/  SEL R0, R0, 0x7c, P0 ;  /* 0x0000007c00007807 */ /* 0x000fd20000000000 */
.L_x_5253:
[----:B------:R-:W-:Y:S05]  /*96b0*/  BSYNC.RECONVERGENT B0 ;  /* 0x0000000000007941 */ /* 0x000fea0003800200 */
.L_x_5251:
[----:B------:R-:W-:-:S04]  /*96c0*/  SHF.R.U32.HI R5, RZ, 0x18, R5 ;  /* 0x00000018ff057819 */ /* 0x000fc80000011605 */
[----:B------:R-:W-:-:S05]  /*96d0*/  LOP3.LUT R5, R0, 0x80, R5, 0xf8, !PT ;  /* 0x0000008000057812 */ /* 0x000fca00078ef805 */
[----:B------:R0:W-:Y:S01]  /*96e0*/  STG.E.U8 desc[UR36][R2.64], R5 ;  /* 0x0000000502007986 */ /* 0x0001e2000c101124 */
[----:B------:R-:W-:Y:S05]  /*96f0*/  BRA `(.L_x_5224) ;  /* 0x00000000000c7947 */ /* 0x000fea0003800000 */
.L_x_5245:
[----:B------:R-:W-:-:S05]  /*9700*/  HADD2.F32 R0, -RZ, R5.H0_H0 ;  /* 0x20000005ff007230 */ /* 0x000fca0000004100 */
[----:B------:R-:W-:-:S05]  /*9710*/  F2FP.BF16.F32.PACK_AB R0, RZ, R0 ;  /* 0x00000000ff00723e */ /* 0x000fca00000010ff */
[----:B------:R0:W-:Y:S02]  /*9720*/  STG.E.U16 desc[UR36][R2.64], R0 ;  /* 0x0000000002007986 */ /* 0x0001e4000c101524 */
.L_x_5224:
[----:B------:R-:W-:-:S07]  /*9730*/  VIADD R17, R17, 0x80 ;  /* 0x0000008011117836 */ /* 0x000fce0000000000 */
.L_x_5184:
[----:B------:R-:W-:Y:S05]  /*9740*/  BSYNC.RECONVERGENT B6 ;  /* 0x0000000000067941 */ /* 0x000fea0003800200 */
.L_x_5183:
        /* <DEDUP_REMOVED lines=306> */
.L_x_5254:
[----:B------:R-:W0:Y:S01]  /*aa70*/  LDCU.128 UR8, c[0x0][0x580] ;  /* 0x0000b000ff0877ac */ /* 0x000e220008000c00 */
[----:B------:R-:W-:-:S04]  /*aa80*/  UPRMT UR4, UR42, 0x9910, URZ ;  /* 0x000099102a047896 */ /* 0x000fc800080000ff */
[----:B------:R-:W-:Y:S01]  /*aa90*/  UISETP.GT.AND UP0, UPT, UR4, 0x9, UPT ;  /* 0x000000090400788c */ /* 0x000fe2000bf04270 */
[----:B0-----:R-:W-:Y:S02]  /*aaa0*/  IADD3 R16, P0, PT, R16, UR8, RZ ;  /* 0x0000000810107c10 */ /* 0x001fe4000ff1e0ff */
[----:B-1234-:R-:W-:-:S03]  /*aab0*/  IADD3 R2, P1, PT, R0, UR10, RZ ;  /* 0x0000000a00027c10 */ /* 0x01efc6000ff3e0ff */
        /* <DEDUP_REMOVED lines=15> */
.L_x_5258:
[----:B------:R-:W2:Y:S02]  /*abb0*/  LDG.E.U8 R2, desc[UR36][R2.64] ;  /* 0x0000002402027981 */ /* 0x000ea4000c1e1100 */
[----:B--2---:R-:W-:-:S04]  /*abc0*/  I2FP.F32.U32 R0, R2 ;  /* 0x0000000200007245 */ /* 0x004fc80000201000 */
[----:B------:R-:W-:Y:S01]  /*abd0*/  F2FP.F16.F32.PACK_AB R0, RZ, R0 ;  /* 0x00000000ff00723e */ /* 0x000fe200000000ff */
[----:B------:R-:W-:Y:S06]  /*abe0*/  BRA `(.L_x_5260) ;  /* 0x0000000c007c7947 */ /* 0x000fec0003800000 */
.L_x_5257:
        /* <DEDUP_REMOVED lines=10> */
.L_x_5262:
[----:B------:R-:W2:Y:S02]  /*ac90*/  LDG.E R2, desc[UR36][R2.64] ;  /* 0x0000002402027981 */ /* 0x000ea4000c1e1900 */
[----:B--2---:R-:W-:-:S04]  /*aca0*/  I2FP.F32.S32 R0, R2 ;  /* 0x0000000200007245 */ /* 0x004fc80000201400 */
[----:B------:R-:W-:Y:S01]  /*acb0*/  F2FP.F16.F32.PACK_AB R0, RZ, R0 ;  /* 0x00000000ff00723e */ /* 0x000fe200000000ff */
[----:B------:R-:W-:Y:S06]  /*acc0*/  BRA `(.L_x_5260) ;  /* 0x0000000c00447947 */ /* 0x000fec0003800000 */
.L_x_5261:
[----:B------:R-:W2:Y:S02]  /*acd0*/  LDG.E.U16 R2, desc[UR36][R2.64] ;  /* 0x0000002402027981 */ /* 0x000ea4000c1e1500 */
[----:B--2---:R-:W0:Y:S02]  /*ace0*/  I2F.S16 R0, R2 ;  /* 0x0000000200007306 */ /* 0x004e240000101400 */
[----:B0-----:R-:W-:Y:S01]  /*acf0*/  F2FP.F16.F32.PACK_AB R0, RZ, R0 ;  /* 0x00000000ff00723e */ /* 0x001fe200000000ff */
[----:B------:R-:W-:Y:S06]  /*ad00*/  BRA `(.L_x_5260) ;  /* 0x0000000c00347947 */ /* 0x000fec0003800000 */
.L_x_5256:
        /* <DEDUP_REMOVED lines=9> */
.L_x_5264:
[----:B------:R1:W5:Y:S01]  /*ada0*/  LDG.E.U16 R0, desc[UR36][R2.64] ;  /* 0x0000002402007981 */ /* 0x000362000c1e1500 */
[----:B------:R-:W-:Y:S05]  /*adb0*/  BRA `(.L_x_5260) ;  /* 0x0000000c00087947 */ /* 0x000fea0003800000 */
.L_x_5263:
        /* <DEDUP_REMOVED lines=9> */
.L_x_5266:
[----:B------:R0:W5:Y:S01]  /*ae50*/  LDG.E.U16 R0, desc[UR36][R2.64] ;  /* 0x0000002402007981 */ /* 0x000162000c1e1500 */
[----:B------:R-:W-:Y:S05]  /*ae60*/  BRA `(.L_x_5260) ;  /* 0x0000000800dc7947 */ /* 0x000fea0003800000 */
.L_x_5265:
        /* <DEDUP_REMOVED lines=8> */
.L_x_5255:
        /* <DEDUP_REMOVED lines=13> */
.L_x_5269:
        /* <DEDUP_REMOVED lines=8> */
.L_x_5268:
[----:B------:R-:W-:-:S09]  /*b040*/  UISETP.NE.AND UP0, UPT, UR4, 0xf, UPT ;  /* 0x0000000f0400788c */ /* 0x000fd2000bf05270 */
[----:B------:R-:W-:Y:S05]  /*b050*/  BRA.U !UP0, `(.L_x_5270) ;  /* 0x0000000108987547 */ /* 0x000fea000b800000 */
[----:B------:R-:W-:-:S09]  /*b060*/  UISETP.NE.AND UP0, UPT, UR4, 0x17, UPT ;  /* 0x000000170400788c */ /* 0x000fd2000bf05270 */
[----:B------:R-:W-:Y:S05]  /*b070*/  BRA.U !UP0, `(.L_x_5271) ;  /* 0x00000001085c7547 */ /* 0x000fea000b800000 */
[----:B------:R-:W-:-:S09]  /*b080*/  UISETP.NE.AND UP0, UPT, UR4, 0x18, UPT ;  /* 0x000000180400788c */ /* 0x000fd2000bf05270 */
[----:B------:R-:W-:Y:S05]  /*b090*/  BRA.U UP0, `(.L_x_5259) ;  /* 0x0000000500ec7547 */ /* 0x000fea000b800000 */
[----:B------:R-:W2:Y:S01]  /*b0a0*/  LDG.E.U8 R0, desc[UR36][R2.64] ;  /* 0x0000002402007981 */ /* 0x000ea2000c1e1100 */
[----:B------:R-:W-:Y:S01]  /*b0b0*/  IMAD.MOV.U32 R6, RZ, RZ, 0x1f ;  /* 0x0000001fff067424 */ /* 0x000fe200078e00ff */
[----:B--2---:R-:W-:-:S04]  /*b0c0*/  SHF.L.U32 R0, R0, 0x18, RZ ;  /* 0x0000001800007819 */ /* 0x004fc800000006ff */
        /* <DEDUP_REMOVED lines=10> */
[----:B------:R-:W-:Y:S02]  /*b170*/  SHF.R.S32.HI R5, RZ, 0x8, R5 ;  /* 0x00000008ff057819 */ /* 0x000fe40000011405 */
[----:B------:R-:W-:-:S04]  /*b180*/  IADD3 R6, PT, PT, R6, 0x3c000000, RZ ;  /* 0x3c00000006067810 */ /* 0x000fc80007ffe0ff */
[----:B------:R-:W-:-:S04]  /*b190*/  LOP3.LUT R5, R6, 0x7f800000, R5, 0xf8, !PT ;  /* 0x7f80000006057812 */ /* 0x000fc800078ef805 */
[----:B------:R-:W-:-:S04]  /*b1a0*/  SEL R5, R5, RZ, P0 ;  /* 0x000000ff05057207 */ /* 0x000fc80000000000 */
[----:B------:R-:W-:-:S04]  /*b1b0*/  LOP3.LUT R5, R5, 0x80000000, R0, 0xf8, !PT ;  /* 0x8000000005057812 */ /* 0x000fc800078ef800 */
[----:B------:R-:W-:-:S04]  /*b1c0*/  F2FP.F16.F32.PACK_AB R5, RZ, R5 ;  /* 0x00000005ff05723e */ /* 0x000fc800000000ff */
[----:B------:R-:W-:Y:S01]  /*b1d0*/  PRMT R0, R5, 0x7610, R0 ;  /* 0x0000761005007816 */ /* 0x000fe20000000000 */
[----:B------:R-:W-:Y:S06]  /*b1e0*/  BRA `(.L_x_5260) ;  /* 0x0000000400fc7947 */ /* 0x000fec0003800000 */
.L_x_5271:
        /* <DEDUP_REMOVED lines=13> */
.L_x_5270:
[----:B------:R-:W2:Y:S02]  /*b2c0*/  LDG.E.U16 R0, desc[UR36][R2.64] ;  /* 0x0000002402007981 */ /* 0x000ea4000c1e1500 */
[----:B--2---:R-:W-:-:S04]  /*b2d0*/  SHF.L.U32 R0, R0, 0x10, RZ ;  /* 0x0000001000007819 */ /* 0x004fc800000006ff */
[----:B------:R-:W-:Y:S01]  /*b2e0*/  F2FP.F16.F32.PACK_AB R0, RZ, R0 ;  /* 0x00000000ff00723e */ /* 0x000fe200000000ff */
[----:B------:R-:W-:Y:S06]  /*b2f0*/  BRA `(.L_x_5260) ;  /* 0x0000000400b87947 */ /* 0x000fec0003800000 */
.L_x_5267:
        /* <DEDUP_REMOVED lines=12> */
.L_x_5274:
        /* <DEDUP_REMOVED lines=21> */
.L_x_5278:
[----:B------:R-:W-:Y:S05]  /*b510*/  BSYNC.RECONVERGENT B1 ;  /* 0x0000000000017941 */ /* 0x000fea0003800200 */
.L_x_5277:
[----:B------:R-:W-:Y:S01]  /*b520*/  IMAD.SHL.U32 R0, R0, 0x100000, RZ ;  /* 0x0010000000007824 */ /* 0x000fe200078e00ff */
[----:B------:R-:W-:-:S04]  /*b530*/  LEA R2, R2, 0x3b800000, 0x17 ;  /* 0x3b80000002027811 */ /* 0x000fc800078eb8ff */
[----:B------:R-:W-:-:S07]  /*b540*/  LOP3.LUT R0, R2, R0, R7, 0xfe, !PT ;  /* 0x0000000002007212 */ /* 0x000fce00078efe07 */
.L_x_5276:
[----:B------:R-:W-:Y:S05]  /*b550*/  BSYNC.RECONVERGENT B0 ;  /* 0x0000000000007941 */ /* 0x000fea0003800200 */
.L_x_5275:
[----:B------:R-:W-:Y:S01]  /*b560*/  F2FP.F16.F32.PACK_AB R0, RZ, R0 ;  /* 0x00000000ff00723e */ /* 0x000fe200000000ff */
[----:B------:R-:W-:Y:S06]  /*b570*/  BRA `(.L_x_5260) ;  /* 0x0000000400187947 */ /* 0x000fec0003800000 */
.L_x_5273:
        /* <DEDUP_REMOVED lines=21> */
.L_x_5282:
[----:B------:R-:W-:Y:S05]  /*b6d0*/  BSYNC.RECONVERGENT B1 ;  /* 0x0000000000017941 */ /* 0x000fea0003800200 */
.L_x_5281:
[----:B------:R-:W-:Y:S02]  /*b6e0*/  SHF.L.U32 R0, R0, 0x15, RZ ;  /* 0x0000001500007819 */ /* 0x000fe400000006ff */
[----:B------:R-:W-:-:S04]  /*b6f0*/  LEA R2, R2, 0x37800000, 0x17 ;  /* 0x3780000002027811 */ /* 0x000fc800078eb8ff */
[----:B------:R-:W-:-:S07]  /*b700*/  LOP3.LUT R0, R2, R0, R7, 0xfe, !PT ;  /* 0x0000000002007212 */ /* 0x000fce00078efe07 */
.L_x_5280:
[----:B------:R-:W-:Y:S05]  /*b710*/  BSYNC.RECONVERGENT B0 ;  /* 0x0000000000007941 */ /* 0x000fea0003800200 */
.L_x_5279:
[----:B------:R-:W-:Y:S01]  /*b720*/  F2FP.F16.F32.PACK_AB R0, RZ, R0 ;  /* 0x00000000ff00723e */ /* 0x000fe200000000ff */
[----:B------:R-:W-:Y:S06]  /*b730*/  BRA `(.L_x_5260) ;  /* 0x0000000000a87947 */ /* 0x000fec0003800000 */
.L_x_5272:
        /* <DEDUP_REMOVED lines=14> */
.L_x_5286:
[----:B------:R-:W-:Y:S05]  /*b820*/  BSYNC.RECONVERGENT B0 ;  /* 0x0000000000007941 */ /* 0x000fea0003800200 */
.L_x_5285:
[----:B------:R-:W-:Y:S01]  /*b830*/  F2FP.F16.F32.PACK_AB R0, RZ, R0 ;  /* 0x00000000ff00723e */ /* 0x000fe200000000ff */
[----:B------:R-:W-:Y:S06]  /*b840*/  BRA `(.L_x_5260) ;  /* 0x0000000000647947 */ /* 0x000fec0003800000 */
.L_x_5259:
[----:B------:R-:W-:Y:S01]  /*b850*/  MOV R2, 0x0 ;  /* 0x0000000000027802 */ /* 0x000fe20000000f00 */
[----:B------:R-:W0:Y:S01]  /*b860*/  LDCU.64 UR4, c[0x4][0x188] ;  /* 0x01003100ff0477ac */ /* 0x000e220008000a00 */
[----:B------:R-:W-:Y:S02]  /*b870*/  HFMA2 R8, -RZ, RZ, 0, 4.64916229248046875e-06 ;  /* 0x0000004eff087431 */ /* 0x000fe400000001ff */
[----:B------:R-:W-:Y:S01]  /*b880*/  IMAD.MOV.U32 R12, RZ, RZ, 0x1 ;  /* 0x00000001ff0c7424 */ /* 0x000fe200078e00ff */
[----:B------:R-:W-:Y:S01]  /*b890*/  MOV R13, RZ ;  /* 0x000000ff000d7202 */ /* 0x000fe20000000f00 */
[----:B------:R-:W1:Y:S01]  /*b8a0*/  LDCU.64 UR6, c[0x4][0x190] ;  /* 0x01003200ff0677ac */ /* 0x000e620008000a00 */
[----:B------:R-:W2:Y:S01]  /*b8b0*/  LDC.64 R2, c[0x4][R2] ;  /* 0x0100000002027b82 */ /* 0x000ea20000000a00 */
[----:B------:R-:W3:Y:S01]  /*b8c0*/  LDCU.64 UR8, c[0x4][0x38] ;  /* 0x01000700ff0877ac */ /* 0x000ee20008000a00 */
[----:B0-----:R-:W-:Y:S01]  /*b8d0*/  MOV R4, UR4 ;  /* 0x0000000400047c02 */ /* 0x001fe20008000f00 */
[----:B------:R-:W-:Y:S01]  /*b8e0*/  IMAD.U32 R5, RZ, RZ, UR5 ;  /* 0x00000005ff057e24 */ /* 0x000fe2000f8e00ff */
[----:B-1----:R-:W-:Y:S01]  /*b8f0*/  MOV R6, UR6 ;  /* 0x0000000600067c02 */ /* 0x002fe20008000f00 */
[----:B------:R-:W-:Y:S01]  /*b900*/  IMAD.U32 R7, RZ, RZ, UR7 ;  /* 0x00000007ff077e24 */ /* 0x000fe2000f8e00ff */
[----:B---3--:R-:W-:Y:S01]  /*b910*/  MOV R10, UR8 ;  /* 0x00000008000a7c02 */ /* 0x008fe20008000f00 */
[----:B------:R-:W-:-:S07]  /*b920*/  IMAD.U32 R11, RZ, RZ, UR9 ;  /* 0x00000009ff0b7e24 */ /* 0x000fce000f8e00ff */
[----:B------:R-:W-:-:S07]  /*b930*/  LEPC R20, `(.L_x_5287) ;  /* 0x000000001014794e */ /* 0x000fce0000000000 */
[----:B--2---:R-:W-:Y:S05]  /*b940*/  CALL.ABS.NOINC R2 ;  /* 0x0000000002007343 */ /* 0x004fea0003c00000 */
.L_x_5287:
[----:B------:R-:W-:Y:S01]  /*b950*/  PRMT R0, RZ, 0x7610, R0 ;  /* 0x00007610ff007816 */ /* 0x000fe20000000000 */
[----:B------:R-:W-:Y:S06]  /*b960*/  BRA `(.L_x_5260) ;  /* 0x00000000001c7947 */ /* 0x000fec0003800000 */
.L_x_5284:
[----:B------:R-:W2:Y:S02]  /*b970*/  LDG.E.64 R2, desc[UR36][R2.64] ;  /* 0x0000002402027981 */ /* 0x000ea4000c1e1b00 */
[----:B--2---:R-:W0:Y:S02]  /*b980*/  I2F.U64 R0, R2 ;  /* 0x0000000200007312 */ /* 0x004e240000301000 */
[----:B0-----:R-:W-:Y:S01]  /*b990*/  F2FP.F16.F32.PACK_AB R0, RZ, R0 ;  /* 0x00000000ff00723e */ /* 0x001fe200000000ff */
[----:B------:R-:W-:Y:S06]  /*b9a0*/  BRA `(.L_x_5260) ;  /* 0x00000000000c7947 */ /* 0x000fec0003800000 */
.L_x_5283:
[----:B------:R-:W2:Y:S02]  /*b9b0*/  LDG.E R2, desc[UR36][R2.64] ;  /* 0x0000002402027981 */ /* 0x000ea4000c1e1900 */
[----:B--2---:R-:W-:-:S04]  /*b9c0*/  I2FP.F32.U32 R0, R2 ;  /* 0x0000000200007245 */ /* 0x004fc80000201000 */
[----:B------:R-:W-:-:S07]  /*b9d0*/  F2FP.F16.F32.PACK_AB R0, RZ, R0 ;  /* 0x00000000ff00723e */ /* 0x000fce00000000ff */
.L_x_5260:
        /* <DEDUP_REMOVED lines=20> */
.L_x_5291:
[----:B01----:R-:W-:-:S06]  /*bb20*/  HADD2.F32 R3, -RZ, R19.H0_H0 ;  /* 0x20000013ff037230 */ /* 0x003fcc0000004100 */
[----:B------:R-:W0:Y:S02]  /*bb30*/  F2I.S64.TRUNC R2, R3 ;  /* 0x0000000300027311 */ /* 0x000e24000020d900 */
[----:B0-----:R-:W-:Y:S01]  /*bb40*/  STG.E.U8 desc[UR36][R16.64], R2 ;  /* 0x0000000210007986 */ /* 0x001fe2000c101124 */
[----:B------:R-:W-:Y:S05]  /*bb50*/  EXIT ;  /* 0x000000000000794d */ /* 0x000fea0003800000 */
.L_x_5290:
        /* <DEDUP_REMOVED lines=10> */
.L_x_5294:
[----:B------:R-:W-:-:S06]  /*bc00*/  HADD2.F32 R19, -RZ, R19.H0_H0 ;  /* 0x20000013ff137230 */ /* 0x000fcc0000004100 */
[----:B------:R-:W2:Y:S02]  /*bc10*/  F2I.FTZ.TRUNC.NTZ R19, R19 ;  /* 0x0000001300137305 */ /* 0x000ea4000021f100 */
[----:B--2---:R-:W-:Y:S01]  /*bc20*/  STG.E desc[UR36][R16.64], R19 ;  /* 0x0000001310007986 */ /* 0x004fe2000c101924 */
[----:B------:R-:W-:Y:S05]  /*bc30*/  EXIT ;  /* 0x000000000000794d */ /* 0x000fea0003800000 */
.L_x_5293:
[----:B------:R-:W-:-:S06]  /*bc40*/  HADD2.F32 R19, -RZ, R19.H0_H0 ;  /* 0x20000013ff137230 */ /* 0x000fcc0000004100 */
[----:B------:R-:W2:Y:S02]  /*bc50*/  F2I.FTZ.TRUNC.NTZ R19, R19 ;  /* 0x0000001300137305 */ /* 0x000ea4000021f100 */
[----:B--2---:R-:W-:Y:S01]  /*bc60*/  STG.E.U16 desc[UR36][R16.64], R19 ;  /* 0x0000001310007986 */ /* 0x004fe2000c101524 */
[----:B------:R-:W-:Y:S05]  /*bc70*/  EXIT ;  /* 0x000000000000794d */ /* 0x000fea0003800000 */
.L_x_5289:
        /* <DEDUP_REMOVED lines=9> */
.L_x_5296:
[----:B------:R-:W-:Y:S01]  /*bd10*/  STG.E.U16 desc[UR36][R16.64], R19 ;  /* 0x0000001310007986 */ /* 0x000fe2000c101524 */
[----:B------:R-:W-:Y:S05]  /*bd20*/  EXIT ;  /* 0x000000000000794d */ /* 0x000fea0003800000 */
.L_x_5295:
        /* <DEDUP_REMOVED lines=10> */
.L_x_5298:
[----:B------:R-:W-:-:S05]  /*bdd0*/  HADD2.F32 R0, -RZ, R19.H0_H0 ;  /* 0x20000013ff007230 */ /* 0x000fca0000004100 */
[----:B------:R-:W-:-:S04]  /*bde0*/  F2FP.F16.F32.PACK_AB R0, RZ, R0 ;  /* 0x00000000ff00723e */ /* 0x000fc800000000ff */
[----:B------:R-:W-:-:S05]  /*bdf0*/  PRMT R0, R0, 0x5410, RZ ;  /* 0x0000541000007816 */ /* 0x000fca00000000ff */
[----:B------:R-:W-:Y:S01]  /*be00*/  STG.E desc[UR36][R16.64], R0 ;  /* 0x0000000010007986 */ /* 0x000fe2000c101924 */
[----:B------:R-:W-:Y:S05]  /*be10*/  EXIT ;  /* 0x000000000000794d */ /* 0x000fea0003800000 */
.L_x_5297:
[----:B01----:R-:W-:-:S05]  /*be20*/  HADD2.F32 R2, -RZ, R19.H0_H0 ;  /* 0x20000013ff027230 */ /* 0x003fca0000004100 */
[----:B------:R-:W-:-:S06]  /*be30*/  FMUL.FTZ R2, R2, 1 ;  /* 0x3f80000002027820 */ /* 0x000fcc0000410000 */
[----:B------:R-:W0:Y:S02]  /*be40*/  F2F.F64.F32 R2, R2 ;  /* 0x0000000200027310 */ /* 0x000e240000201800 */
[----:B0-----:R-:W-:Y:S01]  /*be50*/  STG.E.64 desc[UR36][R16.64], R2 ;  /* 0x0000000210007986 */ /* 0x001fe2000c101b24 */
[----:B------:R-:W-:Y:S05]  /*be60*/  EXIT ;  /* 0x000000000000794d */ /* 0x000fea0003800000 */
.L_x_5288:
        /* <DEDUP_REMOVED lines=14> */
.L_x_5302:
[----:B01----:R-:W-:Y:S01]  /*bf50*/  HADD2.F32 R3, -RZ, R19.H0_H0 ;  /* 0x20000013ff037230 */ /* 0x003fe20000004100 */
        /* <DEDUP_REMOVED lines=16> */
.L_x_5305:
[----:B------:R-:W-:-:S04]  /*c060*/  SHF.R.U32.HI R3, RZ, 0x18, R3 ;  /* 0x00000018ff037819 */ /* 0x000fc80000011603 */
[----:B------:R-:W-:-:S04]  /*c070*/  LOP3.LUT R0, R0, 0x80, R3, 0xf8, !PT ;  /* 0x0000008000007812 */ /* 0x000fc800078ef803 */
[----:B------:R-:W-:-:S07]  /*c080*/  PRMT R8, R0, 0x7610, R8 ;  /* 0x0000761000087816 */ /* 0x000fce0000000008 */
.L_x_5304:
[----:B------:R-:W-:Y:S05]  /*c090*/  BSYNC.RECONVERGENT B0 ;  /* 0x0000000000007941 */ /* 0x000fea0003800200 */
.L_x_5303:
[----:B------:R-:W-:Y:S01]  /*c0a0*/  STG.E.U8 desc[UR36][R16.64], R8 ;  /* 0x0000000810007986 */ /* 0x000fe2000c101124 */
[----:B------:R-:W-:Y:S05]  /*c0b0*/  EXIT ;  /* 0x000000000000794d */ /* 0x000fea0003800000 */
.L_x_5301:
        /* <DEDUP_REMOVED lines=17> */
.L_x_5308:
[----:B------:R-:W-:-:S04]  /*c1d0*/  SHF.R.U32.HI R3, RZ, 0x18, R3 ;  /* 0x00000018ff037819 */ /* 0x000fc80000011603 */
[----:B------:R-:W-:-:S04]  /*c1e0*/  LOP3.LUT R0, R0, 0x80, R3, 0xf8, !PT ;  /* 0x0000008000007812 */ /* 0x000fc800078ef803 */
[----:B------:R-:W-:-:S07]  /*c1f0*/  PRMT R8, R0, 0x7610, R8 ;  /* 0x0000761000087816 */ /* 0x000fce0000000008 */
.L_x_5307:
[----:B------:R-:W-:Y:S05]  /*c200*/  BSYNC.RECONVERGENT B0 ;  /* 0x0000000000007941 */ /* 0x000fea0003800200 */
.L_x_5306:
[----:B------:R-:W-:Y:S01]  /*c210*/  STG.E.U8 desc[UR36][R16.64], R8 ;  /* 0x0000000810007986 */ /* 0x000fe2000c101124 */
[----:B------:R-:W-:Y:S05]  /*c220*/  EXIT ;  /* 0x000000000000794d */ /* 0x000fea0003800000 */
.L_x_5300:
        /* <DEDUP_REMOVED lines=22> */
.L_x_5310:
[----:B01----:R-:W-:-:S06]  /*c390*/  HADD2.F32 R2, -RZ, R19.H0_H0 ;  /* 0x20000013ff027230 */ /* 0x003fcc0000004100 */
[----:B------:R-:W0:Y:S02]  /*c3a0*/  F2I.U64.TRUNC R2, R2 ;  /* 0x0000000200027311 */ /* 0x000e24000020d800 */
[----:B0-----:R-:W-:Y:S01]  /*c3b0*/  STG.E.64 desc[UR36][R16.64], R2 ;  /* 0x0000000210007986 */ /* 0x001fe2000c101b24 */
[----:B------:R-:W-:Y:S05]  /*c3c0*/  EXIT ;  /* 0x000000000000794d */ /* 0x000fea0003800000 */
.L_x_5309:
[----:B------:R-:W-:-:S06]  /*c3d0*/  HADD2.F32 R19, -RZ, R19.H0_H0 ;  /* 0x20000013ff137230 */ /* 0x000fcc0000004100 */
[----:B------:R-:W2:Y:S02]  /*c3e0*/  F2I.FTZ.U32.TRUNC.NTZ R19, R19 ;  /* 0x0000001300137305 */ /* 0x000ea4000021f000 */
[----:B--2---:R-:W-:Y:S01]  /*c3f0*/  STG.E desc[UR36][R16.64], R19 ;  /* 0x0000001310007986 */ /* 0x004fe2000c101924 */
[----:B------:R-:W-:Y:S05]  /*c400*/  EXIT ;  /* 0x000000000000794d */ /* 0x000fea0003800000 */
.L_x_5299:
        /* <DEDUP_REMOVED lines=11> */
.L_x_5312:
[----:B------:R-:W-:Y:S01]  /*c4c0*/  HADD2.F32 R19, -RZ, R19.H0_H0 ;  /* 0x20000013ff137230 */ /* 0x000fe20000004100 */
[----:B------:R-:W-:-:S04]  /*c4d0*/  CS2R R6, SRZ ;  /* 0x0000000000067805 */ /* 0x000fc8000001ff00 */
[----:B------:R-:W-:-:S06]  /*c4e0*/  FMUL.FTZ R4, R19, 1 ;  /* 0x3f80000013047820 */ /* 0x000fcc0000410000 */
[----:B------:R-:W2:Y:S02]  /*c4f0*/  F2F.F64.F32 R4, R4 ;  /* 0x0000000400047310 */ /* 0x000ea40000201800 */
[----:B--2---:R-:W-:Y:S01]  /*c500*/  STG.E.128 desc[UR36][R16.64], R4 ;  /* 0x0000000410007986 */ /* 0x004fe2000c101d24 */
[----:B------:R-:W-:Y:S05]  /*c510*/  EXIT ;  /* 0x000000000000794d */ /* 0x000fea0003800000 */
.L_x_5311:
[----:B------:R-:W-:-:S09]  /*c520*/  UISETP.NE.AND UP0, UPT, UR4, 0xf, UPT ;  /* 0x0000000f0400788c */ /* 0x000fd2000bf05270 */
[----:B------:R-:W-:Y:S05]  /*c530*/  BRA.U !UP0, `(.L_x_5313) ;  /* 0x0000000108e87547 */ /* 0x000fea000b800000 */
[----:B------:R-:W-:-:S09]  /*c540*/  UISETP.NE.AND UP0, UPT, UR4, 0x17, UPT ;  /* 0x000000170400788c */ /* 0x000fd2000bf05270 */
[----:B------:R-:W-:Y:S05]  /*c550*/  BRA.U !UP0, `(.L_x_5314) ;  /* 0x0000000108907547 */ /* 0x000fea000b800000 */
[----:B------:R-:W-:-:S09]  /*c560*/  UISETP.NE.AND UP0, UPT, UR4, 0x18, UPT ;  /* 0x000000180400788c */ /* 0x000fd2000bf05270 */
[----:B------:R-:W-:Y:S05]  /*c570*/  BRA.U !UP0, `(.L_x_5315) ;  /* 0x0000000108447547 */ /* 0x000fea000b800000 */
.L_x_5292:
[----:B------:R-:W-:Y:S01]  /*c580*/  MOV R0, 0x0 ;  /* 0x0000000000007802 */ /* 0x000fe20000000f00 */
[----:B------:R-:W2:Y:S01]  /*c590*/  LDCU.64 UR4, c[0x4][0x188] ;  /* 0x01003100ff0477ac */ /* 0x000ea20008000a00 */
[----:B------:R-:W-:Y:S02]  /*c5a0*/  HFMA2 R8, -RZ, RZ, 0, 6.020069122314453125e-06 ;  /* 0x00000065ff087431 */ /* 0x000fe400000001ff */
[----:B------:R-:W-:Y:S01]  /*c5b0*/  IMAD.MOV.U32 R12, RZ, RZ, 0x1 ;  /* 0x00000001ff0c7424 */ /* 0x000fe200078e00ff */
[----:B01----:R0:W1:Y:S01]  /*c5c0*/  LDC.64 R2, c[0x4][R0] ;  /* 0x0100000000027b82 */ /* 0x0030620000000a00 */
[----:B------:R-:W3:Y:S01]  /*c5d0*/  LDCU.64 UR6, c[0x4][0x190] ;  /* 0x01003200ff0677ac */ /* 0x000ee20008000a00 */
[----:B------:R-:W-:Y:S01]  /*c5e0*/  MOV R13, RZ ;  /* 0x000000ff000d7202 */ /* 0x000fe20000000f00 */
[----:B------:R-:W4:Y:S01]  /*c5f0*/  LDCU.64 UR8, c[0x4][0x40] ;  /* 0x01000800ff0877ac */ /* 0x000f220008000a00 */
[----:B--2---:R-:W-:Y:S01]  /*c600*/  MOV R4, UR4 ;  /* 0x0000000400047c02 */ /* 0x004fe20008000f00 */
[----:B------:R-:W-:Y:S01]  /*c610*/  IMAD.U32 R5, RZ, RZ, UR5 ;  /* 0x00000005ff057e24 */ /* 0x000fe2000f8e00ff */
[----:B---3--:R-:W-:Y:S01]  /*c620*/  MOV R6, UR6 ;  /* 0x0000000600067c02 */ /* 0x008fe20008000f00 */
[----:B------:R-:W-:Y:S01]  /*c630*/  IMAD.U32 R7, RZ, RZ, UR7 ;  /* 0x00000007ff077e24 */ /* 0x000fe2000f8e00ff */
[----:B----4-:R-:W-:Y:S01]  /*c640*/  MOV R10, UR8 ;  /* 0x00000008000a7c02 */ /* 0x010fe20008000f00 */
[----:B0-----:R-:W-:-:S07]  /*c650*/  IMAD.U32 R11, RZ, RZ, UR9 ;  /* 0x00000009ff0b7e24 */ /* 0x001fce000f8e00ff */
[----:B------:R-:W-:-:S07]  /*c660*/  LEPC R20, `(.L_x_5316) ;  /* 0x000000001014794e */ /* 0x000fce0000000000 */
[----:B-1----:R-:W-:Y:S05]  /*c670*/  CALL.ABS.NOINC R2 ;  /* 0x0000000002007343 */ /* 0x002fea0003c00000 */
.L_x_5316:
[----:B------:R-:W-:Y:S05]  /*c680*/  EXIT ;  /* 0x000000000000794d */ /* 0x000fea0003800000 */
.L_x_5315:
        /* <DEDUP_REMOVED lines=13> */
.L_x_5318:
[----:B------:R-:W-:Y:S05]  /*c760*/  BSYNC.RECONVERGENT B0 ;  /* 0x0000000000007941 */ /* 0x000fea0003800200 */
.L_x_5317:
[----:B------:R-:W-:-:S05]  /*c770*/  LOP3.LUT R3, R0, 0x80, R3, 0xf8, !PT ;  /* 0x0000008000037812 */ /* 0x000fca00078ef803 */
[----:B------:R-:W-:Y:S01]  /*c780*/  STG.E.U8 desc[UR36][R16.64], R3 ;  /* 0x0000000310007986 */ /* 0x000fe2000c101124 */
[----:B------:R-:W-:Y:S05]  /*c790*/  EXIT ;  /* 0x000000000000794d */ /* 0x000fea0003800000 */
.L_x_5314:
        /* <DEDUP_REMOVED lines=12> */
.L_x_5320:
[----:B------:R-:W-:Y:S01]  /*c860*/  HFMA2 R0, -RZ, RZ, 0, 7.569789886474609375e-06 ;  /* 0x0000007fff007431 */ /* 0x000fe200000001ff */
[----:B------:R-:W-:-:S04]  /*c870*/  ISETP.GT.U32.AND P0, PT, R2, 0x7f800000, PT ;  /* 0x7f8000000200780c */ /* 0x000fc80003f04070 */
[----:B------:R-:W-:-:S09]  /*c880*/  SEL R0, R0, 0x7c, P0 ;  /* 0x0000007c00007807 */ /* 0x000fd20000000000 */
.L_x_5321:
[----:B------:R-:W-:Y:S05]  /*c890*/  BSYNC.RECONVERGENT B0 ;  /* 0x0000000000007941 */ /* 0x000fea0003800200 */
.L_x_5319:
[----:B------:R-:W-:-:S04]  /*c8a0*/  SHF.R.U32.HI R3, RZ, 0x18, R3 ;  /* 0x00000018ff037819 */ /* 0x000fc80000011603 */
[----:B------:R-:W-:-:S05]  /*c8b0*/  LOP3.LUT R3, R0, 0x80, R3, 0xf8, !PT ;  /* 0x0000008000037812 */ /* 0x000fca00078ef803 */
[----:B------:R-:W-:Y:S01]  /*c8c0*/  STG.E.U8 desc[UR36][R16.64], R3 ;  /* 0x0000000310007986 */ /* 0x000fe2000c101124 */
[----:B------:R-:W-:Y:S05]  /*c8d0*/  EXIT ;  /* 0x000000000000794d */ /* 0x000fea0003800000 */
.L_x_5313:
[----:B------:R-:W-:-:S05]  /*c8e0*/  HADD2.F32 R0, -RZ, R19.H0_H0 ;  /* 0x20000013ff007230 */ /* 0x000fca0000004100 */
[----:B------:R-:W-:-:S05]  /*c8f0*/  F2FP.BF16.F32.PACK_AB R0, RZ, R0 ;  /* 0x00000000ff00723e */ /* 0x000fca00000010ff */
[----:B------:R-:W-:Y:S01]  /*c900*/  STG.E.U16 desc[UR36][R16.64], R0 ;  /* 0x0000000010007986 */ /* 0x000fe2000c101524 */
[----:B------:R-:W-:Y:S05]  /*c910*/  EXIT ;  /* 0x000000000000794d */ /* 0x000fea0003800000 */
.L_x_5322:
        /* <DEDUP_REMOVED lines=14> */
.L_x_32358:


//--------------------- .text._ZN2at6native27unrolled_elementwise_kernelINS0_13BUnaryFunctorIN3c104HalfES4_S4_ZZZNS0_21heaviside_kernel_cudaERNS_18TensorIteratorBaseEENKUlvE_clEvENKUlvE6_clEvEUlS4_S4_E_EESt5arrayIPcLm2EELi4E23TrivialOffsetCalculatorILi1EjESF_NS0_6memory12LoadWithCastILi1EEENSG_13StoreWithCastILi1EEEEEviT_T0_T2_T3_T4_T5_ --------------------------
	.section	.text._ZN2at6native27unrolled_elementwise_kernelINS0_13BUnaryFunctorIN3c104HalfES4_S4_ZZZNS0_21heaviside_kernel_cudaERNS_18TensorIteratorBaseEENKUlvE_clEvENKUlvE6_clEvEUlS4_S4_E_EESt5arrayIPcLm2EELi4E23TrivialOffsetCalculatorILi1EjESF_NS0_6memory12LoadWithCastILi1EEENSG_13StoreWithCastILi1EEEEEviT_T0_T2_T3_T4_T5_,"ax",@progbits
	.align	128
        .global         _ZN2at6native27unrolled_elementwise_kernelINS0_13BUnaryFunctorIN3c104HalfES4_S4_ZZZNS0_21heaviside_kernel_cudaERNS_18TensorIteratorBaseEENKUlvE_clEvENKUlvE6_clEvEUlS4_S4_E_EESt5arrayIPcLm2EELi4E23TrivialOffsetCalculatorILi1EjESF_NS0_6memory12LoadWithCastILi1EEENSG_13StoreWithCastILi1EEEEEviT_T0_T2_T3_T4_T5_
        .type           _ZN2at6native27unrolled_elementwise_kernelINS0_13BUnaryFunctorIN3c104HalfES4_S4_ZZZNS0_21heaviside_kernel_cudaERNS_18TensorIteratorBaseEENKUlvE_clEvENKUlvE6_clEvEUlS4_S4_E_EESt5arrayIPcLm2EELi4E23TrivialOffsetCalculatorILi1EjESF_NS0_6memory12LoadWithCastILi1EEENSG_13StoreWithCastILi1EEEEEviT_T0_T2_T3_T4_T5_,@function
        .size           _ZN2at6native27unrolled_elementwise_kernelINS0_13BUnaryFunctorIN3c104HalfES4_S4_ZZZNS0_21heaviside_kernel_cudaERNS_18TensorIteratorBaseEENKUlvE_clEvENKUlvE6_clEvEUlS4_S4_E_EESt5arrayIPcLm2EELi4E23TrivialOffsetCalculatorILi1EjESF_NS0_6memory12LoadWithCastILi1EEENSG_13StoreWithCastILi1EEEEEviT_T0_T2_T3_T4_T5_,(.L_x_32359 - _ZN2at6native27unrolled_elementwise_kernelINS0_13BUnaryFunctorIN3c104HalfES4_S4_ZZZNS0_21heaviside_kernel_cudaERNS_18TensorIteratorBaseEENKUlvE_clEvENKUlvE6_clEvEUlS4_S4_E_EESt5arrayIPcLm2EELi4E23TrivialOffsetCalculatorILi1EjESF_NS0_6memory12LoadWithCastILi1EEENSG_13StoreWithCastILi1EEEEEviT_T0_T2_T3_T4_T5_)
        .other          _ZN2at6native27unrolled_elementwise_kernelINS0_13BUnaryFunctorIN3c104HalfES4_S4_ZZZNS0_21heaviside_kernel_cudaERNS_18TensorIteratorBaseEENKUlvE_clEvENKUlvE6_clEvEUlS4_S4_E_EESt5arrayIPcLm2EELi4E23TrivialOffsetCalculatorILi1EjESF_NS0_6memory12LoadWithCastILi1EEENSG_13StoreWithCastILi1EEEEEviT_T0_T2_T3_T4_T5_,@"STO_CUDA_ENTRY STV_DEFAULT"
_ZN2at6native27unrolled_elementwise_kernelINS0_13BUnaryFunctorIN3c104HalfES4_S4_ZZZNS0_21heaviside_kernel_cudaERNS_18TensorIteratorBaseEENKUlvE_clEvENKUlvE6_clEvEUlS4_S4_E_EESt5arrayIPcLm2EELi4E23TrivialOffsetCalculatorILi1EjESF_NS0_6memory12LoadWithCastILi1EEENSG_13StoreWithCastILi1EEEEEviT_T0_T2_T3_T4_T5_:
.text._ZN2at6native27unrolled_elementwise_kernelINS0_13BUnaryFunctorIN3c104HalfES4_S4_ZZZNS0_21heaviside_kernel_cudaERNS_18TensorIteratorBaseEENKUlvE_clEvENKUlvE6_clEvEUlS4_S4_E_EESt5arrayIPcLm2EELi4E23TrivialOffsetCalculatorILi1EjESF_NS0_6memory12LoadWithCastILi1EEENSG_13StoreWithCastILi1EEEEEviT_T0_T2_T3_T4_T5_:
        /* <DEDUP_REMOVED lines=36> */
.L_x_5328:
[----:B------:R-:W2:Y:S02]  /*0240*/  LDG.E.U8 R4, desc[UR36][R4.64] ;  /* 0x0000002404047981 */ /* 0x000ea4000c1e1100 */
[----:B--2---:R-:W-:-:S04]  /*0250*/  I2FP.F32.U32 R0, R4 ;  /* 0x0000000400007245 */ /* 0x004fc80000201000 */
[----:B------:R-:W-:-:S04]  /*0260*/  F2FP.F16.F32.PACK_AB R0, RZ, R0 ;  /* 0x00000000ff00723e */ /* 0x000fc800000000ff */
[----:B------:R-:W-:Y:S01]  /*0270*/  PRMT R24, R0, 0x7610, R24 ;  /* 0x0000761000187816 */ /* 0x000fe20000000018 */
[----:B------:R-:W-:Y:S06]  /*0280*/  BRA `(.L_x_5330) ;  /* 0x0000000c00b87947 */ /* 0x000fec0003800000 */
.L_x_5327:
        /* <DEDUP_REMOVED lines=11> */
.L_x_5332:
[----:B------:R-:W2:Y:S02]  /*0340*/  LDG.E R4, desc[UR36][R4.64] ;  /* 0x0000002404047981 */ /* 0x000ea4000c1e1900 */
[----:B--2---:R-:W-:-:S04]  /*0350*/  I2FP.F32.S32 R0, R4 ;  /* 0x0000000400007245 */ /* 0x004fc80000201400 */
[----:B------:R-:W-:-:S04]  /*0360*/  F2FP.F16.F32.PACK_AB R0, RZ, R0 ;  /* 0x00000000ff00723e */ /* 0x000fc800000000ff */
[----:B------:R-:W-:Y:S01]  /*0370*/  PRMT R24, R0, 0x7610, R24 ;  /* 0x0000761000187816 */ /* 0x000fe20000000018 */
[----:B------:R-:W-:Y:S06]  /*0380*/  BRA `(.L_x_5330) ;  /* 0x0000000c00787947 */ /* 0x000fec0003800000 */
.L_x_5331:
[----:B------:R-:W2:Y:S02]  /*0390*/  LDG.E.U16 R4, desc[UR36][R4.64] ;  /* 0x0000002404047981 */ /* 0x000ea4000c1e1500 */
[----:B--2---:R-:W0:Y:S02]  /*03a0*/  I2F.S16 R0, R4 ;  /* 0x0000000400007306 */ /* 0x004e240000101400 */
[----:B0-----:R-:W-:-:S04]  /*03b0*/  F2FP.F16.F32.PACK_AB R0, RZ, R0 ;  /* 0x00000000ff00723e */ /* 0x001fc800000000ff */
[----:B------:R-:W-:Y:S01]  /*03c0*/  PRMT R24, R0, 0x7610, R24 ;  /* 0x0000761000187816 */ /* 0x000fe20000000018 */
[----:B------:R-:W-:Y:S06]  /*03d0*/  BRA `(.L_x_5330) ;  /* 0x0000000c00647947 */ /* 0x000fec0003800000 */
.L_x_5326:
        /* <DEDUP_REMOVED lines=9> */
.L_x_5334:
[----:B------:R1:W5:Y:S01]  /*0470*/  LDG.E.U16 R24, desc[UR36][R4.64] ;  /* 0x0000002404187981 */ /* 0x000362000c1e1500 */
[----:B------:R-:W-:Y:S05]  /*0480*/  BRA `(.L_x_5330) ;  /* 0x0000000c00387947 */ /* 0x000fea0003800000 */
.L_x_5333:
        /* <DEDUP_REMOVED lines=9> */
.L_x_5336:
[----:B------:R0:W5:Y:S01]  /*0520*/  LDG.E.U16 R24, desc[UR36][R4.64] ;  /* 0x0000002404187981 */ /* 0x000162000c1e1500 */
[----:B------:R-:W-:Y:S05]  /*0530*/  BRA `(.L_x_5330) ;  /* 0x0000000c000c7947 */ /* 0x000fea0003800000 */
.L_x_5335:
        /* <DEDUP_REMOVED lines=9> */
.L_x_5325:
        /* <DEDUP_REMOVED lines=14> */
.L_x_5339:
        /* <DEDUP_REMOVED lines=9> */
.L_x_5338:
        /* <DEDUP_REMOVED lines=27> */
.L_x_5341:
        /* <DEDUP_REMOVED lines=15> */
.L_x_5340:
[----:B------:R-:W2:Y:S02]  /*09e0*/  LDG.E.U16 R0, desc[UR36][R4.64] ;  /* 0x0000002404007981 */ /* 0x000ea4000c1e1500 */
[----:B--2---:R-:W-:-:S05]  /*09f0*/  IMAD.U32 R0, R0, 0x10000, RZ ;  /* 0x0001000000007824 */ /* 0x004fca00078e00ff */
[----:B------:R-:W-:-:S04]  /*0a00*/  F2FP.F16.F32.PACK_AB R0, RZ, R0 ;  /* 0x00000000ff00723e */ /* 0x000fc800000000ff */
[----:B------:R-:W-:Y:S01]  /*0a10*/  PRMT R24, R0, 0x7610, R24 ;  /* 0x0000761000187816 */ /* 0x000fe20000000018 */
[----:B------:R-:W-:Y:S06]  /*0a20*/  BRA `(.L_x_5330) ;  /* 0x0000000400d07947 */ /* 0x000fec0003800000 */
.L_x_5337:
        /* <DEDUP_REMOVED lines=13> */
.L_x_5344:
        /* <DEDUP_REMOVED lines=21> */
.L_x_5348:
[----:B------:R-:W-:Y:S05]  /*0c50*/  BSYNC.RECONVERGENT B1 ;  /* 0x0000000000017941 */ /* 0x000fea0003800200 */
.L_x_5347:
[----:B------:R-:W-:Y:S01]  /*0c60*/  IMAD.SHL.U32 R0, R0, 0x100000, RZ ;  /* 0x0010000000007824 */ /* 0x000fe200078e00ff */
[----:B------:R-:W-:-:S04]  /*0c70*/  LEA R3, R3, 0x3b800000, 0x17 ;  /* 0x3b80000003037811 */ /* 0x000fc800078eb8ff */
[----:B------:R-:W-:-:S07]  /*0c80*/  LOP3.LUT R0, R3, R0, R7, 0xfe, !PT ;  /* 0x0000000003007212 */ /* 0x000fce00078efe07 */
.L_x_5346:
[----:B------:R-:W-:Y:S05]  /*0c90*/  BSYNC.RECONVERGENT B0 ;  /* 0x0000000000007941 */ /* 0x000fea0003800200 */
.L_x_5345:
[----:B------:R-:W-:-:S04]  /*0ca0*/  F2FP.F16.F32.PACK_AB R0, RZ, R0 ;  /* 0x00000000ff00723e */ /* 0x000fc800000000ff */
[----:B------:R-:W-:Y:S01]  /*0cb0*/  PRMT R24, R0, 0x7610, R24 ;  /* 0x0000761000187816 */ /* 0x000fe20000000018 */
[----:B------:R-:W-:Y:S06]  /*0cc0*/  BRA `(.L_x_5330) ;  /* 0x0000000400287947 */ /* 0x000fec0003800000 */
.L_x_5343:
        /* <DEDUP_REMOVED lines=21> */
.L_x_5352:
[----:B------:R-:W-:Y:S05]  /*0e20*/  BSYNC.RECONVERGENT B1 ;  /* 0x0000000000017941 */ /* 0x000fea0003800200 */
.L_x_5351:
[----:B------:R-:W-:Y:S01]  /*0e30*/  IMAD.SHL.U32 R0, R0, 0x200000, RZ ;  /* 0x0020000000007824 */ /* 0x000fe200078e00ff */
[----:B------:R-:W-:-:S04]  /*0e40*/  LEA R3, R3, 0x37800000, 0x17 ;  /* 0x3780000003037811 */ /* 0x000fc800078eb8ff */
[----:B------:R-:W-:-:S07]  /*0e50*/  LOP3.LUT R0, R3, R0, R7, 0xfe, !PT ;  /* 0x0000000003007212 */ /* 0x000fce00078efe07 */
.L_x_5350:
[----:B------:R-:W-:Y:S05]  /*0e60*/  BSYNC.RECONVERGENT B0 ;  /* 0x0000000000007941 */ /* 0x000fea0003800200 */
.L_x_5349:
[----:B------:R-:W-:-:S04]  /*0e70*/  F2FP.F16.F32.PACK_AB R0, RZ, R0 ;  /* 0x00000000ff00723e */ /* 0x000fc800000000ff */
[----:B------:R-:W-:Y:S01]  /*0e80*/  PRMT R24, R0, 0x7610, R24 ;  /* 0x0000761000187816 */ /* 0x000fe20000000018 */
[----:B------:R-:W-:Y:S06]  /*0e90*/  BRA `(.L_x_5330) ;  /* 0x0000000000b47947 */ /* 0x000fec0003800000 */
.L_x_5342:
[----:B------:R-:W-:-:S09]  /*0ea0*/  UISETP.NE.AND UP0, UPT, UR4, 0x1c, UPT ;  /* 0x0000001c0400788c */ /* 0x000fd2000bf05270 */
[----:B------:R-:W-:Y:S05]  /*0eb0*/  BRA.U !UP0, `(.L_x_5353) ;  /* 0x00000001089c7547 */ /* 0x000fea000b800000 */
[----:B------:R-:W-:-:S09]  /*0ec0*/  UISETP.NE.AND UP0, UPT, UR4, 0x1d, UPT ;  /* 0x0000001d0400788c */ /* 0x000fd2000bf05270 */
[----:B------:R-:W-:Y:S05]  /*0ed0*/  BRA.U !UP0, `(.L_x_5354) ;  /* 0x0000000108807547 */ /* 0x000fea000b800000 */
[----:B------:R-:W-:-:S09]  /*0ee0*/  UISETP.NE.AND UP0, UPT, UR4, 0x2c, UPT ;  /* 0x0000002c0400788c */ /* 0x000fd2000bf05270 */
[----:B------:R-:W-:Y:S05]  /*0ef0*/  BRA.U !UP0, `(.L_x_5355) ;  /* 0x0000000108487547 */ /* 0x000fea000b800000 */
.L_x_5329:
        /* <DEDUP_REMOVED lines=16> */
.L_x_5356:
[----:B------:R-:W-:Y:S01]  /*1000*/  PRMT R24, RZ, 0x7610, R24 ;  /* 0x00007610ff187816 */ /* 0x000fe20000000018 */
[----:B------:R-:W-:Y:S06]  /*1010*/  BRA `(.L_x_5330) ;  /* 0x0000000000547947 */ /* 0x000fec0003800000 */
.L_x_5355:
        /* <DEDUP_REMOVED lines=8> */
.L_x_5358:
[----:B------:R-:W-:Y:S05]  /*10a0*/  BSYNC.RECONVERGENT B0 ;  /* 0x0000000000007941 */ /* 0x000fea0003800200 */
.L_x_5357:
[----:B------:R-:W-:-:S04]  /*10b0*/  F2FP.F16.F32.PACK_AB R0, RZ, R0 ;  /* 0x00000000ff00723e */ /* 0x000fc800000000ff */
[----:B------:R-:W-:Y:S01]  /*10c0*/  PRMT R24, R0, 0x7610, R24 ;  /* 0x0000761000187816 */ /* 0x000fe20000000018 */
[----:B------:R-:W-:Y:S06]  /*10d0*/  BRA `(.L_x_5330) ;  /* 0x0000000000247947 */ /* 0x000fec0003800000 */
.L_x_5354:
[----:B------:R-:W2:Y:S02]  /*10e0*/  LDG.E.64 R4, desc[UR36][R4.64] ;  /* 0x0000002404047981 */ /* 0x000ea4000c1e1b00 */
[----:B--2---:R-:W0:Y:S02]  /*10f0*/  I2F.U64 R0, R4 ;  /* 0x0000000400007312 */ /* 0x004e240000301000 */
[----:B0-----:R-:W-:-:S04]  /*1100*/  F2FP.F16.F32.PACK_AB R0, RZ, R0 ;  /* 0x00000000ff00723e */ /* 0x001fc800000000ff */
[----:B------:R-:W-:Y:S01]  /*1110*/  PRMT R24, R0, 0x7610, R24 ;  /* 0x0000761000187816 */ /* 0x000fe20000000018 */
[----:B------:R-:W-:Y:S06]  /*1120*/  BRA `(.L_x_5330) ;  /* 0x0000000000107947 */ /* 0x000fec0003800000 */
.L_x_5353:
[----:B------:R-:W2:Y:S02]  /*1130*/  LDG.E R4, desc[UR36][R4.64] ;  /* 0x0000002404047981 */ /* 0x000ea4000c1e1900 */
[----:B--2---:R-:W-:-:S04]  /*1140*/  I2FP.F32.U32 R0, R4 ;  /* 0x0000000400007245 */ /* 0x004fc80000201000 */
[----:B------:R-:W-:-:S04]  /*1150*/  F2FP.F16.F32.PACK_AB R0, RZ, R0 ;  /* 0x00000000ff00723e */ /* 0x000fc800000000ff */
[----:B------:R-:W-:-:S07]  /*1160*/  PRMT R24, R0, 0x7610, R24 ;  /* 0x0000761000187816 */ /* 0x000fce0000000018 */
.L_x_5330:
[----:B------:R-:W-:-:S07]  /*1170*/  VIADD R23, R25, 0x80 ;  /* 0x0000008019177836 */ /* 0x000fce0000000000 */
.L_x_5324:
[----:B------:R-:W-:Y:S05]  /*1180*/  BSYNC.RECONVERGENT B6 ;  /* 0x0000000000067941 */ /* 0x000fea0003800200 */
.L_x_5323:
[----:B------:R-:W-:Y:S01]  /*1190*/  ISETP.GE.AND P0, PT, R23, R16, PT ;  /* 0x000000101700720c */ /* 0x000fe20003f06270 */
[----:B------:R-:W-:Y:S01]  /*11a0*/  BSSY.RECONVERGENT B6, `(.L_x_5359) ;  /* 0x000010d000067945 */ /* 0x000fe20003800200 */
[----:B------:R-:W-:-:S11]  /*11b0*/  PRMT R22, RZ, 0x7610, R22 ;  /* 0x00007610ff167816 */ /* 0x000fd60000000016 */
        /* <DEDUP_REMOVED lines=23> */
.L_x_5364:
[----:B------:R-:W2:Y:S02]  /*1330*/  LDG.E.U8 R4, desc[UR36][R4.64] ;  /* 0x0000002404047981 */ /* 0x000ea4000c1e1100 */
[----:B--2---:R-:W-:-:S04]  /*1340*/  I2FP.F32.U32 R0, R4 ;  /* 0x0000000400007245 */ /* 0x004fc80000201000 */
[----:B------:R-:W-:-:S04]  /*1350*/  F2FP.F16.F32.PACK_AB R0, RZ, R0 ;  /* 0x00000000ff00723e */ /* 0x000fc800000000ff */
[----:B------:R-:W-:Y:S01]  /*1360*/  PRMT R22, R0, 0x7610, R22 ;  /* 0x0000761000167816 */ /* 0x000fe20000000016 */
[----:B------:R-:W-:Y:S06]  /*1370*/  BRA `(.L_x_5366) ;  /* 0x0000000c00b87947 */ /* 0x000fec0003800000 */
.L_x_5363:
        /* <DEDUP_REMOVED lines=11> */
.L_x_5368:
[----:B------:R-:W2:Y:S02]  /*1430*/  LDG.E R4, desc[UR36][R4.64] ;  /* 0x0000002404047981 */ /* 0x000ea4000c1e1900 */
[----:B--2---:R-:W-:-:S04]  /*1440*/  I2FP.F32.S32 R0, R4 ;  /* 0x0000000400007245 */ /* 0x004fc80000201400 */
[----:B------:R-:W-:-:S04]  /*1450*/  F2FP.F16.F32.PACK_AB R0, RZ, R0 ;  /* 0x00000000ff00723e */ /* 0x000fc800000000ff */
[----:B------:R-:W-:Y:S01]  /*1460*/  PRMT R22, R0, 0x7610, R22 ;  /* 0x0000761000167816 */ /* 0x000fe20000000016 */
[----:B------:R-:W-:Y:S06]  /*1470*/  BRA `(.L_x_5366) ;  /* 0x0000000c00787947 */ /* 0x000fec0003800000 */
.L_x_5367:
[----:B------:R-:W2:Y:S02]  /*1480*/  LDG.E.U16 R4, desc[UR36][R4.64] ;  /* 0x0000002404047981 */ /* 0x000ea4000c1e1500 */
[----:B--2---:R-:W0:Y:S02]  /*1490*/  I2F.S16 R0, R4 ;  /* 0x0000000400007306 */ /* 0x004e240000101400 */
[----:B0-----:R-:W-:-:S04]  /*14a0*/  F2FP.F16.F32.PACK_AB R0, RZ, R0 ;  /* 0x00000000ff00723e */ /* 0x001fc800000000ff */
[----:B------:R-:W-:Y:S01]  /*14b0*/  PRMT R22, R0, 0x7610, R22 ;  /* 0x0000761000167816 */ /* 0x000fe20000000016 */
[----:B------:R-:W-:Y:S06]  /*14c0*/  BRA `(.L_x_5366) ;  /* 0x0000000c00647947 */ /* 0x000fec0003800000 */
.L_x_5362:
        /* <DEDUP_REMOVED lines=9> */
.L_x_5370:
[----:B------:R0:W5:Y:S01]  /*1560*/  LDG.E.U16 R22, desc[UR36][R4.64] ;  /* 0x0000002404167981 */ /* 0x000162000c1e1500 */
[----:B------:R-:W-:Y:S05]  /*1570*/  BRA `(.L_x_5366) ;  /* 0x0000000c00387947 */ /* 0x000fea0003800000 */
.L_x_5369:
        /* <DEDUP_REMOVED lines=9> */
.L_x_5372:
[----:B------:R1:W5:Y:S01]  /*1610*/  LDG.E.U16 R22, desc[UR36][R4.64] ;  /* 0x0000002404167981 */ /* 0x000362000c1e1500 */
[----:B------:R-:W-:Y:S05]  /*1620*/  BRA `(.L_x_5366) ;  /* 0x0000000c000c7947 */ /* 0x000fea0003800000 */
.L_x_5371:
        /* <DEDUP_REMOVED lines=9> */
.L_x_5361:
        /* <DEDUP_REMOVED lines=14> */
.L_x_5375:
        /* <DEDUP_REMOVED lines=9> */
.L_x_5374:
        /* <DEDUP_REMOVED lines=27> */
.L_x_5377:
        /* <DEDUP_REMOVED lines=15> */
.L_x_5376:
[----:B------:R-:W2:Y:S02]  /*1ad0*/  LDG.E.U16 R0, desc[UR36][R4.64] ;  /* 0x0000002404007981 */ /* 0x000ea4000c1e1500 */
[----:B--2---:R-:W-:-:S05]  /*1ae0*/  IMAD.U32 R0, R0, 0x10000, RZ ;  /* 0x0001000000007824 */ /* 0x004fca00078e00ff */
[----:B------:R-:W-:-:S04]  /*1af0*/  F2FP.F16.F32.PACK_AB R0, RZ, R0 ;  /* 0x00000000ff00723e */ /* 0x000fc800000000ff */
[----:B------:R-:W-:Y:S01]  /*1b00*/  PRMT R22, R0, 0x7610, R22 ;  /* 0x0000761000167816 */ /* 0x000fe20000000016 */
[----:B------:R-:W-:Y:S06]  /*1b10*/  BRA `(.L_x_5366) ;  /* 0x0000000400d07947 */ /* 0x000fec0003800000 */
.L_x_5373:
        /* <DEDUP_REMOVED lines=13> */
.L_x_5380:
        /* <DEDUP_REMOVED lines=21> */
.L_x_5384:
[----:B------:R-:W-:Y:S05]  /*1d40*/  BSYNC.RECONVERGENT B1 ;  /* 0x0000000000017941 */ /* 0x000fea0003800200 */
.L_x_5383:
[----:B------:R-:W-:Y:S01]  /*1d50*/  IMAD.SHL.U32 R0, R0, 0x100000, RZ ;  /* 0x0010000000007824 */ /* 0x000fe200078e00ff */
[----:B------:R-:W-:-:S04]  /*1d60*/  LEA R3, R3, 0x3b800000, 0x17 ;  /* 0x3b80000003037811 */ /* 0x000fc800078eb8ff */
[----:B------:R-:W-:-:S07]  /*1d70*/  LOP3.LUT R0, R3, R0, R7, 0xfe, !PT ;  /* 0x0000000003007212 */ /* 0x000fce00078efe07 */
.L_x_5382:
[----:B------:R-:W-:Y:S05]  /*1d80*/  BSYNC.RECONVERGENT B0 ;  /* 0x0000000000007941 */ /* 0x000fea0003800200 */
.L_x_5381:
[----:B------:R-:W-:-:S04]  /*1d90*/  F2FP.F16.F32.PACK_AB R0, RZ, R0 ;  /* 0x00000000ff00723e */ /* 0x000fc800000000ff */
[----:B------:R-:W-:Y:S01]  /*1da0*/  PRMT R22, R0, 0x7610, R22 ;  /* 0x0000761000167816 */ /* 0x000fe20000000016 */
[----:B------:R-:W-:Y:S06]  /*1db0*/  BRA `(.L_x_5366) ;  /* 0x0000000400287947 */ /* 0x000fec0003800000 */
.L_x_5379:
        /* <DEDUP_REMOVED lines=21> */
.L_x_5388:
[----:B------:R-:W-:Y:S05]  /*1f10*/  BSYNC.RECONVERGENT B1 ;  /* 0x0000000000017941 */ /* 0x000fea0003800200 */
.L_x_5387:
[----:B------:R-:W-:Y:S01]  /*1f20*/  IMAD.SHL.U32 R0, R0, 0x200000, RZ ;  /* 0x0020000000007824 */ /* 0x000fe200078e00ff */
[----:B------:R-:W-:-:S04]  /*1f30*/  LEA R3, R3, 0x37800000, 0x17 ;  /* 0x3780000003037811 */ /* 0x000fc800078eb8ff */
[----:B------:R-:W-:-:S07]  /*1f40*/  LOP3.LUT R0, R3, R0, R7, 0xfe, !PT ;  /* 0x0000000003007212 */ /* 0x000fce00078efe07 */
.L_x_5386:
[----:B------:R-:W-:Y:S05]  /*1f50*/  BSYNC.RECONVERGENT B0 ;  /* 0x0000000000007941 */ /* 0x000fea0003800200 */
.L_x_5385:
[----:B------:R-:W-:-:S04]  /*1f60*/  F2FP.F16.F32.PACK_AB R0, RZ, R0 ;  /* 0x00000000ff00723e */ /* 0x000fc800000000ff */
[----:B------:R-:W-:Y:S01]  /*1f70*/  PRMT R22, R0, 0x7610, R22 ;  /* 0x0000761000167816 */ /* 0x000fe20000000016 */
[----:B------:R-:W-:Y:S06]  /*1f80*/  BRA `(.L_x_5366) ;  /* 0x0000000000b47947 */ /* 0x000fec0003800000 */
.L_x_5378:
        /* <DEDUP_REMOVED lines=14> */
.L_x_5392:
[----:B------:R-:W-:Y:S05]  /*2070*/  BSYNC.RECONVERGENT B0 ;  /* 0x0000000000007941 */ /* 0x000fea0003800200 */
.L_x_5391:
[----:B------:R-:W-:-:S04]  /*2080*/  F2FP.F16.F32.PACK_AB R0, RZ, R0 ;  /* 0x00000000ff00723e */ /* 0x000fc800000000ff */
[----:B------:R-:W-:Y:S01]  /*2090*/  PRMT R22, R0, 0x7610, R22 ;  /* 0x0000761000167816 */ /* 0x000fe20000000016 */
[----:B------:R-:W-:Y:S06]  /*20a0*/  BRA `(.L_x_5366) ;  /* 0x00000000006c7947 */ /* 0x000fec0003800000 */
.L_x_5365:
        /* <DEDUP_REMOVED lines=16> */
.L_x_5393:
[----:B------:R-:W-:Y:S01]  /*21b0*/  PRMT R22, RZ, 0x7610, R22 ;  /* 0x00007610ff167816 */ /* 0x000fe20000000016 */
[----:B------:R-:W-:Y:S06]  /*21c0*/  BRA `(.L_x_5366) ;  /* 0x0000000000247947 */ /* 0x000fec0003800000 */
.L_x_5390:
[----:B------:R-:W2:Y:S02]  /*21d0*/  LDG.E.64 R4, desc[UR36][R4.64] ;  /* 0x0000002404047981 */ /* 0x000ea4000c1e1b00 */
[----:B--2---:R-:W0:Y:S02]  /*21e0*/  I2F.U64 R0, R4 ;  /* 0x0000000400007312 */ /* 0x004e240000301000 */
[----:B0-----:R-:W-:-:S04]  /*21f0*/  F2FP.F16.F32.PACK_AB R0, RZ, R0 ;  /* 0x00000000ff00723e */ /* 0x001fc800000000ff */
[----:B------:R-:W-:Y:S01]  /*2200*/  PRMT R22, R0, 0x7610, R22 ;  /* 0x0000761000167816 */ /* 0x000fe20000000016 */
[----:B------:R-:W-:Y:S06]  /*2210*/  BRA `(.L_x_5366) ;  /* 0x0000000000107947 */ /* 0x000fec0003800000 */
.L_x_5389:
[----:B------:R-:W2:Y:S02]  /*2220*/  LDG.E R4, desc[UR36][R4.64] ;  /* 0x0000002404047981 */ /* 0x000ea4000c1e1900 */
[----:B--2---:R-:W-:-:S04]  /*2230*/  I2FP.F32.U32 R0, R4 ;  /* 0x0000000400007245 */ /* 0x004fc80000201000 */
[----:B------:R-:W-:-:S04]  /*2240*/  F2FP.F16.F32.PACK_AB R0, RZ, R0 ;  /* 0x00000000ff00723e */ /* 0x000fc800000000ff */
[----:B------:R-:W-:-:S07]  /*2250*/  PRMT R22, R0, 0x7610, R22 ;  /* 0x0000761000167816 */ /* 0x000fce0000000016 */
.L_x_5366:
[----:B------:R-:W-:-:S07]  /*2260*/  VIADD R23, R23, 0x80 ;  /* 0x0000008017177836 */ /* 0x000fce0000000000 */
.L_x_5360:
[----:B------:R-:W-:Y:S05]  /*2270*/  BSYNC.RECONVERGENT B6 ;  /* 0x0000000000067941 */ /* 0x000fea0003800200 */
.L_x_5359:
        /* <DEDUP_REMOVED lines=26> */
.L_x_5399:
[----:B------:R-:W2:Y:S02]  /*2420*/  LDG.E.U8 R4, desc[UR36][R4.64] ;  /* 0x0000002404047981 */ /* 0x000ea4000c1e1100 */
[----:B--2---:R-:W-:-:S04]  /*2430*/  I2FP.F32.U32 R0, R4 ;  /* 0x0000000400007245 */ /* 0x004fc80000201000 */
[----:B------:R-:W-:-:S04]  /*2440*/  F2FP.F16.F32.PACK_AB R0, RZ, R0 ;  /* 0x00000000ff00723e */ /* 0x000fc800000000ff */
[----:B------:R-:W-:Y:S01]  /*2450*/  PRMT R19, R0, 0x7610, R19 ;  /* 0x0000761000137816 */ /* 0x000fe20000000013 */
[----:B------:R-:W-:Y:S06]  /*2460*/  BRA `(.L_x_5401) ;  /* 0x0000000c00b87947 */ /* 0x000fec0003800000 */
.L_x_5398:
        /* <DEDUP_REMOVED lines=11> */
.L_x_5403:
[----:B------:R-:W2:Y:S02]  /*2520*/  LDG.E R4, desc[UR36][R4.64] ;  /* 0x0000002404047981 */ /* 0x000ea4000c1e1900 */
[----:B--2---:R-:W-:-:S04]  /*2530*/  I2FP.F32.S32 R0, R4 ;  /* 0x0000000400007245 */ /* 0x004fc80000201400 */
[----:B------:R-:W-:-:S04]  /*2540*/  F2FP.F16.F32.PACK_AB R0, RZ, R0 ;  /* 0x00000000ff00723e */ /* 0x000fc800000000ff */
[----:B------:R-:W-:Y:S01]  /*2550*/  PRMT R19, R0, 0x7610, R19 ;  /* 0x0000761000137816 */ /* 0x000fe20000000013 */
[----:B------:R-:W-:Y:S06]  /*2560*/  BRA `(.L_x_5401) ;  /* 0x0000000c00787947 */ /* 0x000fec0003800000 */
.L_x_5402:
[----:B------:R-:W2:Y:S02]  /*2570*/  LDG.E.U16 R4, desc[UR36][R4.64] ;  /* 0x0000002404047981 */ /* 0x000ea4000c1e1500 */
[----:B--2---:R-:W0:Y:S02]  /*2580*/  I2F.S16 R0, R4 ;  /* 0x0000000400007306 */ /* 0x004e240000101400 */
[----:B0-----:R-:W-:-:S04]  /*2590*/  F2FP.F16.F32.PACK_AB R0, RZ, R0 ;  /* 0x00000000ff00723e */ /* 0x001fc800000000ff */
[----:B------:R-:W-:Y:S01]  /*25a0*/  PRMT R19, R0, 0x7610, R19 ;  /* 0x0000761000137816 */ /* 0x000fe20000000013 */
[----:B------:R-:W-:Y:S06]  /*25b0*/  BRA `(.L_x_5401) ;  /* 0x0000000c00647947 */ /* 0x000fec0003800000 */
.L_x_5397:
        /* <DEDUP_REMOVED lines=9> */
.L_x_5405:
[----:B------:R0:W5:Y:S01]  /*2650*/  LDG.E.U16 R19, desc[UR36][R4.64] ;  /* 0x0000002404137981 */ /* 0x000162000c1e1500 */
[----:B------:R-:W-:Y:S05]  /*2660*/  BRA `(.L_x_5401) ;  /* 0x0000000c00387947 */ /* 0x000fea0003800000 */
.L_x_5404:
        /* <DEDUP_REMOVED lines=9> */
.L_x_5407:
[----:B------:R1:W5:Y:S01]  /*2700*/  LDG.E.U16 R19, desc[UR36][R4.64] ;  /* 0x0000002404137981 */ /* 0x000362000c1e1500 */
[----:B------:R-:W-:Y:S05]  /*2710*/  BRA `(.L_x_5401) ;  /* 0x0000000c000c7947 */ /* 0x000fea0003800000 */
.L_x_5406:
        /* <DEDUP_REMOVED lines=9> */
.L_x_5396:
        /* <DEDUP_REMOVED lines=14> */
.L_x_5410:
        /* <DEDUP_REMOVED lines=9> */
.L_x_5409:
        /* <DEDUP_REMOVED lines=27> */
.L_x_5412:
        /* <DEDUP_REMOVED lines=15> */
.L_x_5411:
[----:B------:R-:W2:Y:S02]  /*2bc0*/  LDG.E.U16 R0, desc[UR36][R4.64] ;  /* 0x0000002404007981 */ /* 0x000ea4000c1e1500 */
[----:B--2---:R-:W-:-:S05]  /*2bd0*/  IMAD.U32 R0, R0, 0x10000, RZ ;  /* 0x0001000000007824 */ /* 0x004fca00078e00ff */
[----:B------:R-:W-:-:S04]  /*2be0*/  F2FP.F16.F32.PACK_AB R0, RZ, R0 ;  /* 0x00000000ff00723e */ /* 0x000fc800000000ff */
[----:B------:R-:W-:Y:S01]  /*2bf0*/  PRMT R19, R0, 0x7610, R19 ;  /* 0x0000761000137816 */ /* 0x000fe20000000013 */
[----:B------:R-:W-:Y:S06]  /*2c00*/  BRA `(.L_x_5401) ;  /* 0x0000000400d07947 */ /* 0x000fec0003800000 */
.L_x_5408:
        /* <DEDUP_REMOVED lines=13> */
.L_x_5415:
        /* <DEDUP_REMOVED lines=21> */
.L_x_5419:
[----:B------:R-:W-:Y:S05]  /*2e30*/  BSYNC.RECONVERGENT B1 ;  /* 0x0000000000017941 */ /* 0x000fea0003800200 */
.L_x_5418:
[----:B------:R-:W-:Y:S01]  /*2e40*/  IMAD.SHL.U32 R0, R0, 0x100000, RZ ;  /* 0x0010000000007824 */ /* 0x000fe200078e00ff */
[----:B------:R-:W-:-:S04]  /*2e50*/  LEA R3, R3, 0x3b800000, 0x17 ;  /* 0x3b80000003037811 */ /* 0x000fc800078eb8ff */
[----:B------:R-:W-:-:S07]  /*2e60*/  LOP3.LUT R0, R3, R0, R7, 0xfe, !PT ;  /* 0x0000000003007212 */ /* 0x000fce00078efe07 */
.L_x_5417:
[----:B------:R-:W-:Y:S05]  /*2e70*/  BSYNC.RECONVERGENT B0 ;  /* 0x0000000000007941 */ /* 0x000fea0003800200 */
.L_x_5416:
[----:B------:R-:W-:-:S04]  /*2e80*/  F2FP.F16.F32.PACK_AB R0, RZ, R0 ;  /* 0x00000000ff00723e */ /* 0x000fc800000000ff */
[----:B------:R-:W-:Y:S01]  /*2e90*/  PRMT R19, R0, 0x7610, R19 ;  /* 0x0000761000137816 */ /* 0x000fe20000000013 */
[----:B------:R-:W-:Y:S06]  /*2ea0*/  BRA `(.L_x_5401) ;  /* 0x0000000400287947 */ /* 0x000fec0003800000 */
.L_x_5414:
        /* <DEDUP_REMOVED lines=21> */
.L_x_5423:
[----:B------:R-:W-:Y:S05]  /*3000*/  BSYNC.RECONVERGENT B1 ;  /* 0x0000000000017941 */ /* 0x000fea0003800200 */
.L_x_5422:
[----:B------:R-:W-:Y:S01]  /*3010*/  IMAD.SHL.U32 R0, R0, 0x200000, RZ ;  /* 0x0020000000007824 */ /* 0x000fe200078e00ff */
[----:B------:R-:W-:-:S04]  /*3020*/  LEA R3, R3, 0x37800000, 0x17 ;  /* 0x3780000003037811 */ /* 0x000fc800078eb8ff */
[----:B------:R-:W-:-:S07]  /*3030*/  LOP3.LUT R0, R3, R0, R7, 0xfe, !PT ;  /* 0x0000000003007212 */ /* 0x000fce00078efe07 */
.L_x_5421:
[----:B------:R-:W-:Y:S05]  /*3040*/  BSYNC.RECONVERGENT B0 ;  /* 0x0000000000007941 */ /* 0x000fea0003800200 */
.L_x_5420:
[----:B------:R-:W-:-:S04]  /*3050*/  F2FP.F16.F32.PACK_AB R0, RZ, R0 ;  /* 0x00000000ff00723e */ /* 0x000fc800000000ff */
[----:B------:R-:W-:Y:S01]  /*3060*/  PRMT R19, R0, 0x7610, R19 ;  /* 0x0000761000137816 */ /* 0x000fe20000000013 */
[----:B------:R-:W-:Y:S06]  /*3070*/  BRA `(.L_x_5401) ;  /* 0x0000000000b47947 */ /* 0x000fec0003800000 */
.L_x_5413:
        /* <DEDUP_REMOVED lines=14> */
.L_x_5427:
[----:B------:R-:W-:Y:S05]  /*3160*/  BSYNC.RECONVERGENT B0 ;  /* 0x0000000000007941 */ /* 0x000fea0003800200 */
.L_x_5426:
[----:B------:R-:W-:-:S04]  /*3170*/  F2FP.F16.F32.PACK_AB R0, RZ, R0 ;  /* 0x00000000ff00723e */ /* 0x000fc800000000ff */
[----:B------:R-:W-:Y:S01]  /*3180*/  PRMT R19, R0, 0x7610, R19 ;  /* 0x0000761000137816 */ /* 0x000fe20000000013 */
[----:B------:R-:W-:Y:S06]  /*3190*/  BRA `(.L_x_5401) ;  /* 0x00000000006c7947 */ /* 0x000fec0003800000 */
.L_x_5400:
        /* <DEDUP_REMOVED lines=16> */
.L_x_5428:
[----:B------:R-:W-:Y:S01]  /*32a0*/  PRMT R19, RZ, 0x7610, R19 ;  /* 0x00007610ff137816 */ /* 0x000fe20000000013 */
[----:B------:R-:W-:Y:S06]  /*32b0*/  BRA `(.L_x_5401) ;  /* 0x0000000000247947 */ /* 0x000fec0003800000 */
.L_x_5425:
[----:B------:R-:W2:Y:S02]  /*32c0*/  LDG.E.64 R4, desc[UR36][R4.64] ;  /* 0x0000002404047981 */ /* 0x000ea4000c1e1b00 */
[----:B--2---:R-:W0:Y:S02]  /*32d0*/  I2F.U64 R0, R4 ;  /* 0x0000000400007312 */ /* 0x004e240000301000 */
[----:B0-----:R-:W-:-:S04]  /*32e0*/  F2FP.F16.F32.PACK_AB R0, RZ, R0 ;  /* 0x00000000ff00723e */ /* 0x001fc800000000ff */
[----:B------:R-:W-:Y:S01]  /*32f0*/  PRMT R19, R0, 0x7610, R19 ;  /* 0x0000761000137816 */ /* 0x000fe20000000013 */
[----:B------:R-:W-:Y:S06]  /*3300*/  BRA `(.L_x_5401) ;  /* 0x0000000000107947 */ /* 0x000fec0003800000 */
.L_x_5424:
[----:B------:R-:W2:Y:S02]  /*3310*/  LDG.E R4, desc[UR36][R4.64] ;  /* 0x0000002404047981 */ /* 0x000ea4000c1e1900 */
[----:B--2---:R-:W-:-:S04]  /*3320*/  I2FP.F32.U32 R0, R4 ;  /* 0x0000000400007245 */ /* 0x004fc80000201000 */
[----:B------:R-:W-:-:S04]  /*3330*/  F2FP.F16.F32.PACK_AB R0, RZ, R0 ;  /* 0x00000000ff00723e */ /* 0x000fc800000000ff */
[----:B------:R-:W-:-:S07]  /*3340*/  PRMT R19, R0, 0x7610, R19 ;  /* 0x0000761000137816 */ /* 0x000fce0000000013 */
.L_x_5401:
[----:B------:R-:W-:-:S07]  /*3350*/  VIADD R23, R23, 0x80 ;  /* 0x0000008017177836 */ /* 0x000fce0000000000 */
.L_x_5395:
[----:B------:R-:W-:Y:S05]  /*3360*/  BSYNC.RECONVERGENT B6 ;  /* 0x0000000000067941 */ /* 0x000fea0003800200 */
.L_x_5394:
        /* <DEDUP_REMOVED lines=25> */
.L_x_5434:
[----:B------:R-:W2:Y:S02]  /*3500*/  LDG.E.U8 R4, desc[UR36][R4.64] ;  /* 0x0000002404047981 */ /* 0x000ea4000c1e1100 */
[----:B--2---:R-:W-:-:S04]  /*3510*/  I2FP.F32.U32 R0, R4 ;  /* 0x0000000400007245 */ /* 0x004fc80000201000 */
[----:B------:R-:W-:Y:S01]  /*3520*/  F2FP.F16.F32.PACK_AB R0, RZ, R0 ;  /* 0x00000000ff00723e */ /* 0x000fe200000000ff */
[----:B------:R-:W-:Y:S06]  /*3530*/  BRA `(.L_x_5430) ;  /* 0x0000000c00807947 */ /* 0x000fec0003800000 */
.L_x_5433:
        /* <DEDUP_REMOVED lines=10> */
.L_x_5437:
[----:B------:R-:W2:Y:S02]  /*35e0*/  LDG.E R4, desc[UR36][R4.64] ;  /* 0x0000002404047981 */ /* 0x000ea4000c1e1900 */
[----:B--2---:R-:W-:-:S04]  /*35f0*/  I2FP.F32.S32 R0, R4 ;  /* 0x0000000400007245 */ /* 0x004fc80000201400 */
[----:B------:R-:W-:Y:S01]  /*3600*/  F2FP.F16.F32.PACK_AB R0, RZ, R0 ;  /* 0x00000000ff00723e */ /* 0x000fe200000000ff */
[----:B------:R-:W-:Y:S06]  /*3610*/  BRA `(.L_x_5430) ;  /* 0x0000000c00487947 */ /* 0x000fec0003800000 */
.L_x_5436:
[----:B------:R-:W2:Y:S02]  /*3620*/  LDG.E.U16 R4, desc[UR36][R4.64] ;  /* 0x0000002404047981 */ /* 0x000ea4000c1e1500 */
[----:B--2---:R-:W0:Y:S02]  /*3630*/  I2F.S16 R0, R4 ;  /* 0x0000000400007306 */ /* 0x004e240000101400 */
[----:B0-----:R-:W-:Y:S01]  /*3640*/  F2FP.F16.F32.PACK_AB R0, RZ, R0 ;  /* 0x00000000ff00723e */ /* 0x001fe200000000ff */
[----:B------:R-:W-:Y:S06]  /*3650*/  BRA `(.L_x_5430) ;  /* 0x0000000c00387947 */ /* 0x000fec0003800000 */
.L_x_5432:
        /* <DEDUP_REMOVED lines=9> */
.L_x_5439:
[----:B------:R2:W5:Y:S01]  /*36f0*/  LDG.E.U16 R0, desc[UR36][R4.64] ;  /* 0x0000002404007981 */ /* 0x000562000c1e1500 */
[----:B------:R-:W-:Y:S05]  /*3700*/  BRA `(.L_x_5430) ;  /* 0x0000000c000c7947 */ /* 0x000fea0003800000 */
.L_x_5438:
        /* <DEDUP_REMOVED lines=9> */
.L_x_5441:
[----:B------:R3:W5:Y:S01]  /*37a0*/  LDG.E.U16 R0, desc[UR36][R4.64] ;  /* 0x0000002404007981 */ /* 0x000762000c1e1500 */
[----:B------:R-:W-:Y:S05]  /*37b0*/  BRA `(.L_x_5430) ;  /* 0x0000000800e07947 */ /* 0x000fea0003800000 */
.L_x_5440:
        /* <DEDUP_REMOVED lines=8> */
.L_x_5431:
        /* <DEDUP_REMOVED lines=13> */
.L_x_5444:
        /* <DEDUP_REMOVED lines=8> */
.L_x_5443:
        /* <DEDUP_REMOVED lines=27> */
.L_x_5446:
        /* <DEDUP_REMOVED lines=12> */
[----:B------:R-:W-:Y:S01]  /*3c00*/  F2FP.F16.F32.PACK_AB R0, RZ, R0 ;  /* 0x00000000ff00723e */ /* 0x000fe200000000ff */
[----:B------:R-:W-:Y:S06]  /*3c10*/  BRA `(.L_x_5430) ;  /* 0x0000000400c87947 */ /* 0x000fec0003800000 */
.L_x_5445:
[----:B------:R-:W2:Y:S02]  /*3c20*/  LDG.E.U16 R0, desc[UR36][R4.64] ;  /* 0x0000002404007981 */ /* 0x000ea4000c1e1500 */
[----:B--2---:R-:W-:-:S05]  /*3c30*/  IMAD.U32 R0, R0, 0x10000, RZ ;  /* 0x0001000000007824 */ /* 0x004fca00078e00ff */
[----:B------:R-:W-:Y:S01]  /*3c40*/  F2FP.F16.F32.PACK_AB R0, RZ, R0 ;  /* 0x00000000ff00723e */ /* 0x000fe200000000ff */
[----:B------:R-:W-:Y:S06]  /*3c50*/  BRA `(.L_x_5430) ;  /* 0x0000000400b87947 */ /* 0x000fec0003800000 */
.L_x_5442:
        /* <DEDUP_REMOVED lines=12> */
.L_x_5449:
        /* <DEDUP_REMOVED lines=21> */
.L_x_5453:
[----:B------:R-:W-:Y:S05]  /*3e70*/  BSYNC.RECONVERGENT B1 ;  /* 0x0000000000017941 */ /* 0x000fea0003800200 */
.L_x_5452:
[----:B------:R-:W-:Y:S01]  /*3e80*/  IMAD.SHL.U32 R0, R0, 0x100000, RZ ;  /* 0x0010000000007824 */ /* 0x000fe200078e00ff */
[----:B------:R-:W-:-:S04]  /*3e90*/  LEA R3, R3, 0x3b800000, 0x17 ;  /* 0x3b80000003037811 */ /* 0x000fc800078eb8ff */
[----:B------:R-:W-:-:S07]  /*3ea0*/  LOP3.LUT R0, R3, R0, R7, 0xfe, !PT ;  /* 0x0000000003007212 */ /* 0x000fce00078efe07 */
.L_x_5451:
[----:B------:R-:W-:Y:S05]  /*3eb0*/  BSYNC.RECONVERGENT B0 ;  /* 0x0000000000007941 */ /* 0x000fea0003800200 */
.L_x_5450:
[----:B------:R-:W-:Y:S01]  /*3ec0*/  F2FP.F16.F32.PACK_AB R0, RZ, R0 ;  /* 0x00000000ff00723e */ /* 0x000fe200000000ff */
[----:B------:R-:W-:Y:S06]  /*3ed0*/  BRA `(.L_x_5430) ;  /* 0x0000000400187947 */ /* 0x000fec0003800000 */
.L_x_5448:
        /* <DEDUP_REMOVED lines=21> */
.L_x_5457:
[----:B------:R-:W-:Y:S05]  /*4030*/  BSYNC.RECONVERGENT B1 ;  /* 0x0000000000017941 */ /* 0x000fea0003800200 */
.L_x_5456:
[----:B------:R-:W-:Y:S01]  /*4040*/  IMAD.SHL.U32 R0, R0, 0x200000, RZ ;  /* 0x0020000000007824 */ /* 0x000fe200078e00ff */
[----:B------:R-:W-:-:S04]  /*4050*/  LEA R3, R3, 0x37800000, 0x17 ;  /* 0x3780000003037811 */ /* 0x000fc800078eb8ff */
[----:B------:R-:W-:-:S07]  /*4060*/  LOP3.LUT R0, R3, R0, R7, 0xfe, !PT ;  /* 0x0000000003007212 */ /* 0x000fce00078efe07 */
.L_x_5455:
[----:B------:R-:W-:Y:S05]  /*4070*/  BSYNC.RECONVERGENT B0 ;  /* 0x0000000000007941 */ /* 0x000fea0003800200 */
.L_x_5454:
[----:B------:R-:W-:Y:S01]  /*4080*/  F2FP.F16.F32.PACK_AB R0, RZ, R0 ;  /* 0x00000000ff00723e */ /* 0x000fe200000000ff */
[----:B------:R-:W-:Y:S06]  /*4090*/  BRA `(.L_x_5430) ;  /* 0x0000000000a87947 */ /* 0x000fec0003800000 */
.L_x_5447:
        /* <DEDUP_REMOVED lines=14> */
.L_x_5461:
[----:B------:R-:W-:Y:S05]  /*4180*/  BSYNC.RECONVERGENT B0 ;  /* 0x0000000000007941 */ /* 0x000fea0003800200 */
.L_x_5460:
[----:B------:R-:W-:Y:S01]  /*4190*/  F2FP.F16.F32.PACK_AB R0, RZ, R0 ;  /* 0x00000000ff00723e */ /* 0x000fe200000000ff */
[----:B------:R-:W-:Y:S06]  /*41a0*/  BRA `(.L_x_5430) ;  /* 0x0000000000647947 */ /* 0x000fec0003800000 */
.L_x_5435:
        /* <DEDUP_REMOVED lines=16> */
.L_x_5462:
[----:B------:R-:W-:Y:S01]  /*42b0*/  PRMT R0, RZ, 0x7610, R0 ;  /* 0x00007610ff007816 */ /* 0x000fe20000000000 */
[----:B------:R-:W-:Y:S06]  /*42c0*/  BRA `(.L_x_5430) ;  /* 0x00000000001c7947 */ /* 0x000fec0003800000 */
.L_x_5459:
[----:B------:R-:W2:Y:S02]  /*42d0*/  LDG.E.64 R4, desc[UR36][R4.64] ;  /* 0x0000002404047981 */ /* 0x000ea4000c1e1b00 */
[----:B--2---:R-:W0:Y:S02]  /*42e0*/  I2F.U64 R0, R4 ;  /* 0x0000000400007312 */ /* 0x004e240000301000 */
[----:B0-----:R-:W-:Y:S01]  /*42f0*/  F2FP.F16.F32.PACK_AB R0, RZ, R0 ;  /* 0x00000000ff00723e */ /* 0x001fe200000000ff */
[----:B------:R-:W-:Y:S06]  /*4300*/  BRA `(.L_x_5430) ;  /* 0x00000000000c7947 */ /* 0x000fec0003800000 */
.L_x_5458:
[----:B------:R-:W2:Y:S02]  /*4310*/  LDG.E R4, desc[UR36][R4.64] ;  /* 0x0000002404047981 */ /* 0x000ea4000c1e1900 */
[----:B--2---:R-:W-:-:S04]  /*4320*/  I2FP.F32.U32 R0, R4 ;  /* 0x0000000400007245 */ /* 0x004fc80000201000 */
[----:B------:R-:W-:-:S07]  /*4330*/  F2FP.F16.F32.PACK_AB R0, RZ, R0 ;  /* 0x00000000ff00723e */ /* 0x000fce00000000ff */
.L_x_5430:
[----:B------:R-:W-:Y:S05]  /*4340*/  BSYNC.RECONVERGENT B6 ;  /* 0x0000000000067941 */ /* 0x000fea0003800200 */
.L_x_5429:
        /* <DEDUP_REMOVED lines=10> */
[----:B-----5:R-:W-:Y:S01]  /*43f0*/  HADD2.F32 R24, -RZ, R24.H0_H0 ;  /* 0x20000018ff187230 */ /* 0x020fe20000004100 */
[----:B------:R-:W0:Y:S04]  /*4400*/  LDCU.U16 UR4, c[0x0][0x386] ;  /* 0x000070c0ff0477ac */ /* 0x000e280008000400 */
[----:B------:R-:W-:-:S13]  /*4410*/  FSETP.NEU.FTZ.AND P3, PT, R24, RZ, PT ;  /* 0x000000ff1800720b */ /* 0x000fda0003f7d000 */
[----:B------:R-:W-:Y:S01]  /*4420*/  @P3 FSET.BF.GT.FTZ.AND R4, R24, RZ, PT ;  /* 0x000000ff1804320a */ /* 0x000fe20003814000 */
[----:B0-----:R-:W-:-:S03]  /*4430*/  IMAD.U32 R3, RZ, RZ, UR4 ;  /* 0x00000004ff037e24 */ /* 0x001fc6000f8e00ff */
[----:B------:R-:W-:-:S04]  /*4440*/  @P3 F2FP.F16.F32.PACK_AB R4, RZ, R4 ;  /* 0x00000004ff04323e */ /* 0x000fc800000000ff */
[----:B------:R-:W-:-:S07]  /*4450*/  @P3 PRMT R3, R4, 0x7610, R3 ;  /* 0x0000761004033816 */ /* 0x000fce0000000003 */
.L_x_5464:
[----:B------:R-:W-:Y:S05]  /*4460*/  BSYNC.RECONVERGENT B0 ;  /* 0x0000000000007941 */ /* 0x000fea0003800200 */
.L_x_5463:
[----:B------:R-:W-:Y:S04]  /*4470*/  BSSY.RECONVERGENT B0, `(.L_x_5465) ;  /* 0x0000009000007945 */ /* 0x000fe80003800200 */
[----:B------:R-:W-:Y:S05]  /*4480*/  @P4 BRA `(.L_x_5466) ;  /* 0x00000000001c4947 */ /* 0x000fea0003800000 */
[----:B-----5:R-:W-:Y:S01]  /*4490*/  HADD2.F32 R22, -RZ, R22.H0_H0 ;  /* 0x20000016ff167230 */ /* 0x020fe20000004100 */
[----:B------:R-:W0:Y:S04]  /*44a0*/  LDCU.U16 UR4, c[0x0][0x386] ;  /* 0x000070c0ff0477ac */ /* 0x000e280008000400 */
[----:B------:R-:W-:-:S13]  /*44b0*/  FSETP.NEU.FTZ.AND P3, PT, R22, RZ, PT ;  /* 0x000000ff1600720b */ /* 0x000fda0003f7d000 */
[----:B------:R-:W-:Y:S01]  /*44c0*/  @P3 FSET.BF.GT.FTZ.AND R4, R22, RZ, PT ;  /* 0x000000ff1604320a */ /* 0x000fe20003814000 */
[----:B0-----:R-:W-:-:S03]  /*44d0*/  IMAD.U32 R22, RZ, RZ, UR4 ;  /* 0x00000004ff167e24 */ /* 0x001fc6000f8e00ff */
[----:B------:R-:W-:-:S04]  /*44e0*/  @P3 F2FP.F16.F32.PACK_AB R4, RZ, R4 ;  /* 0x00000004ff04323e */ /* 0x000fc800000000ff */
[----:B------:R-:W-:-:S07]  /*44f0*/  @P3 PRMT R22, R4, 0x7610, R22 ;  /* 0x0000761004163816 */ /* 0x000fce0000000016 */
.L_x_5466:
[----:B------:R-:W-:Y:S05]  /*4500*/  BSYNC.RECONVERGENT B0 ;  /* 0x0000000000007941 */ /* 0x000fea0003800200 */
.L_x_5465:
        /* <DEDUP_REMOVED lines=9> */
.L_x_5468:
[----:B------:R-:W-:Y:S05]  /*45a0*/  BSYNC.RECONVERGENT B0 ;  /* 0x0000000000007941 */ /* 0x000fea0003800200 */
.L_x_5467:
[----:B------:R-:W-:Y:S04]  /*45b0*/  BSSY.RECONVERGENT B0, `(.L_x_5469) ;  /* 0x0000007000007945 */ /* 0x000fe80003800200 */
[----:B------:R-:W-:Y:S05]  /*45c0*/  @P1 BRA `(.L_x_5470) ;  /* 0x0000000000141947 */ /* 0x000fea0003800000 */
[----:B-----5:R-:W-:-:S05]  /*45d0*/  HADD2.F32 R0, -RZ, R0.H0_H0 ;  /* 0x20000000ff007230 */ /* 0x020fca0000004100 */
[----:B------:R-:W-:-:S13]  /*45e0*/  FSETP.NEU.FTZ.AND P0, PT, R0, RZ, PT ;  /* 0x000000ff0000720b */ /* 0x000fda0003f1d000 */
[----:B------:R-:W-:-:S04]  /*45f0*/  @P0 FSET.BF.GT.FTZ.AND R0, R0, RZ, PT ;  /* 0x000000ff0000020a */ /* 0x000fc80003814000 */
[----:B------:R-:W-:-:S04]  /*4600*/  @P0 F2FP.F16.F32.PACK_AB R0, RZ, R0 ;  /* 0x00000000ff00023e */ /* 0x000fc800000000ff */
[----:B------:R-:W-:-:S07]  /*4610*/  @P0 PRMT R17, R0, 0x7610, R17 ;  /* 0x0000761000110816 */ /* 0x000fce0000000011 */
.L_x_5470:
[----:B------:R-:W-:Y:S05]  /*4620*/  BSYNC.RECONVERGENT B0 ;  /* 0x0000000000007941 */ /* 0x000fea0003800200 */
.L_x_5469:
[----:B------:R-:W-:Y:S04]  /*4630*/  BSSY.RECONVERGENT B6, `(.L_x_5471) ;  /* 0x000010e000067945 */ /* 0x000fe80003800200 */
[----:B------:R-:W-:Y:S05]  /*4640*/  @P2 BRA `(.L_x_5472) ;  /* 0x0000001000302947 */ /* 0x000fea0003800000 */
[----:B------:R-:W0:Y:S01]  /*4650*/  LDCU UR4, c[0x0][0x3a8] ;  /* 0x00007500ff0477ac */ /* 0x000e220008000800 */
[----:B------:R-:W1:Y:S01]  /*4660*/  LDC.64 R8, c[0x0][0x388] ;  /* 0x0000e200ff087b82 */ /* 0x000e620000000a00 */
[----:B-----5:R-:W-:Y:S01]  /*4670*/  IMAD R0, R2, 0x200, R25 ;  /* 0x0000020002007824 */ /* 0x020fe200078e0219 */
        /* <DEDUP_REMOVED lines=15> */
[----:B------:R-:W-:Y:S02]  /*4770*/  HADD2.F32 R3, -RZ, R3.H0_H0 ;  /* 0x20000003ff037230 */ /* 0x000fe40000004100 */
[----:B------:R-:W-:-:S04]  /*4780*/  IMAD.MOV.U32 R25, RZ, RZ, R23 ;  /* 0x000000ffff197224 */ /* 0x000fc800078e0017 */
[----:B------:R-:W0:Y:S02]  /*4790*/  F2I.FTZ.TRUNC.NTZ R3, R3 ;  /* 0x0000000300037305 */ /* 0x000e24000021f100 */
[----:B0-----:R3:W-:Y:S01]  /*47a0*/  STG.E.U8 desc[UR36][R8.64], R3 ;  /* 0x0000000308007986 */ /* 0x0017e2000c101124 */
[----:B------:R-:W-:Y:S05]  /*47b0*/  BRA `(.L_x_5472) ;  /* 0x0000000c00d47947 */ /* 0x000fea0003800000 */
.L_x_5476:
[----:B------:R-:W-:Y:S02]  /*47c0*/  HADD2.F32 R5, -RZ, R3.H0_H0 ;  /* 0x20000003ff057230 */ /* 0x000fe40000004100 */
[----:B------:R-:W-:-:S04]  /*47d0*/  IMAD.MOV.U32 R25, RZ, RZ, R23 ;  /* 0x000000ffff197224 */ /* 0x000fc800078e0017 */
[----:B------:R-:W0:Y:S02]  /*47e0*/  F2I.S64.TRUNC R4, R5 ;  /* 0x0000000500047311 */ /* 0x000e24000020d900 */
[----:B0-----:R0:W-:Y:S01]  /*47f0*/  STG.E.U8 desc[UR36][R8.64], R4 ;  /* 0x0000000408007986 */ /* 0x0011e2000c101124 */
[----:B------:R-:W-:Y:S05]  /*4800*/  BRA `(.L_x_5472) ;  /* 0x0000000c00c07947 */ /* 0x000fea0003800000 */
.L_x_5475:
[----:B------:R-:W-:-:S13]  /*4810*/  ISETP.NE.AND P0, PT, R0, 0x2, PT ;  /* 0x000000020000780c */ /* 0x000fda0003f05270 */
[----:B------:R-:W-:Y:S05]  /*4820*/  @!P0 BRA `(.L_x_5478) ;  /* 0x0000000000388947 */ /* 0x000fea0003800000 */
[----:B------:R-:W-:-:S13]  /*4830*/  ISETP.NE.AND P0, PT, R0, 0x3, PT ;  /* 0x000000030000780c */ /* 0x000fda0003f05270 */
[----:B------:R-:W-:Y:S05]  /*4840*/  @!P0 BRA `(.L_x_5479) ;  /* 0x00000000001c8947 */ /* 0x000fea0003800000 */
[----:B------:R-:W-:-:S13]  /*4850*/  ISETP.NE.AND P0, PT, R0, 0x4, PT ;  /* 0x000000040000780c */ /* 0x000fda0003f05270 */
[----:B------:R-:W-:Y:S05]  /*4860*/  @P0 BRA `(.L_x_5477) ;  /* 0x0000000800f80947 */ /* 0x000fea0003800000 */
[----:B------:R-:W-:Y:S02]  /*4870*/  HADD2.F32 R4, -RZ, R3.H0_H0 ;  /* 0x20000003ff047230 */ /* 0x000fe40000004100 */
[----:B------:R-:W-:-:S04]  /*4880*/  IMAD.MOV.U32 R25, RZ, RZ, R23 ;  /* 0x000000ffff197224 */ /* 0x000fc800078e0017 */
[----:B------:R-:W0:Y:S02]  /*4890*/  F2I.S64.TRUNC R4, R4 ;  /* 0x0000000400047311 */ /* 0x000e24000020d900 */
[----:B0-----:R1:W-:Y:S01]  /*48a0*/  STG.E.64 desc[UR36][R8.64], R4 ;  /* 0x0000000408007986 */ /* 0x0013e2000c101b24 */
[----:B------:R-:W-:Y:S05]  /*48b0*/  BRA `(.L_x_5472) ;  /* 0x0000000c00947947 */ /* 0x000fea0003800000 */
.L_x_5479:
[----:B------:R-:W-:Y:S02]  /*48c0*/  HADD2.F32 R3, -RZ, R3.H0_H0 ;  /* 0x20000003ff037230 */ /* 0x000fe40000004100 */
[----:B------:R-:W-:-:S04]  /*48d0*/  IMAD.MOV.U32 R25, RZ, RZ, R23 ;  /* 0x000000ffff197224 */ /* 0x000fc800078e0017 */
[----:B------:R-:W0:Y:S02]  /*48e0*/  F2I.FTZ.TRUNC.NTZ R3, R3 ;  /* 0x0000000300037305 */ /* 0x000e24000021f100 */
[----:B0-----:R2:W-:Y:S01]  /*48f0*/  STG.E desc[UR36][R8.64], R3 ;  /* 0x0000000308007986 */ /* 0x0015e2000c101924 */
[----:B------:R-:W-:Y:S05]  /*4900*/  BRA `(.L_x_5472) ;  /* 0x0000000c00807947 */ /* 0x000fea0003800000 */
.L_x_5478:
[----:B------:R-:W-:Y:S02]  /*4910*/  HADD2.F32 R3, -RZ, R3.H0_H0 ;  /* 0x20000003ff037230 */ /* 0x000fe40000004100 */
[----:B------:R-:W-:-:S04]  /*4920*/  IMAD.MOV.U32 R25, RZ, RZ, R23 ;  /* 0x000000ffff197224 */ /* 0x000fc800078e0017 */
[----:B------:R-:W0:Y:S02]  /*4930*/  F2I.FTZ.TRUNC.NTZ R3, R3 ;  /* 0x0000000300037305 */ /* 0x000e24000021f100 */
[----:B0-----:R0:W-:Y:S01]  /*4940*/  STG.E.U16 desc[UR36][R8.64], R3 ;  /* 0x0000000308007986 */ /* 0x0011e2000c101524 */
[----:B------:R-:W-:Y:S05]  /*4950*/  BRA `(.L_x_5472) ;  /* 0x0000000c006c7947 */ /* 0x000fea0003800000 */
.L_x_5474:
[----:B------:R-:W-:-:S13]  /*4960*/  ISETP.GT.AND P0, PT, R0, 0x6, PT ;  /* 0x000000060000780c */ /* 0x000fda0003f04270 */
[----:B------:R-:W-:Y:S05]  /*4970*/  @P0 BRA `(.L_x_5480) ;  /* 0x00000000002c0947 */ /* 0x000fea0003800000 */
[----:B------:R-:W-:-:S13]  /*4980*/  ISETP.NE.AND P0, PT, R0, 0x5, PT ;  /* 0x000000050000780c */ /* 0x000fda0003f05270 */
[----:B------:R-:W-:Y:S05]  /*4990*/  @!P0 BRA `(.L_x_5481) ;  /* 0x0000000000188947 */ /* 0x000fea0003800000 */
[----:B------:R-:W-:-:S13]  /*49a0*/  ISETP.NE.AND P0, PT, R0, 0x6, PT ;  /* 0x000000060000780c */ /* 0x000fda0003f05270 */
[----:B------:R-:W-:Y:S05]  /*49b0*/  @P0 BRA `(.L_x_5477) ;  /* 0x0000000800a40947 */ /* 0x000fea0003800000 */
[----:B------:R-:W-:Y:S02]  /*49c0*/  HADD2.F32 R3, -RZ, R3.H0_H0 ;  /* 0x20000003ff037230 */ /* 0x000fe40000004100 */
[----:B------:R-:W-:-:S03]  /*49d0*/  IMAD.MOV.U32 R25, RZ, RZ, R23 ;  /* 0x000000ffff197224 */ /* 0x000fc600078e0017 */
[----:B------:R0:W-:Y:S01]  /*49e0*/  STG.E desc[UR36][R8.64], R3 ;  /* 0x0000000308007986 */ /* 0x0001e2000c101924 */
[----:B------:R-:W-:Y:S05]  /*49f0*/  BRA `(.L_x_5472) ;  /* 0x0000000c00447947 */ /* 0x000fea0003800000 */
.L_x_5481:
[----:B------:R0:W-:Y:S01]  /*4a00*/  STG.E.U16 desc[UR36][R8.64], R3 ;  /* 0x0000000308007986 */ /* 0x0001e2000c101524 */
[----:B------:R-:W-:Y:S01]  /*4a10*/  IMAD.MOV.U32 R25, RZ, RZ, R23 ;  /* 0x000000ffff197224 */ /* 0x000fe200078e0017 */
[----:B------:R-:W-:Y:S06]  /*4a20*/  BRA `(.L_x_5472) ;  /* 0x0000000c00387947 */ /* 0x000fec0003800000 */
.L_x_5480:
[----:B------:R-:W-:-:S13]  /*4a30*/  ISETP.NE.AND P0, PT, R0, 0x7, PT ;  /* 0x000000070000780c */ /* 0x000fda0003f05270 */
[----:B------:R-:W-:Y:S05]  /*4a40*/  @!P0 BRA `(.L_x_5482) ;  /* 0x00000000003c8947 */ /* 0x000fea0003800000 */
[----:B------:R-:W-:-:S13]  /*4a50*/  ISETP.NE.AND P0, PT, R0, 0x8, PT ;  /* 0x000000080000780c */ /* 0x000fda0003f05270 */
[----:B------:R-:W-:Y:S05]  /*4a60*/  @!P0 BRA `(.L_x_5483) ;  /* 0x00000000001c8947 */ /* 0x000fea0003800000 */
[----:B------:R-:W-:-:S13]  /*4a70*/  ISETP.NE.AND P0, PT, R0, 0x9, PT ;  /* 0x000000090000780c */ /* 0x000fda0003f05270 */
[----:B------:R-:W-:Y:S05]  /*4a80*/  @P0 BRA `(.L_x_5477) ;  /* 0x0000000800700947 */ /* 0x000fea0003800000 */
[----:B------:R-:W-:Y:S02]  /*4a90*/  HADD2.F32 R4, -RZ, R3.H0_H0 ;  /* 0x20000003ff047230 */ /* 0x000fe40000004100 */
[----:B------:R-:W-:Y:S02]  /*4aa0*/  IMAD.MOV.U32 R5, RZ, RZ, RZ ;  /* 0x000000ffff057224 */ /* 0x000fe400078e00ff */
[----:B------:R-:W-:-:S03]  /*4ab0*/  IMAD.MOV.U32 R25, RZ, RZ, R23 ;  /* 0x000000ffff197224 */ /* 0x000fc600078e0017 */
[----:B------:R0:W-:Y:S01]  /*4ac0*/  STG.E.64 desc[UR36][R8.64], R4 ;  /* 0x0000000408007986 */ /* 0x0001e2000c101b24 */
[----:B------:R-:W-:Y:S05]  /*4ad0*/  BRA `(.L_x_5472) ;  /* 0x0000000c000c7947 */ /* 0x000fea0003800000 */
.L_x_5483:
[----:B------:R-:W-:Y:S02]  /*4ae0*/  HADD2.F32 R0, -RZ, R3.H0_H0 ;  /* 0x20000003ff007230 */ /* 0x000fe40000004100 */
[----:B------:R-:W-:-:S03]  /*4af0*/  IMAD.MOV.U32 R25, RZ, RZ, R23 ;  /* 0x000000ffff197224 */ /* 0x000fc600078e0017 */
[----:B------:R-:W-:-:S04]  /*4b00*/  F2FP.F16.F32.PACK_AB R0, RZ, R0 ;  /* 0x00000000ff00723e */ /* 0x000fc800000000ff */
[----:B------:R-:W-:-:S05]  /*4b10*/  PRMT R0, R0, 0x5410, RZ ;  /* 0x0000541000007816 */ /* 0x000fca00000000ff */
[----:B------:R0:W-:Y:S01]  /*4b20*/  STG.E desc[UR36][R8.64], R0 ;  /* 0x0000000008007986 */ /* 0x0001e2000c101924 */
[----:B------:R-:W-:Y:S05]  /*4b30*/  BRA `(.L_x_5472) ;  /* 0x0000000800f47947 */ /* 0x000fea0003800000 */
.L_x_5482:
[----:B------:R-:W-:Y:S02]  /*4b40*/  HADD2.F32 R4, -RZ, R3.H0_H0 ;  /* 0x20000003ff047230 */ /* 0x000fe40000004100 */
[----:B------:R-:W-:-:S03]  /*4b50*/  IMAD.MOV.U32 R25, RZ, RZ, R23 ;  /* 0x000000ffff197224 */ /* 0x000fc600078e0017 */
[----:B------:R-:W-:-:S06]  /*4b60*/  FMUL.FTZ R4, R4, 1 ;  /* 0x3f80000004047820 */ /* 0x000fcc0000410000 */
[----:B------:R-:W0:Y:S02]  /*4b70*/  F2F.F64.F32 R4, R4 ;  /* 0x0000000400047310 */ /* 0x000e240000201800 */
[----:B0-----:R0:W-:Y:S01]  /*4b80*/  STG.E.64 desc[UR36][R8.64], R4 ;  /* 0x0000000408007986 */ /* 0x0011e2000c101b24 */
[----:B------:R-:W-:Y:S05]  /*4b90*/  BRA `(.L_x_5472) ;  /* 0x0000000800dc7947 */ /* 0x000fea0003800000 */
.L_x_5473:
        /* <DEDUP_REMOVED lines=10> */
[----:B------:R-:W-:-:S04]  /*4c40*/  FSETP.NEU.FTZ.AND P0, PT, R3, RZ, PT ;  /* 0x000000ff0300720b */ /* 0x000fc80003f1d000 */
[----:B------:R-:W-:-:S05]  /*4c50*/  SEL R3, RZ, 0x1, !P0 ;  /* 0x00000001ff037807 */ /* 0x000fca0004000000 */
[----:B------:R0:W-:Y:S01]  /*4c60*/  STG.E.U8 desc[UR36][R8.64], R3 ;  /* 0x0000000308007986 */ /* 0x0001e2000c101124 */
[----:B------:R-:W-:Y:S05]  /*4c70*/  BRA `(.L_x_5472) ;  /* 0x0000000800a47947 */ /* 0x000fea0003800000 */
.L_x_5486:
[----:B------:R-:W-:Y:S01]  /*4c80*/  HADD2.F32 R3, -RZ, R3.H0_H0 ;  /* 0x20000003ff037230 */ /* 0x000fe20000004100 */
[----:B------:R-:W-:Y:S01]  /*4c90*/  CS2R R6, SRZ ;  /* 0x0000000000067805 */ /* 0x000fe2000001ff00 */
[----:B------:R-:W-:-:S03]  /*4ca0*/  IMAD.MOV.U32 R25, RZ, RZ, R23 ;  /* 0x000000ffff197224 */ /* 0x000fc600078e0017 */
[----:B------:R-:W-:-:S04]  /*4cb0*/  FMUL.FTZ R3, R3, 1 ;  /* 0x3f80000003037820 */ /* 0x000fc80000410000 */
[----:B------:R-:W0:Y:S02]  /*4cc0*/  F2F.F64.F32 R4, R3 ;  /* 0x0000000300047310 */ /* 0x000e240000201800 */
[----:B0-----:R0:W-:Y:S01]  /*4cd0*/  STG.E.128 desc[UR36][R8.64], R4 ;  /* 0x0000000408007986 */ /* 0x0011e2000c101d24 */
[----:B------:R-:W-:Y:S05]  /*4ce0*/  BRA `(.L_x_5472) ;  /* 0x0000000800887947 */ /* 0x000fea0003800000 */
.L_x_5485:
[----:B------:R-:W-:-:S13]  /*4cf0*/  ISETP.NE.AND P0, PT, R0, 0xf, PT ;  /* 0x0000000f0000780c */ /* 0x000fda0003f05270 */
[----:B------:R-:W-:Y:S05]  /*4d00*/  @!P0 BRA `(.L_x_5487) ;  /* 0x0000000000a88947 */ /* 0x000fea0003800000 */
[----:B------:R-:W-:-:S13]  /*4d10*/  ISETP.NE.AND P0, PT, R0, 0x17, PT ;  /* 0x000000170000780c */ /* 0x000fda0003f05270 */
[----:B------:R-:W-:Y:S05]  /*4d20*/  @!P0 BRA `(.L_x_5488) ;  /* 0x0000000000508947 */ /* 0x000fea0003800000 */
[----:B------:R-:W-:-:S13]  /*4d30*/  ISETP.NE.AND P0, PT, R0, 0x18, PT ;  /* 0x000000180000780c */ /* 0x000fda0003f05270 */
[----:B------:R-:W-:Y:S05]  /*4d40*/  @P0 BRA `(.L_x_5477) ;  /* 0x0000000400c00947 */ /* 0x000fea0003800000 */
        /* <DEDUP_REMOVED lines=13> */
.L_x_5490:
[----:B------:R-:W-:Y:S05]  /*4e20*/  BSYNC.RECONVERGENT B0 ;  /* 0x0000000000007941 */ /* 0x000fea0003800200 */
.L_x_5489:
[----:B------:R-:W-:Y:S01]  /*4e30*/  LOP3.LUT R5, R0, 0x80, R5, 0xf8, !PT ;  /* 0x0000008000057812 */ /* 0x000fe200078ef805 */
[----:B------:R-:W-:-:S04]  /*4e40*/  IMAD.MOV.U32 R25, RZ, RZ, R23 ;  /* 0x000000ffff197224 */ /* 0x000fc800078e0017 */
[----:B------:R0:W-:Y:S01]  /*4e50*/  STG.E.U8 desc[UR36][R8.64], R5 ;  /* 0x0000000508007986 */ /* 0x0001e2000c101124 */
[----:B------:R-:W-:Y:S05]  /*4e60*/  BRA `(.L_x_5472) ;  /* 0x0000000800287947 */ /* 0x000fea0003800000 */
.L_x_5488:
        /* <DEDUP_REMOVED lines=15> */
.L_x_5492:
[----:B------:R-:W-:Y:S05]  /*4f60*/  BSYNC.RECONVERGENT B0 ;  /* 0x0000000000007941 */ /* 0x000fea0003800200 */
.L_x_5491:
[----:B------:R-:W-:Y:S01]  /*4f70*/  LOP3.LUT R5, R0, 0x80, R5, 0xf8, !PT ;  /* 0x0000008000057812 */ /* 0x000fe200078ef805 */
[----:B------:R-:W-:-:S04]  /*4f80*/  IMAD.MOV.U32 R25, RZ, RZ, R23 ;  /* 0x000000ffff197224 */ /* 0x000fc800078e0017 */
[----:B------:R0:W-:Y:S01]  /*4f90*/  STG.E.U8 desc[UR36][R8.64], R5 ;  /* 0x0000000508007986 */ /* 0x0001e2000c101124 */
[----:B------:R-:W-:Y:S05]  /*4fa0*/  BRA `(.L_x_5472) ;  /* 0x0000000400d87947 */ /* 0x000fea0003800000 */
.L_x_5487:
[----:B------:R-:W-:Y:S02]  /*4fb0*/  HADD2.F32 R0, -RZ, R3.H0_H0 ;  /* 0x20000003ff007230 */ /* 0x000fe40000004100 */
[----:B------:R-:W-:-:S03]  /*4fc0*/  IMAD.MOV.U32 R25, RZ, RZ, R23 ;  /* 0x000000ffff197224 */ /* 0x000fc600078e0017 */
[----:B------:R-:W-:-:S05]  /*4fd0*/  F2FP.BF16.F32.PACK_AB R0, RZ, R0 ;  /* 0x00000000ff00723e */ /* 0x000fca00000010ff */
[----:B------:R0:W-:Y:S01]  /*4fe0*/  STG.E.U16 desc[UR36][R8.64], R0 ;  /* 0x0000000008007986 */ /* 0x0001e2000c101524 */
[----:B------:R-:W-:Y:S05]  /*4ff0*/  BRA `(.L_x_5472) ;  /* 0x0000000400c47947 */ /* 0x000fea0003800000 */
.L_x_5484:
        /* <DEDUP_REMOVED lines=10> */
[----:B------:R-:W0:Y:S02]  /*50a0*/  F2I.FTZ.U32.TRUNC.NTZ R3, R3 ;  /* 0x0000000300037305 */ /* 0x000e24000021f000 */
[----:B0-----:R0:W-:Y:S01]  /*50b0*/  STG.E.U16 desc[UR36][R8.64], R3 ;  /* 0x0000000308007986 */ /* 0x0011e2000c101524 */
[----:B------:R-:W-:Y:S05]  /*50c0*/  BRA `(.L_x_5472) ;  /* 0x0000000400907947 */ /* 0x000fea0003800000 */
.L_x_5495:
        /* <DEDUP_REMOVED lines=13> */
.L_x_5498:
[----:B------:R-:W-:-:S04]  /*51a0*/  SHF.R.U32.HI R0, RZ, 0x14, R3 ;  /* 0x00000014ff007819 */ /* 0x000fc80000011603 */
[----:B------:R-:W-:-:S04]  /*51b0*/  LOP3.LUT R0, R0, 0x1, RZ, 0xc0, !PT ;  /* 0x0000000100007812 */ /* 0x000fc800078ec0ff */
[----:B------:R-:W-:-:S04]  /*51c0*/  IADD3 R0, PT, PT, R3, 0x487ffff, R0 ;  /* 0x0487ffff03007810 */ /* 0x000fc80007ffe000 */
[----:B------:R-:W-:-:S04]  /*51d0*/  SHF.R.U32.HI R0, RZ, 0x14, R0 ;  /* 0x00000014ff007819 */ /* 0x000fc80000011600 */
[----:B------:R-:W-:-:S07]  /*51e0*/  LOP3.LUT R0, R0, 0xff, RZ, 0xc0, !PT ;  /* 0x000000ff00007812 */ /* 0x000fce00078ec0ff */
.L_x_5499:
[----:B------:R-:W-:-:S04]  /*51f0*/  SHF.R.U32.HI R3, RZ, 0x18, R3 ;  /* 0x00000018ff037819 */ /* 0x000fc80000011603 */
[----:B------:R-:W-:-:S04]  /*5200*/  LOP3.LUT R0, R0, 0x80, R3, 0xf8, !PT ;  /* 0x0000008000007812 */ /* 0x000fc800078ef803 */
[----:B------:R-:W-:-:S07]  /*5210*/  PRMT R4, R0, 0x7610, R4 ;  /* 0x0000761000047816 */ /* 0x000fce0000000004 */
.L_x_5497:
[----:B------:R-:W-:Y:S05]  /*5220*/  BSYNC.RECONVERGENT B0 ;  /* 0x0000000000007941 */ /* 0x000fea0003800200 */
.L_x_5496:
[----:B------:R0:W-:Y:S01]  /*5230*/  STG.E.U8 desc[UR36][R8.64], R4 ;  /* 0x0000000408007986 */ /* 0x0001e2000c101124 */
[----:B------:R-:W-:Y:S01]  /*5240*/  IMAD.MOV.U32 R25, RZ, RZ, R23 ;  /* 0x000000ffff197224 */ /* 0x000fe200078e0017 */
[----:B------:R-:W-:Y:S06]  /*5250*/  BRA `(.L_x_5472) ;  /* 0x00000004002c7947 */ /* 0x000fec0003800000 */
.L_x_5494:
        /* <DEDUP_REMOVED lines=13> */
.L_x_5502:
[----:B------:R-:W-:-:S04]  /*5330*/  SHF.R.U32.HI R0, RZ, 0x15, R3 ;  /* 0x00000015ff007819 */ /* 0x000fc80000011603 */
[----:B------:R-:W-:-:S04]  /*5340*/  LOP3.LUT R0, R0, 0x1, RZ, 0xc0, !PT ;  /* 0x0000000100007812 */ /* 0x000fc800078ec0ff */
[----:B------:R-:W-:-:S04]  /*5350*/  IADD3 R0, PT, PT, R3, 0x88fffff, R0 ;  /* 0x088fffff03007810 */ /* 0x000fc80007ffe000 */
[----:B------:R-:W-:-:S04]  /*5360*/  SHF.R.U32.HI R0, RZ, 0x15, R0 ;  /* 0x00000015ff007819 */ /* 0x000fc80000011600 */
[----:B------:R-:W-:-:S07]  /*5370*/  LOP3.LUT R0, R0, 0xff, RZ, 0xc0, !PT ;  /* 0x000000ff00007812 */ /* 0x000fce00078ec0ff */
.L_x_5503:
[----:B------:R-:W-:-:S04]  /*5380*/  SHF.R.U32.HI R3, RZ, 0x18, R3 ;  /* 0x00000018ff037819 */ /* 0x000fc80000011603 */
[----:B------:R-:W-:-:S04]  /*5390*/  LOP3.LUT R0, R0, 0x80, R3, 0xf8, !PT ;  /* 0x0000008000007812 */ /* 0x000fc800078ef803 */
[----:B------:R-:W-:-:S07]  /*53a0*/  PRMT R4, R0, 0x7610, R4 ;  /* 0x0000761000047816 */ /* 0x000fce0000000004 */
.L_x_5501:
[----:B------:R-:W-:Y:S05]  /*53b0*/  BSYNC.RECONVERGENT B0 ;  /* 0x0000000000007941 */ /* 0x000fea0003800200 */
.L_x_5500:
[----:B------:R0:W-:Y:S01]  /*53c0*/  STG.E.U8 desc[UR36][R8.64], R4 ;  /* 0x0000000408007986 */ /* 0x0001e2000c101124 */
[----:B------:R-:W-:Y:S01]  /*53d0*/  IMAD.MOV.U32 R25, RZ, RZ, R23 ;  /* 0x000000ffff197224 */ /* 0x000fe200078e0017 */
[----:B------:R-:W-:Y:S06]  /*53e0*/  BRA `(.L_x_5472) ;  /* 0x0000000000c87947 */ /* 0x000fec0003800000 */
.L_x_5493:
[----:B------:R-:W-:-:S13]  /*53f0*/  ISETP.NE.AND P0, PT, R0, 0x1c, PT ;  /* 0x0000001c0000780c */ /* 0x000fda0003f05270 */
[----:B------:R-:W-:Y:S05]  /*5400*/  @!P0 BRA `(.L_x_5504) ;  /* 0x0000000000b08947 */ /* 0x000fea0003800000 */
[----:B------:R-:W-:-:S13]  /*5410*/  ISETP.NE.AND P0, PT, R0, 0x1d, PT ;  /* 0x0000001d0000780c */ /* 0x000fda0003f05270 */
[----:B------:R-:W-:Y:S05]  /*5420*/  @!P0 BRA `(.L_x_5505) ;  /* 0x0000000000948947 */ /* 0x000fea0003800000 */
[----:B------:R-:W-:-:S13]  /*5430*/  ISETP.NE.AND P0, PT, R0, 0x2c, PT ;  /* 0x0000002c0000780c */ /* 0x000fda0003f05270 */
[----:B------:R-:W-:Y:S05]  /*5440*/  @!P0 BRA `(.L_x_5506) ;  /* 0x0000000000488947 */ /* 0x000fea0003800000 */
.L_x_5477:
        /* <DEDUP_REMOVED lines=16> */
.L_x_5507:
[----:B------:R-:W-:Y:S01]  /*5550*/  IMAD.MOV.U32 R25, RZ, RZ, R23 ;  /* 0x000000ffff197224 */ /* 0x000fe200078e0017 */
[----:B------:R-:W-:Y:S06]  /*5560*/  BRA `(.L_x_5472) ;  /* 0x0000000000687947 */ /* 0x000fec0003800000 */
.L_x_5506:
[----:B------:R-:W-:Y:S02]  /*5570*/  HADD2.F32 R4, -RZ, R3.H0_H0 ;  /* 0x20000003ff047230 */ /* 0x000fe40000004100 */
        /* <DEDUP_REMOVED lines=16> */
.L_x_5505:
[----:B------:R-:W-:Y:S02]  /*5680*/  HADD2.F32 R4, -RZ, R3.H0_H0 ;  /* 0x20000003ff047230 */ /* 0x000fe40000004100 */
[----:B------:R-:W-:-:S04]  /*5690*/  IMAD.MOV.U32 R25, RZ, RZ, R23 ;  /* 0x000000ffff197224 */ /* 0x000fc800078e0017 */
[----:B------:R-:W0:Y:S02]  /*56a0*/  F2I.U64.TRUNC R4, R4 ;  /* 0x0000000400047311 */ /* 0x000e24000020d800 */
[----:B0-----:R0:W-:Y:S01]  /*56b0*/  STG.E.64 desc[UR36][R8.64], R4 ;  /* 0x0000000408007986 */ /* 0x0011e2000c101b24 */
[----:B------:R-:W-:Y:S05]  /*56c0*/  BRA `(.L_x_5472) ;  /* 0x0000000000107947 */ /* 0x000fea0003800000 */
.L_x_5504:
[----:B------:R-:W-:Y:S02]  /*56d0*/  HADD2.F32 R3, -RZ, R3.H0_H0 ;  /* 0x20000003ff037230 */ /* 0x000fe40000004100 */
[----:B------:R-:W-:-:S04]  /*56e0*/  IMAD.MOV.U32 R25, RZ, RZ, R23 ;  /* 0x000000ffff197224 */ /* 0x000fc800078e0017 */
[----:B------:R-:W0:Y:S02]  /*56f0*/  F2I.FTZ.U32.TRUNC.NTZ R3, R3 ;  /* 0x0000000300037305 */ /* 0x000e24000021f000 */
[----:B0-----:R0:W-:Y:S02]  /*5700*/  STG.E desc[UR36][R8.64], R3 ;  /* 0x0000000308007986 */ /* 0x0011e4000c101924 */
.L_x_5472:
[----:B------:R-:W-:Y:S05]  /*5710*/  BSYNC.RECONVERGENT B6 ;  /* 0x0000000000067941 */ /* 0x000fea0003800200 */
.L_x_5471:
[----:B------:R-:W-:Y:S01]  /*5720*/  ISETP.GE.AND P0, PT, R25, R16, PT ;  /* 0x000000101900720c */ /* 0x000fe20003f06270 */
[----:B------:R-:W-:-:S12]  /*5730*/  BSSY.RECONVERGENT B6, `(.L_x_5508) ;  /* 0x00001f0000067945 */ /* 0x000fd80003800200 */
[----:B------:R-:W-:Y:S05]  /*5740*/  @P0 BRA `(.L_x_5509) ;  /* 0x0000001c00b80947 */ /* 0x000fea0003800000 */
[----:B------:R-:W4:Y:S01]  /*5750*/  LDCU UR4, c[0x0][0x3a8] ;  /* 0x00007500ff0477ac */ /* 0x000f220008000800 */
[----:B0123--:R-:W0:Y:S01]  /*5760*/  LDC.64 R8, c[0x0][0x388] ;  /* 0x0000e200ff087b82 */ /* 0x00fe220000000a00 */
[----:B-----5:R-:W-:Y:S01]  /*5770*/  IMAD R0, R2, 0x200, R25 ;  /* 0x0000020002007824 */ /* 0x020fe200078e0219 */
        /* <DEDUP_REMOVED lines=15> */
[----:B------:R-:W-:-:S04]  /*5870*/  HADD2.F32 R22, -RZ, R22.H0_H0 ;  /* 0x20000016ff167230 */ /* 0x000fc80000004100 */
[----:B------:R-:W0:Y:S02]  /*5880*/  F2I.FTZ.TRUNC.NTZ R3, R22 ;  /* 0x0000001600037305 */ /* 0x000e24000021f100 */
[----:B0-----:R4:W-:Y:S01]  /*5890*/  STG.E.U8 desc[UR36][R8.64], R3 ;  /* 0x0000000308007986 */ /* 0x0019e2000c101124 */
[----:B------:R-:W-:Y:S05]  /*58a0*/  BRA `(.L_x_5515) ;  /* 0x0000000c007c7947 */ /* 0x000fea0003800000 */
.L_x_5513:
[----:B------:R-:W-:-:S06]  /*58b0*/  HADD2.F32 R5, -RZ, R22.H0_H0 ;  /* 0x20000016ff057230 */ /* 0x000fcc0000004100 */
[----:B------:R-:W0:Y:S02]  /*58c0*/  F2I.S64.TRUNC R4, R5 ;  /* 0x0000000500047311 */ /* 0x000e24000020d900 */
[----:B0-----:R3:W-:Y:S01]  /*58d0*/  STG.E.U8 desc[UR36][R8.64], R4 ;  /* 0x0000000408007986 */ /* 0x0017e2000c101124 */
[----:B------:R-:W-:Y:S05]  /*58e0*/  BRA `(.L_x_5515) ;  /* 0x0000000c006c7947 */ /* 0x000fea0003800000 */
.L_x_5512:
        /* <DEDUP_REMOVED lines=10> */
.L_x_5517:
[----:B------:R-:W-:-:S04]  /*5990*/  HADD2.F32 R22, -RZ, R22.H0_H0 ;  /* 0x20000016ff167230 */ /* 0x000fc80000004100 */
[----:B------:R-:W0:Y:S02]  /*59a0*/  F2I.FTZ.TRUNC.NTZ R3, R22 ;  /* 0x0000001600037305 */ /* 0x000e24000021f100 */
[----:B0-----:R2:W-:Y:S01]  /*59b0*/  STG.E desc[UR36][R8.64], R3 ;  /* 0x0000000308007986 */ /* 0x0015e2000c101924 */
[----:B------:R-:W-:Y:S05]  /*59c0*/  BRA `(.L_x_5515) ;  /* 0x0000000c00347947 */ /* 0x000fea0003800000 */
.L_x_5516:
[----:B------:R-:W-:-:S04]  /*59d0*/  HADD2.F32 R22, -RZ, R22.H0_H0 ;  /* 0x20000016ff167230 */ /* 0x000fc80000004100 */
[----:B------:R-:W0:Y:S02]  /*59e0*/  F2I.FTZ.TRUNC.NTZ R3, R22 ;  /* 0x0000001600037305 */ /* 0x000e24000021f100 */
[----:B0-----:R0:W-:Y:S01]  /*59f0*/  STG.E.U16 desc[UR36][R8.64], R3 ;  /* 0x0000000308007986 */ /* 0x0011e2000c101524 */
[----:B------:R-:W-:Y:S05]  /*5a00*/  BRA `(.L_x_5515) ;  /* 0x0000000c00247947 */ /* 0x000fea0003800000 */
.L_x_5511:
        /* <DEDUP_REMOVED lines=9> */
.L_x_5519:
[----:B------:R0:W-:Y:S01]  /*5aa0*/  STG.E.U16 desc[UR36][R8.64], R22 ;  /* 0x0000001608007986 */ /* 0x0001e2000c101524 */
[----:B------:R-:W-:Y:S05]  /*5ab0*/  BRA `(.L_x_5515) ;  /* 0x0000000800f87947 */ /* 0x000fea0003800000 */
.L_x_5518:
        /* <DEDUP_REMOVED lines=10> */
.L_x_5521:
[----:B------:R-:W-:-:S05]  /*5b60*/  HADD2.F32 R0, -RZ, R22.H0_H0 ;  /* 0x20000016ff007230 */ /* 0x000fca0000004100 */
[----:B------:R-:W-:-:S04]  /*5b70*/  F2FP.F16.F32.PACK_AB R0, RZ, R0 ;  /* 0x00000000ff00723e */ /* 0x000fc800000000ff */
[----:B------:R-:W-:-:S05]  /*5b80*/  PRMT R0, R0, 0x5410, RZ ;  /* 0x0000541000007816 */ /* 0x000fca00000000ff */
[----:B------:R0:W-:Y:S01]  /*5b90*/  STG.E desc[UR36][R8.64], R0 ;  /* 0x0000000008007986 */ /* 0x0001e2000c101924 */
[----:B------:R-:W-:Y:S05]  /*5ba0*/  BRA `(.L_x_5515) ;  /* 0x0000000800bc7947 */ /* 0x000fea0003800000 */
.L_x_5520:
[----:B------:R-:W-:-:S05]  /*5bb0*/  HADD2.F32 R4, -RZ, R22.H0_H0 ;  /* 0x20000016ff047230 */ /* 0x000fca0000004100 */
[----:B------:R-:W-:-:S06]  /*5bc0*/  FMUL.FTZ R4, R4, 1 ;  /* 0x3f80000004047820 */ /* 0x000fcc0000410000 */
[----:B------:R-:W0:Y:S02]  /*5bd0*/  F2F.F64.F32 R4, R4 ;  /* 0x0000000400047310 */ /* 0x000e240000201800 */
[----:B0-----:R0:W-:Y:S01]  /*5be0*/  STG.E.64 desc[UR36][R8.64], R4 ;  /* 0x0000000408007986 */ /* 0x0011e2000c101b24 */
[----:B------:R-:W-:Y:S05]  /*5bf0*/  BRA `(.L_x_5515) ;  /* 0x0000000800a87947 */ /* 0x000fea0003800000 */
.L_x_5510:
        /* <DEDUP_REMOVED lines=14> */
.L_x_5525:
        /* <DEDUP_REMOVED lines=17> */
.L_x_5528:
[----:B------:R-:W-:-:S04]  /*5df0*/  SHF.R.U32.HI R3, RZ, 0x18, R5 ;  /* 0x00000018ff037819 */ /* 0x000fc80000011605 */
[----:B------:R-:W-:-:S04]  /*5e00*/  LOP3.LUT R0, R0, 0x80, R3, 0xf8, !PT ;  /* 0x0000008000007812 */ /* 0x000fc800078ef803 */
[----:B------:R-:W-:-:S07]  /*5e10*/  PRMT R4, R0, 0x7610, R4 ;  /* 0x0000761000047816 */ /* 0x000fce0000000004 */
.L_x_5527:
[----:B------:R-:W-:Y:S05]  /*5e20*/  BSYNC.RECONVERGENT B0 ;  /* 0x0000000000007941 */ /* 0x000fea0003800200 */
.L_x_5526:
[----:B------:R0:W-:Y:S01]  /*5e30*/  STG.E.U8 desc[UR36][R8.64], R4 ;  /* 0x0000000408007986 */ /* 0x0001e2000c101124 */
[----:B------:R-:W-:Y:S05]  /*5e40*/  BRA `(.L_x_5515) ;  /* 0x0000000800147947 */ /* 0x000fea0003800000 */
.L_x_5524:
        /* <DEDUP_REMOVED lines=17> */
.L_x_5531:
[----:B------:R-:W-:-:S04]  /*5f60*/  SHF.R.U32.HI R3, RZ, 0x18, R5 ;  /* 0x00000018ff037819 */ /* 0x000fc80000011605 */
[----:B------:R-:W-:-:S04]  /*5f70*/  LOP3.LUT R0, R0, 0x80, R3, 0xf8, !PT ;  /* 0x0000008000007812 */ /* 0x000fc800078ef803 */
[----:B------:R-:W-:-:S07]  /*5f80*/  PRMT R4, R0, 0x7610, R4 ;  /* 0x0000761000047816 */ /* 0x000fce0000000004 */
.L_x_5530:
[----:B------:R-:W-:Y:S05]  /*5f90*/  BSYNC.RECONVERGENT B0 ;  /* 0x0000000000007941 */ /* 0x000fea0003800200 */
.L_x_5529:
[----:B------:R0:W-:Y:S01]  /*5fa0*/  STG.E.U8 desc[UR36][R8.64], R4 ;  /* 0x0000000408007986 */ /* 0x0001e2000c101124 */
[----:B------:R-:W-:Y:S05]  /*5fb0*/  BRA `(.L_x_5515) ;  /* 0x0000000400b87947 */ /* 0x000fea0003800000 */
.L_x_5523:
        /* <DEDUP_REMOVED lines=22> */
.L_x_5533:
[----:B------:R-:W-:-:S06]  /*6120*/  HADD2.F32 R4, -RZ, R22.H0_H0 ;  /* 0x20000016ff047230 */ /* 0x000fcc0000004100 */
[----:B------:R-:W0:Y:S02]  /*6130*/  F2I.U64.TRUNC R4, R4 ;  /* 0x0000000400047311 */ /* 0x000e24000020d800 */
[----:B0-----:R0:W-:Y:S01]  /*6140*/  STG.E.64 desc[UR36][R8.64], R4 ;  /* 0x0000000408007986 */ /* 0x0011e2000c101b24 */
[----:B------:R-:W-:Y:S05]  /*6150*/  BRA `(.L_x_5515) ;  /* 0x0000000400507947 */ /* 0x000fea0003800000 */
.L_x_5532:
[----:B------:R-:W-:-:S04]  /*6160*/  HADD2.F32 R22, -RZ, R22.H0_H0 ;  /* 0x20000016ff167230 */ /* 0x000fc80000004100 */
[----:B------:R-:W0:Y:S02]  /*6170*/  F2I.FTZ.U32.TRUNC.NTZ R3, R22 ;  /* 0x0000001600037305 */ /* 0x000e24000021f000 */
[----:B0-----:R0:W-:Y:S01]  /*6180*/  STG.E desc[UR36][R8.64], R3 ;  /* 0x0000000308007986 */ /* 0x0011e2000c101924 */
[----:B------:R-:W-:Y:S05]  /*6190*/  BRA `(.L_x_5515) ;  /* 0x0000000400407947 */ /* 0x000fea0003800000 */
.L_x_5522:
        /* <DEDUP_REMOVED lines=11> */
.L_x_5535:
[----:B------:R-:W-:Y:S01]  /*6250*/  HADD2.F32 R22, -RZ, R22.H0_H0 ;  /* 0x20000016ff167230 */ /* 0x000fe20000004100 */
[----:B------:R-:W-:-:S04]  /*6260*/  CS2R R6, SRZ ;  /* 0x0000000000067805 */ /* 0x000fc8000001ff00 */
[----:B------:R-:W-:-:S06]  /*6270*/  FMUL.FTZ R4, R22, 1 ;  /* 0x3f80000016047820 */ /* 0x000fcc0000410000 */
[----:B------:R-:W0:Y:S02]  /*6280*/  F2F.F64.F32 R4, R4 ;  /* 0x0000000400047310 */ /* 0x000e240000201800 */
[----:B0-----:R0:W-:Y:S01]  /*6290*/  STG.E.128 desc[UR36][R8.64], R4 ;  /* 0x0000000408007986 */ /* 0x0011e2000c101d24 */
[----:B------:R-:W-:Y:S05]  /*62a0*/  BRA `(.L_x_5515) ;  /* 0x0000000000fc7947 */ /* 0x000fea0003800000 */
.L_x_5534:
[----:B------:R-:W-:-:S13]  /*62b0*/  ISETP.NE.AND P0, PT, R0, 0xf, PT ;  /* 0x0000000f0000780c */ /* 0x000fda0003f05270 */
[----:B------:R-:W-:Y:S05]  /*62c0*/  @!P0 BRA `(.L_x_5536) ;  /* 0x0000000000e88947 */ /* 0x000fea0003800000 */
[----:B------:R-:W-:-:S13]  /*62d0*/  ISETP.NE.AND P0, PT, R0, 0x17, PT ;  /* 0x000000170000780c */ /* 0x000fda0003f05270 */
[----:B------:R-:W-:Y:S05]  /*62e0*/  @!P0 BRA `(.L_x_5537) ;  /* 0x0000000000908947 */ /* 0x000fea0003800000 */
[----:B------:R-:W-:-:S13]  /*62f0*/  ISETP.NE.AND P0, PT, R0, 0x18, PT ;  /* 0x000000180000780c */ /* 0x000fda0003f05270 */
[----:B------:R-:W-:Y:S05]  /*6300*/  @!P0 BRA `(.L_x_5538) ;  /* 0x0000000000448947 */ /* 0x000fea0003800000 */
.L_x_5514:
        /* <DEDUP_REMOVED lines=16> */
.L_x_5539:
[----:B------:R-:W-:Y:S05]  /*6410*/  BRA `(.L_x_5515) ;  /* 0x0000000000a07947 */ /* 0x000fea0003800000 */
.L_x_5538:
        /* <DEDUP_REMOVED lines=13> */
.L_x_5541:
[----:B------:R-:W-:Y:S05]  /*64f0*/  BSYNC.RECONVERGENT B0 ;  /* 0x0000000000007941 */ /* 0x000fea0003800200 */
.L_x_5540:
[----:B------:R-:W-:-:S05]  /*6500*/  LOP3.LUT R3, R0, 0x80, R3, 0xf8, !PT ;  /* 0x0000008000037812 */ /* 0x000fca00078ef803 */
[----:B------:R0:W-:Y:S01]  /*6510*/  STG.E.U8 desc[UR36][R8.64], R3 ;  /* 0x0000000308007986 */ /* 0x0001e2000c101124 */
[----:B------:R-:W-:Y:S05]  /*6520*/  BRA `(.L_x_5515) ;  /* 0x00000000005c7947 */ /* 0x000fea0003800000 */
.L_x_5537:
        /* <DEDUP_REMOVED lines=12> */
.L_x_5543:
[----:B------:R-:W-:Y:S01]  /*65f0*/  IMAD.MOV.U32 R0, RZ, RZ, 0x7f ;  /* 0x0000007fff007424 */ /* 0x000fe200078e00ff */
[----:B------:R-:W-:-:S04]  /*6600*/  ISETP.GT.U32.AND P0, PT, R4, 0x7f800000, PT ;  /* 0x7f8000000400780c */ /* 0x000fc80003f04070 */
[----:B------:R-:W-:-:S09]  /*6610*/  SEL R0, R0, 0x7c, P0 ;  /* 0x0000007c00007807 */ /* 0x000fd20000000000 */
.L_x_5544:
[----:B------:R-:W-:Y:S05]  /*6620*/  BSYNC.RECONVERGENT B0 ;  /* 0x0000000000007941 */ /* 0x000fea0003800200 */
.L_x_5542:
[----:B------:R-:W-:-:S04]  /*6630*/  SHF.R.U32.HI R3, RZ, 0x18, R3 ;  /* 0x00000018ff037819 */ /* 0x000fc80000011603 */
[----:B------:R-:W-:-:S05]  /*6640*/  LOP3.LUT R3, R0, 0x80, R3, 0xf8, !PT ;  /* 0x0000008000037812 */ /* 0x000fca00078ef803 */
[----:B------:R0:W-:Y:S01]  /*6650*/  STG.E.U8 desc[UR36][R8.64], R3 ;  /* 0x0000000308007986 */ /* 0x0001e2000c101124 */
[----:B------:R-:W-:Y:S05]  /*6660*/  BRA `(.L_x_5515) ;  /* 0x00000000000c7947 */ /* 0x000fea0003800000 */
.L_x_5536:
[----:B------:R-:W-:-:S05]  /*6670*/  HADD2.F32 R0, -RZ, R22.H0_H0 ;  /* 0x20000016ff007230 */ /* 0x000fca0000004100 */
[----:B------:R-:W-:-:S05]  /*6680*/  F2FP.BF16.F32.PACK_AB R0, RZ, R0 ;  /* 0x00000000ff00723e */ /* 0x000fca00000010ff */
[----:B------:R0:W-:Y:S02]  /*6690*/  STG.E.U16 desc[UR36][R8.64], R0 ;  /* 0x0000000008007986 */ /* 0x0001e4000c101524 */
.L_x_5515:
        /* <DEDUP_REMOVED lines=25> */
.L_x_5548:
[----:B------:R-:W-:-:S06]  /*6830*/  HADD2.F32 R5, -RZ, R19.H0_H0 ;  /* 0x20000013ff057230 */ /* 0x000fcc0000004100 */
[----:B------:R-:W0:Y:S02]  /*6840*/  F2I.S64.TRUNC R4, R5 ;  /* 0x0000000500047311 */ /* 0x000e24000020d900 */
[----:B0-----:R0:W-:Y:S01]  /*6850*/  STG.E.U8 desc[UR36][R8.64], R4 ;  /* 0x0000000408007986 */ /* 0x0011e2000c101124 */
[----:B------:R-:W-:Y:S05]  /*6860*/  BRA `(.L_x_5550) ;  /* 0x0000000c006c7947 */ /* 0x000fea0003800000 */
.L_x_5547:
        /* <DEDUP_REMOVED lines=10> */
.L_x_5552:
[----:B------:R-:W-:-:S06]  /*6910*/  HADD2.F32 R19, -RZ, R19.H0_H0 ;  /* 0x20000013ff137230 */ /* 0x000fcc0000004100 */
[----:B------:R-:W0:Y:S02]  /*6920*/  F2I.FTZ.TRUNC.NTZ R19, R19 ;  /* 0x0000001300137305 */ /* 0x000e24000021f100 */
[----:B0-----:R0:W-:Y:S01]  /*6930*/  STG.E desc[UR36][R8.64], R19 ;  /* 0x0000001308007986 */ /* 0x0011e2000c101924 */
[----:B------:R-:W-:Y:S05]  /*6940*/  BRA `(.L_x_5550) ;  /* 0x0000000c00347947 */ /* 0x000fea0003800000 */
.L_x_5551:
[----:B------:R-:W-:-:S06]  /*6950*/  HADD2.F32 R19, -RZ, R19.H0_H0 ;  /* 0x20000013ff137230 */ /* 0x000fcc0000004100 */
[----:B------:R-:W0:Y:S02]  /*6960*/  F2I.FTZ.TRUNC.NTZ R19, R19 ;  /* 0x0000001300137305 */ /* 0x000e24000021f100 */
[----:B0-----:R0:W-:Y:S01]  /*6970*/  STG.E.U16 desc[UR36][R8.64], R19 ;  /* 0x0000001308007986 */ /* 0x0011e2000c101524 */
[----:B------:R-:W-:Y:S05]  /*6980*/  BRA `(.L_x_5550) ;  /* 0x0000000c00247947 */ /* 0x000fea0003800000 */
.L_x_5546:
        /* <DEDUP_REMOVED lines=9> */
.L_x_5554:
[----:B------:R0:W-:Y:S01]  /*6a20*/  STG.E.U16 desc[UR36][R8.64], R19 ;  /* 0x0000001308007986 */ /* 0x0001e2000c101524 */
[----:B------:R-:W-:Y:S05]  /*6a30*/  BRA `(.L_x_5550) ;  /* 0x0000000800f87947 */ /* 0x000fea0003800000 */
.L_x_5553:
        /* <DEDUP_REMOVED lines=10> */
.L_x_5556:
[----:B------:R-:W-:-:S05]  /*6ae0*/  HADD2.F32 R0, -RZ, R19.H0_H0 ;  /* 0x20000013ff007230 */ /* 0x000fca0000004100 */
[----:B------:R-:W-:-:S04]  /*6af0*/  F2FP.F16.F32.PACK_AB R0, RZ, R0 ;  /* 0x00000000ff00723e */ /* 0x000fc800000000ff */
[----:B------:R-:W-:-:S05]  /*6b00*/  PRMT R0, R0, 0x5410, RZ ;  /* 0x0000541000007816 */ /* 0x000fca00000000ff */
[----:B------:R0:W-:Y:S01]  /*6b10*/  STG.E desc[UR36][R8.64], R0 ;  /* 0x0000000008007986 */ /* 0x0001e2000c101924 */
[----:B------:R-:W-:Y:S05]  /*6b20*/  BRA `(.L_x_5550) ;  /* 0x0000000800bc7947 */ /* 0x000fea0003800000 */
.L_x_5555:
[----:B------:R-:W-:-:S05]  /*6b30*/  HADD2.F32 R4, -RZ, R19.H0_H0 ;  /* 0x20000013ff047230 */ /* 0x000fca0000004100 */
[----:B------:R-:W-:-:S06]  /*6b40*/  FMUL.FTZ R4, R4, 1 ;  /* 0x3f80000004047820 */ /* 0x000fcc0000410000 */
[----:B------:R-:W0:Y:S02]  /*6b50*/  F2F.F64.F32 R4, R4 ;  /* 0x0000000400047310 */ /* 0x000e240000201800 */
[----:B0-----:R0:W-:Y:S01]  /*6b60*/  STG.E.64 desc[UR36][R8.64], R4 ;  /* 0x0000000408007986 */ /* 0x0011e2000c101b24 */
[----:B------:R-:W-:Y:S05]  /*6b70*/  BRA `(.L_x_5550) ;  /* 0x0000000800a87947 */ /* 0x000fea0003800000 */
.L_x_5545:
        /* <DEDUP_REMOVED lines=14> */
.L_x_5560:
        /* <DEDUP_REMOVED lines=17> */
.L_x_5563:
[----:B------:R-:W-:-:S04]  /*6d70*/  SHF.R.U32.HI R3, RZ, 0x18, R19 ;  /* 0x00000018ff037819 */ /* 0x000fc80000011613 */
[----:B------:R-:W-:-:S04]  /*6d80*/  LOP3.LUT R0, R0, 0x80, R3, 0xf8, !PT ;  /* 0x0000008000007812 */ /* 0x000fc800078ef803 */
[----:B------:R-:W-:-:S07]  /*6d90*/  PRMT R4, R0, 0x7610, R4 ;  /* 0x0000761000047816 */ /* 0x000fce0000000004 */
.L_x_5562:
[----:B------:R-:W-:Y:S05]  /*6da0*/  BSYNC.RECONVERGENT B0 ;  /* 0x0000000000007941 */ /* 0x000fea0003800200 */
.L_x_5561:
[----:B------:R0:W-:Y:S01]  /*6db0*/  STG.E.U8 desc[UR36][R8.64], R4 ;  /* 0x0000000408007986 */ /* 0x0001e2000c101124 */
[----:B------:R-:W-:Y:S05]  /*6dc0*/  BRA `(.L_x_5550) ;  /* 0x0000000800147947 */ /* 0x000fea0003800000 */
.L_x_5559:
        /* <DEDUP_REMOVED lines=17> */
.L_x_5566:
[----:B------:R-:W-:-:S04]  /*6ee0*/  SHF.R.U32.HI R3, RZ, 0x18, R19 ;  /* 0x00000018ff037819 */ /* 0x000fc80000011613 */
[----:B------:R-:W-:-:S04]  /*6ef0*/  LOP3.LUT R0, R0, 0x80, R3, 0xf8, !PT ;  /* 0x0000008000007812 */ /* 0x000fc800078ef803 */
[----:B------:R-:W-:-:S07]  /*6f00*/  PRMT R4, R0, 0x7610, R4 ;  /* 0x0000761000047816 */ /* 0x000fce0000000004 */
.L_x_5565:
[----:B------:R-:W-:Y:S05]  /*6f10*/  BSYNC.RECONVERGENT B0 ;  /* 0x0000000000007941 */ /* 0x000fea0003800200 */
.L_x_5564:
[----:B------:R0:W-:Y:S01]  /*6f20*/  STG.E.U8 desc[UR36][R8.64], R4 ;  /* 0x0000000408007986 */ /* 0x0001e2000c101124 */
[----:B------:R-:W-:Y:S05]  /*6f30*/  BRA `(.L_x_5550) ;  /* 0x0000000400b87947 */ /* 0x000fea0003800000 */
.L_x_5558:
        /* <DEDUP_REMOVED lines=22> */
.L_x_5568:
[----:B------:R-:W-:-:S06]  /*70a0*/  HADD2.F32 R4, -RZ, R19.H0_H0 ;  /* 0x20000013ff047230 */ /* 0x000fcc0000004100 */
[----:B------:R-:W0:Y:S02]  /*70b0*/  F2I.U64.TRUNC R4, R4 ;  /* 0x0000000400047311 */ /* 0x000e24000020d800 */
[----:B0-----:R0:W-:Y:S01]  /*70c0*/  STG.E.64 desc[UR36][R8.64], R4 ;  /* 0x0000000408007986 */ /* 0x0011e2000c101b24 */
[----:B------:R-:W-:Y:S05]  /*70d0*/  BRA `(.L_x_5550) ;  /* 0x0000000400507947 */ /* 0x000fea0003800000 */
.L_x_5567:
[----:B------:R-:W-:-:S06]  /*70e0*/  HADD2.F32 R19, -RZ, R19.H0_H0 ;  /* 0x20000013ff137230 */ /* 0x000fcc0000004100 */
[----:B------:R-:W0:Y:S02]  /*70f0*/  F2I.FTZ.U32.TRUNC.NTZ R19, R19 ;  /* 0x0000001300137305 */ /* 0x000e24000021f000 */
[----:B0-----:R0:W-:Y:S01]  /*7100*/  STG.E desc[UR36][R8.64], R19 ;  /* 0x0000001308007986 */ /* 0x0011e2000c101924 */
[----:B------:R-:W-:Y:S05]  /*7110*/  BRA `(.L_x_5550) ;  /* 0x0000000400407947 */ /* 0x000fea0003800000 */
.L_x_5557:
        /* <DEDUP_REMOVED lines=11> */
.L_x_5570:
[----:B------:R-:W-:Y:S01]  /*71d0*/  HADD2.F32 R19, -RZ, R19.H0_H0 ;  /* 0x20000013ff137230 */ /* 0x000fe20000004100 */
[----:B------:R-:W-:-:S04]  /*71e0*/  CS2R R6, SRZ ;  /* 0x0000000000067805 */ /* 0x000fc8000001ff00 */
[----:B------:R-:W-:-:S06]  /*71f0*/  FMUL.FTZ R4, R19, 1 ;  /* 0x3f80000013047820 */ /* 0x000fcc0000410000 */
[----:B------:R-:W0:Y:S02]  /*7200*/  F2F.F64.F32 R4, R4 ;  /* 0x0000000400047310 */ /* 0x000e240000201800 */
[----:B0-----:R4:W-:Y:S01]  /*7210*/  STG.E.128 desc[UR36][R8.64], R4 ;  /* 0x0000000408007986 */ /* 0x0019e2000c101d24 */
[----:B------:R-:W-:Y:S05]  /*7220*/  BRA `(.L_x_5550) ;  /* 0x0000000000fc7947 */ /* 0x000fea0003800000 */
.L_x_5569:
[----:B------:R-:W-:-:S13]  /*7230*/  ISETP.NE.AND P0, PT, R0, 0xf, PT ;  /* 0x0000000f0000780c */ /* 0x000fda0003f05270 */
[----:B------:R-:W-:Y:S05]  /*7240*/  @!P0 BRA `(.L_x_5571) ;  /* 0x0000000000e88947 */ /* 0x000fea0003800000 */
[----:B------:R-:W-:-:S13]  /*7250*/  ISETP.NE.AND P0, PT, R0, 0x17, PT ;  /* 0x000000170000780c */ /* 0x000fda0003f05270 */
[----:B------:R-:W-:Y:S05]  /*7260*/  @!P0 BRA `(.L_x_5572) ;  /* 0x0000000000908947 */ /* 0x000fea0003800000 */
[----:B------:R-:W-:-:S13]  /*7270*/  ISETP.NE.AND P0, PT, R0, 0x18, PT ;  /* 0x000000180000780c */ /* 0x000fda0003f05270 */
[----:B------:R-:W-:Y:S05]  /*7280*/  @!P0 BRA `(.L_x_5573) ;  /* 0x0000000000448947 */ /* 0x000fea0003800000 */
.L_x_5549:
        /* <DEDUP_REMOVED lines=16> */
.L_x_5574:
[----:B------:R-:W-:Y:S05]  /*7390*/  BRA `(.L_x_5550) ;  /* 0x0000000000a07947 */ /* 0x000fea0003800000 */
.L_x_5573:
        /* <DEDUP_REMOVED lines=13> */
.L_x_5576:
[----:B------:R-:W-:Y:S05]  /*7470*/  BSYNC.RECONVERGENT B0 ;  /* 0x0000000000007941 */ /* 0x000fea0003800200 */
.L_x_5575:
[----:B------:R-:W-:-:S05]  /*7480*/  LOP3.LUT R3, R0, 0x80, R3, 0xf8, !PT ;  /* 0x0000008000037812 */ /* 0x000fca00078ef803 */
[----:B------:R1:W-:Y:S01]  /*7490*/  STG.E.U8 desc[UR36][R8.64], R3 ;  /* 0x0000000308007986 */ /* 0x0003e2000c101124 */
[----:B------:R-:W-:Y:S05]  /*74a0*/  BRA `(.L_x_5550) ;  /* 0x00000000005c7947 */ /* 0x000fea0003800000 */
.L_x_5572:
        /* <DEDUP_REMOVED lines=12> */
.L_x_5578:
[----:B------:R-:W-:Y:S01]  /*7570*/  IMAD.MOV.U32 R0, RZ, RZ, 0x7f ;  /* 0x0000007fff007424 */ /* 0x000fe200078e00ff */
[----:B------:R-:W-:-:S04]  /*7580*/  ISETP.GT.U32.AND P0, PT, R4, 0x7f800000, PT ;  /* 0x7f8000000400780c */ /* 0x000fc80003f04070 */
[----:B------:R-:W-:-:S09]  /*7590*/  SEL R0, R0, 0x7c, P0 ;  /* 0x0000007c00007807 */ /* 0x000fd20000000000 */
.L_x_5579:
[----:B------:R-:W-:Y:S05]  /*75a0*/  BSYNC.RECONVERGENT B0 ;  /* 0x0000000000007941 */ /* 0x000fea0003800200 */
.L_x_5577:
[----:B------:R-:W-:-:S04]  /*75b0*/  SHF.R.U32.HI R3, RZ, 0x18, R3 ;  /* 0x00000018ff037819 */ /* 0x000fc80000011603 */
[----:B------:R-:W-:-:S05]  /*75c0*/  LOP3.LUT R3, R0, 0x80, R3, 0xf8, !PT ;  /* 0x0000008000037812 */ /* 0x000fca00078ef803 */
[----:B------:R2:W-:Y:S01]  /*75d0*/  STG.E.U8 desc[UR36][R8.64], R3 ;  /* 0x0000000308007986 */ /* 0x0005e2000c101124 */
[----:B------:R-:W-:Y:S05]  /*75e0*/  BRA `(.L_x_5550) ;  /* 0x00000000000c7947 */ /* 0x000fea0003800000 */
.L_x_5571:
[----:B------:R-:W-:-:S05]  /*75f0*/  HADD2.F32 R0, -RZ, R19.H0_H0 ;  /* 0x20000013ff007230 */ /* 0x000fca0000004100 */
[----:B------:R-:W-:-:S05]  /*7600*/  F2FP.BF16.F32.PACK_AB R0, RZ, R0 ;  /* 0x00000000ff00723e */ /* 0x000fca00000010ff */
[----:B------:R0:W-:Y:S02]  /*7610*/  STG.E.U16 desc[UR36][R8.64], R0 ;  /* 0x0000000008007986 */ /* 0x0001e4000c101524 */
.L_x_5550:
[----:B------:R-:W-:-:S07]  /*7620*/  VIADD R25, R25, 0x80 ;  /* 0x0000008019197836 */ /* 0x000fce0000000000 */
.L_x_5509:
[----:B------:R-:W-:Y:S05]  /*7630*/  BSYNC.RECONVERGENT B6 ;  /* 0x0000000000067941 */ /* 0x000fea0003800200 */
.L_x_5508:
[----:B------:R-:W-:-:S13]  /*7640*/  ISETP.GE.AND P0, PT, R25, R16, PT ;  /* 0x000000101900720c */ /* 0x000fda0003f06270 */
[----:B------:R-:W-:Y:S05]  /*7650*/  @P0 EXIT ;  /* 0x000000000000094d */ /* 0x000fea0003800000 */
[----:B01-34-:R-:W0:Y:S01]  /*7660*/  LDC.64 R4, c[0x0][0x388] ;  /* 0x0000e200ff047b82 */ /* 0x01be220000000a00 */
[----:B------:R-:W2:Y:S01]  /*7670*/  LDCU UR4, c[0x0][0x3a8] ;  /* 0x00007500ff0477ac */ /* 0x000ea20008000800 */
[----:B-----5:R-:W-:Y:S01]  /*7680*/  PRMT R0, R18, 0x9910, RZ ;  /* 0x0000991012007816 */ /* 0x020fe200000000ff */
        /* <DEDUP_REMOVED lines=16> */
[----:B0-----:R-:W-:Y:S01]  /*7790*/  STG.E.U8 desc[UR36][R2.64], R17 ;  /* 0x0000001102007986 */ /* 0x001fe2000c101124 */
[----:B------:R-:W-:Y:S05]  /*77a0*/  EXIT ;  /* 0x000000000000794d */ /* 0x000fea0003800000 */
.L_x_5583:
[----:B------:R-:W-:-:S06]  /*77b0*/  HADD2.F32 R5, -RZ, R17.H0_H0 ;  /* 0x20000011ff057230 */ /* 0x000fcc0000004100 */
[----:B------:R-:W0:Y:S02]  /*77c0*/  F2I.S64.TRUNC R4, R5 ;  /* 0x0000000500047311 */ /* 0x000e24000020d900 */
[----:B0-----:R-:W-:Y:S01]  /*77d0*/  STG.E.U8 desc[UR36][R2.64], R4 ;  /* 0x0000000402007986 */ /* 0x001fe2000c101124 */
[----:B------:R-:W-:Y:S05]  /*77e0*/  EXIT ;  /* 0x000000000000794d */ /* 0x000fea0003800000 */
.L_x_5582:
        /* <DEDUP_REMOVED lines=8> */
[----:B0-----:R-:W-:Y:S01]  /*7870*/  STG.E.64 desc[UR36][R2.64], R4 ;  /* 0x0000000402007986 */ /* 0x001fe2000c101b24 */
[----:B------:R-:W-:Y:S05]  /*7880*/  EXIT ;  /* 0x000000000000794d */ /* 0x000fea0003800000 */
.L_x_5586:
[----:B------:R-:W-:-:S06]  /*7890*/  HADD2.F32 R17, -RZ, R17.H0_H0 ;  /* 0x20000011ff117230 */ /* 0x000fcc0000004100 */
[----:B------:R-:W0:Y:S02]  /*78a0*/  F2I.FTZ.TRUNC.NTZ R17, R17 ;  /* 0x0000001100117305 */ /* 0x000e24000021f100 */
[----:B0-----:R-:W-:Y:S01]  /*78b0*/  STG.E desc[UR36][R2.64], R17 ;  /* 0x0000001102007986 */ /* 0x001fe2000c101924 */
[----:B------:R-:W-:Y:S05]  /*78c0*/  EXIT ;  /* 0x000000000000794d */ /* 0x000fea0003800000 */
.L_x_5585:
[----:B------:R-:W-:-:S06]  /*78d0*/  HADD2.F32 R17, -RZ, R17.H0_H0 ;  /* 0x20000011ff117230 */ /* 0x000fcc0000004100 */
[----:B------:R-:W0:Y:S02]  /*78e0*/  F2I.FTZ.TRUNC.NTZ R17, R17 ;  /* 0x0000001100117305 */ /* 0x000e24000021f100 */
[----:B0-----:R-:W-:Y:S01]  /*78f0*/  STG.E.U16 desc[UR36][R2.64], R17 ;  /* 0x0000001102007986 */ /* 0x001fe2000c101524 */
[----:B------:R-:W-:Y:S05]  /*7900*/  EXIT ;  /* 0x000000000000794d */ /* 0x000fea0003800000 */
.L_x_5581:
[----:B------:R-:W-:-:S13]  /*7910*/  ISETP.GT.AND P0, PT, R0, 0x6, PT ;  /* 0x000000060000780c */ /* 0x000fda0003f04270 */
[----:B------:R-:W-:Y:S05]  /*7920*/  @P0 BRA `(.L_x_5587) ;  /* 0x0000000000240947 */ /* 0x000fea0003800000 */
[----:B------:R-:W-:-:S13]  /*7930*/  ISETP.NE.AND P0, PT, R0, 0x5, PT ;  /* 0x000000050000780c */ /* 0x000fda0003f05270 */
[----:B------:R-:W-:Y:S05]  /*7940*/  @!P0 BRA `(.L_x_5588) ;  /* 0x0000000000148947 */ /* 0x000fea0003800000 */
[----:B------:R-:W-:-:S13]  /*7950*/  ISETP.NE.AND P0, PT, R0, 0x6, PT ;  /* 0x000000060000780c */ /* 0x000fda0003f05270 */
[----:B------:R-:W-:Y:S05]  /*7960*/  @P0 BRA `(.L_x_5584) ;  /* 0x0000000800280947 */ /* 0x000fea0003800000 */
[----:B------:R-:W-:-:S05]  /*7970*/  HADD2.F32 R17, -RZ, R17.H0_H0 ;  /* 0x20000011ff117230 */ /* 0x000fca0000004100 */
[----:B------:R-:W-:Y:S01]  /*7980*/  STG.E desc[UR36][R2.64], R17 ;  /* 0x0000001102007986 */ /* 0x000fe2000c101924 */
[----:B------:R-:W-:Y:S05]  /*7990*/  EXIT ;  /* 0x000000000000794d */ /* 0x000fea0003800000 */
.L_x_5588:
[----:B------:R-:W-:Y:S01]  /*79a0*/  STG.E.U16 desc[UR36][R2.64], R17 ;  /* 0x0000001102007986 */ /* 0x000fe2000c101524 */
[----:B------:R-:W-:Y:S05]  /*79b0*/  EXIT ;  /* 0x000000000000794d */ /* 0x000fea0003800000 */
.L_x_5587:
        /* <DEDUP_REMOVED lines=8> */
[----:B------:R-:W-:Y:S01]  /*7a40*/  STG.E.64 desc[UR36][R2.64], R4 ;  /* 0x0000000402007986 */ /* 0x000fe2000c101b24 */
[----:B------:R-:W-:Y:S05]  /*7a50*/  EXIT ;  /* 0x000000000000794d */ /* 0x000fea0003800000 */
.L_x_5590:
[----:B------:R-:W-:-:S05]  /*7a60*/  HADD2.F32 R0, -RZ, R17.H0_H0 ;  /* 0x20000011ff007230 */ /* 0x000fca0000004100 */
[----:B------:R-:W-:-:S04]  /*7a70*/  F2FP.F16.F32.PACK_AB R0, RZ, R0 ;  /* 0x00000000ff00723e */ /* 0x000fc800000000ff */
[----:B------:R-:W-:-:S05]  /*7a80*/  PRMT R0, R0, 0x5410, RZ ;  /* 0x0000541000007816 */ /* 0x000fca00000000ff */
[----:B------:R-:W-:Y:S01]  /*7a90*/  STG.E desc[UR36][R2.64], R0 ;  /* 0x0000000002007986 */ /* 0x000fe2000c101924 */
[----:B------:R-:W-:Y:S05]  /*7aa0*/  EXIT ;  /* 0x000000000000794d */ /* 0x000fea0003800000 */
.L_x_5589:
[----:B------:R-:W-:-:S05]  /*7ab0*/  HADD2.F32 R4, -RZ, R17.H0_H0 ;  /* 0x20000011ff047230 */ /* 0x000fca0000004100 */
[----:B------:R-:W-:-:S06]  /*7ac0*/  FMUL.FTZ R4, R4, 1 ;  /* 0x3f80000004047820 */ /* 0x000fcc0000410000 */
[----:B------:R-:W0:Y:S02]  /*7ad0*/  F2F.F64.F32 R4, R4 ;  /* 0x0000000400047310 */ /* 0x000e240000201800 */
[----:B0-----:R-:W-:Y:S01]  /*7ae0*/  STG.E.64 desc[UR36][R2.64], R4 ;  /* 0x0000000402007986 */ /* 0x001fe2000c101b24 */
[----:B------:R-:W-:Y:S05]  /*7af0*/  EXIT ;  /* 0x000000000000794d */ /* 0x000fea0003800000 */
.L_x_5580:
        /* <DEDUP_REMOVED lines=12> */
[----:B0-----:R-:W-:Y:S01]  /*7bc0*/  STG.E.U16 desc[UR36][R2.64], R5 ;  /* 0x0000000502007986 */ /* 0x001fe2000c101524 */
[----:B------:R-:W-:Y:S05]  /*7bd0*/  EXIT ;  /* 0x000000000000794d */ /* 0x000fea0003800000 */
.L_x_5594:
        /* <DEDUP_REMOVED lines=18> */
.L_x_5597:
[----:B------:R-:W-:-:S04]  /*7d00*/  SHF.R.U32.HI R5, RZ, 0x18, R5 ;  /* 0x00000018ff057819 */ /* 0x000fc80000011605 */
[----:B------:R-:W-:-:S07]  /*7d10*/  LOP3.LUT R0, R0, 0x80, R5, 0xf8, !PT ;  /* 0x0000008000007812 */ /* 0x000fce00078ef805 */
.L_x_5596:
[----:B------:R-:W-:Y:S05]  /*7d20*/  BSYNC.RECONVERGENT B0 ;  /* 0x0000000000007941 */ /* 0x000fea0003800200 */
.L_x_5595:
[----:B------:R-:W-:Y:S01]  /*7d30*/  STG.E.U8 desc[UR36][R2.64], R0 ;  /* 0x0000000002007986 */ /* 0x000fe2000c101124 */
[----:B------:R-:W-:Y:S05]  /*7d40*/  EXIT ;  /* 0x000000000000794d */ /* 0x000fea0003800000 */
.L_x_5593:
        /* <DEDUP_REMOVED lines=18> */
.L_x_5600:
[----:B------:R-:W-:-:S04]  /*7e70*/  SHF.R.U32.HI R5, RZ, 0x18, R5 ;  /* 0x00000018ff057819 */ /* 0x000fc80000011605 */
[----:B------:R-:W-:-:S07]  /*7e80*/  LOP3.LUT R0, R0, 0x80, R5, 0xf8, !PT ;  /* 0x0000008000007812 */ /* 0x000fce00078ef805 */
.L_x_5599:
[----:B------:R-:W-:Y:S05]  /*7e90*/  BSYNC.RECONVERGENT B0 ;  /* 0x0000000000007941 */ /* 0x000fea0003800200 */
.L_x_5598:
[----:B------:R-:W-:Y:S01]  /*7ea0*/  STG.E.U8 desc[UR36][R2.64], R0 ;  /* 0x0000000002007986 */ /* 0x000fe2000c101124 */
[----:B------:R-:W-:Y:S05]  /*7eb0*/  EXIT ;  /* 0x000000000000794d */ /* 0x000fea0003800000 */
.L_x_5592:
[----:B------:R-:W-:-:S13]  /*7ec0*/  ISETP.NE.AND P0, PT, R0, 0x1c, PT ;  /* 0x0000001c0000780c */ /* 0x000fda0003f05270 */
[----:B------:R-:W-:Y:S05]  /*7ed0*/  @!P0 BRA `(.L_x_5601) ;  /* 0x0000000000608947 */ /* 0x000fea0003800000 */
[----:B------:R-:W-:-:S13]  /*7ee0*/  ISETP.NE.AND P0, PT, R0, 0x1d, PT ;  /* 0x0000001d0000780c */ /* 0x000fda0003f05270 */
[----:B------:R-:W-:Y:S05]  /*7ef0*/  @!P0 BRA `(.L_x_5602) ;  /* 0x0000000000488947 */ /* 0x000fea0003800000 */
[----:B------:R-:W-:-:S13]  /*7f00*/  ISETP.NE.AND P0, PT, R0, 0x2c, PT ;  /* 0x0000002c0000780c */ /* 0x000fda0003f05270 */
[----:B------:R-:W-:Y:S05]  /*7f10*/  @P0 BRA `(.L_x_5584) ;  /* 0x0000000000bc0947 */ /* 0x000fea0003800000 */
[----:B------:R-:W-:Y:S02]  /*7f20*/  HADD2.F32 R17, -RZ, R17.H0_H0 ;  /* 0x20000011ff117230 */ /* 0x000fe40000004100 */
        /* <DEDUP_REMOVED lines=15> */
.L_x_5602:
[----:B------:R-:W-:-:S06]  /*8020*/  HADD2.F32 R4, -RZ, R17.H0_H0 ;  /* 0x20000011ff047230 */ /* 0x000fcc0000004100 */
[----:B------:R-:W0:Y:S02]  /*8030*/  F2I.U64.TRUNC R4, R4 ;  /* 0x0000000400047311 */ /* 0x000e24000020d800 */
[----:B0-----:R-:W-:Y:S01]  /*8040*/  STG.E.64 desc[UR36][R2.64], R4 ;  /* 0x0000000402007986 */ /* 0x001fe2000c101b24 */
[----:B------:R-:W-:Y:S05]  /*8050*/  EXIT ;  /* 0x000000000000794d */ /* 0x000fea0003800000 */
.L_x_5601:
[----:B------:R-:W-:-:S06]  /*8060*/  HADD2.F32 R17, -RZ, R17.H0_H0 ;  /* 0x20000011ff117230 */ /* 0x000fcc0000004100 */
[----:B------:R-:W0:Y:S02]  /*8070*/  F2I.FTZ.U32.TRUNC.NTZ R17, R17 ;  /* 0x0000001100117305 */ /* 0x000e24000021f000 */
[----:B0-----:R-:W-:Y:S01]  /*8080*/  STG.E desc[UR36][R2.64], R17 ;  /* 0x0000001102007986 */ /* 0x001fe2000c101924 */
[----:B------:R-:W-:Y:S05]  /*8090*/  EXIT ;  /* 0x000000000000794d */ /* 0x000fea0003800000 */
.L_x_5591:
        /* <DEDUP_REMOVED lines=9> */
[----:B------:R-:W-:Y:S01]  /*8130*/  STG.E.U8 desc[UR36][R2.64], R5 ;  /* 0x0000000502007986 */ /* 0x000fe2000c101124 */
[----:B------:R-:W-:Y:S05]  /*8140*/  EXIT ;  /* 0x000000000000794d */ /* 0x000fea0003800000 */
.L_x_5604:
[----:B------:R-:W-:Y:S01]  /*8150*/  HADD2.F32 R17, -RZ, R17.H0_H0 ;  /* 0x20000011ff117230 */ /* 0x000fe20000004100 */
[----:B------:R-:W-:-:S04]  /*8160*/  CS2R R6, SRZ ;  /* 0x0000000000067805 */ /* 0x000fc8000001ff00 */
[----:B------:R-:W-:-:S06]  /*8170*/  FMUL.FTZ R4, R17, 1 ;  /* 0x3f80000011047820 */ /* 0x000fcc0000410000 */
[----:B------:R-:W0:Y:S02]  /*8180*/  F2F.F64.F32 R4, R4 ;  /* 0x0000000400047310 */ /* 0x000e240000201800 */
[----:B0-----:R-:W-:Y:S01]  /*8190*/  STG.E.128 desc[UR36][R2.64], R4 ;  /* 0x0000000402007986 */ /* 0x001fe2000c101d24 */
[----:B------:R-:W-:Y:S05]  /*81a0*/  EXIT ;  /* 0x000000000000794d */ /* 0x000fea0003800000 */
.L_x_5603:
[----:B------:R-:W-:-:S13]  /*81b0*/  ISETP.NE.AND P0, PT, R0, 0xf, PT ;  /* 0x0000000f0000780c */ /* 0x000fda0003f05270 */
[----:B------:R-:W-:Y:S05]  /*81c0*/  @!P0 BRA `(.L_x_5605) ;  /* 0x0000000000e88947 */ /* 0x000fea0003800000 */
[----:B------:R-:W-:-:S13]  /*81d0*/  ISETP.NE.AND P0, PT, R0, 0x17, PT ;  /* 0x000000170000780c */ /* 0x000fda0003f05270 */
[----:B------:R-:W-:Y:S05]  /*81e0*/  @!P0 BRA `(.L_x_5606) ;  /* 0x0000000000908947 */ /* 0x000fea0003800000 */
[----:B------:R-:W-:-:S13]  /*81f0*/  ISETP.NE.AND P0, PT, R0, 0x18, PT ;  /* 0x000000180000780c */ /* 0x000fda0003f05270 */
[----:B------:R-:W-:Y:S05]  /*8200*/  @!P0 BRA `(.L_x_5607) ;  /* 0x0000000000448947 */ /* 0x000fea0003800000 */
.L_x_5584:
        /* <DEDUP_REMOVED lines=16> */
.L_x_5608:
[----:B------:R-:W-:Y:S05]  /*8310*/  EXIT ;  /* 0x000000000000794d */ /* 0x000fea0003800000 */
.L_x_5607:
        /* <DEDUP_REMOVED lines=13> */
.L_x_5610:
[----:B------:R-:W-:Y:S05]  /*83f0*/  BSYNC.RECONVERGENT B0 ;  /* 0x0000000000007941 */ /* 0x000fea0003800200 */
.L_x_5609:
[----:B------:R-:W-:-:S05]  /*8400*/  LOP3.LUT R5, R0, 0x80, R5, 0xf8, !PT ;  /* 0x0000008000057812 */ /* 0x000fca00078ef805 */
[----:B------:R-:W-:Y:S01]  /*8410*/  STG.E.U8 desc[UR36][R2.64], R5 ;  /* 0x0000000502007986 */ /* 0x000fe2000c101124 */
[----:B------:R-:W-:Y:S05]  /*8420*/  EXIT ;  /* 0x000000000000794d */ /* 0x000fea0003800000 */
.L_x_5606:
        /* <DEDUP_REMOVED lines=12> */
.L_x_5612:
[----:B------:R-:W-:Y:S01]  /*84f0*/  IMAD.MOV.U32 R0, RZ, RZ, 0x7f ;  /* 0x0000007fff007424 */ /* 0x000fe200078e00ff */
[----:B------:R-:W-:-:S04]  /*8500*/  ISETP.GT.U32.AND P0, PT, R4, 0x7f800000, PT ;  /* 0x7f8000000400780c */ /* 0x000fc80003f04070 */
[----:B------:R-:W-:-:S09]  /*8510*/  SEL R0, R0, 0x7c, P0 ;  /* 0x0000007c00007807 */ /* 0x000fd20000000000 */
.L_x_5613:
[----:B------:R-:W-:Y:S05]  /*8520*/  BSYNC.RECONVERGENT B0 ;  /* 0x0000000000007941 */ /* 0x000fea0003800200 */
.L_x_5611:
[----:B------:R-:W-:-:S04]  /*8530*/  SHF.R.U32.HI R5, RZ, 0x18, R5 ;  /* 0x00000018ff057819 */ /* 0x000fc80000011605 */
[----:B------:R-:W-:-:S05]  /*8540*/  LOP3.LUT R5, R0, 0x80, R5, 0xf8, !PT ;  /* 0x0000008000057812 */ /* 0x000fca00078ef805 */
[----:B------:R-:W-:Y:S01]  /*8550*/  STG.E.U8 desc[UR36][R2.64], R5 ;  /* 0x0000000502007986 */ /* 0x000fe2000c101124 */
[----:B------:R-:W-:Y:S05]  /*8560*/  EXIT ;  /* 0x000000000000794d */ /* 0x000fea0003800000 */
.L_x_5605:
[----:B------:R-:W-:-:S05]  /*8570*/  HADD2.F32 R0, -RZ, R17.H0_H0 ;  /* 0x20000011ff007230 */ /* 0x000fca0000004100 */
[----:B------:R-:W-:-:S05]  /*8580*/  F2FP.BF16.F32.PACK_AB R0, RZ, R0 ;  /* 0x00000000ff00723e */ /* 0x000fca00000010ff */
[----:B------:R-:W-:Y:S01]  /*8590*/  STG.E.U16 desc[UR36][R2.64], R0 ;  /* 0x0000000002007986 */ /* 0x000fe2000c101524 */
[----:B------:R-:W-:Y:S05]  /*85a0*/  EXIT ;  /* 0x000000000000794d */ /* 0x000fea0003800000 */
.L_x_5614:
        /* <DEDUP_REMOVED lines=13> */
.L_x_32359:


//--------------------- .text._ZN2at6native18elementwise_kernelILi128ELi4EZNS0_22gpu_kernel_impl_nocastINS0_13BUnaryFunctorIN3c104HalfES5_S5_ZZZNS0_21heaviside_kernel_cudaERNS_18TensorIteratorBaseEENKUlvE_clEvENKUlvE6_clEvEUlS5_S5_E_EEEEvS7_RKT_EUliE_EEviT1_ --------------------------
	.section	.text._ZN2at6native18elementwise_kernelILi128ELi4EZNS0_22gpu_kernel_impl_nocastINS0_13BUnaryFunctorIN3c104HalfES5_S5_ZZZNS0_21heaviside_kernel_cudaERNS_18TensorIteratorBaseEENKUlvE_clEvENKUlvE6_clEvEUlS5_S5_E_EEEEvS7_RKT_EUliE_EEviT1_,"ax",@progbits
	.align	128
        .global         _ZN2at6native18elementwise_kernelILi128ELi4EZNS0_22gpu_kernel_impl_nocastINS0_13BUnaryFunctorIN3c104HalfES5_S5_ZZZNS0_21heaviside_kernel_cudaERNS_18TensorIteratorBaseEENKUlvE_clEvENKUlvE6_clEvEUlS5_S5_E_EEEEvS7_RKT_EUliE_EEviT1_
        .type           _ZN2at6native18elementwise_kernelILi128ELi4EZNS0_22gpu_kernel_impl_nocastINS0_13BUnaryFunctorIN3c104HalfES5_S5_ZZZNS0_21heaviside_kernel_cudaERNS_18TensorIteratorBaseEENKUlvE_clEvENKUlvE6_clEvEUlS5_S5_E_EEEEvS7_RKT_EUliE_EEviT1_,@function
        .size           _ZN2at6native18elementwise_kernelILi128ELi4EZNS0_22gpu_kernel_impl_nocastINS0_13BUnaryFunctorIN3c104HalfES5_S5_ZZZNS0_21heaviside_kernel_cudaERNS_18TensorIteratorBaseEENKUlvE_clEvENKUlvE6_clEvEUlS5_S5_E_EEEEvS7_RKT_EUliE_EEviT1_,(.L_x_32360 - _ZN2at6native18elementwise_kernelILi128ELi4EZNS0_22gpu_kernel_impl_nocastINS0_13BUnaryFunctorIN3c104HalfES5_S5_ZZZNS0_21heaviside_kernel_cudaERNS_18TensorIteratorBaseEENKUlvE_clEvENKUlvE6_clEvEUlS5_S5_E_EEEEvS7_RKT_EUliE_EEviT1_)
        .other          _ZN2at6native18elementwise_kernelILi128ELi4EZNS0_22gpu_kernel_impl_nocastINS0_13BUnaryFunctorIN3c104HalfES5_S5_ZZZNS0_21heaviside_kernel_cudaERNS_18TensorIteratorBaseEENKUlvE_clEvENKUlvE6_clEvEUlS5_S5_E_EEEEvS7_RKT_EUliE_EEviT1_,@"STO_CUDA_ENTRY STV_DEFAULT"
_ZN2at6native18elementwise_kernelILi128ELi4EZNS0_22gpu_kernel_impl_nocastINS0_13BUnaryFunctorIN3c104HalfES5_S5_ZZZNS0_21heaviside_kernel_cudaERNS_18TensorIteratorBaseEENKUlvE_clEvENKUlvE6_clEvEUlS5_S5_E_EEEEvS7_RKT_EUliE_EEviT1_:
.text._ZN2at6native18elementwise_kernelILi128ELi4EZNS0_22gpu_kernel_impl_nocastINS0_13BUnaryFunctorIN3c104HalfES5_S5_ZZZNS0_21heaviside_kernel_cudaERNS_18TensorIteratorBaseEENKUlvE_clEvENKUlvE6_clEvEUlS5_S5_E_EEEEvS7_RKT_EUliE_EEviT1_:
        /* <DEDUP_REMOVED lines=20> */
[----:B------:R-:W-:Y:S01]  /*0140*/  IADD3 R3, PT, PT, R3, 0x80, RZ ;  /* 0x0000008003037810 */ /* 0x000fe20007ffe0ff */
[----:B--2---:R-:W-:-:S05]  /*0150*/  HADD2.F32 R2, -RZ, R4.H0_H0 ;  /* 0x20000004ff027230 */ /* 0x004fca0000004100 */
[----:B------:R-:W-:-:S13]  /*0160*/  FSETP.NEU.FTZ.AND P0, PT, R2, RZ, PT ;  /* 0x000000ff0200720b */ /* 0x000fda0003f1d000 */
[----:B------:R-:W-:-:S04]  /*0170*/  @P0 FSET.BF.GT.FTZ.AND R2, R2, RZ, PT ;  /* 0x000000ff0202020a */ /* 0x000fc80003814000 */
[----:B------:R-:W-:-:S04]  /*0180*/  @P0 F2FP.F16.F32.PACK_AB R2, RZ, R2 ;  /* 0x00000002ff02023e */ /* 0x000fc800000000ff */
        /* <DEDUP_REMOVED lines=10> */
[----:B--2---:R-:W-:-:S05]  /*0230*/  HADD2.F32 R2, -RZ, R4.H0_H0 ;  /* 0x20000004ff027230 */ /* 0x004fca0000004100 */
[----:B------:R-:W-:-:S13]  /*0240*/  FSETP.NEU.FTZ.AND P0, PT, R2, RZ, PT ;  /* 0x000000ff0200720b */ /* 0x000fda0003f1d000 */
[----:B------:R-:W-:-:S04]  /*0250*/  @P0 FSET.BF.GT.FTZ.AND R2, R2, RZ, PT ;  /* 0x000000ff0202020a */ /* 0x000fc80003814000 */
[----:B------:R-:W-:-:S04]  /*0260*/  @P0 F2FP.F16.F32.PACK_AB R2, RZ, R2 ;  /* 0x00000002ff02023e */ /* 0x000fc800000000ff */
[----:B------:R-:W-:-:S05]  /*0270*/  @P0 PRMT R9, R2, 0x7610, R9 ;  /* 0x0000761002090816 */ /* 0x000fca0000000009 */
[----:B0-----:R0:W-:Y:S02]  /*0280*/  STG.E.U16 desc[UR6][R6.64], R9 ;  /* 0x0000000906007986 */ /* 0x0011e4000c101506 */
.L_x_5618:
[----:B------:R-:W-:-:S13]  /*0290*/  ISETP.GE.AND P0, PT, R3, UR4, PT ;  /* 0x0000000403007c0c */ /* 0x000fda000bf06270 */
[----:B------:R-:W-:Y:S05]  /*02a0*/  @P0 BREAK.RELIABLE B1 ;  /* 0x0000000000010942 */ /* 0x000fea0003800100 */
[----:B------:R-:W-:Y:S05]  /*02b0*/  @P0 BRA `(.L_x_5619) ;  /* 0x0000000000300947 */ /* 0x000fea0003800000 */
[----:B------:R-:W-:Y:S05]  /*02c0*/  BSYNC.RELIABLE B1 ;  /* 0x0000000000017941 */ /* 0x000fea0003800100 */
.L_x_5617:
[----:B------:R-:W1:Y:S02]  /*02d0*/  LDC.64 R4, c[0x0][0x588] ;  /* 0x00016200ff047b82 */ /* 0x000e640000000a00 */
[----:B-1----:R-:W2:Y:S06]  /*02e0*/  LDG.E.U16 R4, desc[UR6][R4.64] ;  /* 0x0000000604047981 */ /* 0x002eac000c1e1500 */
[----:B0-----:R-:W0:Y:S01]  /*02f0*/  LDC.64 R6, c[0x0][0x580] ;  /* 0x00016000ff067b82 */ /* 0x001e220000000a00 */
[----:B------:R-:W-:Y:S01]  /*0300*/  IMAD.U32 R9, RZ, RZ, UR5 ;  /* 0x00000005ff097e24 */ /* 0x000fe2000f8e00ff */
[----:B------:R-:W-:Y:S01]  /*0310*/  IADD3 R3, PT, PT, R3, 0x80, RZ ;  /* 0x0000008003037810 */ /* 0x000fe20007ffe0ff */
[----:B--2---:R-:W-:-:S05]  /*0320*/  HADD2.F32 R2, -RZ, R4.H0_H0 ;  /* 0x20000004ff027230 */ /* 0x004fca0000004100 */
[----:B------:R-:W-:-:S13]  /*0330*/  FSETP.NEU.FTZ.AND P0, PT, R2, RZ, PT ;  /* 0x000000ff0200720b */ /* 0x000fda0003f1d000 */
[----:B------:R-:W-:-:S04]  /*0340*/  @P0 FSET.BF.GT.FTZ.AND R2, R2, RZ, PT ;  /* 0x000000ff0202020a */ /* 0x000fc80003814000 */
[----:B------:R-:W-:-:S04]  /*0350*/  @P0 F2FP.F16.F32.PACK_AB R2, RZ, R2 ;  /* 0x00000002ff02023e */ /* 0x000fc800000000ff */
[----:B------:R-:W-:-:S05]  /*0360*/  @P0 PRMT R9, R2, 0x7610, R9 ;  /* 0x0000761002090816 */ /* 0x000fca0000000009 */
[----:B0-----:R1:W-:Y:S02]  /*0370*/  STG.E.U16 desc[UR6][R6.64], R9 ;  /* 0x0000000906007986 */ /* 0x0013e4000c101506 */
.L_x_5619:
[----:B------:R-:W-:Y:S05]  /*0380*/  BSYNC.RECONVERGENT B0 ;  /* 0x0000000000007941 */ /* 0x000fea0003800200 */
.L_x_5616:
[----:B------:R-:W-:Y:S05]  /*0390*/  WARPSYNC.ALL ;  /* 0x0000000000007948 */ /* 0x000fea0003800000 */
[----:B------:R-:W-:-:S13]  /*03a0*/  ISETP.GE.AND P0, PT, R3, UR4, PT ;  /* 0x0000000403007c0c */ /* 0x000fda000bf06270 */
[----:B------:R-:W-:Y:S05]  /*03b0*/  @P0 EXIT ;  /* 0x000000000000094d */ /* 0x000fea0003800000 */
[----:B------:R-:W2:Y:S02]  /*03c0*/  LDC.64 R2, c[0x0][0x588] ;  /* 0x00016200ff027b82 */ /* 0x000ea40000000a00 */
[----:B--2---:R-:W0:Y:S06]  /*03d0*/  LDG.E.U16 R2, desc[UR6][R2.64] ;  /* 0x0000000602027981 */ /* 0x004e2c000c1e1500 */
[----:B------:R-:W2:Y:S01]  /*03e0*/  LDC.64 R4, c[0x0][0x580] ;  /* 0x00016000ff047b82 */ /* 0x000ea20000000a00 */
[----:B01----:R-:W-:-:S05]  /*03f0*/  HADD2.F32 R6, -RZ, R2.H0_H0 ;  /* 0x20000002ff067230 */ /* 0x003fca0000004100 */
[----:B------:R-:W-:-:S13]  /*0400*/  FSETP.NEU.FTZ.AND P0, PT, R6, RZ, PT ;  /* 0x000000ff0600720b */ /* 0x000fda0003f1d000 */
[----:B------:R-:W-:-:S04]  /*0410*/  @P0 FSET.BF.GT.FTZ.AND R6, R6, RZ, PT ;  /* 0x000000ff0606020a */ /* 0x000fc80003814000 */
[----:B------:R-:W-:-:S04]  /*0420*/  @P0 F2FP.F16.F32.PACK_AB R6, RZ, R6 ;  /* 0x00000006ff06023e */ /* 0x000fc800000000ff */
[----:B------:R-:W-:-:S05]  /*0430*/  @P0 PRMT R0, R6, 0x7610, R0 ;  /* 0x0000761006000816 */ /* 0x000fca0000000000 */
[----:B--2---:R-:W-:Y:S01]  /*0440*/  STG.E.U16 desc[UR6][R4.64], R0 ;  /* 0x0000000004007986 */ /* 0x004fe2000c101506 */
[----:B------:R-:W-:Y:S05]  /*0450*/  EXIT ;  /* 0x000000000000794d */ /* 0x000fea0003800000 */
.L_x_5615:
        /* <DEDUP_REMOVED lines=301> */
[C---:B-1----:R-:W-:Y:S02]  /*1730*/  IMAD R5, R8.reuse, UR8, R5 ;  /* 0x0000000808057c24 */ /* 0x042fe4000f8e0205 */
[----:B0-----:R-:W-:Y:S02]  /*1740*/  @P0 IMAD R12, R7, R14, R13 ;  /* 0x0000000e070c0224 */ /* 0x001fe400078e020d */
[----:B------:R-:W-:Y:S02]  /*1750*/  IMAD R6, R8, UR9, R6 ;  /* 0x0000000908067c24 */ /* 0x000fe4000f8e0206 */
[C---:B---3--:R-:W-:Y:S02]  /*1760*/  @P0 IMAD R5, R12.reuse, R10, R5 ;  /* 0x0000000a0c050224 */ /* 0x048fe400078e0205 */
[----:B------:R-:W-:-:S07]  /*1770*/  @P0 IMAD R6, R12, R11, R6 ;  /* 0x0000000b0c060224 */ /* 0x000fce00078e0206 */
.L_x_5623:
        /* <DEDUP_REMOVED lines=8> */
[----:B--2---:R-:W-:-:S05]  /*1800*/  HADD2.F32 R9, -RZ, R6.H0_H0 ;  /* 0x20000006ff097230 */ /* 0x004fca0000004100 */
[----:B------:R-:W-:-:S13]  /*1810*/  FSETP.NEU.FTZ.AND P0, PT, R9, RZ, PT ;  /* 0x000000ff0900720b */ /* 0x000fda0003f1d000 */
[----:B------:R-:W-:-:S04]  /*1820*/  @P0 FSET.BF.GT.FTZ.AND R9, R9, RZ, PT ;  /* 0x000000ff0909020a */ /* 0x000fc80003814000 */
[----:B------:R-:W-:Y:S02]  /*1830*/  @P0 F2FP.F16.F32.PACK_AB R5, RZ, R9 ;  /* 0x00000009ff05023e */ /* 0x000fe400000000ff */
[----:B------:R-:W-:Y:S02]  /*1840*/  IADD3.X R9, PT, PT, RZ, UR9, RZ, P1, !PT ;  /* 0x00000009ff097c10 */ /* 0x000fe40008ffe4ff */
[----:B------:R-:W-:Y:S02]  /*1850*/  @P0 PRMT R11, R5, 0x7610, R11 ;  /* 0x00007610050b0816 */ /* 0x000fe4000000000b */
[----:B------:R-:W-:-:S03]  /*1860*/  ISETP.GE.AND P0, PT, R3, UR4, PT ;  /* 0x0000000403007c0c */ /* 0x000fc6000bf06270 */
[----:B------:R0:W-:Y:S10]  /*1870*/  STG.E.U16 desc[UR6][R8.64], R11 ;  /* 0x0000000b08007986 */ /* 0x0001f4000c101506 */
        /* <DEDUP_REMOVED lines=300> */
.L_x_5625:
[----:B------:R-:W0:Y:S02]  /*2b40*/  LDCU.64 UR8, c[0x0][0x588] ;  /* 0x0000b100ff0877ac */ /* 0x000e240008000a00 */
[----:B0-----:R-:W-:-:S05]  /*2b50*/  IADD3 R6, P0, PT, R6, UR8, RZ ;  /* 0x0000000806067c10 */ /* 0x001fca000ff1e0ff */
[----:B------:R-:W-:Y:S01]  /*2b60*/  IMAD.X R7, RZ, RZ, UR9, P0 ;  /* 0x00000009ff077e24 */ /* 0x000fe200080e06ff */
        /* <DEDUP_REMOVED lines=10> */
[----:B------:R-:W-:-:S05]  /*2c10*/  @P0 PRMT R11, R5, 0x7610, R11 ;  /* 0x00007610050b0816 */ /* 0x000fca000000000b */
[----:B------:R0:W-:Y:S02]  /*2c20*/  STG.E.U16 desc[UR6][R8.64], R11 ;  /* 0x0000000b08007986 */ /* 0x0001e4000c101506 */
.L_x_5622:
[----:B------:R-:W-:-:S13]  /*2c30*/  ISETP.GE.AND P0, PT, R3, UR4, PT ;  /* 0x0000000403007c0c */ /* 0x000fda000bf06270 */
[----:B------:R-:W-:Y:S05]  /*2c40*/  @P0 BREAK.RELIABLE B1 ;  /* 0x0000000000010942 */ /* 0x000fea0003800100 */
[----:B------:R-:W-:Y:S05]  /*2c50*/  @P0 BRA `(.L_x_5624) ;  /* 0x0000001000e80947 */ /* 0x000fea0003800000 */
[----:B------:R-:W-:Y:S05]  /*2c60*/  BSYNC.RELIABLE B1 ;  /* 0x0000000000017941 */ /* 0x000fea0003800100 */
.L_x_5621:
        /* <DEDUP_REMOVED lines=298> */
.L_x_5626:
[----:B------:R-:W0:Y:S02]  /*3f10*/  LDCU.64 UR8, c[0x0][0x588] ;  /* 0x0000b100ff0877ac */ /* 0x000e240008000a00 */
[----:B0-----:R-:W-:-:S04]  /*3f20*/  IADD3 R6, P0, PT, R6, UR8, RZ ;  /* 0x0000000806067c10 */ /* 0x001fc8000ff1e0ff */
[----:B------:R-:W-:Y:S01]  /*3f30*/  IADD3.X R7, PT, PT, RZ, UR9, RZ, P0, !PT ;  /* 0x00000009ff077c10 */ /* 0x000fe200087fe4ff */
[----:B------:R-:W0:Y:S04]  /*3f40*/  LDCU.64 UR8, c[0x0][0x580] ;  /* 0x0000b000ff0877ac */ /* 0x000e280008000a00 */
[----:B------:R-:W2:Y:S01]  /*3f50*/  LDG.E.U16 R6, desc[UR6][R6.64] ;  /* 0x0000000606067981 */ /* 0x000ea2000c1e1500 */
[----:B------:R-:W-:Y:S01]  /*3f60*/  IMAD.U32 R11, RZ, RZ, UR5 ;  /* 0x00000005ff0b7e24 */ /* 0x000fe2000f8e00ff */
        /* <DEDUP_REMOVED lines=9> */
.L_x_5624:
[----:B------:R-:W-:Y:S05]  /*4000*/  BSYNC.RECONVERGENT B0 ;  /* 0x0000000000007941 */ /* 0x000fea0003800200 */
.L_x_5620:
[----:B------:R-:W-:Y:S05]  /*4010*/  WARPSYNC.ALL ;  /* 0x0000000000007948 */ /* 0x000fea0003800000 */
[----:B------:R-:W-:-:S13]  /*4020*/  ISETP.GE.AND P0, PT, R3, UR4, PT ;  /* 0x0000000403007c0c */ /* 0x000fda000bf06270 */
[----:B------:R-:W-:Y:S05]  /*4030*/  @P0 EXIT ;  /* 0x000000000000094d */ /* 0x000fea0003800000 */
[----:B------:R-:W2:Y:S01]  /*4040*/  LDCU.64 UR4, c[0x0][0x390] ;  /* 0x00007200ff0477ac */ /* 0x000ea20008000a00 */
[----:B------:R-:W-:Y:S01]  /*4050*/  HFMA2 R6, -RZ, RZ, 0, 0 ;  /* 0x00000000ff067431 */ /* 0x000fe200000001ff */
[----:B------:R-:W-:Y:S01]  /*4060*/  MOV R7, R3 ;  /* 0x0000000300077202 */ /* 0x000fe20000000f00 */
[----:B------:R-:W3:Y:S01]  /*4070*/  LDCU UR8, c[0x0][0x38c] ;  /* 0x00007180ff0877ac */ /* 0x000ee20008000800 */
[----:B------:R-:W-:Y:S01]  /*4080*/  ISETP.NE.AND P0, PT, R4, RZ, PT ;  /* 0x000000ff0400720c */ /* 0x000fe20003f05270 */
        /* <DEDUP_REMOVED lines=293> */
.L_x_5627:
[----:B------:R-:W0:Y:S02]  /*52e0*/  LDCU.128 UR8, c[0x0][0x580] ;  /* 0x0000b000ff0877ac */ /* 0x000e240008000c00 */
[----:B0-----:R-:W-:-:S04]  /*52f0*/  IADD3 R4, P0, PT, R4, UR10, RZ ;  /* 0x0000000a04047c10 */ /* 0x001fc8000ff1e0ff */
[----:B------:R-:W-:-:S05]  /*5300*/  IADD3.X R5, PT, PT, RZ, UR11, RZ, P0, !PT ;  /* 0x0000000bff057c10 */ /* 0x000fca00087fe4ff */
[----:B------:R-:W2:Y:S01]  /*5310*/  LDG.E.U16 R4, desc[UR6][R4.64] ;  /* 0x0000000604047981 */ /* 0x000ea2000c1e1500 */
[----:B------:R-:W-:-:S04]  /*5320*/  IADD3 R2, P1, PT, R3, UR8, RZ ;  /* 0x0000000803027c10 */ /* 0x000fc8000ff3e0ff */
[----:B------:R-:W-:Y:S01]  /*5330*/  IADD3.X R3, PT, PT, RZ, UR9, RZ, P1, !PT ;  /* 0x00000009ff037c10 */ /* 0x000fe20008ffe4ff */
[----:B--2---:R-:W-:-:S05]  /*5340*/  HADD2.F32 R6, -RZ, R4.H0_H0 ;  /* 0x20000004ff067230 */ /* 0x004fca0000004100 */
[----:B------:R-:W-:-:S13]  /*5350*/  FSETP.NEU.FTZ.AND P0, PT, R6, RZ, PT ;  /* 0x000000ff0600720b */ /* 0x000fda0003f1d000 */
[----:B------:R-:W-:-:S04]  /*5360*/  @P0 FSET.BF.GT.FTZ.AND R6, R6, RZ, PT ;  /* 0x000000ff0606020a */ /* 0x000fc80003814000 */
[----:B------:R-:W-:-:S04]  /*5370*/  @P0 F2FP.F16.F32.PACK_AB R6, RZ, R6 ;  /* 0x00000006ff06023e */ /* 0x000fc800000000ff */
[----:B------:R-:W-:-:S05]  /*5380*/  @P0 PRMT R0, R6, 0x7610, R0 ;  /* 0x0000761006000816 */ /* 0x000fca0000000000 */
[----:B------:R-:W-:Y:S01]  /*5390*/  STG.E.U16 desc[UR6][R2.64], R0 ;  /* 0x0000000002007986 */ /* 0x000fe2000c101506 */
[----:B------:R-:W-:Y:S05]  /*53a0*/  EXIT ;  /* 0x000000000000794d */ /* 0x000fea0003800000 */
.L_x_5628:
        /* <DEDUP_REMOVED lines=13> */
.L_x_32360:


//--------------------- .text._ZN2at6native27unrolled_elementwise_kernelINS0_13BUnaryFunctorIN3c104HalfES4_S4_ZZZNS0_21heaviside_kernel_cudaERNS_18TensorIteratorBaseEENKUlvE_clEvENKUlvE6_clEvEUlS4_S4_E_EESt5arrayIPcLm2EELi4E23TrivialOffsetCalculatorILi1EjESF_NS0_6memory15LoadWithoutCastENSG_16StoreWithoutCastEEEviT_T0_T2_T3_T4_T5_ --------------------------
	.section	.text._ZN2at6native27unrolled_elementwise_kernelINS0_13BUnaryFunctorIN3c104HalfES4_S4_ZZZNS0_21heaviside_kernel_cudaERNS_18TensorIteratorBaseEENKUlvE_clEvENKUlvE6_clEvEUlS4_S4_E_EESt5arrayIPcLm2EELi4E23TrivialOffsetCalculatorILi1EjESF_NS0_6memory15LoadWithoutCastENSG_16StoreWithoutCastEEEviT_T0_T2_T3_T4_T5_,"ax",@progbits
	.align	128
        .global         _ZN2at6native27unrolled_elementwise_kernelINS0_13BUnaryFunctorIN3c104HalfES4_S4_ZZZNS0_21heaviside_kernel_cudaERNS_18TensorIteratorBaseEENKUlvE_clEvENKUlvE6_clEvEUlS4_S4_E_EESt5arrayIPcLm2EELi4E23TrivialOffsetCalculatorILi1EjESF_NS0_6memory15LoadWithoutCastENSG_16StoreWithoutCastEEEviT_T0_T2_T3_T4_T5_
        .type           _ZN2at6native27unrolled_elementwise_kernelINS0_13BUnaryFunctorIN3c104HalfES4_S4_ZZZNS0_21heaviside_kernel_cudaERNS_18TensorIteratorBaseEENKUlvE_clEvENKUlvE6_clEvEUlS4_S4_E_EESt5arrayIPcLm2EELi4E23TrivialOffsetCalculatorILi1EjESF_NS0_6memory15LoadWithoutCastENSG_16StoreWithoutCastEEEviT_T0_T2_T3_T4_T5_,@function
        .size           _ZN2at6native27unrolled_elementwise_kernelINS0_13BUnaryFunctorIN3c104HalfES4_S4_ZZZNS0_21heaviside_kernel_cudaERNS_18TensorIteratorBaseEENKUlvE_clEvENKUlvE6_clEvEUlS4_S4_E_EESt5arrayIPcLm2EELi4E23TrivialOffsetCalculatorILi1EjESF_NS0_6memory15LoadWithoutCastENSG_16StoreWithoutCastEEEviT_T0_T2_T3_T4_T5_,(.L_x_32361 - _ZN2at6native27unrolled_elementwise_kernelINS0_13BUnaryFunctorIN3c104HalfES4_S4_ZZZNS0_21heaviside_kernel_cudaERNS_18TensorIteratorBaseEENKUlvE_clEvENKUlvE6_clEvEUlS4_S4_E_EESt5arrayIPcLm2EELi4E23TrivialOffsetCalculatorILi1EjESF_NS0_6memory15LoadWithoutCastENSG_16StoreWithoutCastEEEviT_T0_T2_T3_T4_T5_)
        .other          _ZN2at6native27unrolled_elementwise_kernelINS0_13BUnaryFunctorIN3c104HalfES4_S4_ZZZNS0_21heaviside_kernel_cudaERNS_18TensorIteratorBaseEENKUlvE_clEvENKUlvE6_clEvEUlS4_S4_E_EESt5arrayIPcLm2EELi4E23TrivialOffsetCalculatorILi1EjESF_NS0_6memory15LoadWithoutCastENSG_16StoreWithoutCastEEEviT_T0_T2_T3_T4_T5_,@"STO_CUDA_ENTRY STV_DEFAULT"
_ZN2at6native27unrolled_elementwise_kernelINS0_13BUnaryFunctorIN3c104HalfES4_S4_ZZZNS0_21heaviside_kernel_cudaERNS_18TensorIteratorBaseEENKUlvE_clEvENKUlvE6_clEvEUlS4_S4_E_EESt5arrayIPcLm2EELi4E23TrivialOffsetCalculatorILi1EjESF_NS0_6memory15LoadWithoutCastENSG_16StoreWithoutCastEEEviT_T0_T2_T3_T4_T5_:
.text._ZN2at6native27unrolled_elementwise_kernelINS0_13BUnaryFunctorIN3c104HalfES4_S4_ZZZNS0_21heaviside_kernel_cudaERNS_18TensorIteratorBaseEENKUlvE_clEvENKUlvE6_clEvEUlS4_S4_E_EESt5arrayIPcLm2EELi4E23TrivialOffsetCalculatorILi1EjESF_NS0_6memory15LoadWithoutCastENSG_16StoreWithoutCastEEEviT_T0_T2_T3_T4_T5_:
        /* <DEDUP_REMOVED lines=10> */
[C---:B------:R-:W-:Y:S01]  /*00a0*/  @!P1 IMAD R9, R0.reuse, 0x200, R7 ;  /* 0x0000020000099824 */ /* 0x040fe200078e0207 */
[----:B------:R-:W-:Y:S01]  /*00b0*/  @!P0 LEA R15, R0, R3, 0x9 ;  /* 0x00000003000f8211 */ /* 0x000fe200078e48ff */
[----:B------:R-:W-:Y:S01]  /*00c0*/  @!P1 VIADD R7, R7, 0x80 ;  /* 0x0000008007079836 */ /* 0x000fe20000000000 */
[----:B------:R-:W-:Y:S01]  /*00d0*/  PRMT R18, RZ, 0x7610, R18 ;  /* 0x00007610ff127816 */ /* 0x000fe20000000012 */
[----:B------:R-:W0:Y:S03]  /*00e0*/  @!P1 LDC.64 R10, c[0x0][0x390] ;  /* 0x0000e400ff0a9b82 */ /* 0x000e260000000a00 */
[----:B------:R-:W-:-:S13]  /*00f0*/  ISETP.GE.AND P3, PT, R7, R2, PT ;  /* 0x000000020700720c */ /* 0x000fda0003f66270 */
[----:B------:R-:W-:Y:S01]  /*0100*/  @!P3 IMAD R17, R0, 0x200, R7 ;  /* 0x000002000011b824 */ /* 0x000fe200078e0207 */
[----:B------:R-:W2:Y:S01]  /*0110*/  @!P3 LDC.64 R4, c[0x0][0x390] ;  /* 0x0000e400ff04bb82 */ /* 0x000ea20000000a00 */
[----:B------:R-:W-:-:S05]  /*0120*/  @!P3 VIADD R7, R7, 0x80 ;  /* 0x000000800707b836 */ /* 0x000fca0000000000 */
[----:B------:R-:W-:Y:S01]  /*0130*/  ISETP.GE.AND P2, PT, R7, R2, PT ;  /* 0x000000020700720c */ /* 0x000fe20003f46270 */
[----:B------:R-:W3:Y:S01]  /*0140*/  LDCU.U16 UR6, c[0x0][0x386] ;  /* 0x000070c0ff0677ac */ /* 0x000ee20008000400 */
[----:B0-----:R-:W-:Y:S01]  /*0150*/  @!P1 IMAD.WIDE.U32 R10, R9, 0x2, R10 ;  /* 0x00000002090a9825 */ /* 0x001fe200078e000a */
[----:B------:R-:W-:-:S03]  /*0160*/  PRMT R9, RZ, 0x7610, R9 ;  /* 0x00007610ff097816 */ /* 0x000fc60000000009 */
[----:B------:R-:W-:-:S03]  /*0170*/  VIADD R19, R3, 0x80 ;  /* 0x0000008003137836 */ /* 0x000fc60000000000 */
[----:B-1----:R0:W5:Y:S04]  /*0180*/  @!P1 LDG.E.U16 R9, desc[UR4][R10.64] ;  /* 0x000000040a099981 */ /* 0x002168000c1e1500 */
        /* <DEDUP_REMOVED lines=18> */
[-C--:B------:R-:W-:Y:S02]  /*02b0*/  ISETP.GE.AND P5, PT, R19, R2.reuse, PT ;  /* 0x000000021300720c */ /* 0x080fe40003fa6270 */
[-C--:B------:R-:W-:Y:S02]  /*02c0*/  ISETP.GE.AND P1, PT, R11, R2.reuse, PT ;  /* 0x000000020b00720c */ /* 0x080fe40003f26270 */
[----:B------:R-:W-:-:S02]  /*02d0*/  ISETP.GE.AND P2, PT, R13, R2, PT ;  /* 0x000000020d00720c */ /* 0x000fc40003f46270 */
[----:B------:R-:W-:Y:S02]  /*02e0*/  ISETP.GE.AND P3, PT, R3, R2, PT ;  /* 0x000000020300720c */ /* 0x000fe40003f66270 */
[----:B---3--:R-:W-:Y:S01]  /*02f0*/  MOV R8, UR6 ;  /* 0x0000000600087c02 */ /* 0x008fe20008000f00 */
[----:B0-----:R-:W-:Y:S01]  /*0300*/  @!P0 IMAD.WIDE.U32 R6, R17, 0x2, R14 ;  /* 0x0000000211068825 */ /* 0x001fe200078e000e */
[----:B------:R-:W-:Y:S09]  /*0310*/  @P0 BRA `(.L_x_5630) ;  /* 0x0000000000180947 */ /* 0x000ff20003800000 */
[----:B-----5:R-:W-:Y:S02]  /*0320*/  HADD2.F32 R18, -RZ, R18.H0_H0 ;  /* 0x20000012ff127230 */ /* 0x020fe40000004100 */
[----:B------:R-:W-:-:S03]  /*0330*/  IMAD.U32 R11, RZ, RZ, UR6 ;  /* 0x00000006ff0b7e24 */ /* 0x000fc6000f8e00ff */
[----:B------:R-:W-:-:S13]  /*0340*/  FSETP.NEU.FTZ.AND P4, PT, R18, RZ, PT ;  /* 0x000000ff1200720b */ /* 0x000fda0003f9d000 */
[----:B------:R-:W-:-:S04]  /*0350*/  @P4 FSET.BF.GT.FTZ.AND R10, R18, RZ, PT ;  /* 0x000000ff120a420a */ /* 0x000fc80003814000 */
[----:B------:R-:W-:-:S04]  /*0360*/  @P4 F2FP.F16.F32.PACK_AB R10, RZ, R10 ;  /* 0x0000000aff0a423e */ /* 0x000fc800000000ff */
[----:B------:R-:W-:-:S07]  /*0370*/  @P4 PRMT R11, R10, 0x7610, R11 ;  /* 0x000076100a0b4816 */ /* 0x000fce000000000b */
.L_x_5630:
[----:B------:R-:W-:Y:S05]  /*0380*/  BSYNC.RECONVERGENT B0 ;  /* 0x0000000000007941 */ /* 0x000fea0003800200 */
.L_x_5629:
[----:B------:R-:W-:Y:S04]  /*0390*/  BSSY.RECONVERGENT B0, `(.L_x_5631) ;  /* 0x0000008000007945 */ /* 0x000fe80003800200 */
[----:B------:R-:W-:Y:S05]  /*03a0*/  @P5 BRA `(.L_x_5632) ;  /* 0x0000000000185947 */ /* 0x000fea0003800000 */
[----:B-----5:R-:W-:-:S05]  /*03b0*/  HADD2.F32 R9, -RZ, R9.H0_H0 ;  /* 0x20000009ff097230 */ /* 0x020fca0000004100 */
[----:B------:R-:W-:-:S13]  /*03c0*/  FSETP.NEU.FTZ.AND P4, PT, R9, RZ, PT ;  /* 0x000000ff0900720b */ /* 0x000fda0003f9d000 */
[----:B------:R-:W-:Y:S01]  /*03d0*/  @P4 FSET.BF.GT.FTZ.AND R10, R9, RZ, PT ;  /* 0x000000ff090a420a */ /* 0x000fe20003814000 */
[----:B------:R-:W-:-:S03]  /*03e0*/  IMAD.U32 R9, RZ, RZ, UR6 ;  /* 0x00000006ff097e24 */ /* 0x000fc6000f8e00ff */
[----:B------:R-:W-:-:S04]  /*03f0*/  @P4 F2FP.F16.F32.PACK_AB R10, RZ, R10 ;  /* 0x0000000aff0a423e */ /* 0x000fc800000000ff */
[----:B------:R-:W-:-:S07]  /*0400*/  @P4 PRMT R9, R10, 0x7610, R9 ;  /* 0x000076100a094816 */ /* 0x000fce0000000009 */
.L_x_5632:
[----:B------:R-:W-:Y:S05]  /*0410*/  BSYNC.RECONVERGENT B0 ;  /* 0x0000000000007941 */ /* 0x000fea0003800200 */
.L_x_5631:
[----:B------:R-:W-:Y:S04]  /*0420*/  BSSY.RECONVERGENT B0, `(.L_x_5633) ;  /* 0x0000008000007945 */ /* 0x000fe80003800200 */
[----:B------:R-:W-:Y:S05]  /*0430*/  @P1 BRA `(.L_x_5634) ;  /* 0x0000000000181947 */ /* 0x000fea0003800000 */
[----:B-----5:R-:W-:Y:S02]  /*0440*/  HADD2.F32 R5, -RZ, R5.H0_H0 ;  /* 0x20000005ff057230 */ /* 0x020fe40000004100 */
[----:B------:R-:W-:-:S03]  /*0450*/  IMAD.U32 R13, RZ, RZ, UR6 ;  /* 0x00000006ff0d7e24 */ /* 0x000fc6000f8e00ff */
[----:B------:R-:W-:-:S13]  /*0460*/  FSETP.NEU.FTZ.AND P1, PT, R5, RZ, PT ;  /* 0x000000ff0500720b */ /* 0x000fda0003f3d000 */
[----:B------:R-:W-:-:S04]  /*0470*/  @P1 FSET.BF.GT.FTZ.AND R5, R5, RZ, PT ;  /* 0x000000ff0505120a */ /* 0x000fc80003814000 */
[----:B------:R-:W-:-:S04]  /*0480*/  @P1 F2FP.F16.F32.PACK_AB R5, RZ, R5 ;  /* 0x00000005ff05123e */ /* 0x000fc800000000ff */
[----:B------:R-:W-:-:S07]  /*0490*/  @P1 PRMT R13, R5, 0x7610, R13 ;  /* 0x00007610050d1816 */ /* 0x000fce000000000d */
.L_x_5634:
[----:B------:R-:W-:Y:S05]  /*04a0*/  BSYNC.RECONVERGENT B0 ;  /* 0x0000000000007941 */ /* 0x000fea0003800200 */
.L_x_5633:
[----:B------:R-:W-:Y:S04]  /*04b0*/  BSSY.RECONVERGENT B0, `(.L_x_5635) ;  /* 0x0000007000007945 */ /* 0x000fe80003800200 */
[----:B------:R-:W-:Y:S05]  /*04c0*/  @P2 BRA `(.L_x_5636) ;  /* 0x0000000000142947 */ /* 0x000fea0003800000 */
[----:B-----5:R-:W-:-:S05]  /*04d0*/  HADD2.F32 R4, -RZ, R4.H0_H0 ;  /* 0x20000004ff047230 */ /* 0x020fca0000004100 */
[----:B------:R-:W-:-:S13]  /*04e0*/  FSETP.NEU.FTZ.AND P1, PT, R4, RZ, PT ;  /* 0x000000ff0400720b */ /* 0x000fda0003f3d000 */
[----:B------:R-:W-:-:S04]  /*04f0*/  @P1 FSET.BF.GT.FTZ.AND R4, R4, RZ, PT ;  /* 0x000000ff0404120a */ /* 0x000fc80003814000 */
[----:B------:R-:W-:-:S04]  /*0500*/  @P1 F2FP.F16.F32.PACK_AB R4, RZ, R4 ;  /* 0x00000004ff04123e */ /* 0x000fc800000000ff */
[----:B------:R-:W-:-:S07]  /*0510*/  @P1 PRMT R8, R4, 0x7610, R8 ;  /* 0x0000761004081816 */ /* 0x000fce0000000008 */
.L_x_5636:
[----:B------:R-:W-:Y:S05]  /*0520*/  BSYNC.RECONVERGENT B0 ;  /* 0x0000000000007941 */ /* 0x000fea0003800200 */
.L_x_5635:
[----:B------:R0:W-:Y:S01]  /*0530*/  @!P0 STG.E.U16 desc[UR4][R6.64], R11 ;  /* 0x0000000b06008986 */ /* 0x0001e2000c101504 */
[----:B------:R-:W-:Y:S04]  /*0540*/  BSSY.RECONVERGENT B0, `(.L_x_5637) ;  /* 0x000000c000007945 */ /* 0x000fe80003800200 */
[----:B------:R-:W-:Y:S05]  /*0550*/  @P3 BRA `(.L_x_5638) ;  /* 0x0000000000283947 */ /* 0x000fea0003800000 */
[----:B-----5:R-:W1:Y:S01]  /*0560*/  LDC.64 R4, c[0x0][0x388] ;  /* 0x0000e200ff047b82 */ /* 0x020e620000000a00 */
[----:B0-----:R-:W-:Y:S01]  /*0570*/  IMAD R7, R0, 0x200, R3 ;  /* 0x0000020000077824 */ /* 0x001fe200078e0203 */
[----:B------:R-:W-:-:S04]  /*0580*/  IADD3 R3, PT, PT, R3, 0x80, RZ ;  /* 0x0000008003037810 */ /* 0x000fc80007ffe0ff */
[----:B------:R-:W-:-:S13]  /*0590*/  ISETP.GE.AND P0, PT, R3, R2, PT ;  /* 0x000000020300720c */ /* 0x000fda0003f06270 */
[----:B------:R-:W-:Y:S02]  /*05a0*/  @!P0 IMAD R11, R0, 0x200, R3 ;  /* 0x00000200000b8824 */ /* 0x000fe400078e0203 */
[----:B------:R-:W-:Y:S02]  /*05b0*/  @!P0 VIADD R3, R3, 0x80 ;  /* 0x0000008003038836 */ /* 0x000fe40000000000 */
[----:B-1----:R-:W-:-:S04]  /*05c0*/  IMAD.WIDE.U32 R6, R7, 0x2, R4 ;  /* 0x0000000207067825 */ /* 0x002fc800078e0004 */
[----:B------:R-:W-:Y:S01]  /*05d0*/  @!P0 IMAD.WIDE.U32 R4, R11, 0x2, R4 ;  /* 0x000000020b048825 */ /* 0x000fe200078e0004 */
[----:B------:R1:W-:Y:S04]  /*05e0*/  STG.E.U16 desc[UR4][R6.64], R9 ;  /* 0x0000000906007986 */ /* 0x0003e8000c101504 */
[----:B------:R1:W-:Y:S02]  /*05f0*/  @!P0 STG.E.U16 desc[UR4][R4.64], R13 ;  /* 0x0000000d04008986 */ /* 0x0003e4000c101504 */
.L_x_5638:
[----:B------:R-:W-:Y:S05]  /*0600*/  BSYNC.RECONVERGENT B0 ;  /* 0x0000000000007941 */ /* 0x000fea0003800200 */
.L_x_5637:
[----:B------:R-:W-:-:S13]  /*0610*/  ISETP.GE.AND P0, PT, R3, R2, PT ;  /* 0x000000020300720c */ /* 0x000fda0003f06270 */
[----:B------:R-:W-:Y:S05]  /*0620*/  @P0 EXIT ;  /* 0x000000000000094d */ /* 0x000fea0003800000 */
[----:B-1---5:R-:W1:Y:S01]  /*0630*/  LDC.64 R4, c[0x0][0x388] ;  /* 0x0000e200ff047b82 */ /* 0x022e620000000a00 */
[----:B------:R-:W-:-:S04]  /*0640*/  IMAD R3, R0, 0x200, R3 ;  /* 0x0000020000037824 */ /* 0x000fc800078e0203 */
[----:B-1----:R-:W-:-:S05]  /*0650*/  IMAD.WIDE.U32 R2, R3, 0x2, R4 ;  /* 0x0000000203027825 */ /* 0x002fca00078e0004 */
[----:B------:R-:W-:Y:S01]  /*0660*/  STG.E.U16 desc[UR4][R2.64], R8 ;  /* 0x0000000802007986 */ /* 0x000fe2000c101504 */
[----:B------:R-:W-:Y:S05]  /*0670*/  EXIT ;  /* 0x000000000000794d */ /* 0x000fea0003800000 */
.L_x_5639:
        /* <DEDUP_REMOVED lines=16> */
.L_x_32361:


//--------------------- .text._ZN2at6native29vectorized_elementwise_kernelILi2ENS0_13BUnaryFunctorIN3c104HalfES4_S4_ZZZNS0_21heaviside_kernel_cudaERNS_18TensorIteratorBaseEENKUlvE_clEvENKUlvE6_clEvEUlS4_S4_E_EESt5arrayIPcLm2EEEEviT0_T1_ --------------------------
	.section	.text._ZN2at6native29vectorized_elementwise_kernelILi2ENS0_13BUnaryFunctorIN3c104HalfES4_S4_ZZZNS0_21heaviside_kernel_cudaERNS_18TensorIteratorBaseEENKUlvE_clEvENKUlvE6_clEvEUlS4_S4_E_EESt5arrayIPcLm2EEEEviT0_T1_,"ax",@progbits
	.align	128
        .global         _ZN2at6native29vectorized_elementwise_kernelILi2ENS0_13BUnaryFunctorIN3c104HalfES4_S4_ZZZNS0_21heaviside_kernel_cudaERNS_18TensorIteratorBaseEENKUlvE_clEvENKUlvE6_clEvEUlS4_S4_E_EESt5arrayIPcLm2EEEEviT0_T1_
        .type           _ZN2at6native29vectorized_elementwise_kernelILi2ENS0_13BUnaryFunctorIN3c104HalfES4_S4_ZZZNS0_21heaviside_kernel_cudaERNS_18TensorIteratorBaseEENKUlvE_clEvENKUlvE6_clEvEUlS4_S4_E_EESt5arrayIPcLm2EEEEviT0_T1_,@function
        .size           _ZN2at6native29vectorized_elementwise_kernelILi2ENS0_13BUnaryFunctorIN3c104HalfES4_S4_ZZZNS0_21heaviside_kernel_cudaERNS_18TensorIteratorBaseEENKUlvE_clEvENKUlvE6_clEvEUlS4_S4_E_EESt5arrayIPcLm2EEEEviT0_T1_,(.L_x_32362 - _ZN2at6native29vectorized_elementwise_kernelILi2ENS0_13BUnaryFunctorIN3c104HalfES4_S4_ZZZNS0_21heaviside_kernel_cudaERNS_18TensorIteratorBaseEENKUlvE_clEvENKUlvE6_clEvEUlS4_S4_E_EESt5arrayIPcLm2EEEEviT0_T1_)
        .other          _ZN2at6native29vectorized_elementwise_kernelILi2ENS0_13BUnaryFunctorIN3c104HalfES4_S4_ZZZNS0_21heaviside_kernel_cudaERNS_18TensorIteratorBaseEENKUlvE_clEvENKUlvE6_clEvEUlS4_S4_E_EESt5arrayIPcLm2EEEEviT0_T1_,@"STO_CUDA_ENTRY STV_DEFAULT"
_ZN2at6native29vectorized_elementwise_kernelILi2ENS0_13BUnaryFunctorIN3c104HalfES4_S4_ZZZNS0_21heaviside_kernel_cudaERNS_18TensorIteratorBaseEENKUlvE_clEvENKUlvE6_clEvEUlS4_S4_E_EESt5arrayIPcLm2EEEEviT0_T1_:
.text._ZN2at6native29vectorized_elementwise_kernelILi2ENS0_13BUnaryFunctorIN3c104HalfES4_S4_ZZZNS0_21heaviside_kernel_cudaERNS_18TensorIteratorBaseEENKUlvE_clEvENKUlvE6_clEvEUlS4_S4_E_EESt5arrayIPcLm2EEEEviT0_T1_:
        /* <DEDUP_REMOVED lines=81> */
[----:B-----5:R-:W-:Y:S02]  /*0510*/  HADD2.F32 R22, -RZ, R22.H0_H0 ;  /* 0x20000016ff167230 */ /* 0x020fe40000004100 */
[----:B------:R-:W-:-:S03]  /*0520*/  IMAD.U32 R21, RZ, RZ, UR7 ;  /* 0x00000007ff157e24 */ /* 0x000fc6000f8e00ff */
[----:B------:R-:W-:-:S13]  /*0530*/  FSETP.NEU.FTZ.AND P5, PT, R22, RZ, PT ;  /* 0x000000ff1600720b */ /* 0x000fda0003fbd000 */
[----:B------:R-:W-:-:S04]  /*0540*/  @P5 FSET.BF.GT.FTZ.AND R6, R22, RZ, PT ;  /* 0x000000ff1606520a */ /* 0x000fc80003814000 */
[----:B------:R-:W-:-:S04]  /*0550*/  @P5 F2FP.F16.F32.PACK_AB R6, RZ, R6 ;  /* 0x00000006ff06523e */ /* 0x000fc800000000ff */
[----:B------:R-:W-:-:S07]  /*0560*/  @P5 PRMT R21, R6, 0x7610, R21 ;  /* 0x0000761006155816 */ /* 0x000fce0000000015 */
.L_x_5642:
[----:B------:R-:W-:Y:S05]  /*0570*/  BSYNC.RECONVERGENT B0 ;  /* 0x0000000000007941 */ /* 0x000fea0003800200 */
.L_x_5641:
[-C--:B------:R-:W-:Y:S01]  /*0580*/  ISETP.GE.U32.AND P6, PT, R19, R10.reuse, PT ;  /* 0x0000000a1300720c */ /* 0x080fe20003fc6070 */
[----:B------:R-:W-:Y:S01]  /*0590*/  BSSY.RECONVERGENT B0, `(.L_x_5643) ;  /* 0x000000a000007945 */ /* 0x000fe20003800200 */
[----:B------:R-:W-:Y:S01]  /*05a0*/  ISETP.GE.U32.AND P5, PT, R7, R10, PT ;  /* 0x0000000a0700720c */ /* 0x000fe20003fa6070 */
[----:B------:R-:W-:-:S10]  /*05b0*/  VIADD R7, R13, 0x380 ;  /* 0x000003800d077836 */ /* 0x000fd40000000000 */
[----:B------:R-:W-:Y:S05]  /*05c0*/  @P6 BRA `(.L_x_5644) ;  /* 0x0000000000186947 */ /* 0x000fea0003800000 */
[----:B-----5:R-:W-:Y:S02]  /*05d0*/  HADD2.F32 R16, -RZ, R16.H0_H0 ;  /* 0x20000010ff107230 */ /* 0x020fe40000004100 */
[----:B------:R-:W-:-:S03]  /*05e0*/  IMAD.U32 R9, RZ, RZ, UR7 ;  /* 0x00000007ff097e24 */ /* 0x000fc6000f8e00ff */
[----:B------:R-:W-:-:S13]  /*05f0*/  FSETP.NEU.FTZ.AND P6, PT, R16, RZ, PT ;  /* 0x000000ff1000720b */ /* 0x000fda0003fdd000 */
[----:B------:R-:W-:-:S04]  /*0600*/  @P6 FSET.BF.GT.FTZ.AND R6, R16, RZ, PT ;  /* 0x000000ff1006620a */ /* 0x000fc80003814000 */
[----:B------:R-:W-:-:S04]  /*0610*/  @P6 F2FP.F16.F32.PACK_AB R6, RZ, R6 ;  /* 0x00000006ff06623e */ /* 0x000fc800000000ff */
[----:B------:R-:W-:-:S07]  /*0620*/  @P6 PRMT R9, R6, 0x7610, R9 ;  /* 0x0000761006096816 */ /* 0x000fce0000000009 */
.L_x_5644:
[----:B------:R-:W-:Y:S05]  /*0630*/  BSYNC.RECONVERGENT B0 ;  /* 0x0000000000007941 */ /* 0x000fea0003800200 */
.L_x_5643:
[----:B------:R-:W-:Y:S01]  /*0640*/  ISETP.GE.U32.AND P6, PT, R7, R10, PT ;  /* 0x0000000a0700720c */ /* 0x000fe20003fc6070 */
[----:B------:R-:W-:Y:S01]  /*0650*/  @!P0 IMAD.IADD R7, R0, 0x1, R13 ;  /* 0x0000000100078824 */ /* 0x000fe200078e020d */
[----:B------:R-:W-:Y:S03]  /*0660*/  BSSY.RECONVERGENT B0, `(.L_x_5645) ;  /* 0x0000009000007945 */ /* 0x000fe60003800200 */
[----:B--2---:R-:W-:Y:S01]  /*0670*/  @!P0 IMAD.WIDE.U32 R2, R7, 0x2, R2 ;  /* 0x0000000207028825 */ /* 0x004fe200078e0002 */
[----:B------:R-:W-:Y:S07]  /*0680*/  @P1 BRA `(.L_x_5646) ;  /* 0x0000000000181947 */ /* 0x000fee0003800000 */
[----:B-----5:R-:W-:-:S05]  /*0690*/  HADD2.F32 R12, -RZ, R12.H0_H0 ;  /* 0x2000000cff0c7230 */ /* 0x020fca0000004100 */
[----:B------:R-:W-:-:S13]  /*06a0*/  FSETP.NEU.FTZ.AND P1, PT, R12, RZ, PT ;  /* 0x000000ff0c00720b */ /* 0x000fda0003f3d000 */
[----:B------:R-:W-:Y:S01]  /*06b0*/  @P1 FSET.BF.GT.FTZ.AND R6, R12, RZ, PT ;  /* 0x000000ff0c06120a */ /* 0x000fe20003814000 */
[----:B------:R-:W-:-:S03]  /*06c0*/  IMAD.U32 R12, RZ, RZ, UR7 ;  /* 0x00000007ff0c7e24 */ /* 0x000fc6000f8e00ff */
[----:B------:R-:W-:-:S04]  /*06d0*/  @P1 F2FP.F16.F32.PACK_AB R6, RZ, R6 ;  /* 0x00000006ff06123e */ /* 0x000fc800000000ff */
[----:B------:R-:W-:-:S07]  /*06e0*/  @P1 PRMT R12, R6, 0x7610, R12 ;  /* 0x00007610060c1816 */ /* 0x000fce000000000c */
.L_x_5646:
[----:B------:R-:W-:Y:S05]  /*06f0*/  BSYNC.RECONVERGENT B0 ;  /* 0x0000000000007941 */ /* 0x000fea0003800200 */
.L_x_5645:
        /* <DEDUP_REMOVED lines=8> */
.L_x_5648:
[----:B------:R-:W-:Y:S05]  /*0780*/  BSYNC.RECONVERGENT B0 ;  /* 0x0000000000007941 */ /* 0x000fea0003800200 */
.L_x_5647:
        /* <DEDUP_REMOVED lines=8> */
.L_x_5650:
[----:B------:R-:W-:Y:S05]  /*0810*/  BSYNC.RECONVERGENT B0 ;  /* 0x0000000000007941 */ /* 0x000fea0003800200 */
.L_x_5649:
        /* <DEDUP_REMOVED lines=8> */
.L_x_5652:
[----:B------:R-:W-:Y:S05]  /*08a0*/  BSYNC.RECONVERGENT B0 ;  /* 0x0000000000007941 */ /* 0x000fea0003800200 */
.L_x_5651:
        /* <DEDUP_REMOVED lines=8> */
.L_x_5654:
[----:B------:R-:W-:Y:S05]  /*0930*/  BSYNC.RECONVERGENT B0 ;  /* 0x0000000000007941 */ /* 0x000fea0003800200 */
.L_x_5653:
[----:B------:R-:W-:Y:S04]  /*0940*/  BSSY.RECONVERGENT B0, `(.L_x_5655) ;  /* 0x0000007000007945 */ /* 0x000fe80003800200 */
[----:B------:R-:W-:Y:S05]  /*0950*/  @P6 BRA `(.L_x_5656) ;  /* 0x0000000000146947 */ /* 0x000fea0003800000 */
[----:B-----5:R-:W-:-:S05]  /*0960*/  HADD2.F32 R5, -RZ, R5.H0_H0 ;  /* 0x20000005ff057230 */ /* 0x020fca0000004100 */
[----:B------:R-:W-:-:S13]  /*0970*/  FSETP.NEU.FTZ.AND P1, PT, R5, RZ, PT ;  /* 0x000000ff0500720b */ /* 0x000fda0003f3d000 */
[----:B------:R-:W-:-:S04]  /*0980*/  @P1 FSET.BF.GT.FTZ.AND R5, R5, RZ, PT ;  /* 0x000000ff0505120a */ /* 0x000fc80003814000 */
[----:B------:R-:W-:-:S04]  /*0990*/  @P1 F2FP.F16.F32.PACK_AB R5, RZ, R5 ;  /* 0x00000005ff05123e */ /* 0x000fc800000000ff */
[----:B------:R-:W-:-:S07]  /*09a0*/  @P1 PRMT R11, R5, 0x7610, R11 ;  /* 0x00007610050b1816 */ /* 0x000fce000000000b */
.L_x_5656:
[----:B------:R-:W-:Y:S05]  /*09b0*/  BSYNC.RECONVERGENT B0 ;  /* 0x0000000000007941 */ /* 0x000fea0003800200 */
.L_x_5655:
        /* <DEDUP_REMOVED lines=18> */
.L_x_5659:
[----:B------:R-:W-:-:S13]  /*0ae0*/  ISETP.GE.U32.AND P0, PT, R13, R10, PT ;  /* 0x0000000a0d00720c */ /* 0x000fda0003f06070 */
[----:B------:R-:W-:Y:S05]  /*0af0*/  @P0 BRA `(.L_x_5661) ;  /* 0x0000000000300947 */ /* 0x000fea0003800000 */
[----:B0-----:R-:W0:Y:S01]  /*0b00*/  LDC.64 R2, c[0x0][0x388] ;  /* 0x0000e200ff027b82 */ /* 0x001e220000000a00 */
[----:B-----5:R-:W-:Y:S02]  /*0b10*/  IMAD.IADD R5, R0, 0x1, R13 ;  /* 0x0000000100057824 */ /* 0x020fe400078e020d */
[----:B------:R-:W-:Y:S02]  /*0b20*/  VIADD R13, R13, 0x80 ;  /* 0x000000800d0d7836 */ /* 0x000fe40000000000 */
[----:B0-----:R-:W-:-:S05]  /*0b30*/  IMAD.WIDE.U32 R2, R5, 0x2, R2 ;  /* 0x0000000205027825 */ /* 0x001fca00078e0002 */
[----:B------:R1:W-:Y:S02]  /*0b40*/  STG.E.U16 desc[UR4][R2.64], R6 ;  /* 0x0000000602007986 */ /* 0x0003e4000c101504 */
.L_x_5660:
[----:B------:R-:W-:-:S13]  /*0b50*/  ISETP.GE.U32.AND P0, PT, R13, R10, PT ;  /* 0x0000000a0d00720c */ /* 0x000fda0003f06070 */
[----:B------:R-:W-:Y:S05]  /*0b60*/  @P0 BRA `(.L_x_5662) ;  /* 0x0000000000340947 */ /* 0x000fea0003800000 */
[----:B01----:R-:W0:Y:S01]  /*0b70*/  LDC.64 R2, c[0x0][0x388] ;  /* 0x0000e200ff027b82 */ /* 0x003e220000000a00 */
[----:B------:R-:W-:Y:S02]  /*0b80*/  IMAD.IADD R5, R0, 0x1, R13 ;  /* 0x0000000100057824 */ /* 0x000fe400078e020d */
[----:B------:R-:W-:Y:S02]  /*0b90*/  VIADD R13, R13, 0x80 ;  /* 0x000000800d0d7836 */ /* 0x000fe40000000000 */
[----:B0-----:R-:W-:-:S05]  /*0ba0*/  IMAD.WIDE.U32 R2, R5, 0x2, R2 ;  /* 0x0000000205027825 */ /* 0x001fca00078e0002 */
[----:B------:R1:W-:Y:S02]  /*0bb0*/  STG.E.U16 desc[UR4][R2.64], R8 ;  /* 0x0000000802007986 */ /* 0x0003e4000c101504 */
.L_x_5661:
        /* <DEDUP_REMOVED lines=8> */
.L_x_5662:
[----:B------:R-:W-:Y:S05]  /*0c40*/  BSYNC.RELIABLE B1 ;  /* 0x0000000000017941 */ /* 0x000fea0003800100 */
.L_x_5658:
[----:B------:R-:W-:-:S13]  /*0c50*/  ISETP.GE.U32.AND P0, PT, R13, R10, PT ;  /* 0x0000000a0d00720c */ /* 0x000fda0003f06070 */
[----:B012---:R-:W0:Y:S01]  /*0c60*/  @!P0 LDC.64 R2, c[0x0][0x388] ;  /* 0x0000e200ff028b82 */ /* 0x007e220000000a00 */
[----:B------:R-:W-:Y:S02]  /*0c70*/  @!P0 IMAD.IADD R5, R0, 0x1, R13 ;  /* 0x0000000100058824 */ /* 0x000fe400078e020d */
[----:B------:R-:W-:Y:S02]  /*0c80*/  @!P0 VIADD R13, R13, 0x80 ;  /* 0x000000800d0d8836 */ /* 0x000fe40000000000 */
[----:B0-----:R-:W-:-:S05]  /*0c90*/  @!P0 IMAD.WIDE.U32 R2, R5, 0x2, R2 ;  /* 0x0000000205028825 */ /* 0x001fca00078e0002 */
[----:B------:R2:W-:Y:S02]  /*0ca0*/  @!P0 STG.E.U16 desc[UR4][R2.64], R4 ;  /* 0x0000000402008986 */ /* 0x0005e4000c101504 */
.L_x_5663:
[----:B------:R-:W-:Y:S05]  /*0cb0*/  BSYNC.RECONVERGENT B0 ;  /* 0x0000000000007941 */ /* 0x000fea0003800200 */
.L_x_5657:
        /* <DEDUP_REMOVED lines=8> */
.L_x_5640:
        /* <DEDUP_REMOVED lines=12> */
[--C-:B--2---:R-:W-:Y:S02]  /*0e00*/  HADD2.F32 R9, -RZ, R5.reuse.H0_H0 ;  /* 0x20000005ff097230 */ /* 0x104fe40000004100 */
[----:B------:R-:W-:Y:S02]  /*0e10*/  HADD2.F32 R10, -RZ, R5.H1_H1 ;  /* 0x30000005ff0a7230 */ /* 0x000fe40000004100 */
[----:B------:R-:W-:Y:S01]  /*0e20*/  IMAD.U32 R5, RZ, RZ, UR7 ;  /* 0x00000007ff057e24 */ /* 0x000fe2000f8e00ff */
[----:B------:R-:W-:Y:S01]  /*0e30*/  FSETP.NEU.FTZ.AND P3, PT, R9, RZ, PT ;  /* 0x000000ff0900720b */ /* 0x000fe20003f7d000 */
[--C-:B---3--:R-:W-:Y:S01]  /*0e40*/  HADD2.F32 R12, -RZ, R6.reuse.H0_H0 ;  /* 0x20000006ff0c7230 */ /* 0x108fe20000004100 */
[----:B------:R-:W-:Y:S01]  /*0e50*/  FSETP.NEU.FTZ.AND P2, PT, R10, RZ, PT ;  /* 0x000000ff0a00720b */ /* 0x000fe20003f5d000 */
[----:B------:R-:W-:-:S03]  /*0e60*/  HADD2.F32 R6, -RZ, R6.H1_H1 ;  /* 0x30000006ff067230 */ /* 0x000fc60000004100 */
[----:B------:R-:W-:Y:S01]  /*0e70*/  FSETP.NEU.FTZ.AND P1, PT, R12, RZ, PT ;  /* 0x000000ff0c00720b */ /* 0x000fe20003f3d000 */
[--C-:B-----5:R-:W-:Y:S01]  /*0e80*/  HADD2.F32 R13, -RZ, R8.reuse.H0_H0 ;  /* 0x20000008ff0d7230 */ /* 0x120fe20000004100 */
[----:B------:R-:W-:Y:S01]  /*0e90*/  FSETP.NEU.FTZ.AND P0, PT, R6, RZ, PT ;  /* 0x000000ff0600720b */ /* 0x000fe20003f1d000 */
[----:B------:R-:W-:Y:S02]  /*0ea0*/  HADD2.F32 R14, -RZ, R8.H1_H1 ;  /* 0x30000008ff0e7230 */ /* 0x000fe40000004100 */
[----:B------:R-:W-:Y:S01]  /*0eb0*/  IMAD.U32 R8, RZ, RZ, UR7 ;  /* 0x00000007ff087e24 */ /* 0x000fe2000f8e00ff */
[----:B------:R-:W-:Y:S02]  /*0ec0*/  FSETP.NEU.FTZ.AND P5, PT, R13, RZ, PT ;  /* 0x000000ff0d00720b */ /* 0x000fe40003fbd000 */
[----:B------:R-:W-:Y:S02]  /*0ed0*/  @P3 FSET.BF.GT.FTZ.AND R9, R9, RZ, PT ;  /* 0x000000ff0909320a */ /* 0x000fe40003814000 */
[----:B------:R-:W-:-:S02]  /*0ee0*/  @P2 FSET.BF.GT.FTZ.AND R10, R10, RZ, PT ;  /* 0x000000ff0a0a220a */ /* 0x000fc40003814000 */
[----:B------:R-:W-:Y:S02]  /*0ef0*/  @P3 F2FP.F16.F32.PACK_AB R9, RZ, R9 ;  /* 0x00000009ff09323e */ /* 0x000fe400000000ff */
[----:B------:R-:W-:Y:S01]  /*0f00*/  @P2 F2FP.F16.F32.PACK_AB R15, RZ, R10 ;  /* 0x0000000aff0f223e */ /* 0x000fe200000000ff */
[--C-:B----4-:R-:W-:Y:S01]  /*0f10*/  HADD2.F32 R10, -RZ, R7.reuse.H1_H1 ;  /* 0x30000007ff0a7230 */ /* 0x110fe20000004100 */
[----:B------:R-:W-:Y:S01]  /*0f20*/  @P3 PRMT R5, R9, 0x7610, R5 ;  /* 0x0000761009053816 */ /* 0x000fe20000000005 */
[----:B------:R-:W-:Y:S01]  /*0f30*/  HADD2.F32 R9, -RZ, R7.H0_H0 ;  /* 0x20000007ff097230 */ /* 0x000fe20000004100 */
[----:B------:R-:W-:Y:S01]  /*0f40*/  FSETP.NEU.FTZ.AND P6, PT, R14, RZ, PT ;  /* 0x000000ff0e00720b */ /* 0x000fe20003fdd000 */
[----:B------:R-:W-:Y:S01]  /*0f50*/  IMAD.U32 R7, RZ, RZ, UR7 ;  /* 0x00000007ff077e24 */ /* 0x000fe2000f8e00ff */
[----:B------:R-:W-:Y:S02]  /*0f60*/  FSETP.NEU.FTZ.AND P4, PT, R10, RZ, PT ;  /* 0x000000ff0a00720b */ /* 0x000fe40003f9d000 */
[----:B------:R-:W-:-:S02]  /*0f70*/  FSETP.NEU.FTZ.AND P3, PT, R9, RZ, PT ;  /* 0x000000ff0900720b */ /* 0x000fc40003f7d000 */
[----:B------:R-:W-:Y:S02]  /*0f80*/  @P1 FSET.BF.GT.FTZ.AND R12, R12, RZ, PT ;  /* 0x000000ff0c0c120a */ /* 0x000fe40003814000 */
[----:B------:R-:W-:Y:S02]  /*0f90*/  @P0 FSET.BF.GT.FTZ.AND R6, R6, RZ, PT ;  /* 0x000000ff0606020a */ /* 0x000fe40003814000 */
[----:B------:R-:W-:Y:S02]  /*0fa0*/  @P1 F2FP.F16.F32.PACK_AB R12, RZ, R12 ;  /* 0x0000000cff0c123e */ /* 0x000fe400000000ff */
[----:B------:R-:W-:Y:S02]  /*0fb0*/  @P5 FSET.BF.GT.FTZ.AND R13, R13, RZ, PT ;  /* 0x000000ff0d0d520a */ /* 0x000fe40003814000 */
[----:B------:R-:W-:Y:S02]  /*0fc0*/  @P6 FSET.BF.GT.FTZ.AND R14, R14, RZ, PT ;  /* 0x000000ff0e0e620a */ /* 0x000fe40003814000 */
[----:B------:R-:W-:-:S02]  /*0fd0*/  @P4 FSET.BF.GT.FTZ.AND R10, R10, RZ, PT ;  /* 0x000000ff0a0a420a */ /* 0x000fc40003814000 */
[----:B------:R-:W-:Y:S02]  /*0fe0*/  @P3 FSET.BF.GT.FTZ.AND R9, R9, RZ, PT ;  /* 0x000000ff0909320a */ /* 0x000fe40003814000 */
[----:B------:R-:W-:Y:S02]  /*0ff0*/  @P2 PRMT R8, R15, 0x7610, R8 ;  /* 0x000076100f082816 */ /* 0x000fe40000000008 */
[----:B------:R-:W-:Y:S02]  /*1000*/  @P1 PRMT R7, R12, 0x7610, R7 ;  /* 0x000076100c071816 */ /* 0x000fe40000000007 */
[----:B------:R-:W-:Y:S01]  /*1010*/  @P0 F2FP.F16.F32.PACK_AB R16, RZ, R6 ;  /* 0x00000006ff10023e */ /* 0x000fe200000000ff */
[----:B------:R-:W-:Y:S01]  /*1020*/  IMAD.U32 R6, RZ, RZ, UR7 ;  /* 0x00000007ff067e24 */ /* 0x000fe2000f8e00ff */
[----:B------:R-:W-:Y:S01]  /*1030*/  @P3 F2FP.F16.F32.PACK_AB R12, RZ, R9 ;  /* 0x00000009ff0c323e */ /* 0x000fe200000000ff */
[----:B------:R-:W-:Y:S01]  /*1040*/  IMAD.U32 R9, RZ, RZ, UR7 ;  /* 0x00000007ff097e24 */ /* 0x000fe2000f8e00ff */
[----:B------:R-:W-:Y:S01]  /*1050*/  @P4 F2FP.F16.F32.PACK_AB R15, RZ, R10 ;  /* 0x0000000aff0f423e */ /* 0x000fe200000000ff */
[----:B------:R-:W-:Y:S01]  /*1060*/  IMAD.U32 R10, RZ, RZ, UR7 ;  /* 0x00000007ff0a7e24 */ /* 0x000fe2000f8e00ff */
[----:B------:R-:W-:-:S02]  /*1070*/  @P5 F2FP.F16.F32.PACK_AB R13, RZ, R13 ;  /* 0x0000000dff0d523e */ /* 0x000fc400000000ff */
[----:B------:R-:W-:Y:S02]  /*1080*/  @P6 F2FP.F16.F32.PACK_AB R14, RZ, R14 ;  /* 0x0000000eff0e623e */ /* 0x000fe400000000ff */
[----:B------:R-:W-:Y:S02]  /*1090*/  @P0 PRMT R6, R16, 0x7610, R6 ;  /* 0x0000761010060816 */ /* 0x000fe40000000006 */
[----:B------:R-:W-:Y:S02]  /*10a0*/  @P3 PRMT R0, R12, 0x7610, R0 ;  /* 0x000076100c003816 */ /* 0x000fe40000000000 */
[----:B------:R-:W-:Y:S02]  /*10b0*/  @P4 PRMT R9, R15, 0x7610, R9 ;  /* 0x000076100f094816 */ /* 0x000fe40000000009 */
[----:B------:R-:W-:Y:S02]  /*10c0*/  @P5 PRMT R10, R13, 0x7610, R10 ;  /* 0x000076100d0a5816 */ /* 0x000fe4000000000a */
[----:B------:R-:W-:-:S02]  /*10d0*/  @P6 PRMT R11, R14, 0x7610, R11 ;  /* 0x000076100e0b6816 */ /* 0x000fc4000000000b */
[----:B------:R-:W-:Y:S02]  /*10e0*/  PRMT R5, R5, 0x5410, R8 ;  /* 0x0000541005057816 */ /* 0x000fe40000000008 */
        /* <DEDUP_REMOVED lines=8> */
.L_x_5664:
        /* <DEDUP_REMOVED lines=9> */
.L_x_32362:


//--------------------- .text._ZN2at6native29vectorized_elementwise_kernelILi4ENS0_13BUnaryFunctorIN3c104HalfES4_S4_ZZZNS0_21heaviside_kernel_cudaERNS_18TensorIteratorBaseEENKUlvE_clEvENKUlvE6_clEvEUlS4_S4_E_EESt5arrayIPcLm2EEEEviT0_T1_ --------------------------
	.section	.text._ZN2at6native29vectorized_elementwise_kernelILi4ENS0_13BUnaryFunctorIN3c104HalfES4_S4_ZZZNS0_21heaviside_kernel_cudaERNS_18TensorIteratorBaseEENKUlvE_clEvENKUlvE6_clEvEUlS4_S4_E_EESt5arrayIPcLm2EEEEviT0_T1_,"ax",@progbits
	.align	128
        .global         _ZN2at6native29vectorized_elementwise_kernelILi4ENS0_13BUnaryFunctorIN3c104HalfES4_S4_ZZZNS0_21heaviside_kernel_cudaERNS_18TensorIteratorBaseEENKUlvE_clEvENKUlvE6_clEvEUlS4_S4_E_EESt5arrayIPcLm2EEEEviT0_T1_
        .type           _ZN2at6native29vectorized_elementwise_kernelILi4ENS0_13BUnaryFunctorIN3c104HalfES4_S4_ZZZNS0_21heaviside_kernel_cudaERNS_18TensorIteratorBaseEENKUlvE_clEvENKUlvE6_clEvEUlS4_S4_E_EESt5arrayIPcLm2EEEEviT0_T1_,@function
        .size           _ZN2at6native29vectorized_elementwise_kernelILi4ENS0_13BUnaryFunctorIN3c104HalfES4_S4_ZZZNS0_21heaviside_kernel_cudaERNS_18TensorIteratorBaseEENKUlvE_clEvENKUlvE6_clEvEUlS4_S4_E_EESt5arrayIPcLm2EEEEviT0_T1_,(.L_x_32363 - _ZN2at6native29vectorized_elementwise_kernelILi4ENS0_13BUnaryFunctorIN3c104HalfES4_S4_ZZZNS0_21heaviside_kernel_cudaERNS_18TensorIteratorBaseEENKUlvE_clEvENKUlvE6_clEvEUlS4_S4_E_EESt5arrayIPcLm2EEEEviT0_T1_)
        .other          _ZN2at6native29vectorized_elementwise_kernelILi4ENS0_13BUnaryFunctorIN3c104HalfES4_S4_ZZZNS0_21heaviside_kernel_cudaERNS_18TensorIteratorBaseEENKUlvE_clEvENKUlvE6_clEvEUlS4_S4_E_EESt5arrayIPcLm2EEEEviT0_T1_,@"STO_CUDA_ENTRY STV_DEFAULT"
_ZN2at6native29vectorized_elementwise_kernelILi4ENS0_13BUnaryFunctorIN3c104HalfES4_S4_ZZZNS0_21heaviside_kernel_cudaERNS_18TensorIteratorBaseEENKUlvE_clEvENKUlvE6_clEvEUlS4_S4_E_EESt5arrayIPcLm2EEEEviT0_T1_:
.text._ZN2at6native29vectorized_elementwise_kernelILi4ENS0_13BUnaryFunctorIN3c104HalfES4_S4_ZZZNS0_21heaviside_kernel_cudaERNS_18TensorIteratorBaseEENKUlvE_clEvENKUlvE6_clEvEUlS4_S4_E_EESt5arrayIPcLm2EEEEviT0_T1_:
        /* <DEDUP_REMOVED lines=87> */
.L_x_5667:
[----:B------:R-:W-:Y:S05]  /*0570*/  BSYNC.RECONVERGENT B0 ;  /* 0x0000000000007941 */ /* 0x000fea0003800200 */
.L_x_5666:
        /* <DEDUP_REMOVED lines=11> */
.L_x_5669:
[----:B------:R-:W-:Y:S05]  /*0630*/  BSYNC.RECONVERGENT B0 ;  /* 0x0000000000007941 */ /* 0x000fea0003800200 */
.L_x_5668:
        /* <DEDUP_REMOVED lines=11> */
.L_x_5671:
[----:B------:R-:W-:Y:S05]  /*06f0*/  BSYNC.RECONVERGENT B0 ;  /* 0x0000000000007941 */ /* 0x000fea0003800200 */
.L_x_5670:
        /* <DEDUP_REMOVED lines=8> */
.L_x_5673:
[----:B------:R-:W-:Y:S05]  /*0780*/  BSYNC.RECONVERGENT B0 ;  /* 0x0000000000007941 */ /* 0x000fea0003800200 */
.L_x_5672:
        /* <DEDUP_REMOVED lines=8> */
.L_x_5675:
[----:B------:R-:W-:Y:S05]  /*0810*/  BSYNC.RECONVERGENT B0 ;  /* 0x0000000000007941 */ /* 0x000fea0003800200 */
.L_x_5674:
        /* <DEDUP_REMOVED lines=8> */
.L_x_5677:
[----:B------:R-:W-:Y:S05]  /*08a0*/  BSYNC.RECONVERGENT B0 ;  /* 0x0000000000007941 */ /* 0x000fea0003800200 */
.L_x_5676:
        /* <DEDUP_REMOVED lines=8> */
.L_x_5679:
[----:B------:R-:W-:Y:S05]  /*0930*/  BSYNC.RECONVERGENT B0 ;  /* 0x0000000000007941 */ /* 0x000fea0003800200 */
.L_x_5678:
[----:B------:R-:W-:Y:S04]  /*0940*/  BSSY.RECONVERGENT B0, `(.L_x_5680) ;  /* 0x0000007000007945 */ /* 0x000fe80003800200 */
[----:B------:R-:W-:Y:S05]  /*0950*/  @P6 BRA `(.L_x_5681) ;  /* 0x0000000000146947 */ /* 0x000fea0003800000 */
[----:B-----5:R-:W-:-:S05]  /*0960*/  HADD2.F32 R5, -RZ, R5.H0_H0 ;  /* 0x20000005ff057230 */ /* 0x020fca0000004100 */
[----:B------:R-:W-:-:S13]  /*0970*/  FSETP.NEU.FTZ.AND P1, PT, R5, RZ, PT ;  /* 0x000000ff0500720b */ /* 0x000fda0003f3d000 */
[----:B------:R-:W-:-:S04]  /*0980*/  @P1 FSET.BF.GT.FTZ.AND R5, R5, RZ, PT ;  /* 0x000000ff0505120a */ /* 0x000fc80003814000 */
[----:B------:R-:W-:-:S04]  /*0990*/  @P1 F2FP.F16.F32.PACK_AB R5, RZ, R5 ;  /* 0x00000005ff05123e */ /* 0x000fc800000000ff */
[----:B------:R-:W-:-:S07]  /*09a0*/  @P1 PRMT R11, R5, 0x7610, R11 ;  /* 0x00007610050b1816 */ /* 0x000fce000000000b */
.L_x_5681:
[----:B------:R-:W-:Y:S05]  /*09b0*/  BSYNC.RECONVERGENT B0 ;  /* 0x0000000000007941 */ /* 0x000fea0003800200 */
.L_x_5680:
        /* <DEDUP_REMOVED lines=18> */
.L_x_5684:
[----:B------:R-:W-:-:S13]  /*0ae0*/  ISETP.GE.U32.AND P0, PT, R13, R10, PT ;  /* 0x0000000a0d00720c */ /* 0x000fda0003f06070 */
[----:B------:R-:W-:Y:S05]  /*0af0*/  @P0 BRA `(.L_x_5686) ;  /* 0x0000000000300947 */ /* 0x000fea0003800000 */
[----:B0-----:R-:W0:Y:S01]  /*0b00*/  LDC.64 R2, c[0x0][0x388] ;  /* 0x0000e200ff027b82 */ /* 0x001e220000000a00 */
[----:B-----5:R-:W-:Y:S02]  /*0b10*/  IMAD.IADD R5, R0, 0x1, R13 ;  /* 0x0000000100057824 */ /* 0x020fe400078e020d */
[----:B------:R-:W-:Y:S02]  /*0b20*/  VIADD R13, R13, 0x80 ;  /* 0x000000800d0d7836 */ /* 0x000fe40000000000 */
[----:B0-----:R-:W-:-:S05]  /*0b30*/  IMAD.WIDE.U32 R2, R5, 0x2, R2 ;  /* 0x0000000205027825 */ /* 0x001fca00078e0002 */
[----:B------:R1:W-:Y:S02]  /*0b40*/  STG.E.U16 desc[UR4][R2.64], R6 ;  /* 0x0000000602007986 */ /* 0x0003e4000c101504 */
.L_x_5685:
[----:B------:R-:W-:-:S13]  /*0b50*/  ISETP.GE.U32.AND P0, PT, R13, R10, PT ;  /* 0x0000000a0d00720c */ /* 0x000fda0003f06070 */
[----:B------:R-:W-:Y:S05]  /*0b60*/  @P0 BRA `(.L_x_5687) ;  /* 0x0000000000340947 */ /* 0x000fea0003800000 */
[----:B01----:R-:W0:Y:S01]  /*0b70*/  LDC.64 R2, c[0x0][0x388] ;  /* 0x0000e200ff027b82 */ /* 0x003e220000000a00 */
[----:B------:R-:W-:Y:S02]  /*0b80*/  IMAD.IADD R5, R0, 0x1, R13 ;  /* 0x0000000100057824 */ /* 0x000fe400078e020d */
[----:B------:R-:W-:Y:S02]  /*0b90*/  VIADD R13, R13, 0x80 ;  /* 0x000000800d0d7836 */ /* 0x000fe40000000000 */
[----:B0-----:R-:W-:-:S05]  /*0ba0*/  IMAD.WIDE.U32 R2, R5, 0x2, R2 ;  /* 0x0000000205027825 */ /* 0x001fca00078e0002 */
[----:B------:R1:W-:Y:S02]  /*0bb0*/  STG.E.U16 desc[UR4][R2.64], R8 ;  /* 0x0000000802007986 */ /* 0x0003e4000c101504 */
.L_x_5686:
        /* <DEDUP_REMOVED lines=8> */
.L_x_5687:
[----:B------:R-:W-:Y:S05]  /*0c40*/  BSYNC.RELIABLE B1 ;  /* 0x0000000000017941 */ /* 0x000fea0003800100 */
.L_x_5683:
[----:B------:R-:W-:-:S13]  /*0c50*/  ISETP.GE.U32.AND P0, PT, R13, R10, PT ;  /* 0x0000000a0d00720c */ /* 0x000fda0003f06070 */
[----:B012---:R-:W0:Y:S01]  /*0c60*/  @!P0 LDC.64 R2, c[0x0][0x388] ;  /* 0x0000e200ff028b82 */ /* 0x007e220000000a00 */
[----:B------:R-:W-:Y:S02]  /*0c70*/  @!P0 IMAD.IADD R5, R0, 0x1, R13 ;  /* 0x0000000100058824 */ /* 0x000fe400078e020d */
[----:B------:R-:W-:Y:S02]  /*0c80*/  @!P0 VIADD R13, R13, 0x80 ;  /* 0x000000800d0d8836 */ /* 0x000fe40000000000 */
[----:B0-----:R-:W-:-:S05]  /*0c90*/  @!P0 IMAD.WIDE.U32 R2, R5, 0x2, R2 ;  /* 0x0000000205028825 */ /* 0x001fca00078e0002 */
[----:B------:R2:W-:Y:S02]  /*0ca0*/  @!P0 STG.E.U16 desc[UR4][R2.64], R4 ;  /* 0x0000000402008986 */ /* 0x0005e4000c101504 */
.L_x_5688:
[----:B------:R-:W-:Y:S05]  /*0cb0*/  BSYNC.RECONVERGENT B0 ;  /* 0x0000000000007941 */ /* 0x000fea0003800200 */
.L_x_5682:
        /* <DEDUP_REMOVED lines=8> */
.L_x_5665:
[----:B------:R-:W0:Y:S01]  /*0d40*/  S2R R4, SR_TID.X ;  /* 0x0000000000047919 */ /* 0x000e220000002100 */
[----:B------:R-:W1:Y:S02]  /*0d50*/  LDC.64 R2, c[0x0][0x390] ;  /* 0x0000e400ff027b82 */ /* 0x000e640000000a00 */
[----:B-1----:R-:W-:-:S04]  /*0d60*/  IMAD.WIDE.U32 R2, R0, 0x2, R2 ;  /* 0x0000000200027825 */ /* 0x002fc800078e0002 */
[----:B0-----:R-:W-:-:S05]  /*0d70*/  IMAD.WIDE.U32 R2, R4, 0x8, R2 ;  /* 0x0000000804027825 */ /* 0x001fca00078e0002 */
[----:B------:R-:W2:Y:S04]  /*0d80*/  LDG.E.64 R12, desc[UR4][R2.64] ;  /* 0x00000004020c7981 */ /* 0x000ea8000c1e1b00 */
[----:B------:R-:W3:Y:S01]  /*0d90*/  LDG.E.64 R6, desc[UR4][R2.64+0x400] ;  /* 0x0004000402067981 */ /* 0x000ee2000c1e1b00 */
[--C-:B--2---:R-:W-:Y:S02]  /*0da0*/  HADD2.F32 R5, -RZ, R12.reuse.H0_H0 ;  /* 0x2000000cff057230 */ /* 0x104fe40000004100 */
[--C-:B------:R-:W-:Y:S02]  /*0db0*/  HADD2.F32 R9, -RZ, R13.reuse.H0_H0 ;  /* 0x2000000dff097230 */ /* 0x100fe40000004100 */
[----:B------:R-:W-:Y:S01]  /*0dc0*/  HADD2.F32 R10, -RZ, R13.H1_H1 ;  /* 0x3000000dff0a7230 */ /* 0x000fe20000004100 */
[----:B------:R-:W-:Y:S01]  /*0dd0*/  FSETP.NEU.FTZ.AND P3, PT, R5, RZ, PT ;  /* 0x000000ff0500720b */ /* 0x000fe20003f7d000 */
[----:B------:R-:W-:Y:S01]  /*0de0*/  HADD2.F32 R8, -RZ, R12.H1_H1 ;  /* 0x3000000cff087230 */ /* 0x000fe20000004100 */
[----:B------:R-:W-:Y:S01]  /*0df0*/  FSETP.NEU.FTZ.AND P1, PT, R9, RZ, PT ;  /* 0x000000ff0900720b */ /* 0x000fe20003f3d000 */
[--C-:B---3--:R-:W-:Y:S01]  /*0e00*/  HADD2.F32 R12, -RZ, R6.reuse.H0_H0 ;  /* 0x20000006ff0c7230 */ /* 0x108fe20000004100 */
[----:B------:R-:W-:Y:S01]  /*0e10*/  FSETP.NEU.FTZ.AND P0, PT, R10, RZ, PT ;  /* 0x000000ff0a00720b */ /* 0x000fe20003f1d000 */
[----:B------:R-:W-:Y:S01]  /*0e20*/  HADD2.F32 R13, -RZ, R6.H1_H1 ;  /* 0x30000006ff0d7230 */ /* 0x000fe20000004100 */
[----:B------:R-:W-:Y:S01]  /*0e30*/  FSETP.NEU.FTZ.AND P2, PT, R8, RZ, PT ;  /* 0x000000ff0800720b */ /* 0x000fe20003f5d000 */
[----:B------:R-:W-:-:S02]  /*0e40*/  HADD2.F32 R14, -RZ, R7.H0_H0 ;  /* 0x20000007ff0e7230 */ /* 0x000fc40000004100 */
[----:B------:R-:W-:Y:S01]  /*0e50*/  HADD2.F32 R15, -RZ, R7.H1_H1 ;  /* 0x30000007ff0f7230 */ /* 0x000fe20000004100 */
[----:B------:R-:W-:Y:S01]  /*0e60*/  FSETP.NEU.FTZ.AND P4, PT, R13, RZ, PT ;  /* 0x000000ff0d00720b */ /* 0x000fe20003f9d000 */
[----:B------:R-:W-:Y:S01]  /*0e70*/  IMAD.U32 R7, RZ, RZ, UR7 ;  /* 0x00000007ff077e24 */ /* 0x000fe2000f8e00ff */
[----:B------:R-:W-:Y:S01]  /*0e80*/  FSETP.NEU.FTZ.AND P5, PT, R14, RZ, PT ;  /* 0x000000ff0e00720b */ /* 0x000fe20003fbd000 */
[----:B------:R-:W-:Y:S01]  /*0e90*/  IMAD.U32 R6, RZ, RZ, UR7 ;  /* 0x00000007ff067e24 */ /* 0x000fe2000f8e00ff */
[----:B------:R-:W-:Y:S02]  /*0ea0*/  @P3 FSET.BF.GT.FTZ.AND R5, R5, RZ, PT ;  /* 0x000000ff0505320a */ /* 0x000fe40003814000 */
[----:B------:R-:W-:Y:S02]  /*0eb0*/  FSETP.NEU.FTZ.AND P6, PT, R15, RZ, PT ;  /* 0x000000ff0f00720b */ /* 0x000fe40003fdd000 */
[----:B------:R-:W-:Y:S01]  /*0ec0*/  @P3 F2FP.F16.F32.PACK_AB R3, RZ, R5 ;  /* 0x00000005ff03323e */ /* 0x000fe200000000ff */
[----:B------:R-:W-:Y:S01]  /*0ed0*/  IMAD.U32 R5, RZ, RZ, UR7 ;  /* 0x00000007ff057e24 */ /* 0x000fe2000f8e00ff */
[----:B------:R-:W-:-:S02]  /*0ee0*/  @P1 FSET.BF.GT.FTZ.AND R9, R9, RZ, PT ;  /* 0x000000ff0909120a */ /* 0x000fc40003814000 */
[----:B------:R-:W-:Y:S02]  /*0ef0*/  @P0 FSET.BF.GT.FTZ.AND R10, R10, RZ, PT ;  /* 0x000000ff0a0a020a */ /* 0x000fe40003814000 */
[----:B------:R-:W-:Y:S02]  /*0f00*/  @P3 PRMT R5, R3, 0x7610, R5 ;  /* 0x0000761003053816 */ /* 0x000fe40000000005 */
[----:B------:R-:W0:Y:S01]  /*0f10*/  LDC.64 R2, c[0x0][0x388] ;  /* 0x0000e200ff027b82 */ /* 0x000e220000000a00 */
[----:B------:R-:W-:Y:S02]  /*0f20*/  FSETP.NEU.FTZ.AND P3, PT, R12, RZ, PT ;  /* 0x000000ff0c00720b */ /* 0x000fe40003f7d000 */
[----:B------:R-:W-:Y:S02]  /*0f30*/  @P2 FSET.BF.GT.FTZ.AND R8, R8, RZ, PT ;  /* 0x000000ff0808220a */ /* 0x000fe40003814000 */
[----:B------:R-:W-:Y:S02]  /*0f40*/  @P1 F2FP.F16.F32.PACK_AB R9, RZ, R9 ;  /* 0x00000009ff09123e */ /* 0x000fe400000000ff */
[----:B------:R-:W-:-:S02]  /*0f50*/  @P0 F2FP.F16.F32.PACK_AB R10, RZ, R10 ;  /* 0x0000000aff0a023e */ /* 0x000fc400000000ff */
[----:B------:R-:W-:Y:S01]  /*0f60*/  @P2 F2FP.F16.F32.PACK_AB R16, RZ, R8 ;  /* 0x00000008ff10223e */ /* 0x000fe200000000ff */
[----:B------:R-:W-:Y:S01]  /*0f70*/  IMAD.U32 R8, RZ, RZ, UR7 ;  /* 0x00000007ff087e24 */ /* 0x000fe2000f8e00ff */
[----:B------:R-:W-:Y:S02]  /*0f80*/  @P4 FSET.BF.GT.FTZ.AND R13, R13, RZ, PT ;  /* 0x000000ff0d0d420a */ /* 0x000fe40003814000 */
[----:B------:R-:W-:Y:S02]  /*0f90*/  @P5 FSET.BF.GT.FTZ.AND R14, R14, RZ, PT ;  /* 0x000000ff0e0e520a */ /* 0x000fe40003814000 */
[----:B------:R-:W-:Y:S02]  /*0fa0*/  @P3 FSET.BF.GT.FTZ.AND R12, R12, RZ, PT ;  /* 0x000000ff0c0c320a */ /* 0x000fe40003814000 */
[----:B------:R-:W-:Y:S02]  /*0fb0*/  @P6 FSET.BF.GT.FTZ.AND R15, R15, RZ, PT ;  /* 0x000000ff0f0f620a */ /* 0x000fe40003814000 */
[----:B------:R-:W-:Y:S01]  /*0fc0*/  @P1 PRMT R7, R9, 0x7610, R7 ;  /* 0x0000761009071816 */ /* 0x000fe20000000007 */
[----:B------:R-:W-:Y:S01]  /*0fd0*/  IMAD.U32 R9, RZ, RZ, UR7 ;  /* 0x00000007ff097e24 */ /* 0x000fe2000f8e00ff */
[----:B------:R-:W-:Y:S01]  /*0fe0*/  @P0 PRMT R6, R10, 0x7610, R6 ;  /* 0x000076100a060816 */ /* 0x000fe20000000006 */
[----:B------:R-:W-:Y:S01]  /*0ff0*/  IMAD.U32 R10, RZ, RZ, UR7 ;  /* 0x00000007ff0a7e24 */ /* 0x000fe2000f8e00ff */
[----:B------:R-:W-:Y:S01]  /*1000*/  @P3 F2FP.F16.F32.PACK_AB R12, RZ, R12 ;  /* 0x0000000cff0c323e */ /* 0x000fe200000000ff */
[----:B0-----:R-:W-:Y:S01]  /*1010*/  IMAD.WIDE.U32 R2, R0, 0x2, R2 ;  /* 0x0000000200027825 */ /* 0x001fe200078e0002 */
[----:B------:R-:W-:-:S02]  /*1020*/  @P4 F2FP.F16.F32.PACK_AB R13, RZ, R13 ;  /* 0x0000000dff0d423e */ /* 0x000fc400000000ff */
[----:B------:R-:W-:Y:S01]  /*1030*/  @P5 F2FP.F16.F32.PACK_AB R14, RZ, R14 ;  /* 0x0000000eff0e523e */ /* 0x000fe200000000ff */
[----:B------:R-:W-:Y:S01]  /*1040*/  IMAD.U32 R0, RZ, RZ, UR7 ;  /* 0x00000007ff007e24 */ /* 0x000fe2000f8e00ff */
[----:B------:R-:W-:Y:S01]  /*1050*/  @P6 F2FP.F16.F32.PACK_AB R15, RZ, R15 ;  /* 0x0000000fff0f623e */ /* 0x000fe200000000ff */
[----:B------:R-:W-:Y:S01]  /*1060*/  IMAD.WIDE.U32 R2, R4, 0x8, R2 ;  /* 0x0000000804027825 */ /* 0x000fe200078e0002 */
        /* <DEDUP_REMOVED lines=12> */
.L_x_5689:
        /* <DEDUP_REMOVED lines=13> */
.L_x_32363:


//--------------------- .text._ZN2at6native29vectorized_elementwise_kernelILi8ENS0_13BUnaryFunctorIN3c104HalfES4_S4_ZZZNS0_21heaviside_kernel_cudaERNS_18TensorIteratorBaseEENKUlvE_clEvENKUlvE6_clEvEUlS4_S4_E_EESt5arrayIPcLm2EEEEviT0_T1_ --------------------------
	.section	.text._ZN2at6native29vectorized_elementwise_kernelILi8ENS0_13BUnaryFunctorIN3c104HalfES4_S4_ZZZNS0_21heaviside_kernel_cudaERNS_18TensorIteratorBaseEENKUlvE_clEvENKUlvE6_clEvEUlS4_S4_E_EESt5arrayIPcLm2EEEEviT0_T1_,"ax",@progbits
	.align	128
        .global         _ZN2at6native29vectorized_elementwise_kernelILi8ENS0_13BUnaryFunctorIN3c104HalfES4_S4_ZZZNS0_21heaviside_kernel_cudaERNS_18TensorIteratorBaseEENKUlvE_clEvENKUlvE6_clEvEUlS4_S4_E_EESt5arrayIPcLm2EEEEviT0_T1_
        .type           _ZN2at6native29vectorized_elementwise_kernelILi8ENS0_13BUnaryFunctorIN3c104HalfES4_S4_ZZZNS0_21heaviside_kernel_cudaERNS_18TensorIteratorBaseEENKUlvE_clEvENKUlvE6_clEvEUlS4_S4_E_EESt5arrayIPcLm2EEEEviT0_T1_,@function
        .size           _ZN2at6native29vectorized_elementwise_kernelILi8ENS0_13BUnaryFunctorIN3c104HalfES4_S4_ZZZNS0_21heaviside_kernel_cudaERNS_18TensorIteratorBaseEENKUlvE_clEvENKUlvE6_clEvEUlS4_S4_E_EESt5arrayIPcLm2EEEEviT0_T1_,(.L_x_32364 - _ZN2at6native29vectorized_elementwise_kernelILi8ENS0_13BUnaryFunctorIN3c104HalfES4_S4_ZZZNS0_21heaviside_kernel_cudaERNS_18TensorIteratorBaseEENKUlvE_clEvENKUlvE6_clEvEUlS4_S4_E_EESt5arrayIPcLm2EEEEviT0_T1_)
        .other          _ZN2at6native29vectorized_elementwise_kernelILi8ENS0_13BUnaryFunctorIN3c104HalfES4_S4_ZZZNS0_21heaviside_kernel_cudaERNS_18TensorIteratorBaseEENKUlvE_clEvENKUlvE6_clEvEUlS4_S4_E_EESt5arrayIPcLm2EEEEviT0_T1_,@"STO_CUDA_ENTRY STV_DEFAULT"
_ZN2at6native29vectorized_elementwise_kernelILi8ENS0_13BUnaryFunctorIN3c104HalfES4_S4_ZZZNS0_21heaviside_kernel_cudaERNS_18TensorIteratorBaseEENKUlvE_clEvENKUlvE6_clEvEUlS4_S4_E_EESt5arrayIPcLm2EEEEviT0_T1_:
.text._ZN2at6native29vectorized_elementwise_kernelILi8ENS0_13BUnaryFunctorIN3c104HalfES4_S4_ZZZNS0_21heaviside_kernel_cudaERNS_18TensorIteratorBaseEENKUlvE_clEvENKUlvE6_clEvEUlS4_S4_E_EESt5arrayIPcLm2EEEEviT0_T1_:
        /* <DEDUP_REMOVED lines=87> */
.L_x_5692:
[----:B------:R-:W-:Y:S05]  /*0570*/  BSYNC.RECONVERGENT B0 ;  /* 0x0000000000007941 */ /* 0x000fea0003800200 */
.L_x_5691:
        /* <DEDUP_REMOVED lines=11> */
.L_x_5694:
[----:B------:R-:W-:Y:S05]  /*0630*/  BSYNC.RECONVERGENT B0 ;  /* 0x0000000000007941 */ /* 0x000fea0003800200 */
.L_x_5693:
        /* <DEDUP_REMOVED lines=11> */
.L_x_5696:
[----:B------:R-:W-:Y:S05]  /*06f0*/  BSYNC.RECONVERGENT B0 ;  /* 0x0000000000007941 */ /* 0x000fea0003800200 */
.L_x_5695:
        /* <DEDUP_REMOVED lines=8> */
.L_x_5698:
[----:B------:R-:W-:Y:S05]  /*0780*/  BSYNC.RECONVERGENT B0 ;  /* 0x0000000000007941 */ /* 0x000fea0003800200 */
.L_x_5697:
        /* <DEDUP_REMOVED lines=8> */
.L_x_5700:
[----:B------:R-:W-:Y:S05]  /*0810*/  BSYNC.RECONVERGENT B0 ;  /* 0x0000000000007941 */ /* 0x000fea0003800200 */
.L_x_5699:
        /* <DEDUP_REMOVED lines=8> */
.L_x_5702:
[----:B------:R-:W-:Y:S05]  /*08a0*/  BSYNC.RECONVERGENT B0 ;  /* 0x0000000000007941 */ /* 0x000fea0003800200 */
.L_x_5701:
        /* <DEDUP_REMOVED lines=8> */
.L_x_5704:
[----:B------:R-:W-:Y:S05]  /*0930*/  BSYNC.RECONVERGENT B0 ;  /* 0x0000000000007941 */ /* 0x000fea0003800200 */
.L_x_5703:
[----:B------:R-:W-:Y:S04]  /*0940*/  BSSY.RECONVERGENT B0, `(.L_x_5705) ;  /* 0x0000007000007945 */ /* 0x000fe80003800200 */
[----:B------:R-:W-:Y:S05]  /*0950*/  @P6 BRA `(.L_x_5706) ;  /* 0x0000000000146947 */ /* 0x000fea0003800000 */
[----:B-----5:R-:W-:-:S05]  /*0960*/  HADD2.F32 R5, -RZ, R5.H0_H0 ;  /* 0x20000005ff057230 */ /* 0x020fca0000004100 */
[----:B------:R-:W-:-:S13]  /*0970*/  FSETP.NEU.FTZ.AND P1, PT, R5, RZ, PT ;  /* 0x000000ff0500720b */ /* 0x000fda0003f3d000 */
[----:B------:R-:W-:-:S04]  /*0980*/  @P1 FSET.BF.GT.FTZ.AND R5, R5, RZ, PT ;  /* 0x000000ff0505120a */ /* 0x000fc80003814000 */
[----:B------:R-:W-:-:S04]  /*0990*/  @P1 F2FP.F16.F32.PACK_AB R5, RZ, R5 ;  /* 0x00000005ff05123e */ /* 0x000fc800000000ff */
[----:B------:R-:W-:-:S07]  /*09a0*/  @P1 PRMT R11, R5, 0x7610, R11 ;  /* 0x00007610050b1816 */ /* 0x000fce000000000b */
.L_x_5706:
[----:B------:R-:W-:Y:S05]  /*09b0*/  BSYNC.RECONVERGENT B0 ;  /* 0x0000000000007941 */ /* 0x000fea0003800200 */
.L_x_5705:
        /* <DEDUP_REMOVED lines=18> */
.L_x_5709:
[----:B------:R-:W-:-:S13]  /*0ae0*/  ISETP.GE.U32.AND P0, PT, R13, R10, PT ;  /* 0x0000000a0d00720c */ /* 0x000fda0003f06070 */
[----:B------:R-:W-:Y:S05]  /*0af0*/  @P0 BRA `(.L_x_5711) ;  /* 0x0000000000300947 */ /* 0x000fea0003800000 */
[----:B0-----:R-:W0:Y:S01]  /*0b00*/  LDC.64 R2, c[0x0][0x388] ;  /* 0x0000e200ff027b82 */ /* 0x001e220000000a00 */
[----:B-----5:R-:W-:Y:S02]  /*0b10*/  IMAD.IADD R5, R0, 0x1, R13 ;  /* 0x0000000100057824 */ /* 0x020fe400078e020d */
[----:B------:R-:W-:Y:S02]  /*0b20*/  VIADD R13, R13, 0x80 ;  /* 0x000000800d0d7836 */ /* 0x000fe40000000000 */
[----:B0-----:R-:W-:-:S05]  /*0b30*/  IMAD.WIDE.U32 R2, R5, 0x2, R2 ;  /* 0x0000000205027825 */ /* 0x001fca00078e0002 */
[----:B------:R1:W-:Y:S02]  /*0b40*/  STG.E.U16 desc[UR4][R2.64], R6 ;  /* 0x0000000602007986 */ /* 0x0003e4000c101504 */
.L_x_5710:
[----:B------:R-:W-:-:S13]  /*0b50*/  ISETP.GE.U32.AND P0, PT, R13, R10, PT ;  /* 0x0000000a0d00720c */ /* 0x000fda0003f06070 */
[----:B------:R-:W-:Y:S05]  /*0b60*/  @P0 BRA `(.L_x_5712) ;  /* 0x0000000000340947 */ /* 0x000fea0003800000 */
[----:B01----:R-:W0:Y:S01]  /*0b70*/  LDC.64 R2, c[0x0][0x388] ;  /* 0x0000e200ff027b82 */ /* 0x003e220000000a00 */
[----:B------:R-:W-:Y:S02]  /*0b80*/  IMAD.IADD R5, R0, 0x1, R13 ;  /* 0x0000000100057824 */ /* 0x000fe400078e020d */
[----:B------:R-:W-:Y:S02]  /*0b90*/  VIADD R13, R13, 0x80 ;  /* 0x000000800d0d7836 */ /* 0x000fe40000000000 */
[----:B0-----:R-:W-:-:S05]  /*0ba0*/  IMAD.WIDE.U32 R2, R5, 0x2, R2 ;  /* 0x0000000205027825 */ /* 0x001fca00078e0002 */
[----:B------:R1:W-:Y:S02]  /*0bb0*/  STG.E.U16 desc[UR4][R2.64], R8 ;  /* 0x0000000802007986 */ /* 0x0003e4000c101504 */
.L_x_5711:
        /* <DEDUP_REMOVED lines=8> */
.L_x_5712:
[----:B------:R-:W-:Y:S05]  /*0c40*/  BSYNC.RELIABLE B1 ;  /* 0x0000000000017941 */ /* 0x000fea0003800100 */
.L_x_5708:
[----:B------:R-:W-:-:S13]  /*0c50*/  ISETP.GE.U32.AND P0, PT, R13, R10, PT ;  /* 0x0000000a0d00720c */ /* 0x000fda0003f06070 */
[----:B012---:R-:W0:Y:S01]  /*0c60*/  @!P0 LDC.64 R2, c[0x0][0x388] ;  /* 0x0000e200ff028b82 */ /* 0x007e220000000a00 */
[----:B------:R-:W-:Y:S02]  /*0c70*/  @!P0 IMAD.IADD R5, R0, 0x1, R13 ;  /* 0x0000000100058824 */ /* 0x000fe400078e020d */
[----:B------:R-:W-:Y:S02]  /*0c80*/  @!P0 VIADD R13, R13, 0x80 ;  /* 0x000000800d0d8836 */ /* 0x000fe40000000000 */
[----:B0-----:R-:W-:-:S05]  /*0c90*/  @!P0 IMAD.WIDE.U32 R2, R5, 0x2, R2 ;  /* 0x0000000205028825 */ /* 0x001fca00078e0002 */
[----:B------:R2:W-:Y:S02]  /*0ca0*/  @!P0 STG.E.U16 desc[UR4][R2.64], R4 ;  /* 0x0000000402008986 */ /* 0x0005e4000c101504 */
.L_x_5713:
[----:B------:R-:W-:Y:S05]  /*0cb0*/  BSYNC.RECONVERGENT B0 ;  /* 0x0000000000007941 */ /* 0x000fea0003800200 */
.L_x_5707:
        /* <DEDUP_REMOVED lines=8> */
.L_x_5690:
[----:B------:R-:W0:Y:S01]  /*0d40*/  S2R R8, SR_TID.X ;  /* 0x0000000000087919 */ /* 0x000e220000002100 */
[----:B------:R-:W1:Y:S02]  /*0d50*/  LDC.64 R2, c[0x0][0x390] ;  /* 0x0000e400ff027b82 */ /* 0x000e640000000a00 */
[----:B-1----:R-:W-:-:S04]  /*0d60*/  IMAD.WIDE.U32 R2, R0, 0x2, R2 ;  /* 0x0000000200027825 */ /* 0x002fc800078e0002 */
[----:B0-----:R-:W-:-:S05]  /*0d70*/  IMAD.WIDE.U32 R2, R8, 0x10, R2 ;  /* 0x0000001008027825 */ /* 0x001fca00078e0002 */
[----:B------:R0:W2:Y:S02]  /*0d80*/  LDG.E.128 R4, desc[UR4][R2.64] ;  /* 0x0000000402047981 */ /* 0x0000a4000c1e1d00 */
[----:B0-----:R-:W0:Y:S02]  /*0d90*/  LDC.64 R2, c[0x0][0x388] ;  /* 0x0000e200ff027b82 */ /* 0x001e240000000a00 */
[----:B0-----:R-:W-:-:S04]  /*0da0*/  IMAD.WIDE.U32 R2, R0, 0x2, R2 ;  /* 0x0000000200027825 */ /* 0x001fc800078e0002 */
[----:B------:R-:W-:Y:S02]  /*0db0*/  IMAD.U32 R0, RZ, RZ, UR7 ;  /* 0x00000007ff007e24 */ /* 0x000fe4000f8e00ff */
[----:B------:R-:W-:-:S04]  /*0dc0*/  IMAD.WIDE.U32 R2, R8, 0x10, R2 ;  /* 0x0000001008027825 */ /* 0x000fc800078e0002 */
[--C-:B--2---:R-:W-:Y:S02]  /*0dd0*/  HADD2.F32 R9, -RZ, R4.reuse.H0_H0 ;  /* 0x20000004ff097230 */ /* 0x104fe40000004100 */
[--C-:B------:R-:W-:Y:S02]  /*0de0*/  HADD2.F32 R12, -RZ, R5.reuse.H0_H0 ;  /* 0x20000005ff0c7230 */ /* 0x100fe40000004100 */
[----:B------:R-:W-:Y:S01]  /*0df0*/  HADD2.F32 R5, -RZ, R5.H1_H1 ;  /* 0x30000005ff057230 */ /* 0x000fe20000004100 */
[----:B------:R-:W-:Y:S01]  /*0e00*/  FSETP.NEU.FTZ.AND P3, PT, R9, RZ, PT ;  /* 0x000000ff0900720b */ /* 0x000fe20003f7d000 */
[----:B------:R-:W-:Y:S01]  /*0e10*/  HADD2.F32 R10, -RZ, R4.H1_H1 ;  /* 0x30000004ff0a7230 */ /* 0x000fe20000004100 */
[----:B------:R-:W-:Y:S01]  /*0e20*/  FSETP.NEU.FTZ.AND P1, PT, R12, RZ, PT ;  /* 0x000000ff0c00720b */ /* 0x000fe20003f3d000 */
[----:B------:R-:W-:Y:S01]  /*0e30*/  IMAD.U32 R4, RZ, RZ, UR7 ;  /* 0x00000007ff047e24 */ /* 0x000fe2000f8e00ff */
[----:B------:R-:W-:Y:S01]  /*0e40*/  FSETP.NEU.FTZ.AND P0, PT, R5, RZ, PT ;  /* 0x000000ff0500720b */ /* 0x000fe20003f1d000 */
[----:B------:R-:W-:Y:S01]  /*0e50*/  HADD2.F32 R15, -RZ, R7.H0_H0 ;  /* 0x20000007ff0f7230 */ /* 0x000fe20000004100 */
[----:B------:R-:W-:Y:S01]  /*0e60*/  FSETP.NEU.FTZ.AND P2, PT, R10, RZ, PT ;  /* 0x000000ff0a00720b */ /* 0x000fe20003f5d000 */
[----:B------:R-:W-:-:S02]  /*0e70*/  HADD2.F32 R13, -RZ, R6.H0_H0 ;  /* 0x20000006ff0d7230 */ /* 0x000fc40000004100 */
[----:B------:R-:W-:Y:S01]  /*0e80*/  HADD2.F32 R14, -RZ, R6.H1_H1 ;  /* 0x30000006ff0e7230 */ /* 0x000fe20000004100 */
[----:B------:R-:W-:Y:S01]  /*0e90*/  FSETP.NEU.FTZ.AND P5, PT, R15, RZ, PT ;  /* 0x000000ff0f00720b */ /* 0x000fe20003fbd000 */
[----:B------:R-:W-:Y:S02]  /*0ea0*/  HADD2.F32 R7, -RZ, R7.H1_H1 ;  /* 0x30000007ff077230 */ /* 0x000fe40000004100 */
[----:B------:R-:W-:Y:S01]  /*0eb0*/  @P3 FSET.BF.GT.FTZ.AND R9, R9, RZ, PT ;  /* 0x000000ff0909320a */ /* 0x000fe20003814000 */
[----:B------:R-:W-:Y:S01]  /*0ec0*/  IMAD.U32 R6, RZ, RZ, UR7 ;  /* 0x00000007ff067e24 */ /* 0x000fe2000f8e00ff */
[----:B------:R-:W-:Y:S02]  /*0ed0*/  FSETP.NEU.FTZ.AND P4, PT, R14, RZ, PT ;  /* 0x000000ff0e00720b */ /* 0x000fe40003f9d000 */
[----:B------:R-:W-:Y:S02]  /*0ee0*/  @P3 F2FP.F16.F32.PACK_AB R9, RZ, R9 ;  /* 0x00000009ff09323e */ /* 0x000fe400000000ff */
[----:B------:R-:W-:-:S02]  /*0ef0*/  FSETP.NEU.FTZ.AND P6, PT, R7, RZ, PT ;  /* 0x000000ff0700720b */ /* 0x000fc40003fdd000 */
[----:B------:R-:W-:Y:S01]  /*0f00*/  @P3 PRMT R4, R9, 0x7610, R4 ;  /* 0x0000761009043816 */ /* 0x000fe20000000004 */
[----:B------:R-:W-:Y:S01]  /*0f10*/  IMAD.U32 R9, RZ, RZ, UR7 ;  /* 0x00000007ff097e24 */ /* 0x000fe2000f8e00ff */
[----:B------:R-:W-:Y:S02]  /*0f20*/  FSETP.NEU.FTZ.AND P3, PT, R13, RZ, PT ;  /* 0x000000ff0d00720b */ /* 0x000fe40003f7d000 */
[----:B------:R-:W-:Y:S02]  /*0f30*/  @P1 FSET.BF.GT.FTZ.AND R12, R12, RZ, PT ;  /* 0x000000ff0c0c120a */ /* 0x000fe40003814000 */
[----:B------:R-:W-:Y:S02]  /*0f40*/  @P0 FSET.BF.GT.FTZ.AND R5, R5, RZ, PT ;  /* 0x000000ff0505020a */ /* 0x000fe40003814000 */
[----:B------:R-:W-:Y:S02]  /*0f50*/  @P2 FSET.BF.GT.FTZ.AND R10, R10, RZ, PT ;  /* 0x000000ff0a0a220a */ /* 0x000fe40003814000 */
[----:B------:R-:W-:-:S02]  /*0f60*/  @P1 F2FP.F16.F32.PACK_AB R12, RZ, R12 ;  /* 0x0000000cff0c123e */ /* 0x000fc400000000ff */
[----:B------:R-:W-:Y:S01]  /*0f70*/  @P0 F2FP.F16.F32.PACK_AB R16, RZ, R5 ;  /* 0x00000005ff10023e */ /* 0x000fe200000000ff */
[----:B------:R-:W-:Y:S01]  /*0f80*/  IMAD.U32 R5, RZ, RZ, UR7 ;  /* 0x00000007ff057e24 */ /* 0x000fe2000f8e00ff */
[----:B------:R-:W-:Y:S02]  /*0f90*/  @P2 F2FP.F16.F32.PACK_AB R10, RZ, R10 ;  /* 0x0000000aff0a223e */ /* 0x000fe400000000ff */
[----:B------:R-:W-:Y:S02]  /*0fa0*/  @P1 PRMT R6, R12, 0x7610, R6 ;  /* 0x000076100c061816 */ /* 0x000fe40000000006 */
[----:B------:R-:W-:Y:S02]  /*0fb0*/  @P3 FSET.BF.GT.FTZ.AND R13, R13, RZ, PT ;  /* 0x000000ff0d0d320a */ /* 0x000fe40003814000 */
[----:B------:R-:W-:Y:S02]  /*0fc0*/  @P4 FSET.BF.GT.FTZ.AND R14, R14, RZ, PT ;  /* 0x000000ff0e0e420a */ /* 0x000fe40003814000 */
[----:B------:R-:W-:-:S02]  /*0fd0*/  @P5 FSET.BF.GT.FTZ.AND R15, R15, RZ, PT ;  /* 0x000000ff0f0f520a */ /* 0x000fc40003814000 */
[----:B------:R-:W-:Y:S01]  /*0fe0*/  @P6 FSET.BF.GT.FTZ.AND R12, R7, RZ, PT ;  /* 0x000000ff070c620a */ /* 0x000fe20003814000 */
[----:B------:R-:W-:Y:S01]  /*0ff0*/  IMAD.U32 R7, RZ, RZ, UR7 ;  /* 0x00000007ff077e24 */ /* 0x000fe2000f8e00ff */
[----:B------:R-:W-:Y:S01]  /*1000*/  @P2 PRMT R5, R10, 0x7610, R5 ;  /* 0x000076100a052816 */ /* 0x000fe20000000005 */
[----:B------:R-:W-:Y:S01]  /*1010*/  IMAD.U32 R10, RZ, RZ, UR7 ;  /* 0x00000007ff0a7e24 */ /* 0x000fe2000f8e00ff */
[----:B------:R-:W-:Y:S02]  /*1020*/  @P3 F2FP.F16.F32.PACK_AB R13, RZ, R13 ;  /* 0x0000000dff0d323e */ /* 0x000fe400000000ff */
[----:B------:R-:W-:Y:S02]  /*1030*/  @P4 F2FP.F16.F32.PACK_AB R14, RZ, R14 ;  /* 0x0000000eff0e423e */ /* 0x000fe400000000ff */
[----:B------:R-:W-:Y:S02]  /*1040*/  @P5 F2FP.F16.F32.PACK_AB R15, RZ, R15 ;  /* 0x0000000fff0f523e */ /* 0x000fe400000000ff */
[----:B------:R-:W-:-:S02]  /*1050*/  @P6 F2FP.F16.F32.PACK_AB R12, RZ, R12 ;  /* 0x0000000cff0c623e */ /* 0x000fc400000000ff */
[----:B------:R-:W-:Y:S02]  /*1060*/  @P0 PRMT R9, R16, 0x7610, R9 ;  /* 0x0000761010090816 */ /* 0x000fe40000000009 */
[----:B------:R-:W-:Y:S02]  /*1070*/  @P3 PRMT R10, R13, 0x7610, R10 ;  /* 0x000076100d0a3816 */ /* 0x000fe4000000000a */
[----:B------:R-:W-:Y:S02]  /*1080*/  @P4 PRMT R7, R14, 0x7610, R7 ;  /* 0x000076100e074816 */ /* 0x000fe40000000007 */
[----:B------:R-:W-:Y:S02]  /*1090*/  @P5 PRMT R0, R15, 0x7610, R0 ;  /* 0x000076100f005816 */ /* 0x000fe40000000000 */
[----:B------:R-:W-:Y:S02]  /*10a0*/  @P6 PRMT R11, R12, 0x7610, R11 ;  /* 0x000076100c0b6816 */ /* 0x000fe4000000000b */
[----:B------:R-:W-:-:S02]  /*10b0*/  PRMT R8, R4, 0x5410, R5 ;  /* 0x0000541004087816 */ /* 0x000fc40000000005 */
[----:B------:R-:W-:Y:S02]  /*10c0*/  PRMT R9, R6, 0x5410, R9 ;  /* 0x0000541006097816 */ /* 0x000fe40000000009 */
[----:B------:R-:W-:Y:S02]  /*10d0*/  PRMT R10, R10, 0x5410, R7 ;  /* 0x000054100a0a7816 */ /* 0x000fe40000000007 */
[----:B------:R-:W-:-:S05]  /*10e0*/  PRMT R11, R0, 0x5410, R11 ;  /* 0x00005410000b7816 */ /* 0x000fca000000000b */
[----:B------:R-:W-:Y:S01]  /*10f0*/  STG.E.128 desc[UR4][R2.64], R8 ;  /* 0x0000000802007986 */ /* 0x000fe2000c101d04 */
[----:B------:R-:W-:Y:S05]  /*1100*/  EXIT ;  /* 0x000000000000794d */ /* 0x000fea0003800000 */
.L_x_5714:
        /* <DEDUP_REMOVED lines=15> */
.L_x_32364:


//--------------------- .text._ZN2at6native18elementwise_kernelILi128ELi4EZNS0_15gpu_kernel_implINS0_13AUnaryFunctorIN3c104HalfES5_S5_ZZZNS0_21heaviside_kernel_cudaERNS_18TensorIteratorBaseEENKUlvE_clEvENKUlvE6_clEvEUlS5_S5_E_EEEEvS7_RKT_EUliE_EEviT1_ --------------------------
	.section	.text._ZN2at6native18elementwise_kernelILi128ELi4EZNS0_15gpu_kernel_implINS0_13AUnaryFunctorIN3c104HalfES5_S5_ZZZNS0_21heaviside_kernel_cudaERNS_18TensorIteratorBaseEENKUlvE_clEvENKUlvE6_clEvEUlS5_S5_E_EEEEvS7_RKT_EUliE_EEviT1_,"ax",@progbits
	.align	128
        .global         _ZN2at6native18elementwise_kernelILi128ELi4EZNS0_15gpu_kernel_implINS0_13AUnaryFunctorIN3c104HalfES5_S5_ZZZNS0_21heaviside_kernel_cudaERNS_18TensorIteratorBaseEENKUlvE_clEvENKUlvE6_clEvEUlS5_S5_E_EEEEvS7_RKT_EUliE_EEviT1_
        .type           _ZN2at6native18elementwise_kernelILi128ELi4EZNS0_15gpu_kernel_implINS0_13AUnaryFunctorIN3c104HalfES5_S5_ZZZNS0_21heaviside_kernel_cudaERNS_18TensorIteratorBaseEENKUlvE_clEvENKUlvE6_clEvEUlS5_S5_E_EEEEvS7_RKT_EUliE_EEviT1_,@function
        .size           _ZN2at6native18elementwise_kernelILi128ELi4EZNS0_15gpu_kernel_implINS0_13AUnaryFunctorIN3c104HalfES5_S5_ZZZNS0_21heaviside_kernel_cudaERNS_18TensorIteratorBaseEENKUlvE_clEvENKUlvE6_clEvEUlS5_S5_E_EEEEvS7_RKT_EUliE_EEviT1_,(.L_x_32365 - _ZN2at6native18elementwise_kernelILi128ELi4EZNS0_15gpu_kernel_implINS0_13AUnaryFunctorIN3c104HalfES5_S5_ZZZNS0_21heaviside_kernel_cudaERNS_18TensorIteratorBaseEENKUlvE_clEvENKUlvE6_clEvEUlS5_S5_E_EEEEvS7_RKT_EUliE_EEviT1_)
        .other          _ZN2at6native18elementwise_kernelILi128ELi4EZNS0_15gpu_kernel_implINS0_13AUnaryFunctorIN3c104HalfES5_S5_ZZZNS0_21heaviside_kernel_cudaERNS_18TensorIteratorBaseEENKUlvE_clEvENKUlvE6_clEvEUlS5_S5_E_EEEEvS7_RKT_EUliE_EEviT1_,@"STO_CUDA_ENTRY STV_DEFAULT"
_ZN2at6native18elementwise_kernelILi128ELi4EZNS0_15gpu_kernel_implINS0_13AUnaryFunctorIN3c104HalfES5_S5_ZZZNS0_21heaviside_kernel_cudaERNS_18TensorIteratorBaseEENKUlvE_clEvENKUlvE6_clEvEUlS5_S5_E_EEEEvS7_RKT_EUliE_EEviT1_:
.text._ZN2at6native18elementwise_kernelILi128ELi4EZNS0_15gpu_kernel_implINS0_13AUnaryFunctorIN3c104HalfES5_S5_ZZZNS0_21heaviside_kernel_cudaERNS_18TensorIteratorBaseEENKUlvE_clEvENKUlvE6_clEvEUlS5_S5_E_EEEEvS7_RKT_EUliE_EEviT1_:
        /* <DEDUP_REMOVED lines=319> */
.L_x_5717:
        /* <DEDUP_REMOVED lines=19> */
.L_x_5721:
[----:B------:R-:W2:Y:S02]  /*1520*/  LDG.E.U8 R2, desc[UR36][R2.64] ;  /* 0x0000002402027981 */ /* 0x000ea4000c1e1100 */
[----:B--2---:R-:W-:-:S04]  /*1530*/  I2FP.F32.U32 R0, R2 ;  /* 0x0000000200007245 */ /* 0x004fc80000201000 */
[----:B------:R-:W-:-:S04]  /*1540*/  F2FP.F16.F32.PACK_AB R0, RZ, R0 ;  /* 0x00000000ff00723e */ /* 0x000fc800000000ff */
[----:B------:R-:W-:Y:S01]  /*1550*/  PRMT R5, R0, 0x7610, R5 ;  /* 0x0000761000057816 */ /* 0x000fe20000000005 */
[----:B------:R-:W-:Y:S06]  /*1560*/  BRA `(.L_x_5723) ;  /* 0x0000000c00b07947 */ /* 0x000fec0003800000 */
.L_x_5720:
        /* <DEDUP_REMOVED lines=11> */
.L_x_5725:
[----:B------:R-:W2:Y:S02]  /*1620*/  LDG.E R2, desc[UR36][R2.64] ;  /* 0x0000002402027981 */ /* 0x000ea4000c1e1900 */
[----:B--2---:R-:W-:-:S04]  /*1630*/  I2FP.F32.S32 R0, R2 ;  /* 0x0000000200007245 */ /* 0x004fc80000201400 */
[----:B------:R-:W-:-:S04]  /*1640*/  F2FP.F16.F32.PACK_AB R0, RZ, R0 ;  /* 0x00000000ff00723e */ /* 0x000fc800000000ff */
[----:B------:R-:W-:Y:S01]  /*1650*/  PRMT R5, R0, 0x7610, R5 ;  /* 0x0000761000057816 */ /* 0x000fe20000000005 */
[----:B------:R-:W-:Y:S06]  /*1660*/  BRA `(.L_x_5723) ;  /* 0x0000000c00707947 */ /* 0x000fec0003800000 */
.L_x_5724:
[----:B------:R-:W2:Y:S02]  /*1670*/  LDG.E.U16 R2, desc[UR36][R2.64] ;  /* 0x0000002402027981 */ /* 0x000ea4000c1e1500 */
[----:B--2---:R-:W0:Y:S02]  /*1680*/  I2F.S16 R0, R2 ;  /* 0x0000000200007306 */ /* 0x004e240000101400 */
[----:B0-----:R-:W-:-:S04]  /*1690*/  F2FP.F16.F32.PACK_AB R0, RZ, R0 ;  /* 0x00000000ff00723e */ /* 0x001fc800000000ff */
[----:B------:R-:W-:Y:S01]  /*16a0*/  PRMT R5, R0, 0x7610, R5 ;  /* 0x0000761000057816 */ /* 0x000fe20000000005 */
[----:B------:R-:W-:Y:S06]  /*16b0*/  BRA `(.L_x_5723) ;  /* 0x0000000c005c7947 */ /* 0x000fec0003800000 */
.L_x_5719:
        /* <DEDUP_REMOVED lines=9> */
.L_x_5727:
[----:B------:R0:W5:Y:S01]  /*1750*/  LDG.E.U16 R5, desc[UR36][R2.64] ;  /* 0x0000002402057981 */ /* 0x000162000c1e1500 */
[----:B------:R-:W-:Y:S05]  /*1760*/  BRA `(.L_x_5723) ;  /* 0x0000000c00307947 */ /* 0x000fea0003800000 */
.L_x_5726:
        /* <DEDUP_REMOVED lines=9> */
.L_x_5729:
[----:B------:R1:W5:Y:S01]  /*1800*/  LDG.E.U16 R5, desc[UR36][R2.64] ;  /* 0x0000002402057981 */ /* 0x000362000c1e1500 */
[----:B------:R-:W-:Y:S05]  /*1810*/  BRA `(.L_x_5723) ;  /* 0x0000000c00047947 */ /* 0x000fea0003800000 */
.L_x_5728:
        /* <DEDUP_REMOVED lines=9> */
.L_x_5718:
        /* <DEDUP_REMOVED lines=14> */
.L_x_5732:
        /* <DEDUP_REMOVED lines=9> */
.L_x_5731:
        /* <DEDUP_REMOVED lines=26> */
.L_x_5734:
        /* <DEDUP_REMOVED lines=14> */
.L_x_5733:
[----:B------:R-:W2:Y:S02]  /*1ca0*/  LDG.E.U16 R0, desc[UR36][R2.64] ;  /* 0x0000002402007981 */ /* 0x000ea4000c1e1500 */
[----:B--2---:R-:W-:-:S05]  /*1cb0*/  IMAD.U32 R0, R0, 0x10000, RZ ;  /* 0x0001000000007824 */ /* 0x004fca00078e00ff */
[----:B------:R-:W-:-:S04]  /*1cc0*/  F2FP.F16.F32.PACK_AB R0, RZ, R0 ;  /* 0x00000000ff00723e */ /* 0x000fc800000000ff */
[----:B------:R-:W-:Y:S01]  /*1cd0*/  PRMT R5, R0, 0x7610, R5 ;  /* 0x0000761000057816 */ /* 0x000fe20000000005 */
[----:B------:R-:W-:Y:S06]  /*1ce0*/  BRA `(.L_x_5723) ;  /* 0x0000000400d07947 */ /* 0x000fec0003800000 */
.L_x_5730:
        /* <DEDUP_REMOVED lines=13> */
.L_x_5737:
        /* <DEDUP_REMOVED lines=21> */
.L_x_5741:
[----:B------:R-:W-:Y:S05]  /*1f10*/  BSYNC.RECONVERGENT B1 ;  /* 0x0000000000017941 */ /* 0x000fea0003800200 */
.L_x_5740:
[----:B------:R-:W-:Y:S02]  /*1f20*/  SHF.L.U32 R0, R0, 0x14, RZ ;  /* 0x0000001400007819 */ /* 0x000fe400000006ff */
[----:B------:R-:W-:-:S04]  /*1f30*/  LEA R2, R2, 0x3b800000, 0x17 ;  /* 0x3b80000002027811 */ /* 0x000fc800078eb8ff */
[----:B------:R-:W-:-:S07]  /*1f40*/  LOP3.LUT R0, R2, R0, R7, 0xfe, !PT ;  /* 0x0000000002007212 */ /* 0x000fce00078efe07 */
.L_x_5739:
[----:B------:R-:W-:Y:S05]  /*1f50*/  BSYNC.RECONVERGENT B0 ;  /* 0x0000000000007941 */ /* 0x000fea0003800200 */
.L_x_5738:
[----:B------:R-:W-:-:S04]  /*1f60*/  F2FP.F16.F32.PACK_AB R0, RZ, R0 ;  /* 0x00000000ff00723e */ /* 0x000fc800000000ff */
[----:B------:R-:W-:Y:S01]  /*1f70*/  PRMT R5, R0, 0x7610, R5 ;  /* 0x0000761000057816 */ /* 0x000fe20000000005 */
[----:B------:R-:W-:Y:S06]  /*1f80*/  BRA `(.L_x_5723) ;  /* 0x0000000400287947 */ /* 0x000fec0003800000 */
.L_x_5736:
        /* <DEDUP_REMOVED lines=21> */
.L_x_5745:
[----:B------:R-:W-:Y:S05]  /*20e0*/  BSYNC.RECONVERGENT B1 ;  /* 0x0000000000017941 */ /* 0x000fea0003800200 */
.L_x_5744:
[----:B------:R-:W-:Y:S01]  /*20f0*/  IMAD.SHL.U32 R0, R0, 0x200000, RZ ;  /* 0x0020000000007824 */ /* 0x000fe200078e00ff */
[----:B------:R-:W-:-:S04]  /*2100*/  LEA R2, R2, 0x37800000, 0x17 ;  /* 0x3780000002027811 */ /* 0x000fc800078eb8ff */
[----:B------:R-:W-:-:S07]  /*2110*/  LOP3.LUT R0, R2, R0, R7, 0xfe, !PT ;  /* 0x0000000002007212 */ /* 0x000fce00078efe07 */
.L_x_5743:
[----:B------:R-:W-:Y:S05]  /*2120*/  BSYNC.RECONVERGENT B0 ;  /* 0x0000000000007941 */ /* 0x000fea0003800200 */
.L_x_5742:
[----:B------:R-:W-:-:S04]  /*2130*/  F2FP.F16.F32.PACK_AB R0, RZ, R0 ;  /* 0x00000000ff00723e */ /* 0x000fc800000000ff */
[----:B------:R-:W-:Y:S01]  /*2140*/  PRMT R5, R0, 0x7610, R5 ;  /* 0x0000761000057816 */ /* 0x000fe20000000005 */
[----:B------:R-:W-:Y:S06]  /*2150*/  BRA `(.L_x_5723) ;  /* 0x0000000000b47947 */ /* 0x000fec0003800000 */
.L_x_5735:
[----:B------:R-:W-:-:S09]  /*2160*/  UISETP.NE.AND UP0, UPT, UR4, 0x1c, UPT ;  /* 0x0000001c0400788c */ /* 0x000fd2000bf05270 */
[----:B------:R-:W-:Y:S05]  /*2170*/  BRA.U !UP0, `(.L_x_5746) ;  /* 0x00000001089c7547 */ /* 0x000fea000b800000 */
[----:B------:R-:W-:-:S09]  /*2180*/  UISETP.NE.AND UP0, UPT, UR4, 0x1d, UPT ;  /* 0x0000001d0400788c */ /* 0x000fd2000bf05270 */
[----:B------:R-:W-:Y:S05]  /*2190*/  BRA.U !UP0, `(.L_x_5747) ;  /* 0x0000000108807547 */ /* 0x000fea000b800000 */
[----:B------:R-:W-:-:S09]  /*21a0*/  UISETP.NE.AND UP0, UPT, UR4, 0x2c, UPT ;  /* 0x0000002c0400788c */ /* 0x000fd2000bf05270 */
[----:B------:R-:W-:Y:S05]  /*21b0*/  BRA.U !UP0, `(.L_x_5748) ;  /* 0x0000000108487547 */ /* 0x000fea000b800000 */
.L_x_5722:
        /* <DEDUP_REMOVED lines=16> */
.L_x_5749:
[----:B------:R-:W-:Y:S01]  /*22c0*/  PRMT R5, RZ, 0x7610, R5 ;  /* 0x00007610ff057816 */ /* 0x000fe20000000005 */
[----:B------:R-:W-:Y:S06]  /*22d0*/  BRA `(.L_x_5723) ;  /* 0x0000000000547947 */ /* 0x000fec0003800000 */
.L_x_5748:
        /* <DEDUP_REMOVED lines=8> */
.L_x_5751:
[----:B------:R-:W-:Y:S05]  /*2360*/  BSYNC.RECONVERGENT B0 ;  /* 0x0000000000007941 */ /* 0x000fea0003800200 */
.L_x_5750:
[----:B------:R-:W-:-:S04]  /*2370*/  F2FP.F16.F32.PACK_AB R0, RZ, R0 ;  /* 0x00000000ff00723e */ /* 0x000fc800000000ff */
[----:B------:R-:W-:Y:S01]  /*2380*/  PRMT R5, R0, 0x7610, R5 ;  /* 0x0000761000057816 */ /* 0x000fe20000000005 */
[----:B------:R-:W-:Y:S06]  /*2390*/  BRA `(.L_x_5723) ;  /* 0x0000000000247947 */ /* 0x000fec0003800000 */
.L_x_5747:
[----:B------:R-:W2:Y:S02]  /*23a0*/  LDG.E.64 R2, desc[UR36][R2.64] ;  /* 0x0000002402027981 */ /* 0x000ea4000c1e1b00 */
[----:B--2---:R-:W0:Y:S02]  /*23b0*/  I2F.U64 R0, R2 ;  /* 0x0000000200007312 */ /* 0x004e240000301000 */
[----:B0-----:R-:W-:-:S04]  /*23c0*/  F2FP.F16.F32.PACK_AB R0, RZ, R0 ;  /* 0x00000000ff00723e */ /* 0x001fc800000000ff */
[----:B------:R-:W-:Y:S01]  /*23d0*/  PRMT R5, R0, 0x7610, R5 ;  /* 0x0000761000057816 */ /* 0x000fe20000000005 */
[----:B------:R-:W-:Y:S06]  /*23e0*/  BRA `(.L_x_5723) ;  /* 0x0000000000107947 */ /* 0x000fec0003800000 */
.L_x_5746:
[----:B------:R-:W2:Y:S02]  /*23f0*/  LDG.E R2, desc[UR36][R2.64] ;  /* 0x0000002402027981 */ /* 0x000ea4000c1e1900 */
[----:B--2---:R-:W-:-:S04]  /*2400*/  I2FP.F32.U32 R0, R2 ;  /* 0x0000000200007245 */ /* 0x004fc80000201000 */
[----:B------:R-:W-:-:S04]  /*2410*/  F2FP.F16.F32.PACK_AB R0, RZ, R0 ;  /* 0x00000000ff00723e */ /* 0x000fc800000000ff */
[----:B------:R-:W-:-:S07]  /*2420*/  PRMT R5, R0, 0x7610, R5 ;  /* 0x0000761000057816 */ /* 0x000fce0000000005 */
.L_x_5723:
[----:B------:R-:W2:Y:S01]  /*2430*/  LDC.U16 R0, c[0x0][0x592] ;  /* 0x00016480ff007b82 */ /* 0x000ea20000000400 */
[----:B------:R-:W0:Y:S01]  /*2440*/  LDCU.64 UR6, c[0x0][0x580] ;  /* 0x0000b000ff0677ac */ /* 0x000e220008000a00 */
[----:B------:R-:W-:-:S04]  /*2450*/  UPRMT UR4, UR41, 0x9910, URZ ;  /* 0x0000991029047896 */ /* 0x000fc800080000ff */
[----:B------:R-:W-:Y:S01]  /*2460*/  UISETP.GT.AND UP0, UPT, UR4, 0x9, UPT ;  /* 0x000000090400788c */ /* 0x000fe2000bf04270 */
[----:B01----:R-:W-:Y:S01]  /*2470*/  IADD3 R2, P1, PT, R16, UR6, RZ ;  /* 0x0000000610027c10 */ /* 0x003fe2000ff3e0ff */
[----:B--2---:R-:W-:-:S04]  /*2480*/  HADD2.F32 R0, -RZ, R0.H0_H0 ;  /* 0x20000000ff007230 */ /* 0x004fc80000004100 */
[----:B------:R-:W-:Y:S01]  /*2490*/  IMAD.X R3, RZ, RZ, UR7, P1 ;  /* 0x00000007ff037e24 */ /* 0x000fe200088e06ff */
[----:B------:R-:W-:-:S13]  /*24a0*/  FSETP.NEU.FTZ.AND P0, PT, R0, RZ, PT ;  /* 0x000000ff0000720b */ /* 0x000fda0003f1d000 */
[----:B------:R-:W-:-:S04]  /*24b0*/  @P0 FSET.BF.GT.FTZ.AND R0, R0, RZ, PT ;  /* 0x000000ff0000020a */ /* 0x000fc80003814000 */
[----:B------:R-:W-:-:S04]  /*24c0*/  @P0 F2FP.F16.F32.PACK_AB R0, RZ, R0 ;  /* 0x00000000ff00023e */ /* 0x000fc800000000ff */
        /* <DEDUP_REMOVED lines=14> */
.L_x_5755:
[----:B------:R-:W-:-:S06]  /*25b0*/  HADD2.F32 R5, -RZ, R5.H0_H0 ;  /* 0x20000005ff057230 */ /* 0x000fcc0000004100 */
[----:B------:R-:W0:Y:S02]  /*25c0*/  F2I.S64.TRUNC R4, R5 ;  /* 0x0000000500047311 */ /* 0x000e24000020d900 */
[----:B0-----:R3:W-:Y:S01]  /*25d0*/  STG.E.U8 desc[UR36][R2.64], R4 ;  /* 0x0000000402007986 */ /* 0x0017e2000c101124 */
[----:B------:R-:W-:Y:S05]  /*25e0*/  BRA `(.L_x_5757) ;  /* 0x0000000c00707947 */ /* 0x000fea0003800000 */
.L_x_5754:
        /* <DEDUP_REMOVED lines=10> */
.L_x_5759:
[----:B------:R-:W-:-:S06]  /*2690*/  HADD2.F32 R5, -RZ, R5.H0_H0 ;  /* 0x20000005ff057230 */ /* 0x000fcc0000004100 */
[----:B------:R-:W0:Y:S02]  /*26a0*/  F2I.FTZ.TRUNC.NTZ R5, R5 ;  /* 0x0000000500057305 */ /* 0x000e24000021f100 */
[----:B0-----:R1:W-:Y:S01]  /*26b0*/  STG.E desc[UR36][R2.64], R5 ;  /* 0x0000000502007986 */ /* 0x0013e2000c101924 */
[----:B------:R-:W-:Y:S05]  /*26c0*/  BRA `(.L_x_5757) ;  /* 0x0000000c00387947 */ /* 0x000fea0003800000 */
.L_x_5758:
[----:B------:R-:W-:-:S06]  /*26d0*/  HADD2.F32 R5, -RZ, R5.H0_H0 ;  /* 0x20000005ff057230 */ /* 0x000fcc0000004100 */
[----:B------:R-:W0:Y:S02]  /*26e0*/  F2I.FTZ.TRUNC.NTZ R5, R5 ;  /* 0x0000000500057305 */ /* 0x000e24000021f100 */
[----:B0-----:R2:W-:Y:S01]  /*26f0*/  STG.E.U16 desc[UR36][R2.64], R5 ;  /* 0x0000000502007986 */ /* 0x0015e2000c101524 */
[----:B------:R-:W-:Y:S05]  /*2700*/  BRA `(.L_x_5757) ;  /* 0x0000000c00287947 */ /* 0x000fea0003800000 */
.L_x_5753:
        /* <DEDUP_REMOVED lines=9> */
.L_x_5761:
[----:B------:R0:W-:Y:S01]  /*27a0*/  STG.E.U16 desc[UR36][R2.64], R5 ;  /* 0x0000000502007986 */ /* 0x0001e2000c101524 */
[----:B------:R-:W-:Y:S05]  /*27b0*/  BRA `(.L_x_5757) ;  /* 0x0000000800fc7947 */ /* 0x000fea0003800000 */
.L_x_5760:
        /* <DEDUP_REMOVED lines=10> */
.L_x_5763:
[----:B------:R-:W-:-:S05]  /*2860*/  HADD2.F32 R0, -RZ, R5.H0_H0 ;  /* 0x20000005ff007230 */ /* 0x000fca0000004100 */
[----:B------:R-:W-:-:S04]  /*2870*/  F2FP.F16.F32.PACK_AB R0, RZ, R0 ;  /* 0x00000000ff00723e */ /* 0x000fc800000000ff */
[----:B------:R-:W-:-:S05]  /*2880*/  PRMT R0, R0, 0x5410, RZ ;  /* 0x0000541000007816 */ /* 0x000fca00000000ff */
[----:B------:R0:W-:Y:S01]  /*2890*/  STG.E desc[UR36][R2.64], R0 ;  /* 0x0000000002007986 */ /* 0x0001e2000c101924 */
[----:B------:R-:W-:Y:S05]  /*28a0*/  BRA `(.L_x_5757) ;  /* 0x0000000800c07947 */ /* 0x000fea0003800000 */
.L_x_5762:
[----:B------:R-:W-:-:S05]  /*28b0*/  HADD2.F32 R4, -RZ, R5.H0_H0 ;  /* 0x20000005ff047230 */ /* 0x000fca0000004100 */
[----:B------:R-:W-:-:S06]  /*28c0*/  FMUL.FTZ R4, R4, 1 ;  /* 0x3f80000004047820 */ /* 0x000fcc0000410000 */
[----:B------:R-:W0:Y:S02]  /*28d0*/  F2F.F64.F32 R4, R4 ;  /* 0x0000000400047310 */ /* 0x000e240000201800 */
[----:B0-----:R0:W-:Y:S01]  /*28e0*/  STG.E.64 desc[UR36][R2.64], R4 ;  /* 0x0000000402007986 */ /* 0x0011e2000c101b24 */
[----:B------:R-:W-:Y:S05]  /*28f0*/  BRA `(.L_x_5757) ;  /* 0x0000000800ac7947 */ /* 0x000fea0003800000 */
.L_x_5752:
        /* <DEDUP_REMOVED lines=13> */
.L_x_5766:
[----:B------:R-:W-:Y:S01]  /*29d0*/  HADD2.F32 R5, -RZ, R5.H0_H0 ;  /* 0x20000005ff057230 */ /* 0x000fe20000004100 */
[----:B------:R-:W-:-:S04]  /*29e0*/  CS2R R6, SRZ ;  /* 0x0000000000067805 */ /* 0x000fc8000001ff00 */
[----:B------:R-:W-:-:S06]  /*29f0*/  FMUL.FTZ R5, R5, 1 ;  /* 0x3f80000005057820 */ /* 0x000fcc0000410000 */
[----:B------:R-:W0:Y:S02]  /*2a00*/  F2F.F64.F32 R4, R5 ;  /* 0x0000000500047310 */ /* 0x000e240000201800 */
[----:B0-----:R0:W-:Y:S01]  /*2a10*/  STG.E.128 desc[UR36][R2.64], R4 ;  /* 0x0000000402007986 */ /* 0x0011e2000c101d24 */
[----:B------:R-:W-:Y:S05]  /*2a20*/  BRA `(.L_x_5757) ;  /* 0x0000000800607947 */ /* 0x000fea0003800000 */
.L_x_5765:
        /* <DEDUP_REMOVED lines=19> */
.L_x_5770:
[----:B------:R-:W-:Y:S05]  /*2b60*/  BSYNC.RECONVERGENT B0 ;  /* 0x0000000000007941 */ /* 0x000fea0003800200 */
.L_x_5769:
[----:B------:R-:W-:-:S05]  /*2b70*/  LOP3.LUT R5, R0, 0x80, R5, 0xf8, !PT ;  /* 0x0000008000057812 */ /* 0x000fca00078ef805 */
[----:B------:R0:W-:Y:S01]  /*2b80*/  STG.E.U8 desc[UR36][R2.64], R5 ;  /* 0x0000000502007986 */ /* 0x0001e2000c101124 */
[----:B------:R-:W-:Y:S05]  /*2b90*/  BRA `(.L_x_5757) ;  /* 0x0000000800047947 */ /* 0x000fea0003800000 */
.L_x_5768:
        /* <DEDUP_REMOVED lines=15> */
.L_x_5772:
[----:B------:R-:W-:Y:S05]  /*2c90*/  BSYNC.RECONVERGENT B0 ;  /* 0x0000000000007941 */ /* 0x000fea0003800200 */
.L_x_5771:
[----:B------:R-:W-:-:S05]  /*2ca0*/  LOP3.LUT R5, R0, 0x80, R5, 0xf8, !PT ;  /* 0x0000008000057812 */ /* 0x000fca00078ef805 */
[----:B------:R0:W-:Y:S01]  /*2cb0*/  STG.E.U8 desc[UR36][R2.64], R5 ;  /* 0x0000000502007986 */ /* 0x0001e2000c101124 */
[----:B------:R-:W-:Y:S05]  /*2cc0*/  BRA `(.L_x_5757) ;  /* 0x0000000400b87947 */ /* 0x000fea0003800000 */
.L_x_5767:
[----:B------:R-:W-:-:S05]  /*2cd0*/  HADD2.F32 R0, -RZ, R5.H0_H0 ;  /* 0x20000005ff007230 */ /* 0x000fca0000004100 */
[----:B------:R-:W-:-:S05]  /*2ce0*/  F2FP.BF16.F32.PACK_AB R0, RZ, R0 ;  /* 0x00000000ff00723e */ /* 0x000fca00000010ff */
[----:B------:R0:W-:Y:S01]  /*2cf0*/  STG.E.U16 desc[UR36][R2.64], R0 ;  /* 0x0000000002007986 */ /* 0x0001e2000c101524 */
[----:B------:R-:W-:Y:S05]  /*2d00*/  BRA `(.L_x_5757) ;  /* 0x0000000400a87947 */ /* 0x000fea0003800000 */
.L_x_5764:
        /* <DEDUP_REMOVED lines=12> */
.L_x_5775:
        /* <DEDUP_REMOVED lines=13> */
.L_x_5778:
[----:B------:R-:W-:-:S04]  /*2ea0*/  SHF.R.U32.HI R0, RZ, 0x14, R5 ;  /* 0x00000014ff007819 */ /* 0x000fc80000011605 */
[----:B------:R-:W-:-:S04]  /*2eb0*/  LOP3.LUT R0, R0, 0x1, RZ, 0xc0, !PT ;  /* 0x0000000100007812 */ /* 0x000fc800078ec0ff */
[----:B------:R-:W-:-:S04]  /*2ec0*/  IADD3 R0, PT, PT, R5, 0x487ffff, R0 ;  /* 0x0487ffff05007810 */ /* 0x000fc80007ffe000 */
[----:B------:R-:W-:-:S04]  /*2ed0*/  SHF.R.U32.HI R0, RZ, 0x14, R0 ;  /* 0x00000014ff007819 */ /* 0x000fc80000011600 */
[----:B------:R-:W-:-:S07]  /*2ee0*/  LOP3.LUT R4, R0, 0xff, RZ, 0xc0, !PT ;  /* 0x000000ff00047812 */ /* 0x000fce00078ec0ff */
.L_x_5779:
[----:B------:R-:W-:-:S04]  /*2ef0*/  SHF.R.U32.HI R5, RZ, 0x18, R5 ;  /* 0x00000018ff057819 */ /* 0x000fc80000011605 */
[----:B------:R-:W-:-:S04]  /*2f00*/  LOP3.LUT R4, R4, 0x80, R5, 0xf8, !PT ;  /* 0x0000008004047812 */ /* 0x000fc800078ef805 */
[----:B------:R-:W-:-:S07]  /*2f10*/  PRMT R0, R4, 0x7610, R0 ;  /* 0x0000761004007816 */ /* 0x000fce0000000000 */
.L_x_5777:
[----:B------:R-:W-:Y:S05]  /*2f20*/  BSYNC.RECONVERGENT B0 ;  /* 0x0000000000007941 */ /* 0x000fea0003800200 */
.L_x_5776:
[----:B------:R0:W-:Y:S01]  /*2f30*/  STG.E.U8 desc[UR36][R2.64], R0 ;  /* 0x0000000002007986 */ /* 0x0001e2000c101124 */
[----:B------:R-:W-:Y:S05]  /*2f40*/  BRA `(.L_x_5757) ;  /* 0x0000000400187947 */ /* 0x000fea0003800000 */
.L_x_5774:
        /* <DEDUP_REMOVED lines=13> */
.L_x_5782:
[----:B------:R-:W-:-:S04]  /*3020*/  SHF.R.U32.HI R0, RZ, 0x15, R5 ;  /* 0x00000015ff007819 */ /* 0x000fc80000011605 */
[----:B------:R-:W-:-:S04]  /*3030*/  LOP3.LUT R0, R0, 0x1, RZ, 0xc0, !PT ;  /* 0x0000000100007812 */ /* 0x000fc800078ec0ff */
[----:B------:R-:W-:-:S04]  /*3040*/  IADD3 R0, PT, PT, R5, 0x88fffff, R0 ;  /* 0x088fffff05007810 */ /* 0x000fc80007ffe000 */
[----:B------:R-:W-:-:S04]  /*3050*/  SHF.R.U32.HI R0, RZ, 0x15, R0 ;  /* 0x00000015ff007819 */ /* 0x000fc80000011600 */
[----:B------:R-:W-:-:S07]  /*3060*/  LOP3.LUT R4, R0, 0xff, RZ, 0xc0, !PT ;  /* 0x000000ff00047812 */ /* 0x000fce00078ec0ff */
.L_x_5783:
[----:B------:R-:W-:-:S04]  /*3070*/  SHF.R.U32.HI R5, RZ, 0x18, R5 ;  /* 0x00000018ff057819 */ /* 0x000fc80000011605 */
[----:B------:R-:W-:-:S04]  /*3080*/  LOP3.LUT R4, R4, 0x80, R5, 0xf8, !PT ;  /* 0x0000008004047812 */ /* 0x000fc800078ef805 */
[----:B------:R-:W-:-:S07]  /*3090*/  PRMT R0, R4, 0x7610, R0 ;  /* 0x0000761004007816 */ /* 0x000fce0000000000 */
.L_x_5781:
[----:B------:R-:W-:Y:S05]  /*30a0*/  BSYNC.RECONVERGENT B0 ;  /* 0x0000000000007941 */ /* 0x000fea0003800200 */
.L_x_5780:
[----:B------:R0:W-:Y:S01]  /*30b0*/  STG.E.U8 desc[UR36][R2.64], R0 ;  /* 0x0000000002007986 */ /* 0x0001e2000c101124 */
[----:B------:R-:W-:Y:S05]  /*30c0*/  BRA `(.L_x_5757) ;  /* 0x0000000000b87947 */ /* 0x000fea0003800000 */
.L_x_5773:
[----:B------:R-:W-:-:S09]  /*30d0*/  UISETP.NE.AND UP0, UPT, UR4, 0x1c, UPT ;  /* 0x0000001c0400788c */ /* 0x000fd2000bf05270 */
[----:B------:R-:W-:Y:S05]  /*30e0*/  BRA.U !UP0, `(.L_x_5784) ;  /* 0x0000000108a47547 */ /* 0x000fea000b800000 */
[----:B------:R-:W-:-:S09]  /*30f0*/  UISETP.NE.AND UP0, UPT, UR4, 0x1d, UPT ;  /* 0x0000001d0400788c */ /* 0x000fd2000bf05270 */
[----:B------:R-:W-:Y:S05]  /*3100*/  BRA.U !UP0, `(.L_x_5785) ;  /* 0x00000001088c7547 */ /* 0x000fea000b800000 */
[----:B------:R-:W-:-:S09]  /*3110*/  UISETP.NE.AND UP0, UPT, UR4, 0x2c, UPT ;  /* 0x0000002c0400788c */ /* 0x000fd2000bf05270 */
[----:B------:R-:W-:Y:S05]  /*3120*/  BRA.U !UP0, `(.L_x_5786) ;  /* 0x0000000108447547 */ /* 0x000fea000b800000 */
.L_x_5756:
        /* <DEDUP_REMOVED lines=16> */
.L_x_5787:
[----:B------:R-:W-:Y:S05]  /*3230*/  BRA `(.L_x_5757) ;  /* 0x00000000005c7947 */ /* 0x000fea0003800000 */
.L_x_5786:
        /* <DEDUP_REMOVED lines=16> */
.L_x_5785:
[----:B------:R-:W-:-:S06]  /*3340*/  HADD2.F32 R5, -RZ, R5.H0_H0 ;  /* 0x20000005ff057230 */ /* 0x000fcc0000004100 */
[----:B------:R-:W0:Y:S02]  /*3350*/  F2I.U64.TRUNC R4, R5 ;  /* 0x0000000500047311 */ /* 0x000e24000020d800 */
[----:B0-----:R0:W-:Y:S01]  /*3360*/  STG.E.64 desc[UR36][R2.64], R4 ;  /* 0x0000000402007986 */ /* 0x0011e2000c101b24 */
[----:B------:R-:W-:Y:S05]  /*3370*/  BRA `(.L_x_5757) ;  /* 0x00000000000c7947 */ /* 0x000fea0003800000 */
.L_x_5784:
[----:B------:R-:W-:-:S06]  /*3380*/  HADD2.F32 R5, -RZ, R5.H0_H0 ;  /* 0x20000005ff057230 */ /* 0x000fcc0000004100 */
[----:B------:R-:W0:Y:S02]  /*3390*/  F2I.FTZ.U32.TRUNC.NTZ R5, R5 ;  /* 0x0000000500057305 */ /* 0x000e24000021f000 */
[----:B0-----:R0:W-:Y:S02]  /*33a0*/  STG.E desc[UR36][R2.64], R5 ;  /* 0x0000000502007986 */ /* 0x0011e4000c101924 */
.L_x_5757:
[----:B------:R-:W-:-:S07]  /*33b0*/  VIADD R17, R17, 0x80 ;  /* 0x0000008011117836 */ /* 0x000fce0000000000 */
.L_x_5716:
[----:B------:R-:W-:Y:S05]  /*33c0*/  BSYNC.RECONVERGENT B6 ;  /* 0x0000000000067941 */ /* 0x000fea0003800200 */
.L_x_5715:
        /* <DEDUP_REMOVED lines=307> */
.L_x_5790:
        /* <DEDUP_REMOVED lines=19> */
.L_x_5794:
[----:B------:R-:W2:Y:S02]  /*4830*/  LDG.E.U8 R2, desc[UR36][R2.64] ;  /* 0x0000002402027981 */ /* 0x000ea4000c1e1100 */
[----:B--2---:R-:W-:-:S04]  /*4840*/  I2FP.F32.U32 R0, R2 ;  /* 0x0000000200007245 */ /* 0x004fc80000201000 */
[----:B------:R-:W-:-:S04]  /*4850*/  F2FP.F16.F32.PACK_AB R0, RZ, R0 ;  /* 0x00000000ff00723e */ /* 0x000fc800000000ff */
[----:B------:R-:W-:Y:S01]  /*4860*/  PRMT R5, R0, 0x7610, R5 ;  /* 0x0000761000057816 */ /* 0x000fe20000000005 */
[----:B------:R-:W-:Y:S06]  /*4870*/  BRA `(.L_x_5796) ;  /* 0x0000000c00b07947 */ /* 0x000fec0003800000 */
.L_x_5793:
        /* <DEDUP_REMOVED lines=11> */
.L_x_5798:
[----:B------:R-:W2:Y:S02]  /*4930*/  LDG.E R2, desc[UR36][R2.64] ;  /* 0x0000002402027981 */ /* 0x000ea4000c1e1900 */
[----:B--2---:R-:W-:-:S04]  /*4940*/  I2FP.F32.S32 R0, R2 ;  /* 0x0000000200007245 */ /* 0x004fc80000201400 */
[----:B------:R-:W-:-:S04]  /*4950*/  F2FP.F16.F32.PACK_AB R0, RZ, R0 ;  /* 0x00000000ff00723e */ /* 0x000fc800000000ff */
[----:B------:R-:W-:Y:S01]  /*4960*/  PRMT R5, R0, 0x7610, R5 ;  /* 0x0000761000057816 */ /* 0x000fe20000000005 */
[----:B------:R-:W-:Y:S06]  /*4970*/  BRA `(.L_x_5796) ;  /* 0x0000000c00707947 */ /* 0x000fec0003800000 */
.L_x_5797:
[----:B------:R-:W2:Y:S02]  /*4980*/  LDG.E.U16 R2, desc[UR36][R2.64] ;  /* 0x0000002402027981 */ /* 0x000ea4000c1e1500 */
[----:B--2---:R-:W0:Y:S02]  /*4990*/  I2F.S16 R0, R2 ;  /* 0x0000000200007306 */ /* 0x004e240000101400 */
[----:B0-----:R-:W-:-:S04]  /*49a0*/  F2FP.F16.F32.PACK_AB R0, RZ, R0 ;  /* 0x00000000ff00723e */ /* 0x001fc800000000ff */
[----:B------:R-:W-:Y:S01]  /*49b0*/  PRMT R5, R0, 0x7610, R5 ;  /* 0x0000761000057816 */ /* 0x000fe20000000005 */
[----:B------:R-:W-:Y:S06]  /*49c0*/  BRA `(.L_x_5796) ;  /* 0x0000000c005c7947 */ /* 0x000fec0003800000 */
.L_x_5792:
        /* <DEDUP_REMOVED lines=9> */
.L_x_5800:
[----:B------:R1:W5:Y:S01]  /*4a60*/  LDG.E.U16 R5, desc[UR36][R2.64] ;  /* 0x0000002402057981 */ /* 0x000362000c1e1500 */
[----:B------:R-:W-:Y:S05]  /*4a70*/  BRA `(.L_x_5796) ;  /* 0x0000000c00307947 */ /* 0x000fea0003800000 */
.L_x_5799:
        /* <DEDUP_REMOVED lines=9> */
.L_x_5802:
[----:B------:R0:W5:Y:S01]  /*4b10*/  LDG.E.U16 R5, desc[UR36][R2.64] ;  /* 0x0000002402057981 */ /* 0x000162000c1e1500 */
[----:B------:R-:W-:Y:S05]  /*4b20*/  BRA `(.L_x_5796) ;  /* 0x0000000c00047947 */ /* 0x000fea0003800000 */
.L_x_5801:
        /* <DEDUP_REMOVED lines=9> */
.L_x_5791:
        /* <DEDUP_REMOVED lines=14> */
.L_x_5805:
        /* <DEDUP_REMOVED lines=9> */
.L_x_5804:
        /* <DEDUP_REMOVED lines=26> */
.L_x_5807:
        /* <DEDUP_REMOVED lines=14> */
.L_x_5806:
[----:B------:R-:W2:Y:S02]  /*4fb0*/  LDG.E.U16 R0, desc[UR36][R2.64] ;  /* 0x0000002402007981 */ /* 0x000ea4000c1e1500 */
[----:B--2---:R-:W-:-:S04]  /*4fc0*/  SHF.L.U32 R0, R0, 0x10, RZ ;  /* 0x0000001000007819 */ /* 0x004fc800000006ff */
[----:B------:R-:W-:-:S04]  /*4fd0*/  F2FP.F16.F32.PACK_AB R0, RZ, R0 ;  /* 0x00000000ff00723e */ /* 0x000fc800000000ff */
[----:B------:R-:W-:Y:S01]  /*4fe0*/  PRMT R5, R0, 0x7610, R5 ;  /* 0x0000761000057816 */ /* 0x000fe20000000005 */
[----:B------:R-:W-:Y:S06]  /*4ff0*/  BRA `(.L_x_5796) ;  /* 0x0000000400d07947 */ /* 0x000fec0003800000 */
.L_x_5803:
        /* <DEDUP_REMOVED lines=13> */
.L_x_5810:
        /* <DEDUP_REMOVED lines=21> */
.L_x_5814:
[----:B------:R-:W-:Y:S05]  /*5220*/  BSYNC.RECONVERGENT B1 ;  /* 0x0000000000017941 */ /* 0x000fea0003800200 */
.L_x_5813:
[----:B------:R-:W-:Y:S01]  /*5230*/  IMAD.SHL.U32 R0, R0, 0x100000, RZ ;  /* 0x0010000000007824 */ /* 0x000fe200078e00ff */
[----:B------:R-:W-:-:S04]  /*5240*/  LEA R2, R2, 0x3b800000, 0x17 ;  /* 0x3b80000002027811 */ /* 0x000fc800078eb8ff */
[----:B------:R-:W-:-:S07]  /*5250*/  LOP3.LUT R0, R2, R0, R7, 0xfe, !PT ;  /* 0x0000000002007212 */ /* 0x000fce00078efe07 */
.L_x_5812:
[----:B------:R-:W-:Y:S05]  /*5260*/  BSYNC.RECONVERGENT B0 ;  /* 0x0000000000007941 */ /* 0x000fea0003800200 */
.L_x_5811:
[----:B------:R-:W-:-:S04]  /*5270*/  F2FP.F16.F32.PACK_AB R0, RZ, R0 ;  /* 0x00000000ff00723e */ /* 0x000fc800000000ff */
[----:B------:R-:W-:Y:S01]  /*5280*/  PRMT R5, R0, 0x7610, R5 ;  /* 0x0000761000057816 */ /* 0x000fe20000000005 */
[----:B------:R-:W-:Y:S06]  /*5290*/  BRA `(.L_x_5796) ;  /* 0x0000000400287947 */ /* 0x000fec0003800000 */
.L_x_5809:
        /* <DEDUP_REMOVED lines=21> */
.L_x_5818:
[----:B------:R-:W-:Y:S05]  /*53f0*/  BSYNC.RECONVERGENT B1 ;  /* 0x0000000000017941 */ /* 0x000fea0003800200 */
.L_x_5817:
[----:B------:R-:W-:Y:S01]  /*5400*/  IMAD.SHL.U32 R0, R0, 0x200000, RZ ;  /* 0x0020000000007824 */ /* 0x000fe200078e00ff */
[----:B------:R-:W-:-:S04]  /*5410*/  LEA R2, R2, 0x37800000, 0x17 ;  /* 0x3780000002027811 */ /* 0x000fc800078eb8ff */
[----:B------:R-:W-:-:S07]  /*5420*/  LOP3.LUT R0, R2, R0, R7, 0xfe, !PT ;  /* 0x0000000002007212 */ /* 0x000fce00078efe07 */
.L_x_5816:
[----:B------:R-:W-:Y:S05]  /*5430*/  BSYNC.RECONVERGENT B0 ;  /* 0x0000000000007941 */ /* 0x000fea0003800200 */
.L_x_5815:
[----:B------:R-:W-:-:S04]  /*5440*/  F2FP.F16.F32.PACK_AB R0, RZ, R0 ;  /* 0x00000000ff00723e */ /* 0x000fc800000000ff */
[----:B------:R-:W-:Y:S01]  /*5450*/  PRMT R5, R0, 0x7610, R5 ;  /* 0x0000761000057816 */ /* 0x000fe20000000005 */
[----:B------:R-:W-:Y:S06]  /*5460*/  BRA `(.L_x_5796) ;  /* 0x0000000000b47947 */ /* 0x000fec0003800000 */
.L_x_5808:
        /* <DEDUP_REMOVED lines=14> */
.L_x_5822:
[----:B------:R-:W-:Y:S05]  /*5550*/  BSYNC.RECONVERGENT B0 ;  /* 0x0000000000007941 */ /* 0x000fea0003800200 */
.L_x_5821:
[----:B------:R-:W-:-:S04]  /*5560*/  F2FP.F16.F32.PACK_AB R0, RZ, R0 ;  /* 0x00000000ff00723e */ /* 0x000fc800000000ff */
[----:B------:R-:W-:Y:S01]  /*5570*/  PRMT R5, R0, 0x7610, R5 ;  /* 0x0000761000057816 */ /* 0x000fe20000000005 */
[----:B------:R-:W-:Y:S06]  /*5580*/  BRA `(.L_x_5796) ;  /* 0x00000000006c7947 */ /* 0x000fec0003800000 */
.L_x_5795:
        /* <DEDUP_REMOVED lines=16> */
.L_x_5823:
[----:B------:R-:W-:Y:S01]  /*5690*/  PRMT R5, RZ, 0x7610, R5 ;  /* 0x00007610ff057816 */ /* 0x000fe20000000005 */
[----:B------:R-:W-:Y:S06]  /*56a0*/  BRA `(.L_x_5796) ;  /* 0x0000000000247947 */ /* 0x000fec0003800000 */
.L_x_5820:
[----:B------:R-:W2:Y:S02]  /*56b0*/  LDG.E.64 R2, desc[UR36][R2.64] ;  /* 0x0000002402027981 */ /* 0x000ea4000c1e1b00 */
[----:B--2---:R-:W0:Y:S02]  /*56c0*/  I2F.U64 R0, R2 ;  /* 0x0000000200007312 */ /* 0x004e240000301000 */
[----:B0-----:R-:W-:-:S04]  /*56d0*/  F2FP.F16.F32.PACK_AB R0, RZ, R0 ;  /* 0x00000000ff00723e */ /* 0x001fc800000000ff */
[----:B------:R-:W-:Y:S01]  /*56e0*/  PRMT R5, R0, 0x7610, R5 ;  /* 0x0000761000057816 */ /* 0x000fe20000000005 */
[----:B------:R-:W-:Y:S06]  /*56f0*/  BRA `(.L_x_5796) ;  /* 0x0000000000107947 */ /* 0x000fec0003800000 */
.L_x_5819:
[----:B------:R-:W2:Y:S02]  /*5700*/  LDG.E R2, desc[UR36][R2.64] ;  /* 0x0000002402027981 */ /* 0x000ea4000c1e1900 */
[----:B--2---:R-:W-:-:S04]  /*5710*/  I2FP.F32.U32 R0, R2 ;  /* 0x0000000200007245 */ /* 0x004fc80000201000 */
[----:B------:R-:W-:-:S04]  /*5720*/  F2FP.F16.F32.PACK_AB R0, RZ, R0 ;  /* 0x00000000ff00723e */ /* 0x000fc800000000ff */
[----:B------:R-:W-:-:S07]  /*5730*/  PRMT R5, R0, 0x7610, R5 ;  /* 0x0000761000057816 */ /* 0x000fce0000000005 */
.L_x_5796:
        /* <DEDUP_REMOVED lines=24> */
.L_x_5827:
[----:B------:R-:W-:-:S06]  /*58c0*/  HADD2.F32 R5, -RZ, R5.H0_H0 ;  /* 0x20000005ff057230 */ /* 0x000fcc0000004100 */
[----:B------:R-:W0:Y:S02]  /*58d0*/  F2I.S64.TRUNC R4, R5 ;  /* 0x0000000500047311 */ /* 0x000e24000020d900 */
[----:B0-----:R0:W-:Y:S01]  /*58e0*/  STG.E.U8 desc[UR36][R2.64], R4 ;  /* 0x0000000402007986 */ /* 0x0011e2000c101124 */
[----:B------:R-:W-:Y:S05]  /*58f0*/  BRA `(.L_x_5829) ;  /* 0x0000000c006c7947 */ /* 0x000fea0003800000 */
.L_x_5826:
        /* <DEDUP_REMOVED lines=10> */
.L_x_5831:
[----:B------:R-:W-:-:S06]  /*59a0*/  HADD2.F32 R5, -RZ, R5.H0_H0 ;  /* 0x20000005ff057230 */ /* 0x000fcc0000004100 */
[----:B------:R-:W0:Y:S02]  /*59b0*/  F2I.FTZ.TRUNC.NTZ R5, R5 ;  /* 0x0000000500057305 */ /* 0x000e24000021f100 */
[----:B0-----:R0:W-:Y:S01]  /*59c0*/  STG.E desc[UR36][R2.64], R5 ;  /* 0x0000000502007986 */ /* 0x0011e2000c101924 */
[----:B------:R-:W-:Y:S05]  /*59d0*/  BRA `(.L_x_5829) ;  /* 0x0000000c00347947 */ /* 0x000fea0003800000 */
.L_x_5830:
[----:B------:R-:W-:-:S06]  /*59e0*/  HADD2.F32 R5, -RZ, R5.H0_H0 ;  /* 0x20000005ff057230 */ /* 0x000fcc0000004100 */
[----:B------:R-:W0:Y:S02]  /*59f0*/  F2I.FTZ.TRUNC.NTZ R5, R5 ;  /* 0x0000000500057305 */ /* 0x000e24000021f100 */
[----:B0-----:R0:W-:Y:S01]  /*5a00*/  STG.E.U16 desc[UR36][R2.64], R5 ;  /* 0x0000000502007986 */ /* 0x0011e2000c101524 */
[----:B------:R-:W-:Y:S05]  /*5a10*/  BRA `(.L_x_5829) ;  /* 0x0000000c00247947 */ /* 0x000fea0003800000 */
.L_x_5825:
        /* <DEDUP_REMOVED lines=9> */
.L_x_5833:
[----:B------:R0:W-:Y:S01]  /*5ab0*/  STG.E.U16 desc[UR36][R2.64], R5 ;  /* 0x0000000502007986 */ /* 0x0001e2000c101524 */
[----:B------:R-:W-:Y:S05]  /*5ac0*/  BRA `(.L_x_5829) ;  /* 0x0000000800f87947 */ /* 0x000fea0003800000 */
.L_x_5832:
        /* <DEDUP_REMOVED lines=10> */
.L_x_5835:
[----:B------:R-:W-:-:S05]  /*5b70*/  HADD2.F32 R0, -RZ, R5.H0_H0 ;  /* 0x20000005ff007230 */ /* 0x000fca0000004100 */
[----:B------:R-:W-:-:S04]  /*5b80*/  F2FP.F16.F32.PACK_AB R0, RZ, R0 ;  /* 0x00000000ff00723e */ /* 0x000fc800000000ff */
[----:B------:R-:W-:-:S05]  /*5b90*/  PRMT R0, R0, 0x5410, RZ ;  /* 0x0000541000007816 */ /* 0x000fca00000000ff */
[----:B------:R0:W-:Y:S01]  /*5ba0*/  STG.E desc[UR36][R2.64], R0 ;  /* 0x0000000002007986 */ /* 0x0001e2000c101924 */
[----:B------:R-:W-:Y:S05]  /*5bb0*/  BRA `(.L_x_5829) ;  /* 0x0000000800bc7947 */ /* 0x000fea0003800000 */
.L_x_5834:
[----:B------:R-:W-:-:S05]  /*5bc0*/  HADD2.F32 R4, -RZ, R5.H0_H0 ;  /* 0x20000005ff047230 */ /* 0x000fca0000004100 */
[----:B------:R-:W-:-:S06]  /*5bd0*/  FMUL.FTZ R4, R4, 1 ;  /* 0x3f80000004047820 */ /* 0x000fcc0000410000 */
[----:B------:R-:W0:Y:S02]  /*5be0*/  F2F.F64.F32 R4, R4 ;  /* 0x0000000400047310 */ /* 0x000e240000201800 */
[----:B0-----:R0:W-:Y:S01]  /*5bf0*/  STG.E.64 desc[UR36][R2.64], R4 ;  /* 0x0000000402007986 */ /* 0x0011e2000c101b24 */
[----:B------:R-:W-:Y:S05]  /*5c00*/  BRA `(.L_x_5829) ;  /* 0x0000000800a87947 */ /* 0x000fea0003800000 */
.L_x_5824:
        /* <DEDUP_REMOVED lines=14> */
.L_x_5839:
        /* <DEDUP_REMOVED lines=18> */
.L_x_5842:
[----:B------:R-:W-:-:S04]  /*5e10*/  SHF.R.U32.HI R5, RZ, 0x18, R5 ;  /* 0x00000018ff057819 */ /* 0x000fc80000011605 */
[----:B------:R-:W-:-:S07]  /*5e20*/  LOP3.LUT R0, R0, 0x80, R5, 0xf8, !PT ;  /* 0x0000008000007812 */ /* 0x000fce00078ef805 */
.L_x_5841:
[----:B------:R-:W-:Y:S05]  /*5e30*/  BSYNC.RECONVERGENT B0 ;  /* 0x0000000000007941 */ /* 0x000fea0003800200 */
.L_x_5840:
[----:B------:R0:W-:Y:S01]  /*5e40*/  STG.E.U8 desc[UR36][R2.64], R0 ;  /* 0x0000000002007986 */ /* 0x0001e2000c101124 */
[----:B------:R-:W-:Y:S05]  /*5e50*/  BRA `(.L_x_5829) ;  /* 0x0000000800147947 */ /* 0x000fea0003800000 */
.L_x_5838:
        /* <DEDUP_REMOVED lines=18> */
.L_x_5845:
[----:B------:R-:W-:-:S04]  /*5f80*/  SHF.R.U32.HI R5, RZ, 0x18, R5 ;  /* 0x00000018ff057819 */ /* 0x000fc80000011605 */
[----:B------:R-:W-:-:S07]  /*5f90*/  LOP3.LUT R0, R0, 0x80, R5, 0xf8, !PT ;  /* 0x0000008000007812 */ /* 0x000fce00078ef805 */
.L_x_5844:
[----:B------:R-:W-:Y:S05]  /*5fa0*/  BSYNC.RECONVERGENT B0 ;  /* 0x0000000000007941 */ /* 0x000fea0003800200 */
.L_x_5843:
[----:B------:R0:W-:Y:S01]  /*5fb0*/  STG.E.U8 desc[UR36][R2.64], R0 ;  /* 0x0000000002007986 */ /* 0x0001e2000c101124 */
[----:B------:R-:W-:Y:S05]  /*5fc0*/  BRA `(.L_x_5829) ;  /* 0x0000000400b87947 */ /* 0x000fea0003800000 */
.L_x_5837:
        /* <DEDUP_REMOVED lines=22> */
.L_x_5847:
[----:B------:R-:W-:-:S06]  /*6130*/  HADD2.F32 R5, -RZ, R5.H0_H0 ;  /* 0x20000005ff057230 */ /* 0x000fcc0000004100 */
[----:B------:R-:W0:Y:S02]  /*6140*/  F2I.U64.TRUNC R4, R5 ;  /* 0x0000000500047311 */ /* 0x000e24000020d800 */
[----:B0-----:R0:W-:Y:S01]  /*6150*/  STG.E.64 desc[UR36][R2.64], R4 ;  /* 0x0000000402007986 */ /* 0x0011e2000c101b24 */
[----:B------:R-:W-:Y:S05]  /*6160*/  BRA `(.L_x_5829) ;  /* 0x0000000400507947 */ /* 0x000fea0003800000 */
.L_x_5846:
[----:B------:R-:W-:-:S06]  /*6170*/  HADD2.F32 R5, -RZ, R5.H0_H0 ;  /* 0x20000005ff057230 */ /* 0x000fcc0000004100 */
[----:B------:R-:W0:Y:S02]  /*6180*/  F2I.FTZ.U32.TRUNC.NTZ R5, R5 ;  /* 0x0000000500057305 */ /* 0x000e24000021f000 */
[----:B0-----:R0:W-:Y:S01]  /*6190*/  STG.E desc[UR36][R2.64], R5 ;  /* 0x0000000502007986 */ /* 0x0011e2000c101924 */
[----:B------:R-:W-:Y:S05]  /*61a0*/  BRA `(.L_x_5829) ;  /* 0x0000000400407947 */ /* 0x000fea0003800000 */
.L_x_5836:
        /* <DEDUP_REMOVED lines=11> */
.L_x_5849:
[----:B------:R-:W-:Y:S01]  /*6260*/  HADD2.F32 R5, -RZ, R5.H0_H0 ;  /* 0x20000005ff057230 */ /* 0x000fe20000004100 */
[----:B------:R-:W-:-:S04]  /*6270*/  CS2R R6, SRZ ;  /* 0x0000000000067805 */ /* 0x000fc8000001ff00 */
[----:B------:R-:W-:-:S06]  /*6280*/  FMUL.FTZ R5, R5, 1 ;  /* 0x3f80000005057820 */ /* 0x000fcc0000410000 */
[----:B------:R-:W0:Y:S02]  /*6290*/  F2F.F64.F32 R4, R5 ;  /* 0x0000000500047310 */ /* 0x000e240000201800 */
[----:B0-----:R4:W-:Y:S01]  /*62a0*/  STG.E.128 desc[UR36][R2.64], R4 ;  /* 0x0000000402007986 */ /* 0x0019e2000c101d24 */
[----:B------:R-:W-:Y:S05]  /*62b0*/  BRA `(.L_x_5829) ;  /* 0x0000000000fc7947 */ /* 0x000fea0003800000 */
.L_x_5848:
[----:B------:R-:W-:-:S09]  /*62c0*/  UISETP.NE.AND UP0, UPT, UR4, 0xf, UPT ;  /* 0x0000000f0400788c */ /* 0x000fd2000bf05270 */
[----:B------:R-:W-:Y:S05]  /*62d0*/  BRA.U !UP0, `(.L_x_5850) ;  /* 0x0000000108e87547 */ /* 0x000fea000b800000 */
[----:B------:R-:W-:-:S09]  /*62e0*/  UISETP.NE.AND UP0, UPT, UR4, 0x17, UPT ;  /* 0x000000170400788c */ /* 0x000fd2000bf05270 */
[----:B------:R-:W-:Y:S05]  /*62f0*/  BRA.U !UP0, `(.L_x_5851) ;  /* 0x0000000108907547 */ /* 0x000fea000b800000 */
[----:B------:R-:W-:-:S09]  /*6300*/  UISETP.NE.AND UP0, UPT, UR4, 0x18, UPT ;  /* 0x000000180400788c */ /* 0x000fd2000bf05270 */
[----:B------:R-:W-:Y:S05]  /*6310*/  BRA.U !UP0, `(.L_x_5852) ;  /* 0x0000000108447547 */ /* 0x000fea000b800000 */
.L_x_5828:
        /* <DEDUP_REMOVED lines=16> */
.L_x_5853:
[----:B------:R-:W-:Y:S05]  /*6420*/  BRA `(.L_x_5829) ;  /* 0x0000000000a07947 */ /* 0x000fea0003800000 */
.L_x_5852:
        /* <DEDUP_REMOVED lines=13> */
.L_x_5855:
[----:B------:R-:W-:Y:S05]  /*6500*/  BSYNC.RECONVERGENT B0 ;  /* 0x0000000000007941 */ /* 0x000fea0003800200 */
.L_x_5854:
[----:B------:R-:W-:-:S05]  /*6510*/  LOP3.LUT R5, R0, 0x80, R5, 0xf8, !PT ;  /* 0x0000008000057812 */ /* 0x000fca00078ef805 */
[----:B------:R2:W-:Y:S01]  /*6520*/  STG.E.U8 desc[UR36][R2.64], R5 ;  /* 0x0000000502007986 */ /* 0x0005e2000c101124 */
[----:B------:R-:W-:Y:S05]  /*6530*/  BRA `(.L_x_5829) ;  /* 0x00000000005c7947 */ /* 0x000fea0003800000 */
.L_x_5851:
        /* <DEDUP_REMOVED lines=12> */
.L_x_5857:
[----:B------:R-:W-:Y:S01]  /*6600*/  IMAD.MOV.U32 R0, RZ, RZ, 0x7f ;  /* 0x0000007fff007424 */ /* 0x000fe200078e00ff */
[----:B------:R-:W-:-:S04]  /*6610*/  ISETP.GT.U32.AND P0, PT, R4, 0x7f800000, PT ;  /* 0x7f8000000400780c */ /* 0x000fc80003f04070 */
[----:B------:R-:W-:-:S09]  /*6620*/  SEL R0, R0, 0x7c, P0 ;  /* 0x0000007c00007807 */ /* 0x000fd20000000000 */
.L_x_5858:
[----:B------:R-:W-:Y:S05]  /*6630*/  BSYNC.RECONVERGENT B0 ;  /* 0x0000000000007941 */ /* 0x000fea0003800200 */
.L_x_5856:
[----:B------:R-:W-:-:S04]  /*6640*/  SHF.R.U32.HI R5, RZ, 0x18, R5 ;  /* 0x00000018ff057819 */ /* 0x000fc80000011605 */
[----:B------:R-:W-:-:S05]  /*6650*/  LOP3.LUT R5, R0, 0x80, R5, 0xf8, !PT ;  /* 0x0000008000057812 */ /* 0x000fca00078ef805 */
[----:B------:R1:W-:Y:S01]  /*6660*/  STG.E.U8 desc[UR36][R2.64], R5 ;  /* 0x0000000502007986 */ /* 0x0003e2000c101124 */
[----:B------:R-:W-:Y:S05]  /*6670*/  BRA `(.L_x_5829) ;  /* 0x00000000000c7947 */ /* 0x000fea0003800000 */
.L_x_5850:
[----:B------:R-:W-:-:S05]  /*6680*/  HADD2.F32 R0, -RZ, R5.H0_H0 ;  /* 0x20000005ff007230 */ /* 0x000fca0000004100 */
[----:B------:R-:W-:-:S05]  /*6690*/  F2FP.BF16.F32.PACK_AB R0, RZ, R0 ;  /* 0x00000000ff00723e */ /* 0x000fca00000010ff */
[----:B------:R0:W-:Y:S02]  /*66a0*/  STG.E.U16 desc[UR36][R2.64], R0 ;  /* 0x0000000002007986 */ /* 0x0001e4000c101524 */
.L_x_5829:
[----:B------:R-:W-:-:S07]  /*66b0*/  IADD3 R17, PT, PT, R17, 0x80, RZ ;  /* 0x0000008011117810 */ /* 0x000fce0007ffe0ff */
.L_x_5789:
[----:B------:R-:W-:Y:S05]  /*66c0*/  BSYNC.RECONVERGENT B6 ;  /* 0x0000000000067941 */ /* 0x000fea0003800200 */
.L_x_5788:
        /* <DEDUP_REMOVED lines=307> */
.L_x_5861:
        /* <DEDUP_REMOVED lines=19> */
.L_x_5865:
[----:B------:R-:W2:Y:S02]  /*7b30*/  LDG.E.U8 R2, desc[UR36][R2.64] ;  /* 0x0000002402027981 */ /* 0x000ea4000c1e1100 */
[----:B--2---:R-:W-:-:S04]  /*7b40*/  I2FP.F32.U32 R0, R2 ;  /* 0x0000000200007245 */ /* 0x004fc80000201000 */
[----:B------:R-:W-:-:S04]  /*7b50*/  F2FP.F16.F32.PACK_AB R0, RZ, R0 ;  /* 0x00000000ff00723e */ /* 0x000fc800000000ff */
[----:B------:R-:W-:Y:S01]  /*7b60*/  PRMT R5, R0, 0x7610, R5 ;  /* 0x0000761000057816 */ /* 0x000fe20000000005 */
[----:B------:R-:W-:Y:S06]  /*7b70*/  BRA `(.L_x_5867) ;  /* 0x0000000c00b07947 */ /* 0x000fec0003800000 */
.L_x_5864:
        /* <DEDUP_REMOVED lines=11> */
.L_x_5869:
[----:B------:R-:W2:Y:S02]  /*7c30*/  LDG.E R2, desc[UR36][R2.64] ;  /* 0x0000002402027981 */ /* 0x000ea4000c1e1900 */
[----:B--2---:R-:W-:-:S04]  /*7c40*/  I2FP.F32.S32 R0, R2 ;  /* 0x0000000200007245 */ /* 0x004fc80000201400 */
[----:B------:R-:W-:-:S04]  /*7c50*/  F2FP.F16.F32.PACK_AB R0, RZ, R0 ;  /* 0x00000000ff00723e */ /* 0x000fc800000000ff */
[----:B------:R-:W-:Y:S01]  /*7c60*/  PRMT R5, R0, 0x7610, R5 ;  /* 0x0000761000057816 */ /* 0x000fe20000000005 */
[----:B------:R-:W-:Y:S06]  /*7c70*/  BRA `(.L_x_5867) ;  /* 0x0000000c00707947 */ /* 0x000fec0003800000 */
.L_x_5868:
[----:B------:R-:W2:Y:S02]  /*7c80*/  LDG.E.U16 R2, desc[UR36][R2.64] ;  /* 0x0000002402027981 */ /* 0x000ea4000c1e1500 */
[----:B--2---:R-:W0:Y:S02]  /*7c90*/  I2F.S16 R0, R2 ;  /* 0x0000000200007306 */ /* 0x004e240000101400 */
[----:B0-----:R-:W-:-:S04]  /*7ca0*/  F2FP.F16.F32.PACK_AB R0, RZ, R0 ;  /* 0x00000000ff00723e */ /* 0x001fc800000000ff */
[----:B------:R-:W-:Y:S01]  /*7cb0*/  PRMT R5, R0, 0x7610, R5 ;  /* 0x0000761000057816 */ /* 0x000fe20000000005 */
[----:B------:R-:W-:Y:S06]  /*7cc0*/  BRA `(.L_x_5867) ;  /* 0x0000000c005c7947 */ /* 0x000fec0003800000 */
.L_x_5863:
        /* <DEDUP_REMOVED lines=9> */
.L_x_5871:
[----:B------:R1:W5:Y:S01]  /*7d60*/  LDG.E.U16 R5, desc[UR36][R2.64] ;  /* 0x0000002402057981 */ /* 0x000362000c1e1500 */
[----:B------:R-:W-:Y:S05]  /*7d70*/  BRA `(.L_x_5867) ;  /* 0x0000000c00307947 */ /* 0x000fea0003800000 */
.L_x_5870:
        /* <DEDUP_REMOVED lines=9> */
.L_x_5873:
[----:B------:R0:W5:Y:S01]  /*7e10*/  LDG.E.U16 R5, desc[UR36][R2.64] ;  /* 0x0000002402057981 */ /* 0x000162000c1e1500 */
[----:B------:R-:W-:Y:S05]  /*7e20*/  BRA `(.L_x_5867) ;  /* 0x0000000c00047947 */ /* 0x000fea0003800000 */
.L_x_5872:
        /* <DEDUP_REMOVED lines=9> */
.L_x_5862:
        /* <DEDUP_REMOVED lines=14> */
.L_x_5876:
        /* <DEDUP_REMOVED lines=9> */
.L_x_5875:
        /* <DEDUP_REMOVED lines=26> */
.L_x_5878:
        /* <DEDUP_REMOVED lines=14> */
.L_x_5877:
[----:B------:R-:W2:Y:S02]  /*82b0*/  LDG.E.U16 R0, desc[UR36][R2.64] ;  /* 0x0000002402007981 */ /* 0x000ea4000c1e1500 */
[----:B--2---:R-:W-:-:S05]  /*82c0*/  IMAD.U32 R0, R0, 0x10000, RZ ;  /* 0x0001000000007824 */ /* 0x004fca00078e00ff */
[----:B------:R-:W-:-:S04]  /*82d0*/  F2FP.F16.F32.PACK_AB R0, RZ, R0 ;  /* 0x00000000ff00723e */ /* 0x000fc800000000ff */
[----:B------:R-:W-:Y:S01]  /*82e0*/  PRMT R5, R0, 0x7610, R5 ;  /* 0x0000761000057816 */ /* 0x000fe20000000005 */
[----:B------:R-:W-:Y:S06]  /*82f0*/  BRA `(.L_x_5867) ;  /* 0x0000000400d07947 */ /* 0x000fec0003800000 */
.L_x_5874:
        /* <DEDUP_REMOVED lines=13> */
.L_x_5881:
        /* <DEDUP_REMOVED lines=21> */
.L_x_5885:
[----:B------:R-:W-:Y:S05]  /*8520*/  BSYNC.RECONVERGENT B1 ;  /* 0x0000000000017941 */ /* 0x000fea0003800200 */
.L_x_5884:
[----:B------:R-:W-:Y:S02]  /*8530*/  SHF.L.U32 R0, R0, 0x14, RZ ;  /* 0x0000001400007819 */ /* 0x000fe400000006ff */
[----:B------:R-:W-:-:S04]  /*8540*/  LEA R2, R2, 0x3b800000, 0x17 ;  /* 0x3b80000002027811 */ /* 0x000fc800078eb8ff */
[----:B------:R-:W-:-:S07]  /*8550*/  LOP3.LUT R0, R2, R0, R7, 0xfe, !PT ;  /* 0x0000000002007212 */ /* 0x000fce00078efe07 */
.L_x_5883:
[----:B------:R-:W-:Y:S05]  /*8560*/  BSYNC.RECONVERGENT B0 ;  /* 0x0000000000007941 */ /* 0x000fea0003800200 */
.L_x_5882:
[----:B------:R-:W-:-:S04]  /*8570*/  F2FP.F16.F32.PACK_AB R0, RZ, R0 ;  /* 0x00000000ff00723e */ /* 0x000fc800000000ff */
[----:B------:R-:W-:Y:S01]  /*8580*/  PRMT R5, R0, 0x7610, R5 ;  /* 0x0000761000057816 */ /* 0x000fe20000000005 */
[----:B------:R-:W-:Y:S06]  /*8590*/  BRA `(.L_x_5867) ;  /* 0x0000000400287947 */ /* 0x000fec0003800000 */
.L_x_5880:
        /* <DEDUP_REMOVED lines=21> */
.L_x_5889:
[----:B------:R-:W-:Y:S05]  /*86f0*/  BSYNC.RECONVERGENT B1 ;  /* 0x0000000000017941 */ /* 0x000fea0003800200 */
.L_x_5888:
[----:B------:R-:W-:Y:S01]  /*8700*/  IMAD.SHL.U32 R0, R0, 0x200000, RZ ;  /* 0x0020000000007824 */ /* 0x000fe200078e00ff */
[----:B------:R-:W-:-:S04]  /*8710*/  LEA R2, R2, 0x37800000, 0x17 ;  /* 0x3780000002027811 */ /* 0x000fc800078eb8ff */
[----:B------:R-:W-:-:S07]  /*8720*/  LOP3.LUT R0, R2, R0, R7, 0xfe, !PT ;  /* 0x0000000002007212 */ /* 0x000fce00078efe07 */
.L_x_5887:
[----:B------:R-:W-:Y:S05]  /*8730*/  BSYNC.RECONVERGENT B0 ;  /* 0x0000000000007941 */ /* 0x000fea0003800200 */
.L_x_5886:
[----:B------:R-:W-:-:S04]  /*8740*/  F2FP.F16.F32.PACK_AB R0, RZ, R0 ;  /* 0x00000000ff00723e */ /* 0x000fc800000000ff */
[----:B------:R-:W-:Y:S01]  /*8750*/  PRMT R5, R0, 0x7610, R5 ;  /* 0x0000761000057816 */ /* 0x000fe20000000005 */
[----:B------:R-:W-:Y:S06]  /*8760*/  BRA `(.L_x_5867) ;  /* 0x0000000000b47947 */ /* 0x000fec0003800000 */
.L_x_5879:
        /* <DEDUP_REMOVED lines=14> */
.L_x_5893:
[----:B------:R-:W-:Y:S05]  /*8850*/  BSYNC.RECONVERGENT B0 ;  /* 0x0000000000007941 */ /* 0x000fea0003800200 */
.L_x_5892:
[----:B------:R-:W-:-:S04]  /*8860*/  F2FP.F16.F32.PACK_AB R0, RZ, R0 ;  /* 0x00000000ff00723e */ /* 0x000fc800000000ff */
[----:B------:R-:W-:Y:S01]  /*8870*/  PRMT R5, R0, 0x7610, R5 ;  /* 0x0000761000057816 */ /* 0x000fe20000000005 */
[----:B------:R-:W-:Y:S06]  /*8880*/  BRA `(.L_x_5867) ;  /* 0x00000000006c7947 */ /* 0x000fec0003800000 */
.L_x_5866:
        /* <DEDUP_REMOVED lines=16> */
.L_x_5894:
[----:B------:R-:W-:Y:S01]  /*8990*/  PRMT R5, RZ, 0x7610, R5 ;  /* 0x00007610ff057816 */ /* 0x000fe20000000005 */
[----:B------:R-:W-:Y:S06]  /*89a0*/  BRA `(.L_x_5867) ;  /* 0x0000000000247947 */ /* 0x000fec0003800000 */
.L_x_5891:
[----:B------:R-:W2:Y:S02]  /*89b0*/  LDG.E.64 R2, desc[UR36][R2.64] ;  /* 0x0000002402027981 */ /* 0x000ea4000c1e1b00 */
[----:B--2---:R-:W0:Y:S02]  /*89c0*/  I2F.U64 R0, R2 ;  /* 0x0000000200007312 */ /* 0x004e240000301000 */
[----:B0-----:R-:W-:-:S04]  /*89d0*/  F2FP.F16.F32.PACK_AB R0, RZ, R0 ;  /* 0x00000000ff00723e */ /* 0x001fc800000000ff */
[----:B------:R-:W-:Y:S01]  /*89e0*/  PRMT R5, R0, 0x7610, R5 ;  /* 0x0000761000057816 */ /* 0x000fe20000000005 */
[----:B------:R-:W-:Y:S06]  /*89f0*/  BRA `(.L_x_5867) ;  /* 0x0000000000107947 */ /* 0x000fec0003800000 */
.L_x_5890:
[----:B------:R-:W2:Y:S02]  /*8a00*/  LDG.E R2, desc[UR36][R2.64] ;  /* 0x0000002402027981 */ /* 0x000ea4000c1e1900 */
[----:B--2---:R-:W-:-:S04]  /*8a10*/  I2FP.F32.U32 R0, R2 ;  /* 0x0000000200007245 */ /* 0x004fc80000201000 */
[----:B------:R-:W-:-:S04]  /*8a20*/  F2FP.F16.F32.PACK_AB R0, RZ, R0 ;  /* 0x00000000ff00723e */ /* 0x000fc800000000ff */
[----:B------:R-:W-:-:S07]  /*8a30*/  PRMT R5, R0, 0x7610, R5 ;  /* 0x0000761000057816 */ /* 0x000fce0000000005 */
.L_x_5867:
        /* <DEDUP_REMOVED lines=24> */
.L_x_5898:
[----:B------:R-:W-:-:S06]  /*8bc0*/  HADD2.F32 R5, -RZ, R5.H0_H0 ;  /* 0x20000005ff057230 */ /* 0x000fcc0000004100 */
[----:B------:R-:W0:Y:S02]  /*8bd0*/  F2I.S64.TRUNC R4, R5 ;  /* 0x0000000500047311 */ /* 0x000e24000020d900 */
[----:B0-----:R4:W-:Y:S01]  /*8be0*/  STG.E.U8 desc[UR36][R2.64], R4 ;  /* 0x0000000402007986 */ /* 0x0019e2000c101124 */
[----:B------:R-:W-:Y:S05]  /*8bf0*/  BRA `(.L_x_5900) ;  /* 0x0000000c006c7947 */ /* 0x000fea0003800000 */
.L_x_5897:
        /* <DEDUP_REMOVED lines=10> */
.L_x_5902:
[----:B------:R-:W-:-:S06]  /*8ca0*/  HADD2.F32 R5, -RZ, R5.H0_H0 ;  /* 0x20000005ff057230 */ /* 0x000fcc0000004100 */
[----:B------:R-:W0:Y:S02]  /*8cb0*/  F2I.FTZ.TRUNC.NTZ R5, R5 ;  /* 0x0000000500057305 */ /* 0x000e24000021f100 */
[----:B0-----:R2:W-:Y:S01]  /*8cc0*/  STG.E desc[UR36][R2.64], R5 ;  /* 0x0000000502007986 */ /* 0x0015e2000c101924 */
[----:B------:R-:W-:Y:S05]  /*8cd0*/  BRA `(.L_x_5900) ;  /* 0x0000000c00347947 */ /* 0x000fea0003800000 */
.L_x_5901:
[----:B------:R-:W-:-:S06]  /*8ce0*/  HADD2.F32 R5, -RZ, R5.H0_H0 ;  /* 0x20000005ff057230 */ /* 0x000fcc0000004100 */
[----:B------:R-:W0:Y:S02]  /*8cf0*/  F2I.FTZ.TRUNC.NTZ R5, R5 ;  /* 0x0000000500057305 */ /* 0x000e24000021f100 */
[----:B0-----:R0:W-:Y:S01]  /*8d00*/  STG.E.U16 desc[UR36][R2.64], R5 ;  /* 0x0000000502007986 */ /* 0x0011e2000c101524 */
[----:B------:R-:W-:Y:S05]  /*8d10*/  BRA `(.L_x_5900) ;  /* 0x0000000c00247947 */ /* 0x000fea0003800000 */
.L_x_5896:
        /* <DEDUP_REMOVED lines=9> */
.L_x_5904:
[----:B------:R0:W-:Y:S01]  /*8db0*/  STG.E.U16 desc[UR36][R2.64], R5 ;  /* 0x0000000502007986 */ /* 0x0001e2000c101524 */
[----:B------:R-:W-:Y:S05]  /*8dc0*/  BRA `(.L_x_5900) ;  /* 0x0000000800f87947 */ /* 0x000fea0003800000 */
.L_x_5903:
        /* <DEDUP_REMOVED lines=10> */
.L_x_5906:
[----:B------:R-:W-:-:S05]  /*8e70*/  HADD2.F32 R0, -RZ, R5.H0_H0 ;  /* 0x20000005ff007230 */ /* 0x000fca0000004100 */
[----:B------:R-:W-:-:S04]  /*8e80*/  F2FP.F16.F32.PACK_AB R0, RZ, R0 ;  /* 0x00000000ff00723e */ /* 0x000fc800000000ff */
[----:B------:R-:W-:-:S05]  /*8e90*/  PRMT R0, R0, 0x5410, RZ ;  /* 0x0000541000007816 */ /* 0x000fca00000000ff */
[----:B------:R0:W-:Y:S01]  /*8ea0*/  STG.E desc[UR36][R2.64], R0 ;  /* 0x0000000002007986 */ /* 0x0001e2000c101924 */
[----:B------:R-:W-:Y:S05]  /*8eb0*/  BRA `(.L_x_5900) ;  /* 0x0000000800bc7947 */ /* 0x000fea0003800000 */
.L_x_5905:
[----:B------:R-:W-:-:S05]  /*8ec0*/  HADD2.F32 R4, -RZ, R5.H0_H0 ;  /* 0x20000005ff047230 */ /* 0x000fca0000004100 */
[----:B------:R-:W-:-:S06]  /*8ed0*/  FMUL.FTZ R4, R4, 1 ;  /* 0x3f80000004047820 */ /* 0x000fcc0000410000 */
[----:B------:R-:W0:Y:S02]  /*8ee0*/  F2F.F64.F32 R4, R4 ;  /* 0x0000000400047310 */ /* 0x000e240000201800 */
[----:B0-----:R0:W-:Y:S01]  /*8ef0*/  STG.E.64 desc[UR36][R2.64], R4 ;  /* 0x0000000402007986 */ /* 0x0011e2000c101b24 */
[----:B------:R-:W-:Y:S05]  /*8f00*/  BRA `(.L_x_5900) ;  /* 0x0000000800a87947 */ /* 0x000fea0003800000 */
.L_x_5895:
        /* <DEDUP_REMOVED lines=14> */
.L_x_5910:
        /* <DEDUP_REMOVED lines=18> */
.L_x_5913:
[----:B------:R-:W-:-:S04]  /*9110*/  SHF.R.U32.HI R5, RZ, 0x18, R5 ;  /* 0x00000018ff057819 */ /* 0x000fc80000011605 */
[----:B------:R-:W-:-:S07]  /*9120*/  LOP3.LUT R0, R0, 0x80, R5, 0xf8, !PT ;  /* 0x0000008000007812 */ /* 0x000fce00078ef805 */
.L_x_5912:
[----:B------:R-:W-:Y:S05]  /*9130*/  BSYNC.RECONVERGENT B0 ;  /* 0x0000000000007941 */ /* 0x000fea0003800200 */
.L_x_5911:
[----:B------:R0:W-:Y:S01]  /*9140*/  STG.E.U8 desc[UR36][R2.64], R0 ;  /* 0x0000000002007986 */ /* 0x0001e2000c101124 */
[----:B------:R-:W-:Y:S05]  /*9150*/  BRA `(.L_x_5900) ;  /* 0x0000000800147947 */ /* 0x000fea0003800000 */
.L_x_5909:
        /* <DEDUP_REMOVED lines=18> */
.L_x_5916:
[----:B------:R-:W-:-:S04]  /*9280*/  SHF.R.U32.HI R5, RZ, 0x18, R5 ;  /* 0x00000018ff057819 */ /* 0x000fc80000011605 */
[----:B------:R-:W-:-:S07]  /*9290*/  LOP3.LUT R0, R0, 0x80, R5, 0xf8, !PT ;  /* 0x0000008000007812 */ /* 0x000fce00078ef805 */
.L_x_5915:
[----:B------:R-:W-:Y:S05]  /*92a0*/  BSYNC.RECONVERGENT B0 ;  /* 0x0000000000007941 */ /* 0x000fea0003800200 */
.L_x_5914:
[----:B------:R0:W-:Y:S01]  /*92b0*/  STG.E.U8 desc[UR36][R2.64], R0 ;  /* 0x0000000002007986 */ /* 0x0001e2000c101124 */
[----:B------:R-:W-:Y:S05]  /*92c0*/  BRA `(.L_x_5900) ;  /* 0x0000000400b87947 */ /* 0x000fea0003800000 */
.L_x_5908:
        /* <DEDUP_REMOVED lines=22> */
.L_x_5918:
[----:B------:R-:W-:-:S06]  /*9430*/  HADD2.F32 R5, -RZ, R5.H0_H0 ;  /* 0x20000005ff057230 */ /* 0x000fcc0000004100 */
[----:B------:R-:W0:Y:S02]  /*9440*/  F2I.U64.TRUNC R4, R5 ;  /* 0x0000000500047311 */ /* 0x000e24000020d800 */
[----:B0-----:R0:W-:Y:S01]  /*9450*/  STG.E.64 desc[UR36][R2.64], R4 ;  /* 0x0000000402007986 */ /* 0x0011e2000c101b24 */
[----:B------:R-:W-:Y:S05]  /*9460*/  BRA `(.L_x_5900) ;  /* 0x0000000400507947 */ /* 0x000fea0003800000 */
.L_x_5917:
[----:B------:R-:W-:-:S06]  /*9470*/  HADD2.F32 R5, -RZ, R5.H0_H0 ;  /* 0x20000005ff057230 */ /* 0x000fcc0000004100 */
[----:B------:R-:W0:Y:S02]  /*9480*/  F2I.FTZ.U32.TRUNC.NTZ R5, R5 ;  /* 0x0000000500057305 */ /* 0x000e24000021f000 */
[----:B0-----:R0:W-:Y:S01]  /*9490*/  STG.E desc[UR36][R2.64], R5 ;  /* 0x0000000502007986 */ /* 0x0011e2000c101924 */
[----:B------:R-:W-:Y:S05]  /*94a0*/  BRA `(.L_x_5900) ;  /* 0x0000000400407947 */ /* 0x000fea0003800000 */
.L_x_5907:
        /* <DEDUP_REMOVED lines=11> */
.L_x_5920:
[----:B------:R-:W-:Y:S01]  /*9560*/  HADD2.F32 R5, -RZ, R5.H0_H0 ;  /* 0x20000005ff057230 */ /* 0x000fe20000004100 */
[----:B------:R-:W-:-:S04]  /*9570*/  CS2R R6, SRZ ;  /* 0x0000000000067805 */ /* 0x000fc8000001ff00 */
[----:B------:R-:W-:-:S06]  /*9580*/  FMUL.FTZ R5, R5, 1 ;  /* 0x3f80000005057820 */ /* 0x000fcc0000410000 */
[----:B------:R-:W0:Y:S02]  /*9590*/  F2F.F64.F32 R4, R5 ;  /* 0x0000000500047310 */ /* 0x000e240000201800 */
[----:B0-----:R0:W-:Y:S01]  /*95a0*/  STG.E.128 desc[UR36][R2.64], R4 ;  /* 0x0000000402007986 */ /* 0x0011e2000c101d24 */
[----:B------:R-:W-:Y:S05]  /*95b0*/  BRA `(.L_x_5900) ;  /* 0x0000000000fc7947 */ /* 0x000fea0003800000 */
.L_x_5919:
[----:B------:R-:W-:-:S09]  /*95c0*/  UISETP.NE.AND UP0, UPT, UR4, 0xf, UPT ;  /* 0x0000000f0400788c */ /* 0x000fd2000bf05270 */
[----:B------:R-:W-:Y:S05]  /*95d0*/  BRA.U !UP0, `(.L_x_5921) ;  /* 0x0000000108e87547 */ /* 0x000fea000b800000 */
[----:B------:R-:W-:-:S09]  /*95e0*/  UISETP.NE.AND UP0, UPT, UR4, 0x17, UPT ;  /* 0x000000170400788c */ /* 0x000fd2000bf05270 */
[----:B------:R-:W-:Y:S05]  /*95f0*/  BRA.U !UP0, `(.L_x_5922) ;  /* 0x0000000108907547 */ /* 0x000fea000b800000 */
[----:B------:R-:W-:-:S09]  /*9600*/  UISETP.NE.AND UP0, UPT, UR4, 0x18, UPT ;  /* 0x000000180400788c */ /* 0x000fd2000bf05270 */
[----:B------:R-:W-:Y:S05]  /*9610*/  BRA.U !UP0, `(.L_x_5923) ;  /* 0x0000000108447547 */ /* 0x000fea000b800000 */
.L_x_5899:
        /* <DEDUP_REMOVED lines=16> */
.L_x_5924:
[----:B------:R-:W-:Y:S05]  /*9720*/  BRA `(.L_x_5900) ;  /* 0x0000000000a07947 */ /* 0x000fea0003800000 */
.L_x_5923:
        /* <DEDUP_REMOVED lines=13> */
.L_x_5926:
[----:B------:R-:W-:Y:S05]  /*9800*/  BSYNC.RECONVERGENT B0 ;  /* 0x0000000000007941 */ /* 0x000fea0003800200 */
.L_x_5925:
[----:B------:R-:W-:-:S05]  /*9810*/  LOP3.LUT R5, R0, 0x80, R5, 0xf8, !PT ;  /* 0x0000008000057812 */ /* 0x000fca00078ef805 */
[----:B------:R0:W-:Y:S01]  /*9820*/  STG.E.U8 desc[UR36][R2.64], R5 ;  /* 0x0000000502007986 */ /* 0x0001e2000c101124 */
[----:B------:R-:W-:Y:S05]  /*9830*/  BRA `(.L_x_5900) ;  /* 0x00000000005c7947 */ /* 0x000fea0003800000 */
.L_x_5922:
        /* <DEDUP_REMOVED lines=12> */
.L_x_5928:
[----:B------:R-:W-:Y:S01]  /*9900*/  IMAD.MOV.U32 R0, RZ, RZ, 0x7f ;  /* 0x0000007fff007424 */ /* 0x000fe200078e00ff */
[----:B------:R-:W-:-:S04]  /*9910*/  ISETP.GT.U32.AND P0, PT, R4, 0x7f800000, PT ;  /* 0x7f8000000400780c */ /* 0x000fc80003f04070 */
[----:B------:R-:W-:-:S09]  /*9920*/  SEL R0, R0, 0x7c, P0 ;  /* 0x0000007c00007807 */ /* 0x000fd20000000000 */
.L_x_5929:
[----:B------:R-:W-:Y:S05]  /*9930*/  BSYNC.RECONVERGENT B0 ;  /* 0x0000000000007941 */ /* 0x000fea0003800200 */
.L_x_5927:
[----:B------:R-:W-:-:S04]  /*9940*/  SHF.R.U32.HI R5, RZ, 0x18, R5 ;  /* 0x00000018ff057819 */ /* 0x000fc80000011605 */
[----:B------:R-:W-:-:S05]  /*9950*/  LOP3.LUT R5, R0, 0x80, R5, 0xf8, !PT ;  /* 0x0000008000057812 */ /* 0x000fca00078ef805 */
[----:B------:R0:W-:Y:S01]  /*9960*/  STG.E.U8 desc[UR36][R2.64], R5 ;  /* 0x0000000502007986 */ /* 0x0001e2000c101124 */
[----:B------:R-:W-:Y:S05]  /*9970*/  BRA `(.L_x_5900) ;  /* 0x00000000000c7947 */ /* 0x000fea0003800000 */
.L_x_5921:
[----:B------:R-:W-:-:S05]  /*9980*/  HADD2.F32 R0, -RZ, R5.H0_H0 ;  /* 0x20000005ff007230 */ /* 0x000fca0000004100 */
[----:B------:R-:W-:-:S05]  /*9990*/  F2FP.BF16.F32.PACK_AB R0, RZ, R0 ;  /* 0x00000000ff00723e */ /* 0x000fca00000010ff */
[----:B------:R0:W-:Y:S02]  /*99a0*/  STG.E.U16 desc[UR36][R2.64], R0 ;  /* 0x0000000002007986 */ /* 0x0001e4000c101524 */
.L_x_5900:
[----:B------:R-:W-:-:S07]  /*99b0*/  VIADD R17, R17, 0x80 ;  /* 0x0000008011117836 */ /* 0x000fce0000000000 */
.L_x_5860:
[----:B------:R-:W-:Y:S05]  /*99c0*/  BSYNC.RECONVERGENT B6 ;  /* 0x0000000000067941 */ /* 0x000fea0003800200 */
.L_x_5859:
        /* <DEDUP_REMOVED lines=306> */
.L_x_5930:
        /* <DEDUP_REMOVED lines=21> */
.L_x_5934:
[----:B------:R-:W2:Y:S02]  /*ae40*/  LDG.E.U8 R2, desc[UR36][R2.64] ;  /* 0x0000002402027981 */ /* 0x000ea4000c1e1100 */
[----:B--2---:R-:W-:-:S04]  /*ae50*/  I2FP.F32.U32 R0, R2 ;  /* 0x0000000200007245 */ /* 0x004fc80000201000 */
[----:B------:R-:W-:-:S04]  /*ae60*/  F2FP.F16.F32.PACK_AB R0, RZ, R0 ;  /* 0x00000000ff00723e */ /* 0x000fc800000000ff */
[----:B------:R-:W-:Y:S01]  /*ae70*/  PRMT R5, R0, 0x7610, R5 ;  /* 0x0000761000057816 */ /* 0x000fe20000000005 */
[----:B------:R-:W-:Y:S06]  /*ae80*/  BRA `(.L_x_5936) ;  /* 0x0000000c00b07947 */ /* 0x000fec0003800000 */
.L_x_5933:
        /* <DEDUP_REMOVED lines=11> */
.L_x_5938:
[----:B------:R-:W2:Y:S02]  /*af40*/  LDG.E R2, desc[UR36][R2.64] ;  /* 0x0000002402027981 */ /* 0x000ea4000c1e1900 */
[----:B--2---:R-:W-:-:S04]  /*af50*/  I2FP.F32.S32 R0, R2 ;  /* 0x0000000200007245 */ /* 0x004fc80000201400 */
[----:B------:R-:W-:-:S04]  /*af60*/  F2FP.F16.F32.PACK_AB R0, RZ, R0 ;  /* 0x00000000ff00723e */ /* 0x000fc800000000ff */
[----:B------:R-:W-:Y:S01]  /*af70*/  PRMT R5, R0, 0x7610, R5 ;  /* 0x0000761000057816 */ /* 0x000fe20000000005 */
[----:B------:R-:W-:Y:S06]  /*af80*/  BRA `(.L_x_5936) ;  /* 0x0000000c00707947 */ /* 0x000fec0003800000 */
.L_x_5937:
[----:B------:R-:W2:Y:S02]  /*af90*/  LDG.E.U16 R2, desc[UR36][R2.64] ;  /* 0x0000002402027981 */ /* 0x000ea4000c1e1500 */
[----:B--2---:R-:W0:Y:S02]  /*afa0*/  I2F.S16 R0, R2 ;  /* 0x0000000200007306 */ /* 0x004e240000101400 */
[----:B0-----:R-:W-:-:S04]  /*afb0*/  F2FP.F16.F32.PACK_AB R0, RZ, R0 ;  /* 0x00000000ff00723e */ /* 0x001fc800000000ff */
[----:B------:R-:W-:Y:S01]  /*afc0*/  PRMT R5, R0, 0x7610, R5 ;  /* 0x0000761000057816 */ /* 0x000fe20000000005 */
[----:B------:R-:W-:Y:S06]  /*afd0*/  BRA `(.L_x_5936) ;  /* 0x0000000c005c7947 */ /* 0x000fec0003800000 */
.L_x_5932:
        /* <DEDUP_REMOVED lines=9> */
.L_x_5940:
[----:B------:R1:W5:Y:S01]  /*b070*/  LDG.E.U16 R5, desc[UR36][R2.64] ;  /* 0x0000002402057981 */ /* 0x000362000c1e1500 */
[----:B------:R-:W-:Y:S05]  /*b080*/  BRA `(.L_x_5936) ;  /* 0x0000000c00307947 */ /* 0x000fea0003800000 */
.L_x_5939:
        /* <DEDUP_REMOVED lines=9> */
.L_x_5942:
[----:B------:R0:W5:Y:S01]  /*b120*/  LDG.E.U16 R5, desc[UR36][R2.64] ;  /* 0x0000002402057981 */ /* 0x000162000c1e1500 */
[----:B------:R-:W-:Y:S05]  /*b130*/  BRA `(.L_x_5936) ;  /* 0x0000000c00047947 */ /* 0x000fea0003800000 */
.L_x_5941:
        /* <DEDUP_REMOVED lines=9> */
.L_x_5931:
        /* <DEDUP_REMOVED lines=14> */
.L_x_5945:
        /* <DEDUP_REMOVED lines=9> */
.L_x_5944:
        /* <DEDUP_REMOVED lines=26> */
.L_x_5947:
        /* <DEDUP_REMOVED lines=14> */
.L_x_5946:
[----:B------:R-:W2:Y:S02]  /*b5c0*/  LDG.E.U16 R0, desc[UR36][R2.64] ;  /* 0x0000002402007981 */ /* 0x000ea4000c1e1500 */
[----:B--2---:R-:W-:-:S04]  /*b5d0*/  SHF.L.U32 R0, R0, 0x10, RZ ;  /* 0x0000001000007819 */ /* 0x004fc800000006ff */
[----:B------:R-:W-:-:S04]  /*b5e0*/  F2FP.F16.F32.PACK_AB R0, RZ, R0 ;  /* 0x00000000ff00723e */ /* 0x000fc800000000ff */
[----:B------:R-:W-:Y:S01]  /*b5f0*/  PRMT R5, R0, 0x7610, R5 ;  /* 0x0000761000057816 */ /* 0x000fe20000000005 */
[----:B------:R-:W-:Y:S06]  /*b600*/  BRA `(.L_x_5936) ;  /* 0x0000000400d07947 */ /* 0x000fec0003800000 */
.L_x_5943:
        /* <DEDUP_REMOVED lines=13> */
.L_x_5950:
        /* <DEDUP_REMOVED lines=21> */
.L_x_5954:
[----:B------:R-:W-:Y:S05]  /*b830*/  BSYNC.RECONVERGENT B1 ;  /* 0x0000000000017941 */ /* 0x000fea0003800200 */
.L_x_5953:
[----:B------:R-:W-:Y:S01]  /*b840*/  IMAD.SHL.U32 R0, R0, 0x100000, RZ ;  /* 0x0010000000007824 */ /* 0x000fe200078e00ff */
[----:B------:R-:W-:-:S04]  /*b850*/  LEA R2, R2, 0x3b800000, 0x17 ;  /* 0x3b80000002027811 */ /* 0x000fc800078eb8ff */
[----:B------:R-:W-:-:S07]  /*b860*/  LOP3.LUT R0, R2, R0, R7, 0xfe, !PT ;  /* 0x0000000002007212 */ /* 0x000fce00078efe07 */
.L_x_5952:
[----:B------:R-:W-:Y:S05]  /*b870*/  BSYNC.RECONVERGENT B0 ;  /* 0x0000000000007941 */ /* 0x000fea0003800200 */
.L_x_5951:
[----:B------:R-:W-:-:S04]  /*b880*/  F2FP.F16.F32.PACK_AB R0, RZ, R0 ;  /* 0x00000000ff00723e */ /* 0x000fc800000000ff */
[----:B------:R-:W-:Y:S01]  /*b890*/  PRMT R5, R0, 0x7610, R5 ;  /* 0x0000761000057816 */ /* 0x000fe20000000005 */
[----:B------:R-:W-:Y:S06]  /*b8a0*/  BRA `(.L_x_5936) ;  /* 0x0000000400287947 */ /* 0x000fec0003800000 */
.L_x_5949:
        /* <DEDUP_REMOVED lines=21> */
.L_x_5958:
[----:B------:R-:W-:Y:S05]  /*ba00*/  BSYNC.RECONVERGENT B1 ;  /* 0x0000000000017941 */ /* 0x000fea0003800200 */
.L_x_5957:
[----:B------:R-:W-:Y:S01]  /*ba10*/  IMAD.SHL.U32 R0, R0, 0x200000, RZ ;  /* 0x0020000000007824 */ /* 0x000fe200078e00ff */
[----:B------:R-:W-:-:S04]  /*ba20*/  LEA R2, R2, 0x37800000, 0x17 ;  /* 0x3780000002027811 */ /* 0x000fc800078eb8ff */
[----:B------:R-:W-:-:S07]  /*ba30*/  LOP3.LUT R0, R2, R0, R7, 0xfe, !PT ;  /* 0x0000000002007212 */ /* 0x000fce00078efe07 */
.L_x_5956:
[----:B------:R-:W-:Y:S05]  /*ba40*/  BSYNC.RECONVERGENT B0 ;  /* 0x0000000000007941 */ /* 0x000fea0003800200 */
.L_x_5955:
[----:B------:R-:W-:-:S04]  /*ba50*/  F2FP.F16.F32.PACK_AB R0, RZ, R0 ;  /* 0x00000000ff00723e */ /* 0x000fc800000000ff */
[----:B------:R-:W-:Y:S01]  /*ba60*/  PRMT R5, R0, 0x7610, R5 ;  /* 0x0000761000057816 */ /* 0x000fe20000000005 */
[----:B------:R-:W-:Y:S06]  /*ba70*/  BRA `(.L_x_5936) ;  /* 0x0000000000b47947 */ /* 0x000fec0003800000 */
.L_x_5948:
        /* <DEDUP_REMOVED lines=14> */
.L_x_5962:
[----:B------:R-:W-:Y:S05]  /*bb60*/  BSYNC.RECONVERGENT B0 ;  /* 0x0000000000007941 */ /* 0x000fea0003800200 */
.L_x_5961:
[----:B------:R-:W-:-:S04]  /*bb70*/  F2FP.F16.F32.PACK_AB R0, RZ, R0 ;  /* 0x00000000ff00723e */ /* 0x000fc800000000ff */
[----:B------:R-:W-:Y:S01]  /*bb80*/  PRMT R5, R0, 0x7610, R5 ;  /* 0x0000761000057816 */ /* 0x000fe20000000005 */
[----:B------:R-:W-:Y:S06]  /*bb90*/  BRA `(.L_x_5936) ;  /* 0x00000000006c7947 */ /* 0x000fec0003800000 */
.L_x_5935:
        /* <DEDUP_REMOVED lines=16> */
.L_x_5963:
[----:B------:R-:W-:Y:S01]  /*bca0*/  PRMT R5, RZ, 0x7610, R5 ;  /* 0x00007610ff057816 */ /* 0x000fe20000000005 */
[----:B------:R-:W-:Y:S06]  /*bcb0*/  BRA `(.L_x_5936) ;  /* 0x0000000000247947 */ /* 0x000fec0003800000 */
.L_x_5960:
[----:B------:R-:W2:Y:S02]  /*bcc0*/  LDG.E.64 R2, desc[UR36][R2.64] ;  /* 0x0000002402027981 */ /* 0x000ea4000c1e1b00 */
[----:B--2---:R-:W0:Y:S02]  /*bcd0*/  I2F.U64 R0, R2 ;  /* 0x0000000200007312 */ /* 0x004e240000301000 */
[----:B0-----:R-:W-:-:S04]  /*bce0*/  F2FP.F16.F32.PACK_AB R0, RZ, R0 ;  /* 0x00000000ff00723e */ /* 0x001fc800000000ff */
[----:B------:R-:W-:Y:S01]  /*bcf0*/  PRMT R5, R0, 0x7610, R5 ;  /* 0x0000761000057816 */ /* 0x000fe20000000005 */
[----:B------:R-:W-:Y:S06]  /*bd00*/  BRA `(.L_x_5936) ;  /* 0x0000000000107947 */ /* 0x000fec0003800000 */
.L_x_5959:
[----:B------:R-:W2:Y:S02]  /*bd10*/  LDG.E R2, desc[UR36][R2.64] ;  /* 0x0000002402027981 */ /* 0x000ea4000c1e1900 */
[----:B--2---:R-:W-:-:S04]  /*bd20*/  I2FP.F32.U32 R0, R2 ;  /* 0x0000000200007245 */ /* 0x004fc80000201000 */
[----:B------:R-:W-:-:S04]  /*bd30*/  F2FP.F16.F32.PACK_AB R0, RZ, R0 ;  /* 0x00000000ff00723e */ /* 0x000fc800000000ff */
[----:B------:R-:W-:-:S07]  /*bd40*/  PRMT R5, R0, 0x7610, R5 ;  /* 0x0000761000057816 */ /* 0x000fce0000000005 */
.L_x_5936:
[----:B------:R-:W2:Y:S01]  /*bd50*/  LDC.U16 R0, c[0x0][0x592] ;  /* 0x00016480ff007b82 */ /* 0x000ea20000000400 */
[----:B------:R-:W-:-:S04]  /*bd60*/  UPRMT UR4, UR41, 0x9910, URZ ;  /* 0x0000991029047896 */ /* 0x000fc800080000ff */
[----:B------:R-:W-:Y:S01]  /*bd70*/  UISETP.GT.AND UP0, UPT, UR4, 0x9, UPT ;  /* 0x000000090400788c */ /* 0x000fe2000bf04270 */
[----:B--2---:R-:W-:-:S05]  /*bd80*/  HADD2.F32 R0, -RZ, R0.H0_H0 ;  /* 0x20000000ff007230 */ /* 0x004fca0000004100 */
        /* <DEDUP_REMOVED lines=17> */
.L_x_5967:
[----:B01----:R-:W-:-:S06]  /*bea0*/  HADD2.F32 R3, -RZ, R5.H0_H0 ;  /* 0x20000005ff037230 */ /* 0x003fcc0000004100 */
[----:B------:R-:W0:Y:S02]  /*beb0*/  F2I.S64.TRUNC R2, R3 ;  /* 0x0000000300027311 */ /* 0x000e24000020d900 */
[----:B0-----:R-:W-:Y:S01]  /*bec0*/  STG.E.U8 desc[UR36][R16.64], R2 ;  /* 0x0000000210007986 */ /* 0x001fe2000c101124 */
[----:B------:R-:W-:Y:S05]  /*bed0*/  EXIT ;  /* 0x000000000000794d */ /* 0x000fea0003800000 */
.L_x_5966:
        /* <DEDUP_REMOVED lines=10> */
.L_x_5970:
[----:B------:R-:W-:-:S06]  /*bf80*/  HADD2.F32 R5, -RZ, R5.H0_H0 ;  /* 0x20000005ff057230 */ /* 0x000fcc0000004100 */
[----:B------:R-:W2:Y:S02]  /*bf90*/  F2I.FTZ.TRUNC.NTZ R5, R5 ;  /* 0x0000000500057305 */ /* 0x000ea4000021f100 */
[----:B--2---:R-:W-:Y:S01]  /*bfa0*/  STG.E desc[UR36][R16.64], R5 ;  /* 0x0000000510007986 */ /* 0x004fe2000c101924 */
[----:B------:R-:W-:Y:S05]  /*bfb0*/  EXIT ;  /* 0x000000000000794d */ /* 0x000fea0003800000 */
.L_x_5969:
[----:B------:R-:W-:-:S06]  /*bfc0*/  HADD2.F32 R5, -RZ, R5.H0_H0 ;  /* 0x20000005ff057230 */ /* 0x000fcc0000004100 */
[----:B------:R-:W2:Y:S02]  /*bfd0*/  F2I.FTZ.TRUNC.NTZ R5, R5 ;  /* 0x0000000500057305 */ /* 0x000ea4000021f100 */
[----:B--2---:R-:W-:Y:S01]  /*bfe0*/  STG.E.U16 desc[UR36][R16.64], R5 ;  /* 0x0000000510007986 */ /* 0x004fe2000c101524 */
[----:B------:R-:W-:Y:S05]  /*bff0*/  EXIT ;  /* 0x000000000000794d */ /* 0x000fea0003800000 */
.L_x_5965:
        /* <DEDUP_REMOVED lines=9> */
.L_x_5972:
[----:B------:R-:W-:Y:S01]  /*c090*/  STG.E.U16 desc[UR36][R16.64], R5 ;  /* 0x0000000510007986 */ /* 0x000fe2000c101524 */
[----:B------:R-:W-:Y:S05]  /*c0a0*/  EXIT ;  /* 0x000000000000794d */ /* 0x000fea0003800000 */
.L_x_5971:
        /* <DEDUP_REMOVED lines=10> */
.L_x_5974:
[----:B------:R-:W-:-:S05]  /*c150*/  HADD2.F32 R0, -RZ, R5.H0_H0 ;  /* 0x20000005ff007230 */ /* 0x000fca0000004100 */
[----:B------:R-:W-:-:S04]  /*c160*/  F2FP.F16.F32.PACK_AB R0, RZ, R0 ;  /* 0x00000000ff00723e */ /* 0x000fc800000000ff */
[----:B------:R-:W-:-:S05]  /*c170*/  PRMT R0, R0, 0x5410, RZ ;  /* 0x0000541000007816 */ /* 0x000fca00000000ff */
[----:B------:R-:W-:Y:S01]  /*c180*/  STG.E desc[UR36][R16.64], R0 ;  /* 0x0000000010007986 */ /* 0x000fe2000c101924 */
[----:B------:R-:W-:Y:S05]  /*c190*/  EXIT ;  /* 0x000000000000794d */ /* 0x000fea0003800000 */
.L_x_5973:
[----:B01----:R-:W-:-:S05]  /*c1a0*/  HADD2.F32 R2, -RZ, R5.H0_H0 ;  /* 0x20000005ff027230 */ /* 0x003fca0000004100 */
[----:B------:R-:W-:-:S06]  /*c1b0*/  FMUL.FTZ R2, R2, 1 ;  /* 0x3f80000002027820 */ /* 0x000fcc0000410000 */
[----:B------:R-:W0:Y:S02]  /*c1c0*/  F2F.F64.F32 R2, R2 ;  /* 0x0000000200027310 */ /* 0x000e240000201800 */
[----:B0-----:R-:W-:Y:S01]  /*c1d0*/  STG.E.64 desc[UR36][R16.64], R2 ;  /* 0x0000000210007986 */ /* 0x001fe2000c101b24 */
[----:B------:R-:W-:Y:S05]  /*c1e0*/  EXIT ;  /* 0x000000000000794d */ /* 0x000fea0003800000 */
.L_x_5964:
        /* <DEDUP_REMOVED lines=14> */
.L_x_5978:
[----:B01----:R-:W-:Y:S01]  /*c2d0*/  HADD2.F32 R3, -RZ, R5.H0_H0 ;  /* 0x20000005ff037230 */ /* 0x003fe20000004100 */
        /* <DEDUP_REMOVED lines=16> */
.L_x_5981:
[----:B------:R-:W-:-:S04]  /*c3e0*/  SHF.R.U32.HI R3, RZ, 0x18, R3 ;  /* 0x00000018ff037819 */ /* 0x000fc80000011603 */
[----:B------:R-:W-:-:S04]  /*c3f0*/  LOP3.LUT R0, R0, 0x80, R3, 0xf8, !PT ;  /* 0x0000008000007812 */ /* 0x000fc800078ef803 */
[----:B------:R-:W-:-:S07]  /*c400*/  PRMT R8, R0, 0x7610, R8 ;  /* 0x0000761000087816 */ /* 0x000fce0000000008 */
.L_x_5980:
[----:B------:R-:W-:Y:S05]  /*c410*/  BSYNC.RECONVERGENT B0 ;  /* 0x0000000000007941 */ /* 0x000fea0003800200 */
.L_x_5979:
[----:B------:R-:W-:Y:S01]  /*c420*/  STG.E.U8 desc[UR36][R16.64], R8 ;  /* 0x0000000810007986 */ /* 0x000fe2000c101124 */
[----:B------:R-:W-:Y:S05]  /*c430*/  EXIT ;  /* 0x000000000000794d */ /* 0x000fea0003800000 */
.L_x_5977:
        /* <DEDUP_REMOVED lines=17> */
.L_x_5984:
[----:B------:R-:W-:-:S04]  /*c550*/  SHF.R.U32.HI R3, RZ, 0x18, R3 ;  /* 0x00000018ff037819 */ /* 0x000fc80000011603 */
[----:B------:R-:W-:-:S04]  /*c560*/  LOP3.LUT R0, R0, 0x80, R3, 0xf8, !PT ;  /* 0x0000008000007812 */ /* 0x000fc800078ef803 */
[----:B------:R-:W-:-:S07]  /*c570*/  PRMT R8, R0, 0x7610, R8 ;  /* 0x0000761000087816 */ /* 0x000fce0000000008 */
.L_x_5983:
[----:B------:R-:W-:Y:S05]  /*c580*/  BSYNC.RECONVERGENT B0 ;  /* 0x0000000000007941 */ /* 0x000fea0003800200 */
.L_x_5982:
[----:B------:R-:W-:Y:S01]  /*c590*/  STG.E.U8 desc[UR36][R16.64], R8 ;  /* 0x0000000810007986 */ /* 0x000fe2000c101124 */
[----:B------:R-:W-:Y:S05]  /*c5a0*/  EXIT ;  /* 0x000000000000794d */ /* 0x000fea0003800000 */
.L_x_5976:
[----:B------:R-:W-:-:S09]  /*c5b0*/  UISETP.NE.AND UP0, UPT, UR4, 0x1c, UPT ;  /* 0x0000001c0400788c */ /* 0x000fd2000bf05270 */
[----:B------:R-:W-:Y:S05]  /*c5c0*/  BRA.U !UP0, `(.L_x_5985) ;  /* 0x0000000108607547 */ /* 0x000fea000b800000 */
[----:B------:R-:W-:-:S09]  /*c5d0*/  UISETP.NE.AND UP0, UPT, UR4, 0x1d, UPT ;  /* 0x0000001d0400788c */ /* 0x000fd2000bf05270 */
[----:B------:R-:W-:Y:S05]  /*c5e0*/  BRA.U !UP0, `(.L_x_5986) ;  /* 0x0000000108487547 */ /* 0x000fea000b800000 */
[----:B------:R-:W-:-:S09]  /*c5f0*/  UISETP.NE.AND UP0, UPT, UR4, 0x2c, UPT ;  /* 0x0000002c0400788c */ /* 0x000fd2000bf05270 */
[----:B------:R-:W-:Y:S05]  /*c600*/  BRA.U UP0, `(.L_x_5968) ;  /* 0x0000000100bc7547 */ /* 0x000fea000b800000 */
[----:B------:R-:W-:Y:S02]  /*c610*/  HADD2.F32 R5, -RZ, R5.H0_H0 ;  /* 0x20000005ff057230 */ /* 0x000fe40000004100 */
[----:B01----:R-:W-:-:S03]  /*c620*/  IMAD.MOV.U32 R3, RZ, RZ, 0xff ;  /* 0x000000ffff037424 */ /* 0x003fc600078e00ff */
        /* <DEDUP_REMOVED lines=14> */
.L_x_5986:
[----:B01----:R-:W-:-:S06]  /*c710*/  HADD2.F32 R2, -RZ, R5.H0_H0 ;  /* 0x20000005ff027230 */ /* 0x003fcc0000004100 */
[----:B------:R-:W0:Y:S02]  /*c720*/  F2I.U64.TRUNC R2, R2 ;  /* 0x0000000200027311 */ /* 0x000e24000020d800 */
[----:B0-----:R-:W-:Y:S01]  /*c730*/  STG.E.64 desc[UR36][R16.64], R2 ;  /* 0x0000000210007986 */ /* 0x001fe2000c101b24 */
[----:B------:R-:W-:Y:S05]  /*c740*/  EXIT ;  /* 0x000000000000794d */ /* 0x000fea0003800000 */
.L_x_5985:
[----:B------:R-:W-:-:S06]  /*c750*/  HADD2.F32 R5, -RZ, R5.H0_H0 ;  /* 0x20000005ff057230 */ /* 0x000fcc0000004100 */
[----:B------:R-:W2:Y:S02]  /*c760*/  F2I.FTZ.U32.TRUNC.NTZ R5, R5 ;  /* 0x0000000500057305 */ /* 0x000ea4000021f000 */
[----:B--2---:R-:W-:Y:S01]  /*c770*/  STG.E desc[UR36][R16.64], R5 ;  /* 0x0000000510007986 */ /* 0x004fe2000c101924 */
[----:B------:R-:W-:Y:S05]  /*c780*/  EXIT ;  /* 0x000000000000794d */ /* 0x000fea0003800000 */
.L_x_5975:
        /* <DEDUP_REMOVED lines=11> */
.L_x_5988:
[----:B------:R-:W-:Y:S01]  /*c840*/  HADD2.F32 R5, -RZ, R5.H0_H0 ;  /* 0x20000005ff057230 */ /* 0x000fe20000004100 */
[----:B------:R-:W-:-:S04]  /*c850*/  CS2R R6, SRZ ;  /* 0x0000000000067805 */ /* 0x000fc8000001ff00 */
[----:B------:R-:W-:-:S06]  /*c860*/  FMUL.FTZ R5, R5, 1 ;  /* 0x3f80000005057820 */ /* 0x000fcc0000410000 */
[----:B------:R-:W2:Y:S02]  /*c870*/  F2F.F64.F32 R4, R5 ;  /* 0x0000000500047310 */ /* 0x000ea40000201800 */
[----:B--2---:R-:W-:Y:S01]  /*c880*/  STG.E.128 desc[UR36][R16.64], R4 ;  /* 0x0000000410007986 */ /* 0x004fe2000c101d24 */
[----:B------:R-:W-:Y:S05]  /*c890*/  EXIT ;  /* 0x000000000000794d */ /* 0x000fea0003800000 */
.L_x_5987:
[----:B------:R-:W-:-:S09]  /*c8a0*/  UISETP.NE.AND UP0, UPT, UR4, 0xf, UPT ;  /* 0x0000000f0400788c */ /* 0x000fd2000bf05270 */
[----:B------:R-:W-:Y:S05]  /*c8b0*/  BRA.U !UP0, `(.L_x_5989) ;  /* 0x0000000108e87547 */ /* 0x000fea000b800000 */
[----:B------:R-:W-:-:S09]  /*c8c0*/  UISETP.NE.AND UP0, UPT, UR4, 0x17, UPT ;  /* 0x000000170400788c */ /* 0x000fd2000bf05270 */
[----:B------:R-:W-:Y:S05]  /*c8d0*/  BRA.U !UP0, `(.L_x_5990) ;  /* 0x0000000108907547 */ /* 0x000fea000b800000 */
[----:B------:R-:W-:-:S09]  /*c8e0*/  UISETP.NE.AND UP0, UPT, UR4, 0x18, UPT ;  /* 0x000000180400788c */ /* 0x000fd2000bf05270 */
[----:B------:R-:W-:Y:S05]  /*c8f0*/  BRA.U !UP0, `(.L_x_5991) ;  /* 0x0000000108447547 */ /* 0x000fea000b800000 */
.L_x_5968:
[----:B------:R-:W-:Y:S01]  /*c900*/  MOV R0, 0x0 ;  /* 0x0000000000007802 */ /* 0x000fe20000000f00 */
[----:B------:R-:W2:Y:S01]  /*c910*/  LDCU.64 UR4, c[0x4][0x188] ;  /* 0x01003100ff0477ac */ /* 0x000ea20008000a00 */
[----:B------:R-:W-:Y:S02]  /*c920*/  HFMA2 R8, -RZ, RZ, 0, 6.020069122314453125e-06 ;  /* 0x00000065ff087431 */ /* 0x000fe400000001ff */
[----:B------:R-:W-:Y:S01]  /*c930*/  IMAD.MOV.U32 R12, RZ, RZ, 0x1 ;  /* 0x00000001ff0c7424 */ /* 0x000fe200078e00ff */
[----:B01----:R0:W1:Y:S01]  /*c940*/  LDC.64 R2, c[0x4][R0] ;  /* 0x0100000000027b82 */ /* 0x0030620000000a00 */
[----:B------:R-:W3:Y:S01]  /*c950*/  LDCU.64 UR6, c[0x4][0x190] ;  /* 0x01003200ff0677ac */ /* 0x000ee20008000a00 */
[----:B------:R-:W-:Y:S01]  /*c960*/  IMAD.MOV.U32 R13, RZ, RZ, RZ ;  /* 0x000000ffff0d7224 */ /* 0x000fe200078e00ff */
[----:B------:R-:W4:Y:S01]  /*c970*/  LDCU.64 UR8, c[0x4][0x40] ;  /* 0x01000800ff0877ac */ /* 0x000f220008000a00 */
[----:B--2---:R-:W-:Y:S01]  /*c980*/  MOV R4, UR4 ;  /* 0x0000000400047c02 */ /* 0x004fe20008000f00 */
[----:B------:R-:W-:-:S02]  /*c990*/  IMAD.U32 R5, RZ, RZ, UR5 ;  /* 0x00000005ff057e24 */ /* 0x000fc4000f8e00ff */
[----:B---3--:R-:W-:Y:S01]  /*c9a0*/  IMAD.U32 R6, RZ, RZ, UR6 ;  /* 0x00000006ff067e24 */ /* 0x008fe2000f8e00ff */
[----:B------:R-:W-:Y:S01]  /*c9b0*/  MOV R7, UR7 ;  /* 0x0000000700077c02 */ /* 0x000fe20008000f00 */
[----:B----4-:R-:W-:Y:S02]  /*c9c0*/  IMAD.U32 R10, RZ, RZ, UR8 ;  /* 0x00000008ff0a7e24 */ /* 0x010fe4000f8e00ff */
[----:B0-----:R-:W-:-:S07]  /*c9d0*/  IMAD.U32 R11, RZ, RZ, UR9 ;  /* 0x00000009ff0b7e24 */ /* 0x001fce000f8e00ff */
[----:B------:R-:W-:-:S07]  /*c9e0*/  LEPC R20, `(.L_x_5992) ;  /* 0x000000001014794e */ /* 0x000fce0000000000 */
[----:B-1----:R-:W-:Y:S05]  /*c9f0*/  CALL.ABS.NOINC R2 ;  /* 0x0000000002007343 */ /* 0x002fea0003c00000 */
.L_x_5992:
[----:B------:R-:W-:Y:S05]  /*ca00*/  EXIT ;  /* 0x000000000000794d */ /* 0x000fea0003800000 */
.L_x_5991:
[----:B------:R-:W-:Y:S01]  /*ca10*/  HADD2.F32 R5, -RZ, R5.H0_H0 ;  /* 0x20000005ff057230 */ /* 0x000fe20000004100 */
[----:B------:R-:W-:Y:S01]  /*ca20*/  BSSY.RECONVERGENT B0, `(.L_x_5993) ;  /* 0x000000c000007945 */ /* 0x000fe20003800200 */
[----:B------:R-:W-:-:S03]  /*ca30*/  MOV R0, 0x7f ;  /* 0x0000007f00007802 */ /* 0x000fc60000000f00 */
        /* <DEDUP_REMOVED lines=10> */
.L_x_5994:
[----:B------:R-:W-:Y:S05]  /*cae0*/  BSYNC.RECONVERGENT B0 ;  /* 0x0000000000007941 */ /* 0x000fea0003800200 */
.L_x_5993:
[----:B------:R-:W-:-:S05]  /*caf0*/  LOP3.LUT R3, R0, 0x80, R3, 0xf8, !PT ;  /* 0x0000008000037812 */ /* 0x000fca00078ef803 */
[----:B------:R-:W-:Y:S01]  /*cb00*/  STG.E.U8 desc[UR36][R16.64], R3 ;  /* 0x0000000310007986 */ /* 0x000fe2000c101124 */
[----:B------:R-:W-:Y:S05]  /*cb10*/  EXIT ;  /* 0x000000000000794d */ /* 0x000fea0003800000 */
.L_x_5990:
        /* <DEDUP_REMOVED lines=12> */
.L_x_5996:
[----:B------:R-:W-:Y:S01]  /*cbe0*/  IMAD.MOV.U32 R0, RZ, RZ, 0x7f ;  /* 0x0000007fff007424 */ /* 0x000fe200078e00ff */
[----:B------:R-:W-:-:S04]  /*cbf0*/  ISETP.GT.U32.AND P0, PT, R2, 0x7f800000, PT ;  /* 0x7f8000000200780c */ /* 0x000fc80003f04070 */
[----:B------:R-:W-:-:S09]  /*cc00*/  SEL R0, R0, 0x7c, P0 ;  /* 0x0000007c00007807 */ /* 0x000fd20000000000 */
.L_x_5997:
[----:B------:R-:W-:Y:S05]  /*cc10*/  BSYNC.RECONVERGENT B0 ;  /* 0x0000000000007941 */ /* 0x000fea0003800200 */
.L_x_5995:
[----:B------:R-:W-:-:S04]  /*cc20*/  SHF.R.U32.HI R3, RZ, 0x18, R3 ;  /* 0x00000018ff037819 */ /* 0x000fc80000011603 */
[----:B------:R-:W-:-:S05]  /*cc30*/  LOP3.LUT R3, R0, 0x80, R3, 0xf8, !PT ;  /* 0x0000008000037812 */ /* 0x000fca00078ef803 */
[----:B------:R-:W-:Y:S01]  /*cc40*/  STG.E.U8 desc[UR36][R16.64], R3 ;  /* 0x0000000310007986 */ /* 0x000fe2000c101124 */
[----:B------:R-:W-:Y:S05]  /*cc50*/  EXIT ;  /* 0x000000000000794d */ /* 0x000fea0003800000 */
.L_x_5989:
[----:B------:R-:W-:-:S05]  /*cc60*/  HADD2.F32 R0, -RZ, R5.H0_H0 ;  /* 0x20000005ff007230 */ /* 0x000fca0000004100 */
[----:B------:R-:W-:-:S05]  /*cc70*/  F2FP.BF16.F32.PACK_AB R0, RZ, R0 ;  /* 0x00000000ff00723e */ /* 0x000fca00000010ff */
[----:B------:R-:W-:Y:S01]  /*cc80*/  STG.E.U16 desc[UR36][R16.64], R0 ;  /* 0x0000000010007986 */ /* 0x000fe2000c101524 */
[----:B------:R-:W-:Y:S05]  /*cc90*/  EXIT ;  /* 0x000000000000794d */ /* 0x000fea0003800000 */
.L_x_5998:
        /* <DEDUP_REMOVED lines=14> */
.L_x_32365:


//--------------------- .text._ZN2at6native27unrolled_elementwise_kernelINS0_13AUnaryFunctorIN3c104HalfES4_S4_ZZZNS0_21heaviside_kernel_cudaERNS_18TensorIteratorBaseEENKUlvE_clEvENKUlvE6_clEvEUlS4_S4_E_EESt5arrayIPcLm2EELi4E23TrivialOffsetCalculatorILi1EjESF_NS0_6memory12LoadWithCastILi1EEENSG_13StoreWithCastILi1EEEEEviT_T0_T2_T3_T4_T5_ --------------------------
	.section	.text._ZN2at6native27unrolled_elementwise_kernelINS0_13AUnaryFunctorIN3c104HalfES4_S4_ZZZNS0_21heaviside_kernel_cudaERNS_18TensorIteratorBaseEENKUlvE_clEvENKUlvE6_clEvEUlS4_S4_E_EESt5arrayIPcLm2EELi4E23TrivialOffsetCalculatorILi1EjESF_NS0_6memory12LoadWithCastILi1EEENSG_13StoreWithCastILi1EEEEEviT_T0_T2_T3_T4_T5_,"ax",@progbits
	.align	128
        .global         _ZN2at6native27unrolled_elementwise_kernelINS0_13AUnaryFunctorIN3c104HalfES4_S4_ZZZNS0_21heaviside_kernel_cudaERNS_18TensorIteratorBaseEENKUlvE_clEvENKUlvE6_clEvEUlS4_S4_E_EESt5arrayIPcLm2EELi4E23TrivialOffsetCalculatorILi1EjESF_NS0_6memory12LoadWithCastILi1EEENSG_13StoreWithCastILi1EEEEEviT_T0_T2_T3_T4_T5_
        .type           _ZN2at6native27unrolled_elementwise_kernelINS0_13AUnaryFunctorIN3c104HalfES4_S4_ZZZNS0_21heaviside_kernel_cudaERNS_18TensorIteratorBaseEENKUlvE_clEvENKUlvE6_clEvEUlS4_S4_E_EESt5arrayIPcLm2EELi4E23TrivialOffsetCalculatorILi1EjESF_NS0_6memory12LoadWithCastILi1EEENSG_13StoreWithCastILi1EEEEEviT_T0_T2_T3_T4_T5_,@function
        .size           _ZN2at6native27unrolled_elementwise_kernelINS0_13AUnaryFunctorIN3c104HalfES4_S4_ZZZNS0_21heaviside_kernel_cudaERNS_18TensorIteratorBaseEENKUlvE_clEvENKUlvE6_clEvEUlS4_S4_E_EESt5arrayIPcLm2EELi4E23TrivialOffsetCalculatorILi1EjESF_NS0_6memory12LoadWithCastILi1EEENSG_13StoreWithCastILi1EEEEEviT_T0_T2_T3_T4_T5_,(.L_x_32366 - _ZN2at6native27unrolled_elementwise_kernelINS0_13AUnaryFunctorIN3c104HalfES4_S4_ZZZNS0_21heaviside_kernel_cudaERNS_18TensorIteratorBaseEENKUlvE_clEvENKUlvE6_clEvEUlS4_S4_E_EESt5arrayIPcLm2EELi4E23TrivialOffsetCalculatorILi1EjESF_NS0_6memory12LoadWithCastILi1EEENSG_13StoreWithCastILi1EEEEEviT_T0_T2_T3_T4_T5_)
        .other          _ZN2at6native27unrolled_elementwise_kernelINS0_13AUnaryFunctorIN3c104HalfES4_S4_ZZZNS0_21heaviside_kernel_cudaERNS_18TensorIteratorBaseEENKUlvE_clEvENKUlvE6_clEvEUlS4_S4_E_EESt5arrayIPcLm2EELi4E23TrivialOffsetCalculatorILi1EjESF_NS0_6memory12LoadWithCastILi1EEENSG_13StoreWithCastILi1EEEEEviT_T0_T2_T3_T4_T5_,@"STO_CUDA_ENTRY STV_DEFAULT"
_ZN2at6native27unrolled_elementwise_kernelINS0_13AUnaryFunctorIN3c104HalfES4_S4_ZZZNS0_21heaviside_kernel_cudaERNS_18TensorIteratorBaseEENKUlvE_clEvENKUlvE6_clEvEUlS4_S4_E_EESt5arrayIPcLm2EELi4E23TrivialOffsetCalculatorILi1EjESF_NS0_6memory12LoadWithCastILi1EEENSG_13StoreWithCastILi1EEEEEviT_T0_T2_T3_T4_T5_:
.text._ZN2at6native27unrolled_elementwise_kernelINS0_13AUnaryFunctorIN3c104HalfES4_S4_ZZZNS0_21heaviside_kernel_cudaERNS_18TensorIteratorBaseEENKUlvE_clEvENKUlvE6_clEvEUlS4_S4_E_EESt5arrayIPcLm2EELi4E23TrivialOffsetCalculatorILi1EjESF_NS0_6memory12LoadWithCastILi1EEENSG_13StoreWithCastILi1EEEEEviT_T0_T2_T3_T4_T5_:
        /* <DEDUP_REMOVED lines=34> */
.L_x_6004:
[----:B------:R-:W2:Y:S02]  /*0220*/  LDG.E.U8 R4, desc[UR36][R4.64] ;  /* 0x0000002404047981 */ /* 0x000ea4000c1e1100 */
[----:B--2---:R-:W-:-:S04]  /*0230*/  I2FP.F32.U32 R0, R4 ;  /* 0x0000000400007245 */ /* 0x004fc80000201000 */
[----:B------:R-:W-:-:S04]  /*0240*/  F2FP.F16.F32.PACK_AB R0, RZ, R0 ;  /* 0x00000000ff00723e */ /* 0x000fc800000000ff */
[----:B------:R-:W-:Y:S01]  /*0250*/  PRMT R24, R0, 0x7610, R24 ;  /* 0x0000761000187816 */ /* 0x000fe20000000018 */
[----:B------:R-:W-:Y:S06]  /*0260*/  BRA `(.L_x_6006) ;  /* 0x0000000c00b87947 */ /* 0x000fec0003800000 */
.L_x_6003:
        /* <DEDUP_REMOVED lines=11> */
.L_x_6008:
[----:B------:R-:W2:Y:S02]  /*0320*/  LDG.E R4, desc[UR36][R4.64] ;  /* 0x0000002404047981 */ /* 0x000ea4000c1e1900 */
[----:B--2---:R-:W-:-:S04]  /*0330*/  I2FP.F32.S32 R0, R4 ;  /* 0x0000000400007245 */ /* 0x004fc80000201400 */
[----:B------:R-:W-:-:S04]  /*0340*/  F2FP.F16.F32.PACK_AB R0, RZ, R0 ;  /* 0x00000000ff00723e */ /* 0x000fc800000000ff */
[----:B------:R-:W-:Y:S01]  /*0350*/  PRMT R24, R0, 0x7610, R24 ;  /* 0x0000761000187816 */ /* 0x000fe20000000018 */
[----:B------:R-:W-:Y:S06]  /*0360*/  BRA `(.L_x_6006) ;  /* 0x0000000c00787947 */ /* 0x000fec0003800000 */
.L_x_6007:
[----:B------:R-:W2:Y:S02]  /*0370*/  LDG.E.U16 R4, desc[UR36][R4.64] ;  /* 0x0000002404047981 */ /* 0x000ea4000c1e1500 */
[----:B--2---:R-:W0:Y:S02]  /*0380*/  I2F.S16 R0, R4 ;  /* 0x0000000400007306 */ /* 0x004e240000101400 */
[----:B0-----:R-:W-:-:S04]  /*0390*/  F2FP.F16.F32.PACK_AB R0, RZ, R0 ;  /* 0x00000000ff00723e */ /* 0x001fc800000000ff */
[----:B------:R-:W-:Y:S01]  /*03a0*/  PRMT R24, R0, 0x7610, R24 ;  /* 0x0000761000187816 */ /* 0x000fe20000000018 */
[----:B------:R-:W-:Y:S06]  /*03b0*/  BRA `(.L_x_6006) ;  /* 0x0000000c00647947 */ /* 0x000fec0003800000 */
.L_x_6002:
        /* <DEDUP_REMOVED lines=9> */
.L_x_6010:
[----:B------:R1:W5:Y:S01]  /*0450*/  LDG.E.U16 R24, desc[UR36][R4.64] ;  /* 0x0000002404187981 */ /* 0x000362000c1e1500 */
[----:B------:R-:W-:Y:S05]  /*0460*/  BRA `(.L_x_6006) ;  /* 0x0000000c00387947 */ /* 0x000fea0003800000 */
.L_x_6009:
        /* <DEDUP_REMOVED lines=9> */
.L_x_6012:
[----:B------:R0:W5:Y:S01]  /*0500*/  LDG.E.U16 R24, desc[UR36][R4.64] ;  /* 0x0000002404187981 */ /* 0x000162000c1e1500 */
[----:B------:R-:W-:Y:S05]  /*0510*/  BRA `(.L_x_6006) ;  /* 0x0000000c000c7947 */ /* 0x000fea0003800000 */
.L_x_6011:
        /* <DEDUP_REMOVED lines=9> */
.L_x_6001:
        /* <DEDUP_REMOVED lines=14> */
.L_x_6015:
        /* <DEDUP_REMOVED lines=9> */
.L_x_6014:
        /* <DEDUP_REMOVED lines=27> */
.L_x_6017:
        /* <DEDUP_REMOVED lines=15> */
.L_x_6016:
[----:B------:R-:W2:Y:S02]  /*09c0*/  LDG.E.U16 R0, desc[UR36][R4.64] ;  /* 0x0000002404007981 */ /* 0x000ea4000c1e1500 */
[----:B--2---:R-:W-:-:S05]  /*09d0*/  IMAD.U32 R0, R0, 0x10000, RZ ;  /* 0x0001000000007824 */ /* 0x004fca00078e00ff */
[----:B------:R-:W-:-:S04]  /*09e0*/  F2FP.F16.F32.PACK_AB R0, RZ, R0 ;  /* 0x00000000ff00723e */ /* 0x000fc800000000ff */
[----:B------:R-:W-:Y:S01]  /*09f0*/  PRMT R24, R0, 0x7610, R24 ;  /* 0x0000761000187816 */ /* 0x000fe20000000018 */
[----:B------:R-:W-:Y:S06]  /*0a00*/  BRA `(.L_x_6006) ;  /* 0x0000000400d07947 */ /* 0x000fec0003800000 */
.L_x_6013:
        /* <DEDUP_REMOVED lines=13> */
.L_x_6020:
        /* <DEDUP_REMOVED lines=21> */
.L_x_6024:
[----:B------:R-:W-:Y:S05]  /*0c30*/  BSYNC.RECONVERGENT B1 ;  /* 0x0000000000017941 */ /* 0x000fea0003800200 */
.L_x_6023:
[----:B------:R-:W-:Y:S01]  /*0c40*/  IMAD.SHL.U32 R0, R0, 0x100000, RZ ;  /* 0x0010000000007824 */ /* 0x000fe200078e00ff */
[----:B------:R-:W-:-:S04]  /*0c50*/  LEA R3, R3, 0x3b800000, 0x17 ;  /* 0x3b80000003037811 */ /* 0x000fc800078eb8ff */
[----:B------:R-:W-:-:S07]  /*0c60*/  LOP3.LUT R0, R3, R0, R7, 0xfe, !PT ;  /* 0x0000000003007212 */ /* 0x000fce00078efe07 */
.L_x_6022:
[----:B------:R-:W-:Y:S05]  /*0c70*/  BSYNC.RECONVERGENT B0 ;  /* 0x0000000000007941 */ /* 0x000fea0003800200 */
.L_x_6021:
[----:B------:R-:W-:-:S04]  /*0c80*/  F2FP.F16.F32.PACK_AB R0, RZ, R0 ;  /* 0x00000000ff00723e */ /* 0x000fc800000000ff */
[----:B------:R-:W-:Y:S01]  /*0c90*/  PRMT R24, R0, 0x7610, R24 ;  /* 0x0000761000187816 */ /* 0x000fe20000000018 */
[----:B------:R-:W-:Y:S06]  /*0ca0*/  BRA `(.L_x_6006) ;  /* 0x0000000400287947 */ /* 0x000fec0003800000 */
.L_x_6019:
        /* <DEDUP_REMOVED lines=21> */
.L_x_6028:
[----:B------:R-:W-:Y:S05]  /*0e00*/  BSYNC.RECONVERGENT B1 ;  /* 0x0000000000017941 */ /* 0x000fea0003800200 */
.L_x_6027:
[----:B------:R-:W-:Y:S01]  /*0e10*/  IMAD.SHL.U32 R0, R0, 0x200000, RZ ;  /* 0x0020000000007824 */ /* 0x000fe200078e00ff */
[----:B------:R-:W-:-:S04]  /*0e20*/  LEA R3, R3, 0x37800000, 0x17 ;  /* 0x3780000003037811 */ /* 0x000fc800078eb8ff */
[----:B------:R-:W-:-:S07]  /*0e30*/  LOP3.LUT R0, R3, R0, R7, 0xfe, !PT ;  /* 0x0000000003007212 */ /* 0x000fce00078efe07 */
.L_x_6026:
[----:B------:R-:W-:Y:S05]  /*0e40*/  BSYNC.RECONVERGENT B0 ;  /* 0x0000000000007941 */ /* 0x000fea0003800200 */
.L_x_6025:
[----:B------:R-:W-:-:S04]  /*0e50*/  F2FP.F16.F32.PACK_AB R0, RZ, R0 ;  /* 0x00000000ff00723e */ /* 0x000fc800000000ff */
[----:B------:R-:W-:Y:S01]  /*0e60*/  PRMT R24, R0, 0x7610, R24 ;  /* 0x0000761000187816 */ /* 0x000fe20000000018 */
[----:B------:R-:W-:Y:S06]  /*0e70*/  BRA `(.L_x_6006) ;  /* 0x0000000000b47947 */ /* 0x000fec0003800000 */
.L_x_6018:
[----:B------:R-:W-:-:S09]  /*0e80*/  UISETP.NE.AND UP0, UPT, UR4, 0x1c, UPT ;  /* 0x0000001c0400788c */ /* 0x000fd2000bf05270 */
[----:B------:R-:W-:Y:S05]  /*0e90*/  BRA.U !UP0, `(.L_x_6029) ;  /* 0x00000001089c7547 */ /* 0x000fea000b800000 */
[----:B------:R-:W-:-:S09]  /*0ea0*/  UISETP.NE.AND UP0, UPT, UR4, 0x1d, UPT ;  /* 0x0000001d0400788c */ /* 0x000fd2000bf05270 */
[----:B------:R-:W-:Y:S05]  /*0eb0*/  BRA.U !UP0, `(.L_x_6030) ;  /* 0x0000000108807547 */ /* 0x000fea000b800000 */
[----:B------:R-:W-:-:S09]  /*0ec0*/  UISETP.NE.AND UP0, UPT, UR4, 0x2c, UPT ;  /* 0x0000002c0400788c */ /* 0x000fd2000bf05270 */
[----:B------:R-:W-:Y:S05]  /*0ed0*/  BRA.U !UP0, `(.L_x_6031) ;  /* 0x0000000108487547 */ /* 0x000fea000b800000 */
.L_x_6005:
        /* <DEDUP_REMOVED lines=16> */
.L_x_6032:
[----:B------:R-:W-:Y:S01]  /*0fe0*/  PRMT R24, RZ, 0x7610, R24 ;  /* 0x00007610ff187816 */ /* 0x000fe20000000018 */
[----:B------:R-:W-:Y:S06]  /*0ff0*/  BRA `(.L_x_6006) ;  /* 0x0000000000547947 */ /* 0x000fec0003800000 */
.L_x_6031:
        /* <DEDUP_REMOVED lines=8> */
.L_x_6034:
[----:B------:R-:W-:Y:S05]  /*1080*/  BSYNC.RECONVERGENT B0 ;  /* 0x0000000000007941 */ /* 0x000fea0003800200 */
.L_x_6033:
[----:B------:R-:W-:-:S04]  /*1090*/  F2FP.F16.F32.PACK_AB R0, RZ, R0 ;  /* 0x00000000ff00723e */ /* 0x000fc800000000ff */
[----:B------:R-:W-:Y:S01]  /*10a0*/  PRMT R24, R0, 0x7610, R24 ;  /* 0x0000761000187816 */ /* 0x000fe20000000018 */
[----:B------:R-:W-:Y:S06]  /*10b0*/  BRA `(.L_x_6006) ;  /* 0x0000000000247947 */ /* 0x000fec0003800000 */
.L_x_6030:
[----:B------:R-:W2:Y:S02]  /*10c0*/  LDG.E.64 R4, desc[UR36][R4.64] ;  /* 0x0000002404047981 */ /* 0x000ea4000c1e1b00 */
[----:B--2---:R-:W0:Y:S02]  /*10d0*/  I2F.U64 R0, R4 ;  /* 0x0000000400007312 */ /* 0x004e240000301000 */
[----:B0-----:R-:W-:-:S04]  /*10e0*/  F2FP.F16.F32.PACK_AB R0, RZ, R0 ;  /* 0x00000000ff00723e */ /* 0x001fc800000000ff */
[----:B------:R-:W-:Y:S01]  /*10f0*/  PRMT R24, R0, 0x7610, R24 ;  /* 0x0000761000187816 */ /* 0x000fe20000000018 */
[----:B------:R-:W-:Y:S06]  /*1100*/  BRA `(.L_x_6006) ;  /* 0x0000000000107947 */ /* 0x000fec0003800000 */
.L_x_6029:
[----:B------:R-:W2:Y:S02]  /*1110*/  LDG.E R4, desc[UR36][R4.64] ;  /* 0x0000002404047981 */ /* 0x000ea4000c1e1900 */
[----:B--2---:R-:W-:-:S04]  /*1120*/  I2FP.F32.U32 R0, R4 ;  /* 0x0000000400007245 */ /* 0x004fc80000201000 */
[----:B------:R-:W-:-:S04]  /*1130*/  F2FP.F16.F32.PACK_AB R0, RZ, R0 ;  /* 0x00000000ff00723e */ /* 0x000fc800000000ff */
[----:B------:R-:W-:-:S07]  /*1140*/  PRMT R24, R0, 0x7610, R24 ;  /* 0x0000761000187816 */ /* 0x000fce0000000018 */
.L_x_6006:
[----:B------:R-:W-:-:S07]  /*1150*/  VIADD R19, R25, 0x80 ;  /* 0x0000008019137836 */ /* 0x000fce0000000000 */
.L_x_6000:
[----:B------:R-:W-:Y:S05]  /*1160*/  BSYNC.RECONVERGENT B6 ;  /* 0x0000000000067941 */ /* 0x000fea0003800200 */
.L_x_5999:
        /* <DEDUP_REMOVED lines=26> */
.L_x_6040:
[----:B------:R-:W2:Y:S02]  /*1310*/  LDG.E.U8 R4, desc[UR36][R4.64] ;  /* 0x0000002404047981 */ /* 0x000ea4000c1e1100 */
[----:B--2---:R-:W-:-:S04]  /*1320*/  I2FP.F32.U32 R0, R4 ;  /* 0x0000000400007245 */ /* 0x004fc80000201000 */
[----:B------:R-:W-:-:S04]  /*1330*/  F2FP.F16.F32.PACK_AB R0, RZ, R0 ;  /* 0x00000000ff00723e */ /* 0x000fc800000000ff */
[----:B------:R-:W-:Y:S01]  /*1340*/  PRMT R22, R0, 0x7610, R22 ;  /* 0x0000761000167816 */ /* 0x000fe20000000016 */
[----:B------:R-:W-:Y:S06]  /*1350*/  BRA `(.L_x_6042) ;  /* 0x0000000c00b87947 */ /* 0x000fec0003800000 */
.L_x_6039:
        /* <DEDUP_REMOVED lines=11> */
.L_x_6044:
[----:B------:R-:W2:Y:S02]  /*1410*/  LDG.E R4, desc[UR36][R4.64] ;  /* 0x0000002404047981 */ /* 0x000ea4000c1e1900 */
[----:B--2---:R-:W-:-:S04]  /*1420*/  I2FP.F32.S32 R0, R4 ;  /* 0x0000000400007245 */ /* 0x004fc80000201400 */
[----:B------:R-:W-:-:S04]  /*1430*/  F2FP.F16.F32.PACK_AB R0, RZ, R0 ;  /* 0x00000000ff00723e */ /* 0x000fc800000000ff */
[----:B------:R-:W-:Y:S01]  /*1440*/  PRMT R22, R0, 0x7610, R22 ;  /* 0x0000761000167816 */ /* 0x000fe20000000016 */
[----:B------:R-:W-:Y:S06]  /*1450*/  BRA `(.L_x_6042) ;  /* 0x0000000c00787947 */ /* 0x000fec0003800000 */
.L_x_6043:
[----:B------:R-:W2:Y:S02]  /*1460*/  LDG.E.U16 R4, desc[UR36][R4.64] ;  /* 0x0000002404047981 */ /* 0x000ea4000c1e1500 */
[----:B--2---:R-:W0:Y:S02]  /*1470*/  I2F.S16 R0, R4 ;  /* 0x0000000400007306 */ /* 0x004e240000101400 */
[----:B0-----:R-:W-:-:S04]  /*1480*/  F2FP.F16.F32.PACK_AB R0, RZ, R0 ;  /* 0x00000000ff00723e */ /* 0x001fc800000000ff */
[----:B------:R-:W-:Y:S01]  /*1490*/  PRMT R22, R0, 0x7610, R22 ;  /* 0x0000761000167816 */ /* 0x000fe20000000016 */
[----:B------:R-:W-:Y:S06]  /*14a0*/  BRA `(.L_x_6042) ;  /* 0x0000000c00647947 */ /* 0x000fec0003800000 */
.L_x_6038:
        /* <DEDUP_REMOVED lines=9> */
.L_x_6046:
[----:B------:R0:W5:Y:S01]  /*1540*/  LDG.E.U16 R22, desc[UR36][R4.64] ;  /* 0x0000002404167981 */ /* 0x000162000c1e1500 */
[----:B------:R-:W-:Y:S05]  /*1550*/  BRA `(.L_x_6042) ;  /* 0x0000000c00387947 */ /* 0x000fea0003800000 */
.L_x_6045:
        /* <DEDUP_REMOVED lines=9> */
.L_x_6048:
[----:B------:R1:W5:Y:S01]  /*15f0*/  LDG.E.U16 R22, desc[UR36][R4.64] ;  /* 0x0000002404167981 */ /* 0x000362000c1e1500 */
[----:B------:R-:W-:Y:S05]  /*1600*/  BRA `(.L_x_6042) ;  /* 0x0000000c000c7947 */ /* 0x000fea0003800000 */
.L_x_6047:
        /* <DEDUP_REMOVED lines=9> */
.L_x_6037:
        /* <DEDUP_REMOVED lines=14> */
.L_x_6051:
        /* <DEDUP_REMOVED lines=9> */
.L_x_6050:
        /* <DEDUP_REMOVED lines=27> */
.L_x_6053:
        /* <DEDUP_REMOVED lines=15> */
.L_x_6052:
[----:B------:R-:W2:Y:S02]  /*1ab0*/  LDG.E.U16 R0, desc[UR36][R4.64] ;  /* 0x0000002404007981 */ /* 0x000ea4000c1e1500 */
[----:B--2---:R-:W-:-:S05]  /*1ac0*/  IMAD.U32 R0, R0, 0x10000, RZ ;  /* 0x0001000000007824 */ /* 0x004fca00078e00ff */
[----:B------:R-:W-:-:S04]  /*1ad0*/  F2FP.F16.F32.PACK_AB R0, RZ, R0 ;  /* 0x00000000ff00723e */ /* 0x000fc800000000ff */
[----:B------:R-:W-:Y:S01]  /*1ae0*/  PRMT R22, R0, 0x7610, R22 ;  /* 0x0000761000167816 */ /* 0x000fe20000000016 */
[----:B------:R-:W-:Y:S06]  /*1af0*/  BRA `(.L_x_6042) ;  /* 0x0000000400d07947 */ /* 0x000fec0003800000 */
.L_x_6049:
        /* <DEDUP_REMOVED lines=13> */
.L_x_6056:
        /* <DEDUP_REMOVED lines=21> */
.L_x_6060:
[----:B------:R-:W-:Y:S05]  /*1d20*/  BSYNC.RECONVERGENT B1 ;  /* 0x0000000000017941 */ /* 0x000fea0003800200 */
.L_x_6059:
[----:B------:R-:W-:Y:S01]  /*1d30*/  IMAD.SHL.U32 R0, R0, 0x100000, RZ ;  /* 0x0010000000007824 */ /* 0x000fe200078e00ff */
[----:B------:R-:W-:-:S04]  /*1d40*/  LEA R3, R3, 0x3b800000, 0x17 ;  /* 0x3b80000003037811 */ /* 0x000fc800078eb8ff */
[----:B------:R-:W-:-:S07]  /*1d50*/  LOP3.LUT R0, R3, R0, R7, 0xfe, !PT ;  /* 0x0000000003007212 */ /* 0x000fce00078efe07 */
.L_x_6058:
[----:B------:R-:W-:Y:S05]  /*1d60*/  BSYNC.RECONVERGENT B0 ;  /* 0x0000000000007941 */ /* 0x000fea0003800200 */
.L_x_6057:
[----:B------:R-:W-:-:S04]  /*1d70*/  F2FP.F16.F32.PACK_AB R0, RZ, R0 ;  /* 0x00000000ff00723e */ /* 0x000fc800000000ff */
[----:B------:R-:W-:Y:S01]  /*1d80*/  PRMT R22, R0, 0x7610, R22 ;  /* 0x0000761000167816 */ /* 0x000fe20000000016 */
[----:B------:R-:W-:Y:S06]  /*1d90*/  BRA `(.L_x_6042) ;  /* 0x0000000400287947 */ /* 0x000fec0003800000 */
.L_x_6055:
        /* <DEDUP_REMOVED lines=21> */
.L_x_6064:
[----:B------:R-:W-:Y:S05]  /*1ef0*/  BSYNC.RECONVERGENT B1 ;  /* 0x0000000000017941 */ /* 0x000fea0003800200 */
.L_x_6063:
[----:B------:R-:W-:Y:S01]  /*1f00*/  IMAD.SHL.U32 R0, R0, 0x200000, RZ ;  /* 0x0020000000007824 */ /* 0x000fe200078e00ff */
[----:B------:R-:W-:-:S04]  /*1f10*/  LEA R3, R3, 0x37800000, 0x17 ;  /* 0x3780000003037811 */ /* 0x000fc800078eb8ff */
[----:B------:R-:W-:-:S07]  /*1f20*/  LOP3.LUT R0, R3, R0, R7, 0xfe, !PT ;  /* 0x0000000003007212 */ /* 0x000fce00078efe07 */
.L_x_6062:
[----:B------:R-:W-:Y:S05]  /*1f30*/  BSYNC.RECONVERGENT B0 ;  /* 0x0000000000007941 */ /* 0x000fea0003800200 */
.L_x_6061:
[----:B------:R-:W-:-:S04]  /*1f40*/  F2FP.F16.F32.PACK_AB R0, RZ, R0 ;  /* 0x00000000ff00723e */ /* 0x000fc800000000ff */
[----:B------:R-:W-:Y:S01]  /*1f50*/  PRMT R22, R0, 0x7610, R22 ;  /* 0x0000761000167816 */ /* 0x000fe20000000016 */
[----:B------:R-:W-:Y:S06]  /*1f60*/  BRA `(.L_x_6042) ;  /* 0x0000000000b47947 */ /* 0x000fec0003800000 */
.L_x_6054:
        /* <DEDUP_REMOVED lines=14> */
.L_x_6068:
[----:B------:R-:W-:Y:S05]  /*2050*/  BSYNC.RECONVERGENT B0 ;  /* 0x0000000000007941 */ /* 0x000fea0003800200 */
.L_x_6067:
[----:B------:R-:W-:-:S04]  /*2060*/  F2FP.F16.F32.PACK_AB R0, RZ, R0 ;  /* 0x00000000ff00723e */ /* 0x000fc800000000ff */
[----:B------:R-:W-:Y:S01]  /*2070*/  PRMT R22, R0, 0x7610, R22 ;  /* 0x0000761000167816 */ /* 0x000fe20000000016 */
[----:B------:R-:W-:Y:S06]  /*2080*/  BRA `(.L_x_6042) ;  /* 0x00000000006c7947 */ /* 0x000fec0003800000 */
.L_x_6041:
        /* <DEDUP_REMOVED lines=16> */
.L_x_6069:
[----:B------:R-:W-:Y:S01]  /*2190*/  PRMT R22, RZ, 0x7610, R22 ;  /* 0x00007610ff167816 */ /* 0x000fe20000000016 */
[----:B------:R-:W-:Y:S06]  /*21a0*/  BRA `(.L_x_6042) ;  /* 0x0000000000247947 */ /* 0x000fec0003800000 */
.L_x_6066:
[----:B------:R-:W2:Y:S02]  /*21b0*/  LDG.E.64 R4, desc[UR36][R4.64] ;  /* 0x0000002404047981 */ /* 0x000ea4000c1e1b00 */
[----:B--2---:R-:W0:Y:S02]  /*21c0*/  I2F.U64 R0, R4 ;  /* 0x0000000400007312 */ /* 0x004e240000301000 */
[----:B0-----:R-:W-:-:S04]  /*21d0*/  F2FP.F16.F32.PACK_AB R0, RZ, R0 ;  /* 0x00000000ff00723e */ /* 0x001fc800000000ff */
[----:B------:R-:W-:Y:S01]  /*21e0*/  PRMT R22, R0, 0x7610, R22 ;  /* 0x0000761000167816 */ /* 0x000fe20000000016 */
[----:B------:R-:W-:Y:S06]  /*21f0*/  BRA `(.L_x_6042) ;  /* 0x0000000000107947 */ /* 0x000fec0003800000 */
.L_x_6065:
[----:B------:R-:W2:Y:S02]  /*2200*/  LDG.E R4, desc[UR36][R4.64] ;  /* 0x0000002404047981 */ /* 0x000ea4000c1e1900 */
[----:B--2---:R-:W-:-:S04]  /*2210*/  I2FP.F32.U32 R0, R4 ;  /* 0x0000000400007245 */ /* 0x004fc80000201000 */
[----:B------:R-:W-:-:S04]  /*2220*/  F2FP.F16.F32.PACK_AB R0, RZ, R0 ;  /* 0x00000000ff00723e */ /* 0x000fc800000000ff */
[----:B------:R-:W-:-:S07]  /*2230*/  PRMT R22, R0, 0x7610, R22 ;  /* 0x0000761000167816 */ /* 0x000fce0000000016 */
.L_x_6042:
[----:B------:R-:W-:-:S07]  /*2240*/  VIADD R19, R19, 0x80 ;  /* 0x0000008013137836 */ /* 0x000fce0000000000 */
.L_x_6036:
[----:B------:R-:W-:Y:S05]  /*2250*/  BSYNC.RECONVERGENT B6 ;  /* 0x0000000000067941 */ /* 0x000fea0003800200 */
.L_x_6035:
        /* <DEDUP_REMOVED lines=26> */
.L_x_6075:
[----:B------:R-:W2:Y:S02]  /*2400*/  LDG.E.U8 R4, desc[UR36][R4.64] ;  /* 0x0000002404047981 */ /* 0x000ea4000c1e1100 */
[----:B--2---:R-:W-:-:S04]  /*2410*/  I2FP.F32.U32 R0, R4 ;  /* 0x0000000400007245 */ /* 0x004fc80000201000 */
[----:B------:R-:W-:-:S04]  /*2420*/  F2FP.F16.F32.PACK_AB R0, RZ, R0 ;  /* 0x00000000ff00723e */ /* 0x000fc800000000ff */
[----:B------:R-:W-:Y:S01]  /*2430*/  PRMT R17, R0, 0x7610, R17 ;  /* 0x0000761000117816 */ /* 0x000fe20000000011 */
[----:B------:R-:W-:Y:S06]  /*2440*/  BRA `(.L_x_6077) ;  /* 0x0000000c00b87947 */ /* 0x000fec0003800000 */
.L_x_6074:
        /* <DEDUP_REMOVED lines=11> */
.L_x_6079:
[----:B------:R-:W2:Y:S02]  /*2500*/  LDG.E R4, desc[UR36][R4.64] ;  /* 0x0000002404047981 */ /* 0x000ea4000c1e1900 */
[----:B--2---:R-:W-:-:S04]  /*2510*/  I2FP.F32.S32 R0, R4 ;  /* 0x0000000400007245 */ /* 0x004fc80000201400 */
[----:B------:R-:W-:-:S04]  /*2520*/  F2FP.F16.F32.PACK_AB R0, RZ, R0 ;  /* 0x00000000ff00723e */ /* 0x000fc800000000ff */
[----:B------:R-:W-:Y:S01]  /*2530*/  PRMT R17, R0, 0x7610, R17 ;  /* 0x0000761000117816 */ /* 0x000fe20000000011 */
[----:B------:R-:W-:Y:S06]  /*2540*/  BRA `(.L_x_6077) ;  /* 0x0000000c00787947 */ /* 0x000fec0003800000 */
.L_x_6078:
[----:B------:R-:W2:Y:S02]  /*2550*/  LDG.E.U16 R4, desc[UR36][R4.64] ;  /* 0x0000002404047981 */ /* 0x000ea4000c1e1500 */
[----:B--2---:R-:W0:Y:S02]  /*2560*/  I2F.S16 R0, R4 ;  /* 0x0000000400007306 */ /* 0x004e240000101400 */
[----:B0-----:R-:W-:-:S04]  /*2570*/  F2FP.F16.F32.PACK_AB R0, RZ, R0 ;  /* 0x00000000ff00723e */ /* 0x001fc800000000ff */
[----:B------:R-:W-:Y:S01]  /*2580*/  PRMT R17, R0, 0x7610, R17 ;  /* 0x0000761000117816 */ /* 0x000fe20000000011 */
[----:B------:R-:W-:Y:S06]  /*2590*/  BRA `(.L_x_6077) ;  /* 0x0000000c00647947 */ /* 0x000fec0003800000 */
.L_x_6073:
        /* <DEDUP_REMOVED lines=9> */
.L_x_6081:
[----:B------:R0:W5:Y:S01]  /*2630*/  LDG.E.U16 R17, desc[UR36][R4.64] ;  /* 0x0000002404117981 */ /* 0x000162000c1e1500 */
[----:B------:R-:W-:Y:S05]  /*2640*/  BRA `(.L_x_6077) ;  /* 0x0000000c00387947 */ /* 0x000fea0003800000 */
.L_x_6080:
        /* <DEDUP_REMOVED lines=9> */
.L_x_6083:
[----:B------:R1:W5:Y:S01]  /*26e0*/  LDG.E.U16 R17, desc[UR36][R4.64] ;  /* 0x0000002404117981 */ /* 0x000362000c1e1500 */
[----:B------:R-:W-:Y:S05]  /*26f0*/  BRA `(.L_x_6077) ;  /* 0x0000000c000c7947 */ /* 0x000fea0003800000 */
.L_x_6082:
        /* <DEDUP_REMOVED lines=9> */
.L_x_6072:
        /* <DEDUP_REMOVED lines=14> */
.L_x_6086:
        /* <DEDUP_REMOVED lines=9> */
.L_x_6085:
        /* <DEDUP_REMOVED lines=27> */
.L_x_6088:
        /* <DEDUP_REMOVED lines=15> */
.L_x_6087:
[----:B------:R-:W2:Y:S02]  /*2ba0*/  LDG.E.U16 R0, desc[UR36][R4.64] ;  /* 0x0000002404007981 */ /* 0x000ea4000c1e1500 */
[----:B--2---:R-:W-:-:S05]  /*2bb0*/  IMAD.U32 R0, R0, 0x10000, RZ ;  /* 0x0001000000007824 */ /* 0x004fca00078e00ff */
[----:B------:R-:W-:-:S04]  /*2bc0*/  F2FP.F16.F32.PACK_AB R0, RZ, R0 ;  /* 0x00000000ff00723e */ /* 0x000fc800000000ff */
[----:B------:R-:W-:Y:S01]  /*2bd0*/  PRMT R17, R0, 0x7610, R17 ;  /* 0x0000761000117816 */ /* 0x000fe20000000011 */
[----:B------:R-:W-:Y:S06]  /*2be0*/  BRA `(.L_x_6077) ;  /* 0x0000000400d07947 */ /* 0x000fec0003800000 */
.L_x_6084:
        /* <DEDUP_REMOVED lines=13> */
.L_x_6091:
        /* <DEDUP_REMOVED lines=21> */
.L_x_6095:
[----:B------:R-:W-:Y:S05]  /*2e10*/  BSYNC.RECONVERGENT B1 ;  /* 0x0000000000017941 */ /* 0x000fea0003800200 */
.L_x_6094:
[----:B------:R-:W-:Y:S01]  /*2e20*/  IMAD.SHL.U32 R0, R0, 0x100000, RZ ;  /* 0x0010000000007824 */ /* 0x000fe200078e00ff */
[----:B------:R-:W-:-:S04]  /*2e30*/  LEA R3, R3, 0x3b800000, 0x17 ;  /* 0x3b80000003037811 */ /* 0x000fc800078eb8ff */
[----:B------:R-:W-:-:S07]  /*2e40*/  LOP3.LUT R0, R3, R0, R7, 0xfe, !PT ;  /* 0x0000000003007212 */ /* 0x000fce00078efe07 */
.L_x_6093:
[----:B------:R-:W-:Y:S05]  /*2e50*/  BSYNC.RECONVERGENT B0 ;  /* 0x0000000000007941 */ /* 0x000fea0003800200 */
.L_x_6092:
[----:B------:R-:W-:-:S04]  /*2e60*/  F2FP.F16.F32.PACK_AB R0, RZ, R0 ;  /* 0x00000000ff00723e */ /* 0x000fc800000000ff */
[----:B------:R-:W-:Y:S01]  /*2e70*/  PRMT R17, R0, 0x7610, R17 ;  /* 0x0000761000117816 */ /* 0x000fe20000000011 */
[----:B------:R-:W-:Y:S06]  /*2e80*/  BRA `(.L_x_6077) ;  /* 0x0000000400287947 */ /* 0x000fec0003800000 */
.L_x_6090:
        /* <DEDUP_REMOVED lines=21> */
.L_x_6099:
[----:B------:R-:W-:Y:S05]  /*2fe0*/  BSYNC.RECONVERGENT B1 ;  /* 0x0000000000017941 */ /* 0x000fea0003800200 */
.L_x_6098:
[----:B------:R-:W-:Y:S01]  /*2ff0*/  IMAD.SHL.U32 R0, R0, 0x200000, RZ ;  /* 0x0020000000007824 */ /* 0x000fe200078e00ff */
[----:B------:R-:W-:-:S04]  /*3000*/  LEA R3, R3, 0x37800000, 0x17 ;  /* 0x3780000003037811 */ /* 0x000fc800078eb8ff */
[----:B------:R-:W-:-:S07]  /*3010*/  LOP3.LUT R0, R3, R0, R7, 0xfe, !PT ;  /* 0x0000000003007212 */ /* 0x000fce00078efe07 */
.L_x_6097:
[----:B------:R-:W-:Y:S05]  /*3020*/  BSYNC.RECONVERGENT B0 ;  /* 0x0000000000007941 */ /* 0x000fea0003800200 */
.L_x_6096:
[----:B------:R-:W-:-:S04]  /*3030*/  F2FP.F16.F32.PACK_AB R0, RZ, R0 ;  /* 0x00000000ff00723e */ /* 0x000fc800000000ff */
[----:B------:R-:W-:Y:S01]  /*3040*/  PRMT R17, R0, 0x7610, R17 ;  /* 0x0000761000117816 */ /* 0x000fe20000000011 */
[----:B------:R-:W-:Y:S06]  /*3050*/  BRA `(.L_x_6077) ;  /* 0x0000000000b47947 */ /* 0x000fec0003800000 */
.L_x_6089:
        /* <DEDUP_REMOVED lines=14> */
.L_x_6103:
[----:B------:R-:W-:Y:S05]  /*3140*/  BSYNC.RECONVERGENT B0 ;  /* 0x0000000000007941 */ /* 0x000fea0003800200 */
.L_x_6102:
[----:B------:R-:W-:-:S04]  /*3150*/  F2FP.F16.F32.PACK_AB R0, RZ, R0 ;  /* 0x00000000ff00723e */ /* 0x000fc800000000ff */
[----:B------:R-:W-:Y:S01]  /*3160*/  PRMT R17, R0, 0x7610, R17 ;  /* 0x0000761000117816 */ /* 0x000fe20000000011 */
[----:B------:R-:W-:Y:S06]  /*3170*/  BRA `(.L_x_6077) ;  /* 0x00000000006c7947 */ /* 0x000fec0003800000 */
.L_x_6076:
        /* <DEDUP_REMOVED lines=16> */
.L_x_6104:
[----:B------:R-:W-:Y:S01]  /*3280*/  PRMT R17, RZ, 0x7610, R17 ;  /* 0x00007610ff117816 */ /* 0x000fe20000000011 */
[----:B------:R-:W-:Y:S06]  /*3290*/  BRA `(.L_x_6077) ;  /* 0x0000000000247947 */ /* 0x000fec0003800000 */
.L_x_6101:
[----:B------:R-:W2:Y:S02]  /*32a0*/  LDG.E.64 R4, desc[UR36][R4.64] ;  /* 0x0000002404047981 */ /* 0x000ea4000c1e1b00 */
[----:B--2---:R-:W0:Y:S02]  /*32b0*/  I2F.U64 R0, R4 ;  /* 0x0000000400007312 */ /* 0x004e240000301000 */
[----:B0-----:R-:W-:-:S04]  /*32c0*/  F2FP.F16.F32.PACK_AB R0, RZ, R0 ;  /* 0x00000000ff00723e */ /* 0x001fc800000000ff */
[----:B------:R-:W-:Y:S01]  /*32d0*/  PRMT R17, R0, 0x7610, R17 ;  /* 0x0000761000117816 */ /* 0x000fe20000000011 */
[----:B------:R-:W-:Y:S06]  /*32e0*/  BRA `(.L_x_6077) ;  /* 0x0000000000107947 */ /* 0x000fec0003800000 */
.L_x_6100:
[----:B------:R-:W2:Y:S02]  /*32f0*/  LDG.E R4, desc[UR36][R4.64] ;  /* 0x0000002404047981 */ /* 0x000ea4000c1e1900 */
[----:B--2---:R-:W-:-:S04]  /*3300*/  I2FP.F32.U32 R0, R4 ;  /* 0x0000000400007245 */ /* 0x004fc80000201000 */
[----:B------:R-:W-:-:S04]  /*3310*/  F2FP.F16.F32.PACK_AB R0, RZ, R0 ;  /* 0x00000000ff00723e */ /* 0x000fc800000000ff */
[----:B------:R-:W-:-:S07]  /*3320*/  PRMT R17, R0, 0x7610, R17 ;  /* 0x0000761000117816 */ /* 0x000fce0000000011 */
.L_x_6077:
[----:B------:R-:W-:-:S07]  /*3330*/  VIADD R19, R19, 0x80 ;  /* 0x0000008013137836 */ /* 0x000fce0000000000 */
.L_x_6071:
[----:B------:R-:W-:Y:S05]  /*3340*/  BSYNC.RECONVERGENT B6 ;  /* 0x0000000000067941 */ /* 0x000fea0003800200 */
.L_x_6070:
        /* <DEDUP_REMOVED lines=26> */
.L_x_6110:
[----:B------:R-:W2:Y:S02]  /*34f0*/  LDG.E.U8 R4, desc[UR36][R4.64] ;  /* 0x0000002404047981 */ /* 0x000ea4000c1e1100 */
[----:B--2---:R-:W-:-:S04]  /*3500*/  I2FP.F32.U32 R0, R4 ;  /* 0x0000000400007245 */ /* 0x004fc80000201000 */
[----:B------:R-:W-:-:S04]  /*3510*/  F2FP.F16.F32.PACK_AB R0, RZ, R0 ;  /* 0x00000000ff00723e */ /* 0x000fc800000000ff */
[----:B------:R-:W-:Y:S01]  /*3520*/  PRMT R18, R0, 0x7610, R18 ;  /* 0x0000761000127816 */ /* 0x000fe20000000012 */
[----:B------:R-:W-:Y:S06]  /*3530*/  BRA `(.L_x_6106) ;  /* 0x0000000c00b87947 */ /* 0x000fec0003800000 */
.L_x_6109:
        /* <DEDUP_REMOVED lines=11> */
.L_x_6113:
[----:B------:R-:W2:Y:S02]  /*35f0*/  LDG.E R4, desc[UR36][R4.64] ;  /* 0x0000002404047981 */ /* 0x000ea4000c1e1900 */
[----:B--2---:R-:W-:-:S04]  /*3600*/  I2FP.F32.S32 R0, R4 ;  /* 0x0000000400007245 */ /* 0x004fc80000201400 */
[----:B------:R-:W-:-:S04]  /*3610*/  F2FP.F16.F32.PACK_AB R0, RZ, R0 ;  /* 0x00000000ff00723e */ /* 0x000fc800000000ff */
[----:B------:R-:W-:Y:S01]  /*3620*/  PRMT R18, R0, 0x7610, R18 ;  /* 0x0000761000127816 */ /* 0x000fe20000000012 */
[----:B------:R-:W-:Y:S06]  /*3630*/  BRA `(.L_x_6106) ;  /* 0x0000000c00787947 */ /* 0x000fec0003800000 */
.L_x_6112:
[----:B------:R-:W2:Y:S02]  /*3640*/  LDG.E.U16 R4, desc[UR36][R4.64] ;  /* 0x0000002404047981 */ /* 0x000ea4000c1e1500 */
[----:B--2---:R-:W0:Y:S02]  /*3650*/  I2F.S16 R0, R4 ;  /* 0x0000000400007306 */ /* 0x004e240000101400 */
[----:B0-----:R-:W-:-:S04]  /*3660*/  F2FP.F16.F32.PACK_AB R0, RZ, R0 ;  /* 0x00000000ff00723e */ /* 0x001fc800000000ff */
[----:B------:R-:W-:Y:S01]  /*3670*/  PRMT R18, R0, 0x7610, R18 ;  /* 0x0000761000127816 */ /* 0x000fe20000000012 */
[----:B------:R-:W-:Y:S06]  /*3680*/  BRA `(.L_x_6106) ;  /* 0x0000000c00647947 */ /* 0x000fec0003800000 */
.L_x_6108:
        /* <DEDUP_REMOVED lines=9> */
.L_x_6115:
[----:B------:R2:W5:Y:S01]  /*3720*/  LDG.E.U16 R18, desc[UR36][R4.64] ;  /* 0x0000002404127981 */ /* 0x000562000c1e1500 */
[----:B------:R-:W-:Y:S05]  /*3730*/  BRA `(.L_x_6106) ;  /* 0x0000000c00387947 */ /* 0x000fea0003800000 */
.L_x_6114:
        /* <DEDUP_REMOVED lines=9> */
.L_x_6117:
[----:B------:R3:W5:Y:S01]  /*37d0*/  LDG.E.U16 R18, desc[UR36][R4.64] ;  /* 0x0000002404127981 */ /* 0x000762000c1e1500 */
[----:B------:R-:W-:Y:S05]  /*37e0*/  BRA `(.L_x_6106) ;  /* 0x0000000c000c7947 */ /* 0x000fea0003800000 */
.L_x_6116:
        /* <DEDUP_REMOVED lines=9> */
.L_x_6107:
        /* <DEDUP_REMOVED lines=14> */
.L_x_6120:
        /* <DEDUP_REMOVED lines=9> */
.L_x_6119:
        /* <DEDUP_REMOVED lines=27> */
.L_x_6122:
        /* <DEDUP_REMOVED lines=15> */
.L_x_6121:
[----:B------:R-:W2:Y:S02]  /*3c90*/  LDG.E.U16 R0, desc[UR36][R4.64] ;  /* 0x0000002404007981 */ /* 0x000ea4000c1e1500 */
[----:B--2---:R-:W-:-:S05]  /*3ca0*/  IMAD.U32 R0, R0, 0x10000, RZ ;  /* 0x0001000000007824 */ /* 0x004fca00078e00ff */
[----:B------:R-:W-:-:S04]  /*3cb0*/  F2FP.F16.F32.PACK_AB R0, RZ, R0 ;  /* 0x00000000ff00723e */ /* 0x000fc800000000ff */
[----:B------:R-:W-:Y:S01]  /*3cc0*/  PRMT R18, R0, 0x7610, R18 ;  /* 0x0000761000127816 */ /* 0x000fe20000000012 */
[----:B------:R-:W-:Y:S06]  /*3cd0*/  BRA `(.L_x_6106) ;  /* 0x0000000400d07947 */ /* 0x000fec0003800000 */
.L_x_6118:
        /* <DEDUP_REMOVED lines=13> */
.L_x_6125:
        /* <DEDUP_REMOVED lines=21> */
.L_x_6129:
[----:B------:R-:W-:Y:S05]  /*3f00*/  BSYNC.RECONVERGENT B1 ;  /* 0x0000000000017941 */ /* 0x000fea0003800200 */
.L_x_6128:
[----:B------:R-:W-:Y:S01]  /*3f10*/  IMAD.SHL.U32 R0, R0, 0x100000, RZ ;  /* 0x0010000000007824 */ /* 0x000fe200078e00ff */
[----:B------:R-:W-:-:S04]  /*3f20*/  LEA R3, R3, 0x3b800000, 0x17 ;  /* 0x3b80000003037811 */ /* 0x000fc800078eb8ff */
[----:B------:R-:W-:-:S07]  /*3f30*/  LOP3.LUT R0, R3, R0, R7, 0xfe, !PT ;  /* 0x0000000003007212 */ /* 0x000fce00078efe07 */
.L_x_6127:
[----:B------:R-:W-:Y:S05]  /*3f40*/  BSYNC.RECONVERGENT B0 ;  /* 0x0000000000007941 */ /* 0x000fea0003800200 */
.L_x_6126:
[----:B------:R-:W-:-:S04]  /*3f50*/  F2FP.F16.F32.PACK_AB R0, RZ, R0 ;  /* 0x00000000ff00723e */ /* 0x000fc800000000ff */
[----:B------:R-:W-:Y:S01]  /*3f60*/  PRMT R18, R0, 0x7610, R18 ;  /* 0x0000761000127816 */ /* 0x000fe20000000012 */
[----:B------:R-:W-:Y:S06]  /*3f70*/  BRA `(.L_x_6106) ;  /* 0x0000000400287947 */ /* 0x000fec0003800000 */
.L_x_6124:
        /* <DEDUP_REMOVED lines=21> */
.L_x_6133:
[----:B------:R-:W-:Y:S05]  /*40d0*/  BSYNC.RECONVERGENT B1 ;  /* 0x0000000000017941 */ /* 0x000fea0003800200 */
.L_x_6132:
[----:B------:R-:W-:Y:S01]  /*40e0*/  IMAD.SHL.U32 R0, R0, 0x200000, RZ ;  /* 0x0020000000007824 */ /* 0x000fe200078e00ff */
[----:B------:R-:W-:-:S04]  /*40f0*/  LEA R3, R3, 0x37800000, 0x17 ;  /* 0x3780000003037811 */ /* 0x000fc800078eb8ff */
[----:B------:R-:W-:-:S07]  /*4100*/  LOP3.LUT R0, R3, R0, R7, 0xfe, !PT ;  /* 0x0000000003007212 */ /* 0x000fce00078efe07 */
.L_x_6131:
[----:B------:R-:W-:Y:S05]  /*4110*/  BSYNC.RECONVERGENT B0 ;  /* 0x0000000000007941 */ /* 0x000fea0003800200 */
.L_x_6130:
[----:B------:R-:W-:-:S04]  /*4120*/  F2FP.F16.F32.PACK_AB R0, RZ, R0 ;  /* 0x00000000ff00723e */ /* 0x000fc800000000ff */
[----:B------:R-:W-:Y:S01]  /*4130*/  PRMT R18, R0, 0x7610, R18 ;  /* 0x0000761000127816 */ /* 0x000fe20000000012 */
[----:B------:R-:W-:Y:S06]  /*4140*/  BRA `(.L_x_6106) ;  /* 0x0000000000b47947 */ /* 0x000fec0003800000 */
.L_x_6123:
        /* <DEDUP_REMOVED lines=14> */
.L_x_6137:
[----:B------:R-:W-:Y:S05]  /*4230*/  BSYNC.RECONVERGENT B0 ;  /* 0x0000000000007941 */ /* 0x000fea0003800200 */
.L_x_6136:
[----:B------:R-:W-:-:S04]  /*4240*/  F2FP.F16.F32.PACK_AB R0, RZ, R0 ;  /* 0x00000000ff00723e */ /* 0x000fc800000000ff */
[----:B------:R-:W-:Y:S01]  /*4250*/  PRMT R18, R0, 0x7610, R18 ;  /* 0x0000761000127816 */ /* 0x000fe20000000012 */
[----:B------:R-:W-:Y:S06]  /*4260*/  BRA `(.L_x_6106) ;  /* 0x00000000006c7947 */ /* 0x000fec0003800000 */
.L_x_6111:
        /* <DEDUP_REMOVED lines=16> */
.L_x_6138:
[----:B------:R-:W-:Y:S01]  /*4370*/  PRMT R18, RZ, 0x7610, R18 ;  /* 0x00007610ff127816 */ /* 0x000fe20000000012 */
[----:B------:R-:W-:Y:S06]  /*4380*/  BRA `(.L_x_6106) ;  /* 0x0000000000247947 */ /* 0x000fec0003800000 */
.L_x_6135:
[----:B------:R-:W2:Y:S02]  /*4390*/  LDG.E.64 R4, desc[UR36][R4.64] ;  /* 0x0000002404047981 */ /* 0x000ea4000c1e1b00 */
[----:B--2---:R-:W0:Y:S02]  /*43a0*/  I2F.U64 R0, R4 ;  /* 0x0000000400007312 */ /* 0x004e240000301000 */
[----:B0-----:R-:W-:-:S04]  /*43b0*/  F2FP.F16.F32.PACK_AB R0, RZ, R0 ;  /* 0x00000000ff00723e */ /* 0x001fc800000000ff */
[----:B------:R-:W-:Y:S01]  /*43c0*/  PRMT R18, R0, 0x7610, R18 ;  /* 0x0000761000127816 */ /* 0x000fe20000000012 */
[----:B------:R-:W-:Y:S06]  /*43d0*/  BRA `(.L_x_6106) ;  /* 0x0000000000107947 */ /* 0x000fec0003800000 */
.L_x_6134:
[----:B------:R-:W2:Y:S02]  /*43e0*/  LDG.E R4, desc[UR36][R4.64] ;  /* 0x0000002404047981 */ /* 0x000ea4000c1e1900 */
[----:B--2---:R-:W-:-:S04]  /*43f0*/  I2FP.F32.U32 R0, R4 ;  /* 0x0000000400007245 */ /* 0x004fc80000201000 */
[----:B------:R-:W-:-:S04]  /*4400*/  F2FP.F16.F32.PACK_AB R0, RZ, R0 ;  /* 0x00000000ff00723e */ /* 0x000fc800000000ff */
[----:B------:R-:W-:-:S07]  /*4410*/  PRMT R18, R0, 0x7610, R18 ;  /* 0x0000761000127816 */ /* 0x000fce0000000012 */
.L_x_6106:
[----:B------:R-:W-:Y:S05]  /*4420*/  BSYNC.RECONVERGENT B6 ;  /* 0x0000000000067941 */ /* 0x000fea0003800200 */
.L_x_6105:
        /* <DEDUP_REMOVED lines=10> */
[----:B------:R-:W0:Y:S02]  /*44d0*/  LDC.U16 R0, c[0x0][0x386] ;  /* 0x0000e180ff007b82 */ /* 0x000e240000000400 */
[----:B0-----:R-:W-:-:S05]  /*44e0*/  HADD2.F32 R0, -RZ, R0.H0_H0 ;  /* 0x20000000ff007230 */ /* 0x001fca0000004100 */
[----:B------:R-:W-:-:S13]  /*44f0*/  FSETP.NEU.FTZ.AND P3, PT, R0, RZ, PT ;  /* 0x000000ff0000720b */ /* 0x000fda0003f7d000 */
[----:B------:R-:W-:-:S04]  /*4500*/  @P3 FSET.BF.GT.FTZ.AND R0, R0, RZ, PT ;  /* 0x000000ff0000320a */ /* 0x000fc80003814000 */
[----:B------:R-:W-:-:S04]  /*4510*/  @P3 F2FP.F16.F32.PACK_AB R0, RZ, R0 ;  /* 0x00000000ff00323e */ /* 0x000fc800000000ff */
[----:B-----5:R-:W-:-:S07]  /*4520*/  @P3 PRMT R24, R0, 0x7610, R24 ;  /* 0x0000761000183816 */ /* 0x020fce0000000018 */
.L_x_6140:
[----:B------:R-:W-:Y:S05]  /*4530*/  BSYNC.RECONVERGENT B0 ;  /* 0x0000000000007941 */ /* 0x000fea0003800200 */
.L_x_6139:
[----:B------:R-:W-:Y:S04]  /*4540*/  BSSY.RECONVERGENT B0, `(.L_x_6141) ;  /* 0x0000008000007945 */ /* 0x000fe80003800200 */
[----:B------:R-:W-:Y:S05]  /*4550*/  @P4 BRA `(.L_x_6142) ;  /* 0x0000000000184947 */ /* 0x000fea0003800000 */
[----:B------:R-:W0:Y:S02]  /*4560*/  LDC.U16 R0, c[0x0][0x386] ;  /* 0x0000e180ff007b82 */ /* 0x000e240000000400 */
[----:B0-----:R-:W-:-:S05]  /*4570*/  HADD2.F32 R0, -RZ, R0.H0_H0 ;  /* 0x20000000ff007230 */ /* 0x001fca0000004100 */
[----:B------:R-:W-:-:S13]  /*4580*/  FSETP.NEU.FTZ.AND P3, PT, R0, RZ, PT ;  /* 0x000000ff0000720b */ /* 0x000fda0003f7d000 */
[----:B------:R-:W-:-:S04]  /*4590*/  @P3 FSET.BF.GT.FTZ.AND R0, R0, RZ, PT ;  /* 0x000000ff0000320a */ /* 0x000fc80003814000 */
[----:B------:R-:W-:-:S04]  /*45a0*/  @P3 F2FP.F16.F32.PACK_AB R0, RZ, R0 ;  /* 0x00000000ff00323e */ /* 0x000fc800000000ff */
[----:B-----5:R-:W-:-:S07]  /*45b0*/  @P3 PRMT R22, R0, 0x7610, R22 ;  /* 0x0000761000163816 */ /* 0x020fce0000000016 */
.L_x_6142:
[----:B------:R-:W-:Y:S05]  /*45c0*/  BSYNC.RECONVERGENT B0 ;  /* 0x0000000000007941 */ /* 0x000fea0003800200 */
.L_x_6141:
        /* <DEDUP_REMOVED lines=8> */
.L_x_6144:
[----:B------:R-:W-:Y:S05]  /*4650*/  BSYNC.RECONVERGENT B0 ;  /* 0x0000000000007941 */ /* 0x000fea0003800200 */
.L_x_6143:
        /* <DEDUP_REMOVED lines=8> */
.L_x_6146:
[----:B------:R-:W-:Y:S05]  /*46e0*/  BSYNC.RECONVERGENT B0 ;  /* 0x0000000000007941 */ /* 0x000fea0003800200 */
.L_x_6145:
        /* <DEDUP_REMOVED lines=25> */
.L_x_6152:
[----:B-----5:R-:W-:Y:S02]  /*4880*/  HADD2.F32 R5, -RZ, R24.H0_H0 ;  /* 0x20000018ff057230 */ /* 0x020fe40000004100 */
[----:B------:R-:W-:-:S04]  /*4890*/  IMAD.MOV.U32 R25, RZ, RZ, R23 ;  /* 0x000000ffff197224 */ /* 0x000fc800078e0017 */
[----:B------:R-:W0:Y:S02]  /*48a0*/  F2I.S64.TRUNC R4, R5 ;  /* 0x0000000500047311 */ /* 0x000e24000020d900 */
[----:B0-----:R0:W-:Y:S01]  /*48b0*/  STG.E.U8 desc[UR36][R8.64], R4 ;  /* 0x0000000408007986 */ /* 0x0011e2000c101124 */
[----:B------:R-:W-:Y:S05]  /*48c0*/  BRA `(.L_x_6148) ;  /* 0x0000000c00c07947 */ /* 0x000fea0003800000 */
.L_x_6151:
        /* <DEDUP_REMOVED lines=11> */
.L_x_6155:
[----:B-----5:R-:W-:Y:S02]  /*4980*/  HADD2.F32 R24, -RZ, R24.H0_H0 ;  /* 0x20000018ff187230 */ /* 0x020fe40000004100 */
[----:B------:R-:W-:Y:S02]  /*4990*/  IMAD.MOV.U32 R25, RZ, RZ, R23 ;  /* 0x000000ffff197224 */ /* 0x000fe400078e0017 */
[----:B------:R-:W0:Y:S02]  /*49a0*/  F2I.FTZ.TRUNC.NTZ R3, R24 ;  /* 0x0000001800037305 */ /* 0x000e24000021f100 */
[----:B0-----:R2:W-:Y:S01]  /*49b0*/  STG.E desc[UR36][R8.64], R3 ;  /* 0x0000000308007986 */ /* 0x0015e2000c101924 */
[----:B------:R-:W-:Y:S05]  /*49c0*/  BRA `(.L_x_6148) ;  /* 0x0000000c00807947 */ /* 0x000fea0003800000 */
.L_x_6154:
[----:B-----5:R-:W-:Y:S02]  /*49d0*/  HADD2.F32 R24, -RZ, R24.H0_H0 ;  /* 0x20000018ff187230 */ /* 0x020fe40000004100 */
[----:B------:R-:W-:Y:S02]  /*49e0*/  IMAD.MOV.U32 R25, RZ, RZ, R23 ;  /* 0x000000ffff197224 */ /* 0x000fe400078e0017 */
[----:B------:R-:W0:Y:S02]  /*49f0*/  F2I.FTZ.TRUNC.NTZ R3, R24 ;  /* 0x0000001800037305 */ /* 0x000e24000021f100 */
[----:B0-----:R0:W-:Y:S01]  /*4a00*/  STG.E.U16 desc[UR36][R8.64], R3 ;  /* 0x0000000308007986 */ /* 0x0011e2000c101524 */
[----:B------:R-:W-:Y:S05]  /*4a10*/  BRA `(.L_x_6148) ;  /* 0x0000000c006c7947 */ /* 0x000fea0003800000 */
.L_x_6150:
        /* <DEDUP_REMOVED lines=10> */
.L_x_6157:
[----:B-----5:R0:W-:Y:S01]  /*4ac0*/  STG.E.U16 desc[UR36][R8.64], R24 ;  /* 0x0000001808007986 */ /* 0x0201e2000c101524 */
[----:B------:R-:W-:Y:S01]  /*4ad0*/  IMAD.MOV.U32 R25, RZ, RZ, R23 ;  /* 0x000000ffff197224 */ /* 0x000fe200078e0017 */
[----:B------:R-:W-:Y:S06]  /*4ae0*/  BRA `(.L_x_6148) ;  /* 0x0000000c00387947 */ /* 0x000fec0003800000 */
.L_x_6156:
        /* <DEDUP_REMOVED lines=11> */
.L_x_6159:
[----:B-----5:R-:W-:Y:S02]  /*4ba0*/  HADD2.F32 R0, -RZ, R24.H0_H0 ;  /* 0x20000018ff007230 */ /* 0x020fe40000004100 */
[----:B------:R-:W-:-:S03]  /*4bb0*/  IMAD.MOV.U32 R25, RZ, RZ, R23 ;  /* 0x000000ffff197224 */ /* 0x000fc600078e0017 */
[----:B------:R-:W-:-:S04]  /*4bc0*/  F2FP.F16.F32.PACK_AB R0, RZ, R0 ;  /* 0x00000000ff00723e */ /* 0x000fc800000000ff */
[----:B------:R-:W-:-:S05]  /*4bd0*/  PRMT R0, R0, 0x5410, RZ ;  /* 0x0000541000007816 */ /* 0x000fca00000000ff */
[----:B------:R0:W-:Y:S01]  /*4be0*/  STG.E desc[UR36][R8.64], R0 ;  /* 0x0000000008007986 */ /* 0x0001e2000c101924 */
[----:B------:R-:W-:Y:S05]  /*4bf0*/  BRA `(.L_x_6148) ;  /* 0x0000000800f47947 */ /* 0x000fea0003800000 */
.L_x_6158:
[----:B-----5:R-:W-:Y:S02]  /*4c00*/  HADD2.F32 R4, -RZ, R24.H0_H0 ;  /* 0x20000018ff047230 */ /* 0x020fe40000004100 */
[----:B------:R-:W-:-:S03]  /*4c10*/  IMAD.MOV.U32 R25, RZ, RZ, R23 ;  /* 0x000000ffff197224 */ /* 0x000fc600078e0017 */
[----:B------:R-:W-:-:S06]  /*4c20*/  FMUL.FTZ R4, R4, 1 ;  /* 0x3f80000004047820 */ /* 0x000fcc0000410000 */
[----:B------:R-:W0:Y:S02]  /*4c30*/  F2F.F64.F32 R4, R4 ;  /* 0x0000000400047310 */ /* 0x000e240000201800 */
[----:B0-----:R0:W-:Y:S01]  /*4c40*/  STG.E.64 desc[UR36][R8.64], R4 ;  /* 0x0000000408007986 */ /* 0x0011e2000c101b24 */
[----:B------:R-:W-:Y:S05]  /*4c50*/  BRA `(.L_x_6148) ;  /* 0x0000000800dc7947 */ /* 0x000fea0003800000 */
.L_x_6149:
        /* <DEDUP_REMOVED lines=14> */
.L_x_6162:
[----:B-----5:R-:W-:Y:S01]  /*4d40*/  HADD2.F32 R24, -RZ, R24.H0_H0 ;  /* 0x20000018ff187230 */ /* 0x020fe20000004100 */
[----:B------:R-:W-:Y:S01]  /*4d50*/  CS2R R6, SRZ ;  /* 0x0000000000067805 */ /* 0x000fe2000001ff00 */
[----:B------:R-:W-:-:S03]  /*4d60*/  IMAD.MOV.U32 R25, RZ, RZ, R23 ;  /* 0x000000ffff197224 */ /* 0x000fc600078e0017 */
[----:B------:R-:W-:-:S06]  /*4d70*/  FMUL.FTZ R4, R24, 1 ;  /* 0x3f80000018047820 */ /* 0x000fcc0000410000 */
[----:B------:R-:W0:Y:S02]  /*4d80*/  F2F.F64.F32 R4, R4 ;  /* 0x0000000400047310 */ /* 0x000e240000201800 */
[----:B0-----:R0:W-:Y:S01]  /*4d90*/  STG.E.128 desc[UR36][R8.64], R4 ;  /* 0x0000000408007986 */ /* 0x0011e2000c101d24 */
[----:B------:R-:W-:Y:S05]  /*4da0*/  BRA `(.L_x_6148) ;  /* 0x0000000800887947 */ /* 0x000fea0003800000 */
.L_x_6161:
        /* <DEDUP_REMOVED lines=19> */
.L_x_6166:
[----:B------:R-:W-:Y:S05]  /*4ee0*/  BSYNC.RECONVERGENT B0 ;  /* 0x0000000000007941 */ /* 0x000fea0003800200 */
.L_x_6165:
[----:B------:R-:W-:Y:S01]  /*4ef0*/  LOP3.LUT R5, R0, 0x80, R5, 0xf8, !PT ;  /* 0x0000008000057812 */ /* 0x000fe200078ef805 */
[----:B------:R-:W-:-:S04]  /*4f00*/  IMAD.MOV.U32 R25, RZ, RZ, R23 ;  /* 0x000000ffff197224 */ /* 0x000fc800078e0017 */
[----:B------:R0:W-:Y:S01]  /*4f10*/  STG.E.U8 desc[UR36][R8.64], R5 ;  /* 0x0000000508007986 */ /* 0x0001e2000c101124 */
[----:B------:R-:W-:Y:S05]  /*4f20*/  BRA `(.L_x_6148) ;  /* 0x0000000800287947 */ /* 0x000fea0003800000 */
.L_x_6164:
        /* <DEDUP_REMOVED lines=15> */
.L_x_6168:
[----:B------:R-:W-:Y:S05]  /*5020*/  BSYNC.RECONVERGENT B0 ;  /* 0x0000000000007941 */ /* 0x000fea0003800200 */
.L_x_6167:
[----:B------:R-:W-:Y:S01]  /*5030*/  LOP3.LUT R5, R0, 0x80, R5, 0xf8, !PT ;  /* 0x0000008000057812 */ /* 0x000fe200078ef805 */
[----:B------:R-:W-:-:S04]  /*5040*/  IMAD.MOV.U32 R25, RZ, RZ, R23 ;  /* 0x000000ffff197224 */ /* 0x000fc800078e0017 */
[----:B------:R0:W-:Y:S01]  /*5050*/  STG.E.U8 desc[UR36][R8.64], R5 ;  /* 0x0000000508007986 */ /* 0x0001e2000c101124 */
[----:B------:R-:W-:Y:S05]  /*5060*/  BRA `(.L_x_6148) ;  /* 0x0000000400d87947 */ /* 0x000fea0003800000 */
.L_x_6163:
[----:B-----5:R-:W-:Y:S02]  /*5070*/  HADD2.F32 R0, -RZ, R24.H0_H0 ;  /* 0x20000018ff007230 */ /* 0x020fe40000004100 */
[----:B------:R-:W-:-:S03]  /*5080*/  IMAD.MOV.U32 R25, RZ, RZ, R23 ;  /* 0x000000ffff197224 */ /* 0x000fc600078e0017 */
[----:B------:R-:W-:-:S05]  /*5090*/  F2FP.BF16.F32.PACK_AB R0, RZ, R0 ;  /* 0x00000000ff00723e */ /* 0x000fca00000010ff */
[----:B------:R0:W-:Y:S01]  /*50a0*/  STG.E.U16 desc[UR36][R8.64], R0 ;  /* 0x0000000008007986 */ /* 0x0001e2000c101524 */
[----:B------:R-:W-:Y:S05]  /*50b0*/  BRA `(.L_x_6148) ;  /* 0x0000000400c47947 */ /* 0x000fea0003800000 */
.L_x_6160:
        /* <DEDUP_REMOVED lines=13> */
.L_x_6171:
        /* <DEDUP_REMOVED lines=13> */
.L_x_6174:
[----:B------:R-:W-:-:S04]  /*5260*/  SHF.R.U32.HI R0, RZ, 0x14, R3 ;  /* 0x00000014ff007819 */ /* 0x000fc80000011603 */
[----:B------:R-:W-:-:S04]  /*5270*/  LOP3.LUT R0, R0, 0x1, RZ, 0xc0, !PT ;  /* 0x0000000100007812 */ /* 0x000fc800078ec0ff */
[----:B------:R-:W-:-:S04]  /*5280*/  IADD3 R0, PT, PT, R3, 0x487ffff, R0 ;  /* 0x0487ffff03007810 */ /* 0x000fc80007ffe000 */
[----:B------:R-:W-:-:S04]  /*5290*/  SHF.R.U32.HI R0, RZ, 0x14, R0 ;  /* 0x00000014ff007819 */ /* 0x000fc80000011600 */
[----:B------:R-:W-:-:S07]  /*52a0*/  LOP3.LUT R0, R0, 0xff, RZ, 0xc0, !PT ;  /* 0x000000ff00007812 */ /* 0x000fce00078ec0ff */
.L_x_6175:
[----:B------:R-:W-:-:S04]  /*52b0*/  SHF.R.U32.HI R3, RZ, 0x18, R3 ;  /* 0x00000018ff037819 */ /* 0x000fc80000011603 */
[----:B------:R-:W-:-:S04]  /*52c0*/  LOP3.LUT R0, R0, 0x80, R3, 0xf8, !PT ;  /* 0x0000008000007812 */ /* 0x000fc800078ef803 */
[----:B------:R-:W-:-:S07]  /*52d0*/  PRMT R4, R0, 0x7610, R4 ;  /* 0x0000761000047816 */ /* 0x000fce0000000004 */
.L_x_6173:
[----:B------:R-:W-:Y:S05]  /*52e0*/  BSYNC.RECONVERGENT B0 ;  /* 0x0000000000007941 */ /* 0x000fea0003800200 */
.L_x_6172:
[----:B------:R0:W-:Y:S01]  /*52f0*/  STG.E.U8 desc[UR36][R8.64], R4 ;  /* 0x0000000408007986 */ /* 0x0001e2000c101124 */
[----:B------:R-:W-:Y:S01]  /*5300*/  IMAD.MOV.U32 R25, RZ, RZ, R23 ;  /* 0x000000ffff197224 */ /* 0x000fe200078e0017 */
[----:B------:R-:W-:Y:S06]  /*5310*/  BRA `(.L_x_6148) ;  /* 0x00000004002c7947 */ /* 0x000fec0003800000 */
.L_x_6170:
        /* <DEDUP_REMOVED lines=13> */
.L_x_6178:
[----:B------:R-:W-:-:S04]  /*53f0*/  SHF.R.U32.HI R0, RZ, 0x15, R3 ;  /* 0x00000015ff007819 */ /* 0x000fc80000011603 */
[----:B------:R-:W-:-:S04]  /*5400*/  LOP3.LUT R0, R0, 0x1, RZ, 0xc0, !PT ;  /* 0x0000000100007812 */ /* 0x000fc800078ec0ff */
[----:B------:R-:W-:-:S04]  /*5410*/  IADD3 R0, PT, PT, R3, 0x88fffff, R0 ;  /* 0x088fffff03007810 */ /* 0x000fc80007ffe000 */
[----:B------:R-:W-:-:S04]  /*5420*/  SHF.R.U32.HI R0, RZ, 0x15, R0 ;  /* 0x00000015ff007819 */ /* 0x000fc80000011600 */
[----:B------:R-:W-:-:S07]  /*5430*/  LOP3.LUT R0, R0, 0xff, RZ, 0xc0, !PT ;  /* 0x000000ff00007812 */ /* 0x000fce00078ec0ff */
.L_x_6179:
[----:B------:R-:W-:-:S04]  /*5440*/  SHF.R.U32.HI R3, RZ, 0x18, R3 ;  /* 0x00000018ff037819 */ /* 0x000fc80000011603 */
[----:B------:R-:W-:-:S04]  /*5450*/  LOP3.LUT R0, R0, 0x80, R3, 0xf8, !PT ;  /* 0x0000008000007812 */ /* 0x000fc800078ef803 */
[----:B------:R-:W-:-:S07]  /*5460*/  PRMT R4, R0, 0x7610, R4 ;  /* 0x0000761000047816 */ /* 0x000fce0000000004 */
.L_x_6177:
[----:B------:R-:W-:Y:S05]  /*5470*/  BSYNC.RECONVERGENT B0 ;  /* 0x0000000000007941 */ /* 0x000fea0003800200 */
.L_x_6176:
[----:B------:R0:W-:Y:S01]  /*5480*/  STG.E.U8 desc[UR36][R8.64], R4 ;  /* 0x0000000408007986 */ /* 0x0001e2000c101124 */
[----:B------:R-:W-:Y:S01]  /*5490*/  IMAD.MOV.U32 R25, RZ, RZ, R23 ;  /* 0x000000ffff197224 */ /* 0x000fe200078e0017 */
[----:B------:R-:W-:Y:S06]  /*54a0*/  BRA `(.L_x_6148) ;  /* 0x0000000000c87947 */ /* 0x000fec0003800000 */
.L_x_6169:
[----:B------:R-:W-:-:S13]  /*54b0*/  ISETP.NE.AND P0, PT, R0, 0x1c, PT ;  /* 0x0000001c0000780c */ /* 0x000fda0003f05270 */
[----:B------:R-:W-:Y:S05]  /*54c0*/  @!P0 BRA `(.L_x_6180) ;  /* 0x0000000000b08947 */ /* 0x000fea0003800000 */
[----:B------:R-:W-:-:S13]  /*54d0*/  ISETP.NE.AND P0, PT, R0, 0x1d, PT ;  /* 0x0000001d0000780c */ /* 0x000fda0003f05270 */
[----:B------:R-:W-:Y:S05]  /*54e0*/  @!P0 BRA `(.L_x_6181) ;  /* 0x0000000000948947 */ /* 0x000fea0003800000 */
[----:B------:R-:W-:-:S13]  /*54f0*/  ISETP.NE.AND P0, PT, R0, 0x2c, PT ;  /* 0x0000002c0000780c */ /* 0x000fda0003f05270 */
[----:B------:R-:W-:Y:S05]  /*5500*/  @!P0 BRA `(.L_x_6182) ;  /* 0x0000000000488947 */ /* 0x000fea0003800000 */
.L_x_6153:
        /* <DEDUP_REMOVED lines=16> */
.L_x_6183:
[----:B------:R-:W-:Y:S01]  /*5610*/  IMAD.MOV.U32 R25, RZ, RZ, R23 ;  /* 0x000000ffff197224 */ /* 0x000fe200078e0017 */
[----:B------:R-:W-:Y:S06]  /*5620*/  BRA `(.L_x_6148) ;  /* 0x0000000000687947 */ /* 0x000fec0003800000 */
.L_x_6182:
        /* <DEDUP_REMOVED lines=17> */
.L_x_6181:
[----:B-----5:R-:W-:Y:S02]  /*5740*/  HADD2.F32 R4, -RZ, R24.H0_H0 ;  /* 0x20000018ff047230 */ /* 0x020fe40000004100 */
[----:B------:R-:W-:-:S04]  /*5750*/  IMAD.MOV.U32 R25, RZ, RZ, R23 ;  /* 0x000000ffff197224 */ /* 0x000fc800078e0017 */
[----:B------:R-:W0:Y:S02]  /*5760*/  F2I.U64.TRUNC R4, R4 ;  /* 0x0000000400047311 */ /* 0x000e24000020d800 */
[----:B0-----:R0:W-:Y:S01]  /*5770*/  STG.E.64 desc[UR36][R8.64], R4 ;  /* 0x0000000408007986 */ /* 0x0011e2000c101b24 */
[----:B------:R-:W-:Y:S05]  /*5780*/  BRA `(.L_x_6148) ;  /* 0x0000000000107947 */ /* 0x000fea0003800000 */
.L_x_6180:
[----:B-----5:R-:W-:Y:S02]  /*5790*/  HADD2.F32 R24, -RZ, R24.H0_H0 ;  /* 0x20000018ff187230 */ /* 0x020fe40000004100 */
[----:B------:R-:W-:Y:S02]  /*57a0*/  IMAD.MOV.U32 R25, RZ, RZ, R23 ;  /* 0x000000ffff197224 */ /* 0x000fe400078e0017 */
[----:B------:R-:W0:Y:S02]  /*57b0*/  F2I.FTZ.U32.TRUNC.NTZ R3, R24 ;  /* 0x0000001800037305 */ /* 0x000e24000021f000 */
[----:B0-----:R0:W-:Y:S03]  /*57c0*/  STG.E desc[UR36][R8.64], R3 ;  /* 0x0000000308007986 */ /* 0x0011e6000c101924 */
.L_x_6148:
[----:B------:R-:W-:Y:S05]  /*57d0*/  BSYNC.RECONVERGENT B6 ;  /* 0x0000000000067941 */ /* 0x000fea0003800200 */
.L_x_6147:
        /* <DEDUP_REMOVED lines=25> */
.L_x_6189:
[----:B-----5:R-:W-:-:S06]  /*5970*/  HADD2.F32 R5, -RZ, R22.H0_H0 ;  /* 0x20000016ff057230 */ /* 0x020fcc0000004100 */
[----:B------:R-:W0:Y:S02]  /*5980*/  F2I.S64.TRUNC R4, R5 ;  /* 0x0000000500047311 */ /* 0x000e24000020d900 */
[----:B0-----:R3:W-:Y:S01]  /*5990*/  STG.E.U8 desc[UR36][R8.64], R4 ;  /* 0x0000000408007986 */ /* 0x0017e2000c101124 */
[----:B------:R-:W-:Y:S05]  /*59a0*/  BRA `(.L_x_6191) ;  /* 0x0000000c006c7947 */ /* 0x000fea0003800000 */
.L_x_6188:
        /* <DEDUP_REMOVED lines=10> */
.L_x_6193:
[----:B-----5:R-:W-:-:S04]  /*5a50*/  HADD2.F32 R22, -RZ, R22.H0_H0 ;  /* 0x20000016ff167230 */ /* 0x020fc80000004100 */
[----:B------:R-:W0:Y:S02]  /*5a60*/  F2I.FTZ.TRUNC.NTZ R3, R22 ;  /* 0x0000001600037305 */ /* 0x000e24000021f100 */
[----:B0-----:R2:W-:Y:S01]  /*5a70*/  STG.E desc[UR36][R8.64], R3 ;  /* 0x0000000308007986 */ /* 0x0015e2000c101924 */
[----:B------:R-:W-:Y:S05]  /*5a80*/  BRA `(.L_x_6191) ;  /* 0x0000000c00347947 */ /* 0x000fea0003800000 */
.L_x_6192:
[----:B-----5:R-:W-:-:S04]  /*5a90*/  HADD2.F32 R22, -RZ, R22.H0_H0 ;  /* 0x20000016ff167230 */ /* 0x020fc80000004100 */
[----:B------:R-:W0:Y:S02]  /*5aa0*/  F2I.FTZ.TRUNC.NTZ R3, R22 ;  /* 0x0000001600037305 */ /* 0x000e24000021f100 */
[----:B0-----:R0:W-:Y:S01]  /*5ab0*/  STG.E.U16 desc[UR36][R8.64], R3 ;  /* 0x0000000308007986 */ /* 0x0011e2000c101524 */
[----:B------:R-:W-:Y:S05]  /*5ac0*/  BRA `(.L_x_6191) ;  /* 0x0000000c00247947 */ /* 0x000fea0003800000 */
.L_x_6187:
        /* <DEDUP_REMOVED lines=9> */
.L_x_6195:
[----:B-----5:R0:W-:Y:S01]  /*5b60*/  STG.E.U16 desc[UR36][R8.64], R22 ;  /* 0x0000001608007986 */ /* 0x0201e2000c101524 */
[----:B------:R-:W-:Y:S05]  /*5b70*/  BRA `(.L_x_6191) ;  /* 0x0000000800f87947 */ /* 0x000fea0003800000 */
.L_x_6194:
        /* <DEDUP_REMOVED lines=10> */
.L_x_6197:
[----:B-----5:R-:W-:-:S05]  /*5c20*/  HADD2.F32 R0, -RZ, R22.H0_H0 ;  /* 0x20000016ff007230 */ /* 0x020fca0000004100 */
[----:B------:R-:W-:-:S04]  /*5c30*/  F2FP.F16.F32.PACK_AB R0, RZ, R0 ;  /* 0x00000000ff00723e */ /* 0x000fc800000000ff */
[----:B------:R-:W-:-:S05]  /*5c40*/  PRMT R0, R0, 0x5410, RZ ;  /* 0x0000541000007816 */ /* 0x000fca00000000ff */
[----:B------:R0:W-:Y:S01]  /*5c50*/  STG.E desc[UR36][R8.64], R0 ;  /* 0x0000000008007986 */ /* 0x0001e2000c101924 */
[----:B------:R-:W-:Y:S05]  /*5c60*/  BRA `(.L_x_6191) ;  /* 0x0000000800bc7947 */ /* 0x000fea0003800000 */
.L_x_6196:
[----:B-----5:R-:W-:-:S05]  /*5c70*/  HADD2.F32 R4, -RZ, R22.H0_H0 ;  /* 0x20000016ff047230 */ /* 0x020fca0000004100 */
[----:B------:R-:W-:-:S06]  /*5c80*/  FMUL.FTZ R4, R4, 1 ;  /* 0x3f80000004047820 */ /* 0x000fcc0000410000 */
[----:B------:R-:W0:Y:S02]  /*5c90*/  F2F.F64.F32 R4, R4 ;  /* 0x0000000400047310 */ /* 0x000e240000201800 */
[----:B0-----:R0:W-:Y:S01]  /*5ca0*/  STG.E.64 desc[UR36][R8.64], R4 ;  /* 0x0000000408007986 */ /* 0x0011e2000c101b24 */
[----:B------:R-:W-:Y:S05]  /*5cb0*/  BRA `(.L_x_6191) ;  /* 0x0000000800a87947 */ /* 0x000fea0003800000 */
.L_x_6186:
        /* <DEDUP_REMOVED lines=14> */
.L_x_6201:
        /* <DEDUP_REMOVED lines=17> */
.L_x_6204:
[----:B------:R-:W-:-:S04]  /*5eb0*/  SHF.R.U32.HI R3, RZ, 0x18, R5 ;  /* 0x00000018ff037819 */ /* 0x000fc80000011605 */
[----:B------:R-:W-:-:S04]  /*5ec0*/  LOP3.LUT R0, R0, 0x80, R3, 0xf8, !PT ;  /* 0x0000008000007812 */ /* 0x000fc800078ef803 */
[----:B------:R-:W-:-:S07]  /*5ed0*/  PRMT R4, R0, 0x7610, R4 ;  /* 0x0000761000047816 */ /* 0x000fce0000000004 */
.L_x_6203:
[----:B------:R-:W-:Y:S05]  /*5ee0*/  BSYNC.RECONVERGENT B0 ;  /* 0x0000000000007941 */ /* 0x000fea0003800200 */
.L_x_6202:
[----:B------:R0:W-:Y:S01]  /*5ef0*/  STG.E.U8 desc[UR36][R8.64], R4 ;  /* 0x0000000408007986 */ /* 0x0001e2000c101124 */
[----:B------:R-:W-:Y:S05]  /*5f00*/  BRA `(.L_x_6191) ;  /* 0x0000000800147947 */ /* 0x000fea0003800000 */
.L_x_6200:
        /* <DEDUP_REMOVED lines=17> */
.L_x_6207:
[----:B------:R-:W-:-:S04]  /*6020*/  SHF.R.U32.HI R3, RZ, 0x18, R5 ;  /* 0x00000018ff037819 */ /* 0x000fc80000011605 */
[----:B------:R-:W-:-:S04]  /*6030*/  LOP3.LUT R0, R0, 0x80, R3, 0xf8, !PT ;  /* 0x0000008000007812 */ /* 0x000fc800078ef803 */
[----:B------:R-:W-:-:S07]  /*6040*/  PRMT R4, R0, 0x7610, R4 ;  /* 0x0000761000047816 */ /* 0x000fce0000000004 */
.L_x_6206:
[----:B------:R-:W-:Y:S05]  /*6050*/  BSYNC.RECONVERGENT B0 ;  /* 0x0000000000007941 */ /* 0x000fea0003800200 */
.L_x_6205:
[----:B------:R0:W-:Y:S01]  /*6060*/  STG.E.U8 desc[UR36][R8.64], R4 ;  /* 0x0000000408007986 */ /* 0x0001e2000c101124 */
[----:B------:R-:W-:Y:S05]  /*6070*/  BRA `(.L_x_6191) ;  /* 0x0000000400b87947 */ /* 0x000fea0003800000 */
.L_x_6199:
        /* <DEDUP_REMOVED lines=22> */
.L_x_6209:
[----:B-----5:R-:W-:-:S06]  /*61e0*/  HADD2.F32 R4, -RZ, R22.H0_H0 ;  /* 0x20000016ff047230 */ /* 0x020fcc0000004100 */
[----:B------:R-:W0:Y:S02]  /*61f0*/  F2I.U64.TRUNC R4, R4 ;  /* 0x0000000400047311 */ /* 0x000e24000020d800 */
[----:B0-----:R0:W-:Y:S01]  /*6200*/  STG.E.64 desc[UR36][R8.64], R4 ;  /* 0x0000000408007986 */ /* 0x0011e2000c101b24 */
[----:B------:R-:W-:Y:S05]  /*6210*/  BRA `(.L_x_6191) ;  /* 0x0000000400507947 */ /* 0x000fea0003800000 */
.L_x_6208:
[----:B-----5:R-:W-:-:S04]  /*6220*/  HADD2.F32 R22, -RZ, R22.H0_H0 ;  /* 0x20000016ff167230 */ /* 0x020fc80000004100 */
[----:B------:R-:W0:Y:S02]  /*6230*/  F2I.FTZ.U32.TRUNC.NTZ R3, R22 ;  /* 0x0000001600037305 */ /* 0x000e24000021f000 */
[----:B0-----:R0:W-:Y:S01]  /*6240*/  STG.E desc[UR36][R8.64], R3 ;  /* 0x0000000308007986 */ /* 0x0011e2000c101924 */
[----:B------:R-:W-:Y:S05]  /*6250*/  BRA `(.L_x_6191) ;  /* 0x0000000400407947 */ /* 0x000fea0003800000 */
.L_x_6198:
        /* <DEDUP_REMOVED lines=11> */
.L_x_6211:
[----:B-----5:R-:W-:Y:S01]  /*6310*/  HADD2.F32 R22, -RZ, R22.H0_H0 ;  /* 0x20000016ff167230 */ /* 0x020fe20000004100 */
[----:B------:R-:W-:-:S04]  /*6320*/  CS2R R6, SRZ ;  /* 0x0000000000067805 */ /* 0x000fc8000001ff00 */
[----:B------:R-:W-:-:S06]  /*6330*/  FMUL.FTZ R4, R22, 1 ;  /* 0x3f80000016047820 */ /* 0x000fcc0000410000 */
[----:B------:R-:W0:Y:S02]  /*6340*/  F2F.F64.F32 R4, R4 ;  /* 0x0000000400047310 */ /* 0x000e240000201800 */
[----:B0-----:R0:W-:Y:S01]  /*6350*/  STG.E.128 desc[UR36][R8.64], R4 ;  /* 0x0000000408007986 */ /* 0x0011e2000c101d24 */
[----:B------:R-:W-:Y:S05]  /*6360*/  BRA `(.L_x_6191) ;  /* 0x0000000000fc7947 */ /* 0x000fea0003800000 */
.L_x_6210:
[----:B------:R-:W-:-:S13]  /*6370*/  ISETP.NE.AND P0, PT, R0, 0xf, PT ;  /* 0x0000000f0000780c */ /* 0x000fda0003f05270 */
[----:B------:R-:W-:Y:S05]  /*6380*/  @!P0 BRA `(.L_x_6212) ;  /* 0x0000000000e88947 */ /* 0x000fea0003800000 */
[----:B------:R-:W-:-:S13]  /*6390*/  ISETP.NE.AND P0, PT, R0, 0x17, PT ;  /* 0x000000170000780c */ /* 0x000fda0003f05270 */
[----:B------:R-:W-:Y:S05]  /*63a0*/  @!P0 BRA `(.L_x_6213) ;  /* 0x0000000000908947 */ /* 0x000fea0003800000 */
[----:B------:R-:W-:-:S13]  /*63b0*/  ISETP.NE.AND P0, PT, R0, 0x18, PT ;  /* 0x000000180000780c */ /* 0x000fda0003f05270 */
[----:B------:R-:W-:Y:S05]  /*63c0*/  @!P0 BRA `(.L_x_6214) ;  /* 0x0000000000448947 */ /* 0x000fea0003800000 */
.L_x_6190:
        /* <DEDUP_REMOVED lines=16> */
.L_x_6215:
[----:B------:R-:W-:Y:S05]  /*64d0*/  BRA `(.L_x_6191) ;  /* 0x0000000000a07947 */ /* 0x000fea0003800000 */
.L_x_6214:
        /* <DEDUP_REMOVED lines=13> */
.L_x_6217:
[----:B------:R-:W-:Y:S05]  /*65b0*/  BSYNC.RECONVERGENT B0 ;  /* 0x0000000000007941 */ /* 0x000fea0003800200 */
.L_x_6216:
[----:B------:R-:W-:-:S05]  /*65c0*/  LOP3.LUT R3, R0, 0x80, R3, 0xf8, !PT ;  /* 0x0000008000037812 */ /* 0x000fca00078ef803 */
[----:B------:R0:W-:Y:S01]  /*65d0*/  STG.E.U8 desc[UR36][R8.64], R3 ;  /* 0x0000000308007986 */ /* 0x0001e2000c101124 */
[----:B------:R-:W-:Y:S05]  /*65e0*/  BRA `(.L_x_6191) ;  /* 0x00000000005c7947 */ /* 0x000fea0003800000 */
.L_x_6213:
        /* <DEDUP_REMOVED lines=12> */
.L_x_6219:
[----:B------:R-:W-:Y:S01]  /*66b0*/  IMAD.MOV.U32 R0, RZ, RZ, 0x7f ;  /* 0x0000007fff007424 */ /* 0x000fe200078e00ff */
[----:B------:R-:W-:-:S04]  /*66c0*/  ISETP.GT.U32.AND P0, PT, R4, 0x7f800000, PT ;  /* 0x7f8000000400780c */ /* 0x000fc80003f04070 */
[----:B------:R-:W-:-:S09]  /*66d0*/  SEL R0, R0, 0x7c, P0 ;  /* 0x0000007c00007807 */ /* 0x000fd20000000000 */
.L_x_6220:
[----:B------:R-:W-:Y:S05]  /*66e0*/  BSYNC.RECONVERGENT B0 ;  /* 0x0000000000007941 */ /* 0x000fea0003800200 */
.L_x_6218:
[----:B------:R-:W-:-:S04]  /*66f0*/  SHF.R.U32.HI R3, RZ, 0x18, R3 ;  /* 0x00000018ff037819 */ /* 0x000fc80000011603 */
[----:B------:R-:W-:-:S05]  /*6700*/  LOP3.LUT R3, R0, 0x80, R3, 0xf8, !PT ;  /* 0x0000008000037812 */ /* 0x000fca00078ef803 */
[----:B------:R0:W-:Y:S01]  /*6710*/  STG.E.U8 desc[UR36][R8.64], R3 ;  /* 0x0000000308007986 */ /* 0x0001e2000c101124 */
[----:B------:R-:W-:Y:S05]  /*6720*/  BRA `(.L_x_6191) ;  /* 0x00000000000c7947 */ /* 0x000fea0003800000 */
.L_x_6212:
[----:B-----5:R-:W-:-:S05]  /*6730*/  HADD2.F32 R0, -RZ, R22.H0_H0 ;  /* 0x20000016ff007230 */ /* 0x020fca0000004100 */
[----:B------:R-:W-:-:S05]  /*6740*/  F2FP.BF16.F32.PACK_AB R0, RZ, R0 ;  /* 0x00000000ff00723e */ /* 0x000fca00000010ff */
[----:B------:R0:W-:Y:S02]  /*6750*/  STG.E.U16 desc[UR36][R8.64], R0 ;  /* 0x0000000008007986 */ /* 0x0001e4000c101524 */
.L_x_6191:
        /* <DEDUP_REMOVED lines=25> */
.L_x_6224:
[----:B------:R-:W-:-:S06]  /*68f0*/  HADD2.F32 R5, -RZ, R17.H0_H0 ;  /* 0x20000011ff057230 */ /* 0x000fcc0000004100 */
[----:B------:R-:W0:Y:S02]  /*6900*/  F2I.S64.TRUNC R4, R5 ;  /* 0x0000000500047311 */ /* 0x000e24000020d900 */
[----:B0-----:R0:W-:Y:S01]  /*6910*/  STG.E.U8 desc[UR36][R8.64], R4 ;  /* 0x0000000408007986 */ /* 0x0011e2000c101124 */
[----:B------:R-:W-:Y:S05]  /*6920*/  BRA `(.L_x_6226) ;  /* 0x0000000c006c7947 */ /* 0x000fea0003800000 */
.L_x_6223:
        /* <DEDUP_REMOVED lines=10> */
.L_x_6228:
[----:B------:R-:W-:-:S06]  /*69d0*/  HADD2.F32 R17, -RZ, R17.H0_H0 ;  /* 0x20000011ff117230 */ /* 0x000fcc0000004100 */
[----:B------:R-:W0:Y:S02]  /*69e0*/  F2I.FTZ.TRUNC.NTZ R17, R17 ;  /* 0x0000001100117305 */ /* 0x000e24000021f100 */
[----:B0-----:R0:W-:Y:S01]  /*69f0*/  STG.E desc[UR36][R8.64], R17 ;  /* 0x0000001108007986 */ /* 0x0011e2000c101924 */
[----:B------:R-:W-:Y:S05]  /*6a00*/  BRA `(.L_x_6226) ;  /* 0x0000000c00347947 */ /* 0x000fea0003800000 */
.L_x_6227:
[----:B------:R-:W-:-:S06]  /*6a10*/  HADD2.F32 R17, -RZ, R17.H0_H0 ;  /* 0x20000011ff117230 */ /* 0x000fcc0000004100 */
[----:B------:R-:W0:Y:S02]  /*6a20*/  F2I.FTZ.TRUNC.NTZ R17, R17 ;  /* 0x0000001100117305 */ /* 0x000e24000021f100 */
[----:B0-----:R0:W-:Y:S01]  /*6a30*/  STG.E.U16 desc[UR36][R8.64], R17 ;  /* 0x0000001108007986 */ /* 0x0011e2000c101524 */
[----:B------:R-:W-:Y:S05]  /*6a40*/  BRA `(.L_x_6226) ;  /* 0x0000000c00247947 */ /* 0x000fea0003800000 */
.L_x_6222:
        /* <DEDUP_REMOVED lines=9> */
.L_x_6230:
[----:B------:R0:W-:Y:S01]  /*6ae0*/  STG.E.U16 desc[UR36][R8.64], R17 ;  /* 0x0000001108007986 */ /* 0x0001e2000c101524 */
[----:B------:R-:W-:Y:S05]  /*6af0*/  BRA `(.L_x_6226) ;  /* 0x0000000800f87947 */ /* 0x000fea0003800000 */
.L_x_6229:
        /* <DEDUP_REMOVED lines=10> */
.L_x_6232:
[----:B------:R-:W-:-:S05]  /*6ba0*/  HADD2.F32 R0, -RZ, R17.H0_H0 ;  /* 0x20000011ff007230 */ /* 0x000fca0000004100 */
[----:B------:R-:W-:-:S04]  /*6bb0*/  F2FP.F16.F32.PACK_AB R0, RZ, R0 ;  /* 0x00000000ff00723e */ /* 0x000fc800000000ff */
[----:B------:R-:W-:-:S05]  /*6bc0*/  PRMT R0, R0, 0x5410, RZ ;  /* 0x0000541000007816 */ /* 0x000fca00000000ff */
[----:B------:R0:W-:Y:S01]  /*6bd0*/  STG.E desc[UR36][R8.64], R0 ;  /* 0x0000000008007986 */ /* 0x0001e2000c101924 */
[----:B------:R-:W-:Y:S05]  /*6be0*/  BRA `(.L_x_6226) ;  /* 0x0000000800bc7947 */ /* 0x000fea0003800000 */
.L_x_6231:
[----:B------:R-:W-:-:S05]  /*6bf0*/  HADD2.F32 R4, -RZ, R17.H0_H0 ;  /* 0x20000011ff047230 */ /* 0x000fca0000004100 */
[----:B------:R-:W-:-:S06]  /*6c00*/  FMUL.FTZ R4, R4, 1 ;  /* 0x3f80000004047820 */ /* 0x000fcc0000410000 */
[----:B------:R-:W0:Y:S02]  /*6c10*/  F2F.F64.F32 R4, R4 ;  /* 0x0000000400047310 */ /* 0x000e240000201800 */
[----:B0-----:R0:W-:Y:S01]  /*6c20*/  STG.E.64 desc[UR36][R8.64], R4 ;  /* 0x0000000408007986 */ /* 0x0011e2000c101b24 */
[----:B------:R-:W-:Y:S05]  /*6c30*/  BRA `(.L_x_6226) ;  /* 0x0000000800a87947 */ /* 0x000fea0003800000 */
.L_x_6221:
        /* <DEDUP_REMOVED lines=14> */
.L_x_6236:
        /* <DEDUP_REMOVED lines=17> */
.L_x_6239:
[----:B------:R-:W-:-:S04]  /*6e30*/  SHF.R.U32.HI R3, RZ, 0x18, R17 ;  /* 0x00000018ff037819 */ /* 0x000fc80000011611 */
[----:B------:R-:W-:-:S04]  /*6e40*/  LOP3.LUT R0, R0, 0x80, R3, 0xf8, !PT ;  /* 0x0000008000007812 */ /* 0x000fc800078ef803 */
[----:B------:R-:W-:-:S07]  /*6e50*/  PRMT R4, R0, 0x7610, R4 ;  /* 0x0000761000047816 */ /* 0x000fce0000000004 */
.L_x_6238:
[----:B------:R-:W-:Y:S05]  /*6e60*/  BSYNC.RECONVERGENT B0 ;  /* 0x0000000000007941 */ /* 0x000fea0003800200 */
.L_x_6237:
[----:B------:R0:W-:Y:S01]  /*6e70*/  STG.E.U8 desc[UR36][R8.64], R4 ;  /* 0x0000000408007986 */ /* 0x0001e2000c101124 */
[----:B------:R-:W-:Y:S05]  /*6e80*/  BRA `(.L_x_6226) ;  /* 0x0000000800147947 */ /* 0x000fea0003800000 */
.L_x_6235:
        /* <DEDUP_REMOVED lines=17> */
.L_x_6242:
[----:B------:R-:W-:-:S04]  /*6fa0*/  SHF.R.U32.HI R3, RZ, 0x18, R17 ;  /* 0x00000018ff037819 */ /* 0x000fc80000011611 */
[----:B------:R-:W-:-:S04]  /*6fb0*/  LOP3.LUT R0, R0, 0x80, R3, 0xf8, !PT ;  /* 0x0000008000007812 */ /* 0x000fc800078ef803 */
[----:B------:R-:W-:-:S07]  /*6fc0*/  PRMT R4, R0, 0x7610, R4 ;  /* 0x0000761000047816 */ /* 0x000fce0000000004 */
.L_x_6241:
[----:B------:R-:W-:Y:S05]  /*6fd0*/  BSYNC.RECONVERGENT B0 ;  /* 0x0000000000007941 */ /* 0x000fea0003800200 */
.L_x_6240:
[----:B------:R0:W-:Y:S01]  /*6fe0*/  STG.E.U8 desc[UR36][R8.64], R4 ;  /* 0x0000000408007986 */ /* 0x0001e2000c101124 */
[----:B------:R-:W-:Y:S05]  /*6ff0*/  BRA `(.L_x_6226) ;  /* 0x0000000400b87947 */ /* 0x000fea0003800000 */
.L_x_6234:
        /* <DEDUP_REMOVED lines=22> */
.L_x_6244:
[----:B------:R-:W-:-:S06]  /*7160*/  HADD2.F32 R4, -RZ, R17.H0_H0 ;  /* 0x20000011ff047230 */ /* 0x000fcc0000004100 */
[----:B------:R-:W0:Y:S02]  /*7170*/  F2I.U64.TRUNC R4, R4 ;  /* 0x0000000400047311 */ /* 0x000e24000020d800 */
[----:B0-----:R0:W-:Y:S01]  /*7180*/  STG.E.64 desc[UR36][R8.64], R4 ;  /* 0x0000000408007986 */ /* 0x0011e2000c101b24 */
[----:B------:R-:W-:Y:S05]  /*7190*/  BRA `(.L_x_6226) ;  /* 0x0000000400507947 */ /* 0x000fea0003800000 */
.L_x_6243:
[----:B------:R-:W-:-:S06]  /*71a0*/  HADD2.F32 R17, -RZ, R17.H0_H0 ;  /* 0x20000011ff117230 */ /* 0x000fcc0000004100 */
[----:B------:R-:W0:Y:S02]  /*71b0*/  F2I.FTZ.U32.TRUNC.NTZ R17, R17 ;  /* 0x0000001100117305 */ /* 0x000e24000021f000 */
[----:B0-----:R0:W-:Y:S01]  /*71c0*/  STG.E desc[UR36][R8.64], R17 ;  /* 0x0000001108007986 */ /* 0x0011e2000c101924 */
[----:B------:R-:W-:Y:S05]  /*71d0*/  BRA `(.L_x_6226) ;  /* 0x0000000400407947 */ /* 0x000fea0003800000 */
.L_x_6233:
        /* <DEDUP_REMOVED lines=11> */
.L_x_6246:
[----:B------:R-:W-:Y:S01]  /*7290*/  HADD2.F32 R17, -RZ, R17.H0_H0 ;  /* 0x20000011ff117230 */ /* 0x000fe20000004100 */
[----:B------:R-:W-:-:S04]  /*72a0*/  CS2R R6, SRZ ;  /* 0x0000000000067805 */ /* 0x000fc8000001ff00 */
[----:B------:R-:W-:-:S06]  /*72b0*/  FMUL.FTZ R4, R17, 1 ;  /* 0x3f80000011047820 */ /* 0x000fcc0000410000 */
[----:B------:R-:W0:Y:S02]  /*72c0*/  F2F.F64.F32 R4, R4 ;  /* 0x0000000400047310 */ /* 0x000e240000201800 */
[----:B0-----:R4:W-:Y:S01]  /*72d0*/  STG.E.128 desc[UR36][R8.64], R4 ;  /* 0x0000000408007986 */ /* 0x0019e2000c101d24 */
[----:B------:R-:W-:Y:S05]  /*72e0*/  BRA `(.L_x_6226) ;  /* 0x0000000000fc7947 */ /* 0x000fea0003800000 */
.L_x_6245:
[----:B------:R-:W-:-:S13]  /*72f0*/  ISETP.NE.AND P0, PT, R0, 0xf, PT ;  /* 0x0000000f0000780c */ /* 0x000fda0003f05270 */
[----:B------:R-:W-:Y:S05]  /*7300*/  @!P0 BRA `(.L_x_6247) ;  /* 0x0000000000e88947 */ /* 0x000fea0003800000 */
[----:B------:R-:W-:-:S13]  /*7310*/  ISETP.NE.AND P0, PT, R0, 0x17, PT ;  /* 0x000000170000780c */ /* 0x000fda0003f05270 */
[----:B------:R-:W-:Y:S05]  /*7320*/  @!P0 BRA `(.L_x_6248) ;  /* 0x0000000000908947 */ /* 0x000fea0003800000 */
[----:B------:R-:W-:-:S13]  /*7330*/  ISETP.NE.AND P0, PT, R0, 0x18, PT ;  /* 0x000000180000780c */ /* 0x000fda0003f05270 */
[----:B------:R-:W-:Y:S05]  /*7340*/  @!P0 BRA `(.L_x_6249) ;  /* 0x0000000000448947 */ /* 0x000fea0003800000 */
.L_x_6225:
        /* <DEDUP_REMOVED lines=16> */
.L_x_6250:
[----:B------:R-:W-:Y:S05]  /*7450*/  BRA `(.L_x_6226) ;  /* 0x0000000000a07947 */ /* 0x000fea0003800000 */
.L_x_6249:
        /* <DEDUP_REMOVED lines=13> */
.L_x_6252:
[----:B------:R-:W-:Y:S05]  /*7530*/  BSYNC.RECONVERGENT B0 ;  /* 0x0000000000007941 */ /* 0x000fea0003800200 */
.L_x_6251:
[----:B------:R-:W-:-:S05]  /*7540*/  LOP3.LUT R3, R0, 0x80, R3, 0xf8, !PT ;  /* 0x0000008000037812 */ /* 0x000fca00078ef803 */
[----:B------:R1:W-:Y:S01]  /*7550*/  STG.E.U8 desc[UR36][R8.64], R3 ;  /* 0x0000000308007986 */ /* 0x0003e2000c101124 */
[----:B------:R-:W-:Y:S05]  /*7560*/  BRA `(.L_x_6226) ;  /* 0x00000000005c7947 */ /* 0x000fea0003800000 */
.L_x_6248:
        /* <DEDUP_REMOVED lines=12> */
.L_x_6254:
[----:B------:R-:W-:Y:S01]  /*7630*/  IMAD.MOV.U32 R0, RZ, RZ, 0x7f ;  /* 0x0000007fff007424 */ /* 0x000fe200078e00ff */
[----:B------:R-:W-:-:S04]  /*7640*/  ISETP.GT.U32.AND P0, PT, R4, 0x7f800000, PT ;  /* 0x7f8000000400780c */ /* 0x000fc80003f04070 */
[----:B------:R-:W-:-:S09]  /*7650*/  SEL R0, R0, 0x7c, P0 ;  /* 0x0000007c00007807 */ /* 0x000fd20000000000 */
.L_x_6255:
[----:B------:R-:W-:Y:S05]  /*7660*/  BSYNC.RECONVERGENT B0 ;  /* 0x0000000000007941 */ /* 0x000fea0003800200 */
.L_x_6253:
[----:B------:R-:W-:-:S04]  /*7670*/  SHF.R.U32.HI R3, RZ, 0x18, R3 ;  /* 0x00000018ff037819 */ /* 0x000fc80000011603 */
[----:B------:R-:W-:-:S05]  /*7680*/  LOP3.LUT R3, R0, 0x80, R3, 0xf8, !PT ;  /* 0x0000008000037812 */ /* 0x000fca00078ef803 */
[----:B------:R2:W-:Y:S01]  /*7690*/  STG.E.U8 desc[UR36][R8.64], R3 ;  /* 0x0000000308007986 */ /* 0x0005e2000c101124 */
[----:B------:R-:W-:Y:S05]  /*76a0*/  BRA `(.L_x_6226) ;  /* 0x00000000000c7947 */ /* 0x000fea0003800000 */
.L_x_6247:
[----:B------:R-:W-:-:S05]  /*76b0*/  HADD2.F32 R0, -RZ, R17.H0_H0 ;  /* 0x20000011ff007230 */ /* 0x000fca0000004100 */
[----:B------:R-:W-:-:S05]  /*76c0*/  F2FP.BF16.F32.PACK_AB R0, RZ, R0 ;  /* 0x00000000ff00723e */ /* 0x000fca00000010ff */
[----:B------:R0:W-:Y:S02]  /*76d0*/  STG.E.U16 desc[UR36][R8.64], R0 ;  /* 0x0000000008007986 */ /* 0x0001e4000c101524 */
.L_x_6226:
[----:B------:R-:W-:-:S07]  /*76e0*/  VIADD R25, R25, 0x80 ;  /* 0x0000008019197836 */ /* 0x000fce0000000000 */
.L_x_6185:
[----:B------:R-:W-:Y:S05]  /*76f0*/  BSYNC.RECONVERGENT B6 ;  /* 0x0000000000067941 */ /* 0x000fea0003800200 */
.L_x_6184:
        /* <DEDUP_REMOVED lines=23> */
.L_x_6259:
[----:B-----5:R-:W-:-:S06]  /*7870*/  HADD2.F32 R5, -RZ, R18.H0_H0 ;  /* 0x20000012ff057230 */ /* 0x020fcc0000004100 */
[----:B------:R-:W0:Y:S02]  /*7880*/  F2I.S64.TRUNC R4, R5 ;  /* 0x0000000500047311 */ /* 0x000e24000020d900 */
[----:B0-----:R-:W-:Y:S01]  /*7890*/  STG.E.U8 desc[UR36][R2.64], R4 ;  /* 0x0000000402007986 */ /* 0x001fe2000c101124 */
[----:B------:R-:W-:Y:S05]  /*78a0*/  EXIT ;  /* 0x000000000000794d */ /* 0x000fea0003800000 */
.L_x_6258:
        /* <DEDUP_REMOVED lines=10> */
.L_x_6262:
[----:B-----5:R-:W-:-:S04]  /*7950*/  HADD2.F32 R18, -RZ, R18.H0_H0 ;  /* 0x20000012ff127230 */ /* 0x020fc80000004100 */
[----:B------:R-:W0:Y:S02]  /*7960*/  F2I.FTZ.TRUNC.NTZ R5, R18 ;  /* 0x0000001200057305 */ /* 0x000e24000021f100 */
[----:B0-----:R-:W-:Y:S01]  /*7970*/  STG.E desc[UR36][R2.64], R5 ;  /* 0x0000000502007986 */ /* 0x001fe2000c101924 */
[----:B------:R-:W-:Y:S05]  /*7980*/  EXIT ;  /* 0x000000000000794d */ /* 0x000fea0003800000 */
.L_x_6261:
[----:B-----5:R-:W-:-:S04]  /*7990*/  HADD2.F32 R18, -RZ, R18.H0_H0 ;  /* 0x20000012ff127230 */ /* 0x020fc80000004100 */
[----:B------:R-:W0:Y:S02]  /*79a0*/  F2I.FTZ.TRUNC.NTZ R5, R18 ;  /* 0x0000001200057305 */ /* 0x000e24000021f100 */
[----:B0-----:R-:W-:Y:S01]  /*79b0*/  STG.E.U16 desc[UR36][R2.64], R5 ;  /* 0x0000000502007986 */ /* 0x001fe2000c101524 */
[----:B------:R-:W-:Y:S05]  /*79c0*/  EXIT ;  /* 0x000000000000794d */ /* 0x000fea0003800000 */
.L_x_6257:
        /* <DEDUP_REMOVED lines=9> */
.L_x_6264:
[----:B-----5:R-:W-:Y:S01]  /*7a60*/  STG.E.U16 desc[UR36][R2.64], R18 ;  /* 0x0000001202007986 */ /* 0x020fe2000c101524 */
[----:B------:R-:W-:Y:S05]  /*7a70*/  EXIT ;  /* 0x000000000000794d */ /* 0x000fea0003800000 */
.L_x_6263:
        /* <DEDUP_REMOVED lines=10> */
.L_x_6266:
[----:B-----5:R-:W-:-:S05]  /*7b20*/  HADD2.F32 R0, -RZ, R18.H0_H0 ;  /* 0x20000012ff007230 */ /* 0x020fca0000004100 */
[----:B------:R-:W-:-:S04]  /*7b30*/  F2FP.F16.F32.PACK_AB R0, RZ, R0 ;  /* 0x00000000ff00723e */ /* 0x000fc800000000ff */
[----:B------:R-:W-:-:S05]  /*7b40*/  PRMT R0, R0, 0x5410, RZ ;  /* 0x0000541000007816 */ /* 0x000fca00000000ff */
[----:B------:R-:W-:Y:S01]  /*7b50*/  STG.E desc[UR36][R2.64], R0 ;  /* 0x0000000002007986 */ /* 0x000fe2000c101924 */
[----:B------:R-:W-:Y:S05]  /*7b60*/  EXIT ;  /* 0x000000000000794d */ /* 0x000fea0003800000 */
.L_x_6265:
[----:B-----5:R-:W-:-:S05]  /*7b70*/  HADD2.F32 R4, -RZ, R18.H0_H0 ;  /* 0x20000012ff047230 */ /* 0x020fca0000004100 */
[----:B------:R-:W-:-:S06]  /*7b80*/  FMUL.FTZ R4, R4, 1 ;  /* 0x3f80000004047820 */ /* 0x000fcc0000410000 */
[----:B------:R-:W0:Y:S02]  /*7b90*/  F2F.F64.F32 R4, R4 ;  /* 0x0000000400047310 */ /* 0x000e240000201800 */
[----:B0-----:R-:W-:Y:S01]  /*7ba0*/  STG.E.64 desc[UR36][R2.64], R4 ;  /* 0x0000000402007986 */ /* 0x001fe2000c101b24 */
[----:B------:R-:W-:Y:S05]  /*7bb0*/  EXIT ;  /* 0x000000000000794d */ /* 0x000fea0003800000 */
.L_x_6256:
        /* <DEDUP_REMOVED lines=14> */
.L_x_6270:
        /* <DEDUP_REMOVED lines=18> */
.L_x_6273:
[----:B------:R-:W-:-:S04]  /*7dc0*/  SHF.R.U32.HI R5, RZ, 0x18, R5 ;  /* 0x00000018ff057819 */ /* 0x000fc80000011605 */
[----:B------:R-:W-:-:S07]  /*7dd0*/  LOP3.LUT R0, R0, 0x80, R5, 0xf8, !PT ;  /* 0x0000008000007812 */ /* 0x000fce00078ef805 */
.L_x_6272:
[----:B------:R-:W-:Y:S05]  /*7de0*/  BSYNC.RECONVERGENT B0 ;  /* 0x0000000000007941 */ /* 0x000fea0003800200 */
.L_x_6271:
[----:B------:R-:W-:Y:S01]  /*7df0*/  STG.E.U8 desc[UR36][R2.64], R0 ;  /* 0x0000000002007986 */ /* 0x000fe2000c101124 */
[----:B------:R-:W-:Y:S05]  /*7e00*/  EXIT ;  /* 0x000000000000794d */ /* 0x000fea0003800000 */
.L_x_6269:
        /* <DEDUP_REMOVED lines=18> */
.L_x_6276:
[----:B------:R-:W-:-:S04]  /*7f30*/  SHF.R.U32.HI R5, RZ, 0x18, R5 ;  /* 0x00000018ff057819 */ /* 0x000fc80000011605 */
[----:B------:R-:W-:-:S07]  /*7f40*/  LOP3.LUT R0, R0, 0x80, R5, 0xf8, !PT ;  /* 0x0000008000007812 */ /* 0x000fce00078ef805 */
.L_x_6275:
[----:B------:R-:W-:Y:S05]  /*7f50*/  BSYNC.RECONVERGENT B0 ;  /* 0x0000000000007941 */ /* 0x000fea0003800200 */
.L_x_6274:
[----:B------:R-:W-:Y:S01]  /*7f60*/  STG.E.U8 desc[UR36][R2.64], R0 ;  /* 0x0000000002007986 */ /* 0x000fe2000c101124 */
[----:B------:R-:W-:Y:S05]  /*7f70*/  EXIT ;  /* 0x000000000000794d */ /* 0x000fea0003800000 */
.L_x_6268:
        /* <DEDUP_REMOVED lines=22> */
.L_x_6278:
[----:B-----5:R-:W-:-:S06]  /*80e0*/  HADD2.F32 R4, -RZ, R18.H0_H0 ;  /* 0x20000012ff047230 */ /* 0x020fcc0000004100 */
[----:B------:R-:W0:Y:S02]  /*80f0*/  F2I.U64.TRUNC R4, R4 ;  /* 0x0000000400047311 */ /* 0x000e24000020d800 */
[----:B0-----:R-:W-:Y:S01]  /*8100*/  STG.E.64 desc[UR36][R2.64], R4 ;  /* 0x0000000402007986 */ /* 0x001fe2000c101b24 */
[----:B------:R-:W-:Y:S05]  /*8110*/  EXIT ;  /* 0x000000000000794d */ /* 0x000fea0003800000 */
.L_x_6277:
[----:B-----5:R-:W-:-:S04]  /*8120*/  HADD2.F32 R18, -RZ, R18.H0_H0 ;  /* 0x20000012ff127230 */ /* 0x020fc80000004100 */
[----:B------:R-:W0:Y:S02]  /*8130*/  F2I.FTZ.U32.TRUNC.NTZ R5, R18 ;  /* 0x0000001200057305 */ /* 0x000e24000021f000 */
[----:B0-----:R-:W-:Y:S01]  /*8140*/  STG.E desc[UR36][R2.64], R5 ;  /* 0x0000000502007986 */ /* 0x001fe2000c101924 */
[----:B------:R-:W-:Y:S05]  /*8150*/  EXIT ;  /* 0x000000000000794d */ /* 0x000fea0003800000 */
.L_x_6267:
        /* <DEDUP_REMOVED lines=11> */
.L_x_6280:
[----:B-----5:R-:W-:Y:S01]  /*8210*/  HADD2.F32 R18, -RZ, R18.H0_H0 ;  /* 0x20000012ff127230 */ /* 0x020fe20000004100 */
[----:B------:R-:W-:-:S04]  /*8220*/  CS2R R6, SRZ ;  /* 0x0000000000067805 */ /* 0x000fc8000001ff00 */
[----:B------:R-:W-:-:S06]  /*8230*/  FMUL.FTZ R4, R18, 1 ;  /* 0x3f80000012047820 */ /* 0x000fcc0000410000 */
[----:B------:R-:W0:Y:S02]  /*8240*/  F2F.F64.F32 R4, R4 ;  /* 0x0000000400047310 */ /* 0x000e240000201800 */
[----:B0-----:R-:W-:Y:S01]  /*8250*/  STG.E.128 desc[UR36][R2.64], R4 ;  /* 0x0000000402007986 */ /* 0x001fe2000c101d24 */
[----:B------:R-:W-:Y:S05]  /*8260*/  EXIT ;  /* 0x000000000000794d */ /* 0x000fea0003800000 */
.L_x_6279:
[----:B------:R-:W-:-:S13]  /*8270*/  ISETP.NE.AND P0, PT, R0, 0xf, PT ;  /* 0x0000000f0000780c */ /* 0x000fda0003f05270 */
[----:B------:R-:W-:Y:S05]  /*8280*/  @!P0 BRA `(.L_x_6281) ;  /* 0x0000000000e88947 */ /* 0x000fea0003800000 */
[----:B------:R-:W-:-:S13]  /*8290*/  ISETP.NE.AND P0, PT, R0, 0x17, PT ;  /* 0x000000170000780c */ /* 0x000fda0003f05270 */
[----:B------:R-:W-:Y:S05]  /*82a0*/  @!P0 BRA `(.L_x_6282) ;  /* 0x0000000000908947 */ /* 0x000fea0003800000 */
[----:B------:R-:W-:-:S13]  /*82b0*/  ISETP.NE.AND P0, PT, R0, 0x18, PT ;  /* 0x000000180000780c */ /* 0x000fda0003f05270 */
[----:B------:R-:W-:Y:S05]  /*82c0*/  @!P0 BRA `(.L_x_6283) ;  /* 0x0000000000448947 */ /* 0x000fea0003800000 */
.L_x_6260:
        /* <DEDUP_REMOVED lines=16> */
.L_x_6284:
[----:B------:R-:W-:Y:S05]  /*83d0*/  EXIT ;  /* 0x000000000000794d */ /* 0x000fea0003800000 */
.L_x_6283:
        /* <DEDUP_REMOVED lines=13> */
.L_x_6286:
[----:B------:R-:W-:Y:S05]  /*84b0*/  BSYNC.RECONVERGENT B0 ;  /* 0x0000000000007941 */ /* 0x000fea0003800200 */
.L_x_6285:
[----:B------:R-:W-:-:S05]  /*84c0*/  LOP3.LUT R5, R0, 0x80, R5, 0xf8, !PT ;  /* 0x0000008000057812 */ /* 0x000fca00078ef805 */
[----:B------:R-:W-:Y:S01]  /*84d0*/  STG.E.U8 desc[UR36][R2.64], R5 ;  /* 0x0000000502007986 */ /* 0x000fe2000c101124 */
[----:B------:R-:W-:Y:S05]  /*84e0*/  EXIT ;  /* 0x000000000000794d */ /* 0x000fea0003800000 */
.L_x_6282:
        /* <DEDUP_REMOVED lines=12> */
.L_x_6288:
[----:B------:R-:W-:Y:S01]  /*85b0*/  IMAD.MOV.U32 R0, RZ, RZ, 0x7f ;  /* 0x0000007fff007424 */ /* 0x000fe200078e00ff */
[----:B------:R-:W-:-:S04]  /*85c0*/  ISETP.GT.U32.AND P0, PT, R4, 0x7f800000, PT ;  /* 0x7f8000000400780c */ /* 0x000fc80003f04070 */
[----:B------:R-:W-:-:S09]  /*85d0*/  SEL R0, R0, 0x7c, P0 ;  /* 0x0000007c00007807 */ /* 0x000fd20000000000 */
.L_x_6289:
[----:B------:R-:W-:Y:S05]  /*85e0*/  BSYNC.RECONVERGENT B0 ;  /* 0x0000000000007941 */ /* 0x000fea0003800200 */
.L_x_6287:
[----:B------:R-:W-:-:S04]  /*85f0*/  SHF.R.U32.HI R5, RZ, 0x18, R5 ;  /* 0x00000018ff057819 */ /* 0x000fc80000011605 */
[----:B------:R-:W-:-:S05]  /*8600*/  LOP3.LUT R5, R0, 0x80, R5, 0xf8, !PT ;  /* 0x0000008000057812 */ /* 0x000fca00078ef805 */
[----:B------:R-:W-:Y:S01]  /*8610*/  STG.E.U8 desc[UR36][R2.64], R5 ;  /* 0x0000000502007986 */ /* 0x000fe2000c101124 */
[----:B------:R-:W-:Y:S05]  /*8620*/  EXIT ;  /* 0x000000000000794d */ /* 0x000fea0003800000 */
.L_x_6281:
[----:B-----5:R-:W-:-:S05]  /*8630*/  HADD2.F32 R0, -RZ, R18.H0_H0 ;  /* 0x20000012ff007230 */ /* 0x020fca0000004100 */
[----:B------:R-:W-:-:S05]  /*8640*/  F2FP.BF16.F32.PACK_AB R0, RZ, R0 ;  /* 0x00000000ff00723e */ /* 0x000fca00000010ff */
[----:B------:R-:W-:Y:S01]  /*8650*/  STG.E.U16 desc[UR36][R2.64], R0 ;  /* 0x0000000002007986 */ /* 0x000fe2000c101524 */
[----:B------:R-:W-:Y:S05]  /*8660*/  EXIT ;  /* 0x000000000000794d */ /* 0x000fea0003800000 */
.L_x_6290:
        /* <DEDUP_REMOVED lines=9> */
.L_x_32366:


//--------------------- .text._ZN2at6native18elementwise_kernelILi128ELi4EZNS0_22gpu_kernel_impl_nocastINS0_13AUnaryFunctorIN3c104HalfES5_S5_ZZZNS0_21heaviside_kernel_cudaERNS_18TensorIteratorBaseEENKUlvE_clEvENKUlvE6_clEvEUlS5_S5_E_EEEEvS7_RKT_EUliE_EEviT1_ --------------------------
	.section	.text._ZN2at6native18elementwise_kernelILi128ELi4EZNS0_22gpu_kernel_impl_nocastINS0_13AUnaryFunctorIN3c104HalfES5_S5_ZZZNS0_21heaviside_kernel_cudaERNS_18TensorIteratorBaseEENKUlvE_clEvENKUlvE6_clEvEUlS5_S5_E_EEEEvS7_RKT_EUliE_EEviT1_,"ax",@progbits
	.align	128
        .global         _ZN2at6native18elementwise_kernelILi128ELi4EZNS0_22gpu_kernel_impl_nocastINS0_13AUnaryFunctorIN3c104HalfES5_S5_ZZZNS0_21heaviside_kernel_cudaERNS_18TensorIteratorBaseEENKUlvE_clEvENKUlvE6_clEvEUlS5_S5_E_EEEEvS7_RKT_EUliE_EEviT1_
        .type           _ZN2at6native18elementwise_kernelILi128ELi4EZNS0_22gpu_kernel_impl_nocastINS0_13AUnaryFunctorIN3c104HalfES5_S5_ZZZNS0_21heaviside_kernel_cudaERNS_18TensorIteratorBaseEENKUlvE_clEvENKUlvE6_clEvEUlS5_S5_E_EEEEvS7_RKT_EUliE_EEviT1_,@function
        .size           _ZN2at6native18elementwise_kernelILi128ELi4EZNS0_22gpu_kernel_impl_nocastINS0_13AUnaryFunctorIN3c104HalfES5_S5_ZZZNS0_21heaviside_kernel_cudaERNS_18TensorIteratorBaseEENKUlvE_clEvENKUlvE6_clEvEUlS5_S5_E_EEEEvS7_RKT_EUliE_EEviT1_,(.L_x_32367 - _ZN2at6native18elementwise_kernelILi128ELi4EZNS0_22gpu_kernel_impl_nocastINS0_13AUnaryFunctorIN3c104HalfES5_S5_ZZZNS0_21heaviside_kernel_cudaERNS_18TensorIteratorBaseEENKUlvE_clEvENKUlvE6_clEvEUlS5_S5_E_EEEEvS7_RKT_EUliE_EEviT1_)
        .other          _ZN2at6native18elementwise_kernelILi128ELi4EZNS0_22gpu_kernel_impl_nocastINS0_13AUnaryFunctorIN3c104HalfES5_S5_ZZZNS0_21heaviside_kernel_cudaERNS_18TensorIteratorBaseEENKUlvE_clEvENKUlvE6_clEvEUlS5_S5_E_EEEEvS7_RKT_EUliE_EEviT1_,@"STO_CUDA_ENTRY STV_DEFAULT"
_ZN2at6native18elementwise_kernelILi128ELi4EZNS0_22gpu_kernel_impl_nocastINS0_13AUnaryFunctorIN3c104HalfES5_S5_ZZZNS0_21heaviside_kernel_cudaERNS_18TensorIteratorBaseEENKUlvE_clEvENKUlvE6_clEvEUlS5_S5_E_EEEEvS7_RKT_EUliE_EEviT1_:
.text._ZN2at6native18elementwise_kernelILi128ELi4EZNS0_22gpu_kernel_impl_nocastINS0_13AUnaryFunctorIN3c104HalfES5_S5_ZZZNS0_21heaviside_kernel_cudaERNS_18TensorIteratorBaseEENKUlvE_clEvENKUlvE6_clEvEUlS5_S5_E_EEEEvS7_RKT_EUliE_EEviT1_:
        /* <DEDUP_REMOVED lines=15> */
[----:B0-----:R-:W2:Y:S06]  /*00f0*/  LDG.E.U16 R9, desc[UR6][R4.64] ;  /* 0x0000000604097981 */ /* 0x001eac000c1e1500 */
[----:B------:R-:W0:Y:S01]  /*0100*/  LDC.U16 R0, c[0x0][0x592] ;  /* 0x00016480ff007b82 */ /* 0x000e220000000400 */
[----:B------:R-:W-:-:S07]  /*0110*/  IADD3 R3, PT, PT, R3, 0x80, RZ ;  /* 0x0000008003037810 */ /* 0x000fce0007ffe0ff */
[----:B------:R-:W1:Y:S01]  /*0120*/  LDC.64 R6, c[0x0][0x580] ;  /* 0x00016000ff067b82 */ /* 0x000e620000000a00 */
[----:B0-----:R-:W-:-:S05]  /*0130*/  HADD2.F32 R0, -RZ, R0.H0_H0 ;  /* 0x20000000ff007230 */ /* 0x001fca0000004100 */
[----:B------:R-:W-:-:S13]  /*0140*/  FSETP.NEU.FTZ.AND P0, PT, R0, RZ, PT ;  /* 0x000000ff0000720b */ /* 0x000fda0003f1d000 */
[----:B------:R-:W-:-:S04]  /*0150*/  @P0 FSET.BF.GT.FTZ.AND R0, R0, RZ, PT ;  /* 0x000000ff0000020a */ /* 0x000fc80003814000 */
[----:B------:R-:W-:-:S04]  /*0160*/  @P0 F2FP.F16.F32.PACK_AB R0, RZ, R0 ;  /* 0x00000000ff00023e */ /* 0x000fc800000000ff */
[----:B--2---:R-:W-:Y:S02]  /*0170*/  @P0 PRMT R9, R0, 0x7610, R9 ;  /* 0x0000761000090816 */ /* 0x004fe40000000009 */
[----:B------:R-:W-:-:S03]  /*0180*/  ISETP.GE.AND P0, PT, R3, UR4, PT ;  /* 0x0000000403007c0c */ /* 0x000fc6000bf06270 */
[----:B-1----:R0:W-:Y:S10]  /*0190*/  STG.E.U16 desc[UR6][R6.64], R9 ;  /* 0x0000000906007986 */ /* 0x0021f4000c101506 */
[----:B------:R-:W-:Y:S05]  /*01a0*/  @P0 BREAK.RELIABLE B1 ;  /* 0x0000000000010942 */ /* 0x000fea0003800100 */
        /* <DEDUP_REMOVED lines=10> */
[----:B--2---:R-:W-:-:S05]  /*0250*/  @P0 PRMT R9, R0, 0x7610, R9 ;  /* 0x0000761000090816 */ /* 0x004fca0000000009 */
[----:B-1----:R0:W-:Y:S02]  /*0260*/  STG.E.U16 desc[UR6][R6.64], R9 ;  /* 0x0000000906007986 */ /* 0x0021e4000c101506 */
.L_x_6294:
[----:B------:R-:W-:-:S13]  /*0270*/  ISETP.GE.AND P0, PT, R3, UR4, PT ;  /* 0x0000000403007c0c */ /* 0x000fda000bf06270 */
[----:B------:R-:W-:Y:S05]  /*0280*/  @P0 BREAK.RELIABLE B1 ;  /* 0x0000000000010942 */ /* 0x000fea0003800100 */
[----:B------:R-:W-:Y:S05]  /*0290*/  @P0 BRA `(.L_x_6295) ;  /* 0x0000000000300947 */ /* 0x000fea0003800000 */
[----:B------:R-:W-:Y:S05]  /*02a0*/  BSYNC.RELIABLE B1 ;  /* 0x0000000000017941 */ /* 0x000fea0003800100 */
.L_x_6293:
        /* <DEDUP_REMOVED lines=11> */
.L_x_6295:
[----:B------:R-:W-:Y:S05]  /*0360*/  BSYNC.RECONVERGENT B0 ;  /* 0x0000000000007941 */ /* 0x000fea0003800200 */
.L_x_6292:
[----:B------:R-:W-:Y:S05]  /*0370*/  WARPSYNC.ALL ;  /* 0x0000000000007948 */ /* 0x000fea0003800000 */
[----:B------:R-:W-:-:S13]  /*0380*/  ISETP.GE.AND P0, PT, R3, UR4, PT ;  /* 0x0000000403007c0c */ /* 0x000fda000bf06270 */
[----:B------:R-:W-:Y:S05]  /*0390*/  @P0 EXIT ;  /* 0x000000000000094d */ /* 0x000fea0003800000 */
[----:B------:R-:W0:Y:S02]  /*03a0*/  LDC.64 R2, c[0x0][0x588] ;  /* 0x00016200ff027b82 */ /* 0x000e240000000a00 */
[----:B01----:R-:W2:Y:S06]  /*03b0*/  LDG.E.U16 R7, desc[UR6][R2.64] ;  /* 0x0000000602077981 */ /* 0x003eac000c1e1500 */
[----:B------:R-:W0:Y:S08]  /*03c0*/  LDC.U16 R0, c[0x0][0x592] ;  /* 0x00016480ff007b82 */ /* 0x000e300000000400 */
[----:B------:R-:W1:Y:S01]  /*03d0*/  LDC.64 R4, c[0x0][0x580] ;  /* 0x00016000ff047b82 */ /* 0x000e620000000a00 */
[----:B0-----:R-:W-:-:S05]  /*03e0*/  HADD2.F32 R0, -RZ, R0.H0_H0 ;  /* 0x20000000ff007230 */ /* 0x001fca0000004100 */
[----:B------:R-:W-:-:S13]  /*03f0*/  FSETP.NEU.FTZ.AND P0, PT, R0, RZ, PT ;  /* 0x000000ff0000720b */ /* 0x000fda0003f1d000 */
[----:B------:R-:W-:-:S04]  /*0400*/  @P0 FSET.BF.GT.FTZ.AND R0, R0, RZ, PT ;  /* 0x000000ff0000020a */ /* 0x000fc80003814000 */
[----:B------:R-:W-:-:S04]  /*0410*/  @P0 F2FP.F16.F32.PACK_AB R0, RZ, R0 ;  /* 0x00000000ff00023e */ /* 0x000fc800000000ff */
[----:B--2---:R-:W-:-:S05]  /*0420*/  @P0 PRMT R7, R0, 0x7610, R7 ;  /* 0x0000761000070816 */ /* 0x004fca0000000007 */
[----:B-1----:R-:W-:Y:S01]  /*0430*/  STG.E.U16 desc[UR6][R4.64], R7 ;  /* 0x0000000704007986 */ /* 0x002fe2000c101506 */
[----:B------:R-:W-:Y:S05]  /*0440*/  EXIT ;  /* 0x000000000000794d */ /* 0x000fea0003800000 */
.L_x_6291:
        /* <DEDUP_REMOVED lines=301> */
[----:B--2---:R-:W-:Y:S02]  /*1720*/  IMAD R5, R6, UR10, R5 ;  /* 0x0000000a06057c24 */ /* 0x004fe4000f8e0205 */
[----:B0-----:R-:W-:Y:S02]  /*1730*/  @P0 IMAD R10, R10, R17, R11 ;  /* 0x000000110a0a0224 */ /* 0x001fe400078e020b */
[----:B------:R-:W-:Y:S02]  /*1740*/  IMAD R4, R6, UR11, R4 ;  /* 0x0000000b06047c24 */ /* 0x000fe4000f8e0204 */
[C---:B-1----:R-:W-:Y:S02]  /*1750*/  @P0 IMAD R5, R10.reuse, R8, R5 ;  /* 0x000000080a050224 */ /* 0x042fe400078e0205 */
[----:B------:R-:W-:-:S07]  /*1760*/  @P0 IMAD R4, R10, R9, R4 ;  /* 0x000000090a040224 */ /* 0x000fce00078e0204 */
.L_x_6299:
[----:B------:R-:W0:Y:S02]  /*1770*/  LDCU.64 UR8, c[0x0][0x588] ;  /* 0x0000b100ff0877ac */ /* 0x000e240008000a00 */
[----:B0-----:R-:W-:-:S04]  /*1780*/  IADD3 R6, P0, PT, R4, UR8, RZ ;  /* 0x0000000804067c10 */ /* 0x001fc8000ff1e0ff */
[----:B------:R-:W-:Y:S01]  /*1790*/  IADD3.X R7, PT, PT, RZ, UR9, RZ, P0, !PT ;  /* 0x00000009ff077c10 */ /* 0x000fe200087fe4ff */
[----:B------:R-:W0:Y:S01]  /*17a0*/  LDC.U16 R4, c[0x0][0x592] ;  /* 0x00016480ff047b82 */ /* 0x000e220000000400 */
[----:B------:R-:W1:Y:S03]  /*17b0*/  LDCU.64 UR8, c[0x0][0x580] ;  /* 0x0000b000ff0877ac */ /* 0x000e660008000a00 */
[----:B------:R-:W2:Y:S01]  /*17c0*/  LDG.E.U16 R9, desc[UR6][R6.64] ;  /* 0x0000000606097981 */ /* 0x000ea2000c1e1500 */
[----:B------:R-:W-:Y:S01]  /*17d0*/  IADD3 R3, PT, PT, R3, 0x80, RZ ;  /* 0x0000008003037810 */ /* 0x000fe20007ffe0ff */
[----:B0-----:R-:W-:-:S05]  /*17e0*/  HADD2.F32 R4, -RZ, R4.H0_H0 ;  /* 0x20000004ff047230 */ /* 0x001fca0000004100 */
[----:B------:R-:W-:-:S13]  /*17f0*/  FSETP.NEU.FTZ.AND P1, PT, R4, RZ, PT ;  /* 0x000000ff0400720b */ /* 0x000fda0003f3d000 */
[----:B------:R-:W-:Y:S02]  /*1800*/  @P1 FSET.BF.GT.FTZ.AND R8, R4, RZ, PT ;  /* 0x000000ff0408120a */ /* 0x000fe40003814000 */
[----:B-1----:R-:W-:Y:S02]  /*1810*/  IADD3 R4, P0, PT, R5, UR8, RZ ;  /* 0x0000000805047c10 */ /* 0x002fe4000ff1e0ff */
[----:B------:R-:W-:Y:S02]  /*1820*/  @P1 F2FP.F16.F32.PACK_AB R8, RZ, R8 ;  /* 0x00000008ff08123e */ /* 0x000fe400000000ff */
[----:B------:R-:W-:Y:S02]  /*1830*/  IADD3.X R5, PT, PT, RZ, UR9, RZ, P0, !PT ;  /* 0x00000009ff057c10 */ /* 0x000fe400087fe4ff */
[----:B------:R-:W-:-:S13]  /*1840*/  ISETP.GE.AND P0, PT, R3, UR4, PT ;  /* 0x0000000403007c0c */ /* 0x000fda000bf06270 */
[----:B------:R-:W-:Y:S05]  /*1850*/  @P0 BREAK.RELIABLE B1 ;  /* 0x0000000000010942 */ /* 0x000fea0003800100 */
[----:B--2---:R-:W-:-:S05]  /*1860*/  @P1 PRMT R9, R8, 0x7610, R9 ;  /* 0x0000761008091816 */ /* 0x004fca0000000009 */
[----:B------:R0:W-:Y:S01]  /*1870*/  STG.E.U16 desc[UR6][R4.64], R9 ;  /* 0x0000000904007986 */ /* 0x0001e2000c101506 */
[----:B------:R-:W-:Y:S05]  /*1880*/  @P0 BRA `(.L_x_6300) ;  /* 0x0000002400d80947 */ /* 0x000fea0003800000 */
[----:B------:R-:W1:Y:S01]  /*1890*/  LDCU.64 UR8, c[0x0][0x390] ;  /* 0x00007200ff0877ac */ /* 0x000e620008000a00 */
[----:B0-----:R-:W-:Y:S01]  /*18a0*/  HFMA2 R4, -RZ, RZ, 0, 0 ;  /* 0x00000000ff047431 */ /* 0x001fe200000001ff */
[----:B------:R-:W-:Y:S01]  /*18b0*/  MOV R5, R3 ;  /* 0x0000000300057202 */ /* 0x000fe20000000f00 */
[----:B------:R-:W0:Y:S01]  /*18c0*/  LDCU UR5, c[0x0][0x38c] ;  /* 0x00007180ff0577ac */ /* 0x000e220008000800 */
[----:B------:R-:W-:Y:S01]  /*18d0*/  ISETP.NE.AND P0, PT, R2, RZ, PT ;  /* 0x000000ff0200720c */ /* 0x000fe20003f05270 */
        /* <DEDUP_REMOVED lines=293> */
.L_x_6301:
        /* <DEDUP_REMOVED lines=11> */
[----:B------:R-:W-:-:S03]  /*2be0*/  @P1 F2FP.F16.F32.PACK_AB R8, RZ, R8 ;  /* 0x00000008ff08123e */ /* 0x000fc600000000ff */
[----:B------:R-:W-:Y:S01]  /*2bf0*/  IMAD.X R5, RZ, RZ, UR9, P0 ;  /* 0x00000009ff057e24 */ /* 0x000fe200080e06ff */
[----:B--2---:R-:W-:-:S05]  /*2c00*/  @P1 PRMT R9, R8, 0x7610, R9 ;  /* 0x0000761008091816 */ /* 0x004fca0000000009 */
[----:B------:R0:W-:Y:S02]  /*2c10*/  STG.E.U16 desc[UR6][R4.64], R9 ;  /* 0x0000000904007986 */ /* 0x0001e4000c101506 */
.L_x_6298:
[----:B------:R-:W-:-:S13]  /*2c20*/  ISETP.GE.AND P0, PT, R3, UR4, PT ;  /* 0x0000000403007c0c */ /* 0x000fda000bf06270 */
[----:B------:R-:W-:Y:S05]  /*2c30*/  @P0 BREAK.RELIABLE B1 ;  /* 0x0000000000010942 */ /* 0x000fea0003800100 */
[----:B------:R-:W-:Y:S05]  /*2c40*/  @P0 BRA `(.L_x_6300) ;  /* 0x0000001000e80947 */ /* 0x000fea0003800000 */
[----:B------:R-:W-:Y:S05]  /*2c50*/  BSYNC.RELIABLE B1 ;  /* 0x0000000000017941 */ /* 0x000fea0003800100 */
.L_x_6297:
        /* <DEDUP_REMOVED lines=298> */
.L_x_6302:
[----:B------:R-:W0:Y:S02]  /*3f00*/  LDCU.64 UR8, c[0x0][0x588] ;  /* 0x0000b100ff0877ac */ /* 0x000e240008000a00 */
[----:B0-----:R-:W-:-:S05]  /*3f10*/  IADD3 R6, P0, PT, R4, UR8, RZ ;  /* 0x0000000804067c10 */ /* 0x001fca000ff1e0ff */
[----:B------:R-:W-:Y:S01]  /*3f20*/  IMAD.X R7, RZ, RZ, UR9, P0 ;  /* 0x00000009ff077e24 */ /* 0x000fe200080e06ff */
        /* <DEDUP_REMOVED lines=10> */
[----:B--2---:R-:W-:-:S05]  /*3fd0*/  @P1 PRMT R9, R8, 0x7610, R9 ;  /* 0x0000761008091816 */ /* 0x004fca0000000009 */
[----:B------:R1:W-:Y:S02]  /*3fe0*/  STG.E.U16 desc[UR6][R4.64], R9 ;  /* 0x0000000904007986 */ /* 0x0003e4000c101506 */
.L_x_6300:
[----:B------:R-:W-:Y:S05]  /*3ff0*/  BSYNC.RECONVERGENT B0 ;  /* 0x0000000000007941 */ /* 0x000fea0003800200 */
.L_x_6296:
        /* <DEDUP_REMOVED lines=301> */
.L_x_6303:
[----:B------:R-:W0:Y:S02]  /*52d0*/  LDCU.128 UR8, c[0x0][0x580] ;  /* 0x0000b000ff0877ac */ /* 0x000e240008000c00 */
[----:B0-----:R-:W-:-:S04]  /*52e0*/  IADD3 R4, P0, PT, R2, UR10, RZ ;  /* 0x0000000a02047c10 */ /* 0x001fc8000ff1e0ff */
[----:B------:R-:W-:-:S05]  /*52f0*/  IADD3.X R5, PT, PT, RZ, UR11, RZ, P0, !PT ;  /* 0x0000000bff057c10 */ /* 0x000fca00087fe4ff */
[----:B------:R-:W2:Y:S01]  /*5300*/  LDG.E.U16 R7, desc[UR6][R4.64] ;  /* 0x0000000604077981 */ /* 0x000ea2000c1e1500 */
[----:B------:R-:W0:Y:S01]  /*5310*/  LDC.U16 R0, c[0x0][0x592] ;  /* 0x00016480ff007b82 */ /* 0x000e220000000400 */
[----:B------:R-:W-:-:S04]  /*5320*/  IADD3 R2, P0, PT, R3, UR8, RZ ;  /* 0x0000000803027c10 */ /* 0x000fc8000ff1e0ff */
[----:B------:R-:W-:Y:S01]  /*5330*/  IADD3.X R3, PT, PT, RZ, UR9, RZ, P0, !PT ;  /* 0x00000009ff037c10 */ /* 0x000fe200087fe4ff */
[----:B0-----:R-:W-:-:S05]  /*5340*/  HADD2.F32 R0, -RZ, R0.H0_H0 ;  /* 0x20000000ff007230 */ /* 0x001fca0000004100 */
[----:B------:R-:W-:-:S13]  /*5350*/  FSETP.NEU.FTZ.AND P1, PT, R0, RZ, PT ;  /* 0x000000ff0000720b */ /* 0x000fda0003f3d000 */
[----:B------:R-:W-:-:S04]  /*5360*/  @P1 FSET.BF.GT.FTZ.AND R0, R0, RZ, PT ;  /* 0x000000ff0000120a */ /* 0x000fc80003814000 */
[----:B------:R-:W-:-:S04]  /*5370*/  @P1 F2FP.F16.F32.PACK_AB R0, RZ, R0 ;  /* 0x00000000ff00123e */ /* 0x000fc800000000ff */
[----:B--2---:R-:W-:-:S05]  /*5380*/  @P1 PRMT R7, R0, 0x7610, R7 ;  /* 0x0000761000071816 */ /* 0x004fca0000000007 */
[----:B------:R-:W-:Y:S01]  /*5390*/  STG.E.U16 desc[UR6][R2.64], R7 ;  /* 0x0000000702007986 */ /* 0x000fe2000c101506 */
[----:B------:R-:W-:Y:S05]  /*53a0*/  EXIT ;  /* 0x000000000000794d */ /* 0x000fea0003800000 */
.L_x_6304:
        /* <DEDUP_REMOVED lines=13> */
.L_x_32367:


//--------------------- .text._ZN2at6native27unrolled_elementwise_kernelINS0_13AUnaryFunctorIN3c104HalfES4_S4_ZZZNS0_21heaviside_kernel_cudaERNS_18TensorIteratorBaseEENKUlvE_clEvENKUlvE6_clEvEUlS4_S4_E_EESt5arrayIPcLm2EELi4E23TrivialOffsetCalculatorILi1EjESF_NS0_6memory15LoadWithoutCastENSG_16StoreWithoutCastEEEviT_T0_T2_T3_T4_T5_ --------------------------
	.section	.text._ZN2at6native27unrolled_elementwise_kernelINS0_13AUnaryFunctorIN3c104HalfES4_S4_ZZZNS0_21heaviside_kernel_cudaERNS_18TensorIteratorBaseEENKUlvE_clEvENKUlvE6_clEvEUlS4_S4_E_EESt5arrayIPcLm2EELi4E23TrivialOffsetCalculatorILi1EjESF_NS0_6memory15LoadWithoutCastENSG_16StoreWithoutCastEEEviT_T0_T2_T3_T4_T5_,"ax",@progbits
	.align	128
        .global         _ZN2at6native27unrolled_elementwise_kernelINS0_13AUnaryFunctorIN3c104HalfES4_S4_ZZZNS0_21heaviside_kernel_cudaERNS_18TensorIteratorBaseEENKUlvE_clEvENKUlvE6_clEvEUlS4_S4_E_EESt5arrayIPcLm2EELi4E23TrivialOffsetCalculatorILi1EjESF_NS0_6memory15LoadWithoutCastENSG_16StoreWithoutCastEEEviT_T0_T2_T3_T4_T5_
        .type           _ZN2at6native27unrolled_elementwise_kernelINS0_13AUnaryFunctorIN3c104HalfES4_S4_ZZZNS0_21heaviside_kernel_cudaERNS_18TensorIteratorBaseEENKUlvE_clEvENKUlvE6_clEvEUlS4_S4_E_EESt5arrayIPcLm2EELi4E23TrivialOffsetCalculatorILi1EjESF_NS0_6memory15LoadWithoutCastENSG_16StoreWithoutCastEEEviT_T0_T2_T3_T4_T5_,@function
        .size           _ZN2at6native27unrolled_elementwise_kernelINS0_13AUnaryFunctorIN3c104HalfES4_S4_ZZZNS0_21heaviside_kernel_cudaERNS_18TensorIteratorBaseEENKUlvE_clEvENKUlvE6_clEvEUlS4_S4_E_EESt5arrayIPcLm2EELi4E23TrivialOffsetCalculatorILi1EjESF_NS0_6memory15LoadWithoutCastENSG_16StoreWithoutCastEEEviT_T0_T2_T3_T4_T5_,(.L_x_32368 - _ZN2at6native27unrolled_elementwise_kernelINS0_13AUnaryFunctorIN3c104HalfES4_S4_ZZZNS0_21heaviside_kernel_cudaERNS_18TensorIteratorBaseEENKUlvE_clEvENKUlvE6_clEvEUlS4_S4_E_EESt5arrayIPcLm2EELi4E23TrivialOffsetCalculatorILi1EjESF_NS0_6memory15LoadWithoutCastENSG_16StoreWithoutCastEEEviT_T0_T2_T3_T4_T5_)
        .other          _ZN2at6native27unrolled_elementwise_kernelINS0_13AUnaryFunctorIN3c104HalfES4_S4_ZZZNS0_21heaviside_kernel_cudaERNS_18TensorIteratorBaseEENKUlvE_clEvENKUlvE6_clEvEUlS4_S4_E_EESt5arrayIPcLm2EELi4E23TrivialOffsetCalculatorILi1EjESF_NS0_6memory15LoadWithoutCastENSG_16StoreWithoutCastEEEviT_T0_T2_T3_T4_T5_,@"STO_CUDA_ENTRY STV_DEFAULT"
_ZN2at6native27unrolled_elementwise_kernelINS0_13AUnaryFunctorIN3c104HalfES4_S4_ZZZNS0_21heaviside_kernel_cudaERNS_18TensorIteratorBaseEENKUlvE_clEvENKUlvE6_clEvEUlS4_S4_E_EESt5arrayIPcLm2EELi4E23TrivialOffsetCalculatorILi1EjESF_NS0_6memory15LoadWithoutCastENSG_16StoreWithoutCastEEEviT_T0_T2_T3_T4_T5_:
.text._ZN2at6native27unrolled_elementwise_kernelINS0_13AUnaryFunctorIN3c104HalfES4_S4_ZZZNS0_21heaviside_kernel_cudaERNS_18TensorIteratorBaseEENKUlvE_clEvENKUlvE6_clEvEUlS4_S4_E_EESt5arrayIPcLm2EELi4E23TrivialOffsetCalculatorILi1EjESF_NS0_6memory15LoadWithoutCastENSG_16StoreWithoutCastEEEviT_T0_T2_T3_T4_T5_:
        /* <DEDUP_REMOVED lines=31> */
[----:B------:R-:W-:Y:S01]  /*01f0*/  BSSY.RECONVERGENT B0, `(.L_x_6305) ;  /* 0x0000017000007945 */ /* 0x000fe20003800200 */
[----:B------:R-:W-:Y:S01]  /*0200*/  VIADD R21, R3, 0x180 ;  /* 0x0000018003157836 */ /* 0x000fe20000000000 */
[----:B------:R1:W5:Y:S07]  /*0210*/  @!P3 LDG.E.U16 R8, desc[UR4][R16.64] ;  /* 0x000000041008b981 */ /* 0x00036e000c1e1500 */
        /* <DEDUP_REMOVED lines=13> */
[----:B-1----:R-:W-:Y:S11]  /*02f0*/  @P0 BRA `(.L_x_6306) ;  /* 0x0000000000180947 */ /* 0x002ff60003800000 */
[----:B------:R-:W0:Y:S02]  /*0300*/  LDC.U16 R10, c[0x0][0x386] ;  /* 0x0000e180ff0a7b82 */ /* 0x000e240000000400 */
[----:B0-----:R-:W-:-:S05]  /*0310*/  HADD2.F32 R10, -RZ, R10.H0_H0 ;  /* 0x2000000aff0a7230 */ /* 0x001fca0000004100 */
[----:B------:R-:W-:-:S13]  /*0320*/  FSETP.NEU.FTZ.AND P4, PT, R10, RZ, PT ;  /* 0x000000ff0a00720b */ /* 0x000fda0003f9d000 */
[----:B------:R-:W-:-:S04]  /*0330*/  @P4 FSET.BF.GT.FTZ.AND R10, R10, RZ, PT ;  /* 0x000000ff0a0a420a */ /* 0x000fc80003814000 */
[----:B------:R-:W-:-:S04]  /*0340*/  @P4 F2FP.F16.F32.PACK_AB R10, RZ, R10 ;  /* 0x0000000aff0a423e */ /* 0x000fc800000000ff */
[----:B-----5:R-:W-:-:S07]  /*0350*/  @P4 PRMT R9, R10, 0x7610, R9 ;  /* 0x000076100a094816 */ /* 0x020fce0000000009 */
.L_x_6306:
[----:B------:R-:W-:Y:S05]  /*0360*/  BSYNC.RECONVERGENT B0 ;  /* 0x0000000000007941 */ /* 0x000fea0003800200 */
.L_x_6305:
        /* <DEDUP_REMOVED lines=8> */
.L_x_6308:
[----:B------:R-:W-:Y:S05]  /*03f0*/  BSYNC.RECONVERGENT B0 ;  /* 0x0000000000007941 */ /* 0x000fea0003800200 */
.L_x_6307:
        /* <DEDUP_REMOVED lines=8> */
.L_x_6310:
[----:B------:R-:W-:Y:S05]  /*0480*/  BSYNC.RECONVERGENT B0 ;  /* 0x0000000000007941 */ /* 0x000fea0003800200 */
.L_x_6309:
        /* <DEDUP_REMOVED lines=8> */
.L_x_6312:
[----:B------:R-:W-:Y:S05]  /*0510*/  BSYNC.RECONVERGENT B0 ;  /* 0x0000000000007941 */ /* 0x000fea0003800200 */
.L_x_6311:
        /* <DEDUP_REMOVED lines=13> */
.L_x_6314:
[----:B------:R-:W-:Y:S05]  /*05f0*/  BSYNC.RECONVERGENT B0 ;  /* 0x0000000000007941 */ /* 0x000fea0003800200 */
.L_x_6313:
[----:B------:R-:W-:-:S13]  /*0600*/  ISETP.GE.AND P0, PT, R3, R2, PT ;  /* 0x000000020300720c */ /* 0x000fda0003f06270 */
[----:B------:R-:W-:Y:S05]  /*0610*/  @P0 EXIT ;  /* 0x000000000000094d */ /* 0x000fea0003800000 */
[----:B01----:R-:W0:Y:S01]  /*0620*/  LDC.64 R4, c[0x0][0x388] ;  /* 0x0000e200ff047b82 */ /* 0x003e220000000a00 */
[----:B------:R-:W-:-:S04]  /*0630*/  IMAD R3, R0, 0x200, R3 ;  /* 0x0000020000037824 */ /* 0x000fc800078e0203 */
[----:B0-----:R-:W-:-:S05]  /*0640*/  IMAD.WIDE.U32 R2, R3, 0x2, R4 ;  /* 0x0000000203027825 */ /* 0x001fca00078e0004 */
[----:B------:R-:W-:Y:S01]  /*0650*/  STG.E.U16 desc[UR4][R2.64], R6 ;  /* 0x0000000602007986 */ /* 0x000fe2000c101504 */
[----:B------:R-:W-:Y:S05]  /*0660*/  EXIT ;  /* 0x000000000000794d */ /* 0x000fea0003800000 */
.L_x_6315:
        /* <DEDUP_REMOVED lines=9> */
.L_x_32368:


//--------------------- .text._ZN2at6native29vectorized_elementwise_kernelILi2ENS0_13AUnaryFunctorIN3c104HalfES4_S4_ZZZNS0_21heaviside_kernel_cudaERNS_18TensorIteratorBaseEENKUlvE_clEvENKUlvE6_clEvEUlS4_S4_E_EESt5arrayIPcLm2EEEEviT0_T1_ --------------------------
	.section	.text._ZN2at6native29vectorized_elementwise_kernelILi2ENS0_13AUnaryFunctorIN3c104HalfES4_S4_ZZZNS0_21heaviside_kernel_cudaERNS_18TensorIteratorBaseEENKUlvE_clEvENKUlvE6_clEvEUlS4_S4_E_EESt5arrayIPcLm2EEEEviT0_T1_,"ax",@progbits
	.align	128
        .global         _ZN2at6native29vectorized_elementwise_kernelILi2ENS0_13AUnaryFunctorIN3c104HalfES4_S4_ZZZNS0_21heaviside_kernel_cudaERNS_18TensorIteratorBaseEENKUlvE_clEvENKUlvE6_clEvEUlS4_S4_E_EESt5arrayIPcLm2EEEEviT0_T1_
        .type           _ZN2at6native29vectorized_elementwise_kernelILi2ENS0_13AUnaryFunctorIN3c104HalfES4_S4_ZZZNS0_21heaviside_kernel_cudaERNS_18TensorIteratorBaseEENKUlvE_clEvENKUlvE6_clEvEUlS4_S4_E_EESt5arrayIPcLm2EEEEviT0_T1_,@function
        .size           _ZN2at6native29vectorized_elementwise_kernelILi2ENS0_13AUnaryFunctorIN3c104HalfES4_S4_ZZZNS0_21heaviside_kernel_cudaERNS_18TensorIteratorBaseEENKUlvE_clEvENKUlvE6_clEvEUlS4_S4_E_EESt5arrayIPcLm2EEEEviT0_T1_,(.L_x_32369 - _ZN2at6native29vectorized_elementwise_kernelILi2ENS0_13AUnaryFunctorIN3c104HalfES4_S4_ZZZNS0_21heaviside_kernel_cudaERNS_18TensorIteratorBaseEENKUlvE_clEvENKUlvE6_clEvEUlS4_S4_E_EESt5arrayIPcLm2EEEEviT0_T1_)
        .other          _ZN2at6native29vectorized_elementwise_kernelILi2ENS0_13AUnaryFunctorIN3c104HalfES4_S4_ZZZNS0_21heaviside_kernel_cudaERNS_18TensorIteratorBaseEENKUlvE_clEvENKUlvE6_clEvEUlS4_S4_E_EESt5arrayIPcLm2EEEEviT0_T1_,@"STO_CUDA_ENTRY STV_DEFAULT"
_ZN2at6native29vectorized_elementwise_kernelILi2ENS0_13AUnaryFunctorIN3c104HalfES4_S4_ZZZNS0_21heaviside_kernel_cudaERNS_18TensorIteratorBaseEENKUlvE_clEvENKUlvE6_clEvEUlS4_S4_E_EESt5arrayIPcLm2EEEEviT0_T1_:
.text._ZN2at6native29vectorized_elementwise_kernelILi2ENS0_13AUnaryFunctorIN3c104HalfES4_S4_ZZZNS0_21heaviside_kernel_cudaERNS_18TensorIteratorBaseEENKUlvE_clEvENKUlvE6_clEvEUlS4_S4_E_EESt5arrayIPcLm2EEEEviT0_T1_:
        /* <DEDUP_REMOVED lines=80> */
[----:B------:R-:W0:Y:S02]  /*0500*/  LDC.U16 R2, c[0x0][0x386] ;  /* 0x0000e180ff027b82 */ /* 0x000e240000000400 */
[----:B0-----:R-:W-:-:S05]  /*0510*/  HADD2.F32 R2, -RZ, R2.H0_H0 ;  /* 0x20000002ff027230 */ /* 0x001fca0000004100 */
[----:B------:R-:W-:-:S13]  /*0520*/  FSETP.NEU.FTZ.AND P0, PT, R2, RZ, PT ;  /* 0x000000ff0200720b */ /* 0x000fda0003f1d000 */
[----:B------:R-:W-:-:S04]  /*0530*/  @P0 FSET.BF.GT.FTZ.AND R2, R2, RZ, PT ;  /* 0x000000ff0202020a */ /* 0x000fc80003814000 */
[----:B------:R-:W-:-:S04]  /*0540*/  @P0 F2FP.F16.F32.PACK_AB R2, RZ, R2 ;  /* 0x00000002ff02023e */ /* 0x000fc800000000ff */
[----:B-----5:R-:W-:-:S07]  /*0550*/  @P0 PRMT R18, R2, 0x7610, R18 ;  /* 0x0000761002120816 */ /* 0x020fce0000000012 */
.L_x_6318:
[----:B------:R-:W-:Y:S05]  /*0560*/  BSYNC.RECONVERGENT B0 ;  /* 0x0000000000007941 */ /* 0x000fea0003800200 */
.L_x_6317:
[----:B------:R-:W-:Y:S01]  /*0570*/  BSSY.RECONVERGENT B0, `(.L_x_6319) ;  /* 0x000000a000007945 */ /* 0x000fe20003800200 */
[----:B------:R-:W-:Y:S01]  /*0580*/  ISETP.GE.U32.AND P0, PT, R5, R16, PT ;  /* 0x000000100500720c */ /* 0x000fe20003f06070 */
[----:B------:R-:W-:Y:S02]  /*0590*/  VIADD R5, R17, 0x380 ;  /* 0x0000038011057836 */ /* 0x000fe40000000000 */
[----:B------:R-:W-:Y:S10]  /*05a0*/  @P6 BRA `(.L_x_6320) ;  /* 0x0000000000186947 */ /* 0x000ff40003800000 */
[----:B------:R-:W0:Y:S02]  /*05b0*/  LDC.U16 R2, c[0x0][0x386] ;  /* 0x0000e180ff027b82 */ /* 0x000e240000000400 */
[----:B0-----:R-:W-:-:S05]  /*05c0*/  HADD2.F32 R2, -RZ, R2.H0_H0 ;  /* 0x20000002ff027230 */ /* 0x001fca0000004100 */
[----:B------:R-:W-:-:S13]  /*05d0*/  FSETP.NEU.FTZ.AND P6, PT, R2, RZ, PT ;  /* 0x000000ff0200720b */ /* 0x000fda0003fdd000 */
[----:B------:R-:W-:-:S04]  /*05e0*/  @P6 FSET.BF.GT.FTZ.AND R2, R2, RZ, PT ;  /* 0x000000ff0202620a */ /* 0x000fc80003814000 */
[----:B------:R-:W-:-:S04]  /*05f0*/  @P6 F2FP.F16.F32.PACK_AB R2, RZ, R2 ;  /* 0x00000002ff02623e */ /* 0x000fc800000000ff */
[----:B-----5:R-:W-:-:S07]  /*0600*/  @P6 PRMT R20, R2, 0x7610, R20 ;  /* 0x0000761002146816 */ /* 0x020fce0000000014 */
.L_x_6320:
[----:B------:R-:W-:Y:S05]  /*0610*/  BSYNC.RECONVERGENT B0 ;  /* 0x0000000000007941 */ /* 0x000fea0003800200 */
.L_x_6319:
[----:B------:R-:W-:Y:S01]  /*0620*/  ISETP.GE.U32.AND P6, PT, R5, R16, PT ;  /* 0x000000100500720c */ /* 0x000fe20003fc6070 */
[----:B------:R-:W-:Y:S01]  /*0630*/  @!P5 IMAD.IADD R5, R0, 0x1, R17 ;  /* 0x000000010005d824 */ /* 0x000fe200078e0211 */
[----:B------:R-:W-:Y:S03]  /*0640*/  BSSY.RECONVERGENT B0, `(.L_x_6321) ;  /* 0x0000009000007945 */ /* 0x000fe60003800200 */
[----:B------:R-:W-:Y:S01]  /*0650*/  @!P5 IMAD.WIDE.U32 R14, R5, 0x2, R14 ;  /* 0x00000002050ed825 */ /* 0x000fe200078e000e */
[----:B------:R-:W-:Y:S07]  /*0660*/  @P4 BRA `(.L_x_6322) ;  /* 0x0000000000184947 */ /* 0x000fee0003800000 */
[----:B------:R-:W0:Y:S02]  /*0670*/  LDC.U16 R2, c[0x0][0x386] ;  /* 0x0000e180ff027b82 */ /* 0x000e240000000400 */
[----:B0-----:R-:W-:-:S05]  /*0680*/  HADD2.F32 R2, -RZ, R2.H0_H0 ;  /* 0x20000002ff027230 */ /* 0x001fca0000004100 */
[----:B------:R-:W-:-:S13]  /*0690*/  FSETP.NEU.FTZ.AND P4, PT, R2, RZ, PT ;  /* 0x000000ff0200720b */ /* 0x000fda0003f9d000 */
[----:B------:R-:W-:-:S04]  /*06a0*/  @P4 FSET.BF.GT.FTZ.AND R2, R2, RZ, PT ;  /* 0x000000ff0202420a */ /* 0x000fc80003814000 */
[----:B------:R-:W-:-:S04]  /*06b0*/  @P4 F2FP.F16.F32.PACK_AB R2, RZ, R2 ;  /* 0x00000002ff02423e */ /* 0x000fc800000000ff */
[----:B-----5:R-:W-:-:S07]  /*06c0*/  @P4 PRMT R22, R2, 0x7610, R22 ;  /* 0x0000761002164816 */ /* 0x020fce0000000016 */
.L_x_6322:
[----:B------:R-:W-:Y:S05]  /*06d0*/  BSYNC.RECONVERGENT B0 ;  /* 0x0000000000007941 */ /* 0x000fea0003800200 */
.L_x_6321:
        /* <DEDUP_REMOVED lines=8> */
.L_x_6324:
[----:B------:R-:W-:Y:S05]  /*0760*/  BSYNC.RECONVERGENT B0 ;  /* 0x0000000000007941 */ /* 0x000fea0003800200 */
.L_x_6323:
        /* <DEDUP_REMOVED lines=8> */
.L_x_6326:
[----:B------:R-:W-:Y:S05]  /*07f0*/  BSYNC.RECONVERGENT B0 ;  /* 0x0000000000007941 */ /* 0x000fea0003800200 */
.L_x_6325:
        /* <DEDUP_REMOVED lines=8> */
.L_x_6328:
[----:B------:R-:W-:Y:S05]  /*0880*/  BSYNC.RECONVERGENT B0 ;  /* 0x0000000000007941 */ /* 0x000fea0003800200 */
.L_x_6327:
        /* <DEDUP_REMOVED lines=8> */
.L_x_6330:
[----:B------:R-:W-:Y:S05]  /*0910*/  BSYNC.RECONVERGENT B0 ;  /* 0x0000000000007941 */ /* 0x000fea0003800200 */
.L_x_6329:
        /* <DEDUP_REMOVED lines=8> */
.L_x_6332:
[----:B------:R-:W-:Y:S05]  /*09a0*/  BSYNC.RECONVERGENT B0 ;  /* 0x0000000000007941 */ /* 0x000fea0003800200 */
.L_x_6331:
        /* <DEDUP_REMOVED lines=18> */
.L_x_6335:
[----:B------:R-:W-:-:S13]  /*0ad0*/  ISETP.GE.U32.AND P0, PT, R17, R16, PT ;  /* 0x000000101100720c */ /* 0x000fda0003f06070 */
[----:B------:R-:W-:Y:S05]  /*0ae0*/  @P0 BRA `(.L_x_6337) ;  /* 0x0000000000300947 */ /* 0x000fea0003800000 */
[----:B0-----:R-:W0:Y:S01]  /*0af0*/  LDC.64 R2, c[0x0][0x388] ;  /* 0x0000e200ff027b82 */ /* 0x001e220000000a00 */
[----:B------:R-:W-:Y:S02]  /*0b00*/  IMAD.IADD R5, R0, 0x1, R17 ;  /* 0x0000000100057824 */ /* 0x000fe400078e0211 */
[----:B------:R-:W-:Y:S02]  /*0b10*/  VIADD R17, R17, 0x80 ;  /* 0x0000008011117836 */ /* 0x000fe40000000000 */
[----:B0-----:R-:W-:-:S05]  /*0b20*/  IMAD.WIDE.U32 R2, R5, 0x2, R2 ;  /* 0x0000000205027825 */ /* 0x001fca00078e0002 */
[----:B------:R1:W-:Y:S02]  /*0b30*/  STG.E.U16 desc[UR4][R2.64], R19 ;  /* 0x0000001302007986 */ /* 0x0003e4000c101504 */
.L_x_6336:
[----:B------:R-:W-:-:S13]  /*0b40*/  ISETP.GE.U32.AND P0, PT, R17, R16, PT ;  /* 0x000000101100720c */ /* 0x000fda0003f06070 */
[----:B------:R-:W-:Y:S05]  /*0b50*/  @P0 BRA `(.L_x_6338) ;  /* 0x0000000000340947 */ /* 0x000fea0003800000 */
[----:B01----:R-:W0:Y:S01]  /*0b60*/  LDC.64 R2, c[0x0][0x388] ;  /* 0x0000e200ff027b82 */ /* 0x003e220000000a00 */
[----:B------:R-:W-:Y:S02]  /*0b70*/  IMAD.IADD R5, R0, 0x1, R17 ;  /* 0x0000000100057824 */ /* 0x000fe400078e0211 */
[----:B------:R-:W-:Y:S02]  /*0b80*/  VIADD R17, R17, 0x80 ;  /* 0x0000008011117836 */ /* 0x000fe40000000000 */
[----:B0-----:R-:W-:-:S05]  /*0b90*/  IMAD.WIDE.U32 R2, R5, 0x2, R2 ;  /* 0x0000000205027825 */ /* 0x001fca00078e0002 */
[----:B------:R1:W-:Y:S02]  /*0ba0*/  STG.E.U16 desc[UR4][R2.64], R21 ;  /* 0x0000001502007986 */ /* 0x0003e4000c101504 */
.L_x_6337:
        /* <DEDUP_REMOVED lines=8> */
.L_x_6338:
[----:B------:R-:W-:Y:S05]  /*0c30*/  BSYNC.RELIABLE B1 ;  /* 0x0000000000017941 */ /* 0x000fea0003800100 */
.L_x_6334:
[----:B------:R-:W-:-:S13]  /*0c40*/  ISETP.GE.U32.AND P0, PT, R17, R16, PT ;  /* 0x000000101100720c */ /* 0x000fda0003f06070 */
[----:B01-3--:R-:W0:Y:S01]  /*0c50*/  @!P0 LDC.64 R2, c[0x0][0x388] ;  /* 0x0000e200ff028b82 */ /* 0x00be220000000a00 */
[----:B------:R-:W-:Y:S02]  /*0c60*/  @!P0 IMAD.IADD R5, R0, 0x1, R17 ;  /* 0x0000000100058824 */ /* 0x000fe400078e0211 */
[----:B------:R-:W-:Y:S02]  /*0c70*/  @!P0 VIADD R17, R17, 0x80 ;  /* 0x0000008011118836 */ /* 0x000fe40000000000 */
[----:B0-----:R-:W-:-:S05]  /*0c80*/  @!P0 IMAD.WIDE.U32 R2, R5, 0x2, R2 ;  /* 0x0000000205028825 */ /* 0x001fca00078e0002 */
[----:B------:R3:W-:Y:S02]  /*0c90*/  @!P0 STG.E.U16 desc[UR4][R2.64], R13 ;  /* 0x0000000d02008986 */ /* 0x0007e4000c101504 */
.L_x_6339:
[----:B------:R-:W-:Y:S05]  /*0ca0*/  BSYNC.RECONVERGENT B0 ;  /* 0x0000000000007941 */ /* 0x000fea0003800200 */
.L_x_6333:
        /* <DEDUP_REMOVED lines=8> */
.L_x_6316:
[----:B------:R-:W0:Y:S01]  /*0d30*/  S2R R11, SR_TID.X ;  /* 0x00000000000b7919 */ /* 0x000e220000002100 */
[----:B------:R-:W1:Y:S02]  /*0d40*/  LDC.64 R2, c[0x0][0x390] ;  /* 0x0000e400ff027b82 */ /* 0x000e640000000a00 */
[----:B-1----:R-:W-:-:S04]  /*0d50*/  IMAD.WIDE.U32 R2, R0, 0x2, R2 ;  /* 0x0000000200027825 */ /* 0x002fc800078e0002 */
[----:B0-----:R-:W-:Y:S02]  /*0d60*/  IMAD.WIDE.U32 R4, R11, 0x4, R2 ;  /* 0x000000040b047825 */ /* 0x001fe400078e0002 */
[----:B------:R-:W0:Y:S03]  /*0d70*/  LDC.U16 R10, c[0x0][0x386] ;  /* 0x0000e180ff0a7b82 */ /* 0x000e260000000400 */
[----:B------:R-:W2:Y:S04]  /*0d80*/  LDG.E R6, desc[UR4][R4.64] ;  /* 0x0000000404067981 */ /* 0x000ea8000c1e1900 */
[----:B------:R-:W3:Y:S01]  /*0d90*/  LDG.E R9, desc[UR4][R4.64+0x600] ;  /* 0x0006000404097981 */ /* 0x000ee2000c1e1900 */
[----:B------:R-:W1:Y:S03]  /*0da0*/  LDC.64 R2, c[0x0][0x388] ;  /* 0x0000e200ff027b82 */ /* 0x000e660000000a00 */
[----:B------:R-:W4:Y:S04]  /*0db0*/  LDG.E R7, desc[UR4][R4.64+0x200] ;  /* 0x0002000404077981 */ /* 0x000f28000c1e1900 */
[----:B------:R4:W5:Y:S01]  /*0dc0*/  LDG.E R8, desc[UR4][R4.64+0x400] ;  /* 0x0004000404087981 */ /* 0x000962000c1e1900 */
[----:B0-----:R-:W-:-:S05]  /*0dd0*/  HADD2.F32 R10, -RZ, R10.H0_H0 ;  /* 0x2000000aff0a7230 */ /* 0x001fca0000004100 */
[----:B------:R-:W-:Y:S01]  /*0de0*/  FSETP.NEU.FTZ.AND P0, PT, R10, RZ, PT ;  /* 0x000000ff0a00720b */ /* 0x000fe20003f1d000 */
[----:B-1----:R-:W-:-:S04]  /*0df0*/  IMAD.WIDE.U32 R2, R0, 0x2, R2 ;  /* 0x0000000200027825 */ /* 0x002fc800078e0002 */
[----:B------:R-:W-:-:S08]  /*0e00*/  IMAD.WIDE.U32 R2, R11, 0x4, R2 ;  /* 0x000000040b027825 */ /* 0x000fd000078e0002 */
[----:B------:R-:W-:Y:S02]  /*0e10*/  @P0 FSET.BF.GT.FTZ.AND R10, R10, RZ, PT ;  /* 0x000000ff0a0a020a */ /* 0x000fe40003814000 */
[----:B--2---:R-:W-:Y:S02]  /*0e20*/  PRMT R0, R6, 0x7610, R0 ;  /* 0x0000761006007816 */ /* 0x004fe40000000000 */
[----:B---3--:R-:W-:-:S04]  /*0e30*/  PRMT R6, R9, 0x7632, R6 ;  /* 0x0000763209067816 */ /* 0x008fc80000000006 */
[----:B------:R-:W-:Y:S02]  /*0e40*/  PRMT R0, R0, 0x7610, R6 ;  /* 0x0000761000007816 */ /* 0x000fe40000000006 */
[----:B----4-:R-:W-:Y:S02]  /*0e50*/  PRMT R4, R7, 0x7610, R7 ;  /* 0x0000761007047816 */ /* 0x010fe40000000007 */
[----:B------:R-:W-:Y:S02]  /*0e60*/  @P0 F2FP.F16.F32.PACK_AB R6, RZ, R10 ;  /* 0x0000000aff06023e */ /* 0x000fe400000000ff */
        /* <DEDUP_REMOVED lines=14> */
.L_x_6340:
        /* <DEDUP_REMOVED lines=11> */
.L_x_32369:


//--------------------- .text._ZN2at6native29vectorized_elementwise_kernelILi4ENS0_13AUnaryFunctorIN3c104HalfES4_S4_ZZZNS0_21heaviside_kernel_cudaERNS_18TensorIteratorBaseEENKUlvE_clEvENKUlvE6_clEvEUlS4_S4_E_EESt5arrayIPcLm2EEEEviT0_T1_ --------------------------
	.section	.text._ZN2at6native29vectorized_elementwise_kernelILi4ENS0_13AUnaryFunctorIN3c104HalfES4_S4_ZZZNS0_21heaviside_kernel_cudaERNS_18TensorIteratorBaseEENKUlvE_clEvENKUlvE6_clEvEUlS4_S4_E_EESt5arrayIPcLm2EEEEviT0_T1_,"ax",@progbits
	.align	128
        .global         _ZN2at6native29vectorized_elementwise_kernelILi4ENS0_13AUnaryFunctorIN3c104HalfES4_S4_ZZZNS0_21heaviside_kernel_cudaERNS_18TensorIteratorBaseEENKUlvE_clEvENKUlvE6_clEvEUlS4_S4_E_EESt5arrayIPcLm2EEEEviT0_T1_
        .type           _ZN2at6native29vectorized_elementwise_kernelILi4ENS0_13AUnaryFunctorIN3c104HalfES4_S4_ZZZNS0_21heaviside_kernel_cudaERNS_18TensorIteratorBaseEENKUlvE_clEvENKUlvE6_clEvEUlS4_S4_E_EESt5arrayIPcLm2EEEEviT0_T1_,@function
        .size           _ZN2at6native29vectorized_elementwise_kernelILi4ENS0_13AUnaryFunctorIN3c104HalfES4_S4_ZZZNS0_21heaviside_kernel_cudaERNS_18TensorIteratorBaseEENKUlvE_clEvENKUlvE6_clEvEUlS4_S4_E_EESt5arrayIPcLm2EEEEviT0_T1_,(.L_x_32370 - _ZN2at6native29vectorized_elementwise_kernelILi4ENS0_13AUnaryFunctorIN3c104HalfES4_S4_ZZZNS0_21heaviside_kernel_cudaERNS_18TensorIteratorBaseEENKUlvE_clEvENKUlvE6_clEvEUlS4_S4_E_EESt5arrayIPcLm2EEEEviT0_T1_)
        .other          _ZN2at6native29vectorized_elementwise_kernelILi4ENS0_13AUnaryFunctorIN3c104HalfES4_S4_ZZZNS0_21heaviside_kernel_cudaERNS_18TensorIteratorBaseEENKUlvE_clEvENKUlvE6_clEvEUlS4_S4_E_EESt5arrayIPcLm2EEEEviT0_T1_,@"STO_CUDA_ENTRY STV_DEFAULT"
_ZN2at6native29vectorized_elementwise_kernelILi4ENS0_13AUnaryFunctorIN3c104HalfES4_S4_ZZZNS0_21heaviside_kernel_cudaERNS_18TensorIteratorBaseEENKUlvE_clEvENKUlvE6_clEvEUlS4_S4_E_EESt5arrayIPcLm2EEEEviT0_T1_:
.text._ZN2at6native29vectorized_elementwise_kernelILi4ENS0_13AUnaryFunctorIN3c104HalfES4_S4_ZZZNS0_21heaviside_kernel_cudaERNS_18TensorIteratorBaseEENKUlvE_clEvENKUlvE6_clEvEUlS4_S4_E_EESt5arrayIPcLm2EEEEviT0_T1_:
        /* <DEDUP_REMOVED lines=86> */
.L_x_6343:
[----:B------:R-:W-:Y:S05]  /*0560*/  BSYNC.RECONVERGENT B0 ;  /* 0x0000000000007941 */ /* 0x000fea0003800200 */
.L_x_6342:
        /* <DEDUP_REMOVED lines=10> */
.L_x_6345:
[----:B------:R-:W-:Y:S05]  /*0610*/  BSYNC.RECONVERGENT B0 ;  /* 0x0000000000007941 */ /* 0x000fea0003800200 */
.L_x_6344:
        /* <DEDUP_REMOVED lines=11> */
.L_x_6347:
[----:B------:R-:W-:Y:S05]  /*06d0*/  BSYNC.RECONVERGENT B0 ;  /* 0x0000000000007941 */ /* 0x000fea0003800200 */
.L_x_6346:
        /* <DEDUP_REMOVED lines=8> */
.L_x_6349:
[----:B------:R-:W-:Y:S05]  /*0760*/  BSYNC.RECONVERGENT B0 ;  /* 0x0000000000007941 */ /* 0x000fea0003800200 */
.L_x_6348:
        /* <DEDUP_REMOVED lines=8> */
.L_x_6351:
[----:B------:R-:W-:Y:S05]  /*07f0*/  BSYNC.RECONVERGENT B0 ;  /* 0x0000000000007941 */ /* 0x000fea0003800200 */
.L_x_6350:
        /* <DEDUP_REMOVED lines=8> */
.L_x_6353:
[----:B------:R-:W-:Y:S05]  /*0880*/  BSYNC.RECONVERGENT B0 ;  /* 0x0000000000007941 */ /* 0x000fea0003800200 */
.L_x_6352:
        /* <DEDUP_REMOVED lines=8> */
.L_x_6355:
[----:B------:R-:W-:Y:S05]  /*0910*/  BSYNC.RECONVERGENT B0 ;  /* 0x0000000000007941 */ /* 0x000fea0003800200 */
.L_x_6354:
        /* <DEDUP_REMOVED lines=8> */
.L_x_6357:
[----:B------:R-:W-:Y:S05]  /*09a0*/  BSYNC.RECONVERGENT B0 ;  /* 0x0000000000007941 */ /* 0x000fea0003800200 */
.L_x_6356:
        /* <DEDUP_REMOVED lines=18> */
.L_x_6360:
[----:B------:R-:W-:-:S13]  /*0ad0*/  ISETP.GE.U32.AND P0, PT, R17, R16, PT ;  /* 0x000000101100720c */ /* 0x000fda0003f06070 */
[----:B------:R-:W-:Y:S05]  /*0ae0*/  @P0 BRA `(.L_x_6362) ;  /* 0x0000000000300947 */ /* 0x000fea0003800000 */
[----:B0-----:R-:W0:Y:S01]  /*0af0*/  LDC.64 R2, c[0x0][0x388] ;  /* 0x0000e200ff027b82 */ /* 0x001e220000000a00 */
[----:B------:R-:W-:Y:S02]  /*0b00*/  IMAD.IADD R5, R0, 0x1, R17 ;  /* 0x0000000100057824 */ /* 0x000fe400078e0211 */
[----:B------:R-:W-:Y:S02]  /*0b10*/  VIADD R17, R17, 0x80 ;  /* 0x0000008011117836 */ /* 0x000fe40000000000 */
[----:B0-----:R-:W-:-:S05]  /*0b20*/  IMAD.WIDE.U32 R2, R5, 0x2, R2 ;  /* 0x0000000205027825 */ /* 0x001fca00078e0002 */
[----:B------:R1:W-:Y:S02]  /*0b30*/  STG.E.U16 desc[UR4][R2.64], R19 ;  /* 0x0000001302007986 */ /* 0x0003e4000c101504 */
.L_x_6361:
[----:B------:R-:W-:-:S13]  /*0b40*/  ISETP.GE.U32.AND P0, PT, R17, R16, PT ;  /* 0x000000101100720c */ /* 0x000fda0003f06070 */
[----:B------:R-:W-:Y:S05]  /*0b50*/  @P0 BRA `(.L_x_6363) ;  /* 0x0000000000340947 */ /* 0x000fea0003800000 */
[----:B01----:R-:W0:Y:S01]  /*0b60*/  LDC.64 R2, c[0x0][0x388] ;  /* 0x0000e200ff027b82 */ /* 0x003e220000000a00 */
[----:B------:R-:W-:Y:S02]  /*0b70*/  IMAD.IADD R5, R0, 0x1, R17 ;  /* 0x0000000100057824 */ /* 0x000fe400078e0211 */
[----:B------:R-:W-:Y:S02]  /*0b80*/  VIADD R17, R17, 0x80 ;  /* 0x0000008011117836 */ /* 0x000fe40000000000 */
[----:B0-----:R-:W-:-:S05]  /*0b90*/  IMAD.WIDE.U32 R2, R5, 0x2, R2 ;  /* 0x0000000205027825 */ /* 0x001fca00078e0002 */
[----:B------:R1:W-:Y:S02]  /*0ba0*/  STG.E.U16 desc[UR4][R2.64], R21 ;  /* 0x0000001502007986 */ /* 0x0003e4000c101504 */
.L_x_6362:
        /* <DEDUP_REMOVED lines=8> */
.L_x_6363:
[----:B------:R-:W-:Y:S05]  /*0c30*/  BSYNC.RELIABLE B1 ;  /* 0x0000000000017941 */ /* 0x000fea0003800100 */
.L_x_6359:
[----:B------:R-:W-:-:S13]  /*0c40*/  ISETP.GE.U32.AND P0, PT, R17, R16, PT ;  /* 0x000000101100720c */ /* 0x000fda0003f06070 */
[----:B01-3--:R-:W0:Y:S01]  /*0c50*/  @!P0 LDC.64 R2, c[0x0][0x388] ;  /* 0x0000e200ff028b82 */ /* 0x00be220000000a00 */
[----:B------:R-:W-:Y:S02]  /*0c60*/  @!P0 IMAD.IADD R5, R0, 0x1, R17 ;  /* 0x0000000100058824 */ /* 0x000fe400078e0211 */
[----:B------:R-:W-:Y:S02]  /*0c70*/  @!P0 VIADD R17, R17, 0x80 ;  /* 0x0000008011118836 */ /* 0x000fe40000000000 */
[----:B0-----:R-:W-:-:S05]  /*0c80*/  @!P0 IMAD.WIDE.U32 R2, R5, 0x2, R2 ;  /* 0x0000000205028825 */ /* 0x001fca00078e0002 */
[----:B------:R3:W-:Y:S02]  /*0c90*/  @!P0 STG.E.U16 desc[UR4][R2.64], R13 ;  /* 0x0000000d02008986 */ /* 0x0007e4000c101504 */
.L_x_6364:
[----:B------:R-:W-:Y:S05]  /*0ca0*/  BSYNC.RECONVERGENT B0 ;  /* 0x0000000000007941 */ /* 0x000fea0003800200 */
.L_x_6358:
        /* <DEDUP_REMOVED lines=8> */
.L_x_6341:
[----:B------:R-:W0:Y:S01]  /*0d30*/  S2R R11, SR_TID.X ;  /* 0x00000000000b7919 */ /* 0x000e220000002100 */
[----:B------:R-:W1:Y:S08]  /*0d40*/  LDC.64 R2, c[0x0][0x390] ;  /* 0x0000e400ff027b82 */ /* 0x000e700000000a00 */
[----:B------:R-:W2:Y:S08]  /*0d50*/  LDC.U16 R10, c[0x0][0x386] ;  /* 0x0000e180ff0a7b82 */ /* 0x000eb00000000400 */
[----:B------:R-:W3:Y:S01]  /*0d60*/  LDC.64 R6, c[0x0][0x388] ;  /* 0x0000e200ff067b82 */ /* 0x000ee20000000a00 */
[----:B-1----:R-:W-:-:S04]  /*0d70*/  IMAD.WIDE.U32 R2, R0, 0x2, R2 ;  /* 0x0000000200027825 */ /* 0x002fc800078e0002 */
[----:B0-----:R-:W-:-:S05]  /*0d80*/  IMAD.WIDE.U32 R4, R11, 0x8, R2 ;  /* 0x000000080b047825 */ /* 0x001fca00078e0002 */
[----:B------:R-:W4:Y:S04]  /*0d90*/  LDG.E.64 R8, desc[UR4][R4.64] ;  /* 0x0000000404087981 */ /* 0x000f28000c1e1b00 */
[----:B------:R0:W5:Y:S01]  /*0da0*/  LDG.E.64 R2, desc[UR4][R4.64+0x400] ;  /* 0x0004000404027981 */ /* 0x000162000c1e1b00 */
[----:B--2---:R-:W-:Y:S02]  /*0db0*/  HADD2.F32 R10, -RZ, R10.H0_H0 ;  /* 0x2000000aff0a7230 */ /* 0x004fe40000004100 */
[----:B---3--:R-:W-:-:S03]  /*0dc0*/  IMAD.WIDE.U32 R6, R0, 0x2, R6 ;  /* 0x0000000200067825 */ /* 0x008fc600078e0006 */
[----:B------:R-:W-:Y:S01]  /*0dd0*/  FSETP.NEU.FTZ.AND P0, PT, R10, RZ, PT ;  /* 0x000000ff0a00720b */ /* 0x000fe20003f1d000 */
[----:B------:R-:W-:-:S12]  /*0de0*/  IMAD.WIDE.U32 R6, R11, 0x8, R6 ;  /* 0x000000080b067825 */ /* 0x000fd800078e0006 */
[----:B------:R-:W-:Y:S02]  /*0df0*/  @P0 FSET.BF.GT.FTZ.AND R10, R10, RZ, PT ;  /* 0x000000ff0a0a020a */ /* 0x000fe40003814000 */
[----:B----4-:R-:W-:Y:S02]  /*0e00*/  PRMT R0, R8, 0x7610, R0 ;  /* 0x0000761008007816 */ /* 0x010fe40000000000 */
[----:B0-----:R-:W-:Y:S02]  /*0e10*/  PRMT R5, R9, 0x7610, R9 ;  /* 0x0000761009057816 */ /* 0x001fe40000000009 */
[----:B-----5:R-:W-:-:S04]  /*0e20*/  PRMT R8, R3, 0x7632, R8 ;  /* 0x0000763203087816 */ /* 0x020fc80000000008 */
[----:B------:R-:W-:Y:S02]  /*0e30*/  PRMT R0, R0, 0x7610, R8 ;  /* 0x0000761000007816 */ /* 0x000fe40000000008 */
[----:B------:R-:W-:-:S04]  /*0e40*/  @P0 F2FP.F16.F32.PACK_AB R8, RZ, R10 ;  /* 0x0000000aff08023e */ /* 0x000fc800000000ff */
[--C-:B------:R-:W-:Y:S02]  /*0e50*/  @P0 PRMT R0, R0, 0x5410, R8.reuse ;  /* 0x0000541000000816 */ /* 0x100fe40000000008 */
[----:B------:R-:W-:Y:S02]  /*0e60*/  @P0 PRMT R5, R5, 0x5410, R8 ;  /* 0x0000541005050816 */ /* 0x000fe40000000008 */
[----:B------:R-:W-:Y:S02]  /*0e70*/  @P0 PRMT R0, R8, 0x7610, R0 ;  /* 0x0000761008000816 */ /* 0x000fe40000000000 */
[----:B------:R-:W-:Y:S02]  /*0e80*/  @P0 PRMT R2, R2, 0x5410, R8 ;  /* 0x0000541002020816 */ /* 0x000fe40000000008 */
[C---:B------:R-:W-:Y:S01]  /*0e90*/  @P0 PRMT R3, R8.reuse, 0x7610, R3 ;  /* 0x0000761008030816 */ /* 0x040fe20000000003 */
[----:B------:R-:W-:Y:S01]  /*0ea0*/  IMAD.MOV.U32 R4, RZ, RZ, R0 ;  /* 0x000000ffff047224 */ /* 0x000fe200078e0000 */
[----:B------:R-:W-:-:S02]  /*0eb0*/  @P0 PRMT R5, R8, 0x7610, R5 ;  /* 0x0000761008050816 */ /* 0x000fc40000000005 */
[----:B------:R-:W-:Y:S02]  /*0ec0*/  @P0 PRMT R2, R8, 0x7610, R2 ;  /* 0x0000761008020816 */ /* 0x000fe40000000002 */
[----:B------:R-:W-:Y:S01]  /*0ed0*/  PRMT R3, R3, 0x5410, R8 ;  /* 0x0000541003037816 */ /* 0x000fe20000000008 */
[----:B------:R-:W-:Y:S04]  /*0ee0*/  STG.E.64 desc[UR4][R6.64], R4 ;  /* 0x0000000406007986 */ /* 0x000fe8000c101b04 */
[----:B------:R-:W-:Y:S01]  /*0ef0*/  STG.E.64 desc[UR4][R6.64+0x400], R2 ;  /* 0x0004000206007986 */ /* 0x000fe2000c101b04 */
[----:B------:R-:W-:Y:S05]  /*0f00*/  EXIT ;  /* 0x000000000000794d */ /* 0x000fea0003800000 */
.L_x_6365:
        /* <DEDUP_REMOVED lines=15> */
.L_x_32370:


//--------------------- .text._ZN2at6native29vectorized_elementwise_kernelILi8ENS0_13AUnaryFunctorIN3c104HalfES4_S4_ZZZNS0_21heaviside_kernel_cudaERNS_18TensorIteratorBaseEENKUlvE_clEvENKUlvE6_clEvEUlS4_S4_E_EESt5arrayIPcLm2EEEEviT0_T1_ --------------------------
	.section	.text._ZN2at6native29vectorized_elementwise_kernelILi8ENS0_13AUnaryFunctorIN3c104HalfES4_S4_ZZZNS0_21heaviside_kernel_cudaERNS_18TensorIteratorBaseEENKUlvE_clEvENKUlvE6_clEvEUlS4_S4_E_EESt5arrayIPcLm2EEEEviT0_T1_,"ax",@progbits
	.align	128
        .global         _ZN2at6native29vectorized_elementwise_kernelILi8ENS0_13AUnaryFunctorIN3c104HalfES4_S4_ZZZNS0_21heaviside_kernel_cudaERNS_18TensorIteratorBaseEENKUlvE_clEvENKUlvE6_clEvEUlS4_S4_E_EESt5arrayIPcLm2EEEEviT0_T1_
        .type           _ZN2at6native29vectorized_elementwise_kernelILi8ENS0_13AUnaryFunctorIN3c104HalfES4_S4_ZZZNS0_21heaviside_kernel_cudaERNS_18TensorIteratorBaseEENKUlvE_clEvENKUlvE6_clEvEUlS4_S4_E_EESt5arrayIPcLm2EEEEviT0_T1_,@function
        .size           _ZN2at6native29vectorized_elementwise_kernelILi8ENS0_13AUnaryFunctorIN3c104HalfES4_S4_ZZZNS0_21heaviside_kernel_cudaERNS_18TensorIteratorBaseEENKUlvE_clEvENKUlvE6_clEvEUlS4_S4_E_EESt5arrayIPcLm2EEEEviT0_T1_,(.L_x_32371 - _ZN2at6native29vectorized_elementwise_kernelILi8ENS0_13AUnaryFunctorIN3c104HalfES4_S4_ZZZNS0_21heaviside_kernel_cudaERNS_18TensorIteratorBaseEENKUlvE_clEvENKUlvE6_clEvEUlS4_S4_E_EESt5arrayIPcLm2EEEEviT0_T1_)
        .other          _ZN2at6native29vectorized_elementwise_kernelILi8ENS0_13AUnaryFunctorIN3c104HalfES4_S4_ZZZNS0_21heaviside_kernel_cudaERNS_18TensorIteratorBaseEENKUlvE_clEvENKUlvE6_clEvEUlS4_S4_E_EESt5arrayIPcLm2EEEEviT0_T1_,@"STO_CUDA_ENTRY STV_DEFAULT"
_ZN2at6native29vectorized_elementwise_kernelILi8ENS0_13AUnaryFunctorIN3c104HalfES4_S4_ZZZNS0_21heaviside_kernel_cudaERNS_18TensorIteratorBaseEENKUlvE_clEvENKUlvE6_clEvEUlS4_S4_E_EESt5arrayIPcLm2EEEEviT0_T1_:
.text._ZN2at6native29vectorized_elementwise_kernelILi8ENS0_13AUnaryFunctorIN3c104HalfES4_S4_ZZZNS0_21heaviside_kernel_cudaERNS_18TensorIteratorBaseEENKUlvE_clEvENKUlvE6_clEvEUlS4_S4_E_EESt5arrayIPcLm2EEEEviT0_T1_:
        /* <DEDUP_REMOVED lines=86> */
.L_x_6368:
[----:B------:R-:W-:Y:S05]  /*0560*/  BSYNC.RECONVERGENT B0 ;  /* 0x0000000000007941 */ /* 0x000fea0003800200 */
.L_x_6367:
        /* <DEDUP_REMOVED lines=10> */
.L_x_6370:
[----:B------:R-:W-:Y:S05]  /*0610*/  BSYNC.RECONVERGENT B0 ;  /* 0x0000000000007941 */ /* 0x000fea0003800200 */
.L_x_6369:
        /* <DEDUP_REMOVED lines=11> */
.L_x_6372:
[----:B------:R-:W-:Y:S05]  /*06d0*/  BSYNC.RECONVERGENT B0 ;  /* 0x0000000000007941 */ /* 0x000fea0003800200 */
.L_x_6371:
        /* <DEDUP_REMOVED lines=8> */
.L_x_6374:
[----:B------:R-:W-:Y:S05]  /*0760*/  BSYNC.RECONVERGENT B0 ;  /* 0x0000000000007941 */ /* 0x000fea0003800200 */
.L_x_6373:
        /* <DEDUP_REMOVED lines=8> */
.L_x_6376:
[----:B------:R-:W-:Y:S05]  /*07f0*/  BSYNC.RECONVERGENT B0 ;  /* 0x0000000000007941 */ /* 0x000fea0003800200 */
.L_x_6375:
        /* <DEDUP_REMOVED lines=8> */
.L_x_6378:
[----:B------:R-:W-:Y:S05]  /*0880*/  BSYNC.RECONVERGENT B0 ;  /* 0x0000000000007941 */ /* 0x000fea0003800200 */
.L_x_6377:
        /* <DEDUP_REMOVED lines=8> */
.L_x_6380:
[----:B------:R-:W-:Y:S05]  /*0910*/  BSYNC.RECONVERGENT B0 ;  /* 0x0000000000007941 */ /* 0x000fea0003800200 */
.L_x_6379:
        /* <DEDUP_REMOVED lines=8> */
.L_x_6382:
[----:B------:R-:W-:Y:S05]  /*09a0*/  BSYNC.RECONVERGENT B0 ;  /* 0x0000000000007941 */ /* 0x000fea0003800200 */
.L_x_6381:
        /* <DEDUP_REMOVED lines=18> */
.L_x_6385:
[----:B------:R-:W-:-:S13]  /*0ad0*/  ISETP.GE.U32.AND P0, PT, R17, R16, PT ;  /* 0x000000101100720c */ /* 0x000fda0003f06070 */
[----:B------:R-:W-:Y:S05]  /*0ae0*/  @P0 BRA `(.L_x_6387) ;  /* 0x0000000000300947 */ /* 0x000fea0003800000 */
[----:B0-----:R-:W0:Y:S01]  /*0af0*/  LDC.64 R2, c[0x0][0x388] ;  /* 0x0000e200ff027b82 */ /* 0x001e220000000a00 */
[----:B------:R-:W-:Y:S02]  /*0b00*/  IMAD.IADD R5, R0, 0x1, R17 ;  /* 0x0000000100057824 */ /* 0x000fe400078e0211 */
[----:B------:R-:W-:Y:S02]  /*0b10*/  VIADD R17, R17, 0x80 ;  /* 0x0000008011117836 */ /* 0x000fe40000000000 */
[----:B0-----:R-:W-:-:S05]  /*0b20*/  IMAD.WIDE.U32 R2, R5, 0x2, R2 ;  /* 0x0000000205027825 */ /* 0x001fca00078e0002 */
[----:B------:R1:W-:Y:S02]  /*0b30*/  STG.E.U16 desc[UR4][R2.64], R19 ;  /* 0x0000001302007986 */ /* 0x0003e4000c101504 */
.L_x_6386:
[----:B------:R-:W-:-:S13]  /*0b40*/  ISETP.GE.U32.AND P0, PT, R17, R16, PT ;  /* 0x000000101100720c */ /* 0x000fda0003f06070 */
[----:B------:R-:W-:Y:S05]  /*0b50*/  @P0 BRA `(.L_x_6388) ;  /* 0x0000000000340947 */ /* 0x000fea0003800000 */
[----:B01----:R-:W0:Y:S01]  /*0b60*/  LDC.64 R2, c[0x0][0x388] ;  /* 0x0000e200ff027b82 */ /* 0x003e220000000a00 */
[----:B------:R-:W-:Y:S02]  /*0b70*/  IMAD.IADD R5, R0, 0x1, R17 ;  /* 0x0000000100057824 */ /* 0x000fe400078e0211 */
[----:B------:R-:W-:Y:S02]  /*0b80*/  VIADD R17, R17, 0x80 ;  /* 0x0000008011117836 */ /* 0x000fe40000000000 */
[----:B0-----:R-:W-:-:S05]  /*0b90*/  IMAD.WIDE.U32 R2, R5, 0x2, R2 ;  /* 0x0000000205027825 */ /* 0x001fca00078e0002 */
[----:B------:R1:W-:Y:S02]  /*0ba0*/  STG.E.U16 desc[UR4][R2.64], R21 ;  /* 0x0000001502007986 */ /* 0x0003e4000c101504 */
.L_x_6387:
        /* <DEDUP_REMOVED lines=8> */
.L_x_6388:
[----:B------:R-:W-:Y:S05]  /*0c30*/  BSYNC.RELIABLE B1 ;  /* 0x0000000000017941 */ /* 0x000fea0003800100 */
.L_x_6384:
[----:B------:R-:W-:-:S13]  /*0c40*/  ISETP.GE.U32.AND P0, PT, R17, R16, PT ;  /* 0x000000101100720c */ /* 0x000fda0003f06070 */
[----:B01-3--:R-:W0:Y:S01]  /*0c50*/  @!P0 LDC.64 R2, c[0x0][0x388] ;  /* 0x0000e200ff028b82 */ /* 0x00be220000000a00 */
[----:B------:R-:W-:Y:S02]  /*0c60*/  @!P0 IMAD.IADD R5, R0, 0x1, R17 ;  /* 0x0000000100058824 */ /* 0x000fe400078e0211 */
[----:B------:R-:W-:Y:S02]  /*0c70*/  @!P0 VIADD R17, R17, 0x80 ;  /* 0x0000008011118836 */ /* 0x000fe40000000000 */
[----:B0-----:R-:W-:-:S05]  /*0c80*/  @!P0 IMAD.WIDE.U32 R2, R5, 0x2, R2 ;  /* 0x0000000205028825 */ /* 0x001fca00078e0002 */
[----:B------:R3:W-:Y:S02]  /*0c90*/  @!P0 STG.E.U16 desc[UR4][R2.64], R13 ;  /* 0x0000000d02008986 */ /* 0x0007e4000c101504 */
.L_x_6389:
[----:B------:R-:W-:Y:S05]  /*0ca0*/  BSYNC.RECONVERGENT B0 ;  /* 0x0000000000007941 */ /* 0x000fea0003800200 */
.L_x_6383:
        /* <DEDUP_REMOVED lines=8> */
.L_x_6366:
[----:B------:R-:W0:Y:S01]  /*0d30*/  S2R R11, SR_TID.X ;  /* 0x00000000000b7919 */ /* 0x000e220000002100 */
[----:B------:R-:W1:Y:S08]  /*0d40*/  LDC.64 R2, c[0x0][0x390] ;  /* 0x0000e400ff027b82 */ /* 0x000e700000000a00 */
[----:B------:R-:W2:Y:S08]  /*0d50*/  LDC.U16 R10, c[0x0][0x386] ;  /* 0x0000e180ff0a7b82 */ /* 0x000eb00000000400 */
[----:B------:R-:W3:Y:S01]  /*0d60*/  LDC.64 R8, c[0x0][0x388] ;  /* 0x0000e200ff087b82 */ /* 0x000ee20000000a00 */
[----:B-1----:R-:W-:-:S04]  /*0d70*/  IMAD.WIDE.U32 R2, R0, 0x2, R2 ;  /* 0x0000000200027825 */ /* 0x002fc800078e0002 */
[----:B0-----:R-:W-:-:S05]  /*0d80*/  IMAD.WIDE.U32 R2, R11, 0x10, R2 ;  /* 0x000000100b027825 */ /* 0x001fca00078e0002 */
[----:B------:R-:W4:Y:S01]  /*0d90*/  LDG.E.128 R4, desc[UR4][R2.64] ;  /* 0x0000000402047981 */ /* 0x000f22000c1e1d00 */
[----:B--2---:R-:W-:Y:S02]  /*0da0*/  HADD2.F32 R10, -RZ, R10.H0_H0 ;  /* 0x2000000aff0a7230 */ /* 0x004fe40000004100 */
[----:B---3--:R-:W-:-:S03]  /*0db0*/  IMAD.WIDE.U32 R8, R0, 0x2, R8 ;  /* 0x0000000200087825 */ /* 0x008fc600078e0008 */
[----:B------:R-:W-:Y:S01]  /*0dc0*/  FSETP.NEU.FTZ.AND P0, PT, R10, RZ, PT ;  /* 0x000000ff0a00720b */ /* 0x000fe20003f1d000 */
[----:B------:R-:W-:-:S12]  /*0dd0*/  IMAD.WIDE.U32 R8, R11, 0x10, R8 ;  /* 0x000000100b087825 */ /* 0x000fd800078e0008 */
[----:B------:R-:W-:Y:S02]  /*0de0*/  @P0 FSET.BF.GT.FTZ.AND R10, R10, RZ, PT ;  /* 0x000000ff0a0a020a */ /* 0x000fe40003814000 */
[----:B----4-:R-:W-:Y:S02]  /*0df0*/  PRMT R0, R7, 0x7632, R0 ;  /* 0x0000763207007816 */ /* 0x010fe40000000000 */
[----:B------:R-:W-:-:S04]  /*0e00*/  @P0 F2FP.F16.F32.PACK_AB R0, RZ, R10 ;  /* 0x0000000aff00023e */ /* 0x000fc800000000ff */
        /* <DEDUP_REMOVED lines=10> */
.L_x_6390:
        /* <DEDUP_REMOVED lines=13> */
.L_x_32371:


//--------------------- .text._ZN2at6native18elementwise_kernelILi128ELi4EZNS0_15gpu_kernel_implINS0_13BinaryFunctorIfffZZZNS0_21heaviside_kernel_cudaERNS_18TensorIteratorBaseEENKUlvE_clEvENKUlvE5_clEvEUlffE_EEEEvS5_RKT_EUliE_EEviT1_ --------------------------
	.section	.text._ZN2at6native18elementwise_kernelILi128ELi4EZNS0_15gpu_kernel_implINS0_13BinaryFunctorIfffZZZNS0_21heaviside_kernel_cudaERNS_18TensorIteratorBaseEENKUlvE_clEvENKUlvE5_clEvEUlffE_EEEEvS5_RKT_EUliE_EEviT1_,"ax",@progbits
	.align	128
        .global         _ZN2at6native18elementwise_kernelILi128ELi4EZNS0_15gpu_kernel_implINS0_13BinaryFunctorIfffZZZNS0_21heaviside_kernel_cudaERNS_18TensorIteratorBaseEENKUlvE_clEvENKUlvE5_clEvEUlffE_EEEEvS5_RKT_EUliE_EEviT1_
        .type           _ZN2at6native18elementwise_kernelILi128ELi4EZNS0_15gpu_kernel_implINS0_13BinaryFunctorIfffZZZNS0_21heaviside_kernel_cudaERNS_18TensorIteratorBaseEENKUlvE_clEvENKUlvE5_clEvEUlffE_EEEEvS5_RKT_EUliE_EEviT1_,@function
        .size           _ZN2at6native18elementwise_kernelILi128ELi4EZNS0_15gpu_kernel_implINS0_13BinaryFunctorIfffZZZNS0_21heaviside_kernel_cudaERNS_18TensorIteratorBaseEENKUlvE_clEvENKUlvE5_clEvEUlffE_EEEEvS5_RKT_EUliE_EEviT1_,(.L_x_32372 - _ZN2at6native18elementwise_kernelILi128ELi4EZNS0_15gpu_kernel_implINS0_13BinaryFunctorIfffZZZNS0_21heaviside_kernel_cudaERNS_18TensorIteratorBaseEENKUlvE_clEvENKUlvE5_clEvEUlffE_EEEEvS5_RKT_EUliE_EEviT1_)
        .other          _ZN2at6native18elementwise_kernelILi128ELi4EZNS0_15gpu_kernel_implINS0_13BinaryFunctorIfffZZZNS0_21heaviside_kernel_cudaERNS_18TensorIteratorBaseEENKUlvE_clEvENKUlvE5_clEvEUlffE_EEEEvS5_RKT_EUliE_EEviT1_,@"STO_CUDA_ENTRY STV_DEFAULT"
_ZN2at6native18elementwise_kernelILi128ELi4EZNS0_15gpu_kernel_implINS0_13BinaryFunctorIfffZZZNS0_21heaviside_kernel_cudaERNS_18TensorIteratorBaseEENKUlvE_clEvENKUlvE5_clEvEUlffE_EEEEvS5_RKT_EUliE_EEviT1_:
.text._ZN2at6native18elementwise_kernelILi128ELi4EZNS0_15gpu_kernel_implINS0_13BinaryFunctorIfffZZZNS0_21heaviside_kernel_cudaERNS_18TensorIteratorBaseEENKUlvE_clEvENKUlvE5_clEvEUlffE_EEEEvS5_RKT_EUliE_EEviT1_:
        /* <DEDUP_REMOVED lines=371> */
.L_x_6393:
        /* <DEDUP_REMOVED lines=16> */
[----:B--2---:R0:W1:Y:S01]  /*1830*/  I2F.S16 R19, R2 ;  /* 0x0000000200137306 */ /* 0x0040620000101400 */
[----:B------:R-:W-:Y:S05]  /*1840*/  BRA `(.L_x_6400) ;  /* 0x0000000c00307947 */ /* 0x000fea0003800000 */
.L_x_6398:
[----:B------:R-:W2:Y:S02]  /*1850*/  LDG.E.U8 R2, desc[UR36][R2.64] ;  /* 0x0000002402027981 */ /* 0x000ea4000c1e1100 */
[----:B--2---:R-:W-:Y:S01]  /*1860*/  I2FP.F32.U32 R19, R2 ;  /* 0x0000000200137245 */ /* 0x004fe20000201000 */
[----:B------:R-:W-:Y:S06]  /*1870*/  BRA `(.L_x_6400) ;  /* 0x0000000c00247947 */ /* 0x000fec0003800000 */
.L_x_6397:
[----:B------:R-:W-:-:S09]  /*1880*/  UISETP.NE.AND UP0, UPT, UR4, 0x2, UPT ;  /* 0x000000020400788c */ /* 0x000fd2000bf05270 */
[----:B------:R-:W-:Y:S05]  /*1890*/  BRA.U !UP0, `(.L_x_6401) ;  /* 0x0000000108287547 */ /* 0x000fea000b800000 */
[----:B------:R-:W-:-:S09]  /*18a0*/  UISETP.NE.AND UP0, UPT, UR4, 0x3, UPT ;  /* 0x000000030400788c */ /* 0x000fd2000bf05270 */
[----:B------:R-:W-:Y:S05]  /*18b0*/  BRA.U !UP0, `(.L_x_6402) ;  /* 0x0000000108147547 */ /* 0x000fea000b800000 */
[----:B------:R-:W-:-:S09]  /*18c0*/  UISETP.NE.AND UP0, UPT, UR4, 0x4, UPT ;  /* 0x000000040400788c */ /* 0x000fd2000bf05270 */
[----:B------:R-:W-:Y:S05]  /*18d0*/  BRA.U UP0, `(.L_x_6399) ;  /* 0x0000000900907547 */ /* 0x000fea000b800000 */
[----:B------:R-:W2:Y:S02]  /*18e0*/  LDG.E.64 R2, desc[UR36][R2.64] ;  /* 0x0000002402027981 */ /* 0x000ea4000c1e1b00 */
[----:B--2---:R4:W0:Y:S01]  /*18f0*/  I2F.S64 R19, R2 ;  /* 0x0000000200137312 */ /* 0x0048220000301400 */
[----:B------:R-:W-:Y:S05]  /*1900*/  BRA `(.L_x_6400) ;  /* 0x0000000c00007947 */ /* 0x000fea0003800000 */
.L_x_6402:
[----:B------:R-:W2:Y:S02]  /*1910*/  LDG.E R2, desc[UR36][R2.64] ;  /* 0x0000002402027981 */ /* 0x000ea4000c1e1900 */
[----:B--2---:R-:W-:Y:S01]  /*1920*/  I2FP.F32.S32 R19, R2 ;  /* 0x0000000200137245 */ /* 0x004fe20000201400 */
[----:B------:R-:W-:Y:S06]  /*1930*/  BRA `(.L_x_6400) ;  /* 0x0000000800f47947 */ /* 0x000fec0003800000 */
.L_x_6401:
[----:B------:R-:W2:Y:S02]  /*1940*/  LDG.E.U16 R2, desc[UR36][R2.64] ;  /* 0x0000002402027981 */ /* 0x000ea4000c1e1500 */
[----:B--2---:R0:W1:Y:S01]  /*1950*/  I2F.S16 R19, R2 ;  /* 0x0000000200137306 */ /* 0x0040620000101400 */
[----:B------:R-:W-:Y:S05]  /*1960*/  BRA `(.L_x_6400) ;  /* 0x0000000800e87947 */ /* 0x000fea0003800000 */
.L_x_6396:
[----:B------:R-:W-:-:S09]  /*1970*/  UISETP.GT.AND UP0, UPT, UR4, 0x6, UPT ;  /* 0x000000060400788c */ /* 0x000fd2000bf04270 */
[----:B------:R-:W-:Y:S05]  /*1980*/  BRA.U UP0, `(.L_x_6403) ;  /* 0x0000000100247547 */ /* 0x000fea000b800000 */
[----:B------:R-:W-:-:S09]  /*1990*/  UISETP.NE.AND UP0, UPT, UR4, 0x5, UPT ;  /* 0x000000050400788c */ /* 0x000fd2000bf05270 */
[----:B------:R-:W-:Y:S05]  /*19a0*/  BRA.U !UP0, `(.L_x_6404) ;  /* 0x0000000108107547 */ /* 0x000fea000b800000 */
[----:B------:R-:W-:-:S09]  /*19b0*/  UISETP.NE.AND UP0, UPT, UR4, 0x6, UPT ;  /* 0x000000060400788c */ /* 0x000fd2000bf05270 */
[----:B------:R-:W-:Y:S05]  /*19c0*/  BRA.U UP0, `(.L_x_6399) ;  /* 0x0000000900547547 */ /* 0x000fea000b800000 */
[----:B------:R2:W5:Y:S01]  /*19d0*/  LDG.E R19, desc[UR36][R2.64] ;  /* 0x0000002402137981 */ /* 0x000562000c1e1900 */
[----:B------:R-:W-:Y:S05]  /*19e0*/  BRA `(.L_x_6400) ;  /* 0x0000000800c87947 */ /* 0x000fea0003800000 */
.L_x_6404:
[----:B------:R-:W2:Y:S02]  /*19f0*/  LDG.E.U16 R2, desc[UR36][R2.64] ;  /* 0x0000002402027981 */ /* 0x000ea4000c1e1500 */
[----:B--2---:R-:W-:Y:S01]  /*1a00*/  HADD2.F32 R19, -RZ, R2.H0_H0 ;  /* 0x20000002ff137230 */ /* 0x004fe20000004100 */
[----:B------:R-:W-:Y:S06]  /*1a10*/  BRA `(.L_x_6400) ;  /* 0x0000000800bc7947 */ /* 0x000fec0003800000 */
.L_x_6403:
[----:B------:R-:W-:-:S09]  /*1a20*/  UISETP.NE.AND UP0, UPT, UR4, 0x7, UPT ;  /* 0x000000070400788c */ /* 0x000fd2000bf05270 */
[----:B------:R-:W-:Y:S05]  /*1a30*/  BRA.U !UP0, `(.L_x_6405) ;  /* 0x0000000108247547 */ /* 0x000fea000b800000 */
[----:B------:R-:W-:-:S09]  /*1a40*/  UISETP.NE.AND UP0, UPT, UR4, 0x8, UPT ;  /* 0x000000080400788c */ /* 0x000fd2000bf05270 */
[----:B------:R-:W-:Y:S05]  /*1a50*/  BRA.U !UP0, `(.L_x_6406) ;  /* 0x0000000108107547 */ /* 0x000fea000b800000 */
[----:B------:R-:W-:-:S09]  /*1a60*/  UISETP.NE.AND UP0, UPT, UR4, 0x9, UPT ;  /* 0x000000090400788c */ /* 0x000fd2000bf05270 */
[----:B------:R-:W-:Y:S05]  /*1a70*/  BRA.U UP0, `(.L_x_6399) ;  /* 0x0000000900287547 */ /* 0x000fea000b800000 */
[----:B------:R3:W5:Y:S01]  /*1a80*/  LDG.E R19, desc[UR36][R2.64] ;  /* 0x0000002402137981 */ /* 0x000762000c1e1900 */
[----:B------:R-:W-:Y:S05]  /*1a90*/  BRA `(.L_x_6400) ;  /* 0x00000008009c7947 */ /* 0x000fea0003800000 */
.L_x_6406:
[----:B------:R-:W2:Y:S02]  /*1aa0*/  LDG.E.U16 R2, desc[UR36][R2.64] ;  /* 0x0000002402027981 */ /* 0x000ea4000c1e1500 */
[----:B--2---:R-:W-:Y:S01]  /*1ab0*/  HADD2.F32 R19, -RZ, R2.H0_H0 ;  /* 0x20000002ff137230 */ /* 0x004fe20000004100 */
[----:B------:R-:W-:Y:S06]  /*1ac0*/  BRA `(.L_x_6400) ;  /* 0x0000000800907947 */ /* 0x000fec0003800000 */
.L_x_6405:
[----:B------:R-:W2:Y:S01]  /*1ad0*/  LDG.E.64 R2, desc[UR36][R2.64] ;  /* 0x0000002402027981 */ /* 0x000ea2000c1e1b00 */
[----:B------:R-:W-:Y:S01]  /*1ae0*/  UMOV UR4, 0xf0000000 ;  /* 0xf000000000047882 */ /* 0x000fe20000000000 */
[----:B------:R-:W-:Y:S01]  /*1af0*/  UMOV UR5, 0x380fffff ;  /* 0x380fffff00057882 */ /* 0x000fe20000000000 */
[----:B--2---:R-:W0:Y:S01]  /*1b00*/  F2F.F32.F64 R19, R2 ;  /* 0x0000000200137310 */ /* 0x004e220000301000 */
[----:B------:R-:W-:-:S14]  /*1b10*/  DSETP.GEU.AND P0, PT, |R2|, UR4, PT ;  /* 0x0000000402007e2a */ /* 0x000fdc000bf0e200 */
[----:B0-----:R-:W-:Y:S01]  /*1b20*/  @!P0 FMUL R19, R19, 1.175494350822287508e-38 ;  /* 0x0080000013138820 */ /* 0x001fe20000400000 */
[----:B------:R-:W-:Y:S06]  /*1b30*/  BRA `(.L_x_6400) ;  /* 0x0000000800747947 */ /* 0x000fec0003800000 */
.L_x_6395:
        /* <DEDUP_REMOVED lines=10> */
[----:B------:R-:W-:Y:S01]  /*1be0*/  FSEL R19, RZ, 1, !P0 ;  /* 0x3f800000ff137808 */ /* 0x000fe20004000000 */
[----:B------:R-:W-:Y:S08]  /*1bf0*/  BRA `(.L_x_6400) ;  /* 0x0000000800447947 */ /* 0x000ff00003800000 */
.L_x_6409:
[----:B------:R-:W2:Y:S01]  /*1c00*/  LDG.E.64 R2, desc[UR36][R2.64] ;  /* 0x0000002402027981 */ /* 0x000ea2000c1e1b00 */
[----:B------:R-:W-:Y:S01]  /*1c10*/  UMOV UR4, 0xf0000000 ;  /* 0xf000000000047882 */ /* 0x000fe20000000000 */
[----:B------:R-:W-:Y:S01]  /*1c20*/  UMOV UR5, 0x380fffff ;  /* 0x380fffff00057882 */ /* 0x000fe20000000000 */
[----:B--2---:R-:W0:Y:S01]  /*1c30*/  F2F.F32.F64 R19, R2 ;  /* 0x0000000200137310 */ /* 0x004e220000301000 */
[----:B------:R-:W-:-:S14]  /*1c40*/  DSETP.GEU.AND P0, PT, |R2|, UR4, PT ;  /* 0x0000000402007e2a */ /* 0x000fdc000bf0e200 */
[----:B0-----:R-:W-:Y:S01]  /*1c50*/  @!P0 FMUL R19, R19, 1.175494350822287508e-38 ;  /* 0x0080000013138820 */ /* 0x001fe20000400000 */
[----:B------:R-:W-:Y:S06]  /*1c60*/  BRA `(.L_x_6400) ;  /* 0x0000000800287947 */ /* 0x000fec0003800000 */
.L_x_6408:
        /* <DEDUP_REMOVED lines=14> */
[----:B------:R-:W-:Y:S01]  /*1d50*/  VIADD R5, R4, 0xfffffffc ;  /* 0xfffffffc04057836 */ /* 0x000fe20000000000 */
[----:B------:R-:W-:-:S04]  /*1d60*/  IADD3 R4, PT, PT, R0, 0x1000000, RZ ;  /* 0x0100000000047810 */ /* 0x000fc80007ffe0ff */
[----:B------:R-:W-:Y:S01]  /*1d70*/  SHF.L.U32 R6, R0, R5, RZ ;  /* 0x0000000500067219 */ /* 0x000fe200000006ff */
[----:B------:R-:W-:Y:S01]  /*1d80*/  IMAD.SHL.U32 R5, R5, 0x800000, RZ ;  /* 0x0080000005057824 */ /* 0x000fe200078e00ff */
[----:B------:R-:W-:-:S04]  /*1d90*/  SHF.R.S32.HI R4, RZ, 0x8, R4 ;  /* 0x00000008ff047819 */ /* 0x000fc80000011404 */
[----:B------:R-:W-:-:S05]  /*1da0*/  LEA.HI R5, R6, -R5, RZ, 0x1c ;  /* 0x8000000506057211 */ /* 0x000fca00078fe0ff */
[----:B------:R-:W-:-:S05]  /*1db0*/  VIADD R5, R5, 0x3c000000 ;  /* 0x3c00000005057836 */ /* 0x000fca0000000000 */
[----:B------:R-:W-:-:S04]  /*1dc0*/  LOP3.LUT R4, R5, 0x7f800000, R4, 0xf8, !PT ;  /* 0x7f80000005047812 */ /* 0x000fc800078ef804 */
[----:B------:R-:W-:-:S04]  /*1dd0*/  SEL R4, R4, RZ, P0 ;  /* 0x000000ff04047207 */ /* 0x000fc80000000000 */
[----:B------:R-:W-:Y:S01]  /*1de0*/  LOP3.LUT R19, R4, 0x80000000, R19, 0xf8, !PT ;  /* 0x8000000004137812 */ /* 0x000fe200078ef813 */
[----:B------:R-:W-:Y:S06]  /*1df0*/  BRA `(.L_x_6400) ;  /* 0x0000000400c47947 */ /* 0x000fec0003800000 */
.L_x_6411:
[----:B------:R-:W2:Y:S02]  /*1e00*/  LDG.E.U8 R2, desc[UR36][R2.64] ;  /* 0x0000002402027981 */ /* 0x000ea4000c1e1100 */
[C---:B--2---:R-:W-:Y:S01]  /*1e10*/  IMAD.SHL.U32 R4, R2.reuse, 0x2000000, RZ ;  /* 0x0200000002047824 */ /* 0x044fe200078e00ff */
[----:B------:R-:W-:-:S04]  /*1e20*/  SHF.L.U32 R5, R2, 0x8, RZ ;  /* 0x0000000802057819 */ /* 0x000fc800000006ff */
[----:B------:R-:W-:Y:S02]  /*1e30*/  ISETP.GT.U32.AND P0, PT, R4, 0x7ffffff, PT ;  /* 0x07ffffff0400780c */ /* 0x000fe40003f04070 */
[----:B------:R-:W-:-:S11]  /*1e40*/  PRMT R19, R5, 0x9910, RZ ;  /* 0x0000991005137816 */ /* 0x000fd600000000ff */
[----:B------:R-:W-:Y:S02]  /*1e50*/  @!P0 LOP3.LUT R0, R5, 0x7f00, RZ, 0xc0, !PT ;  /* 0x00007f0005008812 */ /* 0x000fe400078ec0ff */
[----:B------:R-:W-:Y:S02]  /*1e60*/  @P0 LEA.HI R4, R4, 0x70000000, RZ, 0x1c ;  /* 0x7000000004040811 */ /* 0x000fe400078fe0ff */
[----:B------:R-:W-:-:S05]  /*1e70*/  @!P0 LOP3.LUT R0, R0, 0x3f000000, RZ, 0xfc, !PT ;  /* 0x3f00000000008812 */ /* 0x000fca00078efcff */
[----:B------:R-:W-:Y:S01]  /*1e80*/  @!P0 FADD.FTZ R0, R0, -0.5 ;  /* 0xbf00000000008421 */ /* 0x000fe20000010000 */
[----:B------:R-:W-:-:S05]  /*1e90*/  @P0 FMUL.FTZ R0, R4, 1.9259299443872358531e-34 ;  /* 0x0780000004000820 */ /* 0x000fca0000410000 */
[----:B------:R-:W-:Y:S01]  /*1ea0*/  LOP3.LUT R19, R0, 0x80000000, R19, 0xf8, !PT ;  /* 0x8000000000137812 */ /* 0x000fe200078ef813 */
[----:B------:R-:W-:Y:S06]  /*1eb0*/  BRA `(.L_x_6400) ;  /* 0x0000000400947947 */ /* 0x000fec0003800000 */
.L_x_6410:
[----:B------:R-:W2:Y:S02]  /*1ec0*/  LDG.E.U16 R2, desc[UR36][R2.64] ;  /* 0x0000002402027981 */ /* 0x000ea4000c1e1500 */
[----:B--2---:R-:W-:Y:S01]  /*1ed0*/  IMAD.U32 R19, R2, 0x10000, RZ ;  /* 0x0001000002137824 */ /* 0x004fe200078e00ff */
[----:B------:R-:W-:Y:S06]  /*1ee0*/  BRA `(.L_x_6400) ;  /* 0x0000000400887947 */ /* 0x000fec0003800000 */
.L_x_6407:
        /* <DEDUP_REMOVED lines=9> */
[----:B--2---:R-:W-:Y:S01]  /*1f80*/  I2FP.F32.U32 R19, R2 ;  /* 0x0000000200137245 */ /* 0x004fe20000201000 */
[----:B------:R-:W-:Y:S06]  /*1f90*/  BRA `(.L_x_6400) ;  /* 0x00000004005c7947 */ /* 0x000fec0003800000 */
.L_x_6414:
[----:B------:R-:W2:Y:S01]  /*1fa0*/  LDG.E.U8 R3, desc[UR36][R2.64] ;  /* 0x0000002402037981 */ /* 0x000ea2000c1e1100 */
        /* <DEDUP_REMOVED lines=19> */
.L_x_6416:
[----:B------:R-:W-:Y:S05]  /*20e0*/  BSYNC.RECONVERGENT B0 ;  /* 0x0000000000007941 */ /* 0x000fea0003800200 */
.L_x_6415:
[----:B------:R-:W-:Y:S02]  /*20f0*/  SHF.L.U32 R0, R0, 0x14, RZ ;  /* 0x0000001400007819 */ /* 0x000fe400000006ff */
[----:B------:R-:W-:-:S04]  /*2100*/  LEA R2, R2, 0x3b800000, 0x17 ;  /* 0x3b80000002027811 */ /* 0x000fc800078eb8ff */
[----:B------:R-:W-:Y:S01]  /*2110*/  LOP3.LUT R19, R2, R0, R19, 0xfe, !PT ;  /* 0x0000000002137212 */ /* 0x000fe200078efe13 */
[----:B------:R-:W-:Y:S06]  /*2120*/  BRA `(.L_x_6400) ;  /* 0x0000000000f87947 */ /* 0x000fec0003800000 */
.L_x_6413:
[----:B------:R-:W2:Y:S01]  /*2130*/  LDG.E.U8 R3, desc[UR36][R2.64] ;  /* 0x0000002402037981 */ /* 0x000ea2000c1e1100 */
        /* <DEDUP_REMOVED lines=19> */
.L_x_6418:
[----:B------:R-:W-:Y:S05]  /*2270*/  BSYNC.RECONVERGENT B0 ;  /* 0x0000000000007941 */ /* 0x000fea0003800200 */
.L_x_6417:
[----:B------:R-:W-:Y:S01]  /*2280*/  IMAD.SHL.U32 R0, R0, 0x200000, RZ ;  /* 0x0020000000007824 */ /* 0x000fe200078e00ff */
[----:B------:R-:W-:-:S04]  /*2290*/  LEA R2, R2, 0x37800000, 0x17 ;  /* 0x3780000002027811 */ /* 0x000fc800078eb8ff */
[----:B------:R-:W-:Y:S01]  /*22a0*/  LOP3.LUT R19, R2, R0, R19, 0xfe, !PT ;  /* 0x0000000002137212 */ /* 0x000fe200078efe13 */
[----:B------:R-:W-:Y:S06]  /*22b0*/  BRA `(.L_x_6400) ;  /* 0x0000000000947947 */ /* 0x000fec0003800000 */
.L_x_6412:
[----:B------:R-:W-:-:S09]  /*22c0*/  UISETP.NE.AND UP0, UPT, UR4, 0x1c, UPT ;  /* 0x0000001c0400788c */ /* 0x000fd2000bf05270 */
[----:B------:R-:W-:Y:S05]  /*22d0*/  BRA.U !UP0, `(.L_x_6419) ;  /* 0x0000000108847547 */ /* 0x000fea000b800000 */
[----:B------:R-:W-:-:S09]  /*22e0*/  UISETP.NE.AND UP0, UPT, UR4, 0x1d, UPT ;  /* 0x0000001d0400788c */ /* 0x000fd2000bf05270 */
[----:B------:R-:W-:Y:S05]  /*22f0*/  BRA.U !UP0, `(.L_x_6420) ;  /* 0x0000000108707547 */ /* 0x000fea000b800000 */
[----:B------:R-:W-:-:S09]  /*2300*/  UISETP.NE.AND UP0, UPT, UR4, 0x2c, UPT ;  /* 0x0000002c0400788c */ /* 0x000fd2000bf05270 */
[----:B------:R-:W-:Y:S05]  /*2310*/  BRA.U !UP0, `(.L_x_6421) ;  /* 0x0000000108487547 */ /* 0x000fea000b800000 */
.L_x_6399:
        /* <DEDUP_REMOVED lines=16> */
.L_x_6422:
[----:B------:R-:W-:Y:S01]  /*2420*/  MOV R19, RZ ;  /* 0x000000ff00137202 */ /* 0x000fe20000000f00 */
[----:B------:R-:W-:Y:S06]  /*2430*/  BRA `(.L_x_6400) ;  /* 0x0000000000347947 */ /* 0x000fec0003800000 */
.L_x_6421:
[----:B------:R-:W2:Y:S01]  /*2440*/  LDG.E.U8 R2, desc[UR36][R2.64] ;  /* 0x0000002402027981 */ /* 0x000ea2000c1e1100 */
[----:B------:R-:W-:Y:S01]  /*2450*/  IMAD.MOV.U32 R19, RZ, RZ, 0x400000 ;  /* 0x00400000ff137424 */ /* 0x000fe200078e00ff */
[----:B--2---:R-:W-:-:S13]  /*2460*/  ISETP.NE.AND P0, PT, R2, RZ, PT ;  /* 0x000000ff0200720c */ /* 0x004fda0003f05270 */
[----:B------:R-:W-:Y:S05]  /*2470*/  @!P0 BRA `(.L_x_6400) ;  /* 0x0000000000248947 */ /* 0x000fea0003800000 */
[----:B------:R-:W-:-:S13]  /*2480*/  ISETP.NE.AND P0, PT, R2, 0xff, PT ;  /* 0x000000ff0200780c */ /* 0x000fda0003f05270 */
[----:B------:R-:W-:Y:S01]  /*2490*/  @!P0 IMAD.MOV.U32 R19, RZ, RZ, 0x7f800001 ;  /* 0x7f800001ff138424 */ /* 0x000fe200078e00ff */
[----:B------:R-:W-:Y:S01]  /*24a0*/  @P0 SHF.L.U32 R19, R2, 0x17, RZ ;  /* 0x0000001702130819 */ /* 0x000fe200000006ff */
[----:B------:R-:W-:Y:S06]  /*24b0*/  BRA `(.L_x_6400) ;  /* 0x0000000000147947 */ /* 0x000fec0003800000 */
.L_x_6420:
[----:B------:R-:W2:Y:S02]  /*24c0*/  LDG.E.64 R2, desc[UR36][R2.64] ;  /* 0x0000002402027981 */ /* 0x000ea4000c1e1b00 */
[----:B--2---:R0:W1:Y:S01]  /*24d0*/  I2F.U64 R19, R2 ;  /* 0x0000000200137312 */ /* 0x0040620000301000 */
[----:B------:R-:W-:Y:S05]  /*24e0*/  BRA `(.L_x_6400) ;  /* 0x0000000000087947 */ /* 0x000fea0003800000 */
.L_x_6419:
[----:B------:R-:W2:Y:S02]  /*24f0*/  LDG.E R2, desc[UR36][R2.64] ;  /* 0x0000002402027981 */ /* 0x000ea4000c1e1900 */
[----:B--2---:R-:W-:-:S07]  /*2500*/  I2FP.F32.U32 R19, R2 ;  /* 0x0000000200137245 */ /* 0x004fce0000201000 */
.L_x_6400:
[----:B------:R-:W-:Y:S05]  /*2510*/  BSYNC.RECONVERGENT B6 ;  /* 0x0000000000067941 */ /* 0x000fea0003800200 */
.L_x_6394:
[----:B------:R-:W0:Y:S01]  /*2520*/  LDCU.64 UR6, c[0x0][0x5f8] ;  /* 0x0000bf00ff0677ac */ /* 0x000e220008000a00 */
[----:B------:R-:W-:Y:S01]  /*2530*/  BSSY.RECONVERGENT B6, `(.L_x_6423) ;  /* 0x00000dd000067945 */ /* 0x000fe20003800200 */
[----:B------:R-:W-:-:S04]  /*2540*/  UPRMT UR4, UR42, 0x9910, URZ ;  /* 0x000099102a047896 */ /* 0x000fc800080000ff */
[----:B------:R-:W-:Y:S01]  /*2550*/  UISETP.GT.AND UP0, UPT, UR4, 0x9, UPT ;  /* 0x000000090400788c */ /* 0x000fe2000bf04270 */
[----:B0-234-:R-:W-:-:S05]  /*2560*/  IADD3 R2, P0, PT, R18, UR6, RZ ;  /* 0x0000000612027c10 */ /* 0x01dfca000ff1e0ff */
        /* <DEDUP_REMOVED lines=11> */
[----:B--2---:R0:W2:Y:S01]  /*2620*/  I2F.S16 R4, R2 ;  /* 0x0000000200047306 */ /* 0x0040a20000101400 */
[----:B------:R-:W-:Y:S05]  /*2630*/  BRA `(.L_x_6429) ;  /* 0x0000000c00307947 */ /* 0x000fea0003800000 */
.L_x_6427:
[----:B------:R-:W2:Y:S02]  /*2640*/  LDG.E.U8 R2, desc[UR36][R2.64] ;  /* 0x0000002402027981 */ /* 0x000ea4000c1e1100 */
[----:B--2---:R-:W-:Y:S01]  /*2650*/  I2FP.F32.U32 R4, R2 ;  /* 0x0000000200047245 */ /* 0x004fe20000201000 */
[----:B------:R-:W-:Y:S06]  /*2660*/  BRA `(.L_x_6429) ;  /* 0x0000000c00247947 */ /* 0x000fec0003800000 */
.L_x_6426:
[----:B------:R-:W-:-:S09]  /*2670*/  UISETP.NE.AND UP0, UPT, UR4, 0x2, UPT ;  /* 0x000000020400788c */ /* 0x000fd2000bf05270 */
[----:B------:R-:W-:Y:S05]  /*2680*/  BRA.U !UP0, `(.L_x_6430) ;  /* 0x0000000108287547 */ /* 0x000fea000b800000 */
[----:B------:R-:W-:-:S09]  /*2690*/  UISETP.NE.AND UP0, UPT, UR4, 0x3, UPT ;  /* 0x000000030400788c */ /* 0x000fd2000bf05270 */
[----:B------:R-:W-:Y:S05]  /*26a0*/  BRA.U !UP0, `(.L_x_6431) ;  /* 0x0000000108147547 */ /* 0x000fea000b800000 */
[----:B------:R-:W-:-:S09]  /*26b0*/  UISETP.NE.AND UP0, UPT, UR4, 0x4, UPT ;  /* 0x000000040400788c */ /* 0x000fd2000bf05270 */
[----:B------:R-:W-:Y:S05]  /*26c0*/  BRA.U UP0, `(.L_x_6428) ;  /* 0x0000000900907547 */ /* 0x000fea000b800000 */
[----:B------:R-:W2:Y:S02]  /*26d0*/  LDG.E.64 R2, desc[UR36][R2.64] ;  /* 0x0000002402027981 */ /* 0x000ea4000c1e1b00 */
[----:B--2---:R0:W2:Y:S01]  /*26e0*/  I2F.S64 R4, R2 ;  /* 0x0000000200047312 */ /* 0x0040a20000301400 */
[----:B------:R-:W-:Y:S05]  /*26f0*/  BRA `(.L_x_6429) ;  /* 0x0000000c00007947 */ /* 0x000fea0003800000 */
.L_x_6431:
[----:B------:R-:W2:Y:S02]  /*2700*/  LDG.E R2, desc[UR36][R2.64] ;  /* 0x0000002402027981 */ /* 0x000ea4000c1e1900 */
[----:B--2---:R-:W-:Y:S01]  /*2710*/  I2FP.F32.S32 R4, R2 ;  /* 0x0000000200047245 */ /* 0x004fe20000201400 */
[----:B------:R-:W-:Y:S06]  /*2720*/  BRA `(.L_x_6429) ;  /* 0x0000000800f47947 */ /* 0x000fec0003800000 */
.L_x_6430:
[----:B------:R-:W2:Y:S02]  /*2730*/  LDG.E.U16 R2, desc[UR36][R2.64] ;  /* 0x0000002402027981 */ /* 0x000ea4000c1e1500 */
[----:B--2---:R0:W2:Y:S01]  /*2740*/  I2F.S16 R4, R2 ;  /* 0x0000000200047306 */ /* 0x0040a20000101400 */
[----:B------:R-:W-:Y:S05]  /*2750*/  BRA `(.L_x_6429) ;  /* 0x0000000800e87947 */ /* 0x000fea0003800000 */
.L_x_6425:
        /* <DEDUP_REMOVED lines=8> */
.L_x_6433:
[----:B------:R-:W2:Y:S02]  /*27e0*/  LDG.E.U16 R2, desc[UR36][R2.64] ;  /* 0x0000002402027981 */ /* 0x000ea4000c1e1500 */
[----:B--2---:R-:W-:Y:S01]  /*27f0*/  HADD2.F32 R4, -RZ, R2.H0_H0 ;  /* 0x20000002ff047230 */ /* 0x004fe20000004100 */
[----:B------:R-:W-:Y:S06]  /*2800*/  BRA `(.L_x_6429) ;  /* 0x0000000800bc7947 */ /* 0x000fec0003800000 */
.L_x_6432:
        /* <DEDUP_REMOVED lines=8> */
.L_x_6435:
[----:B------:R-:W2:Y:S02]  /*2890*/  LDG.E.U16 R2, desc[UR36][R2.64] ;  /* 0x0000002402027981 */ /* 0x000ea4000c1e1500 */
[----:B--2---:R-:W-:Y:S01]  /*28a0*/  HADD2.F32 R4, -RZ, R2.H0_H0 ;  /* 0x20000002ff047230 */ /* 0x004fe20000004100 */
[----:B------:R-:W-:Y:S06]  /*28b0*/  BRA `(.L_x_6429) ;  /* 0x0000000800907947 */ /* 0x000fec0003800000 */
.L_x_6434:
[----:B------:R-:W2:Y:S01]  /*28c0*/  LDG.E.64 R2, desc[UR36][R2.64] ;  /* 0x0000002402027981 */ /* 0x000ea2000c1e1b00 */
[----:B------:R-:W-:Y:S01]  /*28d0*/  UMOV UR4, 0xf0000000 ;  /* 0xf000000000047882 */ /* 0x000fe20000000000 */
[----:B------:R-:W-:Y:S01]  /*28e0*/  UMOV UR5, 0x380fffff ;  /* 0x380fffff00057882 */ /* 0x000fe20000000000 */
[----:B--2---:R-:W0:Y:S01]  /*28f0*/  F2F.F32.F64 R4, R2 ;  /* 0x0000000200047310 */ /* 0x004e220000301000 */
[----:B------:R-:W-:-:S14]  /*2900*/  DSETP.GEU.AND P0, PT, |R2|, UR4, PT ;  /* 0x0000000402007e2a */ /* 0x000fdc000bf0e200 */
[----:B0-----:R-:W-:Y:S01]  /*2910*/  @!P0 FMUL R4, R4, 1.175494350822287508e-38 ;  /* 0x0080000004048820 */ /* 0x001fe20000400000 */
[----:B------:R-:W-:Y:S06]  /*2920*/  BRA `(.L_x_6429) ;  /* 0x0000000800747947 */ /* 0x000fec0003800000 */
.L_x_6424:
        /* <DEDUP_REMOVED lines=12> */
.L_x_6438:
[----:B------:R-:W2:Y:S01]  /*29f0*/  LDG.E.64 R2, desc[UR36][R2.64] ;  /* 0x0000002402027981 */ /* 0x000ea2000c1e1b00 */
[----:B------:R-:W-:Y:S01]  /*2a00*/  UMOV UR4, 0xf0000000 ;  /* 0xf000000000047882 */ /* 0x000fe20000000000 */
[----:B------:R-:W-:Y:S01]  /*2a10*/  UMOV UR5, 0x380fffff ;  /* 0x380fffff00057882 */ /* 0x000fe20000000000 */
[----:B--2---:R-:W0:Y:S01]  /*2a20*/  F2F.F32.F64 R4, R2 ;  /* 0x0000000200047310 */ /* 0x004e220000301000 */
[----:B------:R-:W-:-:S14]  /*2a30*/  DSETP.GEU.AND P0, PT, |R2|, UR4, PT ;  /* 0x0000000402007e2a */ /* 0x000fdc000bf0e200 */
[----:B0-----:R-:W-:Y:S01]  /*2a40*/  @!P0 FMUL R4, R4, 1.175494350822287508e-38 ;  /* 0x0080000004048820 */ /* 0x001fe20000400000 */
[----:B------:R-:W-:Y:S06]  /*2a50*/  BRA `(.L_x_6429) ;  /* 0x0000000800287947 */ /* 0x000fec0003800000 */
.L_x_6437:
        /* <DEDUP_REMOVED lines=23> */
[----:B------:R-:W-:Y:S01]  /*2bd0*/  LOP3.LUT R4, R5, 0x80000000, R4, 0xf8, !PT ;  /* 0x8000000005047812 */ /* 0x000fe200078ef804 */
[----:B------:R-:W-:Y:S06]  /*2be0*/  BRA `(.L_x_6429) ;  /* 0x0000000400c47947 */ /* 0x000fec0003800000 */
.L_x_6440:
[----:B------:R-:W2:Y:S02]  /*2bf0*/  LDG.E.U8 R2, desc[UR36][R2.64] ;  /* 0x0000002402027981 */ /* 0x000ea4000c1e1100 */
[C---:B--2---:R-:W-:Y:S01]  /*2c00*/  SHF.L.U32 R4, R2.reuse, 0x19, RZ ;  /* 0x0000001902047819 */ /* 0x044fe200000006ff */
        /* <DEDUP_REMOVED lines=8> */
[----:B------:R-:W-:Y:S01]  /*2c90*/  LOP3.LUT R4, R0, 0x80000000, R5, 0xf8, !PT ;  /* 0x8000000000047812 */ /* 0x000fe200078ef805 */
[----:B------:R-:W-:Y:S06]  /*2ca0*/  BRA `(.L_x_6429) ;  /* 0x0000000400947947 */ /* 0x000fec0003800000 */
.L_x_6439:
[----:B------:R-:W2:Y:S02]  /*2cb0*/  LDG.E.U16 R2, desc[UR36][R2.64] ;  /* 0x0000002402027981 */ /* 0x000ea4000c1e1500 */
[----:B--2---:R-:W-:Y:S01]  /*2cc0*/  IMAD.U32 R4, R2, 0x10000, RZ ;  /* 0x0001000002047824 */ /* 0x004fe200078e00ff */
[----:B------:R-:W-:Y:S06]  /*2cd0*/  BRA `(.L_x_6429) ;  /* 0x0000000400887947 */ /* 0x000fec0003800000 */
.L_x_6436:
        /* <DEDUP_REMOVED lines=11> */
.L_x_6443:
[----:B------:R-:W2:Y:S01]  /*2d90*/  LDG.E.U8 R3, desc[UR36][R2.64] ;  /* 0x0000002402037981 */ /* 0x000ea2000c1e1100 */
        /* <DEDUP_REMOVED lines=19> */
.L_x_6445:
[----:B------:R-:W-:Y:S05]  /*2ed0*/  BSYNC.RECONVERGENT B0 ;  /* 0x0000000000007941 */ /* 0x000fea0003800200 */
.L_x_6444:
[----:B------:R-:W-:Y:S01]  /*2ee0*/  IMAD.SHL.U32 R0, R0, 0x100000, RZ ;  /* 0x0010000000007824 */ /* 0x000fe200078e00ff */
[----:B------:R-:W-:-:S04]  /*2ef0*/  LEA R2, R2, 0x3b800000, 0x17 ;  /* 0x3b80000002027811 */ /* 0x000fc800078eb8ff */
[----:B------:R-:W-:Y:S01]  /*2f00*/  LOP3.LUT R4, R2, R0, R7, 0xfe, !PT ;  /* 0x0000000002047212 */ /* 0x000fe200078efe07 */
[----:B------:R-:W-:Y:S06]  /*2f10*/  BRA `(.L_x_6429) ;  /* 0x0000000000f87947 */ /* 0x000fec0003800000 */
.L_x_6442:
        /* <DEDUP_REMOVED lines=20> */
.L_x_6447:
[----:B------:R-:W-:Y:S05]  /*3060*/  BSYNC.RECONVERGENT B0 ;  /* 0x0000000000007941 */ /* 0x000fea0003800200 */
.L_x_6446:
[----:B------:R-:W-:Y:S02]  /*3070*/  SHF.L.U32 R0, R0, 0x15, RZ ;  /* 0x0000001500007819 */ /* 0x000fe400000006ff */
[----:B------:R-:W-:-:S04]  /*3080*/  LEA R2, R2, 0x37800000, 0x17 ;  /* 0x3780000002027811 */ /* 0x000fc800078eb8ff */
[----:B------:R-:W-:Y:S01]  /*3090*/  LOP3.LUT R4, R2, R0, R7, 0xfe, !PT ;  /* 0x0000000002047212 */ /* 0x000fe200078efe07 */
[----:B------:R-:W-:Y:S06]  /*30a0*/  BRA `(.L_x_6429) ;  /* 0x0000000000947947 */ /* 0x000fec0003800000 */
.L_x_6441:
[----:B------:R-:W-:-:S09]  /*30b0*/  UISETP.NE.AND UP0, UPT, UR4, 0x1c, UPT ;  /* 0x0000001c0400788c */ /* 0x000fd2000bf05270 */
[----:B------:R-:W-:Y:S05]  /*30c0*/  BRA.U !UP0, `(.L_x_6448) ;  /* 0x0000000108847547 */ /* 0x000fea000b800000 */
[----:B------:R-:W-:-:S09]  /*30d0*/  UISETP.NE.AND UP0, UPT, UR4, 0x1d, UPT ;  /* 0x0000001d0400788c */ /* 0x000fd2000bf05270 */
[----:B------:R-:W-:Y:S05]  /*30e0*/  BRA.U !UP0, `(.L_x_6449) ;  /* 0x0000000108707547 */ /* 0x000fea000b800000 */
[----:B------:R-:W-:-:S09]  /*30f0*/  UISETP.NE.AND UP0, UPT, UR4, 0x2c, UPT ;  /* 0x0000002c0400788c */ /* 0x000fd2000bf05270 */
[----:B------:R-:W-:Y:S05]  /*3100*/  BRA.U !UP0, `(.L_x_6450) ;  /* 0x0000000108487547 */ /* 0x000fea000b800000 */
.L_x_6428:
[----:B------:R-:W-:Y:S01]  /*3110*/  MOV R2, 0x0 ;  /* 0x0000000000027802 */ /* 0x000fe20000000f00 */
[----:B------:R-:W0:Y:S01]  /*3120*/  LDCU.64 UR4, c[0x4][0x188] ;  /* 0x01003100ff0477ac */ /* 0x000e220008000a00 */
[----:B------:R-:W-:Y:S02]  /*3130*/  HFMA2 R13, -RZ, RZ, 0, 0 ;  /* 0x00000000ff0d7431 */ /* 0x000fe400000001ff */
[----:B------:R-:W-:Y:S01]  /*3140*/  IMAD.MOV.U32 R8, RZ, RZ, 0x4e ;  /* 0x0000004eff087424 */ /* 0x000fe200078e00ff */
[----:B------:R-:W2:Y:S01]  /*3150*/  LDCU.64 UR6, c[0x4][0x190] ;  /* 0x01003200ff0677ac */ /* 0x000ea20008000a00 */
[----:B------:R-:W3:Y:S01]  /*3160*/  LDC.64 R2, c[0x4][R2] ;  /* 0x0100000002027b82 */ /* 0x000ee20000000a00 */
[----:B------:R-:W-:Y:S01]  /*3170*/  IMAD.MOV.U32 R12, RZ, RZ, 0x1 ;  /* 0x00000001ff0c7424 */ /* 0x000fe200078e00ff */
[----:B------:R-:W4:Y:S01]  /*3180*/  LDCU.64 UR8, c[0x4][0x18] ;  /* 0x01000300ff0877ac */ /* 0x000f220008000a00 */
[----:B0-----:R-:W-:Y:S02]  /*3190*/  IMAD.U32 R4, RZ, RZ, UR4 ;  /* 0x00000004ff047e24 */ /* 0x001fe4000f8e00ff */
[----:B------:R-:W-:Y:S01]  /*31a0*/  IMAD.U32 R5, RZ, RZ, UR5 ;  /* 0x00000005ff057e24 */ /* 0x000fe2000f8e00ff */
[----:B--2---:R-:W-:Y:S01]  /*31b0*/  MOV R6, UR6 ;  /* 0x0000000600067c02 */ /* 0x004fe20008000f00 */
[----:B------:R-:W-:-:S02]  /*31c0*/  IMAD.U32 R7, RZ, RZ, UR7 ;  /* 0x00000007ff077e24 */ /* 0x000fc4000f8e00ff */
[----:B----4-:R-:W-:Y:S01]  /*31d0*/  IMAD.U32 R10, RZ, RZ, UR8 ;  /* 0x00000008ff0a7e24 */ /* 0x010fe2000f8e00ff */
[----:B------:R-:W-:-:S07]  /*31e0*/  MOV R11, UR9 ;  /* 0x00000009000b7c02 */ /* 0x000fce0008000f00 */
[----:B------:R-:W-:-:S07]  /*31f0*/  LEPC R20, `(.L_x_6451) ;  /* 0x000000001014794e */ /* 0x000fce0000000000 */
[----:B-1-3-5:R-:W-:Y:S05]  /*3200*/  CALL.ABS.NOINC R2 ;  /* 0x0000000002007343 */ /* 0x02afea0003c00000 */
.L_x_6451:
[----:B------:R-:W-:Y:S01]  /*3210*/  IMAD.MOV.U32 R4, RZ, RZ, RZ ;  /* 0x000000ffff047224 */ /* 0x000fe200078e00ff */
[----:B------:R-:W-:Y:S06]  /*3220*/  BRA `(.L_x_6429) ;  /* 0x0000000000347947 */ /* 0x000fec0003800000 */
.L_x_6450:
[----:B------:R-:W2:Y:S01]  /*3230*/  LDG.E.U8 R2, desc[UR36][R2.64] ;  /* 0x0000002402027981 */ /* 0x000ea2000c1e1100 */
[----:B------:R-:W-:Y:S01]  /*3240*/  IMAD.MOV.U32 R4, RZ, RZ, 0x400000 ;  /* 0x00400000ff047424 */ /* 0x000fe200078e00ff */
[----:B--2---:R-:W-:-:S13]  /*3250*/  ISETP.NE.AND P0, PT, R2, RZ, PT ;  /* 0x000000ff0200720c */ /* 0x004fda0003f05270 */
[----:B------:R-:W-:Y:S05]  /*3260*/  @!P0 BRA `(.L_x_6429) ;  /* 0x0000000000248947 */ /* 0x000fea0003800000 */
[----:B------:R-:W-:-:S13]  /*3270*/  ISETP.NE.AND P0, PT, R2, 0xff, PT ;  /* 0x000000ff0200780c */ /* 0x000fda0003f05270 */
[----:B------:R-:W-:Y:S01]  /*3280*/  @!P0 MOV R4, 0x7f800001 ;  /* 0x7f80000100048802 */ /* 0x000fe20000000f00 */
[----:B------:R-:W-:Y:S01]  /*3290*/  @P0 IMAD.SHL.U32 R4, R2, 0x800000, RZ ;  /* 0x0080000002040824 */ /* 0x000fe200078e00ff */
[----:B------:R-:W-:Y:S06]  /*32a0*/  BRA `(.L_x_6429) ;  /* 0x0000000000147947 */ /* 0x000fec0003800000 */
.L_x_6449:
[----:B------:R-:W2:Y:S02]  /*32b0*/  LDG.E.64 R2, desc[UR36][R2.64] ;  /* 0x0000002402027981 */ /* 0x000ea4000c1e1b00 */
[----:B--2---:R0:W2:Y:S01]  /*32c0*/  I2F.U64 R4, R2 ;  /* 0x0000000200047312 */ /* 0x0040a20000301000 */
[----:B------:R-:W-:Y:S05]  /*32d0*/  BRA `(.L_x_6429) ;  /* 0x0000000000087947 */ /* 0x000fea0003800000 */
.L_x_6448:
[----:B------:R-:W2:Y:S02]  /*32e0*/  LDG.E R2, desc[UR36][R2.64] ;  /* 0x0000002402027981 */ /* 0x000ea4000c1e1900 */
[----:B--2---:R-:W-:-:S07]  /*32f0*/  I2FP.F32.U32 R4, R2 ;  /* 0x0000000200047245 */ /* 0x004fce0000201000 */
.L_x_6429:
[----:B------:R-:W-:Y:S05]  /*3300*/  BSYNC.RECONVERGENT B6 ;  /* 0x0000000000067941 */ /* 0x000fea0003800200 */
.L_x_6423:
[----:B------:R-:W0:Y:S01]  /*3310*/  LDCU.64 UR6, c[0x0][0x5e8] ;  /* 0x0000bd00ff0677ac */ /* 0x000e220008000a00 */
[----:B-1---5:R-:W-:Y:S01]  /*3320*/  FSETP.NEU.FTZ.AND P0, PT, R19, RZ, PT ;  /* 0x000000ff1300720b */ /* 0x022fe20003f1d000 */
[----:B------:R-:W-:-:S04]  /*3330*/  UPRMT UR4, UR43, 0x9910, URZ ;  /* 0x000099102b047896 */ /* 0x000fc800080000ff */
[----:B------:R-:W-:-:S08]  /*3340*/  UISETP.GT.AND UP0, UPT, UR4, 0x9, UPT ;  /* 0x000000090400788c */ /* 0x000fd0000bf04270 */
[----:B--2---:R-:W-:Y:S02]  /*3350*/  @P0 FSET.BF.GT.FTZ.AND R4, R19, RZ, PT ;  /* 0x000000ff1304020a */ /* 0x004fe40003814000 */
[----:B0--34-:R-:W-:-:S05]  /*3360*/  IADD3 R2, P1, PT, R16, UR6, RZ ;  /* 0x0000000610027c10 */ /* 0x019fca000ff3e0ff */
        /* <DEDUP_REMOVED lines=10> */
[----:B------:R-:W0:Y:S02]  /*3410*/  F2I.FTZ.TRUNC.NTZ R5, R4 ;  /* 0x0000000400057305 */ /* 0x000e24000021f100 */
[----:B0-----:R0:W-:Y:S01]  /*3420*/  STG.E.U8 desc[UR36][R2.64], R5 ;  /* 0x0000000502007986 */ /* 0x0011e2000c101124 */
[----:B------:R-:W-:Y:S05]  /*3430*/  BRA `(.L_x_6457) ;  /* 0x0000000c003c7947 */ /* 0x000fea0003800000 */
.L_x_6455:
[----:B------:R-:W0:Y:S02]  /*3440*/  F2I.S64.TRUNC R4, R4 ;  /* 0x0000000400047311 */ /* 0x000e24000020d900 */
[----:B0-----:R-:W-:-:S05]  /*3450*/  MOV R7, R4 ;  /* 0x0000000400077202 */ /* 0x001fca0000000f00 */
[----:B------:R0:W-:Y:S01]  /*3460*/  STG.E.U8 desc[UR36][R2.64], R7 ;  /* 0x0000000702007986 */ /* 0x0001e2000c101124 */
[----:B------:R-:W-:Y:S05]  /*3470*/  BRA `(.L_x_6457) ;  /* 0x0000000c002c7947 */ /* 0x000fea0003800000 */
.L_x_6454:
[----:B------:R-:W-:-:S09]  /*3480*/  UISETP.NE.AND UP0, UPT, UR4, 0x2, UPT ;  /* 0x000000020400788c */ /* 0x000fd2000bf05270 */
[----:B------:R-:W-:Y:S05]  /*3490*/  BRA.U !UP0, `(.L_x_6458) ;  /* 0x0000000108287547 */ /* 0x000fea000b800000 */
[----:B------:R-:W-:-:S09]  /*34a0*/  UISETP.NE.AND UP0, UPT, UR4, 0x3, UPT ;  /* 0x000000030400788c */ /* 0x000fd2000bf05270 */
[----:B------:R-:W-:Y:S05]  /*34b0*/  BRA.U !UP0, `(.L_x_6459) ;  /* 0x0000000108147547 */ /* 0x000fea000b800000 */
[----:B------:R-:W-:-:S09]  /*34c0*/  UISETP.NE.AND UP0, UPT, UR4, 0x4, UPT ;  /* 0x000000040400788c */ /* 0x000fd2000bf05270 */
[----:B------:R-:W-:Y:S05]  /*34d0*/  BRA.U UP0, `(.L_x_6456) ;  /* 0x0000000900807547 */ /* 0x000fea000b800000 */
[----:B------:R-:W0:Y:S02]  /*34e0*/  F2I.S64.TRUNC R4, R4 ;  /* 0x0000000400047311 */ /* 0x000e24000020d900 */
[----:B0-----:R0:W-:Y:S01]  /*34f0*/  STG.E.64 desc[UR36][R2.64], R4 ;  /* 0x0000000402007986 */ /* 0x0011e2000c101b24 */
[----:B------:R-:W-:Y:S05]  /*3500*/  BRA `(.L_x_6457) ;  /* 0x0000000c00087947 */ /* 0x000fea0003800000 */
.L_x_6459:
[----:B------:R-:W0:Y:S02]  /*3510*/  F2I.FTZ.TRUNC.NTZ R5, R4 ;  /* 0x0000000400057305 */ /* 0x000e24000021f100 */
[----:B0-----:R0:W-:Y:S01]  /*3520*/  STG.E desc[UR36][R2.64], R5 ;  /* 0x0000000502007986 */ /* 0x0011e2000c101924 */
[----:B------:R-:W-:Y:S05]  /*3530*/  BRA `(.L_x_6457) ;  /* 0x0000000800fc7947 */ /* 0x000fea0003800000 */
.L_x_6458:
[----:B------:R-:W0:Y:S02]  /*3540*/  F2I.FTZ.TRUNC.NTZ R5, R4 ;  /* 0x0000000400057305 */ /* 0x000e24000021f100 */
[----:B0-----:R0:W-:Y:S01]  /*3550*/  STG.E.U16 desc[UR36][R2.64], R5 ;  /* 0x0000000502007986 */ /* 0x0011e2000c101524 */
[----:B------:R-:W-:Y:S05]  /*3560*/  BRA `(.L_x_6457) ;  /* 0x0000000800f07947 */ /* 0x000fea0003800000 */
.L_x_6453:
[----:B------:R-:W-:-:S09]  /*3570*/  UISETP.GT.AND UP0, UPT, UR4, 0x6, UPT ;  /* 0x000000060400788c */ /* 0x000fd2000bf04270 */
[----:B------:R-:W-:Y:S05]  /*3580*/  BRA.U UP0, `(.L_x_6460) ;  /* 0x0000000100247547 */ /* 0x000fea000b800000 */
[----:B------:R-:W-:-:S09]  /*3590*/  UISETP.NE.AND UP0, UPT, UR4, 0x5, UPT ;  /* 0x000000050400788c */ /* 0x000fd2000bf05270 */
[----:B------:R-:W-:Y:S05]  /*35a0*/  BRA.U !UP0, `(.L_x_6461) ;  /* 0x0000000108107547 */ /* 0x000fea000b800000 */
[----:B------:R-:W-:-:S09]  /*35b0*/  UISETP.NE.AND UP0, UPT, UR4, 0x6, UPT ;  /* 0x000000060400788c */ /* 0x000fd2000bf05270 */
[----:B------:R-:W-:Y:S05]  /*35c0*/  BRA.U UP0, `(.L_x_6456) ;  /* 0x0000000900447547 */ /* 0x000fea000b800000 */
[----:B------:R1:W-:Y:S01]  /*35d0*/  STG.E desc[UR36][R2.64], R4 ;  /* 0x0000000402007986 */ /* 0x0003e2000c101924 */
[----:B------:R-:W-:Y:S05]  /*35e0*/  BRA `(.L_x_6457) ;  /* 0x0000000800d07947 */ /* 0x000fea0003800000 */
.L_x_6461:
[----:B------:R-:W-:-:S05]  /*35f0*/  F2FP.F16.F32.PACK_AB R4, RZ, R4 ;  /* 0x00000004ff04723e */ /* 0x000fca00000000ff */
[----:B------:R0:W-:Y:S01]  /*3600*/  STG.E.U16 desc[UR36][R2.64], R4 ;  /* 0x0000000402007986 */ /* 0x0001e2000c101524 */
[----:B------:R-:W-:Y:S05]  /*3610*/  BRA `(.L_x_6457) ;  /* 0x0000000800c47947 */ /* 0x000fea0003800000 */
.L_x_6460:
        /* <DEDUP_REMOVED lines=9> */
.L_x_6463:
[----:B------:R-:W-:-:S04]  /*36b0*/  F2FP.F16.F32.PACK_AB R5, RZ, R4 ;  /* 0x00000004ff05723e */ /* 0x000fc800000000ff */
[----:B------:R-:W-:-:S05]  /*36c0*/  PRMT R5, R5, 0x5410, RZ ;  /* 0x0000541005057816 */ /* 0x000fca00000000ff */
[----:B------:R2:W-:Y:S01]  /*36d0*/  STG.E desc[UR36][R2.64], R5 ;  /* 0x0000000502007986 */ /* 0x0005e2000c101924 */
[----:B------:R-:W-:Y:S05]  /*36e0*/  BRA `(.L_x_6457) ;  /* 0x0000000800907947 */ /* 0x000fea0003800000 */
.L_x_6462:
[----:B------:R-:W-:-:S06]  /*36f0*/  FMUL.FTZ R4, R4, 1 ;  /* 0x3f80000004047820 */ /* 0x000fcc0000410000 */
[----:B------:R-:W0:Y:S02]  /*3700*/  F2F.F64.F32 R4, R4 ;  /* 0x0000000400047310 */ /* 0x000e240000201800 */
[----:B0-----:R4:W-:Y:S01]  /*3710*/  STG.E.64 desc[UR36][R2.64], R4 ;  /* 0x0000000402007986 */ /* 0x0019e2000c101b24 */
[----:B------:R-:W-:Y:S05]  /*3720*/  BRA `(.L_x_6457) ;  /* 0x0000000800807947 */ /* 0x000fea0003800000 */
.L_x_6452:
        /* <DEDUP_REMOVED lines=8> */
[----:B------:R-:W-:-:S04]  /*37b0*/  FSETP.NEU.FTZ.AND P0, PT, R4, RZ, PT ;  /* 0x000000ff0400720b */ /* 0x000fc80003f1d000 */
[----:B------:R-:W-:-:S05]  /*37c0*/  SEL R5, RZ, 0x1, !P0 ;  /* 0x00000001ff057807 */ /* 0x000fca0004000000 */
[----:B------:R0:W-:Y:S01]  /*37d0*/  STG.E.U8 desc[UR36][R2.64], R5 ;  /* 0x0000000502007986 */ /* 0x0001e2000c101124 */
[----:B------:R-:W-:Y:S05]  /*37e0*/  BRA `(.L_x_6457) ;  /* 0x0000000800507947 */ /* 0x000fea0003800000 */
.L_x_6466:
[----:B------:R-:W-:Y:S01]  /*37f0*/  FMUL.FTZ R4, R4, 1 ;  /* 0x3f80000004047820 */ /* 0x000fe20000410000 */
[----:B------:R-:W-:-:S05]  /*3800*/  CS2R R6, SRZ ;  /* 0x0000000000067805 */ /* 0x000fca000001ff00 */
[----:B------:R-:W0:Y:S02]  /*3810*/  F2F.F64.F32 R4, R4 ;  /* 0x0000000400047310 */ /* 0x000e240000201800 */
[----:B0-----:R0:W-:Y:S01]  /*3820*/  STG.E.128 desc[UR36][R2.64], R4 ;  /* 0x0000000402007986 */ /* 0x0011e2000c101d24 */
[----:B------:R-:W-:Y:S05]  /*3830*/  BRA `(.L_x_6457) ;  /* 0x00000008003c7947 */ /* 0x000fea0003800000 */
.L_x_6465:
[----:B------:R-:W-:-:S09]  /*3840*/  UISETP.NE.AND UP0, UPT, UR4, 0xf, UPT ;  /* 0x0000000f0400788c */ /* 0x000fd2000bf05270 */
[----:B------:R-:W-:Y:S05]  /*3850*/  BRA.U !UP0, `(.L_x_6467) ;  /* 0x0000000108987547 */ /* 0x000fea000b800000 */
[----:B------:R-:W-:-:S09]  /*3860*/  UISETP.NE.AND UP0, UPT, UR4, 0x17, UPT ;  /* 0x000000170400788c */ /* 0x000fd2000bf05270 */
[----:B------:R-:W-:Y:S05]  /*3870*/  BRA.U !UP0, `(.L_x_6468) ;  /* 0x0000000108487547 */ /* 0x000fea000b800000 */
[----:B------:R-:W-:-:S09]  /*3880*/  UISETP.NE.AND UP0, UPT, UR4, 0x18, UPT ;  /* 0x000000180400788c */ /* 0x000fd2000bf05270 */
[----:B------:R-:W-:Y:S05]  /*3890*/  BRA.U UP0, `(.L_x_6456) ;  /* 0x0000000500907547 */ /* 0x000fea000b800000 */
[----:B------:R-:W-:Y:S01]  /*38a0*/  LOP3.LUT R6, R4, 0x7fffffff, RZ, 0xc0, !PT ;  /* 0x7fffffff04067812 */ /* 0x000fe200078ec0ff */
[----:B------:R-:W-:Y:S01]  /*38b0*/  BSSY.RECONVERGENT B0, `(.L_x_6469) ;  /* 0x000000b000007945 */ /* 0x000fe20003800200 */
[----:B------:R-:W-:Y:S01]  /*38c0*/  SHF.R.U32.HI R7, RZ, 0x18, R4 ;  /* 0x00000018ff077819 */ /* 0x000fe20000011604 */
[----:B------:R-:W-:Y:S01]  /*38d0*/  IMAD.MOV.U32 R0, RZ, RZ, 0x7f ;  /* 0x0000007fff007424 */ /* 0x000fe200078e00ff */
        /* <DEDUP_REMOVED lines=8> */
.L_x_6470:
[----:B------:R-:W-:Y:S05]  /*3960*/  BSYNC.RECONVERGENT B0 ;  /* 0x0000000000007941 */ /* 0x000fea0003800200 */
.L_x_6469:
[----:B------:R-:W-:-:S05]  /*3970*/  LOP3.LUT R7, R0, 0x80, R7, 0xf8, !PT ;  /* 0x0000008000077812 */ /* 0x000fca00078ef807 */
[----:B------:R0:W-:Y:S01]  /*3980*/  STG.E.U8 desc[UR36][R2.64], R7 ;  /* 0x0000000702007986 */ /* 0x0001e2000c101124 */
[----:B------:R-:W-:Y:S05]  /*3990*/  BRA `(.L_x_6457) ;  /* 0x0000000400e47947 */ /* 0x000fea0003800000 */
.L_x_6468:
[----:B------:R-:W-:Y:S01]  /*39a0*/  LOP3.LUT R6, R4, 0x7fffffff, RZ, 0xc0, !PT ;  /* 0x7fffffff04067812 */ /* 0x000fe200078ec0ff */
[----:B------:R-:W-:Y:S01]  /*39b0*/  BSSY.RECONVERGENT B0, `(.L_x_6471) ;  /* 0x000000d000007945 */ /* 0x000fe20003800200 */
[----:B------:R-:W-:Y:S02]  /*39c0*/  SHF.R.U32.HI R7, RZ, 0x18, R4 ;  /* 0x00000018ff077819 */ /* 0x000fe40000011604 */
[----:B------:R-:W-:-:S13]  /*39d0*/  ISETP.GE.U32.AND P1, PT, R6, 0x47800000, PT ;  /* 0x478000000600780c */ /* 0x000fda0003f26070 */
[----:B------:R-:W-:Y:S02]  /*39e0*/  @P1 ISETP.GT.U32.AND P0, PT, R6, 0x7f800000, PT ;  /* 0x7f8000000600180c */ /* 0x000fe40003f04070 */
[----:B------:R-:W-:-:S04]  /*39f0*/  @P1 MOV R0, 0x7f ;  /* 0x0000007f00001802 */ /* 0x000fc80000000f00 */
[----:B------:R-:W-:Y:S01]  /*3a00*/  @P1 SEL R0, R0, 0x7c, P0 ;  /* 0x0000007c00001807 */ /* 0x000fe20000000000 */
[----:B------:R-:W-:Y:S06]  /*3a10*/  @P1 BRA `(.L_x_6472) ;  /* 0x0000000000181947 */ /* 0x000fec0003800000 */
[----:B------:R-:W-:-:S13]  /*3a20*/  ISETP.GT.U32.AND P0, PT, R6, 0x387fffff, PT ;  /* 0x387fffff0600780c */ /* 0x000fda0003f04070 */
[----:B------:R-:W-:-:S04]  /*3a30*/  @P0 SHF.R.U32.HI R0, RZ, 0x15, R4 ;  /* 0x00000015ff000819 */ /* 0x000fc80000011604 */
[----:B------:R-:W-:Y:S01]  /*3a40*/  @P0 LOP3.LUT R5, R0, 0x1, RZ, 0xc0, !PT ;  /* 0x0000000100050812 */ /* 0x000fe200078ec0ff */
[----:B------:R-:W-:-:S03]  /*3a50*/  @!P0 FADD.FTZ R0, R6, 128 ;  /* 0x4300000006008421 */ /* 0x000fc60000010000 */
[----:B------:R-:W-:-:S04]  /*3a60*/  @P0 IADD3 R5, PT, PT, R4, 0x80fffff, R5 ;  /* 0x080fffff04050810 */ /* 0x000fc80007ffe005 */
[----:B------:R-:W-:-:S07]  /*3a70*/  @P0 SHF.R.U32.HI R0, RZ, 0x15, R5 ;  /* 0x00000015ff000819 */ /* 0x000fce0000011605 */
.L_x_6472:
[----:B------:R-:W-:Y:S05]  /*3a80*/  BSYNC.RECONVERGENT B0 ;  /* 0x0000000000007941 */ /* 0x000fea0003800200 */
.L_x_6471:
[----:B------:R-:W-:-:S05]  /*3a90*/  LOP3.LUT R5, R0, 0x80, R7, 0xf8, !PT ;  /* 0x0000008000057812 */ /* 0x000fca00078ef807 */
[----:B------:R0:W-:Y:S01]  /*3aa0*/  STG.E.U8 desc[UR36][R2.64], R5 ;  /* 0x0000000502007986 */ /* 0x0001e2000c101124 */
[----:B------:R-:W-:Y:S05]  /*3ab0*/  BRA `(.L_x_6457) ;  /* 0x00000004009c7947 */ /* 0x000fea0003800000 */
.L_x_6467:
[----:B------:R-:W-:-:S05]  /*3ac0*/  F2FP.BF16.F32.PACK_AB R4, RZ, R4 ;  /* 0x00000004ff04723e */ /* 0x000fca00000010ff */
[----:B------:R0:W-:Y:S01]  /*3ad0*/  STG.E.U16 desc[UR36][R2.64], R4 ;  /* 0x0000000402007986 */ /* 0x0001e2000c101524 */
[----:B------:R-:W-:Y:S05]  /*3ae0*/  BRA `(.L_x_6457) ;  /* 0x0000000400907947 */ /* 0x000fea0003800000 */
.L_x_6464:
        /* <DEDUP_REMOVED lines=8> */
[----:B------:R-:W0:Y:S02]  /*3b70*/  F2I.FTZ.U32.TRUNC.NTZ R5, R4 ;  /* 0x0000000400057305 */ /* 0x000e24000021f000 */
[----:B0-----:R0:W-:Y:S01]  /*3b80*/  STG.E.U16 desc[UR36][R2.64], R5 ;  /* 0x0000000502007986 */ /* 0x0011e2000c101524 */
[----:B------:R-:W-:Y:S05]  /*3b90*/  BRA `(.L_x_6457) ;  /* 0x0000000400647947 */ /* 0x000fea0003800000 */
.L_x_6475:
[----:B------:R-:W-:Y:S01]  /*3ba0*/  LOP3.LUT R5, R4, 0x7fffffff, RZ, 0xc0, !PT ;  /* 0x7fffffff04057812 */ /* 0x000fe200078ec0ff */
        /* <DEDUP_REMOVED lines=11> */
.L_x_6478:
[----:B------:R-:W-:-:S04]  /*3c60*/  SHF.R.U32.HI R0, RZ, 0x14, R4 ;  /* 0x00000014ff007819 */ /* 0x000fc80000011604 */
[----:B------:R-:W-:-:S04]  /*3c70*/  LOP3.LUT R5, R0, 0x1, RZ, 0xc0, !PT ;  /* 0x0000000100057812 */ /* 0x000fc800078ec0ff */
[----:B------:R-:W-:-:S04]  /*3c80*/  IADD3 R0, PT, PT, R4, 0x487ffff, R5 ;  /* 0x0487ffff04007810 */ /* 0x000fc80007ffe005 */
[----:B------:R-:W-:-:S04]  /*3c90*/  SHF.R.U32.HI R0, RZ, 0x14, R0 ;  /* 0x00000014ff007819 */ /* 0x000fc80000011600 */
[----:B------:R-:W-:-:S07]  /*3ca0*/  LOP3.LUT R5, R0, 0xff, RZ, 0xc0, !PT ;  /* 0x000000ff00057812 */ /* 0x000fce00078ec0ff */
.L_x_6479:
[----:B------:R-:W-:-:S04]  /*3cb0*/  SHF.R.U32.HI R4, RZ, 0x18, R4 ;  /* 0x00000018ff047819 */ /* 0x000fc80000011604 */
[----:B------:R-:W-:-:S04]  /*3cc0*/  LOP3.LUT R5, R5, 0x80, R4, 0xf8, !PT ;  /* 0x0000008005057812 */ /* 0x000fc800078ef804 */
[----:B------:R-:W-:-:S07]  /*3cd0*/  PRMT R0, R5, 0x7610, R0 ;  /* 0x0000761005007816 */ /* 0x000fce0000000000 */
.L_x_6477:
[----:B------:R-:W-:Y:S05]  /*3ce0*/  BSYNC.RECONVERGENT B0 ;  /* 0x0000000000007941 */ /* 0x000fea0003800200 */
.L_x_6476:
[----:B------:R0:W-:Y:S01]  /*3cf0*/  STG.E.U8 desc[UR36][R2.64], R0 ;  /* 0x0000000002007986 */ /* 0x0001e2000c101124 */
[----:B------:R-:W-:Y:S05]  /*3d00*/  BRA `(.L_x_6457) ;  /* 0x0000000400087947 */ /* 0x000fea0003800000 */
.L_x_6474:
        /* <DEDUP_REMOVED lines=12> */
.L_x_6482:
[----:B------:R-:W-:-:S04]  /*3dd0*/  SHF.R.U32.HI R0, RZ, 0x15, R4 ;  /* 0x00000015ff007819 */ /* 0x000fc80000011604 */
[----:B------:R-:W-:-:S04]  /*3de0*/  LOP3.LUT R5, R0, 0x1, RZ, 0xc0, !PT ;  /* 0x0000000100057812 */ /* 0x000fc800078ec0ff */
[----:B------:R-:W-:-:S04]  /*3df0*/  IADD3 R0, PT, PT, R4, 0x88fffff, R5 ;  /* 0x088fffff04007810 */ /* 0x000fc80007ffe005 */
[----:B------:R-:W-:-:S04]  /*3e00*/  SHF.R.U32.HI R0, RZ, 0x15, R0 ;  /* 0x00000015ff007819 */ /* 0x000fc80000011600 */
[----:B------:R-:W-:-:S07]  /*3e10*/  LOP3.LUT R5, R0, 0xff, RZ, 0xc0, !PT ;  /* 0x000000ff00057812 */ /* 0x000fce00078ec0ff */
.L_x_6483:
[----:B------:R-:W-:-:S04]  /*3e20*/  SHF.R.U32.HI R4, RZ, 0x18, R4 ;  /* 0x00000018ff047819 */ /* 0x000fc80000011604 */
[----:B------:R-:W-:-:S04]  /*3e30*/  LOP3.LUT R5, R5, 0x80, R4, 0xf8, !PT ;  /* 0x0000008005057812 */ /* 0x000fc800078ef804 */
[----:B------:R-:W-:-:S07]  /*3e40*/  PRMT R0, R5, 0x7610, R0 ;  /* 0x0000761005007816 */ /* 0x000fce0000000000 */
.L_x_6481:
[----:B------:R-:W-:Y:S05]  /*3e50*/  BSYNC.RECONVERGENT B0 ;  /* 0x0000000000007941 */ /* 0x000fea0003800200 */
.L_x_6480:
[----:B------:R0:W-:Y:S01]  /*3e60*/  STG.E.U8 desc[UR36][R2.64], R0 ;  /* 0x0000000002007986 */ /* 0x0001e2000c101124 */
[----:B------:R-:W-:Y:S05]  /*3e70*/  BRA `(.L_x_6457) ;  /* 0x0000000000ac7947 */ /* 0x000fea0003800000 */
.L_x_6473:
[----:B------:R-:W-:-:S09]  /*3e80*/  UISETP.NE.AND UP0, UPT, UR4, 0x1c, UPT ;  /* 0x0000001c0400788c */ /* 0x000fd2000bf05270 */
[----:B------:R-:W-:Y:S05]  /*3e90*/  BRA.U !UP0, `(.L_x_6484) ;  /* 0x00000001089c7547 */ /* 0x000fea000b800000 */
[----:B------:R-:W-:-:S09]  /*3ea0*/  UISETP.NE.AND UP0, UPT, UR4, 0x1d, UPT ;  /* 0x0000001d0400788c */ /* 0x000fd2000bf05270 */
[----:B------:R-:W-:Y:S05]  /*3eb0*/  BRA.U !UP0, `(.L_x_6485) ;  /* 0x0000000108887547 */ /* 0x000fea000b800000 */
[----:B------:R-:W-:-:S09]  /*3ec0*/  UISETP.NE.AND UP0, UPT, UR4, 0x2c, UPT ;  /* 0x0000002c0400788c */ /* 0x000fd2000bf05270 */
[----:B------:R-:W-:Y:S05]  /*3ed0*/  BRA.U !UP0, `(.L_x_6486) ;  /* 0x0000000108447547 */ /* 0x000fea000b800000 */
.L_x_6456:
        /* <DEDUP_REMOVED lines=16> */
.L_x_6487:
[----:B------:R-:W-:Y:S05]  /*3fe0*/  BRA `(.L_x_6457) ;  /* 0x0000000000507947 */ /* 0x000fea0003800000 */
.L_x_6486:
        /* <DEDUP_REMOVED lines=15> */
.L_x_6485:
[----:B------:R-:W0:Y:S02]  /*40e0*/  F2I.U64.TRUNC R4, R4 ;  /* 0x0000000400047311 */ /* 0x000e24000020d800 */
[----:B0-----:R0:W-:Y:S01]  /*40f0*/  STG.E.64 desc[UR36][R2.64], R4 ;  /* 0x0000000402007986 */ /* 0x0011e2000c101b24 */
[----:B------:R-:W-:Y:S05]  /*4100*/  BRA `(.L_x_6457) ;  /* 0x0000000000087947 */ /* 0x000fea0003800000 */
.L_x_6484:
[----:B------:R-:W0:Y:S02]  /*4110*/  F2I.FTZ.U32.TRUNC.NTZ R5, R4 ;  /* 0x0000000400057305 */ /* 0x000e24000021f000 */
[----:B0-----:R0:W-:Y:S02]  /*4120*/  STG.E desc[UR36][R2.64], R5 ;  /* 0x0000000502007986 */ /* 0x0011e4000c101924 */
.L_x_6457:
[----:B------:R-:W-:-:S07]  /*4130*/  VIADD R17, R17, 0x80 ;  /* 0x0000008011117836 */ /* 0x000fce0000000000 */
.L_x_6392:
[----:B------:R-:W-:Y:S05]  /*4140*/  BSYNC.RECONVERGENT B7 ;  /* 0x0000000000077941 */ /* 0x000fea0003800200 */
.L_x_6391:
        /* <DEDUP_REMOVED lines=358> */
.L_x_6490:
        /* <DEDUP_REMOVED lines=16> */
[----:B--2---:R4:W0:Y:S01]  /*58b0*/  I2F.S16 R19, R2 ;  /* 0x0000000200137306 */ /* 0x0048220000101400 */
[----:B------:R-:W-:Y:S05]  /*58c0*/  BRA `(.L_x_6497) ;  /* 0x0000000c00307947 */ /* 0x000fea0003800000 */
.L_x_6495:
[----:B------:R-:W2:Y:S02]  /*58d0*/  LDG.E.U8 R2, desc[UR36][R2.64] ;  /* 0x0000002402027981 */ /* 0x000ea4000c1e1100 */
[----:B--2---:R-:W-:Y:S01]  /*58e0*/  I2FP.F32.U32 R19, R2 ;  /* 0x0000000200137245 */ /* 0x004fe20000201000 */
[----:B------:R-:W-:Y:S06]  /*58f0*/  BRA `(.L_x_6497) ;  /* 0x0000000c00247947 */ /* 0x000fec0003800000 */
.L_x_6494:
[----:B------:R-:W-:-:S09]  /*5900*/  UISETP.NE.AND UP0, UPT, UR4, 0x2, UPT ;  /* 0x000000020400788c */ /* 0x000fd2000bf05270 */
[----:B------:R-:W-:Y:S05]  /*5910*/  BRA.U !UP0, `(.L_x_6498) ;  /* 0x0000000108287547 */ /* 0x000fea000b800000 */
[----:B------:R-:W-:-:S09]  /*5920*/  UISETP.NE.AND UP0, UPT, UR4, 0x3, UPT ;  /* 0x000000030400788c */ /* 0x000fd2000bf05270 */
[----:B------:R-:W-:Y:S05]  /*5930*/  BRA.U !UP0, `(.L_x_6499) ;  /* 0x0000000108147547 */ /* 0x000fea000b800000 */
[----:B------:R-:W-:-:S09]  /*5940*/  UISETP.NE.AND UP0, UPT, UR4, 0x4, UPT ;  /* 0x000000040400788c */ /* 0x000fd2000bf05270 */
[----:B------:R-:W-:Y:S05]  /*5950*/  BRA.U UP0, `(.L_x_6496) ;  /* 0x0000000900b07547 */ /* 0x000fea000b800000 */
[----:B------:R-:W2:Y:S02]  /*5960*/  LDG.E.64 R2, desc[UR36][R2.64] ;  /* 0x0000002402027981 */ /* 0x000ea4000c1e1b00 */
[----:B--2---:R2:W3:Y:S01]  /*5970*/  I2F.S64 R19, R2 ;  /* 0x0000000200137312 */ /* 0x0044e20000301400 */
[----:B------:R-:W-:Y:S05]  /*5980*/  BRA `(.L_x_6497) ;  /* 0x0000000c00007947 */ /* 0x000fea0003800000 */
.L_x_6499:
[----:B------:R-:W2:Y:S02]  /*5990*/  LDG.E R2, desc[UR36][R2.64] ;  /* 0x0000002402027981 */ /* 0x000ea4000c1e1900 */
[----:B--2---:R-:W-:Y:S01]  /*59a0*/  I2FP.F32.S32 R19, R2 ;  /* 0x0000000200137245 */ /* 0x004fe20000201400 */
[----:B------:R-:W-:Y:S06]  /*59b0*/  BRA `(.L_x_6497) ;  /* 0x0000000800f47947 */ /* 0x000fec0003800000 */
.L_x_6498:
[----:B------:R-:W2:Y:S02]  /*59c0*/  LDG.E.U16 R2, desc[UR36][R2.64] ;  /* 0x0000002402027981 */ /* 0x000ea4000c1e1500 */
[----:B--2---:R0:W1:Y:S01]  /*59d0*/  I2F.S16 R19, R2 ;  /* 0x0000000200137306 */ /* 0x0040620000101400 */
[----:B------:R-:W-:Y:S05]  /*59e0*/  BRA `(.L_x_6497) ;  /* 0x0000000800e87947 */ /* 0x000fea0003800000 */
.L_x_6493:
        /* <DEDUP_REMOVED lines=8> */
.L_x_6501:
[----:B------:R-:W2:Y:S02]  /*5a70*/  LDG.E.U16 R2, desc[UR36][R2.64] ;  /* 0x0000002402027981 */ /* 0x000ea4000c1e1500 */
[----:B--2---:R-:W-:Y:S01]  /*5a80*/  HADD2.F32 R19, -RZ, R2.H0_H0 ;  /* 0x20000002ff137230 */ /* 0x004fe20000004100 */
[----:B------:R-:W-:Y:S06]  /*5a90*/  BRA `(.L_x_6497) ;  /* 0x0000000800bc7947 */ /* 0x000fec0003800000 */
.L_x_6500:
        /* <DEDUP_REMOVED lines=8> */
.L_x_6503:
[----:B------:R-:W2:Y:S02]  /*5b20*/  LDG.E.U16 R2, desc[UR36][R2.64] ;  /* 0x0000002402027981 */ /* 0x000ea4000c1e1500 */
[----:B--2---:R-:W-:Y:S01]  /*5b30*/  HADD2.F32 R19, -RZ, R2.H0_H0 ;  /* 0x20000002ff137230 */ /* 0x004fe20000004100 */
[----:B------:R-:W-:Y:S06]  /*5b40*/  BRA `(.L_x_6497) ;  /* 0x0000000800907947 */ /* 0x000fec0003800000 */
.L_x_6502:
[----:B------:R-:W2:Y:S01]  /*5b50*/  LDG.E.64 R2, desc[UR36][R2.64] ;  /* 0x0000002402027981 */ /* 0x000ea2000c1e1b00 */
[----:B------:R-:W-:Y:S01]  /*5b60*/  UMOV UR4, 0xf0000000 ;  /* 0xf000000000047882 */ /* 0x000fe20000000000 */
[----:B------:R-:W-:Y:S01]  /*5b70*/  UMOV UR5, 0x380fffff ;  /* 0x380fffff00057882 */ /* 0x000fe20000000000 */
[----:B--2---:R-:W0:Y:S01]  /*5b80*/  F2F.F32.F64 R19, R2 ;  /* 0x0000000200137310 */ /* 0x004e220000301000 */
[----:B------:R-:W-:-:S14]  /*5b90*/  DSETP.GEU.AND P0, PT, |R2|, UR4, PT ;  /* 0x0000000402007e2a */ /* 0x000fdc000bf0e200 */
[----:B0-----:R-:W-:Y:S01]  /*5ba0*/  @!P0 FMUL R19, R19, 1.175494350822287508e-38 ;  /* 0x0080000013138820 */ /* 0x001fe20000400000 */
[----:B------:R-:W-:Y:S06]  /*5bb0*/  BRA `(.L_x_6497) ;  /* 0x0000000800747947 */ /* 0x000fec0003800000 */
.L_x_6492:
        /* <DEDUP_REMOVED lines=12> */
.L_x_6506:
[----:B------:R-:W2:Y:S01]  /*5c80*/  LDG.E.64 R2, desc[UR36][R2.64] ;  /* 0x0000002402027981 */ /* 0x000ea2000c1e1b00 */
[----:B------:R-:W-:Y:S01]  /*5c90*/  UMOV UR4, 0xf0000000 ;  /* 0xf000000000047882 */ /* 0x000fe20000000000 */
[----:B------:R-:W-:Y:S01]  /*5ca0*/  UMOV UR5, 0x380fffff ;  /* 0x380fffff00057882 */ /* 0x000fe20000000000 */
[----:B--2---:R-:W0:Y:S01]  /*5cb0*/  F2F.F32.F64 R19, R2 ;  /* 0x0000000200137310 */ /* 0x004e220000301000 */
[----:B------:R-:W-:-:S14]  /*5cc0*/  DSETP.GEU.AND P0, PT, |R2|, UR4, PT ;  /* 0x0000000402007e2a */ /* 0x000fdc000bf0e200 */
[----:B0-----:R-:W-:Y:S01]  /*5cd0*/  @!P0 FMUL R19, R19, 1.175494350822287508e-38 ;  /* 0x0080000013138820 */ /* 0x001fe20000400000 */
[----:B------:R-:W-:Y:S06]  /*5ce0*/  BRA `(.L_x_6497) ;  /* 0x0000000800287947 */ /* 0x000fec0003800000 */
.L_x_6505:
        /* <DEDUP_REMOVED lines=14> */
[----:B------:R-:W-:Y:S02]  /*5dd0*/  VIADD R5, R4, 0xfffffffc ;  /* 0xfffffffc04057836 */ /* 0x000fe40000000000 */
[----:B------:R-:W-:-:S03]  /*5de0*/  VIADD R4, R0, 0x1000000 ;  /* 0x0100000000047836 */ /* 0x000fc60000000000 */
[----:B------:R-:W-:Y:S02]  /*5df0*/  SHF.L.U32 R6, R0, R5, RZ ;  /* 0x0000000500067219 */ /* 0x000fe400000006ff */
[----:B------:R-:W-:Y:S02]  /*5e00*/  SHF.L.U32 R5, R5, 0x17, RZ ;  /* 0x0000001705057819 */ /* 0x000fe400000006ff */
[----:B------:R-:W-:Y:S02]  /*5e10*/  SHF.R.S32.HI R4, RZ, 0x8, R4 ;  /* 0x00000008ff047819 */ /* 0x000fe40000011404 */
[----:B------:R-:W-:-:S05]  /*5e20*/  LEA.HI R5, R6, -R5, RZ, 0x1c ;  /* 0x8000000506057211 */ /* 0x000fca00078fe0ff */
[----:B------:R-:W-:-:S05]  /*5e30*/  VIADD R5, R5, 0x3c000000 ;  /* 0x3c00000005057836 */ /* 0x000fca0000000000 */
[----:B------:R-:W-:-:S04]  /*5e40*/  LOP3.LUT R4, R5, 0x7f800000, R4, 0xf8, !PT ;  /* 0x7f80000005047812 */ /* 0x000fc800078ef804 */
[----:B------:R-:W-:-:S04]  /*5e50*/  SEL R4, R4, RZ, P0 ;  /* 0x000000ff04047207 */ /* 0x000fc80000000000 */
[----:B------:R-:W-:Y:S01]  /*5e60*/  LOP3.LUT R19, R4, 0x80000000, R19, 0xf8, !PT ;  /* 0x8000000004137812 */ /* 0x000fe200078ef813 */
[----:B------:R-:W-:Y:S06]  /*5e70*/  BRA `(.L_x_6497) ;  /* 0x0000000400c47947 */ /* 0x000fec0003800000 */
.L_x_6508:
[----:B------:R-:W2:Y:S02]  /*5e80*/  LDG.E.U8 R2, desc[UR36][R2.64] ;  /* 0x0000002402027981 */ /* 0x000ea4000c1e1100 */
[C---:B--2---:R-:W-:Y:S01]  /*5e90*/  SHF.L.U32 R0, R2.reuse, 0x19, RZ ;  /* 0x0000001902007819 */ /* 0x044fe200000006ff */
[----:B------:R-:W-:-:S03]  /*5ea0*/  IMAD.SHL.U32 R5, R2, 0x100, RZ ;  /* 0x0000010002057824 */ /* 0x000fc600078e00ff */
[----:B------:R-:W-:Y:S02]  /*5eb0*/  ISETP.GE.U32.AND P0, PT, R0, 0x8000000, PT ;  /* 0x080000000000780c */ /* 0x000fe40003f06070 */
[----:B------:R-:W-:-:S11]  /*5ec0*/  PRMT R19, R5, 0x9910, RZ ;  /* 0x0000991005137816 */ /* 0x000fd600000000ff */
[----:B------:R-:W-:Y:S02]  /*5ed0*/  @!P0 LOP3.LUT R4, R5, 0x7f00, RZ, 0xc0, !PT ;  /* 0x00007f0005048812 */ /* 0x000fe400078ec0ff */
[----:B------:R-:W-:Y:S02]  /*5ee0*/  @P0 LEA.HI R0, R0, 0x70000000, RZ, 0x1c ;  /* 0x7000000000000811 */ /* 0x000fe400078fe0ff */
[----:B------:R-:W-:-:S03]  /*5ef0*/  @!P0 LOP3.LUT R4, R4, 0x3f000000, RZ, 0xfc, !PT ;  /* 0x3f00000004048812 */ /* 0x000fc600078efcff */
[----:B------:R-:W-:Y:S02]  /*5f00*/  @P0 FMUL.FTZ R0, R0, 1.9259299443872358531e-34 ;  /* 0x0780000000000820 */ /* 0x000fe40000410000 */
[----:B------:R-:W-:-:S05]  /*5f10*/  @!P0 FADD.FTZ R0, R4, -0.5 ;  /* 0xbf00000004008421 */ /* 0x000fca0000010000 */
[----:B------:R-:W-:Y:S01]  /*5f20*/  LOP3.LUT R19, R0, 0x80000000, R19, 0xf8, !PT ;  /* 0x8000000000137812 */ /* 0x000fe200078ef813 */
[----:B------:R-:W-:Y:S06]  /*5f30*/  BRA `(.L_x_6497) ;  /* 0x0000000400947947 */ /* 0x000fec0003800000 */
.L_x_6507:
[----:B------:R-:W2:Y:S02]  /*5f40*/  LDG.E.U16 R2, desc[UR36][R2.64] ;  /* 0x0000002402027981 */ /* 0x000ea4000c1e1500 */
[----:B--2---:R-:W-:Y:S01]  /*5f50*/  IMAD.U32 R19, R2, 0x10000, RZ ;  /* 0x0001000002137824 */ /* 0x004fe200078e00ff */
[----:B------:R-:W-:Y:S06]  /*5f60*/  BRA `(.L_x_6497) ;  /* 0x0000000400887947 */ /* 0x000fec0003800000 */
.L_x_6504:
        /* <DEDUP_REMOVED lines=11> */
.L_x_6511:
        /* <DEDUP_REMOVED lines=20> */
.L_x_6513:
[----:B------:R-:W-:Y:S05]  /*6160*/  BSYNC.RECONVERGENT B0 ;  /* 0x0000000000007941 */ /* 0x000fea0003800200 */
.L_x_6512:
[----:B------:R-:W-:Y:S01]  /*6170*/  IMAD.SHL.U32 R0, R0, 0x100000, RZ ;  /* 0x0010000000007824 */ /* 0x000fe200078e00ff */
[----:B------:R-:W-:-:S04]  /*6180*/  LEA R2, R2, 0x3b800000, 0x17 ;  /* 0x3b80000002027811 */ /* 0x000fc800078eb8ff */
[----:B------:R-:W-:Y:S01]  /*6190*/  LOP3.LUT R19, R2, R0, R19, 0xfe, !PT ;  /* 0x0000000002137212 */ /* 0x000fe200078efe13 */
[----:B------:R-:W-:Y:S06]  /*61a0*/  BRA `(.L_x_6497) ;  /* 0x0000000000f87947 */ /* 0x000fec0003800000 */
.L_x_6510:
        /* <DEDUP_REMOVED lines=20> */
.L_x_6515:
[----:B------:R-:W-:Y:S05]  /*62f0*/  BSYNC.RECONVERGENT B0 ;  /* 0x0000000000007941 */ /* 0x000fea0003800200 */
.L_x_6514:
[----:B------:R-:W-:Y:S02]  /*6300*/  SHF.L.U32 R0, R0, 0x15, RZ ;  /* 0x0000001500007819 */ /* 0x000fe400000006ff */
[----:B------:R-:W-:-:S04]  /*6310*/  LEA R2, R2, 0x37800000, 0x17 ;  /* 0x3780000002027811 */ /* 0x000fc800078eb8ff */
[----:B------:R-:W-:Y:S01]  /*6320*/  LOP3.LUT R19, R2, R0, R19, 0xfe, !PT ;  /* 0x0000000002137212 */ /* 0x000fe200078efe13 */
[----:B------:R-:W-:Y:S06]  /*6330*/  BRA `(.L_x_6497) ;  /* 0x0000000000947947 */ /* 0x000fec0003800000 */
.L_x_6509:
        /* <DEDUP_REMOVED lines=14> */
.L_x_6496:
        /* <DEDUP_REMOVED lines=16> */
.L_x_6518:
[----:B------:R-:W-:Y:S01]  /*6520*/  IMAD.MOV.U32 R19, RZ, RZ, RZ ;  /* 0x000000ffff137224 */ /* 0x000fe200078e00ff */
[----:B------:R-:W-:Y:S06]  /*6530*/  BRA `(.L_x_6497) ;  /* 0x0000000000147947 */ /* 0x000fec0003800000 */
.L_x_6517:
[----:B------:R-:W2:Y:S02]  /*6540*/  LDG.E.64 R2, desc[UR36][R2.64] ;  /* 0x0000002402027981 */ /* 0x000ea4000c1e1b00 */
[----:B--2---:R0:W1:Y:S01]  /*6550*/  I2F.U64 R19, R2 ;  /* 0x0000000200137312 */ /* 0x0040620000301000 */
[----:B------:R-:W-:Y:S05]  /*6560*/  BRA `(.L_x_6497) ;  /* 0x0000000000087947 */ /* 0x000fea0003800000 */
.L_x_6516:
[----:B------:R-:W2:Y:S02]  /*6570*/  LDG.E R2, desc[UR36][R2.64] ;  /* 0x0000002402027981 */ /* 0x000ea4000c1e1900 */
[----:B--2---:R-:W-:-:S07]  /*6580*/  I2FP.F32.U32 R19, R2 ;  /* 0x0000000200137245 */ /* 0x004fce0000201000 */
.L_x_6497:
[----:B------:R-:W-:Y:S05]  /*6590*/  BSYNC.RECONVERGENT B6 ;  /* 0x0000000000067941 */ /* 0x000fea0003800200 */
.L_x_6491:
[----:B------:R-:W0:Y:S01]  /*65a0*/  LDCU.64 UR6, c[0x0][0x5f8] ;  /* 0x0000bf00ff0677ac */ /* 0x000e220008000a00 */
[----:B------:R-:W-:Y:S01]  /*65b0*/  BSSY.RECONVERGENT B6, `(.L_x_6519) ;  /* 0x00000dd000067945 */ /* 0x000fe20003800200 */
[----:B------:R-:W-:-:S04]  /*65c0*/  UPRMT UR4, UR42, 0x9910, URZ ;  /* 0x000099102a047896 */ /* 0x000fc800080000ff */
[----:B------:R-:W-:Y:S01]  /*65d0*/  UISETP.GT.AND UP0, UPT, UR4, 0x9, UPT ;  /* 0x000000090400788c */ /* 0x000fe2000bf04270 */
[----:B0-2-4-:R-:W-:-:S05]  /*65e0*/  IADD3 R2, P0, PT, R18, UR6, RZ ;  /* 0x0000000612027c10 */ /* 0x015fca000ff1e0ff */
        /* <DEDUP_REMOVED lines=13> */
.L_x_6523:
[----:B------:R-:W2:Y:S02]  /*66c0*/  LDG.E.U8 R2, desc[UR36][R2.64] ;  /* 0x0000002402027981 */ /* 0x000ea4000c1e1100 */
[----:B--2---:R-:W-:Y:S01]  /*66d0*/  I2FP.F32.U32 R4, R2 ;  /* 0x0000000200047245 */ /* 0x004fe20000201000 */
[----:B------:R-:W-:Y:S06]  /*66e0*/  BRA `(.L_x_6525) ;  /* 0x0000000c00247947 */ /* 0x000fec0003800000 */
.L_x_6522:
        /* <DEDUP_REMOVED lines=9> */
.L_x_6527:
[----:B------:R-:W2:Y:S02]  /*6780*/  LDG.E R2, desc[UR36][R2.64] ;  /* 0x0000002402027981 */ /* 0x000ea4000c1e1900 */
[----:B--2---:R-:W-:Y:S01]  /*6790*/  I2FP.F32.S32 R4, R2 ;  /* 0x0000000200047245 */ /* 0x004fe20000201400 */
[----:B------:R-:W-:Y:S06]  /*67a0*/  BRA `(.L_x_6525) ;  /* 0x0000000800f47947 */ /* 0x000fec0003800000 */
.L_x_6526:
[----:B------:R-:W2:Y:S02]  /*67b0*/  LDG.E.U16 R2, desc[UR36][R2.64] ;  /* 0x0000002402027981 */ /* 0x000ea4000c1e1500 */
[----:B--2---:R0:W2:Y:S01]  /*67c0*/  I2F.S16 R4, R2 ;  /* 0x0000000200047306 */ /* 0x0040a20000101400 */
[----:B------:R-:W-:Y:S05]  /*67d0*/  BRA `(.L_x_6525) ;  /* 0x0000000800e87947 */ /* 0x000fea0003800000 */
.L_x_6521:
        /* <DEDUP_REMOVED lines=8> */
.L_x_6529:
[----:B------:R-:W2:Y:S02]  /*6860*/  LDG.E.U16 R2, desc[UR36][R2.64] ;  /* 0x0000002402027981 */ /* 0x000ea4000c1e1500 */
[----:B--2---:R-:W-:Y:S01]  /*6870*/  HADD2.F32 R4, -RZ, R2.H0_H0 ;  /* 0x20000002ff047230 */ /* 0x004fe20000004100 */
[----:B------:R-:W-:Y:S06]  /*6880*/  BRA `(.L_x_6525) ;  /* 0x0000000800bc7947 */ /* 0x000fec0003800000 */
.L_x_6528:
        /* <DEDUP_REMOVED lines=8> */
.L_x_6531:
[----:B------:R-:W2:Y:S02]  /*6910*/  LDG.E.U16 R2, desc[UR36][R2.64] ;  /* 0x0000002402027981 */ /* 0x000ea4000c1e1500 */
[----:B--2---:R-:W-:Y:S01]  /*6920*/  HADD2.F32 R4, -RZ, R2.H0_H0 ;  /* 0x20000002ff047230 */ /* 0x004fe20000004100 */
[----:B------:R-:W-:Y:S06]  /*6930*/  BRA `(.L_x_6525) ;  /* 0x0000000800907947 */ /* 0x000fec0003800000 */
.L_x_6530:
[----:B------:R-:W2:Y:S01]  /*6940*/  LDG.E.64 R2, desc[UR36][R2.64] ;  /* 0x0000002402027981 */ /* 0x000ea2000c1e1b00 */
[----:B------:R-:W-:Y:S01]  /*6950*/  UMOV UR4, 0xf0000000 ;  /* 0xf000000000047882 */ /* 0x000fe20000000000 */
[----:B------:R-:W-:Y:S01]  /*6960*/  UMOV UR5, 0x380fffff ;  /* 0x380fffff00057882 */ /* 0x000fe20000000000 */
[----:B--2---:R-:W0:Y:S01]  /*6970*/  F2F.F32.F64 R4, R2 ;  /* 0x0000000200047310 */ /* 0x004e220000301000 */
[----:B------:R-:W-:-:S14]  /*6980*/  DSETP.GEU.AND P0, PT, |R2|, UR4, PT ;  /* 0x0000000402007e2a */ /* 0x000fdc000bf0e200 */
[----:B0-----:R-:W-:Y:S01]  /*6990*/  @!P0 FMUL R4, R4, 1.175494350822287508e-38 ;  /* 0x0080000004048820 */ /* 0x001fe20000400000 */
[----:B------:R-:W-:Y:S06]  /*69a0*/  BRA `(.L_x_6525) ;  /* 0x0000000800747947 */ /* 0x000fec0003800000 */
.L_x_6520:
        /* <DEDUP_REMOVED lines=12> */
.L_x_6534:
[----:B------:R-:W2:Y:S01]  /*6a70*/  LDG.E.64 R2, desc[UR36][R2.64] ;  /* 0x0000002402027981 */ /* 0x000ea2000c1e1b00 */
[----:B------:R-:W-:Y:S01]  /*6a80*/  UMOV UR4, 0xf0000000 ;  /* 0xf000000000047882 */ /* 0x000fe20000000000 */
[----:B------:R-:W-:Y:S01]  /*6a90*/  UMOV UR5, 0x380fffff ;  /* 0x380fffff00057882 */ /* 0x000fe20000000000 */
[----:B--2---:R-:W0:Y:S01]  /*6aa0*/  F2F.F32.F64 R4, R2 ;  /* 0x0000000200047310 */ /* 0x004e220000301000 */
[----:B------:R-:W-:-:S14]  /*6ab0*/  DSETP.GEU.AND P0, PT, |R2|, UR4, PT ;  /* 0x0000000402007e2a */ /* 0x000fdc000bf0e200 */
[----:B0-----:R-:W-:Y:S01]  /*6ac0*/  @!P0 FMUL R4, R4, 1.175494350822287508e-38 ;  /* 0x0080000004048820 */ /* 0x001fe20000400000 */
[----:B------:R-:W-:Y:S06]  /*6ad0*/  BRA `(.L_x_6525) ;  /* 0x0000000800287947 */ /* 0x000fec0003800000 */
.L_x_6533:
        /* <DEDUP_REMOVED lines=23> */
[----:B------:R-:W-:Y:S01]  /*6c50*/  LOP3.LUT R4, R5, 0x80000000, R4, 0xf8, !PT ;  /* 0x8000000005047812 */ /* 0x000fe200078ef804 */
[----:B------:R-:W-:Y:S06]  /*6c60*/  BRA `(.L_x_6525) ;  /* 0x0000000400c47947 */ /* 0x000fec0003800000 */
.L_x_6536:
        /* <DEDUP_REMOVED lines=10> */
[----:B------:R-:W-:Y:S01]  /*6d10*/  LOP3.LUT R4, R0, 0x80000000, R5, 0xf8, !PT ;  /* 0x8000000000047812 */ /* 0x000fe200078ef805 */
[----:B------:R-:W-:Y:S06]  /*6d20*/  BRA `(.L_x_6525) ;  /* 0x0000000400947947 */ /* 0x000fec0003800000 */
.L_x_6535:
[----:B------:R-:W2:Y:S02]  /*6d30*/  LDG.E.U16 R2, desc[UR36][R2.64] ;  /* 0x0000002402027981 */ /* 0x000ea4000c1e1500 */
[----:B--2---:R-:W-:Y:S01]  /*6d40*/  SHF.L.U32 R4, R2, 0x10, RZ ;  /* 0x0000001002047819 */ /* 0x004fe200000006ff */
[----:B------:R-:W-:Y:S06]  /*6d50*/  BRA `(.L_x_6525) ;  /* 0x0000000400887947 */ /* 0x000fec0003800000 */
.L_x_6532:
        /* <DEDUP_REMOVED lines=11> */
.L_x_6539:
        /* <DEDUP_REMOVED lines=20> */
.L_x_6541:
[----:B------:R-:W-:Y:S05]  /*6f50*/  BSYNC.RECONVERGENT B0 ;  /* 0x0000000000007941 */ /* 0x000fea0003800200 */
.L_x_6540:
[----:B------:R-:W-:Y:S01]  /*6f60*/  IMAD.SHL.U32 R0, R0, 0x100000, RZ ;  /* 0x0010000000007824 */ /* 0x000fe200078e00ff */
[----:B------:R-:W-:-:S04]  /*6f70*/  LEA R2, R2, 0x3b800000, 0x17 ;  /* 0x3b80000002027811 */ /* 0x000fc800078eb8ff */
[----:B------:R-:W-:Y:S01]  /*6f80*/  LOP3.LUT R4, R2, R0, R7, 0xfe, !PT ;  /* 0x0000000002047212 */ /* 0x000fe200078efe07 */
[----:B------:R-:W-:Y:S06]  /*6f90*/  BRA `(.L_x_6525) ;  /* 0x0000000000f87947 */ /* 0x000fec0003800000 */
.L_x_6538:
[----:B------:R-:W2:Y:S01]  /*6fa0*/  LDG.E.U8 R3, desc[UR36][R2.64] ;  /* 0x0000002402037981 */ /* 0x000ea2000c1e1100 */
        /* <DEDUP_REMOVED lines=19> */
.L_x_6543:
[----:B------:R-:W-:Y:S05]  /*70e0*/  BSYNC.RECONVERGENT B0 ;  /* 0x0000000000007941 */ /* 0x000fea0003800200 */
.L_x_6542:
[----:B------:R-:W-:Y:S01]  /*70f0*/  IMAD.SHL.U32 R0, R0, 0x200000, RZ ;  /* 0x0020000000007824 */ /* 0x000fe200078e00ff */
[----:B------:R-:W-:-:S04]  /*7100*/  LEA R2, R2, 0x37800000, 0x17 ;  /* 0x3780000002027811 */ /* 0x000fc800078eb8ff */
[----:B------:R-:W-:Y:S01]  /*7110*/  LOP3.LUT R4, R2, R0, R7, 0xfe, !PT ;  /* 0x0000000002047212 */ /* 0x000fe200078efe07 */
[----:B------:R-:W-:Y:S06]  /*7120*/  BRA `(.L_x_6525) ;  /* 0x0000000000947947 */ /* 0x000fec0003800000 */
.L_x_6537:
        /* <DEDUP_REMOVED lines=14> */
.L_x_6524:
[----:B------:R-:W-:Y:S01]  /*7210*/  MOV R2, 0x0 ;  /* 0x0000000000027802 */ /* 0x000fe20000000f00 */
[----:B------:R-:W0:Y:S01]  /*7220*/  LDCU.64 UR4, c[0x4][0x188] ;  /* 0x01003100ff0477ac */ /* 0x000e220008000a00 */
[----:B------:R-:W-:Y:S02]  /*7230*/  HFMA2 R12, -RZ, RZ, 0, 5.9604644775390625e-08 ;  /* 0x00000001ff0c7431 */ /* 0x000fe400000001ff */
[----:B------:R-:W-:Y:S01]  /*7240*/  IMAD.MOV.U32 R8, RZ, RZ, 0x4e ;  /* 0x0000004eff087424 */ /* 0x000fe200078e00ff */
[----:B------:R-:W2:Y:S01]  /*7250*/  LDCU.64 UR6, c[0x4][0x190] ;  /* 0x01003200ff0677ac */ /* 0x000ea20008000a00 */
[----:B------:R-:W4:Y:S01]  /*7260*/  LDC.64 R2, c[0x4][R2] ;  /* 0x0100000002027b82 */ /* 0x000f220000000a00 */
[----:B------:R-:W-:Y:S01]  /*7270*/  IMAD.MOV.U32 R13, RZ, RZ, RZ ;  /* 0x000000ffff0d7224 */ /* 0x000fe200078e00ff */
[----:B------:R-:W1:Y:S01]  /*7280*/  LDCU.64 UR8, c[0x4][0x18] ;  /* 0x01000300ff0877ac */ /* 0x000e620008000a00 */
[----:B0-----:R-:W-:Y:S01]  /*7290*/  IMAD.U32 R4, RZ, RZ, UR4 ;  /* 0x00000004ff047e24 */ /* 0x001fe2000f8e00ff */
[----:B------:R-:W-:Y:S01]  /*72a0*/  MOV R5, UR5 ;  /* 0x0000000500057c02 */ /* 0x000fe20008000f00 */
[----:B--2---:R-:W-:-:S02]  /*72b0*/  IMAD.U32 R6, RZ, RZ, UR6 ;  /* 0x00000006ff067e24 */ /* 0x004fc4000f8e00ff */
[----:B------:R-:W-:Y:S01]  /*72c0*/  IMAD.U32 R7, RZ, RZ, UR7 ;  /* 0x00000007ff077e24 */ /* 0x000fe2000f8e00ff */
[----:B-1----:R-:W-:Y:S01]  /*72d0*/  MOV R10, UR8 ;  /* 0x00000008000a7c02 */ /* 0x002fe20008000f00 */
[----:B------:R-:W-:-:S07]  /*72e0*/  IMAD.U32 R11, RZ, RZ, UR9 ;  /* 0x00000009ff0b7e24 */ /* 0x000fce000f8e00ff */
[----:B------:R-:W-:-:S07]  /*72f0*/  LEPC R20, `(.L_x_6546) ;  /* 0x000000001014794e */ /* 0x000fce0000000000 */
[----:B---345:R-:W-:Y:S05]  /*7300*/  CALL.ABS.NOINC R2 ;  /* 0x0000000002007343 */ /* 0x038fea0003c00000 */
.L_x_6546:
[----:B------:R-:W-:Y:S01]  /*7310*/  IMAD.MOV.U32 R4, RZ, RZ, RZ ;  /* 0x000000ffff047224 */ /* 0x000fe200078e00ff */
[----:B------:R-:W-:Y:S06]  /*7320*/  BRA `(.L_x_6525) ;  /* 0x0000000000147947 */ /* 0x000fec0003800000 */
.L_x_6545:
[----:B------:R-:W2:Y:S02]  /*7330*/  LDG.E.64 R2, desc[UR36][R2.64] ;  /* 0x0000002402027981 */ /* 0x000ea4000c1e1b00 */
[----:B--2---:R0:W2:Y:S01]  /*7340*/  I2F.U64 R4, R2 ;  /* 0x0000000200047312 */ /* 0x0040a20000301000 */
[----:B------:R-:W-:Y:S05]  /*7350*/  BRA `(.L_x_6525) ;  /* 0x0000000000087947 */ /* 0x000fea0003800000 */
.L_x_6544:
[----:B------:R-:W2:Y:S02]  /*7360*/  LDG.E R2, desc[UR36][R2.64] ;  /* 0x0000002402027981 */ /* 0x000ea4000c1e1900 */
[----:B--2---:R-:W-:-:S07]  /*7370*/  I2FP.F32.U32 R4, R2 ;  /* 0x0000000200047245 */ /* 0x004fce0000201000 */
.L_x_6525:
[----:B------:R-:W-:Y:S05]  /*7380*/  BSYNC.RECONVERGENT B6 ;  /* 0x0000000000067941 */ /* 0x000fea0003800200 */
.L_x_6519:
[----:B------:R-:W0:Y:S01]  /*7390*/  LDCU.64 UR6, c[0x0][0x5e8] ;  /* 0x0000bd00ff0677ac */ /* 0x000e220008000a00 */
[----:B-1-3-5:R-:W-:Y:S01]  /*73a0*/  FSETP.NEU.FTZ.AND P0, PT, R19, RZ, PT ;  /* 0x000000ff1300720b */ /* 0x02afe20003f1d000 */
[----:B------:R-:W-:-:S04]  /*73b0*/  UPRMT UR4, UR43, 0x9910, URZ ;  /* 0x000099102b047896 */ /* 0x000fc800080000ff */
[----:B------:R-:W-:-:S08]  /*73c0*/  UISETP.GT.AND UP0, UPT, UR4, 0x9, UPT ;  /* 0x000000090400788c */ /* 0x000fd0000bf04270 */
[----:B--2---:R-:W-:Y:S02]  /*73d0*/  @P0 FSET.BF.GT.FTZ.AND R4, R19, RZ, PT ;  /* 0x000000ff1304020a */ /* 0x004fe40003814000 */
[----:B0---4-:R-:W-:-:S04]  /*73e0*/  IADD3 R2, P1, PT, R16, UR6, RZ ;  /* 0x0000000610027c10 */ /* 0x011fc8000ff3e0ff */
        /* <DEDUP_REMOVED lines=13> */
.L_x_6550:
[----:B------:R-:W0:Y:S02]  /*74c0*/  F2I.S64.TRUNC R4, R4 ;  /* 0x0000000400047311 */ /* 0x000e24000020d900 */
[----:B0-----:R-:W-:-:S05]  /*74d0*/  IMAD.MOV.U32 R7, RZ, RZ, R4 ;  /* 0x000000ffff077224 */ /* 0x001fca00078e0004 */
[----:B------:R0:W-:Y:S01]  /*74e0*/  STG.E.U8 desc[UR36][R2.64], R7 ;  /* 0x0000000702007986 */ /* 0x0001e2000c101124 */
[----:B------:R-:W-:Y:S05]  /*74f0*/  BRA `(.L_x_6552) ;  /* 0x0000000c00287947 */ /* 0x000fea0003800000 */
.L_x_6549:
        /* <DEDUP_REMOVED lines=9> */
.L_x_6554:
[----:B------:R-:W0:Y:S02]  /*7590*/  F2I.FTZ.TRUNC.NTZ R5, R4 ;  /* 0x0000000400057305 */ /* 0x000e24000021f100 */
[----:B0-----:R0:W-:Y:S01]  /*75a0*/  STG.E desc[UR36][R2.64], R5 ;  /* 0x0000000502007986 */ /* 0x0011e2000c101924 */
[----:B------:R-:W-:Y:S05]  /*75b0*/  BRA `(.L_x_6552) ;  /* 0x0000000800f87947 */ /* 0x000fea0003800000 */
.L_x_6553:
[----:B------:R-:W0:Y:S02]  /*75c0*/  F2I.FTZ.TRUNC.NTZ R5, R4 ;  /* 0x0000000400057305 */ /* 0x000e24000021f100 */
[----:B0-----:R0:W-:Y:S01]  /*75d0*/  STG.E.U16 desc[UR36][R2.64], R5 ;  /* 0x0000000502007986 */ /* 0x0011e2000c101524 */
[----:B------:R-:W-:Y:S05]  /*75e0*/  BRA `(.L_x_6552) ;  /* 0x0000000800ec7947 */ /* 0x000fea0003800000 */
.L_x_6548:
        /* <DEDUP_REMOVED lines=8> */
.L_x_6556:
[----:B------:R-:W-:-:S05]  /*7670*/  F2FP.F16.F32.PACK_AB R4, RZ, R4 ;  /* 0x00000004ff04723e */ /* 0x000fca00000000ff */
[----:B------:R0:W-:Y:S01]  /*7680*/  STG.E.U16 desc[UR36][R2.64], R4 ;  /* 0x0000000402007986 */ /* 0x0001e2000c101524 */
[----:B------:R-:W-:Y:S05]  /*7690*/  BRA `(.L_x_6552) ;  /* 0x0000000800c07947 */ /* 0x000fea0003800000 */
.L_x_6555:
        /* <DEDUP_REMOVED lines=9> */
.L_x_6558:
[----:B------:R-:W-:-:S04]  /*7730*/  F2FP.F16.F32.PACK_AB R5, RZ, R4 ;  /* 0x00000004ff05723e */ /* 0x000fc800000000ff */
[----:B------:R-:W-:-:S05]  /*7740*/  PRMT R5, R5, 0x5410, RZ ;  /* 0x0000541005057816 */ /* 0x000fca00000000ff */
[----:B------:R0:W-:Y:S01]  /*7750*/  STG.E desc[UR36][R2.64], R5 ;  /* 0x0000000502007986 */ /* 0x0001e2000c101924 */
[----:B------:R-:W-:Y:S05]  /*7760*/  BRA `(.L_x_6552) ;  /* 0x00000008008c7947 */ /* 0x000fea0003800000 */
.L_x_6557:
[----:B------:R-:W-:-:S06]  /*7770*/  FMUL.FTZ R4, R4, 1 ;  /* 0x3f80000004047820 */ /* 0x000fcc0000410000 */
[----:B------:R-:W0:Y:S02]  /*7780*/  F2F.F64.F32 R4, R4 ;  /* 0x0000000400047310 */ /* 0x000e240000201800 */
[----:B0-----:R0:W-:Y:S01]  /*7790*/  STG.E.64 desc[UR36][R2.64], R4 ;  /* 0x0000000402007986 */ /* 0x0011e2000c101b24 */
[----:B------:R-:W-:Y:S05]  /*77a0*/  BRA `(.L_x_6552) ;  /* 0x00000008007c7947 */ /* 0x000fea0003800000 */
.L_x_6547:
        /* <DEDUP_REMOVED lines=13> */
.L_x_6562:
[----:B------:R-:W-:Y:S01]  /*7880*/  LOP3.LUT R6, R4, 0x7fffffff, RZ, 0xc0, !PT ;  /* 0x7fffffff04067812 */ /* 0x000fe200078ec0ff */
        /* <DEDUP_REMOVED lines=15> */
.L_x_6565:
[----:B------:R-:W-:-:S04]  /*7980*/  SHF.R.U32.HI R4, RZ, 0x18, R4 ;  /* 0x00000018ff047819 */ /* 0x000fc80000011604 */
[----:B------:R-:W-:-:S04]  /*7990*/  LOP3.LUT R4, R5, 0x80, R4, 0xf8, !PT ;  /* 0x0000008005047812 */ /* 0x000fc800078ef804 */
[----:B------:R-:W-:-:S07]  /*79a0*/  PRMT R0, R4, 0x7610, R0 ;  /* 0x0000761004007816 */ /* 0x000fce0000000000 */
.L_x_6564:
[----:B------:R-:W-:Y:S05]  /*79b0*/  BSYNC.RECONVERGENT B0 ;  /* 0x0000000000007941 */ /* 0x000fea0003800200 */
.L_x_6563:
[----:B------:R0:W-:Y:S01]  /*79c0*/  STG.E.U8 desc[UR36][R2.64], R0 ;  /* 0x0000000002007986 */ /* 0x0001e2000c101124 */
[----:B------:R-:W-:Y:S05]  /*79d0*/  BRA `(.L_x_6552) ;  /* 0x0000000400f07947 */ /* 0x000fea0003800000 */
.L_x_6561:
[----:B------:R-:W-:Y:S01]  /*79e0*/  LOP3.LUT R6, R4, 0x7fffffff, RZ, 0xc0, !PT ;  /* 0x7fffffff04067812 */ /* 0x000fe200078ec0ff */
        /* <DEDUP_REMOVED lines=15> */
.L_x_6568:
[----:B------:R-:W-:-:S04]  /*7ae0*/  SHF.R.U32.HI R4, RZ, 0x18, R4 ;  /* 0x00000018ff047819 */ /* 0x000fc80000011604 */
[----:B------:R-:W-:-:S04]  /*7af0*/  LOP3.LUT R5, R5, 0x80, R4, 0xf8, !PT ;  /* 0x0000008005057812 */ /* 0x000fc800078ef804 */
[----:B------:R-:W-:-:S07]  /*7b00*/  PRMT R0, R5, 0x7610, R0 ;  /* 0x0000761005007816 */ /* 0x000fce0000000000 */
.L_x_6567:
[----:B------:R-:W-:Y:S05]  /*7b10*/  BSYNC.RECONVERGENT B0 ;  /* 0x0000000000007941 */ /* 0x000fea0003800200 */
.L_x_6566:
[----:B------:R0:W-:Y:S01]  /*7b20*/  STG.E.U8 desc[UR36][R2.64], R0 ;  /* 0x0000000002007986 */ /* 0x0001e2000c101124 */
[----:B------:R-:W-:Y:S05]  /*7b30*/  BRA `(.L_x_6552) ;  /* 0x0000000400987947 */ /* 0x000fea0003800000 */
.L_x_6560:
[----:B------:R-:W-:-:S09]  /*7b40*/  UISETP.NE.AND UP0, UPT, UR4, 0x1c, UPT ;  /* 0x0000001c0400788c */ /* 0x000fd2000bf05270 */
[----:B------:R-:W-:Y:S05]  /*7b50*/  BRA.U !UP0, `(.L_x_6569) ;  /* 0x0000000108587547 */ /* 0x000fea000b800000 */
[----:B------:R-:W-:-:S09]  /*7b60*/  UISETP.NE.AND UP0, UPT, UR4, 0x1d, UPT ;  /* 0x0000001d0400788c */ /* 0x000fd2000bf05270 */
[----:B------:R-:W-:Y:S05]  /*7b70*/  BRA.U !UP0, `(.L_x_6570) ;  /* 0x0000000108447547 */ /* 0x000fea000b800000 */
[----:B------:R-:W-:-:S09]  /*7b80*/  UISETP.NE.AND UP0, UPT, UR4, 0x2c, UPT ;  /* 0x0000002c0400788c */ /* 0x000fd2000bf05270 */
[----:B------:R-:W-:Y:S05]  /*7b90*/  BRA.U UP0, `(.L_x_6551) ;  /* 0x0000000100a87547 */ /* 0x000fea000b800000 */
        /* <DEDUP_REMOVED lines=15> */
.L_x_6570:
[----:B------:R-:W0:Y:S02]  /*7c90*/  F2I.U64.TRUNC R4, R4 ;  /* 0x0000000400047311 */ /* 0x000e24000020d800 */
[----:B0-----:R0:W-:Y:S01]  /*7ca0*/  STG.E.64 desc[UR36][R2.64], R4 ;  /* 0x0000000402007986 */ /* 0x0011e2000c101b24 */
[----:B------:R-:W-:Y:S05]  /*7cb0*/  BRA `(.L_x_6552) ;  /* 0x0000000400387947 */ /* 0x000fea0003800000 */
.L_x_6569:
[----:B------:R-:W0:Y:S02]  /*7cc0*/  F2I.FTZ.U32.TRUNC.NTZ R5, R4 ;  /* 0x0000000400057305 */ /* 0x000e24000021f000 */
[----:B0-----:R0:W-:Y:S01]  /*7cd0*/  STG.E desc[UR36][R2.64], R5 ;  /* 0x0000000502007986 */ /* 0x0011e2000c101924 */
[----:B------:R-:W-:Y:S05]  /*7ce0*/  BRA `(.L_x_6552) ;  /* 0x00000004002c7947 */ /* 0x000fea0003800000 */
.L_x_6559:
        /* <DEDUP_REMOVED lines=10> */
.L_x_6572:
[----:B------:R-:W-:Y:S01]  /*7d90*/  FMUL.FTZ R4, R4, 1 ;  /* 0x3f80000004047820 */ /* 0x000fe20000410000 */
[----:B------:R-:W-:-:S05]  /*7da0*/  CS2R R6, SRZ ;  /* 0x0000000000067805 */ /* 0x000fca000001ff00 */
[----:B------:R-:W0:Y:S02]  /*7db0*/  F2F.F64.F32 R4, R4 ;  /* 0x0000000400047310 */ /* 0x000e240000201800 */
[----:B0-----:R3:W-:Y:S01]  /*7dc0*/  STG.E.128 desc[UR36][R2.64], R4 ;  /* 0x0000000402007986 */ /* 0x0017e2000c101d24 */
[----:B------:R-:W-:Y:S05]  /*7dd0*/  BRA `(.L_x_6552) ;  /* 0x0000000000f07947 */ /* 0x000fea0003800000 */
.L_x_6571:
[----:B------:R-:W-:-:S09]  /*7de0*/  UISETP.NE.AND UP0, UPT, UR4, 0xf, UPT ;  /* 0x0000000f0400788c */ /* 0x000fd2000bf05270 */
[----:B------:R-:W-:Y:S05]  /*7df0*/  BRA.U !UP0, `(.L_x_6573) ;  /* 0x0000000108e07547 */ /* 0x000fea000b800000 */
[----:B------:R-:W-:-:S09]  /*7e00*/  UISETP.NE.AND UP0, UPT, UR4, 0x17, UPT ;  /* 0x000000170400788c */ /* 0x000fd2000bf05270 */
[----:B------:R-:W-:Y:S05]  /*7e10*/  BRA.U !UP0, `(.L_x_6574) ;  /* 0x00000001088c7547 */ /* 0x000fea000b800000 */
[----:B------:R-:W-:-:S09]  /*7e20*/  UISETP.NE.AND UP0, UPT, UR4, 0x18, UPT ;  /* 0x000000180400788c */ /* 0x000fd2000bf05270 */
[----:B------:R-:W-:Y:S05]  /*7e30*/  BRA.U !UP0, `(.L_x_6575) ;  /* 0x0000000108447547 */ /* 0x000fea000b800000 */
.L_x_6551:
        /* <DEDUP_REMOVED lines=16> */
.L_x_6576:
[----:B------:R-:W-:Y:S05]  /*7f40*/  BRA `(.L_x_6552) ;  /* 0x0000000000947947 */ /* 0x000fea0003800000 */
.L_x_6575:
[----:B------:R-:W-:Y:S01]  /*7f50*/  LOP3.LUT R6, R4, 0x7fffffff, RZ, 0xc0, !PT ;  /* 0x7fffffff04067812 */ /* 0x000fe200078ec0ff */
[----:B------:R-:W-:Y:S01]  /*7f60*/  BSSY.RECONVERGENT B0, `(.L_x_6577) ;  /* 0x000000b000007945 */ /* 0x000fe20003800200 */
[----:B------:R-:W-:Y:S02]  /*7f70*/  SHF.R.U32.HI R7, RZ, 0x18, R4 ;  /* 0x00000018ff077819 */ /* 0x000fe40000011604 */
[----:B------:R-:W-:Y:S02]  /*7f80*/  ISETP.GT.U32.AND P0, PT, R6, 0x43efffff, PT ;  /* 0x43efffff0600780c */ /* 0x000fe40003f04070 */
[----:B------:R-:W-:-:S11]  /*7f90*/  MOV R0, 0x7f ;  /* 0x0000007f00007802 */ /* 0x000fd60000000f00 */
[----:B------:R-:W-:Y:S05]  /*7fa0*/  @P0 BRA `(.L_x_6578) ;  /* 0x0000000000180947 */ /* 0x000fea0003800000 */
[----:B------:R-:W-:-:S13]  /*7fb0*/  ISETP.GE.U32.AND P0, PT, R6, 0x3c800000, PT ;  /* 0x3c8000000600780c */ /* 0x000fda0003f06070 */
[----:B------:R-:W-:-:S04]  /*7fc0*/  @P0 SHF.R.U32.HI R0, RZ, 0x14, R4 ;  /* 0x00000014ff000819 */ /* 0x000fc80000011604 */
[----:B------:R-:W-:-:S04]  /*7fd0*/  @P0 LOP3.LUT R5, R0, 0x1, RZ, 0xc0, !PT ;  /* 0x0000000100050812 */ /* 0x000fc800078ec0ff */
[----:B------:R-:W-:-:S04]  /*7fe0*/  @P0 IADD3 R0, PT, PT, R4, 0x407ffff, R5 ;  /* 0x0407ffff04000810 */ /* 0x000fc80007ffe005 */
[----:B------:R-:W-:Y:S01]  /*7ff0*/  @P0 SHF.R.U32.HI R0, RZ, 0x14, R0 ;  /* 0x00000014ff000819 */ /* 0x000fe20000011600 */
[----:B------:R-:W-:-:S07]  /*8000*/  @!P0 FADD.FTZ R0, R6, 16384 ;  /* 0x4680000006008421 */ /* 0x000fce0000010000 */
.L_x_6578:
[----:B------:R-:W-:Y:S05]  /*8010*/  BSYNC.RECONVERGENT B0 ;  /* 0x0000000000007941 */ /* 0x000fea0003800200 */
.L_x_6577:
[----:B------:R-:W-:-:S05]  /*8020*/  LOP3.LUT R5, R0, 0x80, R7, 0xf8, !PT ;  /* 0x0000008000057812 */ /* 0x000fca00078ef807 */
[----:B------:R1:W-:Y:S01]  /*8030*/  STG.E.U8 desc[UR36][R2.64], R5 ;  /* 0x0000000502007986 */ /* 0x0003e2000c101124 */
[----:B------:R-:W-:Y:S05]  /*8040*/  BRA `(.L_x_6552) ;  /* 0x0000000000547947 */ /* 0x000fea0003800000 */
.L_x_6574:
[----:B------:R-:W-:Y:S01]  /*8050*/  LOP3.LUT R6, R4, 0x7fffffff, RZ, 0xc0, !PT ;  /* 0x7fffffff04067812 */ /* 0x000fe200078ec0ff */
[----:B------:R-:W-:Y:S03]  /*8060*/  BSSY.RECONVERGENT B0, `(.L_x_6579) ;  /* 0x000000d000007945 */ /* 0x000fe60003800200 */
        /* <DEDUP_REMOVED lines=9> */
.L_x_6580:
[----:B------:R-:W-:Y:S01]  /*8100*/  IMAD.MOV.U32 R0, RZ, RZ, 0x7f ;  /* 0x0000007fff007424 */ /* 0x000fe200078e00ff */
[----:B------:R-:W-:-:S04]  /*8110*/  ISETP.GT.U32.AND P0, PT, R6, 0x7f800000, PT ;  /* 0x7f8000000600780c */ /* 0x000fc80003f04070 */
[----:B------:R-:W-:-:S09]  /*8120*/  SEL R0, R0, 0x7c, P0 ;  /* 0x0000007c00007807 */ /* 0x000fd20000000000 */
.L_x_6581:
[----:B------:R-:W-:Y:S05]  /*8130*/  BSYNC.RECONVERGENT B0 ;  /* 0x0000000000007941 */ /* 0x000fea0003800200 */
.L_x_6579:
[----:B------:R-:W-:-:S04]  /*8140*/  SHF.R.U32.HI R5, RZ, 0x18, R4 ;  /* 0x00000018ff057819 */ /* 0x000fc80000011604 */
[----:B------:R-:W-:-:S05]  /*8150*/  LOP3.LUT R5, R0, 0x80, R5, 0xf8, !PT ;  /* 0x0000008000057812 */ /* 0x000fca00078ef805 */
[----:B------:R2:W-:Y:S01]  /*8160*/  STG.E.U8 desc[UR36][R2.64], R5 ;  /* 0x0000000502007986 */ /* 0x0005e2000c101124 */
[----:B------:R-:W-:Y:S05]  /*8170*/  BRA `(.L_x_6552) ;  /* 0x0000000000087947 */ /* 0x000fea0003800000 */
.L_x_6573:
[----:B------:R-:W-:-:S05]  /*8180*/  F2FP.BF16.F32.PACK_AB R4, RZ, R4 ;  /* 0x00000004ff04723e */ /* 0x000fca00000010ff */
[----:B------:R0:W-:Y:S02]  /*8190*/  STG.E.U16 desc[UR36][R2.64], R4 ;  /* 0x0000000402007986 */ /* 0x0001e4000c101524 */
.L_x_6552:
[----:B------:R-:W-:-:S07]  /*81a0*/  VIADD R17, R17, 0x80 ;  /* 0x0000008011117836 */ /* 0x000fce0000000000 */
.L_x_6489:
[----:B------:R-:W-:Y:S05]  /*81b0*/  BSYNC.RECONVERGENT B7 ;  /* 0x0000000000077941 */ /* 0x000fea0003800200 */
.L_x_6488:
        /* <DEDUP_REMOVED lines=358> */
.L_x_6584:
        /* <DEDUP_REMOVED lines=18> */
.L_x_6589:
[----:B------:R-:W2:Y:S02]  /*9940*/  LDG.E.U8 R2, desc[UR36][R2.64] ;  /* 0x0000002402027981 */ /* 0x000ea4000c1e1100 */
[----:B--2---:R-:W-:Y:S01]  /*9950*/  I2FP.F32.U32 R19, R2 ;  /* 0x0000000200137245 */ /* 0x004fe20000201000 */
[----:B------:R-:W-:Y:S06]  /*9960*/  BRA `(.L_x_6591) ;  /* 0x0000000c00247947 */ /* 0x000fec0003800000 */
.L_x_6588:
        /* <DEDUP_REMOVED lines=9> */
.L_x_6593:
[----:B------:R-:W2:Y:S02]  /*9a00*/  LDG.E R2, desc[UR36][R2.64] ;  /* 0x0000002402027981 */ /* 0x000ea4000c1e1900 */
[----:B--2---:R-:W-:Y:S01]  /*9a10*/  I2FP.F32.S32 R19, R2 ;  /* 0x0000000200137245 */ /* 0x004fe20000201400 */
[----:B------:R-:W-:Y:S06]  /*9a20*/  BRA `(.L_x_6591) ;  /* 0x0000000800f47947 */ /* 0x000fec0003800000 */
.L_x_6592:
[----:B------:R-:W2:Y:S02]  /*9a30*/  LDG.E.U16 R2, desc[UR36][R2.64] ;  /* 0x0000002402027981 */ /* 0x000ea4000c1e1500 */
[----:B--2---:R2:W3:Y:S01]  /*9a40*/  I2F.S16 R19, R2 ;  /* 0x0000000200137306 */ /* 0x0044e20000101400 */
[----:B------:R-:W-:Y:S05]  /*9a50*/  BRA `(.L_x_6591) ;  /* 0x0000000800e87947 */ /* 0x000fea0003800000 */
.L_x_6587:
        /* <DEDUP_REMOVED lines=8> */
.L_x_6595:
[----:B------:R-:W2:Y:S02]  /*9ae0*/  LDG.E.U16 R2, desc[UR36][R2.64] ;  /* 0x0000002402027981 */ /* 0x000ea4000c1e1500 */
[----:B--2---:R-:W-:Y:S01]  /*9af0*/  HADD2.F32 R19, -RZ, R2.H0_H0 ;  /* 0x20000002ff137230 */ /* 0x004fe20000004100 */
[----:B------:R-:W-:Y:S06]  /*9b00*/  BRA `(.L_x_6591) ;  /* 0x0000000800bc7947 */ /* 0x000fec0003800000 */
.L_x_6594:
        /* <DEDUP_REMOVED lines=8> */
.L_x_6597:
[----:B------:R-:W2:Y:S02]  /*9b90*/  LDG.E.U16 R2, desc[UR36][R2.64] ;  /* 0x0000002402027981 */ /* 0x000ea4000c1e1500 */
[----:B--2---:R-:W-:Y:S01]  /*9ba0*/  HADD2.F32 R19, -RZ, R2.H0_H0 ;  /* 0x20000002ff137230 */ /* 0x004fe20000004100 */
[----:B------:R-:W-:Y:S06]  /*9bb0*/  BRA `(.L_x_6591) ;  /* 0x0000000800907947 */ /* 0x000fec0003800000 */
.L_x_6596:
[----:B------:R-:W2:Y:S01]  /*9bc0*/  LDG.E.64 R2, desc[UR36][R2.64] ;  /* 0x0000002402027981 */ /* 0x000ea2000c1e1b00 */
[----:B------:R-:W-:Y:S01]  /*9bd0*/  UMOV UR4, 0xf0000000 ;  /* 0xf000000000047882 */ /* 0x000fe20000000000 */
[----:B------:R-:W-:Y:S01]  /*9be0*/  UMOV UR5, 0x380fffff ;  /* 0x380fffff00057882 */ /* 0x000fe20000000000 */
[----:B--2---:R-:W0:Y:S01]  /*9bf0*/  F2F.F32.F64 R19, R2 ;  /* 0x0000000200137310 */ /* 0x004e220000301000 */
[----:B------:R-:W-:-:S14]  /*9c00*/  DSETP.GEU.AND P0, PT, |R2|, UR4, PT ;  /* 0x0000000402007e2a */ /* 0x000fdc000bf0e200 */
[----:B0-----:R-:W-:Y:S01]  /*9c10*/  @!P0 FMUL R19, R19, 1.175494350822287508e-38 ;  /* 0x0080000013138820 */ /* 0x001fe20000400000 */
[----:B------:R-:W-:Y:S06]  /*9c20*/  BRA `(.L_x_6591) ;  /* 0x0000000800747947 */ /* 0x000fec0003800000 */
.L_x_6586:
        /* <DEDUP_REMOVED lines=12> */
.L_x_6600:
[----:B------:R-:W2:Y:S01]  /*9cf0*/  LDG.E.64 R2, desc[UR36][R2.64] ;  /* 0x0000002402027981 */ /* 0x000ea2000c1e1b00 */
[----:B------:R-:W-:Y:S01]  /*9d00*/  UMOV UR4, 0xf0000000 ;  /* 0xf000000000047882 */ /* 0x000fe20000000000 */
[----:B------:R-:W-:Y:S01]  /*9d10*/  UMOV UR5, 0x380fffff ;  /* 0x380fffff00057882 */ /* 0x000fe20000000000 */
[----:B--2---:R-:W0:Y:S01]  /*9d20*/  F2F.F32.F64 R19, R2 ;  /* 0x0000000200137310 */ /* 0x004e220000301000 */
[----:B------:R-:W-:-:S14]  /*9d30*/  DSETP.GEU.AND P0, PT, |R2|, UR4, PT ;  /* 0x0000000402007e2a */ /* 0x000fdc000bf0e200 */
[----:B0-----:R-:W-:Y:S01]  /*9d40*/  @!P0 FMUL R19, R19, 1.175494350822287508e-38 ;  /* 0x0080000013138820 */ /* 0x001fe20000400000 */
[----:B------:R-:W-:Y:S06]  /*9d50*/  BRA `(.L_x_6591) ;  /* 0x0000000800287947 */ /* 0x000fec0003800000 */
.L_x_6599:
        /* <DEDUP_REMOVED lines=14> */
[----:B------:R-:W-:Y:S01]  /*9e40*/  IADD3 R5, PT, PT, R4, -0x4, RZ ;  /* 0xfffffffc04057810 */ /* 0x000fe20007ffe0ff */
[----:B------:R-:W-:-:S03]  /*9e50*/  VIADD R4, R0, 0x1000000 ;  /* 0x0100000000047836 */ /* 0x000fc60000000000 */
[----:B------:R-:W-:Y:S01]  /*9e60*/  SHF.L.U32 R6, R0, R5, RZ ;  /* 0x0000000500067219 */ /* 0x000fe200000006ff */
[----:B------:R-:W-:Y:S01]  /*9e70*/  IMAD.SHL.U32 R5, R5, 0x800000, RZ ;  /* 0x0080000005057824 */ /* 0x000fe200078e00ff */
[----:B------:R-:W-:-:S04]  /*9e80*/  SHF.R.S32.HI R4, RZ, 0x8, R4 ;  /* 0x00000008ff047819 */ /* 0x000fc80000011404 */
[----:B------:R-:W-:-:S04]  /*9e90*/  LEA.HI R5, R6, -R5, RZ, 0x1c ;  /* 0x8000000506057211 */ /* 0x000fc800078fe0ff */
[----:B------:R-:W-:-:S04]  /*9ea0*/  IADD3 R5, PT, PT, R5, 0x3c000000, RZ ;  /* 0x3c00000005057810 */ /* 0x000fc80007ffe0ff */
[----:B------:R-:W-:-:S04]  /*9eb0*/  LOP3.LUT R4, R5, 0x7f800000, R4, 0xf8, !PT ;  /* 0x7f80000005047812 */ /* 0x000fc800078ef804 */
[----:B------:R-:W-:-:S04]  /*9ec0*/  SEL R4, R4, RZ, P0 ;  /* 0x000000ff04047207 */ /* 0x000fc80000000000 */
[----:B------:R-:W-:Y:S01]  /*9ed0*/  LOP3.LUT R19, R4, 0x80000000, R19, 0xf8, !PT ;  /* 0x8000000004137812 */ /* 0x000fe200078ef813 */
[----:B------:R-:W-:Y:S06]  /*9ee0*/  BRA `(.L_x_6591) ;  /* 0x0000000400c47947 */ /* 0x000fec0003800000 */
.L_x_6602:
[----:B------:R-:W2:Y:S02]  /*9ef0*/  LDG.E.U8 R2, desc[UR36][R2.64] ;  /* 0x0000002402027981 */ /* 0x000ea4000c1e1100 */
[C---:B--2---:R-:W-:Y:S02]  /*9f00*/  IMAD.SHL.U32 R0, R2.reuse, 0x2000000, RZ ;  /* 0x0200000002007824 */ /* 0x044fe400078e00ff */
        /* <DEDUP_REMOVED lines=10> */
.L_x_6601:
[----:B------:R-:W2:Y:S02]  /*9fb0*/  LDG.E.U16 R2, desc[UR36][R2.64] ;  /* 0x0000002402027981 */ /* 0x000ea4000c1e1500 */
[----:B--2---:R-:W-:Y:S01]  /*9fc0*/  SHF.L.U32 R19, R2, 0x10, RZ ;  /* 0x0000001002137819 */ /* 0x004fe200000006ff */
[----:B------:R-:W-:Y:S06]  /*9fd0*/  BRA `(.L_x_6591) ;  /* 0x0000000400887947 */ /* 0x000fec0003800000 */
.L_x_6598:
        /* <DEDUP_REMOVED lines=11> */
.L_x_6605:
        /* <DEDUP_REMOVED lines=20> */
.L_x_6607:
[----:B------:R-:W-:Y:S05]  /*a1d0*/  BSYNC.RECONVERGENT B0 ;  /* 0x0000000000007941 */ /* 0x000fea0003800200 */
.L_x_6606:
[----:B------:R-:W-:Y:S01]  /*a1e0*/  IMAD.SHL.U32 R0, R0, 0x100000, RZ ;  /* 0x0010000000007824 */ /* 0x000fe200078e00ff */
[----:B------:R-:W-:-:S04]  /*a1f0*/  LEA R2, R2, 0x3b800000, 0x17 ;  /* 0x3b80000002027811 */ /* 0x000fc800078eb8ff */
[----:B------:R-:W-:Y:S01]  /*a200*/  LOP3.LUT R19, R2, R0, R19, 0xfe, !PT ;  /* 0x0000000002137212 */ /* 0x000fe200078efe13 */
[----:B------:R-:W-:Y:S06]  /*a210*/  BRA `(.L_x_6591) ;  /* 0x0000000000f87947 */ /* 0x000fec0003800000 */
.L_x_6604:
        /* <DEDUP_REMOVED lines=20> */
.L_x_6609:
[----:B------:R-:W-:Y:S05]  /*a360*/  BSYNC.RECONVERGENT B0 ;  /* 0x0000000000007941 */ /* 0x000fea0003800200 */
.L_x_6608:
[----:B------:R-:W-:Y:S01]  /*a370*/  IMAD.SHL.U32 R0, R0, 0x200000, RZ ;  /* 0x0020000000007824 */ /* 0x000fe200078e00ff */
[----:B------:R-:W-:-:S04]  /*a380*/  LEA R2, R2, 0x37800000, 0x17 ;  /* 0x3780000002027811 */ /* 0x000fc800078eb8ff */
[----:B------:R-:W-:Y:S01]  /*a390*/  LOP3.LUT R19, R2, R0, R19, 0xfe, !PT ;  /* 0x0000000002137212 */ /* 0x000fe200078efe13 */
[----:B------:R-:W-:Y:S06]  /*a3a0*/  BRA `(.L_x_6591) ;  /* 0x0000000000947947 */ /* 0x000fec0003800000 */
.L_x_6603:
        /* <DEDUP_REMOVED lines=14> */
.L_x_6590:
        /* <DEDUP_REMOVED lines=16> */
.L_x_6612:
[----:B------:R-:W-:Y:S01]  /*a590*/  IMAD.MOV.U32 R19, RZ, RZ, RZ ;  /* 0x000000ffff137224 */ /* 0x000fe200078e00ff */
[----:B------:R-:W-:Y:S06]  /*a5a0*/  BRA `(.L_x_6591) ;  /* 0x0000000000147947 */ /* 0x000fec0003800000 */
.L_x_6611:
[----:B------:R-:W2:Y:S02]  /*a5b0*/  LDG.E.64 R2, desc[UR36][R2.64] ;  /* 0x0000002402027981 */ /* 0x000ea4000c1e1b00 */
[----:B--2---:R0:W1:Y:S01]  /*a5c0*/  I2F.U64 R19, R2 ;  /* 0x0000000200137312 */ /* 0x0040620000301000 */
[----:B------:R-:W-:Y:S05]  /*a5d0*/  BRA `(.L_x_6591) ;  /* 0x0000000000087947 */ /* 0x000fea0003800000 */
.L_x_6610:
[----:B------:R-:W2:Y:S02]  /*a5e0*/  LDG.E R2, desc[UR36][R2.64] ;  /* 0x0000002402027981 */ /* 0x000ea4000c1e1900 */
[----:B--2---:R-:W-:-:S07]  /*a5f0*/  I2FP.F32.U32 R19, R2 ;  /* 0x0000000200137245 */ /* 0x004fce0000201000 */
.L_x_6591:
[----:B------:R-:W-:Y:S05]  /*a600*/  BSYNC.RECONVERGENT B6 ;  /* 0x0000000000067941 */ /* 0x000fea0003800200 */
.L_x_6585:
[----:B------:R-:W0:Y:S01]  /*a610*/  LDCU.64 UR6, c[0x0][0x5f8] ;  /* 0x0000bf00ff0677ac */ /* 0x000e220008000a00 */
[----:B------:R-:W-:Y:S01]  /*a620*/  BSSY.RECONVERGENT B6, `(.L_x_6613) ;  /* 0x00000dd000067945 */ /* 0x000fe20003800200 */
[----:B------:R-:W-:-:S04]  /*a630*/  UPRMT UR4, UR42, 0x9910, URZ ;  /* 0x000099102a047896 */ /* 0x000fc800080000ff */
[----:B------:R-:W-:Y:S01]  /*a640*/  UISETP.GT.AND UP0, UPT, UR4, 0x9, UPT ;  /* 0x000000090400788c */ /* 0x000fe2000bf04270 */
[----:B0-2-4-:R-:W-:-:S04]  /*a650*/  IADD3 R2, P0, PT, R18, UR6, RZ ;  /* 0x0000000612027c10 */ /* 0x015fc8000ff1e0ff */
        /* <DEDUP_REMOVED lines=13> */
.L_x_6617:
[----:B------:R-:W2:Y:S02]  /*a730*/  LDG.E.U8 R2, desc[UR36][R2.64] ;  /* 0x0000002402027981 */ /* 0x000ea4000c1e1100 */
[----:B--2---:R-:W-:Y:S01]  /*a740*/  I2FP.F32.U32 R4, R2 ;  /* 0x0000000200047245 */ /* 0x004fe20000201000 */
[----:B------:R-:W-:Y:S06]  /*a750*/  BRA `(.L_x_6619) ;  /* 0x0000000c00247947 */ /* 0x000fec0003800000 */
.L_x_6616:
        /* <DEDUP_REMOVED lines=9> */
.L_x_6621:
[----:B------:R-:W2:Y:S02]  /*a7f0*/  LDG.E R2, desc[UR36][R2.64] ;  /* 0x0000002402027981 */ /* 0x000ea4000c1e1900 */
[----:B--2---:R-:W-:Y:S01]  /*a800*/  I2FP.F32.S32 R4, R2 ;  /* 0x0000000200047245 */ /* 0x004fe20000201400 */
[----:B------:R-:W-:Y:S06]  /*a810*/  BRA `(.L_x_6619) ;  /* 0x0000000800f47947 */ /* 0x000fec0003800000 */
.L_x_6620:
[----:B------:R-:W2:Y:S02]  /*a820*/  LDG.E.U16 R2, desc[UR36][R2.64] ;  /* 0x0000002402027981 */ /* 0x000ea4000c1e1500 */
[----:B--2---:R4:W0:Y:S01]  /*a830*/  I2F.S16 R4, R2 ;  /* 0x0000000200047306 */ /* 0x0048220000101400 */
[----:B------:R-:W-:Y:S05]  /*a840*/  BRA `(.L_x_6619) ;  /* 0x0000000800e87947 */ /* 0x000fea0003800000 */
.L_x_6615:
        /* <DEDUP_REMOVED lines=8> */
.L_x_6623:
[----:B------:R-:W2:Y:S02]  /*a8d0*/  LDG.E.U16 R2, desc[UR36][R2.64] ;  /* 0x0000002402027981 */ /* 0x000ea4000c1e1500 */
[----:B--2---:R-:W-:Y:S01]  /*a8e0*/  HADD2.F32 R4, -RZ, R2.H0_H0 ;  /* 0x20000002ff047230 */ /* 0x004fe20000004100 */
[----:B------:R-:W-:Y:S06]  /*a8f0*/  BRA `(.L_x_6619) ;  /* 0x0000000800bc7947 */ /* 0x000fec0003800000 */
.L_x_6622:
        /* <DEDUP_REMOVED lines=8> */
.L_x_6625:
[----:B------:R-:W2:Y:S02]  /*a980*/  LDG.E.U16 R2, desc[UR36][R2.64] ;  /* 0x0000002402027981 */ /* 0x000ea4000c1e1500 */
[----:B--2---:R-:W-:Y:S01]  /*a990*/  HADD2.F32 R4, -RZ, R2.H0_H0 ;  /* 0x20000002ff047230 */ /* 0x004fe20000004100 */
[----:B------:R-:W-:Y:S06]  /*a9a0*/  BRA `(.L_x_6619) ;  /* 0x0000000800907947 */ /* 0x000fec0003800000 */
.L_x_6624:
[----:B------:R-:W2:Y:S01]  /*a9b0*/  LDG.E.64 R2, desc[UR36][R2.64] ;  /* 0x0000002402027981 */ /* 0x000ea2000c1e1b00 */
[----:B------:R-:W-:Y:S01]  /*a9c0*/  UMOV UR4, 0xf0000000 ;  /* 0xf000000000047882 */ /* 0x000fe20000000000 */
[----:B------:R-:W-:Y:S01]  /*a9d0*/  UMOV UR5, 0x380fffff ;  /* 0x380fffff00057882 */ /* 0x000fe20000000000 */
[----:B--2---:R-:W0:Y:S01]  /*a9e0*/  F2F.F32.F64 R4, R2 ;  /* 0x0000000200047310 */ /* 0x004e220000301000 */
[----:B------:R-:W-:-:S14]  /*a9f0*/  DSETP.GEU.AND P0, PT, |R2|, UR4, PT ;  /* 0x0000000402007e2a */ /* 0x000fdc000bf0e200 */
[----:B0-----:R-:W-:Y:S01]  /*aa00*/  @!P0 FMUL R4, R4, 1.175494350822287508e-38 ;  /* 0x0080000004048820 */ /* 0x001fe20000400000 */
[----:B------:R-:W-:Y:S06]  /*aa10*/  BRA `(.L_x_6619) ;  /* 0x0000000800747947 */ /* 0x000fec0003800000 */
.L_x_6614:
        /* <DEDUP_REMOVED lines=12> */
.L_x_6628:
[----:B------:R-:W2:Y:S01]  /*aae0*/  LDG.E.64 R2, desc[UR36][R2.64] ;  /* 0x0000002402027981 */ /* 0x000ea2000c1e1b00 */
[----:B------:R-:W-:Y:S01]  /*aaf0*/  UMOV UR4, 0xf0000000 ;  /* 0xf000000000047882 */ /* 0x000fe20000000000 */
[----:B------:R-:W-:Y:S01]  /*ab00*/  UMOV UR5, 0x380fffff ;  /* 0x380fffff00057882 */ /* 0x000fe20000000000 */
[----:B--2---:R-:W0:Y:S01]  /*ab10*/  F2F.F32.F64 R4, R2 ;  /* 0x0000000200047310 */ /* 0x004e220000301000 */
[----:B------:R-:W-:-:S14]  /*ab20*/  DSETP.GEU.AND P0, PT, |R2|, UR4, PT ;  /* 0x0000000402007e2a */ /* 0x000fdc000bf0e200 */
[----:B0-----:R-:W-:Y:S01]  /*ab30*/  @!P0 FMUL R4, R4, 1.175494350822287508e-38 ;  /* 0x0080000004048820 */ /* 0x001fe20000400000 */
[----:B------:R-:W-:Y:S06]  /*ab40*/  BRA `(.L_x_6619) ;  /* 0x0000000800287947 */ /* 0x000fec0003800000 */
.L_x_6627:
        /* <DEDUP_REMOVED lines=23> */
[----:B------:R-:W-:Y:S01]  /*acc0*/  LOP3.LUT R4, R5, 0x80000000, R4, 0xf8, !PT ;  /* 0x8000000005047812 */ /* 0x000fe200078ef804 */
[----:B------:R-:W-:Y:S06]  /*acd0*/  BRA `(.L_x_6619) ;  /* 0x0000000400c47947 */ /* 0x000fec0003800000 */
.L_x_6630:
        /* <DEDUP_REMOVED lines=12> */
.L_x_6629:
[----:B------:R-:W2:Y:S02]  /*ada0*/  LDG.E.U16 R2, desc[UR36][R2.64] ;  /* 0x0000002402027981 */ /* 0x000ea4000c1e1500 */
[----:B--2---:R-:W-:Y:S01]  /*adb0*/  IMAD.U32 R4, R2, 0x10000, RZ ;  /* 0x0001000002047824 */ /* 0x004fe200078e00ff */
[----:B------:R-:W-:Y:S06]  /*adc0*/  BRA `(.L_x_6619) ;  /* 0x0000000400887947 */ /* 0x000fec0003800000 */
.L_x_6626:
        /* <DEDUP_REMOVED lines=11> */
.L_x_6633:
        /* <DEDUP_REMOVED lines=20> */
.L_x_6635:
[----:B------:R-:W-:Y:S05]  /*afc0*/  BSYNC.RECONVERGENT B0 ;  /* 0x0000000000007941 */ /* 0x000fea0003800200 */
.L_x_6634:
[----:B------:R-:W-:Y:S02]  /*afd0*/  SHF.L.U32 R0, R0, 0x14, RZ ;  /* 0x0000001400007819 */ /* 0x000fe400000006ff */
[----:B------:R-:W-:-:S04]  /*afe0*/  LEA R2, R2, 0x3b800000, 0x17 ;  /* 0x3b80000002027811 */ /* 0x000fc800078eb8ff */
[----:B------:R-:W-:Y:S01]  /*aff0*/  LOP3.LUT R4, R2, R0, R7, 0xfe, !PT ;  /* 0x0000000002047212 */ /* 0x000fe200078efe07 */
[----:B------:R-:W-:Y:S06]  /*b000*/  BRA `(.L_x_6619) ;  /* 0x0000000000f87947 */ /* 0x000fec0003800000 */
.L_x_6632:
        /* <DEDUP_REMOVED lines=20> */
.L_x_6637:
[----:B------:R-:W-:Y:S05]  /*b150*/  BSYNC.RECONVERGENT B0 ;  /* 0x0000000000007941 */ /* 0x000fea0003800200 */
.L_x_6636:
[----:B------:R-:W-:Y:S01]  /*b160*/  IMAD.SHL.U32 R0, R0, 0x200000, RZ ;  /* 0x0020000000007824 */ /* 0x000fe200078e00ff */
[----:B------:R-:W-:-:S04]  /*b170*/  LEA R2, R2, 0x37800000, 0x17 ;  /* 0x3780000002027811 */ /* 0x000fc800078eb8ff */
[----:B------:R-:W-:Y:S01]  /*b180*/  LOP3.LUT R4, R2, R0, R7, 0xfe, !PT ;  /* 0x0000000002047212 */ /* 0x000fe200078efe07 */
[----:B------:R-:W-:Y:S06]  /*b190*/  BRA `(.L_x_6619) ;  /* 0x0000000000947947 */ /* 0x000fec0003800000 */
.L_x_6631:
[----:B------:R-:W-:-:S09]  /*b1a0*/  UISETP.NE.AND UP0, UPT, UR4, 0x1c, UPT ;  /* 0x0000001c0400788c */ /* 0x000fd2000bf05270 */
[----:B------:R-:W-:Y:S05]  /*b1b0*/  BRA.U !UP0, `(.L_x_6638) ;  /* 0x0000000108847547 */ /* 0x000fea000b800000 */
[----:B------:R-:W-:-:S09]  /*b1c0*/  UISETP.NE.AND UP0, UPT, UR4, 0x1d, UPT ;  /* 0x0000001d0400788c */ /* 0x000fd2000bf05270 */
[----:B------:R-:W-:Y:S05]  /*b1d0*/  BRA.U !UP0, `(.L_x_6639) ;  /* 0x0000000108707547 */ /* 0x000fea000b800000 */
[----:B------:R-:W-:-:S09]  /*b1e0*/  UISETP.NE.AND UP0, UPT, UR4, 0x2c, UPT ;  /* 0x0000002c0400788c */ /* 0x000fd2000bf05270 */
[----:B------:R-:W-:Y:S05]  /*b1f0*/  BRA.U UP0, `(.L_x_6618) ;  /* 0x0000000100207547 */ /* 0x000fea000b800000 */
[----:B------:R-:W2:Y:S01]  /*b200*/  LDG.E.U8 R2, desc[UR36][R2.64] ;  /* 0x0000002402027981 */ /* 0x000ea2000c1e1100 */
[----:B------:R-:W-:Y:S01]  /*b210*/  HFMA2 R4, -RZ, RZ, 3.814697265625e-06, 0 ;  /* 0x00400000ff047431 */ /* 0x000fe200000001ff */
[----:B--2---:R-:W-:-:S13]  /*b220*/  ISETP.NE.AND P0, PT, R2, RZ, PT ;  /* 0x000000ff0200720c */ /* 0x004fda0003f05270 */
[----:B------:R-:W-:Y:S05]  /*b230*/  @!P0 BRA `(.L_x_6619) ;  /* 0x00000000006c8947 */ /* 0x000fea0003800000 */
[----:B------:R-:W-:-:S13]  /*b240*/  ISETP.NE.AND P0, PT, R2, 0xff, PT ;  /* 0x000000ff0200780c */ /* 0x000fda0003f05270 */
[----:B------:R-:W-:Y:S02]  /*b250*/  @!P0 IMAD.MOV.U32 R4, RZ, RZ, 0x7f800001 ;  /* 0x7f800001ff048424 */ /* 0x000fe400078e00ff */
[----:B------:R-:W-:Y:S01]  /*b260*/  @P0 IMAD.SHL.U32 R4, R2, 0x800000, RZ ;  /* 0x0080000002040824 */ /* 0x000fe200078e00ff */
[----:B------:R-:W-:Y:S06]  /*b270*/  BRA `(.L_x_6619) ;  /* 0x00000000005c7947 */ /* 0x000fec0003800000 */
.L_x_6618:
[----:B------:R-:W-:Y:S01]  /*b280*/  MOV R2, 0x0 ;  /* 0x0000000000027802 */ /* 0x000fe20000000f00 */
[----:B------:R-:W0:Y:S01]  /*b290*/  LDCU.64 UR4, c[0x4][0x188] ;  /* 0x01003100ff0477ac */ /* 0x000e220008000a00 */
[----:B------:R-:W-:Y:S02]  /*b2a0*/  HFMA2 R8, -RZ, RZ, 0, 4.64916229248046875e-06 ;  /* 0x0000004eff087431 */ /* 0x000fe400000001ff */
[----:B------:R-:W-:Y:S01]  /*b2b0*/  IMAD.MOV.U32 R12, RZ, RZ, 0x1 ;  /* 0x00000001ff0c7424 */ /* 0x000fe200078e00ff */
[----:B------:R-:W2:Y:S01]  /*b2c0*/  LDCU.64 UR6, c[0x4][0x190] ;  /* 0x01003200ff0677ac */ /* 0x000ea20008000a00 */
[----:B------:R-:W4:Y:S01]  /*b2d0*/  LDC.64 R2, c[0x4][R2] ;  /* 0x0100000002027b82 */ /* 0x000f220000000a00 */
[----:B------:R-:W-:Y:S01]  /*b2e0*/  IMAD.MOV.U32 R13, RZ, RZ, RZ ;  /* 0x000000ffff0d7224 */ /* 0x000fe200078e00ff */
[----:B------:R-:W1:Y:S01]  /*b2f0*/  LDCU.64 UR8, c[0x4][0x18] ;  /* 0x01000300ff0877ac */ /* 0x000e620008000a00 */
[----:B0-----:R-:W-:Y:S01]  /*b300*/  MOV R4, UR4 ;  /* 0x0000000400047c02 */ /* 0x001fe20008000f00 */
[----:B------:R-:W-:-:S02]  /*b310*/  IMAD.U32 R5, RZ, RZ, UR5 ;  /* 0x00000005ff057e24 */ /* 0x000fc4000f8e00ff */
[----:B--2---:R-:W-:Y:S01]  /*b320*/  IMAD.U32 R6, RZ, RZ, UR6 ;  /* 0x00000006ff067e24 */ /* 0x004fe2000f8e00ff */
[----:B------:R-:W-:Y:S01]  /*b330*/  MOV R7, UR7 ;  /* 0x0000000700077c02 */ /* 0x000fe20008000f00 */
[----:B-1----:R-:W-:Y:S02]  /*b340*/  IMAD.U32 R10, RZ, RZ, UR8 ;  /* 0x00000008ff0a7e24 */ /* 0x002fe4000f8e00ff */
[----:B------:R-:W-:-:S07]  /*b350*/  IMAD.U32 R11, RZ, RZ, UR9 ;  /* 0x00000009ff0b7e24 */ /* 0x000fce000f8e00ff */
[----:B------:R-:W-:-:S07]  /*b360*/  LEPC R20, `(.L_x_6640) ;  /* 0x000000001014794e */ /* 0x000fce0000000000 */
[----:B---345:R-:W-:Y:S05]  /*b370*/  CALL.ABS.NOINC R2 ;  /* 0x0000000002007343 */ /* 0x038fea0003c00000 */
.L_x_6640:
[----:B------:R-:W-:Y:S01]  /*b380*/  MOV R4, RZ ;  /* 0x000000ff00047202 */ /* 0x000fe20000000f00 */
[----:B------:R-:W-:Y:S06]  /*b390*/  BRA `(.L_x_6619) ;  /* 0x0000000000147947 */ /* 0x000fec0003800000 */
.L_x_6639:
[----:B------:R-:W2:Y:S02]  /*b3a0*/  LDG.E.64 R2, desc[UR36][R2.64] ;  /* 0x0000002402027981 */ /* 0x000ea4000c1e1b00 */
[----:B--2---:R0:W2:Y:S01]  /*b3b0*/  I2F.U64 R4, R2 ;  /* 0x0000000200047312 */ /* 0x0040a20000301000 */
[----:B------:R-:W-:Y:S05]  /*b3c0*/  BRA `(.L_x_6619) ;  /* 0x0000000000087947 */ /* 0x000fea0003800000 */
.L_x_6638:
[----:B------:R-:W2:Y:S02]  /*b3d0*/  LDG.E R2, desc[UR36][R2.64] ;  /* 0x0000002402027981 */ /* 0x000ea4000c1e1900 */
[----:B--2---:R-:W-:-:S07]  /*b3e0*/  I2FP.F32.U32 R4, R2 ;  /* 0x0000000200047245 */ /* 0x004fce0000201000 */
.L_x_6619:
[----:B------:R-:W-:Y:S05]  /*b3f0*/  BSYNC.RECONVERGENT B6 ;  /* 0x0000000000067941 */ /* 0x000fea0003800200 */
.L_x_6613:
[----:B------:R-:W4:Y:S01]  /*b400*/  LDCU.64 UR6, c[0x0][0x5e8] ;  /* 0x0000bd00ff0677ac */ /* 0x000f220008000a00 */
[----:B-1-3-5:R-:W-:Y:S01]  /*b410*/  FSETP.NEU.FTZ.AND P0, PT, R19, RZ, PT ;  /* 0x000000ff1300720b */ /* 0x02afe20003f1d000 */
[----:B------:R-:W-:-:S04]  /*b420*/  UPRMT UR4, UR43, 0x9910, URZ ;  /* 0x000099102b047896 */ /* 0x000fc800080000ff */
[----:B------:R-:W-:-:S08]  /*b430*/  UISETP.GT.AND UP0, UPT, UR4, 0x9, UPT ;  /* 0x000000090400788c */ /* 0x000fd0000bf04270 */
[----:B0-2---:R-:W-:Y:S02]  /*b440*/  @P0 FSET.BF.GT.FTZ.AND R4, R19, RZ, PT ;  /* 0x000000ff1304020a */ /* 0x005fe40003814000 */
[----:B----4-:R-:W-:-:S05]  /*b450*/  IADD3 R2, P1, PT, R16, UR6, RZ ;  /* 0x0000000610027c10 */ /* 0x010fca000ff3e0ff */
        /* <DEDUP_REMOVED lines=13> */
.L_x_6644:
[----:B------:R-:W0:Y:S02]  /*b530*/  F2I.S64.TRUNC R4, R4 ;  /* 0x0000000400047311 */ /* 0x000e24000020d900 */
[----:B0-----:R-:W-:-:S05]  /*b540*/  IMAD.MOV.U32 R7, RZ, RZ, R4 ;  /* 0x000000ffff077224 */ /* 0x001fca00078e0004 */
[----:B------:R0:W-:Y:S01]  /*b550*/  STG.E.U8 desc[UR36][R2.64], R7 ;  /* 0x0000000702007986 */ /* 0x0001e2000c101124 */
[----:B------:R-:W-:Y:S05]  /*b560*/  BRA `(.L_x_6646) ;  /* 0x0000000c00287947 */ /* 0x000fea0003800000 */
.L_x_6643:
        /* <DEDUP_REMOVED lines=9> */
.L_x_6648:
[----:B------:R-:W0:Y:S02]  /*b600*/  F2I.FTZ.TRUNC.NTZ R5, R4 ;  /* 0x0000000400057305 */ /* 0x000e24000021f100 */
[----:B0-----:R0:W-:Y:S01]  /*b610*/  STG.E desc[UR36][R2.64], R5 ;  /* 0x0000000502007986 */ /* 0x0011e2000c101924 */
[----:B------:R-:W-:Y:S05]  /*b620*/  BRA `(.L_x_6646) ;  /* 0x0000000800f87947 */ /* 0x000fea0003800000 */
.L_x_6647:
[----:B------:R-:W0:Y:S02]  /*b630*/  F2I.FTZ.TRUNC.NTZ R5, R4 ;  /* 0x0000000400057305 */ /* 0x000e24000021f100 */
[----:B0-----:R0:W-:Y:S01]  /*b640*/  STG.E.U16 desc[UR36][R2.64], R5 ;  /* 0x0000000502007986 */ /* 0x0011e2000c101524 */
[----:B------:R-:W-:Y:S05]  /*b650*/  BRA `(.L_x_6646) ;  /* 0x0000000800ec7947 */ /* 0x000fea0003800000 */
.L_x_6642:
        /* <DEDUP_REMOVED lines=8> */
.L_x_6650:
[----:B------:R-:W-:-:S05]  /*b6e0*/  F2FP.F16.F32.PACK_AB R4, RZ, R4 ;  /* 0x00000004ff04723e */ /* 0x000fca00000000ff */
[----:B------:R0:W-:Y:S01]  /*b6f0*/  STG.E.U16 desc[UR36][R2.64], R4 ;  /* 0x0000000402007986 */ /* 0x0001e2000c101524 */
[----:B------:R-:W-:Y:S05]  /*b700*/  BRA `(.L_x_6646) ;  /* 0x0000000800c07947 */ /* 0x000fea0003800000 */
.L_x_6649:
[----:B------:R-:W-:-:S09]  /*b710*/  UISETP.NE.AND UP0, UPT, UR4, 0x7, UPT ;  /* 0x000000070400788c */ /* 0x000fd2000bf05270 */
[----:B------:R-:W-:Y:S05]  /*b720*/  BRA.U !UP0, `(.L_x_6651) ;  /* 0x00000001082c7547 */ /* 0x000fea000b800000 */
[----:B------:R-:W-:-:S09]  /*b730*/  UISETP.NE.AND UP0, UPT, UR4, 0x8, UPT ;  /* 0x000000080400788c */ /* 0x000fd2000bf05270 */
[----:B------:R-:W-:Y:S05]  /*b740*/  BRA.U !UP0, `(.L_x_6652) ;  /* 0x0000000108147547 */ /* 0x000fea000b800000 */
[----:B------:R-:W-:-:S09]  /*b750*/  UISETP.NE.AND UP0, UPT, UR4, 0x9, UPT ;  /* 0x000000090400788c */ /* 0x000fd2000bf05270 */
[----:B------:R-:W-:Y:S05]  /*b760*/  BRA.U UP0, `(.L_x_6645) ;  /* 0x0000000500d07547 */ /* 0x000fea000b800000 */
[----:B------:R-:W-:-:S05]  /*b770*/  HFMA2 R5, -RZ, RZ, 0, 0 ;  /* 0x00000000ff057431 */ /* 0x000fca00000001ff */
[----:B------:R0:W-:Y:S01]  /*b780*/  STG.E.64 desc[UR36][R2.64], R4 ;  /* 0x0000000402007986 */ /* 0x0001e2000c101b24 */
[----:B------:R-:W-:Y:S05]  /*b790*/  BRA `(.L_x_6646) ;  /* 0x00000008009c7947 */ /* 0x000fea0003800000 */
.L_x_6652:
[----:B------:R-:W-:-:S04]  /*b7a0*/  F2FP.F16.F32.PACK_AB R5, RZ, R4 ;  /* 0x00000004ff05723e */ /* 0x000fc800000000ff */
[----:B------:R-:W-:-:S05]  /*b7b0*/  PRMT R5, R5, 0x5410, RZ ;  /* 0x0000541005057816 */ /* 0x000fca00000000ff */
[----:B------:R0:W-:Y:S01]  /*b7c0*/  STG.E desc[UR36][R2.64], R5 ;  /* 0x0000000502007986 */ /* 0x0001e2000c101924 */
[----:B------:R-:W-:Y:S05]  /*b7d0*/  BRA `(.L_x_6646) ;  /* 0x00000008008c7947 */ /* 0x000fea0003800000 */
.L_x_6651:
[----:B------:R-:W-:-:S06]  /*b7e0*/  FMUL.FTZ R4, R4, 1 ;  /* 0x3f80000004047820 */ /* 0x000fcc0000410000 */
[----:B------:R-:W0:Y:S02]  /*b7f0*/  F2F.F64.F32 R4, R4 ;  /* 0x0000000400047310 */ /* 0x000e240000201800 */
[----:B0-----:R0:W-:Y:S01]  /*b800*/  STG.E.64 desc[UR36][R2.64], R4 ;  /* 0x0000000402007986 */ /* 0x0011e2000c101b24 */
[----:B------:R-:W-:Y:S05]  /*b810*/  BRA `(.L_x_6646) ;  /* 0x00000008007c7947 */ /* 0x000fea0003800000 */
.L_x_6641:
        /* <DEDUP_REMOVED lines=13> */
.L_x_6656:
        /* <DEDUP_REMOVED lines=16> */
.L_x_6659:
[----:B------:R-:W-:-:S04]  /*b9f0*/  SHF.R.U32.HI R4, RZ, 0x18, R4 ;  /* 0x00000018ff047819 */ /* 0x000fc80000011604 */
[----:B------:R-:W-:-:S04]  /*ba00*/  LOP3.LUT R4, R5, 0x80, R4, 0xf8, !PT ;  /* 0x0000008005047812 */ /* 0x000fc800078ef804 */
[----:B------:R-:W-:-:S07]  /*ba10*/  PRMT R0, R4, 0x7610, R0 ;  /* 0x0000761004007816 */ /* 0x000fce0000000000 */
.L_x_6658:
[----:B------:R-:W-:Y:S05]  /*ba20*/  BSYNC.RECONVERGENT B0 ;  /* 0x0000000000007941 */ /* 0x000fea0003800200 */
.L_x_6657:
[----:B------:R0:W-:Y:S01]  /*ba30*/  STG.E.U8 desc[UR36][R2.64], R0 ;  /* 0x0000000002007986 */ /* 0x0001e2000c101124 */
[----:B------:R-:W-:Y:S05]  /*ba40*/  BRA `(.L_x_6646) ;  /* 0x0000000400f07947 */ /* 0x000fea0003800000 */
.L_x_6655:
        /* <DEDUP_REMOVED lines=16> */
.L_x_6662:
[----:B------:R-:W-:-:S04]  /*bb50*/  SHF.R.U32.HI R4, RZ, 0x18, R4 ;  /* 0x00000018ff047819 */ /* 0x000fc80000011604 */
[----:B------:R-:W-:-:S04]  /*bb60*/  LOP3.LUT R5, R5, 0x80, R4, 0xf8, !PT ;  /* 0x0000008005057812 */ /* 0x000fc800078ef804 */
[----:B------:R-:W-:-:S07]  /*bb70*/  PRMT R0, R5, 0x7610, R0 ;  /* 0x0000761005007816 */ /* 0x000fce0000000000 */
.L_x_6661:
[----:B------:R-:W-:Y:S05]  /*bb80*/  BSYNC.RECONVERGENT B0 ;  /* 0x0000000000007941 */ /* 0x000fea0003800200 */
.L_x_6660:
[----:B------:R0:W-:Y:S01]  /*bb90*/  STG.E.U8 desc[UR36][R2.64], R0 ;  /* 0x0000000002007986 */ /* 0x0001e2000c101124 */
[----:B------:R-:W-:Y:S05]  /*bba0*/  BRA `(.L_x_6646) ;  /* 0x0000000400987947 */ /* 0x000fea0003800000 */
.L_x_6654:
        /* <DEDUP_REMOVED lines=21> */
.L_x_6664:
[----:B------:R-:W0:Y:S02]  /*bd00*/  F2I.U64.TRUNC R4, R4 ;  /* 0x0000000400047311 */ /* 0x000e24000020d800 */
[----:B0-----:R0:W-:Y:S01]  /*bd10*/  STG.E.64 desc[UR36][R2.64], R4 ;  /* 0x0000000402007986 */ /* 0x0011e2000c101b24 */
[----:B------:R-:W-:Y:S05]  /*bd20*/  BRA `(.L_x_6646) ;  /* 0x0000000400387947 */ /* 0x000fea0003800000 */
.L_x_6663:
[----:B------:R-:W0:Y:S02]  /*bd30*/  F2I.FTZ.U32.TRUNC.NTZ R5, R4 ;  /* 0x0000000400057305 */ /* 0x000e24000021f000 */
[----:B0-----:R0:W-:Y:S01]  /*bd40*/  STG.E desc[UR36][R2.64], R5 ;  /* 0x0000000502007986 */ /* 0x0011e2000c101924 */
[----:B------:R-:W-:Y:S05]  /*bd50*/  BRA `(.L_x_6646) ;  /* 0x00000004002c7947 */ /* 0x000fea0003800000 */
.L_x_6653:
        /* <DEDUP_REMOVED lines=10> */
.L_x_6666:
[----:B------:R-:W-:Y:S01]  /*be00*/  FMUL.FTZ R4, R4, 1 ;  /* 0x3f80000004047820 */ /* 0x000fe20000410000 */
[----:B------:R-:W-:-:S05]  /*be10*/  CS2R R6, SRZ ;  /* 0x0000000000067805 */ /* 0x000fca000001ff00 */
[----:B------:R-:W0:Y:S02]  /*be20*/  F2F.F64.F32 R4, R4 ;  /* 0x0000000400047310 */ /* 0x000e240000201800 */
[----:B0-----:R4:W-:Y:S01]  /*be30*/  STG.E.128 desc[UR36][R2.64], R4 ;  /* 0x0000000402007986 */ /* 0x0019e2000c101d24 */
[----:B------:R-:W-:Y:S05]  /*be40*/  BRA `(.L_x_6646) ;  /* 0x0000000000f07947 */ /* 0x000fea0003800000 */
.L_x_6665:
[----:B------:R-:W-:-:S09]  /*be50*/  UISETP.NE.AND UP0, UPT, UR4, 0xf, UPT ;  /* 0x0000000f0400788c */ /* 0x000fd2000bf05270 */
[----:B------:R-:W-:Y:S05]  /*be60*/  BRA.U !UP0, `(.L_x_6667) ;  /* 0x0000000108e07547 */ /* 0x000fea000b800000 */
[----:B------:R-:W-:-:S09]  /*be70*/  UISETP.NE.AND UP0, UPT, UR4, 0x17, UPT ;  /* 0x000000170400788c */ /* 0x000fd2000bf05270 */
[----:B------:R-:W-:Y:S05]  /*be80*/  BRA.U !UP0, `(.L_x_6668) ;  /* 0x00000001088c7547 */ /* 0x000fea000b800000 */
[----:B------:R-:W-:-:S09]  /*be90*/  UISETP.NE.AND UP0, UPT, UR4, 0x18, UPT ;  /* 0x000000180400788c */ /* 0x000fd2000bf05270 */
[----:B------:R-:W-:Y:S05]  /*bea0*/  BRA.U !UP0, `(.L_x_6669) ;  /* 0x0000000108447547 */ /* 0x000fea000b800000 */
.L_x_6645:
        /* <DEDUP_REMOVED lines=16> */
.L_x_6670:
[----:B------:R-:W-:Y:S05]  /*bfb0*/  BRA `(.L_x_6646) ;  /* 0x0000000000947947 */ /* 0x000fea0003800000 */
.L_x_6669:
[----:B------:R-:W-:Y:S01]  /*bfc0*/  LOP3.LUT R6, R4, 0x7fffffff, RZ, 0xc0, !PT ;  /* 0x7fffffff04067812 */ /* 0x000fe200078ec0ff */
[----:B------:R-:W-:Y:S01]  /*bfd0*/  BSSY.RECONVERGENT B0, `(.L_x_6671) ;  /* 0x000000b000007945 */ /* 0x000fe20003800200 */
[----:B------:R-:W-:Y:S01]  /*bfe0*/  SHF.R.U32.HI R7, RZ, 0x18, R4 ;  /* 0x00000018ff077819 */ /* 0x000fe20000011604 */
[----:B------:R-:W-:Y:S01]  /*bff0*/  IMAD.MOV.U32 R0, RZ, RZ, 0x7f ;  /* 0x0000007fff007424 */ /* 0x000fe200078e00ff */
        /* <DEDUP_REMOVED lines=8> */
.L_x_6672:
[----:B------:R-:W-:Y:S05]  /*c080*/  BSYNC.RECONVERGENT B0 ;  /* 0x0000000000007941 */ /* 0x000fea0003800200 */
.L_x_6671:
[----:B------:R-:W-:-:S05]  /*c090*/  LOP3.LUT R5, R0, 0x80, R7, 0xf8, !PT ;  /* 0x0000008000057812 */ /* 0x000fca00078ef807 */
[----:B------:R1:W-:Y:S01]  /*c0a0*/  STG.E.U8 desc[UR36][R2.64], R5 ;  /* 0x0000000502007986 */ /* 0x0003e2000c101124 */
[----:B------:R-:W-:Y:S05]  /*c0b0*/  BRA `(.L_x_6646) ;  /* 0x0000000000547947 */ /* 0x000fea0003800000 */
.L_x_6668:
        /* <DEDUP_REMOVED lines=11> */
.L_x_6674:
[----:B------:R-:W-:Y:S01]  /*c170*/  IMAD.MOV.U32 R0, RZ, RZ, 0x7f ;  /* 0x0000007fff007424 */ /* 0x000fe200078e00ff */
[----:B------:R-:W-:-:S04]  /*c180*/  ISETP.GT.U32.AND P0, PT, R6, 0x7f800000, PT ;  /* 0x7f8000000600780c */ /* 0x000fc80003f04070 */
[----:B------:R-:W-:-:S09]  /*c190*/  SEL R0, R0, 0x7c, P0 ;  /* 0x0000007c00007807 */ /* 0x000fd20000000000 */
.L_x_6675:
[----:B------:R-:W-:Y:S05]  /*c1a0*/  BSYNC.RECONVERGENT B0 ;  /* 0x0000000000007941 */ /* 0x000fea0003800200 */
.L_x_6673:
[----:B------:R-:W-:-:S04]  /*c1b0*/  SHF.R.U32.HI R5, RZ, 0x18, R4 ;  /* 0x00000018ff057819 */ /* 0x000fc80000011604 */
[----:B------:R-:W-:-:S05]  /*c1c0*/  LOP3.LUT R5, R0, 0x80, R5, 0xf8, !PT ;  /* 0x0000008000057812 */ /* 0x000fca00078ef805 */
[----:B------:R0:W-:Y:S01]  /*c1d0*/  STG.E.U8 desc[UR36][R2.64], R5 ;  /* 0x0000000502007986 */ /* 0x0001e2000c101124 */
[----:B------:R-:W-:Y:S05]  /*c1e0*/  BRA `(.L_x_6646) ;  /* 0x0000000000087947 */ /* 0x000fea0003800000 */
.L_x_6667:
[----:B------:R-:W-:-:S05]  /*c1f0*/  F2FP.BF16.F32.PACK_AB R4, RZ, R4 ;  /* 0x00000004ff04723e */ /* 0x000fca00000010ff */
[----:B------:R2:W-:Y:S02]  /*c200*/  STG.E.U16 desc[UR36][R2.64], R4 ;  /* 0x0000000402007986 */ /* 0x0005e4000c101524 */
.L_x_6646:
[----:B------:R-:W-:-:S07]  /*c210*/  IADD3 R17, PT, PT, R17, 0x80, RZ ;  /* 0x0000008011117810 */ /* 0x000fce0007ffe0ff */
.L_x_6583:
[----:B------:R-:W-:Y:S05]  /*c220*/  BSYNC.RECONVERGENT B7 ;  /* 0x0000000000077941 */ /* 0x000fea0003800200 */
.L_x_6582:
        /* <DEDUP_REMOVED lines=357> */
.L_x_6676:
        /* <DEDUP_REMOVED lines=21> */
.L_x_6681:
[----:B------:R-:W2:Y:S02]  /*d9d0*/  LDG.E.U8 R2, desc[UR36][R2.64] ;  /* 0x0000002402027981 */ /* 0x000ea4000c1e1100 */
[----:B--2---:R-:W-:Y:S01]  /*d9e0*/  I2FP.F32.U32 R19, R2 ;  /* 0x0000000200137245 */ /* 0x004fe20000201000 */
[----:B------:R-:W-:Y:S06]  /*d9f0*/  BRA `(.L_x_6683) ;  /* 0x0000000c00247947 */ /* 0x000fec0003800000 */
.L_x_6680:
[----:B------:R-:W-:-:S09]  /*da00*/  UISETP.NE.AND UP0, UPT, UR4, 0x2, UPT ;  /* 0x000000020400788c */ /* 0x000fd2000bf05270 */
[----:B------:R-:W-:Y:S05]  /*da10*/  BRA.U !UP0, `(.L_x_6684) ;  /* 0x0000000108287547 */ /* 0x000fea000b800000 */
[----:B------:R-:W-:-:S09]  /*da20*/  UISETP.NE.AND UP0, UPT, UR4, 0x3, UPT ;  /* 0x000000030400788c */ /* 0x000fd2000bf05270 */
[----:B------:R-:W-:Y:S05]  /*da30*/  BRA.U !UP0, `(.L_x_6685) ;  /* 0x0000000108147547 */ /* 0x000fea000b800000 */
[----:B------:R-:W-:-:S09]  /*da40*/  UISETP.NE.AND UP0, UPT, UR4, 0x4, UPT ;  /* 0x000000040400788c */ /* 0x000fd2000bf05270 */
[----:B------:R-:W-:Y:S05]  /*da50*/  BRA.U UP0, `(.L_x_6682) ;  /* 0x0000000900b07547 */ /* 0x000fea000b800000 */
[----:B------:R-:W2:Y:S02]  /*da60*/  LDG.E.64 R2, desc[UR36][R2.64] ;  /* 0x0000002402027981 */ /* 0x000ea4000c1e1b00 */
[----:B--2---:R0:W1:Y:S01]  /*da70*/  I2F.S64 R19, R2 ;  /* 0x0000000200137312 */ /* 0x0040620000301400 */
[----:B------:R-:W-:Y:S05]  /*da80*/  BRA `(.L_x_6683) ;  /* 0x0000000c00007947 */ /* 0x000fea0003800000 */
.L_x_6685:
[----:B------:R-:W2:Y:S02]  /*da90*/  LDG.E R2, desc[UR36][R2.64] ;  /* 0x0000002402027981 */ /* 0x000ea4000c1e1900 */
[----:B--2---:R-:W-:Y:S01]  /*daa0*/  I2FP.F32.S32 R19, R2 ;  /* 0x0000000200137245 */ /* 0x004fe20000201400 */
[----:B------:R-:W-:Y:S06]  /*dab0*/  BRA `(.L_x_6683) ;  /* 0x0000000800f47947 */ /* 0x000fec0003800000 */
.L_x_6684:
[----:B------:R-:W2:Y:S02]  /*dac0*/  LDG.E.U16 R2, desc[UR36][R2.64] ;  /* 0x0000002402027981 */ /* 0x000ea4000c1e1500 */
[----:B--2---:R0:W1:Y:S01]  /*dad0*/  I2F.S16 R19, R2 ;  /* 0x0000000200137306 */ /* 0x0040620000101400 */
[----:B------:R-:W-:Y:S05]  /*dae0*/  BRA `(.L_x_6683) ;  /* 0x0000000800e87947 */ /* 0x000fea0003800000 */
.L_x_6679:
        /* <DEDUP_REMOVED lines=8> */
.L_x_6687:
[----:B------:R-:W2:Y:S02]  /*db70*/  LDG.E.U16 R2, desc[UR36][R2.64] ;  /* 0x0000002402027981 */ /* 0x000ea4000c1e1500 */
[----:B--2---:R-:W-:Y:S01]  /*db80*/  HADD2.F32 R19, -RZ, R2.H0_H0 ;  /* 0x20000002ff137230 */ /* 0x004fe20000004100 */
[----:B------:R-:W-:Y:S06]  /*db90*/  BRA `(.L_x_6683) ;  /* 0x0000000800bc7947 */ /* 0x000fec0003800000 */
.L_x_6686:
        /* <DEDUP_REMOVED lines=8> */
.L_x_6689:
[----:B------:R-:W2:Y:S02]  /*dc20*/  LDG.E.U16 R2, desc[UR36][R2.64] ;  /* 0x0000002402027981 */ /* 0x000ea4000c1e1500 */
[----:B--2---:R-:W-:Y:S01]  /*dc30*/  HADD2.F32 R19, -RZ, R2.H0_H0 ;  /* 0x20000002ff137230 */ /* 0x004fe20000004100 */
[----:B------:R-:W-:Y:S06]  /*dc40*/  BRA `(.L_x_6683) ;  /* 0x0000000800907947 */ /* 0x000fec0003800000 */
.L_x_6688:
[----:B------:R-:W2:Y:S01]  /*dc50*/  LDG.E.64 R2, desc[UR36][R2.64] ;  /* 0x0000002402027981 */ /* 0x000ea2000c1e1b00 */
[----:B------:R-:W-:Y:S01]  /*dc60*/  UMOV UR4, 0xf0000000 ;  /* 0xf000000000047882 */ /* 0x000fe20000000000 */
[----:B------:R-:W-:Y:S01]  /*dc70*/  UMOV UR5, 0x380fffff ;  /* 0x380fffff00057882 */ /* 0x000fe20000000000 */
[----:B--2---:R-:W0:Y:S01]  /*dc80*/  F2F.F32.F64 R19, R2 ;  /* 0x0000000200137310 */ /* 0x004e220000301000 */
[----:B------:R-:W-:-:S14]  /*dc90*/  DSETP.GEU.AND P0, PT, |R2|, UR4, PT ;  /* 0x0000000402007e2a */ /* 0x000fdc000bf0e200 */
[----:B0-----:R-:W-:Y:S01]  /*dca0*/  @!P0 FMUL R19, R19, 1.175494350822287508e-38 ;  /* 0x0080000013138820 */ /* 0x001fe20000400000 */
[----:B------:R-:W-:Y:S06]  /*dcb0*/  BRA `(.L_x_6683) ;  /* 0x0000000800747947 */ /* 0x000fec0003800000 */
.L_x_6678:
        /* <DEDUP_REMOVED lines=12> */
.L_x_6692:
[----:B------:R-:W2:Y:S01]  /*dd80*/  LDG.E.64 R2, desc[UR36][R2.64] ;  /* 0x0000002402027981 */ /* 0x000ea2000c1e1b00 */
[----:B------:R-:W-:Y:S01]  /*dd90*/  UMOV UR4, 0xf0000000 ;  /* 0xf000000000047882 */ /* 0x000fe20000000000 */
[----:B------:R-:W-:Y:S01]  /*dda0*/  UMOV UR5, 0x380fffff ;  /* 0x380fffff00057882 */ /* 0x000fe20000000000 */
[----:B--2---:R-:W0:Y:S01]  /*ddb0*/  F2F.F32.F64 R19, R2 ;  /* 0x0000000200137310 */ /* 0x004e220000301000 */
[----:B------:R-:W-:-:S14]  /*ddc0*/  DSETP.GEU.AND P0, PT, |R2|, UR4, PT ;  /* 0x0000000402007e2a */ /* 0x000fdc000bf0e200 */
[----:B0-----:R-:W-:Y:S01]  /*ddd0*/  @!P0 FMUL R19, R19, 1.175494350822287508e-38 ;  /* 0x0080000013138820 */ /* 0x001fe20000400000 */
[----:B------:R-:W-:Y:S06]  /*dde0*/  BRA `(.L_x_6683) ;  /* 0x0000000800287947 */ /* 0x000fec0003800000 */
.L_x_6691:
        /* <DEDUP_REMOVED lines=25> */
.L_x_6694:
        /* <DEDUP_REMOVED lines=12> */
.L_x_6693:
[----:B------:R-:W2:Y:S02]  /*e040*/  LDG.E.U16 R2, desc[UR36][R2.64] ;  /* 0x0000002402027981 */ /* 0x000ea4000c1e1500 */
[----:B--2---:R-:W-:Y:S01]  /*e050*/  IMAD.U32 R19, R2, 0x10000, RZ ;  /* 0x0001000002137824 */ /* 0x004fe200078e00ff */
[----:B------:R-:W-:Y:S06]  /*e060*/  BRA `(.L_x_6683) ;  /* 0x0000000400887947 */ /* 0x000fec0003800000 */
.L_x_6690:
        /* <DEDUP_REMOVED lines=11> */
.L_x_6697:
        /* <DEDUP_REMOVED lines=20> */
.L_x_6699:
[----:B------:R-:W-:Y:S05]  /*e260*/  BSYNC.RECONVERGENT B0 ;  /* 0x0000000000007941 */ /* 0x000fea0003800200 */
.L_x_6698:
[----:B------:R-:W-:Y:S01]  /*e270*/  IMAD.SHL.U32 R0, R0, 0x100000, RZ ;  /* 0x0010000000007824 */ /* 0x000fe200078e00ff */
[----:B------:R-:W-:-:S04]  /*e280*/  LEA R2, R2, 0x3b800000, 0x17 ;  /* 0x3b80000002027811 */ /* 0x000fc800078eb8ff */
[----:B------:R-:W-:Y:S01]  /*e290*/  LOP3.LUT R19, R2, R0, R19, 0xfe, !PT ;  /* 0x0000000002137212 */ /* 0x000fe200078efe13 */
[----:B------:R-:W-:Y:S06]  /*e2a0*/  BRA `(.L_x_6683) ;  /* 0x0000000000f87947 */ /* 0x000fec0003800000 */
.L_x_6696:
        /* <DEDUP_REMOVED lines=20> */
.L_x_6701:
[----:B------:R-:W-:Y:S05]  /*e3f0*/  BSYNC.RECONVERGENT B0 ;  /* 0x0000000000007941 */ /* 0x000fea0003800200 */
.L_x_6700:
[----:B------:R-:W-:Y:S02]  /*e400*/  SHF.L.U32 R0, R0, 0x15, RZ ;  /* 0x0000001500007819 */ /* 0x000fe400000006ff */
[----:B------:R-:W-:-:S04]  /*e410*/  LEA R2, R2, 0x37800000, 0x17 ;  /* 0x3780000002027811 */ /* 0x000fc800078eb8ff */
[----:B------:R-:W-:Y:S01]  /*e420*/  LOP3.LUT R19, R2, R0, R19, 0xfe, !PT ;  /* 0x0000000002137212 */ /* 0x000fe200078efe13 */
[----:B------:R-:W-:Y:S06]  /*e430*/  BRA `(.L_x_6683) ;  /* 0x0000000000947947 */ /* 0x000fec0003800000 */
.L_x_6695:
        /* <DEDUP_REMOVED lines=14> */
.L_x_6682:
        /* <DEDUP_REMOVED lines=16> */
.L_x_6704:
[----:B------:R-:W-:Y:S01]  /*e620*/  IMAD.MOV.U32 R19, RZ, RZ, RZ ;  /* 0x000000ffff137224 */ /* 0x000fe200078e00ff */
[----:B------:R-:W-:Y:S06]  /*e630*/  BRA `(.L_x_6683) ;  /* 0x0000000000147947 */ /* 0x000fec0003800000 */
.L_x_6703:
[----:B------:R-:W2:Y:S02]  /*e640*/  LDG.E.64 R2, desc[UR36][R2.64] ;  /* 0x0000002402027981 */ /* 0x000ea4000c1e1b00 */
[----:B--2---:R0:W1:Y:S01]  /*e650*/  I2F.U64 R19, R2 ;  /* 0x0000000200137312 */ /* 0x0040620000301000 */
[----:B------:R-:W-:Y:S05]  /*e660*/  BRA `(.L_x_6683) ;  /* 0x0000000000087947 */ /* 0x000fea0003800000 */
.L_x_6702:
[----:B------:R-:W2:Y:S02]  /*e670*/  LDG.E R2, desc[UR36][R2.64] ;  /* 0x0000002402027981 */ /* 0x000ea4000c1e1900 */
[----:B--2---:R-:W-:-:S07]  /*e680*/  I2FP.F32.U32 R19, R2 ;  /* 0x0000000200137245 */ /* 0x004fce0000201000 */
.L_x_6683:
[----:B------:R-:W-:Y:S05]  /*e690*/  BSYNC.RECONVERGENT B6 ;  /* 0x0000000000067941 */ /* 0x000fea0003800200 */
.L_x_6677:
        /* <DEDUP_REMOVED lines=18> */
.L_x_6709:
[----:B------:R-:W2:Y:S02]  /*e7c0*/  LDG.E.U8 R0, desc[UR36][R2.64] ;  /* 0x0000002402007981 */ /* 0x000ea4000c1e1100 */
[----:B--2---:R-:W-:Y:S01]  /*e7d0*/  I2FP.F32.U32 R0, R0 ;  /* 0x0000000000007245 */ /* 0x004fe20000201000 */
[----:B------:R-:W-:Y:S06]  /*e7e0*/  BRA `(.L_x_6711) ;  /* 0x0000000c00247947 */ /* 0x000fec0003800000 */
.L_x_6708:
[----:B------:R-:W-:-:S09]  /*e7f0*/  UISETP.NE.AND UP0, UPT, UR4, 0x2, UPT ;  /* 0x000000020400788c */ /* 0x000fd2000bf05270 */
[----:B------:R-:W-:Y:S05]  /*e800*/  BRA.U !UP0, `(.L_x_6712) ;  /* 0x0000000108287547 */ /* 0x000fea000b800000 */
[----:B------:R-:W-:-:S09]  /*e810*/  UISETP.NE.AND UP0, UPT, UR4, 0x3, UPT ;  /* 0x000000030400788c */ /* 0x000fd2000bf05270 */
[----:B------:R-:W-:Y:S05]  /*e820*/  BRA.U !UP0, `(.L_x_6713) ;  /* 0x0000000108147547 */ /* 0x000fea000b800000 */
[----:B------:R-:W-:-:S09]  /*e830*/  UISETP.NE.AND UP0, UPT, UR4, 0x4, UPT ;  /* 0x000000040400788c */ /* 0x000fd2000bf05270 */
[----:B------:R-:W-:Y:S05]  /*e840*/  BRA.U UP0, `(.L_x_6710) ;  /* 0x0000000900b07547 */ /* 0x000fea000b800000 */
[----:B------:R-:W2:Y:S02]  /*e850*/  LDG.E.64 R2, desc[UR36][R2.64] ;  /* 0x0000002402027981 */ /* 0x000ea4000c1e1b00 */
[----:B--2---:R3:W4:Y:S01]  /*e860*/  I2F.S64 R0, R2 ;  /* 0x0000000200007312 */ /* 0x0047220000301400 */
[----:B------:R-:W-:Y:S05]  /*e870*/  BRA `(.L_x_6711) ;  /* 0x0000000c00007947 */ /* 0x000fea0003800000 */
.L_x_6713:
[----:B------:R-:W2:Y:S02]  /*e880*/  LDG.E R0, desc[UR36][R2.64] ;  /* 0x0000002402007981 */ /* 0x000ea4000c1e1900 */
[----:B--2---:R-:W-:Y:S01]  /*e890*/  I2FP.F32.S32 R0, R0 ;  /* 0x0000000000007245 */ /* 0x004fe20000201400 */
[----:B------:R-:W-:Y:S06]  /*e8a0*/  BRA `(.L_x_6711) ;  /* 0x0000000800f47947 */ /* 0x000fec0003800000 */
.L_x_6712:
[----:B------:R-:W2:Y:S02]  /*e8b0*/  LDG.E.U16 R0, desc[UR36][R2.64] ;  /* 0x0000002402007981 */ /* 0x000ea4000c1e1500 */
[----:B--2---:R-:W0:Y:S01]  /*e8c0*/  I2F.S16 R0, R0 ;  /* 0x0000000000007306 */ /* 0x004e220000101400 */
[----:B------:R-:W-:Y:S05]  /*e8d0*/  BRA `(.L_x_6711) ;  /* 0x0000000800e87947 */ /* 0x000fea0003800000 */
.L_x_6707:
        /* <DEDUP_REMOVED lines=8> */
.L_x_6715:
[----:B------:R-:W2:Y:S02]  /*e960*/  LDG.E.U16 R0, desc[UR36][R2.64] ;  /* 0x0000002402007981 */ /* 0x000ea4000c1e1500 */
[----:B--2---:R-:W-:Y:S01]  /*e970*/  HADD2.F32 R0, -RZ, R0.H0_H0 ;  /* 0x20000000ff007230 */ /* 0x004fe20000004100 */
[----:B------:R-:W-:Y:S06]  /*e980*/  BRA `(.L_x_6711) ;  /* 0x0000000800bc7947 */ /* 0x000fec0003800000 */
.L_x_6714:
        /* <DEDUP_REMOVED lines=8> */
.L_x_6717:
[----:B------:R-:W2:Y:S02]  /*ea10*/  LDG.E.U16 R0, desc[UR36][R2.64] ;  /* 0x0000002402007981 */ /* 0x000ea4000c1e1500 */
[----:B--2---:R-:W-:Y:S01]  /*ea20*/  HADD2.F32 R0, -RZ, R0.H0_H0 ;  /* 0x20000000ff007230 */ /* 0x004fe20000004100 */
[----:B------:R-:W-:Y:S06]  /*ea30*/  BRA `(.L_x_6711) ;  /* 0x0000000800907947 */ /* 0x000fec0003800000 */
.L_x_6716:
[----:B------:R-:W2:Y:S01]  /*ea40*/  LDG.E.64 R2, desc[UR36][R2.64] ;  /* 0x0000002402027981 */ /* 0x000ea2000c1e1b00 */
[----:B------:R-:W-:Y:S01]  /*ea50*/  UMOV UR4, 0xf0000000 ;  /* 0xf000000000047882 */ /* 0x000fe20000000000 */
[----:B------:R-:W-:Y:S01]  /*ea60*/  UMOV UR5, 0x380fffff ;  /* 0x380fffff00057882 */ /* 0x000fe20000000000 */
[----:B--2---:R-:W0:Y:S01]  /*ea70*/  F2F.F32.F64 R0, R2 ;  /* 0x0000000200007310 */ /* 0x004e220000301000 */
[----:B------:R-:W-:-:S14]  /*ea80*/  DSETP.GEU.AND P0, PT, |R2|, UR4, PT ;  /* 0x0000000402007e2a */ /* 0x000fdc000bf0e200 */
[----:B0-----:R-:W-:Y:S01]  /*ea90*/  @!P0 FMUL R0, R0, 1.175494350822287508e-38 ;  /* 0x0080000000008820 */ /* 0x001fe20000400000 */
[----:B------:R-:W-:Y:S06]  /*eaa0*/  BRA `(.L_x_6711) ;  /* 0x0000000800747947 */ /* 0x000fec0003800000 */
.L_x_6706:
        /* <DEDUP_REMOVED lines=12> */
.L_x_6720:
[----:B------:R-:W2:Y:S01]  /*eb70*/  LDG.E.64 R2, desc[UR36][R2.64] ;  /* 0x0000002402027981 */ /* 0x000ea2000c1e1b00 */
[----:B------:R-:W-:Y:S01]  /*eb80*/  UMOV UR4, 0xf0000000 ;  /* 0xf000000000047882 */ /* 0x000fe20000000000 */
[----:B------:R-:W-:Y:S01]  /*eb90*/  UMOV UR5, 0x380fffff ;  /* 0x380fffff00057882 */ /* 0x000fe20000000000 */
[----:B--2---:R-:W0:Y:S01]  /*eba0*/  F2F.F32.F64 R0, R2 ;  /* 0x0000000200007310 */ /* 0x004e220000301000 */
[----:B------:R-:W-:-:S14]  /*ebb0*/  DSETP.GEU.AND P0, PT, |R2|, UR4, PT ;  /* 0x0000000402007e2a */ /* 0x000fdc000bf0e200 */
[----:B0-----:R-:W-:Y:S01]  /*ebc0*/  @!P0 FMUL R0, R0, 1.175494350822287508e-38 ;  /* 0x0080000000008820 */ /* 0x001fe20000400000 */
[----:B------:R-:W-:Y:S06]  /*ebd0*/  BRA `(.L_x_6711) ;  /* 0x0000000800287947 */ /* 0x000fec0003800000 */
.L_x_6719:
        /* <DEDUP_REMOVED lines=25> */
.L_x_6722:
        /* <DEDUP_REMOVED lines=12> */
.L_x_6721:
[----:B------:R-:W2:Y:S02]  /*ee30*/  LDG.E.U16 R0, desc[UR36][R2.64] ;  /* 0x0000002402007981 */ /* 0x000ea4000c1e1500 */
[----:B--2---:R-:W-:Y:S01]  /*ee40*/  SHF.L.U32 R0, R0, 0x10, RZ ;  /* 0x0000001000007819 */ /* 0x004fe200000006ff */
[----:B------:R-:W-:Y:S06]  /*ee50*/  BRA `(.L_x_6711) ;  /* 0x0000000400887947 */ /* 0x000fec0003800000 */
.L_x_6718:
        /* <DEDUP_REMOVED lines=11> */
.L_x_6725:
        /* <DEDUP_REMOVED lines=20> */
.L_x_6727:
[----:B------:R-:W-:Y:S05]  /*f050*/  BSYNC.RECONVERGENT B0 ;  /* 0x0000000000007941 */ /* 0x000fea0003800200 */
.L_x_6726:
[----:B------:R-:W-:Y:S01]  /*f060*/  IMAD.SHL.U32 R0, R0, 0x100000, RZ ;  /* 0x0010000000007824 */ /* 0x000fe200078e00ff */
[----:B------:R-:W-:-:S04]  /*f070*/  LEA R2, R2, 0x3b800000, 0x17 ;  /* 0x3b80000002027811 */ /* 0x000fc800078eb8ff */
[----:B------:R-:W-:Y:S01]  /*f080*/  LOP3.LUT R0, R2, R0, R7, 0xfe, !PT ;  /* 0x0000000002007212 */ /* 0x000fe200078efe07 */
[----:B------:R-:W-:Y:S06]  /*f090*/  BRA `(.L_x_6711) ;  /* 0x0000000000f87947 */ /* 0x000fec0003800000 */
.L_x_6724:
        /* <DEDUP_REMOVED lines=20> */
.L_x_6729:
[----:B------:R-:W-:Y:S05]  /*f1e0*/  BSYNC.RECONVERGENT B0 ;  /* 0x0000000000007941 */ /* 0x000fea0003800200 */
.L_x_6728:
[----:B------:R-:W-:Y:S01]  /*f1f0*/  IMAD.SHL.U32 R0, R0, 0x200000, RZ ;  /* 0x0020000000007824 */ /* 0x000fe200078e00ff */
[----:B------:R-:W-:-:S04]  /*f200*/  LEA R2, R2, 0x37800000, 0x17 ;  /* 0x3780000002027811 */ /* 0x000fc800078eb8ff */
[----:B------:R-:W-:Y:S01]  /*f210*/  LOP3.LUT R0, R2, R0, R7, 0xfe, !PT ;  /* 0x0000000002007212 */ /* 0x000fe200078efe07 */
[----:B------:R-:W-:Y:S06]  /*f220*/  BRA `(.L_x_6711) ;  /* 0x0000000000947947 */ /* 0x000fec0003800000 */
.L_x_6723:
        /* <DEDUP_REMOVED lines=14> */
.L_x_6710:
[----:B------:R-:W-:Y:S01]  /*f310*/  MOV R2, 0x0 ;  /* 0x0000000000027802 */ /* 0x000fe20000000f00 */
[----:B------:R-:W0:Y:S01]  /*f320*/  LDCU.64 UR4, c[0x4][0x188] ;  /* 0x01003100ff0477ac */ /* 0x000e220008000a00 */
[----:B------:R-:W-:Y:S02]  /*f330*/  HFMA2 R12, -RZ, RZ, 0, 5.9604644775390625e-08 ;  /* 0x00000001ff0c7431 */ /* 0x000fe400000001ff */
[----:B------:R-:W-:Y:S01]  /*f340*/  IMAD.MOV.U32 R8, RZ, RZ, 0x4e ;  /* 0x0000004eff087424 */ /* 0x000fe200078e00ff */
[----:B------:R-:W2:Y:S01]  /*f350*/  LDCU.64 UR6, c[0x4][0x190] ;  /* 0x01003200ff0677ac */ /* 0x000ea20008000a00 */
[----:B------:R-:W3:Y:S01]  /*f360*/  LDC.64 R2, c[0x4][R2] ;  /* 0x0100000002027b82 */ /* 0x000ee20000000a00 */
[----:B------:R-:W-:Y:S01]  /*f370*/  IMAD.MOV.U32 R13, RZ, RZ, RZ ;  /* 0x000000ffff0d7224 */ /* 0x000fe200078e00ff */
[----:B------:R-:W4:Y:S01]  /*f380*/  LDCU.64 UR8, c[0x4][0x18] ;  /* 0x01000300ff0877ac */ /* 0x000f220008000a00 */
[----:B0-----:R-:W-:Y:S01]  /*f390*/  IMAD.U32 R4, RZ, RZ, UR4 ;  /* 0x00000004ff047e24 */ /* 0x001fe2000f8e00ff */
[----:B------:R-:W-:Y:S01]  /*f3a0*/  MOV R5, UR5 ;  /* 0x0000000500057c02 */ /* 0x000fe20008000f00 */
[----:B--2---:R-:W-:-:S02]  /*f3b0*/  IMAD.U32 R6, RZ, RZ, UR6 ;  /* 0x00000006ff067e24 */ /* 0x004fc4000f8e00ff */
[----:B------:R-:W-:Y:S01]  /*f3c0*/  IMAD.U32 R7, RZ, RZ, UR7 ;  /* 0x00000007ff077e24 */ /* 0x000fe2000f8e00ff */
[----:B----4-:R-:W-:Y:S01]  /*f3d0*/  MOV R10, UR8 ;  /* 0x00000008000a7c02 */ /* 0x010fe20008000f00 */
[----:B------:R-:W-:-:S07]  /*f3e0*/  IMAD.U32 R11, RZ, RZ, UR9 ;  /* 0x00000009ff0b7e24 */ /* 0x000fce000f8e00ff */
[----:B------:R-:W-:-:S07]  /*f3f0*/  LEPC R20, `(.L_x_6732) ;  /* 0x000000001014794e */ /* 0x000fce0000000000 */
[----:B-1-3-5:R-:W-:Y:S05]  /*f400*/  CALL.ABS.NOINC R2 ;  /* 0x0000000002007343 */ /* 0x02afea0003c00000 */
.L_x_6732:
[----:B------:R-:W-:Y:S01]  /*f410*/  IMAD.MOV.U32 R0, RZ, RZ, RZ ;  /* 0x000000ffff007224 */ /* 0x000fe200078e00ff */
[----:B------:R-:W-:Y:S06]  /*f420*/  BRA `(.L_x_6711) ;  /* 0x0000000000147947 */ /* 0x000fec0003800000 */
.L_x_6731:
[----:B------:R-:W2:Y:S02]  /*f430*/  LDG.E.64 R2, desc[UR36][R2.64] ;  /* 0x0000002402027981 */ /* 0x000ea4000c1e1b00 */
[----:B--2---:R0:W2:Y:S01]  /*f440*/  I2F.U64 R0, R2 ;  /* 0x0000000200007312 */ /* 0x0040a20000301000 */
[----:B------:R-:W-:Y:S05]  /*f450*/  BRA `(.L_x_6711) ;  /* 0x0000000000087947 */ /* 0x000fea0003800000 */
.L_x_6730:
[----:B------:R-:W2:Y:S02]  /*f460*/  LDG.E R0, desc[UR36][R2.64] ;  /* 0x0000002402007981 */ /* 0x000ea4000c1e1900 */
[----:B--2---:R-:W-:-:S07]  /*f470*/  I2FP.F32.U32 R0, R0 ;  /* 0x0000000000007245 */ /* 0x004fce0000201000 */
.L_x_6711:
[----:B------:R-:W-:Y:S05]  /*f480*/  BSYNC.RECONVERGENT B6 ;  /* 0x0000000000067941 */ /* 0x000fea0003800200 */
.L_x_6705:
[----:B------:R-:W-:Y:S01]  /*f490*/  UPRMT UR4, UR43, 0x9910, URZ ;  /* 0x000099102b047896 */ /* 0x000fe200080000ff */
[----:B-1---5:R-:W-:Y:S02]  /*f4a0*/  FSETP.NEU.FTZ.AND P0, PT, R19, RZ, PT ;  /* 0x000000ff1300720b */ /* 0x022fe40003f1d000 */
[----:B0-234-:R-:W-:Y:S01]  /*f4b0*/  MOV R2, R0 ;  /* 0x0000000000027202 */ /* 0x01dfe20000000f00 */
[----:B------:R-:W-:-:S10]  /*f4c0*/  UISETP.GT.AND UP0, UPT, UR4, 0x9, UPT ;  /* 0x000000090400788c */ /* 0x000fd4000bf04270 */
[----:B------:R-:W-:Y:S01]  /*f4d0*/  @P0 FSET.BF.GT.FTZ.AND R2, R19, RZ, PT ;  /* 0x000000ff1302020a */ /* 0x000fe20003814000 */
        /* <DEDUP_REMOVED lines=10> */
[----:B0-----:R-:W-:Y:S01]  /*f580*/  STG.E.U8 desc[UR36][R16.64], R3 ;  /* 0x0000000310007986 */ /* 0x001fe2000c101124 */
[----:B------:R-:W-:Y:S05]  /*f590*/  EXIT ;  /* 0x000000000000794d */ /* 0x000fea0003800000 */
.L_x_6736:
[----:B------:R-:W0:Y:S02]  /*f5a0*/  F2I.S64.TRUNC R2, R2 ;  /* 0x0000000200027311 */ /* 0x000e24000020d900 */
[----:B0-----:R-:W-:-:S05]  /*f5b0*/  IMAD.MOV.U32 R5, RZ, RZ, R2 ;  /* 0x000000ffff057224 */ /* 0x001fca00078e0002 */
[----:B------:R-:W-:Y:S01]  /*f5c0*/  STG.E.U8 desc[UR36][R16.64], R5 ;  /* 0x0000000510007986 */ /* 0x000fe2000c101124 */
[----:B------:R-:W-:Y:S05]  /*f5d0*/  EXIT ;  /* 0x000000000000794d */ /* 0x000fea0003800000 */
.L_x_6735:
[----:B------:R-:W-:-:S09]  /*f5e0*/  UISETP.NE.AND UP0, UPT, UR4, 0x2, UPT ;  /* 0x000000020400788c */ /* 0x000fd2000bf05270 */
[----:B------:R-:W-:Y:S05]  /*f5f0*/  BRA.U !UP0, `(.L_x_6738) ;  /* 0x0000000108287547 */ /* 0x000fea000b800000 */
[----:B------:R-:W-:-:S09]  /*f600*/  UISETP.NE.AND UP0, UPT, UR4, 0x3, UPT ;  /* 0x000000030400788c */ /* 0x000fd2000bf05270 */
[----:B------:R-:W-:Y:S05]  /*f610*/  BRA.U !UP0, `(.L_x_6739) ;  /* 0x0000000108147547 */ /* 0x000fea000b800000 */
[----:B------:R-:W-:-:S09]  /*f620*/  UISETP.NE.AND UP0, UPT, UR4, 0x4, UPT ;  /* 0x000000040400788c */ /* 0x000fd2000bf05270 */
[----:B------:R-:W-:Y:S05]  /*f630*/  BRA.U UP0, `(.L_x_6737) ;  /* 0x0000000900387547 */ /* 0x000fea000b800000 */
[----:B------:R-:W0:Y:S02]  /*f640*/  F2I.S64.TRUNC R2, R2 ;  /* 0x0000000200027311 */ /* 0x000e24000020d900 */
[----:B0-----:R-:W-:Y:S01]  /*f650*/  STG.E.64 desc[UR36][R16.64], R2 ;  /* 0x0000000210007986 */ /* 0x001fe2000c101b24 */
[----:B------:R-:W-:Y:S05]  /*f660*/  EXIT ;  /* 0x000000000000794d */ /* 0x000fea0003800000 */
.L_x_6739:
[----:B------:R-:W0:Y:S02]  /*f670*/  F2I.FTZ.TRUNC.NTZ R3, R2 ;  /* 0x0000000200037305 */ /* 0x000e24000021f100 */
[----:B0-----:R-:W-:Y:S01]  /*f680*/  STG.E desc[UR36][R16.64], R3 ;  /* 0x0000000310007986 */ /* 0x001fe2000c101924 */
[----:B------:R-:W-:Y:S05]  /*f690*/  EXIT ;  /* 0x000000000000794d */ /* 0x000fea0003800000 */
.L_x_6738:
[----:B------:R-:W0:Y:S02]  /*f6a0*/  F2I.FTZ.TRUNC.NTZ R3, R2 ;  /* 0x0000000200037305 */ /* 0x000e24000021f100 */
[----:B0-----:R-:W-:Y:S01]  /*f6b0*/  STG.E.U16 desc[UR36][R16.64], R3 ;  /* 0x0000000310007986 */ /* 0x001fe2000c101524 */
[----:B------:R-:W-:Y:S05]  /*f6c0*/  EXIT ;  /* 0x000000000000794d */ /* 0x000fea0003800000 */
.L_x_6734:
[----:B------:R-:W-:-:S09]  /*f6d0*/  UISETP.GT.AND UP0, UPT, UR4, 0x6, UPT ;  /* 0x000000060400788c */ /* 0x000fd2000bf04270 */
[----:B------:R-:W-:Y:S05]  /*f6e0*/  BRA.U UP0, `(.L_x_6740) ;  /* 0x0000000100247547 */ /* 0x000fea000b800000 */
[----:B------:R-:W-:-:S09]  /*f6f0*/  UISETP.NE.AND UP0, UPT, UR4, 0x5, UPT ;  /* 0x000000050400788c */ /* 0x000fd2000bf05270 */
[----:B------:R-:W-:Y:S05]  /*f700*/  BRA.U !UP0, `(.L_x_6741) ;  /* 0x0000000108107547 */ /* 0x000fea000b800000 */
[----:B------:R-:W-:-:S09]  /*f710*/  UISETP.NE.AND UP0, UPT, UR4, 0x6, UPT ;  /* 0x000000060400788c */ /* 0x000fd2000bf05270 */
[----:B------:R-:W-:Y:S05]  /*f720*/  BRA.U UP0, `(.L_x_6737) ;  /* 0x0000000500fc7547 */ /* 0x000fea000b800000 */
[----:B------:R-:W-:Y:S01]  /*f730*/  STG.E desc[UR36][R16.64], R2 ;  /* 0x0000000210007986 */ /* 0x000fe2000c101924 */
[----:B------:R-:W-:Y:S05]  /*f740*/  EXIT ;  /* 0x000000000000794d */ /* 0x000fea0003800000 */
.L_x_6741:
[----:B------:R-:W-:-:S05]  /*f750*/  F2FP.F16.F32.PACK_AB R2, RZ, R2 ;  /* 0x00000002ff02723e */ /* 0x000fca00000000ff */
[----:B------:R-:W-:Y:S01]  /*f760*/  STG.E.U16 desc[UR36][R16.64], R2 ;  /* 0x0000000210007986 */ /* 0x000fe2000c101524 */
[----:B------:R-:W-:Y:S05]  /*f770*/  EXIT ;  /* 0x000000000000794d */ /* 0x000fea0003800000 */
.L_x_6740:
[----:B------:R-:W-:-:S09]  /*f780*/  UISETP.NE.AND UP0, UPT, UR4, 0x7, UPT ;  /* 0x000000070400788c */ /* 0x000fd2000bf05270 */
[----:B------:R-:W-:Y:S05]  /*f790*/  BRA.U !UP0, `(.L_x_6742) ;  /* 0x00000001082c7547 */ /* 0x000fea000b800000 */
[----:B------:R-:W-:-:S09]  /*f7a0*/  UISETP.NE.AND UP0, UPT, UR4, 0x8, UPT ;  /* 0x000000080400788c */ /* 0x000fd2000bf05270 */
[----:B------:R-:W-:Y:S05]  /*f7b0*/  BRA.U !UP0, `(.L_x_6743) ;  /* 0x0000000108147547 */ /* 0x000fea000b800000 */
[----:B------:R-:W-:-:S09]  /*f7c0*/  UISETP.NE.AND UP0, UPT, UR4, 0x9, UPT ;  /* 0x000000090400788c */ /* 0x000fd2000bf05270 */
[----:B------:R-:W-:Y:S05]  /*f7d0*/  BRA.U UP0, `(.L_x_6737) ;  /* 0x0000000500d07547 */ /* 0x000fea000b800000 */
[----:B------:R-:W-:-:S05]  /*f7e0*/  IMAD.MOV.U32 R3, RZ, RZ, RZ ;  /* 0x000000ffff037224 */ /* 0x000fca00078e00ff */
[----:B------:R-:W-:Y:S01]  /*f7f0*/  STG.E.64 desc[UR36][R16.64], R2 ;  /* 0x0000000210007986 */ /* 0x000fe2000c101b24 */
[----:B------:R-:W-:Y:S05]  /*f800*/  EXIT ;  /* 0x000000000000794d */ /* 0x000fea0003800000 */
.L_x_6743:
[----:B------:R-:W-:-:S04]  /*f810*/  F2FP.F16.F32.PACK_AB R3, RZ, R2 ;  /* 0x00000002ff03723e */ /* 0x000fc800000000ff */
[----:B------:R-:W-:-:S05]  /*f820*/  PRMT R3, R3, 0x5410, RZ ;  /* 0x0000541003037816 */ /* 0x000fca00000000ff */
[----:B------:R-:W-:Y:S01]  /*f830*/  STG.E desc[UR36][R16.64], R3 ;  /* 0x0000000310007986 */ /* 0x000fe2000c101924 */
[----:B------:R-:W-:Y:S05]  /*f840*/  EXIT ;  /* 0x000000000000794d */ /* 0x000fea0003800000 */
.L_x_6742:
[----:B------:R-:W-:-:S06]  /*f850*/  FMUL.FTZ R2, R2, 1 ;  /* 0x3f80000002027820 */ /* 0x000fcc0000410000 */
[----:B------:R-:W0:Y:S02]  /*f860*/  F2F.F64.F32 R2, R2 ;  /* 0x0000000200027310 */ /* 0x000e240000201800 */
[----:B0-----:R-:W-:Y:S01]  /*f870*/  STG.E.64 desc[UR36][R16.64], R2 ;  /* 0x0000000210007986 */ /* 0x001fe2000c101b24 */
[----:B------:R-:W-:Y:S05]  /*f880*/  EXIT ;  /* 0x000000000000794d */ /* 0x000fea0003800000 */
.L_x_6733:
        /* <DEDUP_REMOVED lines=11> */
[----:B0-----:R-:W-:Y:S01]  /*f940*/  STG.E.U16 desc[UR36][R16.64], R3 ;  /* 0x0000000310007986 */ /* 0x001fe2000c101524 */
[----:B------:R-:W-:Y:S05]  /*f950*/  EXIT ;  /* 0x000000000000794d */ /* 0x000fea0003800000 */
.L_x_6747:
[----:B------:R-:W-:Y:S01]  /*f960*/  LOP3.LUT R4, R2, 0x7fffffff, RZ, 0xc0, !PT ;  /* 0x7fffffff02047812 */ /* 0x000fe200078ec0ff */
        /* <DEDUP_REMOVED lines=15> */
.L_x_6750:
[----:B------:R-:W-:-:S04]  /*fa60*/  SHF.R.U32.HI R2, RZ, 0x18, R2 ;  /* 0x00000018ff027819 */ /* 0x000fc80000011602 */
[----:B------:R-:W-:-:S04]  /*fa70*/  LOP3.LUT R2, R3, 0x80, R2, 0xf8, !PT ;  /* 0x0000008003027812 */ /* 0x000fc800078ef802 */
[----:B------:R-:W-:-:S07]  /*fa80*/  PRMT R8, R2, 0x7610, R8 ;  /* 0x0000761002087816 */ /* 0x000fce0000000008 */
.L_x_6749:
[----:B------:R-:W-:Y:S05]  /*fa90*/  BSYNC.RECONVERGENT B0 ;  /* 0x0000000000007941 */ /* 0x000fea0003800200 */
.L_x_6748:
[----:B------:R-:W-:Y:S01]  /*faa0*/  STG.E.U8 desc[UR36][R16.64], R8 ;  /* 0x0000000810007986 */ /* 0x000fe2000c101124 */
[----:B------:R-:W-:Y:S05]  /*fab0*/  EXIT ;  /* 0x000000000000794d */ /* 0x000fea0003800000 */
.L_x_6746:
        /* <DEDUP_REMOVED lines=16> */
.L_x_6753:
[----:B------:R-:W-:-:S04]  /*fbc0*/  SHF.R.U32.HI R2, RZ, 0x18, R2 ;  /* 0x00000018ff027819 */ /* 0x000fc80000011602 */
[----:B------:R-:W-:-:S04]  /*fbd0*/  LOP3.LUT R3, R3, 0x80, R2, 0xf8, !PT ;  /* 0x0000008003037812 */ /* 0x000fc800078ef802 */
[----:B------:R-:W-:-:S07]  /*fbe0*/  PRMT R8, R3, 0x7610, R8 ;  /* 0x0000761003087816 */ /* 0x000fce0000000008 */
.L_x_6752:
[----:B------:R-:W-:Y:S05]  /*fbf0*/  BSYNC.RECONVERGENT B0 ;  /* 0x0000000000007941 */ /* 0x000fea0003800200 */
.L_x_6751:
[----:B------:R-:W-:Y:S01]  /*fc00*/  STG.E.U8 desc[UR36][R16.64], R8 ;  /* 0x0000000810007986 */ /* 0x000fe2000c101124 */
[----:B------:R-:W-:Y:S05]  /*fc10*/  EXIT ;  /* 0x000000000000794d */ /* 0x000fea0003800000 */
.L_x_6745:
        /* <DEDUP_REMOVED lines=21> */
.L_x_6755:
[----:B------:R-:W0:Y:S02]  /*fd70*/  F2I.U64.TRUNC R2, R2 ;  /* 0x0000000200027311 */ /* 0x000e24000020d800 */
[----:B0-----:R-:W-:Y:S01]  /*fd80*/  STG.E.64 desc[UR36][R16.64], R2 ;  /* 0x0000000210007986 */ /* 0x001fe2000c101b24 */
[----:B------:R-:W-:Y:S05]  /*fd90*/  EXIT ;  /* 0x000000000000794d */ /* 0x000fea0003800000 */
.L_x_6754:
[----:B------:R-:W0:Y:S02]  /*fda0*/  F2I.FTZ.U32.TRUNC.NTZ R3, R2 ;  /* 0x0000000200037305 */ /* 0x000e24000021f000 */
[----:B0-----:R-:W-:Y:S01]  /*fdb0*/  STG.E desc[UR36][R16.64], R3 ;  /* 0x0000000310007986 */ /* 0x001fe2000c101924 */
[----:B------:R-:W-:Y:S05]  /*fdc0*/  EXIT ;  /* 0x000000000000794d */ /* 0x000fea0003800000 */
.L_x_6744:
        /* <DEDUP_REMOVED lines=8> */
[----:B------:R-:W-:Y:S01]  /*fe50*/  STG.E.U8 desc[UR36][R16.64], R3 ;  /* 0x0000000310007986 */ /* 0x000fe2000c101124 */
[----:B------:R-:W-:Y:S05]  /*fe60*/  EXIT ;  /* 0x000000000000794d */ /* 0x000fea0003800000 */
.L_x_6757:
[----:B------:R-:W-:Y:S01]  /*fe70*/  FMUL.FTZ R4, R2, 1 ;  /* 0x3f80000002047820 */ /* 0x000fe20000410000 */
[----:B------:R-:W-:-:S05]  /*fe80*/  CS2R R6, SRZ ;  /* 0x0000000000067805 */ /* 0x000fca000001ff00 */
[----:B------:R-:W0:Y:S02]  /*fe90*/  F2F.F64.F32 R4, R4 ;  /* 0x0000000400047310 */ /* 0x000e240000201800 */
[----:B0-----:R-:W-:Y:S01]  /*fea0*/  STG.E.128 desc[UR36][R16.64], R4 ;  /* 0x0000000410007986 */ /* 0x001fe2000c101d24 */
[----:B------:R-:W-:Y:S05]  /*feb0*/  EXIT ;  /* 0x000000000000794d */ /* 0x000fea0003800000 */
.L_x_6756:
[----:B------:R-:W-:-:S09]  /*fec0*/  UISETP.NE.AND UP0, UPT, UR4, 0xf, UPT ;  /* 0x0000000f0400788c */ /* 0x000fd2000bf05270 */
[----:B------:R-:W-:Y:S05]  /*fed0*/  BRA.U !UP0, `(.L_x_6758) ;  /* 0x0000000108e07547 */ /* 0x000fea000b800000 */
[----:B------:R-:W-:-:S09]  /*fee0*/  UISETP.NE.AND UP0, UPT, UR4, 0x17, UPT ;  /* 0x000000170400788c */ /* 0x000fd2000bf05270 */
[----:B------:R-:W-:Y:S05]  /*fef0*/  BRA.U !UP0, `(.L_x_6759) ;  /* 0x00000001088c7547 */ /* 0x000fea000b800000 */
[----:B------:R-:W-:-:S09]  /*ff00*/  UISETP.NE.AND UP0, UPT, UR4, 0x18, UPT ;  /* 0x000000180400788c */ /* 0x000fd2000bf05270 */
[----:B------:R-:W-:Y:S05]  /*ff10*/  BRA.U !UP0, `(.L_x_6760) ;  /* 0x0000000108447547 */ /* 0x000fea000b800000 */
.L_x_6737:
        /* <DEDUP_REMOVED lines=16> */
.L_x_6761:
[----:B------:R-:W-:Y:S05]  /*10020*/  EXIT ;  /* 0x000000000000794d */ /* 0x000fea0003800000 */
.L_x_6760:
        /* <DEDUP_REMOVED lines=12> */
.L_x_6763:
[----:B------:R-:W-:Y:S05]  /*100f0*/  BSYNC.RECONVERGENT B0 ;  /* 0x0000000000007941 */ /* 0x000fea0003800200 */
.L_x_6762:
[----:B------:R-:W-:-:S05]  /*10100*/  LOP3.LUT R3, R0, 0x80, R5, 0xf8, !PT ;  /* 0x0000008000037812 */ /* 0x000fca00078ef805 */
[----:B------:R-:W-:Y:S01]  /*10110*/  STG.E.U8 desc[UR36][R16.64], R3 ;  /* 0x0000000310007986 */ /* 0x000fe2000c101124 */
[----:B------:R-:W-:Y:S05]  /*10120*/  EXIT ;  /* 0x000000000000794d */ /* 0x000fea0003800000 */
.L_x_6759:
        /* <DEDUP_REMOVED lines=11> */
.L_x_6765:
[----:B------:R-:W-:Y:S01]  /*101e0*/  IMAD.MOV.U32 R0, RZ, RZ, 0x7f ;  /* 0x0000007fff007424 */ /* 0x000fe200078e00ff */
[----:B------:R-:W-:-:S04]  /*101f0*/  ISETP.GT.U32.AND P0, PT, R4, 0x7f800000, PT ;  /* 0x7f8000000400780c */ /* 0x000fc80003f04070 */
[----:B------:R-:W-:-:S09]  /*10200*/  SEL R0, R0, 0x7c, P0 ;  /* 0x0000007c00007807 */ /* 0x000fd20000000000 */
.L_x_6766:
[----:B------:R-:W-:Y:S05]  /*10210*/  BSYNC.RECONVERGENT B0 ;  /* 0x0000000000007941 */ /* 0x000fea0003800200 */
.L_x_6764:
[----:B------:R-:W-:-:S04]  /*10220*/  SHF.R.U32.HI R3, RZ, 0x18, R2 ;  /* 0x00000018ff037819 */ /* 0x000fc80000011602 */
[----:B------:R-:W-:-:S05]  /*10230*/  LOP3.LUT R3, R0, 0x80, R3, 0xf8, !PT ;  /* 0x0000008000037812 */ /* 0x000fca00078ef803 */
[----:B------:R-:W-:Y:S01]  /*10240*/  STG.E.U8 desc[UR36][R16.64], R3 ;  /* 0x0000000310007986 */ /* 0x000fe2000c101124 */
[----:B------:R-:W-:Y:S05]  /*10250*/  EXIT ;  /* 0x000000000000794d */ /* 0x000fea0003800000 */
.L_x_6758:
[----:B------:R-:W-:-:S05]  /*10260*/  F2FP.BF16.F32.PACK_AB R2, RZ, R2 ;  /* 0x00000002ff02723e */ /* 0x000fca00000010ff */
[----:B------:R-:W-:Y:S01]  /*10270*/  STG.E.U16 desc[UR36][R16.64], R2 ;  /* 0x0000000210007986 */ /* 0x000fe2000c101524 */
[----:B------:R-:W-:Y:S05]  /*10280*/  EXIT ;  /* 0x000000000000794d */ /* 0x000fea0003800000 */
.L_x_6767:
        /* <DEDUP_REMOVED lines=15> */
.L_x_32372:


//--------------------- .text._ZN2at6native27unrolled_elementwise_kernelINS0_13BinaryFunctorIfffZZZNS0_21heaviside_kernel_cudaERNS_18TensorIteratorBaseEENKUlvE_clEvENKUlvE5_clEvEUlffE_EESt5arrayIPcLm3EELi4E23TrivialOffsetCalculatorILi2EjESC_ILi1EjENS0_6memory12LoadWithCastILi2EEENSF_13StoreWithCastILi1EEEEEviT_T0_T2_T3_T4_T5_ --------------------------
	.section	.text._ZN2at6native27unrolled_elementwise_kernelINS0_13BinaryFunctorIfffZZZNS0_21heaviside_kernel_cudaERNS_18TensorIteratorBaseEENKUlvE_clEvENKUlvE5_clEvEUlffE_EESt5arrayIPcLm3EELi4E23TrivialOffsetCalculatorILi2EjESC_ILi1EjENS0_6memory12LoadWithCastILi2EEENSF_13StoreWithCastILi1EEEEEviT_T0_T2_T3_T4_T5_,"ax",@progbits
	.align	128
        .global         _ZN2at6native27unrolled_elementwise_kernelINS0_13BinaryFunctorIfffZZZNS0_21heaviside_kernel_cudaERNS_18TensorIteratorBaseEENKUlvE_clEvENKUlvE5_clEvEUlffE_EESt5arrayIPcLm3EELi4E23TrivialOffsetCalculatorILi2EjESC_ILi1EjENS0_6memory12LoadWithCastILi2EEENSF_13StoreWithCastILi1EEEEEviT_T0_T2_T3_T4_T5_
        .type           _ZN2at6native27unrolled_elementwise_kernelINS0_13BinaryFunctorIfffZZZNS0_21heaviside_kernel_cudaERNS_18TensorIteratorBaseEENKUlvE_clEvENKUlvE5_clEvEUlffE_EESt5arrayIPcLm3EELi4E23TrivialOffsetCalculatorILi2EjESC_ILi1EjENS0_6memory12LoadWithCastILi2EEENSF_13StoreWithCastILi1EEEEEviT_T0_T2_T3_T4_T5_,@function
        .size           _ZN2at6native27unrolled_elementwise_kernelINS0_13BinaryFunctorIfffZZZNS0_21heaviside_kernel_cudaERNS_18TensorIteratorBaseEENKUlvE_clEvENKUlvE5_clEvEUlffE_EESt5arrayIPcLm3EELi4E23TrivialOffsetCalculatorILi2EjESC_ILi1EjENS0_6memory12LoadWithCastILi2EEENSF_13StoreWithCastILi1EEEEEviT_T0_T2_T3_T4_T5_,(.L_x_32373 - _ZN2at6native27unrolled_elementwise_kernelINS0_13BinaryFunctorIfffZZZNS0_21heaviside_kernel_cudaERNS_18TensorIteratorBaseEENKUlvE_clEvENKUlvE5_clEvEUlffE_EESt5arrayIPcLm3EELi4E23TrivialOffsetCalculatorILi2EjESC_ILi1EjENS0_6memory12LoadWithCastILi2EEENSF_13StoreWithCastILi1EEEEEviT_T0_T2_T3_T4_T5_)
        .other          _ZN2at6native27unrolled_elementwise_kernelINS0_13BinaryFunctorIfffZZZNS0_21heaviside_kernel_cudaERNS_18TensorIteratorBaseEENKUlvE_clEvENKUlvE5_clEvEUlffE_EESt5arrayIPcLm3EELi4E23TrivialOffsetCalculatorILi2EjESC_ILi1EjENS0_6memory12LoadWithCastILi2EEENSF_13StoreWithCastILi1EEEEEviT_T0_T2_T3_T4_T5_,@"STO_CUDA_ENTRY STV_DEFAULT"
_ZN2at6native27unrolled_elementwise_kernelINS0_13BinaryFunctorIfffZZZNS0_21heaviside_kernel_cudaERNS_18TensorIteratorBaseEENKUlvE_clEvENKUlvE5_clEvEUlffE_EESt5arrayIPcLm3EELi4E23TrivialOffsetCalculatorILi2EjESC_ILi1EjENS0_6memory12LoadWithCastILi2EEENSF_13StoreWithCastILi1EEEEEviT_T0_T2_T3_T4_T5_:
.text._ZN2at6native27unrolled_elementwise_kernelINS0_13BinaryFunctorIfffZZZNS0_21heaviside_kernel_cudaERNS_18TensorIteratorBaseEENKUlvE_clEvENKUlvE5_clEvEUlffE_EESt5arrayIPcLm3EELi4E23TrivialOffsetCalculatorILi2EjESC_ILi1EjENS0_6memory12LoadWithCastILi2EEENSF_13StoreWithCastILi1EEEEEviT_T0_T2_T3_T4_T5_:
[----:B------:R-:W0:Y:S01]  /*0000*/  LDC R1, c[0x0][0x37c] ;  /* 0x0000df00ff017b82 */ /* 0x000e220000000800 */
[----:B------:R-:W1:Y:S07]  /*0010*/  S2R R2, SR_CTAID.X ;  /* 0x0000000000027919 */ /* 0x000e6e0000002500 */
[----:B------:R-:W1:Y:S01]  /*0020*/  LDC R3, c[0x0][0x380] ;  /* 0x0000e000ff037b82 */ /* 0x000e620000000800 */
[----:B------:R-:W2:Y:S01]  /*0030*/  LDCU.64 UR36, c[0x0][0x358] ;  /* 0x00006b00ff2477ac */ /* 0x000ea20008000a00 */
[----:B------:R-:W-:Y:S01]  /*0040*/  BSSY.RECONVERGENT B7, `(.L_x_6768) ;  /* 0x00001d0000077945 */ /* 0x000fe20003800200 */
[----:B------:R-:W3:Y:S01]  /*0050*/  S2R R17, SR_TID.X ;  /* 0x0000000000117919 */ /* 0x000ee20000002100 */
[----:B------:R-:W-:Y:S01]  /*0060*/  IMAD.MOV.U32 R28, RZ, RZ, RZ ;  /* 0x000000ffff1c7224 */ /* 0x000fe200078e00ff */
[----:B------:R-:W4:Y:S01]  /*0070*/  LDCU.U8 UR38, c[0x0][0x3a4] ;  /* 0x00007480ff2677ac */ /* 0x000f220008000000 */
[----:B------:R-:W-:Y:S01]  /*0080*/  IMAD.MOV.U32 R18, RZ, RZ, RZ ;  /* 0x000000ffff127224 */ /* 0x000fe200078e00ff */
        /* <DEDUP_REMOVED lines=26> */
.L_x_6774:
[----:B------:R-:W2:Y:S02]  /*0230*/  LDG.E.U8 R4, desc[UR36][R4.64] ;  /* 0x0000002404047981 */ /* 0x000ea4000c1e1100 */
[----:B--2---:R-:W-:Y:S01]  /*0240*/  I2FP.F32.U32 R28, R4 ;  /* 0x00000004001c7245 */ /* 0x004fe20000201000 */
[----:B------:R-:W-:Y:S06]  /*0250*/  BRA `(.L_x_6776) ;  /* 0x0000000c00287947 */ /* 0x000fec0003800000 */
.L_x_6773:
        /* <DEDUP_REMOVED lines=9> */
.L_x_6778:
[----:B------:R-:W2:Y:S02]  /*02f0*/  LDG.E R4, desc[UR36][R4.64] ;  /* 0x0000002404047981 */ /* 0x000ea4000c1e1900 */
[----:B--2---:R-:W-:Y:S01]  /*0300*/  I2FP.F32.S32 R28, R4 ;  /* 0x00000004001c7245 */ /* 0x004fe20000201400 */
[----:B------:R-:W-:Y:S06]  /*0310*/  BRA `(.L_x_6776) ;  /* 0x0000000800f87947 */ /* 0x000fec0003800000 */
.L_x_6777:
[----:B------:R-:W2:Y:S02]  /*0320*/  LDG.E.U16 R4, desc[UR36][R4.64] ;  /* 0x0000002404047981 */ /* 0x000ea4000c1e1500 */
[----:B--2---:R2:W3:Y:S01]  /*0330*/  I2F.S16 R28, R4 ;  /* 0x00000004001c7306 */ /* 0x0044e20000101400 */
[----:B------:R-:W-:Y:S05]  /*0340*/  BRA `(.L_x_6776) ;  /* 0x0000000800ec7947 */ /* 0x000fea0003800000 */
.L_x_6772:
        /* <DEDUP_REMOVED lines=8> */
.L_x_6780:
[----:B------:R-:W2:Y:S02]  /*03d0*/  LDG.E.U16 R4, desc[UR36][R4.64] ;  /* 0x0000002404047981 */ /* 0x000ea4000c1e1500 */
[----:B--2---:R-:W-:Y:S01]  /*03e0*/  HADD2.F32 R28, -RZ, R4.H0_H0 ;  /* 0x20000004ff1c7230 */ /* 0x004fe20000004100 */
[----:B------:R-:W-:Y:S06]  /*03f0*/  BRA `(.L_x_6776) ;  /* 0x0000000800c07947 */ /* 0x000fec0003800000 */
.L_x_6779:
        /* <DEDUP_REMOVED lines=8> */
.L_x_6782:
[----:B------:R-:W2:Y:S02]  /*0480*/  LDG.E.U16 R4, desc[UR36][R4.64] ;  /* 0x0000002404047981 */ /* 0x000ea4000c1e1500 */
[----:B--2---:R-:W-:Y:S01]  /*0490*/  HADD2.F32 R28, -RZ, R4.H0_H0 ;  /* 0x20000004ff1c7230 */ /* 0x004fe20000004100 */
[----:B------:R-:W-:Y:S06]  /*04a0*/  BRA `(.L_x_6776) ;  /* 0x0000000800947947 */ /* 0x000fec0003800000 */
.L_x_6781:
[----:B------:R-:W2:Y:S01]  /*04b0*/  LDG.E.64 R4, desc[UR36][R4.64] ;  /* 0x0000002404047981 */ /* 0x000ea2000c1e1b00 */
[----:B------:R-:W-:Y:S01]  /*04c0*/  UMOV UR4, 0xf0000000 ;  /* 0xf000000000047882 */ /* 0x000fe20000000000 */
[----:B------:R-:W-:Y:S01]  /*04d0*/  UMOV UR5, 0x380fffff ;  /* 0x380fffff00057882 */ /* 0x000fe20000000000 */
[----:B--2---:R-:W0:Y:S01]  /*04e0*/  F2F.F32.F64 R28, R4 ;  /* 0x00000004001c7310 */ /* 0x004e220000301000 */
[----:B------:R-:W-:-:S14]  /*04f0*/  DSETP.GEU.AND P0, PT, |R4|, UR4, PT ;  /* 0x0000000404007e2a */ /* 0x000fdc000bf0e200 */
[----:B0-----:R-:W-:Y:S01]  /*0500*/  @!P0 FMUL R28, R28, 1.175494350822287508e-38 ;  /* 0x008000001c1c8820 */ /* 0x001fe20000400000 */
[----:B------:R-:W-:Y:S06]  /*0510*/  BRA `(.L_x_6776) ;  /* 0x0000000800787947 */ /* 0x000fec0003800000 */
.L_x_6771:
        /* <DEDUP_REMOVED lines=12> */
.L_x_6785:
[----:B------:R-:W2:Y:S01]  /*05e0*/  LDG.E.64 R4, desc[UR36][R4.64] ;  /* 0x0000002404047981 */ /* 0x000ea2000c1e1b00 */
[----:B------:R-:W-:Y:S01]  /*05f0*/  UMOV UR4, 0xf0000000 ;  /* 0xf000000000047882 */ /* 0x000fe20000000000 */
[----:B------:R-:W-:Y:S01]  /*0600*/  UMOV UR5, 0x380fffff ;  /* 0x380fffff00057882 */ /* 0x000fe20000000000 */
[----:B--2---:R-:W0:Y:S01]  /*0610*/  F2F.F32.F64 R28, R4 ;  /* 0x00000004001c7310 */ /* 0x004e220000301000 */
[----:B------:R-:W-:-:S14]  /*0620*/  DSETP.GEU.AND P0, PT, |R4|, UR4, PT ;  /* 0x0000000404007e2a */ /* 0x000fdc000bf0e200 */
[----:B0-----:R-:W-:Y:S01]  /*0630*/  @!P0 FMUL R28, R28, 1.175494350822287508e-38 ;  /* 0x008000001c1c8820 */ /* 0x001fe20000400000 */
[----:B------:R-:W-:Y:S06]  /*0640*/  BRA `(.L_x_6776) ;  /* 0x00000008002c7947 */ /* 0x000fec0003800000 */
.L_x_6784:
        /* <DEDUP_REMOVED lines=25> */
.L_x_6787:
        /* <DEDUP_REMOVED lines=11> */
[----:B------:R-:W-:Y:S01]  /*0890*/  LOP3.LUT R28, R0, 0x80000000, R3, 0xf8, !PT ;  /* 0x80000000001c7812 */ /* 0x000fe200078ef803 */
[----:B------:R-:W-:Y:S06]  /*08a0*/  BRA `(.L_x_6776) ;  /* 0x0000000400947947 */ /* 0x000fec0003800000 */
.L_x_6786:
[----:B------:R-:W2:Y:S02]  /*08b0*/  LDG.E.U16 R4, desc[UR36][R4.64] ;  /* 0x0000002404047981 */ /* 0x000ea4000c1e1500 */
[----:B--2---:R-:W-:Y:S01]  /*08c0*/  IMAD.U32 R28, R4, 0x10000, RZ ;  /* 0x00010000041c7824 */ /* 0x004fe200078e00ff */
[----:B------:R-:W-:Y:S06]  /*08d0*/  BRA `(.L_x_6776) ;  /* 0x0000000400887947 */ /* 0x000fec0003800000 */
.L_x_6783:
        /* <DEDUP_REMOVED lines=11> */
.L_x_6790:
        /* <DEDUP_REMOVED lines=20> */
.L_x_6792:
[----:B------:R-:W-:Y:S05]  /*0ad0*/  BSYNC.RECONVERGENT B0 ;  /* 0x0000000000007941 */ /* 0x000fea0003800200 */
.L_x_6791:
[----:B------:R-:W-:Y:S01]  /*0ae0*/  IMAD.SHL.U32 R0, R0, 0x100000, RZ ;  /* 0x0010000000007824 */ /* 0x000fe200078e00ff */
[----:B------:R-:W-:-:S04]  /*0af0*/  LEA R3, R3, 0x3b800000, 0x17 ;  /* 0x3b80000003037811 */ /* 0x000fc800078eb8ff */
[----:B------:R-:W-:Y:S01]  /*0b00*/  LOP3.LUT R28, R3, R0, R7, 0xfe, !PT ;  /* 0x00000000031c7212 */ /* 0x000fe200078efe07 */
[----:B------:R-:W-:Y:S06]  /*0b10*/  BRA `(.L_x_6776) ;  /* 0x0000000000f87947 */ /* 0x000fec0003800000 */
.L_x_6789:
        /* <DEDUP_REMOVED lines=20> */
.L_x_6794:
[----:B------:R-:W-:Y:S05]  /*0c60*/  BSYNC.RECONVERGENT B0 ;  /* 0x0000000000007941 */ /* 0x000fea0003800200 */
.L_x_6793:
[----:B------:R-:W-:Y:S01]  /*0c70*/  IMAD.SHL.U32 R0, R0, 0x200000, RZ ;  /* 0x0020000000007824 */ /* 0x000fe200078e00ff */
[----:B------:R-:W-:-:S04]  /*0c80*/  LEA R3, R3, 0x37800000, 0x17 ;  /* 0x3780000003037811 */ /* 0x000fc800078eb8ff */
[----:B------:R-:W-:Y:S01]  /*0c90*/  LOP3.LUT R28, R3, R0, R7, 0xfe, !PT ;  /* 0x00000000031c7212 */ /* 0x000fe200078efe07 */
[----:B------:R-:W-:Y:S06]  /*0ca0*/  BRA `(.L_x_6776) ;  /* 0x0000000000947947 */ /* 0x000fec0003800000 */
.L_x_6788:
[----:B------:R-:W-:-:S09]  /*0cb0*/  UISETP.NE.AND UP0, UPT, UR4, 0x1c, UPT ;  /* 0x0000001c0400788c */ /* 0x000fd2000bf05270 */
[----:B------:R-:W-:Y:S05]  /*0cc0*/  BRA.U !UP0, `(.L_x_6795) ;  /* 0x0000000108847547 */ /* 0x000fea000b800000 */
[----:B------:R-:W-:-:S09]  /*0cd0*/  UISETP.NE.AND UP0, UPT, UR4, 0x1d, UPT ;  /* 0x0000001d0400788c */ /* 0x000fd2000bf05270 */
[----:B------:R-:W-:Y:S05]  /*0ce0*/  BRA.U !UP0, `(.L_x_6796) ;  /* 0x0000000108707547 */ /* 0x000fea000b800000 */
[----:B------:R-:W-:-:S09]  /*0cf0*/  UISETP.NE.AND UP0, UPT, UR4, 0x2c, UPT ;  /* 0x0000002c0400788c */ /* 0x000fd2000bf05270 */
[----:B------:R-:W-:Y:S05]  /*0d00*/  BRA.U !UP0, `(.L_x_6797) ;  /* 0x0000000108487547 */ /* 0x000fea000b800000 */
.L_x_6775:
        /* <DEDUP_REMOVED lines=16> */
.L_x_6798:
[----:B------:R-:W-:Y:S01]  /*0e10*/  IMAD.MOV.U32 R28, RZ, RZ, RZ ;  /* 0x000000ffff1c7224 */ /* 0x000fe200078e00ff */
[----:B------:R-:W-:Y:S06]  /*0e20*/  BRA `(.L_x_6776) ;  /* 0x0000000000347947 */ /* 0x000fec0003800000 */
.L_x_6797:
[----:B------:R-:W2:Y:S01]  /*0e30*/  LDG.E.U8 R4, desc[UR36][R4.64] ;  /* 0x0000002404047981 */ /* 0x000ea2000c1e1100 */
[----:B------:R-:W-:Y:S01]  /*0e40*/  IMAD.MOV.U32 R28, RZ, RZ, 0x400000 ;  /* 0x00400000ff1c7424 */ /* 0x000fe200078e00ff */
[----:B--2---:R-:W-:-:S13]  /*0e50*/  ISETP.NE.AND P0, PT, R4, RZ, PT ;  /* 0x000000ff0400720c */ /* 0x004fda0003f05270 */
[----:B------:R-:W-:Y:S05]  /*0e60*/  @!P0 BRA `(.L_x_6776) ;  /* 0x0000000000248947 */ /* 0x000fea0003800000 */
[----:B------:R-:W-:-:S13]  /*0e70*/  ISETP.NE.AND P0, PT, R4, 0xff, PT ;  /* 0x000000ff0400780c */ /* 0x000fda0003f05270 */
[----:B------:R-:W-:Y:S02]  /*0e80*/  @!P0 IMAD.MOV.U32 R28, RZ, RZ, 0x7f800001 ;  /* 0x7f800001ff1c8424 */ /* 0x000fe400078e00ff */
[----:B------:R-:W-:Y:S01]  /*0e90*/  @P0 IMAD.SHL.U32 R28, R4, 0x800000, RZ ;  /* 0x00800000041c0824 */ /* 0x000fe200078e00ff */
[----:B------:R-:W-:Y:S06]  /*0ea0*/  BRA `(.L_x_6776) ;  /* 0x0000000000147947 */ /* 0x000fec0003800000 */
.L_x_6796:
[----:B------:R-:W2:Y:S02]  /*0eb0*/  LDG.E.64 R28, desc[UR36][R4.64] ;  /* 0x00000024041c7981 */ /* 0x000ea4000c1e1b00 */
[----:B--2---:R0:W1:Y:S01]  /*0ec0*/  I2F.U64 R28, R28 ;  /* 0x0000001c001c7312 */ /* 0x0040620000301000 */
[----:B------:R-:W-:Y:S05]  /*0ed0*/  BRA `(.L_x_6776) ;  /* 0x0000000000087947 */ /* 0x000fea0003800000 */
.L_x_6795:
[----:B------:R-:W2:Y:S02]  /*0ee0*/  LDG.E R4, desc[UR36][R4.64] ;  /* 0x0000002404047981 */ /* 0x000ea4000c1e1900 */
[----:B--2---:R-:W-:-:S07]  /*0ef0*/  I2FP.F32.U32 R28, R4 ;  /* 0x00000004001c7245 */ /* 0x004fce0000201000 */
.L_x_6776:
[----:B------:R-:W-:Y:S05]  /*0f00*/  BSYNC.RECONVERGENT B6 ;  /* 0x0000000000067941 */ /* 0x000fea0003800200 */
.L_x_6770:
[----:B0-2-4-:R-:W0:Y:S01]  /*0f10*/  LDC.64 R4, c[0x0][0x398] ;  /* 0x0000e600ff047b82 */ /* 0x015e220000000a00 */
[----:B------:R-:W2:Y:S01]  /*0f20*/  LDCU UR5, c[0x0][0x3ac] ;  /* 0x00007580ff0577ac */ /* 0x000ea20008000800 */
[----:B------:R-:W-:Y:S01]  /*0f30*/  BSSY.RECONVERGENT B6, `(.L_x_6799) ;  /* 0x00000df000067945 */ /* 0x000fe20003800200 */
[----:B------:R-:W-:-:S04]  /*0f40*/  UPRMT UR4, UR39, 0x9910, URZ ;  /* 0x0000991027047896 */ /* 0x000fc800080000ff */
        /* <DEDUP_REMOVED lines=16> */
.L_x_6803:
[----:B------:R-:W2:Y:S02]  /*1050*/  LDG.E.U8 R4, desc[UR36][R4.64] ;  /* 0x0000002404047981 */ /* 0x000ea4000c1e1100 */
[----:B--2---:R-:W-:Y:S01]  /*1060*/  I2FP.F32.U32 R18, R4 ;  /* 0x0000000400127245 */ /* 0x004fe20000201000 */
[----:B------:R-:W-:Y:S06]  /*1070*/  BRA `(.L_x_6805) ;  /* 0x0000000c00287947 */ /* 0x000fec0003800000 */
.L_x_6802:
        /* <DEDUP_REMOVED lines=9> */
.L_x_6807:
[----:B------:R-:W2:Y:S02]  /*1110*/  LDG.E R4, desc[UR36][R4.64] ;  /* 0x0000002404047981 */ /* 0x000ea4000c1e1900 */
[----:B--2---:R-:W-:Y:S01]  /*1120*/  I2FP.F32.S32 R18, R4 ;  /* 0x0000000400127245 */ /* 0x004fe20000201400 */
[----:B------:R-:W-:Y:S06]  /*1130*/  BRA `(.L_x_6805) ;  /* 0x0000000800f87947 */ /* 0x000fec0003800000 */
.L_x_6806:
[----:B------:R-:W2:Y:S02]  /*1140*/  LDG.E.U16 R4, desc[UR36][R4.64] ;  /* 0x0000002404047981 */ /* 0x000ea4000c1e1500 */
[----:B--2---:R0:W2:Y:S01]  /*1150*/  I2F.S16 R18, R4 ;  /* 0x0000000400127306 */ /* 0x0040a20000101400 */
[----:B------:R-:W-:Y:S05]  /*1160*/  BRA `(.L_x_6805) ;  /* 0x0000000800ec7947 */ /* 0x000fea0003800000 */
.L_x_6801:
        /* <DEDUP_REMOVED lines=8> */
.L_x_6809:
[----:B------:R-:W2:Y:S02]  /*11f0*/  LDG.E.U16 R4, desc[UR36][R4.64] ;  /* 0x0000002404047981 */ /* 0x000ea4000c1e1500 */
[----:B--2---:R-:W-:Y:S01]  /*1200*/  HADD2.F32 R18, -RZ, R4.H0_H0 ;  /* 0x20000004ff127230 */ /* 0x004fe20000004100 */
[----:B------:R-:W-:Y:S06]  /*1210*/  BRA `(.L_x_6805) ;  /* 0x0000000800c07947 */ /* 0x000fec0003800000 */
.L_x_6808:
        /* <DEDUP_REMOVED lines=8> */
.L_x_6811:
[----:B------:R-:W2:Y:S02]  /*12a0*/  LDG.E.U16 R4, desc[UR36][R4.64] ;  /* 0x0000002404047981 */ /* 0x000ea4000c1e1500 */
[----:B--2---:R-:W-:Y:S01]  /*12b0*/  HADD2.F32 R18, -RZ, R4.H0_H0 ;  /* 0x20000004ff127230 */ /* 0x004fe20000004100 */
[----:B------:R-:W-:Y:S06]  /*12c0*/  BRA `(.L_x_6805) ;  /* 0x0000000800947947 */ /* 0x000fec0003800000 */
.L_x_6810:
[----:B------:R-:W2:Y:S01]  /*12d0*/  LDG.E.64 R4, desc[UR36][R4.64] ;  /* 0x0000002404047981 */ /* 0x000ea2000c1e1b00 */
[----:B------:R-:W-:Y:S01]  /*12e0*/  UMOV UR4, 0xf0000000 ;  /* 0xf000000000047882 */ /* 0x000fe20000000000 */
[----:B------:R-:W-:Y:S01]  /*12f0*/  UMOV UR5, 0x380fffff ;  /* 0x380fffff00057882 */ /* 0x000fe20000000000 */
[----:B--2---:R-:W0:Y:S01]  /*1300*/  F2F.F32.F64 R18, R4 ;  /* 0x0000000400127310 */ /* 0x004e220000301000 */
[----:B------:R-:W-:-:S14]  /*1310*/  DSETP.GEU.AND P0, PT, |R4|, UR4, PT ;  /* 0x0000000404007e2a */ /* 0x000fdc000bf0e200 */
[----:B0-----:R-:W-:Y:S01]  /*1320*/  @!P0 FMUL R18, R18, 1.175494350822287508e-38 ;  /* 0x0080000012128820 */ /* 0x001fe20000400000 */
[----:B------:R-:W-:Y:S06]  /*1330*/  BRA `(.L_x_6805) ;  /* 0x0000000800787947 */ /* 0x000fec0003800000 */
.L_x_6800:
        /* <DEDUP_REMOVED lines=12> */
.L_x_6814:
[----:B------:R-:W2:Y:S01]  /*1400*/  LDG.E.64 R4, desc[UR36][R4.64] ;  /* 0x0000002404047981 */ /* 0x000ea2000c1e1b00 */
[----:B------:R-:W-:Y:S01]  /*1410*/  UMOV UR4, 0xf0000000 ;  /* 0xf000000000047882 */ /* 0x000fe20000000000 */
[----:B------:R-:W-:Y:S01]  /*1420*/  UMOV UR5, 0x380fffff ;  /* 0x380fffff00057882 */ /* 0x000fe20000000000 */
[----:B--2---:R-:W0:Y:S01]  /*1430*/  F2F.F32.F64 R18, R4 ;  /* 0x0000000400127310 */ /* 0x004e220000301000 */
[----:B------:R-:W-:-:S14]  /*1440*/  DSETP.GEU.AND P0, PT, |R4|, UR4, PT ;  /* 0x0000000404007e2a */ /* 0x000fdc000bf0e200 */
[----:B0-----:R-:W-:Y:S01]  /*1450*/  @!P0 FMUL R18, R18, 1.175494350822287508e-38 ;  /* 0x0080000012128820 */ /* 0x001fe20000400000 */
[----:B------:R-:W-:Y:S06]  /*1460*/  BRA `(.L_x_6805) ;  /* 0x00000008002c7947 */ /* 0x000fec0003800000 */
.L_x_6813:
        /* <DEDUP_REMOVED lines=25> */
.L_x_6816:
        /* <DEDUP_REMOVED lines=13> */
.L_x_6815:
[----:B------:R-:W2:Y:S02]  /*16d0*/  LDG.E.U16 R4, desc[UR36][R4.64] ;  /* 0x0000002404047981 */ /* 0x000ea4000c1e1500 */
[----:B--2---:R-:W-:Y:S01]  /*16e0*/  IMAD.U32 R18, R4, 0x10000, RZ ;  /* 0x0001000004127824 */ /* 0x004fe200078e00ff */
[----:B------:R-:W-:Y:S06]  /*16f0*/  BRA `(.L_x_6805) ;  /* 0x0000000400887947 */ /* 0x000fec0003800000 */
.L_x_6812:
        /* <DEDUP_REMOVED lines=11> */
.L_x_6819:
        /* <DEDUP_REMOVED lines=20> */
.L_x_6821:
[----:B------:R-:W-:Y:S05]  /*18f0*/  BSYNC.RECONVERGENT B0 ;  /* 0x0000000000007941 */ /* 0x000fea0003800200 */
.L_x_6820:
[----:B------:R-:W-:Y:S01]  /*1900*/  IMAD.SHL.U32 R0, R0, 0x100000, RZ ;  /* 0x0010000000007824 */ /* 0x000fe200078e00ff */
[----:B------:R-:W-:-:S04]  /*1910*/  LEA R3, R3, 0x3b800000, 0x17 ;  /* 0x3b80000003037811 */ /* 0x000fc800078eb8ff */
[----:B------:R-:W-:Y:S01]  /*1920*/  LOP3.LUT R18, R3, R0, R7, 0xfe, !PT ;  /* 0x0000000003127212 */ /* 0x000fe200078efe07 */
[----:B------:R-:W-:Y:S06]  /*1930*/  BRA `(.L_x_6805) ;  /* 0x0000000000f87947 */ /* 0x000fec0003800000 */
.L_x_6818:
        /* <DEDUP_REMOVED lines=20> */
.L_x_6823:
[----:B------:R-:W-:Y:S05]  /*1a80*/  BSYNC.RECONVERGENT B0 ;  /* 0x0000000000007941 */ /* 0x000fea0003800200 */
.L_x_6822:
[----:B------:R-:W-:Y:S01]  /*1a90*/  IMAD.SHL.U32 R0, R0, 0x200000, RZ ;  /* 0x0020000000007824 */ /* 0x000fe200078e00ff */
[----:B------:R-:W-:-:S04]  /*1aa0*/  LEA R3, R3, 0x37800000, 0x17 ;  /* 0x3780000003037811 */ /* 0x000fc800078eb8ff */
[----:B------:R-:W-:Y:S01]  /*1ab0*/  LOP3.LUT R18, R3, R0, R7, 0xfe, !PT ;  /* 0x0000000003127212 */ /* 0x000fe200078efe07 */
[----:B------:R-:W-:Y:S06]  /*1ac0*/  BRA `(.L_x_6805) ;  /* 0x0000000000947947 */ /* 0x000fec0003800000 */
.L_x_6817:
[----:B------:R-:W-:-:S09]  /*1ad0*/  UISETP.NE.AND UP0, UPT, UR4, 0x1c, UPT ;  /* 0x0000001c0400788c */ /* 0x000fd2000bf05270 */
[----:B------:R-:W-:Y:S05]  /*1ae0*/  BRA.U !UP0, `(.L_x_6824) ;  /* 0x0000000108847547 */ /* 0x000fea000b800000 */
[----:B------:R-:W-:-:S09]  /*1af0*/  UISETP.NE.AND UP0, UPT, UR4, 0x1d, UPT ;  /* 0x0000001d0400788c */ /* 0x000fd2000bf05270 */
[----:B------:R-:W-:Y:S05]  /*1b00*/  BRA.U !UP0, `(.L_x_6825) ;  /* 0x0000000108707547 */ /* 0x000fea000b800000 */
[----:B------:R-:W-:-:S09]  /*1b10*/  UISETP.NE.AND UP0, UPT, UR4, 0x2c, UPT ;  /* 0x0000002c0400788c */ /* 0x000fd2000bf05270 */
[----:B------:R-:W-:Y:S05]  /*1b20*/  BRA.U !UP0, `(.L_x_6826) ;  /* 0x0000000108487547 */ /* 0x000fea000b800000 */
.L_x_6804:
[----:B------:R-:W-:Y:S01]  /*1b30*/  MOV R14, 0x0 ;  /* 0x00000000000e7802 */ /* 0x000fe20000000f00 */
[----:B------:R-:W0:Y:S01]  /*1b40*/  LDCU.64 UR4, c[0x4][0x188] ;  /* 0x01003100ff0477ac */ /* 0x000e220008000a00 */
[----:B------:R-:W-:Y:S02]  /*1b50*/  IMAD.MOV.U32 R8, RZ, RZ, 0x4e ;  /* 0x0000004eff087424 */ /* 0x000fe400078e00ff */
[----:B------:R-:W-:Y:S01]  /*1b60*/  IMAD.MOV.U32 R12, RZ, RZ, 0x1 ;  /* 0x00000001ff0c7424 */ /* 0x000fe200078e00ff */
[----:B------:R-:W2:Y:S01]  /*1b70*/  LDCU.64 UR6, c[0x4][0x190] ;  /* 0x01003200ff0677ac */ /* 0x000ea20008000a00 */
[----:B------:R-:W4:Y:S01]  /*1b80*/  LDC.64 R14, c[0x4][R14] ;  /* 0x010000000e0e7b82 */ /* 0x000f220000000a00 */
[----:B------:R-:W-:Y:S01]  /*1b90*/  IMAD.MOV.U32 R13, RZ, RZ, RZ ;  /* 0x000000ffff0d7224 */ /* 0x000fe200078e00ff */
[----:B------:R-:W1:Y:S01]  /*1ba0*/  LDCU.64 UR8, c[0x4][0x18] ;  /* 0x01000300ff0877ac */ /* 0x000e620008000a00 */
[----:B0-----:R-:W-:Y:S02]  /*1bb0*/  IMAD.U32 R4, RZ, RZ, UR4 ;  /* 0x00000004ff047e24 */ /* 0x001fe4000f8e00ff */
[----:B------:R-:W-:-:S02]  /*1bc0*/  IMAD.U32 R5, RZ, RZ, UR5 ;  /* 0x00000005ff057e24 */ /* 0x000fc4000f8e00ff */
[----:B--2---:R-:W-:Y:S02]  /*1bd0*/  IMAD.U32 R6, RZ, RZ, UR6 ;  /* 0x00000006ff067e24 */ /* 0x004fe4000f8e00ff */
[----:B------:R-:W-:Y:S02]  /*1be0*/  IMAD.U32 R7, RZ, RZ, UR7 ;  /* 0x00000007ff077e24 */ /* 0x000fe4000f8e00ff */
[----:B-1----:R-:W-:Y:S02]  /*1bf0*/  IMAD.U32 R10, RZ, RZ, UR8 ;  /* 0x00000008ff0a7e24 */ /* 0x002fe4000f8e00ff */
[----:B------:R-:W-:-:S07]  /*1c00*/  IMAD.U32 R11, RZ, RZ, UR9 ;  /* 0x00000009ff0b7e24 */ /* 0x000fce000f8e00ff */
[----:B------:R-:W-:-:S07]  /*1c10*/  LEPC R20, `(.L_x_6827) ;  /* 0x000000001014794e */ /* 0x000fce0000000000 */
[----:B---345:R-:W-:Y:S05]  /*1c20*/  CALL.ABS.NOINC R14 ;  /* 0x000000000e007343 */ /* 0x038fea0003c00000 */
.L_x_6827:
[----:B------:R-:W-:Y:S01]  /*1c30*/  IMAD.MOV.U32 R18, RZ, RZ, RZ ;  /* 0x000000ffff127224 */ /* 0x000fe200078e00ff */
[----:B------:R-:W-:Y:S06]  /*1c40*/  BRA `(.L_x_6805) ;  /* 0x0000000000347947 */ /* 0x000fec0003800000 */
.L_x_6826:
        /* <DEDUP_REMOVED lines=8> */
.L_x_6825:
[----:B------:R-:W2:Y:S02]  /*1cd0*/  LDG.E.64 R4, desc[UR36][R4.64] ;  /* 0x0000002404047981 */ /* 0x000ea4000c1e1b00 */
[----:B--2---:R0:W2:Y:S01]  /*1ce0*/  I2F.U64 R18, R4 ;  /* 0x0000000400127312 */ /* 0x0040a20000301000 */
[----:B------:R-:W-:Y:S05]  /*1cf0*/  BRA `(.L_x_6805) ;  /* 0x0000000000087947 */ /* 0x000fea0003800000 */
.L_x_6824:
[----:B------:R-:W2:Y:S02]  /*1d00*/  LDG.E R4, desc[UR36][R4.64] ;  /* 0x0000002404047981 */ /* 0x000ea4000c1e1900 */
[----:B--2---:R-:W-:-:S07]  /*1d10*/  I2FP.F32.U32 R18, R4 ;  /* 0x0000000400127245 */ /* 0x004fce0000201000 */
.L_x_6805:
[----:B------:R-:W-:Y:S05]  /*1d20*/  BSYNC.RECONVERGENT B6 ;  /* 0x0000000000067941 */ /* 0x000fea0003800200 */
.L_x_6799:
[----:B------:R-:W-:-:S07]  /*1d30*/  VIADD R17, R27, 0x80 ;  /* 0x000000801b117836 */ /* 0x000fce0000000000 */
.L_x_6769:
[----:B------:R-:W-:Y:S05]  /*1d40*/  BSYNC.RECONVERGENT B7 ;  /* 0x0000000000077941 */ /* 0x000fea0003800200 */
.L_x_6768:
[----:B------:R-:W-:Y:S01]  /*1d50*/  ISETP.GE.AND P0, PT, R17, R26, PT ;  /* 0x0000001a1100720c */ /* 0x000fe20003f06270 */
[----:B------:R-:W-:Y:S01]  /*1d60*/  BSSY.RECONVERGENT B7, `(.L_x_6828) ;  /* 0x00001c9000077945 */ /* 0x000fe20003800200 */
[----:B------:R-:W-:Y:S02]  /*1d70*/  IMAD.MOV.U32 R19, RZ, RZ, RZ ;  /* 0x000000ffff137224 */ /* 0x000fe400078e00ff */
[----:B------:R-:W-:-:S09]  /*1d80*/  IMAD.MOV.U32 R22, RZ, RZ, RZ ;  /* 0x000000ffff167224 */ /* 0x000fd200078e00ff */
[----:B------:R-:W-:Y:S05]  /*1d90*/  @P0 BRA `(.L_x_6829) ;  /* 0x0000001c00140947 */ /* 0x000fea0003800000 */
[----:B0---4-:R-:W0:Y:S01]  /*1da0*/  LDC.64 R4, c[0x0][0x390] ;  /* 0x0000e400ff047b82 */ /* 0x011e220000000a00 */
[----:B------:R-:W4:Y:S01]  /*1db0*/  LDCU UR5, c[0x0][0x3a8] ;  /* 0x00007500ff0577ac */ /* 0x000f220008000800 */
[----:B------:R-:W-:Y:S01]  /*1dc0*/  IMAD R16, R2, 0x200, R17 ;  /* 0x0000020002107824 */ /* 0x000fe200078e0211 */
[----:B------:R-:W-:Y:S01]  /*1dd0*/  BSSY.RECONVERGENT B6, `(.L_x_6830) ;  /* 0x00000de000067945 */ /* 0x000fe20003800200 */
[----:B------:R-:W-:-:S04]  /*1de0*/  UPRMT UR4, UR38, 0x9910, URZ ;  /* 0x0000991026047896 */ /* 0x000fc800080000ff */
[----:B------:R-:W-:Y:S01]  /*1df0*/  UISETP.GT.AND UP0, UPT, UR4, 0x9, UPT ;  /* 0x000000090400788c */ /* 0x000fe2000bf04270 */
[----:B----4-:R-:W-:-:S05]  /*1e00*/  IMAD R3, R16, UR5, RZ ;  /* 0x0000000510037c24 */ /* 0x010fca000f8e02ff */
        /* <DEDUP_REMOVED lines=11> */
[----:B------:R-:W4:Y:S02]  /*1ec0*/  LDG.E.S8 R4, desc[UR36][R4.64] ;  /* 0x0000002404047981 */ /* 0x000f24000c1e1300 */
[----:B----4-:R0:W4:Y:S01]  /*1ed0*/  I2F.S16 R19, R4 ;  /* 0x0000000400137306 */ /* 0x0101220000101400 */
[----:B------:R-:W-:Y:S05]  /*1ee0*/  BRA `(.L_x_6836) ;  /* 0x0000000c00307947 */ /* 0x000fea0003800000 */
.L_x_6834:
[----:B------:R-:W4:Y:S02]  /*1ef0*/  LDG.E.U8 R4, desc[UR36][R4.64] ;  /* 0x0000002404047981 */ /* 0x000f24000c1e1100 */
[----:B----4-:R-:W-:Y:S01]  /*1f00*/  I2FP.F32.U32 R19, R4 ;  /* 0x0000000400137245 */ /* 0x010fe20000201000 */
[----:B------:R-:W-:Y:S06]  /*1f10*/  BRA `(.L_x_6836) ;  /* 0x0000000c00247947 */ /* 0x000fec0003800000 */
.L_x_6833:
[----:B------:R-:W-:-:S09]  /*1f20*/  UISETP.NE.AND UP0, UPT, UR4, 0x2, UPT ;  /* 0x000000020400788c */ /* 0x000fd2000bf05270 */
[----:B------:R-:W-:Y:S05]  /*1f30*/  BRA.U !UP0, `(.L_x_6837) ;  /* 0x0000000108287547 */ /* 0x000fea000b800000 */
[----:B------:R-:W-:-:S09]  /*1f40*/  UISETP.NE.AND UP0, UPT, UR4, 0x3, UPT ;  /* 0x000000030400788c */ /* 0x000fd2000bf05270 */
[----:B------:R-:W-:Y:S05]  /*1f50*/  BRA.U !UP0, `(.L_x_6838) ;  /* 0x0000000108147547 */ /* 0x000fea000b800000 */
[----:B------:R-:W-:-:S09]  /*1f60*/  UISETP.NE.AND UP0, UPT, UR4, 0x4, UPT ;  /* 0x000000040400788c */ /* 0x000fd2000bf05270 */
[----:B------:R-:W-:Y:S05]  /*1f70*/  BRA.U UP0, `(.L_x_6835) ;  /* 0x0000000900b07547 */ /* 0x000fea000b800000 */
[----:B------:R-:W4:Y:S02]  /*1f80*/  LDG.E.64 R4, desc[UR36][R4.64] ;  /* 0x0000002404047981 */ /* 0x000f24000c1e1b00 */
[----:B----4-:R0:W4:Y:S01]  /*1f90*/  I2F.S64 R19, R4 ;  /* 0x0000000400137312 */ /* 0x0101220000301400 */
[----:B------:R-:W-:Y:S05]  /*1fa0*/  BRA `(.L_x_6836) ;  /* 0x0000000c00007947 */ /* 0x000fea0003800000 */
.L_x_6838:
[----:B------:R-:W4:Y:S02]  /*1fb0*/  LDG.E R4, desc[UR36][R4.64] ;  /* 0x0000002404047981 */ /* 0x000f24000c1e1900 */
[----:B----4-:R-:W-:Y:S01]  /*1fc0*/  I2FP.F32.S32 R19, R4 ;  /* 0x0000000400137245 */ /* 0x010fe20000201400 */
[----:B------:R-:W-:Y:S06]  /*1fd0*/  BRA `(.L_x_6836) ;  /* 0x0000000800f47947 */ /* 0x000fec0003800000 */
.L_x_6837:
[----:B------:R-:W4:Y:S02]  /*1fe0*/  LDG.E.U16 R4, desc[UR36][R4.64] ;  /* 0x0000002404047981 */ /* 0x000f24000c1e1500 */
[----:B----4-:R0:W4:Y:S01]  /*1ff0*/  I2F.S16 R19, R4 ;  /* 0x0000000400137306 */ /* 0x0101220000101400 */
[----:B------:R-:W-:Y:S05]  /*2000*/  BRA `(.L_x_6836) ;  /* 0x0000000800e87947 */ /* 0x000fea0003800000 */
.L_x_6832:
        /* <DEDUP_REMOVED lines=8> */
.L_x_6840:
[----:B------:R-:W4:Y:S02]  /*2090*/  LDG.E.U16 R4, desc[UR36][R4.64] ;  /* 0x0000002404047981 */ /* 0x000f24000c1e1500 */
[----:B----4-:R-:W-:Y:S01]  /*20a0*/  HADD2.F32 R19, -RZ, R4.H0_H0 ;  /* 0x20000004ff137230 */ /* 0x010fe20000004100 */
[----:B------:R-:W-:Y:S06]  /*20b0*/  BRA `(.L_x_6836) ;  /* 0x0000000800bc7947 */ /* 0x000fec0003800000 */
.L_x_6839:
        /* <DEDUP_REMOVED lines=8> */
.L_x_6842:
[----:B------:R-:W4:Y:S02]  /*2140*/  LDG.E.U16 R4, desc[UR36][R4.64] ;  /* 0x0000002404047981 */ /* 0x000f24000c1e1500 */
[----:B----4-:R-:W-:Y:S01]  /*2150*/  HADD2.F32 R19, -RZ, R4.H0_H0 ;  /* 0x20000004ff137230 */ /* 0x010fe20000004100 */
[----:B------:R-:W-:Y:S06]  /*2160*/  BRA `(.L_x_6836) ;  /* 0x0000000800907947 */ /* 0x000fec0003800000 */
.L_x_6841:
[----:B------:R-:W4:Y:S01]  /*2170*/  LDG.E.64 R4, desc[UR36][R4.64] ;  /* 0x0000002404047981 */ /* 0x000f22000c1e1b00 */
[----:B------:R-:W-:Y:S01]  /*2180*/  UMOV UR4, 0xf0000000 ;  /* 0xf000000000047882 */ /* 0x000fe20000000000 */
[----:B------:R-:W-:Y:S01]  /*2190*/  UMOV UR5, 0x380fffff ;  /* 0x380fffff00057882 */ /* 0x000fe20000000000 */
[----:B----4-:R-:W0:Y:S01]  /*21a0*/  F2F.F32.F64 R19, R4 ;  /* 0x0000000400137310 */ /* 0x010e220000301000 */
[----:B------:R-:W-:-:S14]  /*21b0*/  DSETP.GEU.AND P0, PT, |R4|, UR4, PT ;  /* 0x0000000404007e2a */ /* 0x000fdc000bf0e200 */
[----:B0-----:R-:W-:Y:S01]  /*21c0*/  @!P0 FMUL R19, R19, 1.175494350822287508e-38 ;  /* 0x0080000013138820 */ /* 0x001fe20000400000 */
[----:B------:R-:W-:Y:S06]  /*21d0*/  BRA `(.L_x_6836) ;  /* 0x0000000800747947 */ /* 0x000fec0003800000 */
.L_x_6831:
        /* <DEDUP_REMOVED lines=8> */
[----:B------:R-:W4:Y:S02]  /*2260*/  LDG.E.U8 R4, desc[UR36][R4.64] ;  /* 0x0000002404047981 */ /* 0x000f24000c1e1100 */
[----:B----4-:R-:W-:-:S04]  /*2270*/  ISETP.NE.AND P0, PT, R4, RZ, PT ;  /* 0x000000ff0400720c */ /* 0x010fc80003f05270 */
[----:B------:R-:W-:Y:S01]  /*2280*/  FSEL R19, RZ, 1, !P0 ;  /* 0x3f800000ff137808 */ /* 0x000fe20004000000 */
[----:B------:R-:W-:Y:S08]  /*2290*/  BRA `(.L_x_6836) ;  /* 0x0000000800447947 */ /* 0x000ff00003800000 */
.L_x_6845:
[----:B------:R-:W4:Y:S01]  /*22a0*/  LDG.E.64 R4, desc[UR36][R4.64] ;  /* 0x0000002404047981 */ /* 0x000f22000c1e1b00 */
[----:B------:R-:W-:Y:S01]  /*22b0*/  UMOV UR4, 0xf0000000 ;  /* 0xf000000000047882 */ /* 0x000fe20000000000 */
[----:B------:R-:W-:Y:S01]  /*22c0*/  UMOV UR5, 0x380fffff ;  /* 0x380fffff00057882 */ /* 0x000fe20000000000 */
[----:B----4-:R-:W0:Y:S01]  /*22d0*/  F2F.F32.F64 R19, R4 ;  /* 0x0000000400137310 */ /* 0x010e220000301000 */
[----:B------:R-:W-:-:S14]  /*22e0*/  DSETP.GEU.AND P0, PT, |R4|, UR4, PT ;  /* 0x0000000404007e2a */ /* 0x000fdc000bf0e200 */
[----:B0-----:R-:W-:Y:S01]  /*22f0*/  @!P0 FMUL R19, R19, 1.175494350822287508e-38 ;  /* 0x0080000013138820 */ /* 0x001fe20000400000 */
[----:B------:R-:W-:Y:S06]  /*2300*/  BRA `(.L_x_6836) ;  /* 0x0000000800287947 */ /* 0x000fec0003800000 */
.L_x_6844:
[----:B------:R-:W-:-:S09]  /*2310*/  UISETP.NE.AND UP0, UPT, UR4, 0xf, UPT ;  /* 0x0000000f0400788c */ /* 0x000fd2000bf05270 */
[----:B------:R-:W-:Y:S05]  /*2320*/  BRA.U !UP0, `(.L_x_6846) ;  /* 0x00000001088c7547 */ /* 0x000fea000b800000 */
[----:B------:R-:W-:-:S09]  /*2330*/  UISETP.NE.AND UP0, UPT, UR4, 0x17, UPT ;  /* 0x000000170400788c */ /* 0x000fd2000bf05270 */
[----:B------:R-:W-:Y:S05]  /*2340*/  BRA.U !UP0, `(.L_x_6847) ;  /* 0x0000000108547547 */ /* 0x000fea000b800000 */
[----:B------:R-:W-:-:S09]  /*2350*/  UISETP.NE.AND UP0, UPT, UR4, 0x18, UPT ;  /* 0x000000180400788c */ /* 0x000fd2000bf05270 */
[----:B------:R-:W-:Y:S05]  /*2360*/  BRA.U UP0, `(.L_x_6835) ;  /* 0x0000000500b47547 */ /* 0x000fea000b800000 */
[----:B------:R-:W4:Y:S01]  /*2370*/  LDG.E.U8 R19, desc[UR36][R4.64] ;  /* 0x0000002404137981 */ /* 0x000f22000c1e1100 */
[----:B------:R-:W-:Y:S02]  /*2380*/  IMAD.MOV.U32 R6, RZ, RZ, 0x1f ;  /* 0x0000001fff067424 */ /* 0x000fe400078e00ff */
[----:B----4-:R-:W-:-:S05]  /*2390*/  IMAD.SHL.U32 R19, R19, 0x1000000, RZ ;  /* 0x0100000013137824 */ /* 0x010fca00078e00ff */
        /* <DEDUP_REMOVED lines=16> */
.L_x_6847:
[----:B------:R-:W4:Y:S02]  /*24a0*/  LDG.E.U8 R4, desc[UR36][R4.64] ;  /* 0x0000002404047981 */ /* 0x000f24000c1e1100 */
[C---:B----4-:R-:W-:Y:S02]  /*24b0*/  IMAD.SHL.U32 R0, R4.reuse, 0x2000000, RZ ;  /* 0x0200000004007824 */ /* 0x050fe400078e00ff */
        /* <DEDUP_REMOVED lines=10> */
.L_x_6846:
[----:B------:R-:W4:Y:S02]  /*2560*/  LDG.E.U16 R4, desc[UR36][R4.64] ;  /* 0x0000002404047981 */ /* 0x000f24000c1e1500 */
[----:B----4-:R-:W-:Y:S01]  /*2570*/  IMAD.U32 R19, R4, 0x10000, RZ ;  /* 0x0001000004137824 */ /* 0x010fe200078e00ff */
[----:B------:R-:W-:Y:S06]  /*2580*/  BRA `(.L_x_6836) ;  /* 0x0000000400887947 */ /* 0x000fec0003800000 */
.L_x_6843:
        /* <DEDUP_REMOVED lines=8> */
[----:B------:R-:W4:Y:S02]  /*2610*/  LDG.E.U16 R4, desc[UR36][R4.64] ;  /* 0x0000002404047981 */ /* 0x000f24000c1e1500 */
[----:B----4-:R-:W-:Y:S01]  /*2620*/  I2FP.F32.U32 R19, R4 ;  /* 0x0000000400137245 */ /* 0x010fe20000201000 */
[----:B------:R-:W-:Y:S06]  /*2630*/  BRA `(.L_x_6836) ;  /* 0x00000004005c7947 */ /* 0x000fec0003800000 */
.L_x_6850:
[----:B------:R-:W4:Y:S01]  /*2640*/  LDG.E.U8 R4, desc[UR36][R4.64] ;  /* 0x0000002404047981 */ /* 0x000f22000c1e1100 */
[----:B------:R-:W-:Y:S01]  /*2650*/  IMAD.MOV.U32 R19, RZ, RZ, RZ ;  /* 0x000000ffff137224 */ /* 0x000fe200078e00ff */
[----:B----4-:R-:W-:-:S13]  /*2660*/  ISETP.NE.AND P0, PT, R4, RZ, PT ;  /* 0x000000ff0400720c */ /* 0x010fda0003f05270 */
        /* <DEDUP_REMOVED lines=17> */
.L_x_6852:
[----:B------:R-:W-:Y:S05]  /*2780*/  BSYNC.RECONVERGENT B0 ;  /* 0x0000000000007941 */ /* 0x000fea0003800200 */
.L_x_6851:
[----:B------:R-:W-:Y:S01]  /*2790*/  IMAD.SHL.U32 R0, R0, 0x100000, RZ ;  /* 0x0010000000007824 */ /* 0x000fe200078e00ff */
[----:B------:R-:W-:-:S04]  /*27a0*/  LEA R3, R3, 0x3b800000, 0x17 ;  /* 0x3b80000003037811 */ /* 0x000fc800078eb8ff */
[----:B------:R-:W-:Y:S01]  /*27b0*/  LOP3.LUT R19, R3, R0, R19, 0xfe, !PT ;  /* 0x0000000003137212 */ /* 0x000fe200078efe13 */
[----:B------:R-:W-:Y:S06]  /*27c0*/  BRA `(.L_x_6836) ;  /* 0x0000000000f87947 */ /* 0x000fec0003800000 */
.L_x_6849:
        /* <DEDUP_REMOVED lines=20> */
.L_x_6854:
[----:B------:R-:W-:Y:S05]  /*2910*/  BSYNC.RECONVERGENT B0 ;  /* 0x0000000000007941 */ /* 0x000fea0003800200 */
.L_x_6853:
[----:B------:R-:W-:Y:S01]  /*2920*/  IMAD.SHL.U32 R0, R0, 0x200000, RZ ;  /* 0x0020000000007824 */ /* 0x000fe200078e00ff */
[----:B------:R-:W-:-:S04]  /*2930*/  LEA R3, R3, 0x37800000, 0x17 ;  /* 0x3780000003037811 */ /* 0x000fc800078eb8ff */
[----:B------:R-:W-:Y:S01]  /*2940*/  LOP3.LUT R19, R3, R0, R19, 0xfe, !PT ;  /* 0x0000000003137212 */ /* 0x000fe200078efe13 */
[----:B------:R-:W-:Y:S06]  /*2950*/  BRA `(.L_x_6836) ;  /* 0x0000000000947947 */ /* 0x000fec0003800000 */
.L_x_6848:
[----:B------:R-:W-:-:S09]  /*2960*/  UISETP.NE.AND UP0, UPT, UR4, 0x1c, UPT ;  /* 0x0000001c0400788c */ /* 0x000fd2000bf05270 */
[----:B------:R-:W-:Y:S05]  /*2970*/  BRA.U !UP0, `(.L_x_6855) ;  /* 0x0000000108847547 */ /* 0x000fea000b800000 */
[----:B------:R-:W-:-:S09]  /*2980*/  UISETP.NE.AND UP0, UPT, UR4, 0x1d, UPT ;  /* 0x0000001d0400788c */ /* 0x000fd2000bf05270 */
[----:B------:R-:W-:Y:S05]  /*2990*/  BRA.U !UP0, `(.L_x_6856) ;  /* 0x0000000108707547 */ /* 0x000fea000b800000 */
[----:B------:R-:W-:-:S09]  /*29a0*/  UISETP.NE.AND UP0, UPT, UR4, 0x2c, UPT ;  /* 0x0000002c0400788c */ /* 0x000fd2000bf05270 */
[----:B------:R-:W-:Y:S05]  /*29b0*/  BRA.U UP0, `(.L_x_6835) ;  /* 0x0000000100207547 */ /* 0x000fea000b800000 */
[----:B------:R-:W4:Y:S01]  /*29c0*/  LDG.E.U8 R4, desc[UR36][R4.64] ;  /* 0x0000002404047981 */ /* 0x000f22000c1e1100 */
[----:B------:R-:W-:Y:S01]  /*29d0*/  IMAD.MOV.U32 R19, RZ, RZ, 0x400000 ;  /* 0x00400000ff137424 */ /* 0x000fe200078e00ff */
[----:B----4-:R-:W-:-:S13]  /*29e0*/  ISETP.NE.AND P0, PT, R4, RZ, PT ;  /* 0x000000ff0400720c */ /* 0x010fda0003f05270 */
[----:B------:R-:W-:Y:S05]  /*29f0*/  @!P0 BRA `(.L_x_6836) ;  /* 0x00000000006c8947 */ /* 0x000fea0003800000 */
[----:B------:R-:W-:-:S13]  /*2a00*/  ISETP.NE.AND P0, PT, R4, 0xff, PT ;  /* 0x000000ff0400780c */ /* 0x000fda0003f05270 */
[----:B------:R-:W-:Y:S02]  /*2a10*/  @!P0 IMAD.MOV.U32 R19, RZ, RZ, 0x7f800001 ;  /* 0x7f800001ff138424 */ /* 0x000fe400078e00ff */
[----:B------:R-:W-:Y:S01]  /*2a20*/  @P0 IMAD.SHL.U32 R19, R4, 0x800000, RZ ;  /* 0x0080000004130824 */ /* 0x000fe200078e00ff */
[----:B------:R-:W-:Y:S06]  /*2a30*/  BRA `(.L_x_6836) ;  /* 0x00000000005c7947 */ /* 0x000fec0003800000 */
.L_x_6835:
[----:B------:R-:W-:Y:S01]  /*2a40*/  MOV R14, 0x0 ;  /* 0x00000000000e7802 */ /* 0x000fe20000000f00 */
[----:B------:R-:W0:Y:S01]  /*2a50*/  LDCU.64 UR4, c[0x4][0x188] ;  /* 0x01003100ff0477ac */ /* 0x000e220008000a00 */
[----:B------:R-:W-:Y:S02]  /*2a60*/  IMAD.MOV.U32 R8, RZ, RZ, 0x4e ;  /* 0x0000004eff087424 */ /* 0x000fe400078e00ff */
[----:B------:R-:W-:Y:S01]  /*2a70*/  IMAD.MOV.U32 R12, RZ, RZ, 0x1 ;  /* 0x00000001ff0c7424 */ /* 0x000fe200078e00ff */
[----:B------:R-:W4:Y:S01]  /*2a80*/  LDCU.64 UR6, c[0x4][0x190] ;  /* 0x01003200ff0677ac */ /* 0x000f220008000a00 */
[----:B------:R-:W1:Y:S01]  /*2a90*/  LDC.64 R14, c[0x4][R14] ;  /* 0x010000000e0e7b82 */ /* 0x000e620000000a00 */
[----:B------:R-:W-:Y:S01]  /*2aa0*/  IMAD.MOV.U32 R13, RZ, RZ, RZ ;  /* 0x000000ffff0d7224 */ /* 0x000fe200078e00ff */
[----:B------:R-:W2:Y:S01]  /*2ab0*/  LDCU.64 UR8, c[0x4][0x18] ;  /* 0x01000300ff0877ac */ /* 0x000ea20008000a00 */
[----:B0-----:R-:W-:Y:S02]  /*2ac0*/  IMAD.U32 R4, RZ, RZ, UR4 ;  /* 0x00000004ff047e24 */ /* 0x001fe4000f8e00ff */
[----:B------:R-:W-:-:S02]  /*2ad0*/  IMAD.U32 R5, RZ, RZ, UR5 ;  /* 0x00000005ff057e24 */ /* 0x000fc4000f8e00ff */
[----:B----4-:R-:W-:Y:S02]  /*2ae0*/  IMAD.U32 R6, RZ, RZ, UR6 ;  /* 0x00000006ff067e24 */ /* 0x010fe4000f8e00ff */
[----:B------:R-:W-:Y:S02]  /*2af0*/  IMAD.U32 R7, RZ, RZ, UR7 ;  /* 0x00000007ff077e24 */ /* 0x000fe4000f8e00ff */
[----:B--2---:R-:W-:Y:S02]  /*2b00*/  IMAD.U32 R10, RZ, RZ, UR8 ;  /* 0x00000008ff0a7e24 */ /* 0x004fe4000f8e00ff */
[----:B------:R-:W-:-:S07]  /*2b10*/  IMAD.U32 R11, RZ, RZ, UR9 ;  /* 0x00000009ff0b7e24 */ /* 0x000fce000f8e00ff */
[----:B------:R-:W-:-:S07]  /*2b20*/  LEPC R20, `(.L_x_6857) ;  /* 0x000000001014794e */ /* 0x000fce0000000000 */
[----:B-1-3-5:R-:W-:Y:S05]  /*2b30*/  CALL.ABS.NOINC R14 ;  /* 0x000000000e007343 */ /* 0x02afea0003c00000 */
.L_x_6857:
[----:B------:R-:W-:Y:S01]  /*2b40*/  IMAD.MOV.U32 R19, RZ, RZ, RZ ;  /* 0x000000ffff137224 */ /* 0x000fe200078e00ff */
[----:B------:R-:W-:Y:S06]  /*2b50*/  BRA `(.L_x_6836) ;  /* 0x0000000000147947 */ /* 0x000fec0003800000 */
.L_x_6856:
[----:B------:R-:W4:Y:S02]  /*2b60*/  LDG.E.64 R4, desc[UR36][R4.64] ;  /* 0x0000002404047981 */ /* 0x000f24000c1e1b00 */
[----:B----4-:R0:W4:Y:S01]  /*2b70*/  I2F.U64 R19, R4 ;  /* 0x0000000400137312 */ /* 0x0101220000301000 */
[----:B------:R-:W-:Y:S05]  /*2b80*/  BRA `(.L_x_6836) ;  /* 0x0000000000087947 */ /* 0x000fea0003800000 */
.L_x_6855:
[----:B------:R-:W4:Y:S02]  /*2b90*/  LDG.E R4, desc[UR36][R4.64] ;  /* 0x0000002404047981 */ /* 0x000f24000c1e1900 */
[----:B----4-:R-:W-:-:S07]  /*2ba0*/  I2FP.F32.U32 R19, R4 ;  /* 0x0000000400137245 */ /* 0x010fce0000201000 */
.L_x_6836:
[----:B------:R-:W-:Y:S05]  /*2bb0*/  BSYNC.RECONVERGENT B6 ;  /* 0x0000000000067941 */ /* 0x000fea0003800200 */
.L_x_6830:
[----:B0-----:R-:W0:Y:S01]  /*2bc0*/  LDC.64 R4, c[0x0][0x398] ;  /* 0x0000e600ff047b82 */ /* 0x001e220000000a00 */
[----:B------:R-:W1:Y:S01]  /*2bd0*/  LDCU UR5, c[0x0][0x3ac] ;  /* 0x00007580ff0577ac */ /* 0x000e620008000800 */
        /* <DEDUP_REMOVED lines=18> */
.L_x_6862:
[----:B------:R-:W2:Y:S02]  /*2d00*/  LDG.E.U8 R4, desc[UR36][R4.64] ;  /* 0x0000002404047981 */ /* 0x000ea4000c1e1100 */
[----:B--2---:R-:W-:Y:S01]  /*2d10*/  I2FP.F32.U32 R22, R4 ;  /* 0x0000000400167245 */ /* 0x004fe20000201000 */
[----:B------:R-:W-:Y:S06]  /*2d20*/  BRA `(.L_x_6864) ;  /* 0x0000000c00287947 */ /* 0x000fec0003800000 */
.L_x_6861:
        /* <DEDUP_REMOVED lines=9> */
.L_x_6866:
[----:B------:R-:W2:Y:S02]  /*2dc0*/  LDG.E R4, desc[UR36][R4.64] ;  /* 0x0000002404047981 */ /* 0x000ea4000c1e1900 */
[----:B--2---:R-:W-:Y:S01]  /*2dd0*/  I2FP.F32.S32 R22, R4 ;  /* 0x0000000400167245 */ /* 0x004fe20000201400 */
[----:B------:R-:W-:Y:S06]  /*2de0*/  BRA `(.L_x_6864) ;  /* 0x0000000800f87947 */ /* 0x000fec0003800000 */
.L_x_6865:
[----:B------:R-:W2:Y:S02]  /*2df0*/  LDG.E.U16 R4, desc[UR36][R4.64] ;  /* 0x0000002404047981 */ /* 0x000ea4000c1e1500 */
[----:B--2---:R2:W0:Y:S01]  /*2e00*/  I2F.S16 R22, R4 ;  /* 0x0000000400167306 */ /* 0x0044220000101400 */
[----:B------:R-:W-:Y:S05]  /*2e10*/  BRA `(.L_x_6864) ;  /* 0x0000000800ec7947 */ /* 0x000fea0003800000 */
.L_x_6860:
        /* <DEDUP_REMOVED lines=8> */
.L_x_6868:
[----:B------:R-:W2:Y:S02]  /*2ea0*/  LDG.E.U16 R4, desc[UR36][R4.64] ;  /* 0x0000002404047981 */ /* 0x000ea4000c1e1500 */
[----:B--2---:R-:W-:Y:S01]  /*2eb0*/  HADD2.F32 R22, -RZ, R4.H0_H0 ;  /* 0x20000004ff167230 */ /* 0x004fe20000004100 */
[----:B------:R-:W-:Y:S06]  /*2ec0*/  BRA `(.L_x_6864) ;  /* 0x0000000800c07947 */ /* 0x000fec0003800000 */
.L_x_6867:
        /* <DEDUP_REMOVED lines=8> */
.L_x_6870:
[----:B------:R-:W2:Y:S02]  /*2f50*/  LDG.E.U16 R4, desc[UR36][R4.64] ;  /* 0x0000002404047981 */ /* 0x000ea4000c1e1500 */
[----:B--2---:R-:W-:Y:S01]  /*2f60*/  HADD2.F32 R22, -RZ, R4.H0_H0 ;  /* 0x20000004ff167230 */ /* 0x004fe20000004100 */
[----:B------:R-:W-:Y:S06]  /*2f70*/  BRA `(.L_x_6864) ;  /* 0x0000000800947947 */ /* 0x000fec0003800000 */
.L_x_6869:
[----:B------:R-:W2:Y:S01]  /*2f80*/  LDG.E.64 R4, desc[UR36][R4.64] ;  /* 0x0000002404047981 */ /* 0x000ea2000c1e1b00 */
[----:B------:R-:W-:Y:S01]  /*2f90*/  UMOV UR4, 0xf0000000 ;  /* 0xf000000000047882 */ /* 0x000fe20000000000 */
[----:B------:R-:W-:Y:S01]  /*2fa0*/  UMOV UR5, 0x380fffff ;  /* 0x380fffff00057882 */ /* 0x000fe20000000000 */
[----:B--2---:R-:W0:Y:S01]  /*2fb0*/  F2F.F32.F64 R22, R4 ;  /* 0x0000000400167310 */ /* 0x004e220000301000 */
[----:B------:R-:W-:-:S14]  /*2fc0*/  DSETP.GEU.AND P0, PT, |R4|, UR4, PT ;  /* 0x0000000404007e2a */ /* 0x000fdc000bf0e200 */
[----:B0-----:R-:W-:Y:S01]  /*2fd0*/  @!P0 FMUL R22, R22, 1.175494350822287508e-38 ;  /* 0x0080000016168820 */ /* 0x001fe20000400000 */
[----:B------:R-:W-:Y:S06]  /*2fe0*/  BRA `(.L_x_6864) ;  /* 0x0000000800787947 */ /* 0x000fec0003800000 */
.L_x_6859:
        /* <DEDUP_REMOVED lines=12> */
.L_x_6873:
[----:B------:R-:W2:Y:S01]  /*30b0*/  LDG.E.64 R4, desc[UR36][R4.64] ;  /* 0x0000002404047981 */ /* 0x000ea2000c1e1b00 */
[----:B------:R-:W-:Y:S01]  /*30c0*/  UMOV UR4, 0xf0000000 ;  /* 0xf000000000047882 */ /* 0x000fe20000000000 */
[----:B------:R-:W-:Y:S01]  /*30d0*/  UMOV UR5, 0x380fffff ;  /* 0x380fffff00057882 */ /* 0x000fe20000000000 */
[----:B--2---:R-:W0:Y:S01]  /*30e0*/  F2F.F32.F64 R22, R4 ;  /* 0x0000000400167310 */ /* 0x004e220000301000 */
[----:B------:R-:W-:-:S14]  /*30f0*/  DSETP.GEU.AND P0, PT, |R4|, UR4, PT ;  /* 0x0000000404007e2a */ /* 0x000fdc000bf0e200 */
[----:B0-----:R-:W-:Y:S01]  /*3100*/  @!P0 FMUL R22, R22, 1.175494350822287508e-38 ;  /* 0x0080000016168820 */ /* 0x001fe20000400000 */
[----:B------:R-:W-:Y:S06]  /*3110*/  BRA `(.L_x_6864) ;  /* 0x00000008002c7947 */ /* 0x000fec0003800000 */
.L_x_6872:
        /* <DEDUP_REMOVED lines=25> */
.L_x_6875:
        /* <DEDUP_REMOVED lines=11> */
[----:B------:R-:W-:Y:S01]  /*3360*/  LOP3.LUT R22, R0, 0x80000000, R3, 0xf8, !PT ;  /* 0x8000000000167812 */ /* 0x000fe200078ef803 */
[----:B------:R-:W-:Y:S06]  /*3370*/  BRA `(.L_x_6864) ;  /* 0x0000000400947947 */ /* 0x000fec0003800000 */
.L_x_6874:
[----:B------:R-:W2:Y:S02]  /*3380*/  LDG.E.U16 R4, desc[UR36][R4.64] ;  /* 0x0000002404047981 */ /* 0x000ea4000c1e1500 */
[----:B--2---:R-:W-:Y:S01]  /*3390*/  IMAD.U32 R22, R4, 0x10000, RZ ;  /* 0x0001000004167824 */ /* 0x004fe200078e00ff */
[----:B------:R-:W-:Y:S06]  /*33a0*/  BRA `(.L_x_6864) ;  /* 0x0000000400887947 */ /* 0x000fec0003800000 */
.L_x_6871:
        /* <DEDUP_REMOVED lines=11> */
.L_x_6878:
        /* <DEDUP_REMOVED lines=20> */
.L_x_6880:
[----:B------:R-:W-:Y:S05]  /*35a0*/  BSYNC.RECONVERGENT B0 ;  /* 0x0000000000007941 */ /* 0x000fea0003800200 */
.L_x_6879:
[----:B------:R-:W-:Y:S01]  /*35b0*/  IMAD.SHL.U32 R0, R0, 0x100000, RZ ;  /* 0x0010000000007824 */ /* 0x000fe200078e00ff */
[----:B------:R-:W-:-:S04]  /*35c0*/  LEA R3, R3, 0x3b800000, 0x17 ;  /* 0x3b80000003037811 */ /* 0x000fc800078eb8ff */
[----:B------:R-:W-:Y:S01]  /*35d0*/  LOP3.LUT R22, R3, R0, R7, 0xfe, !PT ;  /* 0x0000000003167212 */ /* 0x000fe200078efe07 */
[----:B------:R-:W-:Y:S06]  /*35e0*/  BRA `(.L_x_6864) ;  /* 0x0000000000f87947 */ /* 0x000fec0003800000 */
.L_x_6877:
        /* <DEDUP_REMOVED lines=20> */
.L_x_6882:
[----:B------:R-:W-:Y:S05]  /*3730*/  BSYNC.RECONVERGENT B0 ;  /* 0x0000000000007941 */ /* 0x000fea0003800200 */
.L_x_6881:
[----:B------:R-:W-:Y:S01]  /*3740*/  IMAD.SHL.U32 R0, R0, 0x200000, RZ ;  /* 0x0020000000007824 */ /* 0x000fe200078e00ff */
[----:B------:R-:W-:-:S04]  /*3750*/  LEA R3, R3, 0x37800000, 0x17 ;  /* 0x3780000003037811 */ /* 0x000fc800078eb8ff */
[----:B------:R-:W-:Y:S01]  /*3760*/  LOP3.LUT R22, R3, R0, R7, 0xfe, !PT ;  /* 0x0000000003167212 */ /* 0x000fe200078efe07 */
[----:B------:R-:W-:Y:S06]  /*3770*/  BRA `(.L_x_6864) ;  /* 0x0000000000947947 */ /* 0x000fec0003800000 */
.L_x_6876:
        /* <DEDUP_REMOVED lines=14> */
.L_x_6863:
        /* <DEDUP_REMOVED lines=15> */
[----:B--2-45:R-:W-:Y:S05]  /*3950*/  CALL.ABS.NOINC R14 ;  /* 0x000000000e007343 */ /* 0x034fea0003c00000 */
.L_x_6885:
[----:B------:R-:W-:Y:S01]  /*3960*/  IMAD.MOV.U32 R22, RZ, RZ, RZ ;  /* 0x000000ffff167224 */ /* 0x000fe200078e00ff */
[----:B------:R-:W-:Y:S06]  /*3970*/  BRA `(.L_x_6864) ;  /* 0x0000000000147947 */ /* 0x000fec0003800000 */
.L_x_6884:
[----:B------:R-:W2:Y:S02]  /*3980*/  LDG.E.64 R4, desc[UR36][R4.64] ;  /* 0x0000002404047981 */ /* 0x000ea4000c1e1b00 */
[----:B--2---:R0:W1:Y:S01]  /*3990*/  I2F.U64 R22, R4 ;  /* 0x0000000400167312 */ /* 0x0040620000301000 */
[----:B------:R-:W-:Y:S05]  /*39a0*/  BRA `(.L_x_6864) ;  /* 0x0000000000087947 */ /* 0x000fea0003800000 */
.L_x_6883:
[----:B------:R-:W2:Y:S02]  /*39b0*/  LDG.E R4, desc[UR36][R4.64] ;  /* 0x0000002404047981 */ /* 0x000ea4000c1e1900 */
[----:B--2---:R-:W-:-:S07]  /*39c0*/  I2FP.F32.U32 R22, R4 ;  /* 0x0000000400167245 */ /* 0x004fce0000201000 */
.L_x_6864:
[----:B------:R-:W-:Y:S05]  /*39d0*/  BSYNC.RECONVERGENT B6 ;  /* 0x0000000000067941 */ /* 0x000fea0003800200 */
.L_x_6858:
[----:B------:R-:W-:-:S07]  /*39e0*/  VIADD R17, R17, 0x80 ;  /* 0x0000008011117836 */ /* 0x000fce0000000000 */
.L_x_6829:
[----:B------:R-:W-:Y:S05]  /*39f0*/  BSYNC.RECONVERGENT B7 ;  /* 0x0000000000077941 */ /* 0x000fea0003800200 */
.L_x_6828:
[----:B------:R-:W-:Y:S01]  /*3a00*/  ISETP.GE.AND P0, PT, R17, R26, PT ;  /* 0x0000001a1100720c */ /* 0x000fe20003f06270 */
[----:B------:R-:W-:Y:S01]  /*3a10*/  BSSY.RECONVERGENT B7, `(.L_x_6886) ;  /* 0x00001c9000077945 */ /* 0x000fe20003800200 */
[----:B------:R-:W-:Y:S02]  /*3a20*/  IMAD.MOV.U32 R23, RZ, RZ, RZ ;  /* 0x000000ffff177224 */ /* 0x000fe400078e00ff */
[----:B------:R-:W-:-:S09]  /*3a30*/  IMAD.MOV.U32 R24, RZ, RZ, RZ ;  /* 0x000000ffff187224 */ /* 0x000fd200078e00ff */
[----:B------:R-:W-:Y:S05]  /*3a40*/  @P0 BRA `(.L_x_6887) ;  /* 0x0000001c00140947 */ /* 0x000fea0003800000 */
[----:B0-2-4-:R-:W0:Y:S01]  /*3a50*/  LDC.64 R4, c[0x0][0x390] ;  /* 0x0000e400ff047b82 */ /* 0x015e220000000a00 */
[----:B------:R-:W2:Y:S01]  /*3a60*/  LDCU UR5, c[0x0][0x3a8] ;  /* 0x00007500ff0577ac */ /* 0x000ea20008000800 */
[----:B------:R-:W-:Y:S01]  /*3a70*/  IMAD R16, R2, 0x200, R17 ;  /* 0x0000020002107824 */ /* 0x000fe200078e0211 */
        /* <DEDUP_REMOVED lines=18> */
.L_x_6892:
[----:B------:R-:W2:Y:S02]  /*3ba0*/  LDG.E.U8 R4, desc[UR36][R4.64] ;  /* 0x0000002404047981 */ /* 0x000ea4000c1e1100 */
[----:B--2---:R-:W-:Y:S01]  /*3bb0*/  I2FP.F32.U32 R23, R4 ;  /* 0x0000000400177245 */ /* 0x004fe20000201000 */
[----:B------:R-:W-:Y:S06]  /*3bc0*/  BRA `(.L_x_6894) ;  /* 0x0000000c00247947 */ /* 0x000fec0003800000 */
.L_x_6891:
        /* <DEDUP_REMOVED lines=9> */
.L_x_6896:
[----:B------:R-:W2:Y:S02]  /*3c60*/  LDG.E R4, desc[UR36][R4.64] ;  /* 0x0000002404047981 */ /* 0x000ea4000c1e1900 */
[----:B--2---:R-:W-:Y:S01]  /*3c70*/  I2FP.F32.S32 R23, R4 ;  /* 0x0000000400177245 */ /* 0x004fe20000201400 */
[----:B------:R-:W-:Y:S06]  /*3c80*/  BRA `(.L_x_6894) ;  /* 0x0000000800f47947 */ /* 0x000fec0003800000 */
.L_x_6895:
[----:B------:R-:W2:Y:S02]  /*3c90*/  LDG.E.U16 R4, desc[UR36][R4.64] ;  /* 0x0000002404047981 */ /* 0x000ea4000c1e1500 */
[----:B--2---:R0:W2:Y:S01]  /*3ca0*/  I2F.S16 R23, R4 ;  /* 0x0000000400177306 */ /* 0x0040a20000101400 */
[----:B------:R-:W-:Y:S05]  /*3cb0*/  BRA `(.L_x_6894) ;  /* 0x0000000800e87947 */ /* 0x000fea0003800000 */
.L_x_6890:
        /* <DEDUP_REMOVED lines=8> */
.L_x_6898:
[----:B------:R-:W2:Y:S02]  /*3d40*/  LDG.E.U16 R4, desc[UR36][R4.64] ;  /* 0x0000002404047981 */ /* 0x000ea4000c1e1500 */
[----:B--2---:R-:W-:Y:S01]  /*3d50*/  HADD2.F32 R23, -RZ, R4.H0_H0 ;  /* 0x20000004ff177230 */ /* 0x004fe20000004100 */
[----:B------:R-:W-:Y:S06]  /*3d60*/  BRA `(.L_x_6894) ;  /* 0x0000000800bc7947 */ /* 0x000fec0003800000 */
.L_x_6897:
        /* <DEDUP_REMOVED lines=8> */
.L_x_6900:
[----:B------:R-:W2:Y:S02]  /*3df0*/  LDG.E.U16 R4, desc[UR36][R4.64] ;  /* 0x0000002404047981 */ /* 0x000ea4000c1e1500 */
[----:B--2---:R-:W-:Y:S01]  /*3e00*/  HADD2.F32 R23, -RZ, R4.H0_H0 ;  /* 0x20000004ff177230 */ /* 0x004fe20000004100 */
[----:B------:R-:W-:Y:S06]  /*3e10*/  BRA `(.L_x_6894) ;  /* 0x0000000800907947 */ /* 0x000fec0003800000 */
.L_x_6899:
[----:B------:R-:W2:Y:S01]  /*3e20*/  LDG.E.64 R4, desc[UR36][R4.64] ;  /* 0x0000002404047981 */ /* 0x000ea2000c1e1b00 */
[----:B------:R-:W-:Y:S01]  /*3e30*/  UMOV UR4, 0xf0000000 ;  /* 0xf000000000047882 */ /* 0x000fe20000000000 */
[----:B------:R-:W-:Y:S01]  /*3e40*/  UMOV UR5, 0x380fffff ;  /* 0x380fffff00057882 */ /* 0x000fe20000000000 */
[----:B--2---:R-:W0:Y:S01]  /*3e50*/  F2F.F32.F64 R23, R4 ;  /* 0x0000000400177310 */ /* 0x004e220000301000 */
[----:B------:R-:W-:-:S14]  /*3e60*/  DSETP.GEU.AND P0, PT, |R4|, UR4, PT ;  /* 0x0000000404007e2a */ /* 0x000fdc000bf0e200 */
[----:B0-----:R-:W-:Y:S01]  /*3e70*/  @!P0 FMUL R23, R23, 1.175494350822287508e-38 ;  /* 0x0080000017178820 */ /* 0x001fe20000400000 */
[----:B------:R-:W-:Y:S06]  /*3e80*/  BRA `(.L_x_6894) ;  /* 0x0000000800747947 */ /* 0x000fec0003800000 */
.L_x_6889:
        /* <DEDUP_REMOVED lines=12> */
.L_x_6903:
[----:B------:R-:W2:Y:S01]  /*3f50*/  LDG.E.64 R4, desc[UR36][R4.64] ;  /* 0x0000002404047981 */ /* 0x000ea2000c1e1b00 */
[----:B------:R-:W-:Y:S01]  /*3f60*/  UMOV UR4, 0xf0000000 ;  /* 0xf000000000047882 */ /* 0x000fe20000000000 */
[----:B------:R-:W-:Y:S01]  /*3f70*/  UMOV UR5, 0x380fffff ;  /* 0x380fffff00057882 */ /* 0x000fe20000000000 */
[----:B--2---:R-:W0:Y:S01]  /*3f80*/  F2F.F32.F64 R23, R4 ;  /* 0x0000000400177310 */ /* 0x004e220000301000 */
[----:B------:R-:W-:-:S14]  /*3f90*/  DSETP.GEU.AND P0, PT, |R4|, UR4, PT ;  /* 0x0000000404007e2a */ /* 0x000fdc000bf0e200 */
[----:B0-----:R-:W-:Y:S01]  /*3fa0*/  @!P0 FMUL R23, R23, 1.175494350822287508e-38 ;  /* 0x0080000017178820 */ /* 0x001fe20000400000 */
[----:B------:R-:W-:Y:S06]  /*3fb0*/  BRA `(.L_x_6894) ;  /* 0x0000000800287947 */ /* 0x000fec0003800000 */
.L_x_6902:
        /* <DEDUP_REMOVED lines=25> */
.L_x_6905:
        /* <DEDUP_REMOVED lines=12> */
.L_x_6904:
[----:B------:R-:W2:Y:S02]  /*4210*/  LDG.E.U16 R4, desc[UR36][R4.64] ;  /* 0x0000002404047981 */ /* 0x000ea4000c1e1500 */
[----:B--2---:R-:W-:Y:S01]  /*4220*/  IMAD.U32 R23, R4, 0x10000, RZ ;  /* 0x0001000004177824 */ /* 0x004fe200078e00ff */
[----:B------:R-:W-:Y:S06]  /*4230*/  BRA `(.L_x_6894) ;  /* 0x0000000400887947 */ /* 0x000fec0003800000 */
.L_x_6901:
        /* <DEDUP_REMOVED lines=11> */
.L_x_6908:
        /* <DEDUP_REMOVED lines=20> */
.L_x_6910:
[----:B------:R-:W-:Y:S05]  /*4430*/  BSYNC.RECONVERGENT B0 ;  /* 0x0000000000007941 */ /* 0x000fea0003800200 */
.L_x_6909:
[----:B------:R-:W-:Y:S01]  /*4440*/  IMAD.SHL.U32 R0, R0, 0x100000, RZ ;  /* 0x0010000000007824 */ /* 0x000fe200078e00ff */
[----:B------:R-:W-:-:S04]  /*4450*/  LEA R3, R3, 0x3b800000, 0x17 ;  /* 0x3b80000003037811 */ /* 0x000fc800078eb8ff */
[----:B------:R-:W-:Y:S01]  /*4460*/  LOP3.LUT R23, R3, R0, R23, 0xfe, !PT ;  /* 0x0000000003177212 */ /* 0x000fe200078efe17 */
[----:B------:R-:W-:Y:S06]  /*4470*/  BRA `(.L_x_6894) ;  /* 0x0000000000f87947 */ /* 0x000fec0003800000 */
.L_x_6907:
        /* <DEDUP_REMOVED lines=20> */
.L_x_6912:
[----:B------:R-:W-:Y:S05]  /*45c0*/  BSYNC.RECONVERGENT B0 ;  /* 0x0000000000007941 */ /* 0x000fea0003800200 */
.L_x_6911:
[----:B------:R-:W-:Y:S01]  /*45d0*/  IMAD.SHL.U32 R0, R0, 0x200000, RZ ;  /* 0x0020000000007824 */ /* 0x000fe200078e00ff */
[----:B------:R-:W-:-:S04]  /*45e0*/  LEA R3, R3, 0x37800000, 0x17 ;  /* 0x3780000003037811 */ /* 0x000fc800078eb8ff */
[----:B------:R-:W-:Y:S01]  /*45f0*/  LOP3.LUT R23, R3, R0, R23, 0xfe, !PT ;  /* 0x0000000003177212 */ /* 0x000fe200078efe17 */
[----:B------:R-:W-:Y:S06]  /*4600*/  BRA `(.L_x_6894) ;  /* 0x0000000000947947 */ /* 0x000fec0003800000 */
.L_x_6906:
        /* <DEDUP_REMOVED lines=14> */
.L_x_6893:
        /* <DEDUP_REMOVED lines=16> */
.L_x_6915:
[----:B------:R-:W-:Y:S01]  /*47f0*/  IMAD.MOV.U32 R23, RZ, RZ, RZ ;  /* 0x000000ffff177224 */ /* 0x000fe200078e00ff */
[----:B------:R-:W-:Y:S06]  /*4800*/  BRA `(.L_x_6894) ;  /* 0x0000000000147947 */ /* 0x000fec0003800000 */
.L_x_6914:
[----:B------:R-:W2:Y:S02]  /*4810*/  LDG.E.64 R4, desc[UR36][R4.64] ;  /* 0x0000002404047981 */ /* 0x000ea4000c1e1b00 */
[----:B--2---:R0:W2:Y:S01]  /*4820*/  I2F.U64 R23, R4 ;  /* 0x0000000400177312 */ /* 0x0040a20000301000 */
[----:B------:R-:W-:Y:S05]  /*4830*/  BRA `(.L_x_6894) ;  /* 0x0000000000087947 */ /* 0x000fea0003800000 */
.L_x_6913:
[----:B------:R-:W2:Y:S02]  /*4840*/  LDG.E R4, desc[UR36][R4.64] ;  /* 0x0000002404047981 */ /* 0x000ea4000c1e1900 */
[----:B--2---:R-:W-:-:S07]  /*4850*/  I2FP.F32.U32 R23, R4 ;  /* 0x0000000400177245 */ /* 0x004fce0000201000 */
.L_x_6894:
[----:B------:R-:W-:Y:S05]  /*4860*/  BSYNC.RECONVERGENT B6 ;  /* 0x0000000000067941 */ /* 0x000fea0003800200 */
.L_x_6888:
[----:B0---4-:R-:W0:Y:S01]  /*4870*/  LDC.64 R4, c[0x0][0x398] ;  /* 0x0000e600ff047b82 */ /* 0x011e220000000a00 */
[----:B------:R-:W4:Y:S01]  /*4880*/  LDCU UR5, c[0x0][0x3ac] ;  /* 0x00007580ff0577ac */ /* 0x000f220008000800 */
        /* <DEDUP_REMOVED lines=18> */
.L_x_6920:
[----:B------:R-:W4:Y:S02]  /*49b0*/  LDG.E.U8 R4, desc[UR36][R4.64] ;  /* 0x0000002404047981 */ /* 0x000f24000c1e1100 */
[----:B----4-:R-:W-:Y:S01]  /*49c0*/  I2FP.F32.U32 R24, R4 ;  /* 0x0000000400187245 */ /* 0x010fe20000201000 */
[----:B------:R-:W-:Y:S06]  /*49d0*/  BRA `(.L_x_6922) ;  /* 0x0000000c00287947 */ /* 0x000fec0003800000 */
.L_x_6919:
        /* <DEDUP_REMOVED lines=9> */
.L_x_6924:
[----:B------:R-:W4:Y:S02]  /*4a70*/  LDG.E R4, desc[UR36][R4.64] ;  /* 0x0000002404047981 */ /* 0x000f24000c1e1900 */
[----:B----4-:R-:W-:Y:S01]  /*4a80*/  I2FP.F32.S32 R24, R4 ;  /* 0x0000000400187245 */ /* 0x010fe20000201400 */
[----:B------:R-:W-:Y:S06]  /*4a90*/  BRA `(.L_x_6922) ;  /* 0x0000000800f87947 */ /* 0x000fec0003800000 */
.L_x_6923:
[----:B------:R-:W4:Y:S02]  /*4aa0*/  LDG.E.U16 R4, desc[UR36][R4.64] ;  /* 0x0000002404047981 */ /* 0x000f24000c1e1500 */
[----:B----4-:R0:W4:Y:S01]  /*4ab0*/  I2F.S16 R24, R4 ;  /* 0x0000000400187306 */ /* 0x0101220000101400 */
[----:B------:R-:W-:Y:S05]  /*4ac0*/  BRA `(.L_x_6922) ;  /* 0x0000000800ec7947 */ /* 0x000fea0003800000 */
.L_x_6918:
        /* <DEDUP_REMOVED lines=8> */
.L_x_6926:
[----:B------:R-:W4:Y:S02]  /*4b50*/  LDG.E.U16 R4, desc[UR36][R4.64] ;  /* 0x0000002404047981 */ /* 0x000f24000c1e1500 */
[----:B----4-:R-:W-:Y:S01]  /*4b60*/  HADD2.F32 R24, -RZ, R4.H0_H0 ;  /* 0x20000004ff187230 */ /* 0x010fe20000004100 */
[----:B------:R-:W-:Y:S06]  /*4b70*/  BRA `(.L_x_6922) ;  /* 0x0000000800c07947 */ /* 0x000fec0003800000 */
.L_x_6925:
        /* <DEDUP_REMOVED lines=8> */
.L_x_6928:
[----:B------:R-:W4:Y:S02]  /*4c00*/  LDG.E.U16 R4, desc[UR36][R4.64] ;  /* 0x0000002404047981 */ /* 0x000f24000c1e1500 */
[----:B----4-:R-:W-:Y:S01]  /*4c10*/  HADD2.F32 R24, -RZ, R4.H0_H0 ;  /* 0x20000004ff187230 */ /* 0x010fe20000004100 */
[----:B------:R-:W-:Y:S06]  /*4c20*/  BRA `(.L_x_6922) ;  /* 0x0000000800947947 */ /* 0x000fec0003800000 */
.L_x_6927:
[----:B------:R-:W4:Y:S01]  /*4c30*/  LDG.E.64 R4, desc[UR36][R4.64] ;  /* 0x0000002404047981 */ /* 0x000f22000c1e1b00 */
[----:B------:R-:W-:Y:S01]  /*4c40*/  UMOV UR4, 0xf0000000 ;  /* 0xf000000000047882 */ /* 0x000fe20000000000 */
[----:B------:R-:W-:Y:S01]  /*4c50*/  UMOV UR5, 0x380fffff ;  /* 0x380fffff00057882 */ /* 0x000fe20000000000 */
[----:B----4-:R-:W0:Y:S01]  /*4c60*/  F2F.F32.F64 R24, R4 ;  /* 0x0000000400187310 */ /* 0x010e220000301000 */
[----:B------:R-:W-:-:S14]  /*4c70*/  DSETP.GEU.AND P0, PT, |R4|, UR4, PT ;  /* 0x0000000404007e2a */ /* 0x000fdc000bf0e200 */
[----:B0-----:R-:W-:Y:S01]  /*4c80*/  @!P0 FMUL R24, R24, 1.175494350822287508e-38 ;  /* 0x0080000018188820 */ /* 0x001fe20000400000 */
[----:B------:R-:W-:Y:S06]  /*4c90*/  BRA `(.L_x_6922) ;  /* 0x0000000800787947 */ /* 0x000fec0003800000 */
.L_x_6917:
        /* <DEDUP_REMOVED lines=12> */
.L_x_6931:
[----:B------:R-:W4:Y:S01]  /*4d60*/  LDG.E.64 R4, desc[UR36][R4.64] ;  /* 0x0000002404047981 */ /* 0x000f22000c1e1b00 */
[----:B------:R-:W-:Y:S01]  /*4d70*/  UMOV UR4, 0xf0000000 ;  /* 0xf000000000047882 */ /* 0x000fe20000000000 */
[----:B------:R-:W-:Y:S01]  /*4d80*/  UMOV UR5, 0x380fffff ;  /* 0x380fffff00057882 */ /* 0x000fe20000000000 */
[----:B----4-:R-:W0:Y:S01]  /*4d90*/  F2F.F32.F64 R24, R4 ;  /* 0x0000000400187310 */ /* 0x010e220000301000 */
[----:B------:R-:W-:-:S14]  /*4da0*/  DSETP.GEU.AND P0, PT, |R4|, UR4, PT ;  /* 0x0000000404007e2a */ /* 0x000fdc000bf0e200 */
[----:B0-----:R-:W-:Y:S01]  /*4db0*/  @!P0 FMUL R24, R24, 1.175494350822287508e-38 ;  /* 0x0080000018188820 */ /* 0x001fe20000400000 */
[----:B------:R-:W-:Y:S06]  /*4dc0*/  BRA `(.L_x_6922) ;  /* 0x00000008002c7947 */ /* 0x000fec0003800000 */
.L_x_6930:
        /* <DEDUP_REMOVED lines=25> */
.L_x_6933:
[----:B------:R-:W4:Y:S02]  /*4f60*/  LDG.E.U8 R4, desc[UR36][R4.64] ;  /* 0x0000002404047981 */ /* 0x000f24000c1e1100 */
[C---:B----4-:R-:W-:Y:S02]  /*4f70*/  IMAD.SHL.U32 R0, R4.reuse, 0x2000000, RZ ;  /* 0x0200000004007824 */ /* 0x050fe400078e00ff */
        /* <DEDUP_REMOVED lines=11> */
.L_x_6932:
[----:B------:R-:W4:Y:S02]  /*5030*/  LDG.E.U16 R4, desc[UR36][R4.64] ;  /* 0x0000002404047981 */ /* 0x000f24000c1e1500 */
[----:B----4-:R-:W-:Y:S01]  /*5040*/  IMAD.U32 R24, R4, 0x10000, RZ ;  /* 0x0001000004187824 */ /* 0x010fe200078e00ff */
[----:B------:R-:W-:Y:S06]  /*5050*/  BRA `(.L_x_6922) ;  /* 0x0000000400887947 */ /* 0x000fec0003800000 */
.L_x_6929:
        /* <DEDUP_REMOVED lines=11> */
.L_x_6936:
        /* <DEDUP_REMOVED lines=20> */
.L_x_6938:
[----:B------:R-:W-:Y:S05]  /*5250*/  BSYNC.RECONVERGENT B0 ;  /* 0x0000000000007941 */ /* 0x000fea0003800200 */
.L_x_6937:
[----:B------:R-:W-:Y:S01]  /*5260*/  IMAD.SHL.U32 R0, R0, 0x100000, RZ ;  /* 0x0010000000007824 */ /* 0x000fe200078e00ff */
[----:B------:R-:W-:-:S04]  /*5270*/  LEA R3, R3, 0x3b800000, 0x17 ;  /* 0x3b80000003037811 */ /* 0x000fc800078eb8ff */
[----:B------:R-:W-:Y:S01]  /*5280*/  LOP3.LUT R24, R3, R0, R7, 0xfe, !PT ;  /* 0x0000000003187212 */ /* 0x000fe200078efe07 */
[----:B------:R-:W-:Y:S06]  /*5290*/  BRA `(.L_x_6922) ;  /* 0x0000000000f87947 */ /* 0x000fec0003800000 */
.L_x_6935:
        /* <DEDUP_REMOVED lines=20> */
.L_x_6940:
[----:B------:R-:W-:Y:S05]  /*53e0*/  BSYNC.RECONVERGENT B0 ;  /* 0x0000000000007941 */ /* 0x000fea0003800200 */
.L_x_6939:
[----:B------:R-:W-:Y:S01]  /*53f0*/  IMAD.SHL.U32 R0, R0, 0x200000, RZ ;  /* 0x0020000000007824 */ /* 0x000fe200078e00ff */
[----:B------:R-:W-:-:S04]  /*5400*/  LEA R3, R3, 0x37800000, 0x17 ;  /* 0x3780000003037811 */ /* 0x000fc800078eb8ff */
[----:B------:R-:W-:Y:S01]  /*5410*/  LOP3.LUT R24, R3, R0, R7, 0xfe, !PT ;  /* 0x0000000003187212 */ /* 0x000fe200078efe07 */
[----:B------:R-:W-:Y:S06]  /*5420*/  BRA `(.L_x_6922) ;  /* 0x0000000000947947 */ /* 0x000fec0003800000 */
.L_x_6934:
        /* <DEDUP_REMOVED lines=14> */
.L_x_6921:
        /* <DEDUP_REMOVED lines=16> */
.L_x_6943:
[----:B------:R-:W-:Y:S01]  /*5610*/  IMAD.MOV.U32 R24, RZ, RZ, RZ ;  /* 0x000000ffff187224 */ /* 0x000fe200078e00ff */
[----:B------:R-:W-:Y:S06]  /*5620*/  BRA `(.L_x_6922) ;  /* 0x0000000000147947 */ /* 0x000fec0003800000 */
.L_x_6942:
[----:B------:R-:W4:Y:S02]  /*5630*/  LDG.E.64 R4, desc[UR36][R4.64] ;  /* 0x0000002404047981 */ /* 0x000f24000c1e1b00 */
[----:B----4-:R0:W4:Y:S01]  /*5640*/  I2F.U64 R24, R4 ;  /* 0x0000000400187312 */ /* 0x0101220000301000 */
[----:B------:R-:W-:Y:S05]  /*5650*/  BRA `(.L_x_6922) ;  /* 0x0000000000087947 */ /* 0x000fea0003800000 */
.L_x_6941:
[----:B------:R-:W4:Y:S02]  /*5660*/  LDG.E R4, desc[UR36][R4.64] ;  /* 0x0000002404047981 */ /* 0x000f24000c1e1900 */
[----:B----4-:R-:W-:-:S07]  /*5670*/  I2FP.F32.U32 R24, R4 ;  /* 0x0000000400187245 */ /* 0x010fce0000201000 */
.L_x_6922:
[----:B------:R-:W-:Y:S05]  /*5680*/  BSYNC.RECONVERGENT B6 ;  /* 0x0000000000067941 */ /* 0x000fea0003800200 */
.L_x_6916:
[----:B------:R-:W-:-:S07]  /*5690*/  VIADD R17, R17, 0x80 ;  /* 0x0000008011117836 */ /* 0x000fce0000000000 */
.L_x_6887:
[----:B------:R-:W-:Y:S05]  /*56a0*/  BSYNC.RECONVERGENT B7 ;  /* 0x0000000000077941 */ /* 0x000fea0003800200 */
.L_x_6886:
        /* <DEDUP_REMOVED lines=26> */
.L_x_6950:
[----:B------:R-:W2:Y:S02]  /*5850*/  LDG.E.U8 R4, desc[UR36][R4.64] ;  /* 0x0000002404047981 */ /* 0x000ea4000c1e1100 */
[----:B--2---:R-:W-:Y:S01]  /*5860*/  I2FP.F32.U32 R25, R4 ;  /* 0x0000000400197245 */ /* 0x004fe20000201000 */
[----:B------:R-:W-:Y:S06]  /*5870*/  BRA `(.L_x_6952) ;  /* 0x0000000c00247947 */ /* 0x000fec0003800000 */
.L_x_6949:
        /* <DEDUP_REMOVED lines=9> */
.L_x_6954:
[----:B------:R-:W2:Y:S02]  /*5910*/  LDG.E R4, desc[UR36][R4.64] ;  /* 0x0000002404047981 */ /* 0x000ea4000c1e1900 */
[----:B--2---:R-:W-:Y:S01]  /*5920*/  I2FP.F32.S32 R25, R4 ;  /* 0x0000000400197245 */ /* 0x004fe20000201400 */
[----:B------:R-:W-:Y:S06]  /*5930*/  BRA `(.L_x_6952) ;  /* 0x0000000800f47947 */ /* 0x000fec0003800000 */
.L_x_6953:
[----:B------:R-:W2:Y:S02]  /*5940*/  LDG.E.U16 R4, desc[UR36][R4.64] ;  /* 0x0000002404047981 */ /* 0x000ea4000c1e1500 */
[----:B--2---:R0:W2:Y:S01]  /*5950*/  I2F.S16 R25, R4 ;  /* 0x0000000400197306 */ /* 0x0040a20000101400 */
[----:B------:R-:W-:Y:S05]  /*5960*/  BRA `(.L_x_6952) ;  /* 0x0000000800e87947 */ /* 0x000fea0003800000 */
.L_x_6948:
        /* <DEDUP_REMOVED lines=8> */
.L_x_6956:
[----:B------:R-:W2:Y:S02]  /*59f0*/  LDG.E.U16 R4, desc[UR36][R4.64] ;  /* 0x0000002404047981 */ /* 0x000ea4000c1e1500 */
[----:B--2---:R-:W-:Y:S01]  /*5a00*/  HADD2.F32 R25, -RZ, R4.H0_H0 ;  /* 0x20000004ff197230 */ /* 0x004fe20000004100 */
[----:B------:R-:W-:Y:S06]  /*5a10*/  BRA `(.L_x_6952) ;  /* 0x0000000800bc7947 */ /* 0x000fec0003800000 */
.L_x_6955:
        /* <DEDUP_REMOVED lines=8> */
.L_x_6958:
[----:B------:R-:W2:Y:S02]  /*5aa0*/  LDG.E.U16 R4, desc[UR36][R4.64] ;  /* 0x0000002404047981 */ /* 0x000ea4000c1e1500 */
[----:B--2---:R-:W-:Y:S01]  /*5ab0*/  HADD2.F32 R25, -RZ, R4.H0_H0 ;  /* 0x20000004ff197230 */ /* 0x004fe20000004100 */
[----:B------:R-:W-:Y:S06]  /*5ac0*/  BRA `(.L_x_6952) ;  /* 0x0000000800907947 */ /* 0x000fec0003800000 */
.L_x_6957:
[----:B------:R-:W2:Y:S01]  /*5ad0*/  LDG.E.64 R4, desc[UR36][R4.64] ;  /* 0x0000002404047981 */ /* 0x000ea2000c1e1b00 */
[----:B------:R-:W-:Y:S01]  /*5ae0*/  UMOV UR4, 0xf0000000 ;  /* 0xf000000000047882 */ /* 0x000fe20000000000 */
[----:B------:R-:W-:Y:S01]  /*5af0*/  UMOV UR5, 0x380fffff ;  /* 0x380fffff00057882 */ /* 0x000fe20000000000 */
[----:B--2---:R-:W0:Y:S01]  /*5b00*/  F2F.F32.F64 R25, R4 ;  /* 0x0000000400197310 */ /* 0x004e220000301000 */
[----:B------:R-:W-:-:S14]  /*5b10*/  DSETP.GEU.AND P0, PT, |R4|, UR4, PT ;  /* 0x0000000404007e2a */ /* 0x000fdc000bf0e200 */
[----:B0-----:R-:W-:Y:S01]  /*5b20*/  @!P0 FMUL R25, R25, 1.175494350822287508e-38 ;  /* 0x0080000019198820 */ /* 0x001fe20000400000 */
[----:B------:R-:W-:Y:S06]  /*5b30*/  BRA `(.L_x_6952) ;  /* 0x0000000800747947 */ /* 0x000fec0003800000 */
.L_x_6947:
        /* <DEDUP_REMOVED lines=12> */
.L_x_6961:
[----:B------:R-:W2:Y:S01]  /*5c00*/  LDG.E.64 R4, desc[UR36][R4.64] ;  /* 0x0000002404047981 */ /* 0x000ea2000c1e1b00 */
[----:B------:R-:W-:Y:S01]  /*5c10*/  UMOV UR4, 0xf0000000 ;  /* 0xf000000000047882 */ /* 0x000fe20000000000 */
[----:B------:R-:W-:Y:S01]  /*5c20*/  UMOV UR5, 0x380fffff ;  /* 0x380fffff00057882 */ /* 0x000fe20000000000 */
[----:B--2---:R-:W0:Y:S01]  /*5c30*/  F2F.F32.F64 R25, R4 ;  /* 0x0000000400197310 */ /* 0x004e220000301000 */
[----:B------:R-:W-:-:S14]  /*5c40*/  DSETP.GEU.AND P0, PT, |R4|, UR4, PT ;  /* 0x0000000404007e2a */ /* 0x000fdc000bf0e200 */
[----:B0-----:R-:W-:Y:S01]  /*5c50*/  @!P0 FMUL R25, R25, 1.175494350822287508e-38 ;  /* 0x0080000019198820 */ /* 0x001fe20000400000 */
[----:B------:R-:W-:Y:S06]  /*5c60*/  BRA `(.L_x_6952) ;  /* 0x0000000800287947 */ /* 0x000fec0003800000 */
.L_x_6960:
        /* <DEDUP_REMOVED lines=25> */
.L_x_6963:
        /* <DEDUP_REMOVED lines=12> */
.L_x_6962:
[----:B------:R-:W2:Y:S02]  /*5ec0*/  LDG.E.U16 R4, desc[UR36][R4.64] ;  /* 0x0000002404047981 */ /* 0x000ea4000c1e1500 */
[----:B--2---:R-:W-:Y:S01]  /*5ed0*/  IMAD.U32 R25, R4, 0x10000, RZ ;  /* 0x0001000004197824 */ /* 0x004fe200078e00ff */
[----:B------:R-:W-:Y:S06]  /*5ee0*/  BRA `(.L_x_6952) ;  /* 0x0000000400887947 */ /* 0x000fec0003800000 */
.L_x_6959:
        /* <DEDUP_REMOVED lines=11> */
.L_x_6966:
        /* <DEDUP_REMOVED lines=20> */
.L_x_6968:
[----:B------:R-:W-:Y:S05]  /*60e0*/  BSYNC.RECONVERGENT B0 ;  /* 0x0000000000007941 */ /* 0x000fea0003800200 */
.L_x_6967:
[----:B------:R-:W-:Y:S01]  /*60f0*/  IMAD.SHL.U32 R0, R0, 0x100000, RZ ;  /* 0x0010000000007824 */ /* 0x000fe200078e00ff */
[----:B------:R-:W-:-:S04]  /*6100*/  LEA R3, R3, 0x3b800000, 0x17 ;  /* 0x3b80000003037811 */ /* 0x000fc800078eb8ff */
[----:B------:R-:W-:Y:S01]  /*6110*/  LOP3.LUT R25, R3, R0, R25, 0xfe, !PT ;  /* 0x0000000003197212 */ /* 0x000fe200078efe19 */
[----:B------:R-:W-:Y:S06]  /*6120*/  BRA `(.L_x_6952) ;  /* 0x0000000000f87947 */ /* 0x000fec0003800000 */
.L_x_6965:
        /* <DEDUP_REMOVED lines=20> */
.L_x_6970:
[----:B------:R-:W-:Y:S05]  /*6270*/  BSYNC.RECONVERGENT B0 ;  /* 0x0000000000007941 */ /* 0x000fea0003800200 */
.L_x_6969:
[----:B------:R-:W-:Y:S01]  /*6280*/  IMAD.SHL.U32 R0, R0, 0x200000, RZ ;  /* 0x0020000000007824 */ /* 0x000fe200078e00ff */
[----:B------:R-:W-:-:S04]  /*6290*/  LEA R3, R3, 0x37800000, 0x17 ;  /* 0x3780000003037811 */ /* 0x000fc800078eb8ff */
[----:B------:R-:W-:Y:S01]  /*62a0*/  LOP3.LUT R25, R3, R0, R25, 0xfe, !PT ;  /* 0x0000000003197212 */ /* 0x000fe200078efe19 */
[----:B------:R-:W-:Y:S06]  /*62b0*/  BRA `(.L_x_6952) ;  /* 0x0000000000947947 */ /* 0x000fec0003800000 */
.L_x_6964:
        /* <DEDUP_REMOVED lines=14> */
.L_x_6951:
        /* <DEDUP_REMOVED lines=16> */
.L_x_6973:
[----:B------:R-:W-:Y:S01]  /*64a0*/  IMAD.MOV.U32 R25, RZ, RZ, RZ ;  /* 0x000000ffff197224 */ /* 0x000fe200078e00ff */
[----:B------:R-:W-:Y:S06]  /*64b0*/  BRA `(.L_x_6952) ;  /* 0x0000000000147947 */ /* 0x000fec0003800000 */
.L_x_6972:
[----:B------:R-:W2:Y:S02]  /*64c0*/  LDG.E.64 R4, desc[UR36][R4.64] ;  /* 0x0000002404047981 */ /* 0x000ea4000c1e1b00 */
[----:B--2---:R0:W2:Y:S01]  /*64d0*/  I2F.U64 R25, R4 ;  /* 0x0000000400197312 */ /* 0x0040a20000301000 */
[----:B------:R-:W-:Y:S05]  /*64e0*/  BRA `(.L_x_6952) ;  /* 0x0000000000087947 */ /* 0x000fea0003800000 */
.L_x_6971:
[----:B------:R-:W2:Y:S02]  /*64f0*/  LDG.E R4, desc[UR36][R4.64] ;  /* 0x0000002404047981 */ /* 0x000ea4000c1e1900 */
[----:B--2---:R-:W-:-:S07]  /*6500*/  I2FP.F32.U32 R25, R4 ;  /* 0x0000000400197245 */ /* 0x004fce0000201000 */
.L_x_6952:
[----:B------:R-:W-:Y:S05]  /*6510*/  BSYNC.RECONVERGENT B6 ;  /* 0x0000000000067941 */ /* 0x000fea0003800200 */
.L_x_6946:
[----:B------:R-:W1:Y:S01]  /*6520*/  LDCU.U8 UR6, c[0x0][0x3a5] ;  /* 0x000074a0ff0677ac */ /* 0x000e620008000000 */
[----:B0---4-:R-:W0:Y:S01]  /*6530*/  LDC.64 R4, c[0x0][0x398] ;  /* 0x0000e600ff047b82 */ /* 0x011e220000000a00 */
[----:B------:R-:W4:Y:S01]  /*6540*/  LDCU UR5, c[0x0][0x3ac] ;  /* 0x00007580ff0577ac */ /* 0x000f220008000800 */
[----:B-1----:R-:W-:-:S04]  /*6550*/  UPRMT UR4, UR6, 0x9910, URZ ;  /* 0x0000991006047896 */ /* 0x002fc800080000ff */
        /* <DEDUP_REMOVED lines=14> */
[----:B----4-:R0:W1:Y:S01]  /*6640*/  I2F.S16 R16, R4 ;  /* 0x0000000400107306 */ /* 0x0100620000101400 */
[----:B------:R-:W-:Y:S05]  /*6650*/  BRA `(.L_x_6945) ;  /* 0x0000000c00287947 */ /* 0x000fea0003800000 */
.L_x_6977:
[----:B------:R-:W4:Y:S02]  /*6660*/  LDG.E.U8 R4, desc[UR36][R4.64] ;  /* 0x0000002404047981 */ /* 0x000f24000c1e1100 */
[----:B----4-:R-:W-:Y:S01]  /*6670*/  I2FP.F32.U32 R16, R4 ;  /* 0x0000000400107245 */ /* 0x010fe20000201000 */
[----:B------:R-:W-:Y:S06]  /*6680*/  BRA `(.L_x_6945) ;  /* 0x0000000c001c7947 */ /* 0x000fec0003800000 */
.L_x_6976:
[----:B------:R-:W-:-:S09]  /*6690*/  UISETP.NE.AND UP0, UPT, UR4, 0x2, UPT ;  /* 0x000000020400788c */ /* 0x000fd2000bf05270 */
[----:B------:R-:W-:Y:S05]  /*66a0*/  BRA.U !UP0, `(.L_x_6979) ;  /* 0x0000000108287547 */ /* 0x000fea000b800000 */
[----:B------:R-:W-:-:S09]  /*66b0*/  UISETP.NE.AND UP0, UPT, UR4, 0x3, UPT ;  /* 0x000000030400788c */ /* 0x000fd2000bf05270 */
[----:B------:R-:W-:Y:S05]  /*66c0*/  BRA.U !UP0, `(.L_x_6980) ;  /* 0x0000000108147547 */ /* 0x000fea000b800000 */
[----:B------:R-:W-:-:S09]  /*66d0*/  UISETP.NE.AND UP0, UPT, UR4, 0x4, UPT ;  /* 0x000000040400788c */ /* 0x000fd2000bf05270 */
[----:B------:R-:W-:Y:S05]  /*66e0*/  BRA.U UP0, `(.L_x_6978) ;  /* 0x0000000900ac7547 */ /* 0x000fea000b800000 */
[----:B------:R-:W4:Y:S02]  /*66f0*/  LDG.E.64 R16, desc[UR36][R4.64] ;  /* 0x0000002404107981 */ /* 0x000f24000c1e1b00 */
[----:B----4-:R0:W1:Y:S01]  /*6700*/  I2F.S64 R16, R16 ;  /* 0x0000001000107312 */ /* 0x0100620000301400 */
[----:B------:R-:W-:Y:S05]  /*6710*/  BRA `(.L_x_6945) ;  /* 0x0000000800f87947 */ /* 0x000fea0003800000 */
.L_x_6980:
[----:B------:R-:W4:Y:S02]  /*6720*/  LDG.E R4, desc[UR36][R4.64] ;  /* 0x0000002404047981 */ /* 0x000f24000c1e1900 */
[----:B----4-:R-:W-:Y:S01]  /*6730*/  I2FP.F32.S32 R16, R4 ;  /* 0x0000000400107245 */ /* 0x010fe20000201400 */
[----:B------:R-:W-:Y:S06]  /*6740*/  BRA `(.L_x_6945) ;  /* 0x0000000800ec7947 */ /* 0x000fec0003800000 */
.L_x_6979:
[----:B------:R-:W4:Y:S02]  /*6750*/  LDG.E.U16 R4, desc[UR36][R4.64] ;  /* 0x0000002404047981 */ /* 0x000f24000c1e1500 */
[----:B----4-:R0:W1:Y:S01]  /*6760*/  I2F.S16 R16, R4 ;  /* 0x0000000400107306 */ /* 0x0100620000101400 */
[----:B------:R-:W-:Y:S05]  /*6770*/  BRA `(.L_x_6945) ;  /* 0x0000000800e07947 */ /* 0x000fea0003800000 */
.L_x_6975:
        /* <DEDUP_REMOVED lines=8> */
.L_x_6982:
[----:B------:R-:W4:Y:S02]  /*6800*/  LDG.E.U16 R4, desc[UR36][R4.64] ;  /* 0x0000002404047981 */ /* 0x000f24000c1e1500 */
[----:B----4-:R-:W-:Y:S01]  /*6810*/  HADD2.F32 R16, -RZ, R4.H0_H0 ;  /* 0x20000004ff107230 */ /* 0x010fe20000004100 */
[----:B------:R-:W-:Y:S06]  /*6820*/  BRA `(.L_x_6945) ;  /* 0x0000000800b47947 */ /* 0x000fec0003800000 */
.L_x_6981:
        /* <DEDUP_REMOVED lines=8> */
.L_x_6984:
[----:B------:R-:W4:Y:S02]  /*68b0*/  LDG.E.U16 R4, desc[UR36][R4.64] ;  /* 0x0000002404047981 */ /* 0x000f24000c1e1500 */
[----:B----4-:R-:W-:Y:S01]  /*68c0*/  HADD2.F32 R16, -RZ, R4.H0_H0 ;  /* 0x20000004ff107230 */ /* 0x010fe20000004100 */
[----:B------:R-:W-:Y:S06]  /*68d0*/  BRA `(.L_x_6945) ;  /* 0x0000000800887947 */ /* 0x000fec0003800000 */
.L_x_6983:
[----:B------:R-:W4:Y:S01]  /*68e0*/  LDG.E.64 R4, desc[UR36][R4.64] ;  /* 0x0000002404047981 */ /* 0x000f22000c1e1b00 */
[----:B------:R-:W-:Y:S01]  /*68f0*/  UMOV UR4, 0xf0000000 ;  /* 0xf000000000047882 */ /* 0x000fe20000000000 */
[----:B------:R-:W-:Y:S01]  /*6900*/  UMOV UR5, 0x380fffff ;  /* 0x380fffff00057882 */ /* 0x000fe20000000000 */
[----:B----4-:R-:W0:Y:S01]  /*6910*/  F2F.F32.F64 R16, R4 ;  /* 0x0000000400107310 */ /* 0x010e220000301000 */
[----:B------:R-:W-:-:S14]  /*6920*/  DSETP.GEU.AND P0, PT, |R4|, UR4, PT ;  /* 0x0000000404007e2a */ /* 0x000fdc000bf0e200 */
[----:B0-----:R-:W-:Y:S01]  /*6930*/  @!P0 FMUL R16, R16, 1.175494350822287508e-38 ;  /* 0x0080000010108820 */ /* 0x001fe20000400000 */
[----:B------:R-:W-:Y:S06]  /*6940*/  BRA `(.L_x_6945) ;  /* 0x00000008006c7947 */ /* 0x000fec0003800000 */
.L_x_6974:
        /* <DEDUP_REMOVED lines=12> */
.L_x_6987:
[----:B------:R-:W4:Y:S01]  /*6a10*/  LDG.E.64 R4, desc[UR36][R4.64] ;  /* 0x0000002404047981 */ /* 0x000f22000c1e1b00 */
[----:B------:R-:W-:Y:S01]  /*6a20*/  UMOV UR4, 0xf0000000 ;  /* 0xf000000000047882 */ /* 0x000fe20000000000 */
[----:B------:R-:W-:Y:S01]  /*6a30*/  UMOV UR5, 0x380fffff ;  /* 0x380fffff00057882 */ /* 0x000fe20000000000 */
[----:B----4-:R-:W0:Y:S01]  /*6a40*/  F2F.F32.F64 R16, R4 ;  /* 0x0000000400107310 */ /* 0x010e220000301000 */
[----:B------:R-:W-:-:S14]  /*6a50*/  DSETP.GEU.AND P0, PT, |R4|, UR4, PT ;  /* 0x0000000404007e2a */ /* 0x000fdc000bf0e200 */
[----:B0-----:R-:W-:Y:S01]  /*6a60*/  @!P0 FMUL R16, R16, 1.175494350822287508e-38 ;  /* 0x0080000010108820 */ /* 0x001fe20000400000 */
[----:B------:R-:W-:Y:S06]  /*6a70*/  BRA `(.L_x_6945) ;  /* 0x0000000800207947 */ /* 0x000fec0003800000 */
.L_x_6986:
        /* <DEDUP_REMOVED lines=25> */
.L_x_6989:
        /* <DEDUP_REMOVED lines=13> */
.L_x_6988:
[----:B------:R-:W4:Y:S02]  /*6ce0*/  LDG.E.U16 R4, desc[UR36][R4.64] ;  /* 0x0000002404047981 */ /* 0x000f24000c1e1500 */
[----:B----4-:R-:W-:Y:S01]  /*6cf0*/  IMAD.U32 R16, R4, 0x10000, RZ ;  /* 0x0001000004107824 */ /* 0x010fe200078e00ff */
[----:B------:R-:W-:Y:S06]  /*6d00*/  BRA `(.L_x_6945) ;  /* 0x00000004007c7947 */ /* 0x000fec0003800000 */
.L_x_6985:
        /* <DEDUP_REMOVED lines=11> */
.L_x_6992:
[----:B------:R-:W4:Y:S02]  /*6dc0*/  LDG.E.U8 R4, desc[UR36][R4.64] ;  /* 0x0000002404047981 */ /* 0x000f24000c1e1100 */
        /* <DEDUP_REMOVED lines=18> */
.L_x_6994:
[----:B------:R-:W-:Y:S05]  /*6ef0*/  BSYNC.RECONVERGENT B0 ;  /* 0x0000000000007941 */ /* 0x000fea0003800200 */
.L_x_6993:
[----:B------:R-:W-:Y:S01]  /*6f00*/  IMAD.SHL.U32 R0, R0, 0x100000, RZ ;  /* 0x0010000000007824 */ /* 0x000fe200078e00ff */
[----:B------:R-:W-:-:S04]  /*6f10*/  LEA R3, R3, 0x3b800000, 0x17 ;  /* 0x3b80000003037811 */ /* 0x000fc800078eb8ff */
[----:B------:R-:W-:Y:S01]  /*6f20*/  LOP3.LUT R16, R3, R0, R7, 0xfe, !PT ;  /* 0x0000000003107212 */ /* 0x000fe200078efe07 */
[----:B------:R-:W-:Y:S06]  /*6f30*/  BRA `(.L_x_6945) ;  /* 0x0000000000f07947 */ /* 0x000fec0003800000 */
.L_x_6991:
        /* <DEDUP_REMOVED lines=19> */
.L_x_6996:
[----:B------:R-:W-:Y:S05]  /*7070*/  BSYNC.RECONVERGENT B0 ;  /* 0x0000000000007941 */ /* 0x000fea0003800200 */
.L_x_6995:
[----:B------:R-:W-:Y:S01]  /*7080*/  IMAD.SHL.U32 R0, R0, 0x200000, RZ ;  /* 0x0020000000007824 */ /* 0x000fe200078e00ff */
[----:B------:R-:W-:-:S04]  /*7090*/  LEA R3, R3, 0x37800000, 0x17 ;  /* 0x3780000003037811 */ /* 0x000fc800078eb8ff */
[----:B------:R-:W-:Y:S01]  /*70a0*/  LOP3.LUT R16, R3, R0, R7, 0xfe, !PT ;  /* 0x0000000003107212 */ /* 0x000fe200078efe07 */
[----:B------:R-:W-:Y:S06]  /*70b0*/  BRA `(.L_x_6945) ;  /* 0x0000000000907947 */ /* 0x000fec0003800000 */
.L_x_6990:
        /* <DEDUP_REMOVED lines=14> */
.L_x_6978:
[----:B------:R-:W-:Y:S01]  /*71a0*/  MOV R14, 0x0 ;  /* 0x00000000000e7802 */ /* 0x000fe20000000f00 */
[----:B------:R-:W0:Y:S01]  /*71b0*/  LDCU.64 UR4, c[0x4][0x188] ;  /* 0x01003100ff0477ac */ /* 0x000e220008000a00 */
[----:B------:R-:W-:Y:S02]  /*71c0*/  IMAD.MOV.U32 R8, RZ, RZ, 0x4e ;  /* 0x0000004eff087424 */ /* 0x000fe400078e00ff */
[----:B------:R-:W-:Y:S01]  /*71d0*/  IMAD.MOV.U32 R12, RZ, RZ, 0x1 ;  /* 0x00000001ff0c7424 */ /* 0x000fe200078e00ff */
[----:B------:R-:W1:Y:S01]  /*71e0*/  LDCU.64 UR6, c[0x4][0x190] ;  /* 0x01003200ff0677ac */ /* 0x000e620008000a00 */
[----:B------:R-:W4:Y:S01]  /*71f0*/  LDC.64 R14, c[0x4][R14] ;  /* 0x010000000e0e7b82 */ /* 0x000f220000000a00 */
[----:B------:R-:W-:Y:S01]  /*7200*/  IMAD.MOV.U32 R13, RZ, RZ, RZ ;  /* 0x000000ffff0d7224 */ /* 0x000fe200078e00ff */
[----:B------:R-:W2:Y:S01]  /*7210*/  LDCU.64 UR8, c[0x4][0x18] ;  /* 0x01000300ff0877ac */ /* 0x000ea20008000a00 */
[----:B0-----:R-:W-:Y:S02]  /*7220*/  IMAD.U32 R4, RZ, RZ, UR4 ;  /* 0x00000004ff047e24 */ /* 0x001fe4000f8e00ff */
[----:B------:R-:W-:-:S02]  /*7230*/  IMAD.U32 R5, RZ, RZ, UR5 ;  /* 0x00000005ff057e24 */ /* 0x000fc4000f8e00ff */
[----:B-1----:R-:W-:Y:S02]  /*7240*/  IMAD.U32 R6, RZ, RZ, UR6 ;  /* 0x00000006ff067e24 */ /* 0x002fe4000f8e00ff */
[----:B------:R-:W-:Y:S02]  /*7250*/  IMAD.U32 R7, RZ, RZ, UR7 ;  /* 0x00000007ff077e24 */ /* 0x000fe4000f8e00ff */
[----:B--2---:R-:W-:Y:S02]  /*7260*/  IMAD.U32 R10, RZ, RZ, UR8 ;  /* 0x00000008ff0a7e24 */ /* 0x004fe4000f8e00ff */
[----:B------:R-:W-:-:S07]  /*7270*/  IMAD.U32 R11, RZ, RZ, UR9 ;  /* 0x00000009ff0b7e24 */ /* 0x000fce000f8e00ff */
[----:B------:R-:W-:-:S07]  /*7280*/  LEPC R20, `(.L_x_6999) ;  /* 0x000000001014794e */ /* 0x000fce0000000000 */
[----:B---345:R-:W-:Y:S05]  /*7290*/  CALL.ABS.NOINC R14 ;  /* 0x000000000e007343 */ /* 0x038fea0003c00000 */
.L_x_6999:
[----:B------:R-:W-:Y:S05]  /*72a0*/  BRA `(.L_x_6945) ;  /* 0x0000000000147947 */ /* 0x000fea0003800000 */
.L_x_6998:
[----:B------:R-:W4:Y:S02]  /*72b0*/  LDG.E.64 R16, desc[UR36][R4.64] ;  /* 0x0000002404107981 */ /* 0x000f24000c1e1b00 */
[----:B----4-:R0:W1:Y:S01]  /*72c0*/  I2F.U64 R16, R16 ;  /* 0x0000001000107312 */ /* 0x0100620000301000 */
[----:B------:R-:W-:Y:S05]  /*72d0*/  BRA `(.L_x_6945) ;  /* 0x0000000000087947 */ /* 0x000fea0003800000 */
.L_x_6997:
[----:B------:R-:W4:Y:S02]  /*72e0*/  LDG.E R4, desc[UR36][R4.64] ;  /* 0x0000002404047981 */ /* 0x000f24000c1e1900 */
[----:B----4-:R-:W-:-:S07]  /*72f0*/  I2FP.F32.U32 R16, R4 ;  /* 0x0000000400107245 */ /* 0x010fce0000201000 */
.L_x_6945:
[----:B------:R-:W-:Y:S05]  /*7300*/  BSYNC.RECONVERGENT B7 ;  /* 0x0000000000077941 */ /* 0x000fea0003800200 */
.L_x_6944:
[----:B0-----:R-:W0:Y:S01]  /*7310*/  LDC.U8 R17, c[0x0][0x3b0] ;  /* 0x0000ec00ff117b82 */ /* 0x001e220000000000 */
[----:B------:R-:W-:Y:S01]  /*7320*/  ISETP.GE.AND P4, PT, R27, R26, PT ;  /* 0x0000001a1b00720c */ /* 0x000fe20003f86270 */
[----:B------:R-:W-:Y:S01]  /*7330*/  BSSY.RECONVERGENT B7, `(.L_x_7000) ;  /* 0x00002bf000077945 */ /* 0x000fe20003800200 */
[----:B-1-3-5:R-:W-:-:S03]  /*7340*/  FSETP.NEU.FTZ.AND P0, PT, R28, RZ, PT ;  /* 0x000000ff1c00720b */ /* 0x02afc60003f1d000 */
[----:B------:R-:W-:Y:S01]  /*7350*/  BSSY.RELIABLE B6, `(.L_x_7001) ;  /* 0x00001d8000067945 */ /* 0x000fe20003800100 */
[----:B----4-:R-:W-:Y:S02]  /*7360*/  FSETP.NEU.FTZ.AND P1, PT, R19, RZ, PT ;  /* 0x000000ff1300720b */ /* 0x010fe40003f3d000 */
[----:B--2---:R-:W-:Y:S02]  /*7370*/  FSETP.NEU.FTZ.AND P2, PT, R23, RZ, PT ;  /* 0x000000ff1700720b */ /* 0x004fe40003f5d000 */
[----:B------:R-:W-:-:S05]  /*7380*/  FSETP.NEU.FTZ.AND P3, PT, R25, RZ, PT ;  /* 0x000000ff1900720b */ /* 0x000fca0003f7d000 */
[----:B------:R-:W-:-:S04]  /*7390*/  @P0 FSET.BF.GT.FTZ.AND R18, R28, RZ, PT ;  /* 0x000000ff1c12020a */ /* 0x000fc80003814000 */
[----:B------:R-:W-:Y:S02]  /*73a0*/  @P1 FSET.BF.GT.FTZ.AND R22, R19, RZ, PT ;  /* 0x000000ff1316120a */ /* 0x000fe40003814000 */
[----:B------:R-:W-:Y:S02]  /*73b0*/  @P2 FSET.BF.GT.FTZ.AND R24, R23, RZ, PT ;  /* 0x000000ff1718220a */ /* 0x000fe40003814000 */
[----:B------:R-:W-:Y:S01]  /*73c0*/  @P3 FSET.BF.GT.FTZ.AND R16, R25, RZ, PT ;  /* 0x000000ff1910320a */ /* 0x000fe20003814000 */
[----:B------:R-:W-:Y:S06]  /*73d0*/  @P4 BRA `(.L_x_7002) ;  /* 0x0000001c00304947 */ /* 0x000fec0003800000 */
[----:B------:R-:W1:Y:S01]  /*73e0*/  LDCU UR4, c[0x0][0x3b4] ;  /* 0x00007680ff0477ac */ /* 0x000e620008000800 */
[----:B------:R-:W2:Y:S01]  /*73f0*/  LDC.64 R8, c[0x0][0x388] ;  /* 0x0000e200ff087b82 */ /* 0x000ea20000000a00 */
[----:B------:R-:W-:Y:S01]  /*7400*/  IMAD R0, R2, 0x200, R27 ;  /* 0x0000020002007824 */ /* 0x000fe200078e021b */
[----:B0-----:R-:W-:Y:S01]  /*7410*/  PRMT R4, R17, 0x9910, RZ ;  /* 0x0000991011047816 */ /* 0x001fe200000000ff */
        /* <DEDUP_REMOVED lines=15> */
[----:B------:R-:W0:Y:S02]  /*7510*/  F2I.FTZ.TRUNC.NTZ R3, R18 ;  /* 0x0000001200037305 */ /* 0x000e24000021f100 */
[----:B0-----:R0:W-:Y:S01]  /*7520*/  STG.E.U8 desc[UR36][R8.64], R3 ;  /* 0x0000000308007986 */ /* 0x0011e2000c101124 */
[----:B------:R-:W-:Y:S05]  /*7530*/  BRA `(.L_x_7008) ;  /* 0x0000000c003c7947 */ /* 0x000fea0003800000 */
.L_x_7006:
[----:B------:R-:W0:Y:S02]  /*7540*/  F2I.S64.TRUNC R18, R18 ;  /* 0x0000001200127311 */ /* 0x000e24000020d900 */
[----:B0-----:R-:W-:-:S05]  /*7550*/  IMAD.MOV.U32 R3, RZ, RZ, R18 ;  /* 0x000000ffff037224 */ /* 0x001fca00078e0012 */
[----:B------:R0:W-:Y:S01]  /*7560*/  STG.E.U8 desc[UR36][R8.64], R3 ;  /* 0x0000000308007986 */ /* 0x0001e2000c101124 */
[----:B------:R-:W-:Y:S05]  /*7570*/  BRA `(.L_x_7008) ;  /* 0x0000000c002c7947 */ /* 0x000fea0003800000 */
.L_x_7005:
[----:B------:R-:W-:-:S13]  /*7580*/  ISETP.NE.AND P0, PT, R0, 0x2, PT ;  /* 0x000000020000780c */ /* 0x000fda0003f05270 */
[----:B------:R-:W-:Y:S05]  /*7590*/  @!P0 BRA `(.L_x_7009) ;  /* 0x0000000000288947 */ /* 0x000fea0003800000 */
[----:B------:R-:W-:-:S13]  /*75a0*/  ISETP.NE.AND P0, PT, R0, 0x3, PT ;  /* 0x000000030000780c */ /* 0x000fda0003f05270 */
[----:B------:R-:W-:Y:S05]  /*75b0*/  @!P0 BRA `(.L_x_7010) ;  /* 0x0000000000148947 */ /* 0x000fea0003800000 */
[----:B------:R-:W-:-:S13]  /*75c0*/  ISETP.NE.AND P0, PT, R0, 0x4, PT ;  /* 0x000000040000780c */ /* 0x000fda0003f05270 */
[----:B------:R-:W-:Y:S05]  /*75d0*/  @P0 BRA `(.L_x_7007) ;  /* 0x0000000800800947 */ /* 0x000fea0003800000 */
[----:B------:R-:W0:Y:S02]  /*75e0*/  F2I.S64.TRUNC R18, R18 ;  /* 0x0000001200127311 */ /* 0x000e24000020d900 */
[----:B0-----:R0:W-:Y:S01]  /*75f0*/  STG.E.64 desc[UR36][R8.64], R18 ;  /* 0x0000001208007986 */ /* 0x0011e2000c101b24 */
[----:B------:R-:W-:Y:S05]  /*7600*/  BRA `(.L_x_7008) ;  /* 0x0000000c00087947 */ /* 0x000fea0003800000 */
.L_x_7010:
[----:B------:R-:W0:Y:S02]  /*7610*/  F2I.FTZ.TRUNC.NTZ R3, R18 ;  /* 0x0000001200037305 */ /* 0x000e24000021f100 */
[----:B0-----:R0:W-:Y:S01]  /*7620*/  STG.E desc[UR36][R8.64], R3 ;  /* 0x0000000308007986 */ /* 0x0011e2000c101924 */
[----:B------:R-:W-:Y:S05]  /*7630*/  BRA `(.L_x_7008) ;  /* 0x0000000800fc7947 */ /* 0x000fea0003800000 */
.L_x_7009:
[----:B------:R-:W0:Y:S02]  /*7640*/  F2I.FTZ.TRUNC.NTZ R3, R18 ;  /* 0x0000001200037305 */ /* 0x000e24000021f100 */
[----:B0-----:R0:W-:Y:S01]  /*7650*/  STG.E.U16 desc[UR36][R8.64], R3 ;  /* 0x0000000308007986 */ /* 0x0011e2000c101524 */
[----:B------:R-:W-:Y:S05]  /*7660*/  BRA `(.L_x_7008) ;  /* 0x0000000800f07947 */ /* 0x000fea0003800000 */
.L_x_7004:
[----:B------:R-:W-:-:S13]  /*7670*/  ISETP.GT.AND P0, PT, R0, 0x6, PT ;  /* 0x000000060000780c */ /* 0x000fda0003f04270 */
[----:B------:R-:W-:Y:S05]  /*7680*/  @P0 BRA `(.L_x_7011) ;  /* 0x0000000000240947 */ /* 0x000fea0003800000 */
[----:B------:R-:W-:-:S13]  /*7690*/  ISETP.NE.AND P0, PT, R0, 0x5, PT ;  /* 0x000000050000780c */ /* 0x000fda0003f05270 */
[----:B------:R-:W-:Y:S05]  /*76a0*/  @!P0 BRA `(.L_x_7012) ;  /* 0x0000000000108947 */ /* 0x000fea0003800000 */
[----:B------:R-:W-:-:S13]  /*76b0*/  ISETP.NE.AND P0, PT, R0, 0x6, PT ;  /* 0x000000060000780c */ /* 0x000fda0003f05270 */
[----:B------:R-:W-:Y:S05]  /*76c0*/  @P0 BRA `(.L_x_7007) ;  /* 0x0000000800440947 */ /* 0x000fea0003800000 */
[----:B------:R3:W-:Y:S01]  /*76d0*/  STG.E desc[UR36][R8.64], R18 ;  /* 0x0000001208007986 */ /* 0x0007e2000c101924 */
[----:B------:R-:W-:Y:S05]  /*76e0*/  BRA `(.L_x_7008) ;  /* 0x0000000800d07947 */ /* 0x000fea0003800000 */
.L_x_7012:
[----:B------:R-:W-:-:S05]  /*76f0*/  F2FP.F16.F32.PACK_AB R18, RZ, R18 ;  /* 0x00000012ff12723e */ /* 0x000fca00000000ff */
[----:B------:R4:W-:Y:S01]  /*7700*/  STG.E.U16 desc[UR36][R8.64], R18 ;  /* 0x0000001208007986 */ /* 0x0009e2000c101524 */
[----:B------:R-:W-:Y:S05]  /*7710*/  BRA `(.L_x_7008) ;  /* 0x0000000800c47947 */ /* 0x000fea0003800000 */
.L_x_7011:
[----:B------:R-:W-:-:S13]  /*7720*/  ISETP.NE.AND P0, PT, R0, 0x7, PT ;  /* 0x000000070000780c */ /* 0x000fda0003f05270 */
[----:B------:R-:W-:Y:S05]  /*7730*/  @!P0 BRA `(.L_x_7013) ;  /* 0x00000000002c8947 */ /* 0x000fea0003800000 */
[----:B------:R-:W-:-:S13]  /*7740*/  ISETP.NE.AND P0, PT, R0, 0x8, PT ;  /* 0x000000080000780c */ /* 0x000fda0003f05270 */
[----:B------:R-:W-:Y:S05]  /*7750*/  @!P0 BRA `(.L_x_7014) ;  /* 0x0000000000148947 */ /* 0x000fea0003800000 */
[----:B------:R-:W-:-:S13]  /*7760*/  ISETP.NE.AND P0, PT, R0, 0x9, PT ;  /* 0x000000090000780c */ /* 0x000fda0003f05270 */
[----:B------:R-:W-:Y:S05]  /*7770*/  @P0 BRA `(.L_x_7007) ;  /* 0x0000000800180947 */ /* 0x000fea0003800000 */
[----:B------:R-:W-:-:S05]  /*7780*/  IMAD.MOV.U32 R19, RZ, RZ, RZ ;  /* 0x000000ffff137224 */ /* 0x000fca00078e00ff */
[----:B------:R1:W-:Y:S01]  /*7790*/  STG.E.64 desc[UR36][R8.64], R18 ;  /* 0x0000001208007986 */ /* 0x0003e2000c101b24 */
[----:B------:R-:W-:Y:S05]  /*77a0*/  BRA `(.L_x_7008) ;  /* 0x0000000800a07947 */ /* 0x000fea0003800000 */
.L_x_7014:
[----:B------:R-:W-:-:S04]  /*77b0*/  F2FP.F16.F32.PACK_AB R3, RZ, R18 ;  /* 0x00000012ff03723e */ /* 0x000fc800000000ff */
[----:B------:R-:W-:-:S05]  /*77c0*/  PRMT R3, R3, 0x5410, RZ ;  /* 0x0000541003037816 */ /* 0x000fca00000000ff */
[----:B------:R2:W-:Y:S01]  /*77d0*/  STG.E desc[UR36][R8.64], R3 ;  /* 0x0000000308007986 */ /* 0x0005e2000c101924 */
[----:B------:R-:W-:Y:S05]  /*77e0*/  BRA `(.L_x_7008) ;  /* 0x0000000800907947 */ /* 0x000fea0003800000 */
.L_x_7013:
[----:B------:R-:W-:-:S06]  /*77f0*/  FMUL.FTZ R4, R18, 1 ;  /* 0x3f80000012047820 */ /* 0x000fcc0000410000 */
[----:B------:R-:W0:Y:S02]  /*7800*/  F2F.F64.F32 R4, R4 ;  /* 0x0000000400047310 */ /* 0x000e240000201800 */
[----:B0-----:R0:W-:Y:S01]  /*7810*/  STG.E.64 desc[UR36][R8.64], R4 ;  /* 0x0000000408007986 */ /* 0x0011e2000c101b24 */
[----:B------:R-:W-:Y:S05]  /*7820*/  BRA `(.L_x_7008) ;  /* 0x0000000800807947 */ /* 0x000fea0003800000 */
.L_x_7003:
        /* <DEDUP_REMOVED lines=8> */
[----:B------:R-:W-:-:S04]  /*78b0*/  FSETP.NEU.FTZ.AND P0, PT, R18, RZ, PT ;  /* 0x000000ff1200720b */ /* 0x000fc80003f1d000 */
[----:B------:R-:W-:-:S05]  /*78c0*/  SEL R3, RZ, 0x1, !P0 ;  /* 0x00000001ff037807 */ /* 0x000fca0004000000 */
[----:B------:R0:W-:Y:S01]  /*78d0*/  STG.E.U8 desc[UR36][R8.64], R3 ;  /* 0x0000000308007986 */ /* 0x0001e2000c101124 */
[----:B------:R-:W-:Y:S05]  /*78e0*/  BRA `(.L_x_7008) ;  /* 0x0000000800507947 */ /* 0x000fea0003800000 */
.L_x_7017:
[----:B------:R-:W-:Y:S01]  /*78f0*/  FMUL.FTZ R4, R18, 1 ;  /* 0x3f80000012047820 */ /* 0x000fe20000410000 */
[----:B------:R-:W-:-:S05]  /*7900*/  CS2R R6, SRZ ;  /* 0x0000000000067805 */ /* 0x000fca000001ff00 */
[----:B------:R-:W0:Y:S02]  /*7910*/  F2F.F64.F32 R4, R4 ;  /* 0x0000000400047310 */ /* 0x000e240000201800 */
[----:B0-----:R0:W-:Y:S01]  /*7920*/  STG.E.128 desc[UR36][R8.64], R4 ;  /* 0x0000000408007986 */ /* 0x0011e2000c101d24 */
[----:B------:R-:W-:Y:S05]  /*7930*/  BRA `(.L_x_7008) ;  /* 0x00000008003c7947 */ /* 0x000fea0003800000 */
.L_x_7016:
[----:B------:R-:W-:-:S13]  /*7940*/  ISETP.NE.AND P0, PT, R0, 0xf, PT ;  /* 0x0000000f0000780c */ /* 0x000fda0003f05270 */
[----:B------:R-:W-:Y:S05]  /*7950*/  @!P0 BRA `(.L_x_7018) ;  /* 0x0000000000988947 */ /* 0x000fea0003800000 */
[----:B------:R-:W-:-:S13]  /*7960*/  ISETP.NE.AND P0, PT, R0, 0x17, PT ;  /* 0x000000170000780c */ /* 0x000fda0003f05270 */
[----:B------:R-:W-:Y:S05]  /*7970*/  @!P0 BRA `(.L_x_7019) ;  /* 0x0000000000488947 */ /* 0x000fea0003800000 */
[----:B------:R-:W-:-:S13]  /*7980*/  ISETP.NE.AND P0, PT, R0, 0x18, PT ;  /* 0x000000180000780c */ /* 0x000fda0003f05270 */
[----:B------:R-:W-:Y:S05]  /*7990*/  @P0 BRA `(.L_x_7007) ;  /* 0x0000000400900947 */ /* 0x000fea0003800000 */
        /* <DEDUP_REMOVED lines=12> */
.L_x_7021:
[----:B------:R-:W-:Y:S05]  /*7a60*/  BSYNC.RECONVERGENT B0 ;  /* 0x0000000000007941 */ /* 0x000fea0003800200 */
.L_x_7020:
[----:B------:R-:W-:-:S05]  /*7a70*/  LOP3.LUT R5, R0, 0x80, R5, 0xf8, !PT ;  /* 0x0000008000057812 */ /* 0x000fca00078ef805 */
[----:B------:R0:W-:Y:S01]  /*7a80*/  STG.E.U8 desc[UR36][R8.64], R5 ;  /* 0x0000000508007986 */ /* 0x0001e2000c101124 */
[----:B------:R-:W-:Y:S05]  /*7a90*/  BRA `(.L_x_7008) ;  /* 0x0000000400e47947 */ /* 0x000fea0003800000 */
.L_x_7019:
[----:B------:R-:W-:Y:S01]  /*7aa0*/  LOP3.LUT R4, R18, 0x7fffffff, RZ, 0xc0, !PT ;  /* 0x7fffffff12047812 */ /* 0x000fe200078ec0ff */
[----:B------:R-:W-:Y:S01]  /*7ab0*/  BSSY.RECONVERGENT B0, `(.L_x_7022) ;  /* 0x000000d000007945 */ /* 0x000fe20003800200 */
        /* <DEDUP_REMOVED lines=12> */
.L_x_7023:
[----:B------:R-:W-:Y:S05]  /*7b80*/  BSYNC.RECONVERGENT B0 ;  /* 0x0000000000007941 */ /* 0x000fea0003800200 */
.L_x_7022:
[----:B------:R-:W-:-:S05]  /*7b90*/  LOP3.LUT R3, R0, 0x80, R5, 0xf8, !PT ;  /* 0x0000008000037812 */ /* 0x000fca00078ef805 */
[----:B------:R0:W-:Y:S01]  /*7ba0*/  STG.E.U8 desc[UR36][R8.64], R3 ;  /* 0x0000000308007986 */ /* 0x0001e2000c101124 */
[----:B------:R-:W-:Y:S05]  /*7bb0*/  BRA `(.L_x_7008) ;  /* 0x00000004009c7947 */ /* 0x000fea0003800000 */
.L_x_7018:
[----:B------:R-:W-:-:S05]  /*7bc0*/  F2FP.BF16.F32.PACK_AB R18, RZ, R18 ;  /* 0x00000012ff12723e */ /* 0x000fca00000010ff */
[----:B------:R0:W-:Y:S01]  /*7bd0*/  STG.E.U16 desc[UR36][R8.64], R18 ;  /* 0x0000001208007986 */ /* 0x0001e2000c101524 */
[----:B------:R-:W-:Y:S05]  /*7be0*/  BRA `(.L_x_7008) ;  /* 0x0000000400907947 */ /* 0x000fea0003800000 */
.L_x_7015:
        /* <DEDUP_REMOVED lines=8> */
[----:B------:R-:W0:Y:S02]  /*7c70*/  F2I.FTZ.U32.TRUNC.NTZ R3, R18 ;  /* 0x0000001200037305 */ /* 0x000e24000021f000 */
[----:B0-----:R0:W-:Y:S01]  /*7c80*/  STG.E.U16 desc[UR36][R8.64], R3 ;  /* 0x0000000308007986 */ /* 0x0011e2000c101524 */
[----:B------:R-:W-:Y:S05]  /*7c90*/  BRA `(.L_x_7008) ;  /* 0x0000000400647947 */ /* 0x000fea0003800000 */
.L_x_7026:
[----:B------:R-:W-:Y:S01]  /*7ca0*/  LOP3.LUT R0, R18, 0x7fffffff, RZ, 0xc0, !PT ;  /* 0x7fffffff12007812 */ /* 0x000fe200078ec0ff */
[----:B------:R-:W-:Y:S01]  /*7cb0*/  BSSY.RECONVERGENT B0, `(.L_x_7027) ;  /* 0x0000013000007945 */ /* 0x000fe20003800200 */
[----:B------:R-:W-:Y:S02]  /*7cc0*/  IMAD.MOV.U32 R4, RZ, RZ, 0x80 ;  /* 0x00000080ff047424 */ /* 0x000fe400078e00ff */
        /* <DEDUP_REMOVED lines=9> */
.L_x_7029:
[----:B------:R-:W-:-:S04]  /*7d60*/  SHF.R.U32.HI R0, RZ, 0x14, R18 ;  /* 0x00000014ff007819 */ /* 0x000fc80000011612 */
[----:B------:R-:W-:-:S04]  /*7d70*/  LOP3.LUT R3, R0, 0x1, RZ, 0xc0, !PT ;  /* 0x0000000100037812 */ /* 0x000fc800078ec0ff */
[----:B------:R-:W-:-:S04]  /*7d80*/  IADD3 R0, PT, PT, R18, 0x487ffff, R3 ;  /* 0x0487ffff12007810 */ /* 0x000fc80007ffe003 */
[----:B------:R-:W-:-:S04]  /*7d90*/  SHF.R.U32.HI R0, RZ, 0x14, R0 ;  /* 0x00000014ff007819 */ /* 0x000fc80000011600 */
[----:B------:R-:W-:-:S07]  /*7da0*/  LOP3.LUT R0, R0, 0xff, RZ, 0xc0, !PT ;  /* 0x000000ff00007812 */ /* 0x000fce00078ec0ff */
.L_x_7030:
[----:B------:R-:W-:-:S04]  /*7db0*/  SHF.R.U32.HI R3, RZ, 0x18, R18 ;  /* 0x00000018ff037819 */ /* 0x000fc80000011612 */
[----:B------:R-:W-:-:S04]  /*7dc0*/  LOP3.LUT R0, R0, 0x80, R3, 0xf8, !PT ;  /* 0x0000008000007812 */ /* 0x000fc800078ef803 */
[----:B------:R-:W-:-:S07]  /*7dd0*/  PRMT R4, R0, 0x7610, R4 ;  /* 0x0000761000047816 */ /* 0x000fce0000000004 */
.L_x_7028:
[----:B------:R-:W-:Y:S05]  /*7de0*/  BSYNC.RECONVERGENT B0 ;  /* 0x0000000000007941 */ /* 0x000fea0003800200 */
.L_x_7027:
[----:B------:R0:W-:Y:S01]  /*7df0*/  STG.E.U8 desc[UR36][R8.64], R4 ;  /* 0x0000000408007986 */ /* 0x0001e2000c101124 */
[----:B------:R-:W-:Y:S05]  /*7e00*/  BRA `(.L_x_7008) ;  /* 0x0000000400087947 */ /* 0x000fea0003800000 */
.L_x_7025:
        /* <DEDUP_REMOVED lines=12> */
.L_x_7033:
[----:B------:R-:W-:-:S04]  /*7ed0*/  SHF.R.U32.HI R0, RZ, 0x15, R18 ;  /* 0x00000015ff007819 */ /* 0x000fc80000011612 */
[----:B------:R-:W-:-:S04]  /*7ee0*/  LOP3.LUT R3, R0, 0x1, RZ, 0xc0, !PT ;  /* 0x0000000100037812 */ /* 0x000fc800078ec0ff */
[----:B------:R-:W-:-:S04]  /*7ef0*/  IADD3 R0, PT, PT, R18, 0x88fffff, R3 ;  /* 0x088fffff12007810 */ /* 0x000fc80007ffe003 */
[----:B------:R-:W-:-:S04]  /*7f00*/  SHF.R.U32.HI R0, RZ, 0x15, R0 ;  /* 0x00000015ff007819 */ /* 0x000fc80000011600 */
[----:B------:R-:W-:-:S07]  /*7f10*/  LOP3.LUT R0, R0, 0xff, RZ, 0xc0, !PT ;  /* 0x000000ff00007812 */ /* 0x000fce00078ec0ff */
.L_x_7034:
[----:B------:R-:W-:-:S04]  /*7f20*/  SHF.R.U32.HI R3, RZ, 0x18, R18 ;  /* 0x00000018ff037819 */ /* 0x000fc80000011612 */
[----:B------:R-:W-:-:S04]  /*7f30*/  LOP3.LUT R0, R0, 0x80, R3, 0xf8, !PT ;  /* 0x0000008000007812 */ /* 0x000fc800078ef803 */
[----:B------:R-:W-:-:S07]  /*7f40*/  PRMT R4, R0, 0x7610, R4 ;  /* 0x0000761000047816 */ /* 0x000fce0000000004 */
.L_x_7032:
[----:B------:R-:W-:Y:S05]  /*7f50*/  BSYNC.RECONVERGENT B0 ;  /* 0x0000000000007941 */ /* 0x000fea0003800200 */
.L_x_7031:
[----:B------:R0:W-:Y:S01]  /*7f60*/  STG.E.U8 desc[UR36][R8.64], R4 ;  /* 0x0000000408007986 */ /* 0x0001e2000c101124 */
[----:B------:R-:W-:Y:S05]  /*7f70*/  BRA `(.L_x_7008) ;  /* 0x0000000000ac7947 */ /* 0x000fea0003800000 */
.L_x_7024:
[----:B------:R-:W-:-:S13]  /*7f80*/  ISETP.NE.AND P0, PT, R0, 0x1c, PT ;  /* 0x0000001c0000780c */ /* 0x000fda0003f05270 */
[----:B------:R-:W-:Y:S05]  /*7f90*/  @!P0 BRA `(.L_x_7035) ;  /* 0x00000000009c8947 */ /* 0x000fea0003800000 */
[----:B------:R-:W-:-:S13]  /*7fa0*/  ISETP.NE.AND P0, PT, R0, 0x1d, PT ;  /* 0x0000001d0000780c */ /* 0x000fda0003f05270 */
[----:B------:R-:W-:Y:S05]  /*7fb0*/  @!P0 BRA `(.L_x_7036) ;  /* 0x0000000000888947 */ /* 0x000fea0003800000 */
[----:B------:R-:W-:-:S13]  /*7fc0*/  ISETP.NE.AND P0, PT, R0, 0x2c, PT ;  /* 0x0000002c0000780c */ /* 0x000fda0003f05270 */
[----:B------:R-:W-:Y:S05]  /*7fd0*/  @!P0 BRA `(.L_x_7037) ;  /* 0x0000000000448947 */ /* 0x000fea0003800000 */
.L_x_7007:
        /* <DEDUP_REMOVED lines=16> */
.L_x_7038:
[----:B------:R-:W-:Y:S05]  /*80e0*/  BRA `(.L_x_7008) ;  /* 0x0000000000507947 */ /* 0x000fea0003800000 */
.L_x_7037:
        /* <DEDUP_REMOVED lines=15> */
.L_x_7036:
[----:B------:R-:W0:Y:S02]  /*81e0*/  F2I.U64.TRUNC R18, R18 ;  /* 0x0000001200127311 */ /* 0x000e24000020d800 */
[----:B0-----:R0:W-:Y:S01]  /*81f0*/  STG.E.64 desc[UR36][R8.64], R18 ;  /* 0x0000001208007986 */ /* 0x0011e2000c101b24 */
[----:B------:R-:W-:Y:S05]  /*8200*/  BRA `(.L_x_7008) ;  /* 0x0000000000087947 */ /* 0x000fea0003800000 */
.L_x_7035:
[----:B------:R-:W0:Y:S02]  /*8210*/  F2I.FTZ.U32.TRUNC.NTZ R3, R18 ;  /* 0x0000001200037305 */ /* 0x000e24000021f000 */
[----:B0-----:R0:W-:Y:S02]  /*8220*/  STG.E desc[UR36][R8.64], R3 ;  /* 0x0000000308007986 */ /* 0x0011e4000c101924 */
.L_x_7008:
        /* <DEDUP_REMOVED lines=24> */
.L_x_7043:
[----:B------:R-:W0:Y:S02]  /*83b0*/  F2I.S64.TRUNC R22, R22 ;  /* 0x0000001600167311 */ /* 0x000e24000020d900 */
[----:B0-----:R-:W-:-:S05]  /*83c0*/  IMAD.MOV.U32 R3, RZ, RZ, R22 ;  /* 0x000000ffff037224 */ /* 0x001fca00078e0016 */
[----:B------:R0:W-:Y:S01]  /*83d0*/  STG.E.U8 desc[UR36][R8.64], R3 ;  /* 0x0000000308007986 */ /* 0x0001e2000c101124 */
[----:B------:R-:W-:Y:S05]  /*83e0*/  BRA `(.L_x_7045) ;  /* 0x0000000c00287947 */ /* 0x000fea0003800000 */
.L_x_7042:
        /* <DEDUP_REMOVED lines=9> */
.L_x_7047:
[----:B------:R-:W0:Y:S02]  /*8480*/  F2I.FTZ.TRUNC.NTZ R3, R22 ;  /* 0x0000001600037305 */ /* 0x000e24000021f100 */
[----:B0-----:R0:W-:Y:S01]  /*8490*/  STG.E desc[UR36][R8.64], R3 ;  /* 0x0000000308007986 */ /* 0x0011e2000c101924 */
[----:B------:R-:W-:Y:S05]  /*84a0*/  BRA `(.L_x_7045) ;  /* 0x0000000800f87947 */ /* 0x000fea0003800000 */
.L_x_7046:
[----:B------:R-:W0:Y:S02]  /*84b0*/  F2I.FTZ.TRUNC.NTZ R3, R22 ;  /* 0x0000001600037305 */ /* 0x000e24000021f100 */
[----:B0-----:R0:W-:Y:S01]  /*84c0*/  STG.E.U16 desc[UR36][R8.64], R3 ;  /* 0x0000000308007986 */ /* 0x0011e2000c101524 */
[----:B------:R-:W-:Y:S05]  /*84d0*/  BRA `(.L_x_7045) ;  /* 0x0000000800ec7947 */ /* 0x000fea0003800000 */
.L_x_7041:
        /* <DEDUP_REMOVED lines=8> */
.L_x_7049:
[----:B------:R-:W-:-:S05]  /*8560*/  F2FP.F16.F32.PACK_AB R22, RZ, R22 ;  /* 0x00000016ff16723e */ /* 0x000fca00000000ff */
[----:B------:R0:W-:Y:S01]  /*8570*/  STG.E.U16 desc[UR36][R8.64], R22 ;  /* 0x0000001608007986 */ /* 0x0001e2000c101524 */
[----:B------:R-:W-:Y:S05]  /*8580*/  BRA `(.L_x_7045) ;  /* 0x0000000800c07947 */ /* 0x000fea0003800000 */
.L_x_7048:
        /* <DEDUP_REMOVED lines=9> */
.L_x_7051:
[----:B------:R-:W-:-:S04]  /*8620*/  F2FP.F16.F32.PACK_AB R3, RZ, R22 ;  /* 0x00000016ff03723e */ /* 0x000fc800000000ff */
[----:B------:R-:W-:-:S05]  /*8630*/  PRMT R3, R3, 0x5410, RZ ;  /* 0x0000541003037816 */ /* 0x000fca00000000ff */
[----:B------:R0:W-:Y:S01]  /*8640*/  STG.E desc[UR36][R8.64], R3 ;  /* 0x0000000308007986 */ /* 0x0001e2000c101924 */
[----:B------:R-:W-:Y:S05]  /*8650*/  BRA `(.L_x_7045) ;  /* 0x00000008008c7947 */ /* 0x000fea0003800000 */
.L_x_7050:
[----:B------:R-:W-:-:S06]  /*8660*/  FMUL.FTZ R4, R22, 1 ;  /* 0x3f80000016047820 */ /* 0x000fcc0000410000 */
[----:B------:R-:W0:Y:S02]  /*8670*/  F2F.F64.F32 R4, R4 ;  /* 0x0000000400047310 */ /* 0x000e240000201800 */
[----:B0-----:R0:W-:Y:S01]  /*8680*/  STG.E.64 desc[UR36][R8.64], R4 ;  /* 0x0000000408007986 */ /* 0x0011e2000c101b24 */
[----:B------:R-:W-:Y:S05]  /*8690*/  BRA `(.L_x_7045) ;  /* 0x00000008007c7947 */ /* 0x000fea0003800000 */
.L_x_7040:
        /* <DEDUP_REMOVED lines=13> */
.L_x_7055:
        /* <DEDUP_REMOVED lines=16> */
.L_x_7058:
[----:B------:R-:W-:-:S04]  /*8870*/  SHF.R.U32.HI R22, RZ, 0x18, R22 ;  /* 0x00000018ff167819 */ /* 0x000fc80000011616 */
[----:B------:R-:W-:-:S04]  /*8880*/  LOP3.LUT R3, R3, 0x80, R22, 0xf8, !PT ;  /* 0x0000008003037812 */ /* 0x000fc800078ef816 */
[----:B------:R-:W-:-:S07]  /*8890*/  PRMT R4, R3, 0x7610, R4 ;  /* 0x0000761003047816 */ /* 0x000fce0000000004 */
.L_x_7057:
[----:B------:R-:W-:Y:S05]  /*88a0*/  BSYNC.RECONVERGENT B0 ;  /* 0x0000000000007941 */ /* 0x000fea0003800200 */
.L_x_7056:
[----:B------:R0:W-:Y:S01]  /*88b0*/  STG.E.U8 desc[UR36][R8.64], R4 ;  /* 0x0000000408007986 */ /* 0x0001e2000c101124 */
[----:B------:R-:W-:Y:S05]  /*88c0*/  BRA `(.L_x_7045) ;  /* 0x0000000400f07947 */ /* 0x000fea0003800000 */
.L_x_7054:
        /* <DEDUP_REMOVED lines=16> */
.L_x_7061:
[----:B------:R-:W-:-:S04]  /*89d0*/  SHF.R.U32.HI R22, RZ, 0x18, R22 ;  /* 0x00000018ff167819 */ /* 0x000fc80000011616 */
[----:B------:R-:W-:-:S04]  /*89e0*/  LOP3.LUT R3, R3, 0x80, R22, 0xf8, !PT ;  /* 0x0000008003037812 */ /* 0x000fc800078ef816 */
[----:B------:R-:W-:-:S07]  /*89f0*/  PRMT R4, R3, 0x7610, R4 ;  /* 0x0000761003047816 */ /* 0x000fce0000000004 */
.L_x_7060:
[----:B------:R-:W-:Y:S05]  /*8a00*/  BSYNC.RECONVERGENT B0 ;  /* 0x0000000000007941 */ /* 0x000fea0003800200 */
.L_x_7059:
[----:B------:R0:W-:Y:S01]  /*8a10*/  STG.E.U8 desc[UR36][R8.64], R4 ;  /* 0x0000000408007986 */ /* 0x0001e2000c101124 */
[----:B------:R-:W-:Y:S05]  /*8a20*/  BRA `(.L_x_7045) ;  /* 0x0000000400987947 */ /* 0x000fea0003800000 */
.L_x_7053:
[----:B------:R-:W-:-:S13]  /*8a30*/  ISETP.NE.AND P0, PT, R0, 0x1c, PT ;  /* 0x0000001c0000780c */ /* 0x000fda0003f05270 */
[----:B------:R-:W-:Y:S05]  /*8a40*/  @!P0 BRA `(.L_x_7062) ;  /* 0x0000000000588947 */ /* 0x000fea0003800000 */
[----:B------:R-:W-:-:S13]  /*8a50*/  ISETP.NE.AND P0, PT, R0, 0x1d, PT ;  /* 0x0000001d0000780c */ /* 0x000fda0003f05270 */
[----:B------:R-:W-:Y:S05]  /*8a60*/  @!P0 BRA `(.L_x_7063) ;  /* 0x0000000000448947 */ /* 0x000fea0003800000 */
[----:B------:R-:W-:-:S13]  /*8a70*/  ISETP.NE.AND P0, PT, R0, 0x2c, PT ;  /* 0x0000002c0000780c */ /* 0x000fda0003f05270 */
[----:B------:R-:W-:Y:S05]  /*8a80*/  @P0 BRA `(.L_x_7044) ;  /* 0x0000000000a80947 */ /* 0x000fea0003800000 */
        /* <DEDUP_REMOVED lines=15> */
.L_x_7063:
[----:B------:R-:W0:Y:S02]  /*8b80*/  F2I.U64.TRUNC R22, R22 ;  /* 0x0000001600167311 */ /* 0x000e24000020d800 */
[----:B0-----:R0:W-:Y:S01]  /*8b90*/  STG.E.64 desc[UR36][R8.64], R22 ;  /* 0x0000001608007986 */ /* 0x0011e2000c101b24 */
[----:B------:R-:W-:Y:S05]  /*8ba0*/  BRA `(.L_x_7045) ;  /* 0x0000000400387947 */ /* 0x000fea0003800000 */
.L_x_7062:
[----:B------:R-:W0:Y:S02]  /*8bb0*/  F2I.FTZ.U32.TRUNC.NTZ R3, R22 ;  /* 0x0000001600037305 */ /* 0x000e24000021f000 */
[----:B0-----:R0:W-:Y:S01]  /*8bc0*/  STG.E desc[UR36][R8.64], R3 ;  /* 0x0000000308007986 */ /* 0x0011e2000c101924 */
[----:B------:R-:W-:Y:S05]  /*8bd0*/  BRA `(.L_x_7045) ;  /* 0x00000004002c7947 */ /* 0x000fea0003800000 */
.L_x_7052:
        /* <DEDUP_REMOVED lines=10> */
.L_x_7065:
[----:B------:R-:W-:Y:S01]  /*8c80*/  FMUL.FTZ R4, R22, 1 ;  /* 0x3f80000016047820 */ /* 0x000fe20000410000 */
[----:B------:R-:W-:-:S05]  /*8c90*/  CS2R R6, SRZ ;  /* 0x0000000000067805 */ /* 0x000fca000001ff00 */
[----:B------:R-:W0:Y:S02]  /*8ca0*/  F2F.F64.F32 R4, R4 ;  /* 0x0000000400047310 */ /* 0x000e240000201800 */
[----:B0-----:R4:W-:Y:S01]  /*8cb0*/  STG.E.128 desc[UR36][R8.64], R4 ;  /* 0x0000000408007986 */ /* 0x0019e2000c101d24 */
[----:B------:R-:W-:Y:S05]  /*8cc0*/  BRA `(.L_x_7045) ;  /* 0x0000000000f07947 */ /* 0x000fea0003800000 */
.L_x_7064:
[----:B------:R-:W-:-:S13]  /*8cd0*/  ISETP.NE.AND P0, PT, R0, 0xf, PT ;  /* 0x0000000f0000780c */ /* 0x000fda0003f05270 */
[----:B------:R-:W-:Y:S05]  /*8ce0*/  @!P0 BRA `(.L_x_7066) ;  /* 0x0000000000e08947 */ /* 0x000fea0003800000 */
[----:B------:R-:W-:-:S13]  /*8cf0*/  ISETP.NE.AND P0, PT, R0, 0x17, PT ;  /* 0x000000170000780c */ /* 0x000fda0003f05270 */
[----:B------:R-:W-:Y:S05]  /*8d00*/  @!P0 BRA `(.L_x_7067) ;  /* 0x00000000008c8947 */ /* 0x000fea0003800000 */
[----:B------:R-:W-:-:S13]  /*8d10*/  ISETP.NE.AND P0, PT, R0, 0x18, PT ;  /* 0x000000180000780c */ /* 0x000fda0003f05270 */
[----:B------:R-:W-:Y:S05]  /*8d20*/  @!P0 BRA `(.L_x_7068) ;  /* 0x0000000000448947 */ /* 0x000fea0003800000 */
.L_x_7044:
        /* <DEDUP_REMOVED lines=16> */
.L_x_7069:
[----:B------:R-:W-:Y:S05]  /*8e30*/  BRA `(.L_x_7045) ;  /* 0x0000000000947947 */ /* 0x000fea0003800000 */
.L_x_7068:
        /* <DEDUP_REMOVED lines=12> */
.L_x_7071:
[----:B------:R-:W-:Y:S05]  /*8f00*/  BSYNC.RECONVERGENT B0 ;  /* 0x0000000000007941 */ /* 0x000fea0003800200 */
.L_x_7070:
[----:B------:R-:W-:-:S05]  /*8f10*/  LOP3.LUT R3, R0, 0x80, R5, 0xf8, !PT ;  /* 0x0000008000037812 */ /* 0x000fca00078ef805 */
[----:B------:R2:W-:Y:S01]  /*8f20*/  STG.E.U8 desc[UR36][R8.64], R3 ;  /* 0x0000000308007986 */ /* 0x0005e2000c101124 */
[----:B------:R-:W-:Y:S05]  /*8f30*/  BRA `(.L_x_7045) ;  /* 0x0000000000547947 */ /* 0x000fea0003800000 */
.L_x_7067:
        /* <DEDUP_REMOVED lines=11> */
.L_x_7073:
[----:B------:R-:W-:Y:S01]  /*8ff0*/  IMAD.MOV.U32 R0, RZ, RZ, 0x7f ;  /* 0x0000007fff007424 */ /* 0x000fe200078e00ff */
[----:B------:R-:W-:-:S04]  /*9000*/  ISETP.GT.U32.AND P0, PT, R4, 0x7f800000, PT ;  /* 0x7f8000000400780c */ /* 0x000fc80003f04070 */
[----:B------:R-:W-:-:S09]  /*9010*/  SEL R0, R0, 0x7c, P0 ;  /* 0x0000007c00007807 */ /* 0x000fd20000000000 */
.L_x_7074:
[----:B------:R-:W-:Y:S05]  /*9020*/  BSYNC.RECONVERGENT B0 ;  /* 0x0000000000007941 */ /* 0x000fea0003800200 */
.L_x_7072:
[----:B------:R-:W-:-:S04]  /*9030*/  SHF.R.U32.HI R3, RZ, 0x18, R22 ;  /* 0x00000018ff037819 */ /* 0x000fc80000011616 */
[----:B------:R-:W-:-:S05]  /*9040*/  LOP3.LUT R3, R0, 0x80, R3, 0xf8, !PT ;  /* 0x0000008000037812 */ /* 0x000fca00078ef803 */
[----:B------:R1:W-:Y:S01]  /*9050*/  STG.E.U8 desc[UR36][R8.64], R3 ;  /* 0x0000000308007986 */ /* 0x0003e2000c101124 */
[----:B------:R-:W-:Y:S05]  /*9060*/  BRA `(.L_x_7045) ;  /* 0x0000000000087947 */ /* 0x000fea0003800000 */
.L_x_7066:
[----:B------:R-:W-:-:S05]  /*9070*/  F2FP.BF16.F32.PACK_AB R22, RZ, R22 ;  /* 0x00000016ff16723e */ /* 0x000fca00000010ff */
[----:B------:R0:W-:Y:S02]  /*9080*/  STG.E.U16 desc[UR36][R8.64], R22 ;  /* 0x0000001608007986 */ /* 0x0001e4000c101524 */
.L_x_7045:
[----:B------:R-:W-:-:S07]  /*9090*/  VIADD R27, R27, 0x80 ;  /* 0x000000801b1b7836 */ /* 0x000fce0000000000 */
.L_x_7002:
[----:B------:R-:W-:-:S13]  /*90a0*/  ISETP.GE.AND P0, PT, R27, R26, PT ;  /* 0x0000001a1b00720c */ /* 0x000fda0003f06270 */
[----:B------:R-:W-:Y:S05]  /*90b0*/  @P0 BREAK.RELIABLE B6 ;  /* 0x0000000000060942 */ /* 0x000fea0003800100 */
[----:B------:R-:W-:Y:S05]  /*90c0*/  @P0 BRA `(.L_x_7039) ;  /* 0x0000000c00940947 */ /* 0x000fea0003800000 */
[----:B------:R-:W-:Y:S05]  /*90d0*/  BSYNC.RELIABLE B6 ;  /* 0x0000000000067941 */ /* 0x000fea0003800100 */
.L_x_7001:
        /* <DEDUP_REMOVED lines=21> */
.L_x_7078:
[----:B------:R-:W0:Y:S02]  /*9230*/  F2I.S64.TRUNC R24, R24 ;  /* 0x0000001800187311 */ /* 0x000e24000020d900 */
[----:B0-----:R-:W-:-:S05]  /*9240*/  IMAD.MOV.U32 R3, RZ, RZ, R24 ;  /* 0x000000ffff037224 */ /* 0x001fca00078e0018 */
[----:B------:R4:W-:Y:S01]  /*9250*/  STG.E.U8 desc[UR36][R8.64], R3 ;  /* 0x0000000308007986 */ /* 0x0009e2000c101124 */
[----:B------:R-:W-:Y:S05]  /*9260*/  BRA `(.L_x_7080) ;  /* 0x0000000c00287947 */ /* 0x000fea0003800000 */
.L_x_7077:
        /* <DEDUP_REMOVED lines=9> */
.L_x_7082:
[----:B------:R-:W0:Y:S02]  /*9300*/  F2I.FTZ.TRUNC.NTZ R3, R24 ;  /* 0x0000001800037305 */ /* 0x000e24000021f100 */
[----:B0-----:R2:W-:Y:S01]  /*9310*/  STG.E desc[UR36][R8.64], R3 ;  /* 0x0000000308007986 */ /* 0x0015e2000c101924 */
[----:B------:R-:W-:Y:S05]  /*9320*/  BRA `(.L_x_7080) ;  /* 0x0000000800f87947 */ /* 0x000fea0003800000 */
.L_x_7081:
[----:B------:R-:W0:Y:S02]  /*9330*/  F2I.FTZ.TRUNC.NTZ R3, R24 ;  /* 0x0000001800037305 */ /* 0x000e24000021f100 */
[----:B0-----:R0:W-:Y:S01]  /*9340*/  STG.E.U16 desc[UR36][R8.64], R3 ;  /* 0x0000000308007986 */ /* 0x0011e2000c101524 */
[----:B------:R-:W-:Y:S05]  /*9350*/  BRA `(.L_x_7080) ;  /* 0x0000000800ec7947 */ /* 0x000fea0003800000 */
.L_x_7076:
        /* <DEDUP_REMOVED lines=8> */
.L_x_7084:
[----:B------:R-:W-:-:S05]  /*93e0*/  F2FP.F16.F32.PACK_AB R24, RZ, R24 ;  /* 0x00000018ff18723e */ /* 0x000fca00000000ff */
[----:B------:R0:W-:Y:S01]  /*93f0*/  STG.E.U16 desc[UR36][R8.64], R24 ;  /* 0x0000001808007986 */ /* 0x0001e2000c101524 */
[----:B------:R-:W-:Y:S05]  /*9400*/  BRA `(.L_x_7080) ;  /* 0x0000000800c07947 */ /* 0x000fea0003800000 */
.L_x_7083:
        /* <DEDUP_REMOVED lines=9> */
.L_x_7086:
[----:B------:R-:W-:-:S04]  /*94a0*/  F2FP.F16.F32.PACK_AB R3, RZ, R24 ;  /* 0x00000018ff03723e */ /* 0x000fc800000000ff */
[----:B------:R-:W-:-:S05]  /*94b0*/  PRMT R3, R3, 0x5410, RZ ;  /* 0x0000541003037816 */ /* 0x000fca00000000ff */
[----:B------:R0:W-:Y:S01]  /*94c0*/  STG.E desc[UR36][R8.64], R3 ;  /* 0x0000000308007986 */ /* 0x0001e2000c101924 */
[----:B------:R-:W-:Y:S05]  /*94d0*/  BRA `(.L_x_7080) ;  /* 0x00000008008c7947 */ /* 0x000fea0003800000 */
.L_x_7085:
[----:B------:R-:W-:-:S06]  /*94e0*/  FMUL.FTZ R4, R24, 1 ;  /* 0x3f80000018047820 */ /* 0x000fcc0000410000 */
[----:B------:R-:W0:Y:S02]  /*94f0*/  F2F.F64.F32 R4, R4 ;  /* 0x0000000400047310 */ /* 0x000e240000201800 */
[----:B0-----:R0:W-:Y:S01]  /*9500*/  STG.E.64 desc[UR36][R8.64], R4 ;  /* 0x0000000408007986 */ /* 0x0011e2000c101b24 */
[----:B------:R-:W-:Y:S05]  /*9510*/  BRA `(.L_x_7080) ;  /* 0x00000008007c7947 */ /* 0x000fea0003800000 */
.L_x_7075:
        /* <DEDUP_REMOVED lines=13> */
.L_x_7090:
        /* <DEDUP_REMOVED lines=16> */
.L_x_7093:
[----:B------:R-:W-:-:S04]  /*96f0*/  SHF.R.U32.HI R24, RZ, 0x18, R24 ;  /* 0x00000018ff187819 */ /* 0x000fc80000011618 */
[----:B------:R-:W-:-:S04]  /*9700*/  LOP3.LUT R3, R3, 0x80, R24, 0xf8, !PT ;  /* 0x0000008003037812 */ /* 0x000fc800078ef818 */
[----:B------:R-:W-:-:S07]  /*9710*/  PRMT R4, R3, 0x7610, R4 ;  /* 0x0000761003047816 */ /* 0x000fce0000000004 */
.L_x_7092:
[----:B------:R-:W-:Y:S05]  /*9720*/  BSYNC.RECONVERGENT B0 ;  /* 0x0000000000007941 */ /* 0x000fea0003800200 */
.L_x_7091:
[----:B------:R0:W-:Y:S01]  /*9730*/  STG.E.U8 desc[UR36][R8.64], R4 ;  /* 0x0000000408007986 */ /* 0x0001e2000c101124 */
[----:B------:R-:W-:Y:S05]  /*9740*/  BRA `(.L_x_7080) ;  /* 0x0000000400f07947 */ /* 0x000fea0003800000 */
.L_x_7089:
        /* <DEDUP_REMOVED lines=16> */
.L_x_7096:
[----:B------:R-:W-:-:S04]  /*9850*/  SHF.R.U32.HI R24, RZ, 0x18, R24 ;  /* 0x00000018ff187819 */ /* 0x000fc80000011618 */
[----:B------:R-:W-:-:S04]  /*9860*/  LOP3.LUT R3, R3, 0x80, R24, 0xf8, !PT ;  /* 0x0000008003037812 */ /* 0x000fc800078ef818 */
[----:B------:R-:W-:-:S07]  /*9870*/  PRMT R4, R3, 0x7610, R4 ;  /* 0x0000761003047816 */ /* 0x000fce0000000004 */
.L_x_7095:
[----:B------:R-:W-:Y:S05]  /*9880*/  BSYNC.RECONVERGENT B0 ;  /* 0x0000000000007941 */ /* 0x000fea0003800200 */
.L_x_7094:
[----:B------:R0:W-:Y:S01]  /*9890*/  STG.E.U8 desc[UR36][R8.64], R4 ;  /* 0x0000000408007986 */ /* 0x0001e2000c101124 */
[----:B------:R-:W-:Y:S05]  /*98a0*/  BRA `(.L_x_7080) ;  /* 0x0000000400987947 */ /* 0x000fea0003800000 */
.L_x_7088:
        /* <DEDUP_REMOVED lines=21> */
.L_x_7098:
[----:B------:R-:W0:Y:S02]  /*9a00*/  F2I.U64.TRUNC R24, R24 ;  /* 0x0000001800187311 */ /* 0x000e24000020d800 */
[----:B0-----:R0:W-:Y:S01]  /*9a10*/  STG.E.64 desc[UR36][R8.64], R24 ;  /* 0x0000001808007986 */ /* 0x0011e2000c101b24 */
[----:B------:R-:W-:Y:S05]  /*9a20*/  BRA `(.L_x_7080) ;  /* 0x0000000400387947 */ /* 0x000fea0003800000 */
.L_x_7097:
[----:B------:R-:W0:Y:S02]  /*9a30*/  F2I.FTZ.U32.TRUNC.NTZ R3, R24 ;  /* 0x0000001800037305 */ /* 0x000e24000021f000 */
[----:B0-----:R0:W-:Y:S01]  /*9a40*/  STG.E desc[UR36][R8.64], R3 ;  /* 0x0000000308007986 */ /* 0x0011e2000c101924 */
[----:B------:R-:W-:Y:S05]  /*9a50*/  BRA `(.L_x_7080) ;  /* 0x00000004002c7947 */ /* 0x000fea0003800000 */
.L_x_7087:
        /* <DEDUP_REMOVED lines=10> */
.L_x_7100:
[----:B------:R-:W-:Y:S01]  /*9b00*/  FMUL.FTZ R4, R24, 1 ;  /* 0x3f80000018047820 */ /* 0x000fe20000410000 */
[----:B------:R-:W-:-:S05]  /*9b10*/  CS2R R6, SRZ ;  /* 0x0000000000067805 */ /* 0x000fca000001ff00 */
[----:B------:R-:W0:Y:S02]  /*9b20*/  F2F.F64.F32 R4, R4 ;  /* 0x0000000400047310 */ /* 0x000e240000201800 */
[----:B0-----:R0:W-:Y:S01]  /*9b30*/  STG.E.128 desc[UR36][R8.64], R4 ;  /* 0x0000000408007986 */ /* 0x0011e2000c101d24 */
[----:B------:R-:W-:Y:S05]  /*9b40*/  BRA `(.L_x_7080) ;  /* 0x0000000000f07947 */ /* 0x000fea0003800000 */
.L_x_7099:
[----:B------:R-:W-:-:S13]  /*9b50*/  ISETP.NE.AND P0, PT, R0, 0xf, PT ;  /* 0x0000000f0000780c */ /* 0x000fda0003f05270 */
[----:B------:R-:W-:Y:S05]  /*9b60*/  @!P0 BRA `(.L_x_7101) ;  /* 0x0000000000e08947 */ /* 0x000fea0003800000 */
[----:B------:R-:W-:-:S13]  /*9b70*/  ISETP.NE.AND P0, PT, R0, 0x17, PT ;  /* 0x000000170000780c */ /* 0x000fda0003f05270 */
[----:B------:R-:W-:Y:S05]  /*9b80*/  @!P0 BRA `(.L_x_7102) ;  /* 0x00000000008c8947 */ /* 0x000fea0003800000 */
[----:B------:R-:W-:-:S13]  /*9b90*/  ISETP.NE.AND P0, PT, R0, 0x18, PT ;  /* 0x000000180000780c */ /* 0x000fda0003f05270 */
[----:B------:R-:W-:Y:S05]  /*9ba0*/  @!P0 BRA `(.L_x_7103) ;  /* 0x0000000000448947 */ /* 0x000fea0003800000 */
.L_x_7079:
        /* <DEDUP_REMOVED lines=16> */
.L_x_7104:
[----:B------:R-:W-:Y:S05]  /*9cb0*/  BRA `(.L_x_7080) ;  /* 0x0000000000947947 */ /* 0x000fea0003800000 */
.L_x_7103:
        /* <DEDUP_REMOVED lines=12> */
.L_x_7106:
[----:B------:R-:W-:Y:S05]  /*9d80*/  BSYNC.RECONVERGENT B0 ;  /* 0x0000000000007941 */ /* 0x000fea0003800200 */
.L_x_7105:
[----:B------:R-:W-:-:S05]  /*9d90*/  LOP3.LUT R3, R0, 0x80, R5, 0xf8, !PT ;  /* 0x0000008000037812 */ /* 0x000fca00078ef805 */
[----:B------:R0:W-:Y:S01]  /*9da0*/  STG.E.U8 desc[UR36][R8.64], R3 ;  /* 0x0000000308007986 */ /* 0x0001e2000c101124 */
[----:B------:R-:W-:Y:S05]  /*9db0*/  BRA `(.L_x_7080) ;  /* 0x0000000000547947 */ /* 0x000fea0003800000 */
.L_x_7102:
        /* <DEDUP_REMOVED lines=11> */
.L_x_7108:
[----:B------:R-:W-:Y:S01]  /*9e70*/  IMAD.MOV.U32 R0, RZ, RZ, 0x7f ;  /* 0x0000007fff007424 */ /* 0x000fe200078e00ff */
[----:B------:R-:W-:-:S04]  /*9e80*/  ISETP.GT.U32.AND P0, PT, R4, 0x7f800000, PT ;  /* 0x7f8000000400780c */ /* 0x000fc80003f04070 */
[----:B------:R-:W-:-:S09]  /*9e90*/  SEL R0, R0, 0x7c, P0 ;  /* 0x0000007c00007807 */ /* 0x000fd20000000000 */
.L_x_7109:
[----:B------:R-:W-:Y:S05]  /*9ea0*/  BSYNC.RECONVERGENT B0 ;  /* 0x0000000000007941 */ /* 0x000fea0003800200 */
.L_x_7107:
[----:B------:R-:W-:-:S04]  /*9eb0*/  SHF.R.U32.HI R3, RZ, 0x18, R24 ;  /* 0x00000018ff037819 */ /* 0x000fc80000011618 */
[----:B------:R-:W-:-:S05]  /*9ec0*/  LOP3.LUT R3, R0, 0x80, R3, 0xf8, !PT ;  /* 0x0000008000037812 */ /* 0x000fca00078ef803 */
[----:B------:R0:W-:Y:S01]  /*9ed0*/  STG.E.U8 desc[UR36][R8.64], R3 ;  /* 0x0000000308007986 */ /* 0x0001e2000c101124 */
[----:B------:R-:W-:Y:S05]  /*9ee0*/  BRA `(.L_x_7080) ;  /* 0x0000000000087947 */ /* 0x000fea0003800000 */
.L_x_7101:
[----:B------:R-:W-:-:S05]  /*9ef0*/  F2FP.BF16.F32.PACK_AB R24, RZ, R24 ;  /* 0x00000018ff18723e */ /* 0x000fca00000010ff */
[----:B------:R0:W-:Y:S02]  /*9f00*/  STG.E.U16 desc[UR36][R8.64], R24 ;  /* 0x0000001808007986 */ /* 0x0001e4000c101524 */
.L_x_7080:
[----:B------:R-:W-:-:S07]  /*9f10*/  VIADD R27, R27, 0x80 ;  /* 0x000000801b1b7836 */ /* 0x000fce0000000000 */
.L_x_7039:
[----:B------:R-:W-:Y:S05]  /*9f20*/  BSYNC.RECONVERGENT B7 ;  /* 0x0000000000077941 */ /* 0x000fea0003800200 */
.L_x_7000:
[----:B------:R-:W-:-:S13]  /*9f30*/  ISETP.GE.AND P0, PT, R27, R26, PT ;  /* 0x0000001a1b00720c */ /* 0x000fda0003f06270 */
[----:B------:R-:W-:Y:S05]  /*9f40*/  @P0 EXIT ;  /* 0x000000000000094d */ /* 0x000fea0003800000 */
[----:B0---4-:R-:W0:Y:S01]  /*9f50*/  LDC.64 R4, c[0x0][0x388] ;  /* 0x0000e200ff047b82 */ /* 0x011e220000000a00 */
[----:B------:R-:W1:Y:S01]  /*9f60*/  LDCU UR4, c[0x0][0x3b4] ;  /* 0x00007680ff0477ac */ /* 0x000e620008000800 */
[----:B------:R-:W-:Y:S01]  /*9f70*/  PRMT R0, R17, 0x9910, RZ ;  /* 0x0000991011007816 */ /* 0x000fe200000000ff */
[----:B------:R-:W-:-:S03]  /*9f80*/  IMAD R2, R2, 0x200, R27 ;  /* 0x0000020002027824 */ /* 0x000fc600078e021b */
[----:B------:R-:W-:Y:S01]  /*9f90*/  ISETP.GT.AND P1, PT, R0, 0x9, PT ;  /* 0x000000090000780c */ /* 0x000fe20003f24270 */
[----:B-123--:R-:W-:-:S05]  /*9fa0*/  IMAD R3, R2, UR4, RZ ;  /* 0x0000000402037c24 */ /* 0x00efca000f8e02ff */
        /* <DEDUP_REMOVED lines=12> */
[----:B0-----:R-:W-:Y:S01]  /*a070*/  STG.E.U8 desc[UR36][R2.64], R5 ;  /* 0x0000000502007986 */ /* 0x001fe2000c101124 */
[----:B------:R-:W-:Y:S05]  /*a080*/  EXIT ;  /* 0x000000000000794d */ /* 0x000fea0003800000 */
.L_x_7113:
[----:B------:R-:W0:Y:S02]  /*a090*/  F2I.S64.TRUNC R16, R16 ;  /* 0x0000001000107311 */ /* 0x000e24000020d900 */
[----:B0-----:R-:W-:-:S05]  /*a0a0*/  IMAD.MOV.U32 R5, RZ, RZ, R16 ;  /* 0x000000ffff057224 */ /* 0x001fca00078e0010 */
[----:B------:R-:W-:Y:S01]  /*a0b0*/  STG.E.U8 desc[UR36][R2.64], R5 ;  /* 0x0000000502007986 */ /* 0x000fe2000c101124 */
[----:B------:R-:W-:Y:S05]  /*a0c0*/  EXIT ;  /* 0x000000000000794d */ /* 0x000fea0003800000 */
.L_x_7112:
[----:B------:R-:W-:-:S13]  /*a0d0*/  ISETP.NE.AND P0, PT, R0, 0x2, PT ;  /* 0x000000020000780c */ /* 0x000fda0003f05270 */
[----:B------:R-:W-:Y:S05]  /*a0e0*/  @!P0 BRA `(.L_x_7115) ;  /* 0x0000000000288947 */ /* 0x000fea0003800000 */
[----:B------:R-:W-:-:S13]  /*a0f0*/  ISETP.NE.AND P0, PT, R0, 0x3, PT ;  /* 0x000000030000780c */ /* 0x000fda0003f05270 */
[----:B------:R-:W-:Y:S05]  /*a100*/  @!P0 BRA `(.L_x_7116) ;  /* 0x0000000000148947 */ /* 0x000fea0003800000 */
[----:B------:R-:W-:-:S13]  /*a110*/  ISETP.NE.AND P0, PT, R0, 0x4, PT ;  /* 0x000000040000780c */ /* 0x000fda0003f05270 */
[----:B------:R-:W-:Y:S05]  /*a120*/  @P0 BRA `(.L_x_7114) ;  /* 0x0000000800380947 */ /* 0x000fea0003800000 */
[----:B------:R-:W0:Y:S02]  /*a130*/  F2I.S64.TRUNC R16, R16 ;  /* 0x0000001000107311 */ /* 0x000e24000020d900 */
[----:B0-----:R-:W-:Y:S01]  /*a140*/  STG.E.64 desc[UR36][R2.64], R16 ;  /* 0x0000001002007986 */ /* 0x001fe2000c101b24 */
[----:B------:R-:W-:Y:S05]  /*a150*/  EXIT ;  /* 0x000000000000794d */ /* 0x000fea0003800000 */
.L_x_7116:
[----:B------:R-:W0:Y:S02]  /*a160*/  F2I.FTZ.TRUNC.NTZ R5, R16 ;  /* 0x0000001000057305 */ /* 0x000e24000021f100 */
[----:B0-----:R-:W-:Y:S01]  /*a170*/  STG.E desc[UR36][R2.64], R5 ;  /* 0x0000000502007986 */ /* 0x001fe2000c101924 */
[----:B------:R-:W-:Y:S05]  /*a180*/  EXIT ;  /* 0x000000000000794d */ /* 0x000fea0003800000 */
.L_x_7115:
[----:B------:R-:W0:Y:S02]  /*a190*/  F2I.FTZ.TRUNC.NTZ R5, R16 ;  /* 0x0000001000057305 */ /* 0x000e24000021f100 */
[----:B0-----:R-:W-:Y:S01]  /*a1a0*/  STG.E.U16 desc[UR36][R2.64], R5 ;  /* 0x0000000502007986 */ /* 0x001fe2000c101524 */
[----:B------:R-:W-:Y:S05]  /*a1b0*/  EXIT ;  /* 0x000000000000794d */ /* 0x000fea0003800000 */
.L_x_7111:
[----:B------:R-:W-:-:S13]  /*a1c0*/  ISETP.GT.AND P0, PT, R0, 0x6, PT ;  /* 0x000000060000780c */ /* 0x000fda0003f04270 */
[----:B------:R-:W-:Y:S05]  /*a1d0*/  @P0 BRA `(.L_x_7117) ;  /* 0x0000000000240947 */ /* 0x000fea0003800000 */
[----:B------:R-:W-:-:S13]  /*a1e0*/  ISETP.NE.AND P0, PT, R0, 0x5, PT ;  /* 0x000000050000780c */ /* 0x000fda0003f05270 */
[----:B------:R-:W-:Y:S05]  /*a1f0*/  @!P0 BRA `(.L_x_7118) ;  /* 0x0000000000108947 */ /* 0x000fea0003800000 */
[----:B------:R-:W-:-:S13]  /*a200*/  ISETP.NE.AND P0, PT, R0, 0x6, PT ;  /* 0x000000060000780c */ /* 0x000fda0003f05270 */
[----:B------:R-:W-:Y:S05]  /*a210*/  @P0 BRA `(.L_x_7114) ;  /* 0x0000000400fc0947 */ /* 0x000fea0003800000 */
[----:B------:R-:W-:Y:S01]  /*a220*/  STG.E desc[UR36][R2.64], R16 ;  /* 0x0000001002007986 */ /* 0x000fe2000c101924 */
[----:B------:R-:W-:Y:S05]  /*a230*/  EXIT ;  /* 0x000000000000794d */ /* 0x000fea0003800000 */
.L_x_7118:
[----:B------:R-:W-:-:S05]  /*a240*/  F2FP.F16.F32.PACK_AB R16, RZ, R16 ;  /* 0x00000010ff10723e */ /* 0x000fca00000000ff */
[----:B------:R-:W-:Y:S01]  /*a250*/  STG.E.U16 desc[UR36][R2.64], R16 ;  /* 0x0000001002007986 */ /* 0x000fe2000c101524 */
[----:B------:R-:W-:Y:S05]  /*a260*/  EXIT ;  /* 0x000000000000794d */ /* 0x000fea0003800000 */
.L_x_7117:
[----:B------:R-:W-:-:S13]  /*a270*/  ISETP.NE.AND P0, PT, R0, 0x7, PT ;  /* 0x000000070000780c */ /* 0x000fda0003f05270 */
[----:B------:R-:W-:Y:S05]  /*a280*/  @!P0 BRA `(.L_x_7119) ;  /* 0x00000000002c8947 */ /* 0x000fea0003800000 */
[----:B------:R-:W-:-:S13]  /*a290*/  ISETP.NE.AND P0, PT, R0, 0x8, PT ;  /* 0x000000080000780c */ /* 0x000fda0003f05270 */
[----:B------:R-:W-:Y:S05]  /*a2a0*/  @!P0 BRA `(.L_x_7120) ;  /* 0x0000000000148947 */ /* 0x000fea0003800000 */
[----:B------:R-:W-:-:S13]  /*a2b0*/  ISETP.NE.AND P0, PT, R0, 0x9, PT ;  /* 0x000000090000780c */ /* 0x000fda0003f05270 */
[----:B------:R-:W-:Y:S05]  /*a2c0*/  @P0 BRA `(.L_x_7114) ;  /* 0x0000000400d00947 */ /* 0x000fea0003800000 */
[----:B------:R-:W-:-:S05]  /*a2d0*/  IMAD.MOV.U32 R17, RZ, RZ, RZ ;  /* 0x000000ffff117224 */ /* 0x000fca00078e00ff */
[----:B------:R-:W-:Y:S01]  /*a2e0*/  STG.E.64 desc[UR36][R2.64], R16 ;  /* 0x0000001002007986 */ /* 0x000fe2000c101b24 */
[----:B------:R-:W-:Y:S05]  /*a2f0*/  EXIT ;  /* 0x000000000000794d */ /* 0x000fea0003800000 */
.L_x_7120:
[----:B------:R-:W-:-:S04]  /*a300*/  F2FP.F16.F32.PACK_AB R5, RZ, R16 ;  /* 0x00000010ff05723e */ /* 0x000fc800000000ff */
[----:B------:R-:W-:-:S05]  /*a310*/  PRMT R5, R5, 0x5410, RZ ;  /* 0x0000541005057816 */ /* 0x000fca00000000ff */
[----:B------:R-:W-:Y:S01]  /*a320*/  STG.E desc[UR36][R2.64], R5 ;  /* 0x0000000502007986 */ /* 0x000fe2000c101924 */
[----:B------:R-:W-:Y:S05]  /*a330*/  EXIT ;  /* 0x000000000000794d */ /* 0x000fea0003800000 */
.L_x_7119:
[----:B------:R-:W-:-:S06]  /*a340*/  FMUL.FTZ R4, R16, 1 ;  /* 0x3f80000010047820 */ /* 0x000fcc0000410000 */
[----:B------:R-:W0:Y:S02]  /*a350*/  F2F.F64.F32 R4, R4 ;  /* 0x0000000400047310 */ /* 0x000e240000201800 */
[----:B0-----:R-:W-:Y:S01]  /*a360*/  STG.E.64 desc[UR36][R2.64], R4 ;  /* 0x0000000402007986 */ /* 0x001fe2000c101b24 */
[----:B------:R-:W-:Y:S05]  /*a370*/  EXIT ;  /* 0x000000000000794d */ /* 0x000fea0003800000 */
.L_x_7110:
        /* <DEDUP_REMOVED lines=11> */
[----:B0-----:R-:W-:Y:S01]  /*a430*/  STG.E.U16 desc[UR36][R2.64], R5 ;  /* 0x0000000502007986 */ /* 0x001fe2000c101524 */
[----:B------:R-:W-:Y:S05]  /*a440*/  EXIT ;  /* 0x000000000000794d */ /* 0x000fea0003800000 */
.L_x_7124:
        /* <DEDUP_REMOVED lines=16> */
.L_x_7127:
[----:B------:R-:W-:-:S04]  /*a550*/  SHF.R.U32.HI R16, RZ, 0x18, R16 ;  /* 0x00000018ff107819 */ /* 0x000fc80000011610 */
[----:B------:R-:W-:-:S04]  /*a560*/  LOP3.LUT R5, R5, 0x80, R16, 0xf8, !PT ;  /* 0x0000008005057812 */ /* 0x000fc800078ef810 */
[----:B------:R-:W-:-:S07]  /*a570*/  PRMT R0, R5, 0x7610, R0 ;  /* 0x0000761005007816 */ /* 0x000fce0000000000 */
.L_x_7126:
[----:B------:R-:W-:Y:S05]  /*a580*/  BSYNC.RECONVERGENT B0 ;  /* 0x0000000000007941 */ /* 0x000fea0003800200 */
.L_x_7125:
[----:B------:R-:W-:Y:S01]  /*a590*/  STG.E.U8 desc[UR36][R2.64], R0 ;  /* 0x0000000002007986 */ /* 0x000fe2000c101124 */
[----:B------:R-:W-:Y:S05]  /*a5a0*/  EXIT ;  /* 0x000000000000794d */ /* 0x000fea0003800000 */
.L_x_7123:
        /* <DEDUP_REMOVED lines=16> */
.L_x_7130:
[----:B------:R-:W-:-:S04]  /*a6b0*/  SHF.R.U32.HI R16, RZ, 0x18, R16 ;  /* 0x00000018ff107819 */ /* 0x000fc80000011610 */
[----:B------:R-:W-:-:S04]  /*a6c0*/  LOP3.LUT R5, R5, 0x80, R16, 0xf8, !PT ;  /* 0x0000008005057812 */ /* 0x000fc800078ef810 */
[----:B------:R-:W-:-:S07]  /*a6d0*/  PRMT R0, R5, 0x7610, R0 ;  /* 0x0000761005007816 */ /* 0x000fce0000000000 */
.L_x_7129:
[----:B------:R-:W-:Y:S05]  /*a6e0*/  BSYNC.RECONVERGENT B0 ;  /* 0x0000000000007941 */ /* 0x000fea0003800200 */
.L_x_7128:
[----:B------:R-:W-:Y:S01]  /*a6f0*/  STG.E.U8 desc[UR36][R2.64], R0 ;  /* 0x0000000002007986 */ /* 0x000fe2000c101124 */
[----:B------:R-:W-:Y:S05]  /*a700*/  EXIT ;  /* 0x000000000000794d */ /* 0x000fea0003800000 */
.L_x_7122:
        /* <DEDUP_REMOVED lines=21> */
.L_x_7132:
[----:B------:R-:W0:Y:S02]  /*a860*/  F2I.U64.TRUNC R16, R16 ;  /* 0x0000001000107311 */ /* 0x000e24000020d800 */
[----:B0-----:R-:W-:Y:S01]  /*a870*/  STG.E.64 desc[UR36][R2.64], R16 ;  /* 0x0000001002007986 */ /* 0x001fe2000c101b24 */
[----:B------:R-:W-:Y:S05]  /*a880*/  EXIT ;  /* 0x000000000000794d */ /* 0x000fea0003800000 */
.L_x_7131:
[----:B------:R-:W0:Y:S02]  /*a890*/  F2I.FTZ.U32.TRUNC.NTZ R5, R16 ;  /* 0x0000001000057305 */ /* 0x000e24000021f000 */
[----:B0-----:R-:W-:Y:S01]  /*a8a0*/  STG.E desc[UR36][R2.64], R5 ;  /* 0x0000000502007986 */ /* 0x001fe2000c101924 */
[----:B------:R-:W-:Y:S05]  /*a8b0*/  EXIT ;  /* 0x000000000000794d */ /* 0x000fea0003800000 */
.L_x_7121:
        /* <DEDUP_REMOVED lines=8> */
[----:B------:R-:W-:Y:S01]  /*a940*/  STG.E.U8 desc[UR36][R2.64], R5 ;  /* 0x0000000502007986 */ /* 0x000fe2000c101124 */
[----:B------:R-:W-:Y:S05]  /*a950*/  EXIT ;  /* 0x000000000000794d */ /* 0x000fea0003800000 */
.L_x_7134:
[----:B------:R-:W-:Y:S01]  /*a960*/  FMUL.FTZ R4, R16, 1 ;  /* 0x3f80000010047820 */ /* 0x000fe20000410000 */
[----:B------:R-:W-:-:S05]  /*a970*/  CS2R R6, SRZ ;  /* 0x0000000000067805 */ /* 0x000fca000001ff00 */
[----:B------:R-:W0:Y:S02]  /*a980*/  F2F.F64.F32 R4, R4 ;  /* 0x0000000400047310 */ /* 0x000e240000201800 */
[----:B0-----:R-:W-:Y:S01]  /*a990*/  STG.E.128 desc[UR36][R2.64], R4 ;  /* 0x0000000402007986 */ /* 0x001fe2000c101d24 */
[----:B------:R-:W-:Y:S05]  /*a9a0*/  EXIT ;  /* 0x000000000000794d */ /* 0x000fea0003800000 */
.L_x_7133:
[----:B------:R-:W-:-:S13]  /*a9b0*/  ISETP.NE.AND P0, PT, R0, 0xf, PT ;  /* 0x0000000f0000780c */ /* 0x000fda0003f05270 */
[----:B------:R-:W-:Y:S05]  /*a9c0*/  @!P0 BRA `(.L_x_7135) ;  /* 0x0000000000e08947 */ /* 0x000fea0003800000 */
[----:B------:R-:W-:-:S13]  /*a9d0*/  ISETP.NE.AND P0, PT, R0, 0x17, PT ;  /* 0x000000170000780c */ /* 0x000fda0003f05270 */
[----:B------:R-:W-:Y:S05]  /*a9e0*/  @!P0 BRA `(.L_x_7136) ;  /* 0x00000000008c8947 */ /* 0x000fea0003800000 */
[----:B------:R-:W-:-:S13]  /*a9f0*/  ISETP.NE.AND P0, PT, R0, 0x18, PT ;  /* 0x000000180000780c */ /* 0x000fda0003f05270 */
[----:B------:R-:W-:Y:S05]  /*aa00*/  @!P0 BRA `(.L_x_7137) ;  /* 0x0000000000448947 */ /* 0x000fea0003800000 */
.L_x_7114:
        /* <DEDUP_REMOVED lines=16> */
.L_x_7138:
[----:B------:R-:W-:Y:S05]  /*ab10*/  EXIT ;  /* 0x000000000000794d */ /* 0x000fea0003800000 */
.L_x_7137:
        /* <DEDUP_REMOVED lines=12> */
.L_x_7140:
[----:B------:R-:W-:Y:S05]  /*abe0*/  BSYNC.RECONVERGENT B0 ;  /* 0x0000000000007941 */ /* 0x000fea0003800200 */
.L_x_7139:
[----:B------:R-:W-:-:S05]  /*abf0*/  LOP3.LUT R5, R0, 0x80, R7, 0xf8, !PT ;  /* 0x0000008000057812 */ /* 0x000fca00078ef807 */
[----:B------:R-:W-:Y:S01]  /*ac00*/  STG.E.U8 desc[UR36][R2.64], R5 ;  /* 0x0000000502007986 */ /* 0x000fe2000c101124 */
[----:B------:R-:W-:Y:S05]  /*ac10*/  EXIT ;  /* 0x000000000000794d */ /* 0x000fea0003800000 */
.L_x_7136:
        /* <DEDUP_REMOVED lines=11> */
.L_x_7142:
[----:B------:R-:W-:Y:S01]  /*acd0*/  IMAD.MOV.U32 R0, RZ, RZ, 0x7f ;  /* 0x0000007fff007424 */ /* 0x000fe200078e00ff */
[----:B------:R-:W-:-:S04]  /*ace0*/  ISETP.GT.U32.AND P0, PT, R4, 0x7f800000, PT ;  /* 0x7f8000000400780c */ /* 0x000fc80003f04070 */
[----:B------:R-:W-:-:S09]  /*acf0*/  SEL R0, R0, 0x7c, P0 ;  /* 0x0000007c00007807 */ /* 0x000fd20000000000 */
.L_x_7143:
[----:B------:R-:W-:Y:S05]  /*ad00*/  BSYNC.RECONVERGENT B0 ;  /* 0x0000000000007941 */ /* 0x000fea0003800200 */
.L_x_7141:
[----:B------:R-:W-:-:S04]  /*ad10*/  SHF.R.U32.HI R5, RZ, 0x18, R16 ;  /* 0x00000018ff057819 */ /* 0x000fc80000011610 */
[----:B------:R-:W-:-:S05]  /*ad20*/  LOP3.LUT R5, R0, 0x80, R5, 0xf8, !PT ;  /* 0x0000008000057812 */ /* 0x000fca00078ef805 */
[----:B------:R-:W-:Y:S01]  /*ad30*/  STG.E.U8 desc[UR36][R2.64], R5 ;  /* 0x0000000502007986 */ /* 0x000fe2000c101124 */
[----:B------:R-:W-:Y:S05]  /*ad40*/  EXIT ;  /* 0x000000000000794d */ /* 0x000fea0003800000 */
.L_x_7135:
[----:B------:R-:W-:-:S05]  /*ad50*/  F2FP.BF16.F32.PACK_AB R16, RZ, R16 ;  /* 0x00000010ff10723e */ /* 0x000fca00000010ff */
[----:B------:R-:W-:Y:S01]  /*ad60*/  STG.E.U16 desc[UR36][R2.64], R16 ;  /* 0x0000001002007986 */ /* 0x000fe2000c101524 */
[----:B------:R-:W-:Y:S05]  /*ad70*/  EXIT ;  /* 0x000000000000794d */ /* 0x000fea0003800000 */
.L_x_7144:
        /* <DEDUP_REMOVED lines=16> */
.L_x_32373:


//--------------------- .text._ZN2at6native18elementwise_kernelILi128ELi2EZNS0_22gpu_kernel_impl_nocastINS0_13BinaryFunctorIfffZZZNS0_21heaviside_kernel_cudaERNS_18TensorIteratorBaseEENKUlvE_clEvENKUlvE5_clEvEUlffE_EEEEvS5_RKT_EUliE_EEviT1_ --------------------------
	.section	.text._ZN2at6native18elementwise_kernelILi128ELi2EZNS0_22gpu_kernel_impl_nocastINS0_13BinaryFunctorIfffZZZNS0_21heaviside_kernel_cudaERNS_18TensorIteratorBaseEENKUlvE_clEvENKUlvE5_clEvEUlffE_EEEEvS5_RKT_EUliE_EEviT1_,"ax",@progbits
	.align	128
        .global         _ZN2at6native18elementwise_kernelILi128ELi2EZNS0_22gpu_kernel_impl_nocastINS0_13BinaryFunctorIfffZZZNS0_21heaviside_kernel_cudaERNS_18TensorIteratorBaseEENKUlvE_clEvENKUlvE5_clEvEUlffE_EEEEvS5_RKT_EUliE_EEviT1_
        .type           _ZN2at6native18elementwise_kernelILi128ELi2EZNS0_22gpu_kernel_impl_nocastINS0_13BinaryFunctorIfffZZZNS0_21heaviside_kernel_cudaERNS_18TensorIteratorBaseEENKUlvE_clEvENKUlvE5_clEvEUlffE_EEEEvS5_RKT_EUliE_EEviT1_,@function
        .size           _ZN2at6native18elementwise_kernelILi128ELi2EZNS0_22gpu_kernel_impl_nocastINS0_13BinaryFunctorIfffZZZNS0_21heaviside_kernel_cudaERNS_18TensorIteratorBaseEENKUlvE_clEvENKUlvE5_clEvEUlffE_EEEEvS5_RKT_EUliE_EEviT1_,(.L_x_32374 - _ZN2at6native18elementwise_kernelILi128ELi2EZNS0_22gpu_kernel_impl_nocastINS0_13BinaryFunctorIfffZZZNS0_21heaviside_kernel_cudaERNS_18TensorIteratorBaseEENKUlvE_clEvENKUlvE5_clEvEUlffE_EEEEvS5_RKT_EUliE_EEviT1_)
        .other          _ZN2at6native18elementwise_kernelILi128ELi2EZNS0_22gpu_kernel_impl_nocastINS0_13BinaryFunctorIfffZZZNS0_21heaviside_kernel_cudaERNS_18TensorIteratorBaseEENKUlvE_clEvENKUlvE5_clEvEUlffE_EEEEvS5_RKT_EUliE_EEviT1_,@"STO_CUDA_ENTRY STV_DEFAULT"
_ZN2at6native18elementwise_kernelILi128ELi2EZNS0_22gpu_kernel_impl_nocastINS0_13BinaryFunctorIfffZZZNS0_21heaviside_kernel_cudaERNS_18TensorIteratorBaseEENKUlvE_clEvENKUlvE5_clEvEUlffE_EEEEvS5_RKT_EUliE_EEviT1_:
.text._ZN2at6native18elementwise_kernelILi128ELi2EZNS0_22gpu_kernel_impl_nocastINS0_13BinaryFunctorIfffZZZNS0_21heaviside_kernel_cudaERNS_18TensorIteratorBaseEENKUlvE_clEvENKUlvE5_clEvEUlffE_EEEEvS5_RKT_EUliE_EEviT1_:
        /* <DEDUP_REMOVED lines=10> */
[----:B------:R-:W-:Y:S01]  /*00a0*/  BSSY.RECONVERGENT B0, `(.L_x_7146) ;  /* 0x000000c000007945 */ /* 0x000fe20003800200 */
[----:B0-----:R-:W-:-:S13]  /*00b0*/  ISETP.GE.AND P0, PT, R3, UR4, PT ;  /* 0x0000000403007c0c */ /* 0x001fda000bf06270 */
[----:B------:R-:W-:Y:S05]  /*00c0*/  @P0 BRA `(.L_x_7147) ;  /* 0x0000000000240947 */ /* 0x000fea0003800000 */
[----:B------:R-:W0:Y:S08]  /*00d0*/  LDC.64 R4, c[0x0][0x5f0] ;  /* 0x00017c00ff047b82 */ /* 0x000e300000000a00 */
[----:B------:R-:W1:Y:S01]  /*00e0*/  LDC.64 R6, c[0x0][0x5f8] ;  /* 0x00017e00ff067b82 */ /* 0x000e620000000a00 */
[----:B0-----:R-:W2:Y:S04]  /*00f0*/  LDG.E R4, desc[UR6][R4.64] ;  /* 0x0000000604047981 */ /* 0x001ea8000c1e1900 */
[----:B-1----:R0:W3:Y:S03]  /*0100*/  LDG.E R11, desc[UR6][R6.64] ;  /* 0x00000006060b7981 */ /* 0x0020e6000c1e1900 */
[----:B------:R-:W1:Y:S01]  /*0110*/  LDC.64 R8, c[0x0][0x5e8] ;  /* 0x00017a00ff087b82 */ /* 0x000e620000000a00 */
[----:B------:R-:W-:-:S02]  /*0120*/  IADD3 R3, PT, PT, R3, 0x80, RZ ;  /* 0x0000008003037810 */ /* 0x000fc40007ffe0ff */
[----:B--2---:R-:W-:-:S13]  /*0130*/  FSETP.NEU.FTZ.AND P0, PT, R4, RZ, PT ;  /* 0x000000ff0400720b */ /* 0x004fda0003f1d000 */
[----:B---3--:R-:W-:-:S05]  /*0140*/  @P0 FSET.BF.GT.FTZ.AND R11, R4, RZ, PT ;  /* 0x000000ff040b020a */ /* 0x008fca0003814000 */
[----:B-1----:R0:W-:Y:S02]  /*0150*/  STG.E desc[UR6][R8.64], R11 ;  /* 0x0000000b08007986 */ /* 0x0021e4000c101906 */
.L_x_7147:
[----:B------:R-:W-:Y:S05]  /*0160*/  BSYNC.RECONVERGENT B0 ;  /* 0x0000000000007941 */ /* 0x000fea0003800200 */
.L_x_7146:
[----:B------:R-:W-:-:S13]  /*0170*/  ISETP.GE.AND P0, PT, R3, UR4, PT ;  /* 0x0000000403007c0c */ /* 0x000fda000bf06270 */
[----:B------:R-:W-:Y:S05]  /*0180*/  @P0 EXIT ;  /* 0x000000000000094d */ /* 0x000fea0003800000 */
[----:B------:R-:W1:Y:S08]  /*0190*/  LDC.64 R2, c[0x0][0x5f0] ;  /* 0x00017c00ff027b82 */ /* 0x000e700000000a00 */
[----:B------:R-:W0:Y:S01]  /*01a0*/  LDC.64 R4, c[0x0][0x5f8] ;  /* 0x00017e00ff047b82 */ /* 0x000e220000000a00 */
[----:B-1----:R-:W2:Y:S04]  /*01b0*/  LDG.E R2, desc[UR6][R2.64] ;  /* 0x0000000602027981 */ /* 0x002ea8000c1e1900 */
[----:B0-----:R-:W3:Y:S03]  /*01c0*/  LDG.E R9, desc[UR6][R4.64] ;  /* 0x0000000604097981 */ /* 0x001ee6000c1e1900 */
[----:B------:R-:W0:Y:S01]  /*01d0*/  LDC.64 R6, c[0x0][0x5e8] ;  /* 0x00017a00ff067b82 */ /* 0x000e220000000a00 */
[----:B--2---:R-:W-:-:S13]  /*01e0*/  FSETP.NEU.FTZ.AND P0, PT, R2, RZ, PT ;  /* 0x000000ff0200720b */ /* 0x004fda0003f1d000 */
[----:B---3--:R-:W-:-:S05]  /*01f0*/  @P0 FSET.BF.GT.FTZ.AND R9, R2, RZ, PT ;  /* 0x000000ff0209020a */ /* 0x008fca0003814000 */
[----:B0-----:R-:W-:Y:S01]  /*0200*/  STG.E desc[UR6][R6.64], R9 ;  /* 0x0000000906007986 */ /* 0x001fe2000c101906 */
[----:B------:R-:W-:Y:S05]  /*0210*/  EXIT ;  /* 0x000000000000794d */ /* 0x000fea0003800000 */
.L_x_7145:
[----:B------:R-:W0:Y:S01]  /*0220*/  LDCU UR4, c[0x0][0x380] ;  /* 0x00007000ff0477ac */ /* 0x000e220008000800 */
[----:B------:R-:W-:Y:S01]  /*0230*/  IADD3 R2, PT, PT, R2, -0x1, RZ ;  /* 0xffffffff02027810 */ /* 0x000fe20007ffe0ff */
[----:B------:R-:W-:Y:S03]  /*0240*/  BSSY.RECONVERGENT B0, `(.L_x_7148) ;  /* 0x000016f000007945 */ /* 0x000fe60003800200 */
        /* <DEDUP_REMOVED lines=352> */
.L_x_7150:
[----:B------:R-:W0:Y:S02]  /*1850*/  LDCU.128 UR8, c[0x0][0x5f0] ;  /* 0x0000be00ff0877ac */ /* 0x000e240008000c00 */
[----:B0-----:R-:W-:-:S04]  /*1860*/  IADD3 R6, P0, PT, R6, UR8, RZ ;  /* 0x0000000806067c10 */ /* 0x001fc8000ff1e0ff */
[----:B------:R-:W-:Y:S01]  /*1870*/  IADD3.X R7, PT, PT, RZ, UR9, RZ, P0, !PT ;  /* 0x00000009ff077c10 */ /* 0x000fe200087fe4ff */
[----:B------:R-:W0:Y:S04]  /*1880*/  LDCU.64 UR8, c[0x0][0x5e8] ;  /* 0x0000bd00ff0877ac */ /* 0x000e280008000a00 */
[----:B------:R-:W2:Y:S01]  /*1890*/  LDG.E R6, desc[UR6][R6.64] ;  /* 0x0000000606067981 */ /* 0x000ea2000c1e1900 */
[----:B------:R-:W-:-:S04]  /*18a0*/  IADD3 R8, P0, PT, R4, UR10, RZ ;  /* 0x0000000a04087c10 */ /* 0x000fc8000ff1e0ff */
[----:B------:R-:W-:-:S05]  /*18b0*/  IADD3.X R9, PT, PT, RZ, UR11, RZ, P0, !PT ;  /* 0x0000000bff097c10 */ /* 0x000fca00087fe4ff */
[----:B------:R1:W3:Y:S01]  /*18c0*/  LDG.E R11, desc[UR6][R8.64] ;  /* 0x00000006080b7981 */ /* 0x0002e2000c1e1900 */
[----:B------:R-:W-:Y:S02]  /*18d0*/  IADD3 R3, PT, PT, R3, 0x80, RZ ;  /* 0x0000008003037810 */ /* 0x000fe40007ffe0ff */
[----:B0-----:R-:W-:-:S04]  /*18e0*/  IADD3 R4, P1, PT, R5, UR8, RZ ;  /* 0x0000000805047c10 */ /* 0x001fc8000ff3e0ff */
[----:B------:R-:W-:Y:S02]  /*18f0*/  IADD3.X R5, PT, PT, RZ, UR9, RZ, P1, !PT ;  /* 0x00000009ff057c10 */ /* 0x000fe40008ffe4ff */
[----:B--2---:R-:W-:-:S13]  /*1900*/  FSETP.NEU.FTZ.AND P0, PT, R6, RZ, PT ;  /* 0x000000ff0600720b */ /* 0x004fda0003f1d000 */
[----:B---3--:R-:W-:-:S05]  /*1910*/  @P0 FSET.BF.GT.FTZ.AND R11, R6, RZ, PT ;  /* 0x000000ff060b020a */ /* 0x008fca0003814000 */
[----:B------:R1:W-:Y:S02]  /*1920*/  STG.E desc[UR6][R4.64], R11 ;  /* 0x0000000b04007986 */ /* 0x0003e4000c101906 */
.L_x_7149:
[----:B------:R-:W-:Y:S05]  /*1930*/  BSYNC.RECONVERGENT B0 ;  /* 0x0000000000007941 */ /* 0x000fea0003800200 */
.L_x_7148:
[----:B------:R-:W-:-:S13]  /*1940*/  ISETP.GE.AND P0, PT, R3, UR4, PT ;  /* 0x0000000403007c0c */ /* 0x000fda000bf06270 */
[----:B------:R-:W-:Y:S05]  /*1950*/  @P0 EXIT ;  /* 0x000000000000094d */ /* 0x000fea0003800000 */
[----:B------:R-:W0:Y:S01]  /*1960*/  LDCU.64 UR4, c[0x0][0x390] ;  /* 0x00007200ff0477ac */ /* 0x000e220008000a00 */
[----:B-1----:R-:W-:Y:S01]  /*1970*/  HFMA2 R4, -RZ, RZ, 0, 0 ;  /* 0x00000000ff047431 */ /* 0x002fe200000001ff */
        /* <DEDUP_REMOVED lines=346> */
.L_x_7151:
[----:B------:R-:W0:Y:S01]  /*2f20*/  LDCU.128 UR8, c[0x0][0x5f0] ;  /* 0x0000be00ff0877ac */ /* 0x000e220008000c00 */
[----:B------:R-:W1:Y:S01]  /*2f30*/  LDCU.64 UR4, c[0x0][0x5e8] ;  /* 0x0000bd00ff0477ac */ /* 0x000e620008000a00 */
[----:B0-----:R-:W-:-:S04]  /*2f40*/  IADD3 R4, P0, PT, R4, UR8, RZ ;  /* 0x0000000804047c10 */ /* 0x001fc8000ff1e0ff */
[----:B------:R-:W-:-:S05]  /*2f50*/  IADD3.X R5, PT, PT, RZ, UR9, RZ, P0, !PT ;  /* 0x00000009ff057c10 */ /* 0x000fca00087fe4ff */
[----:B------:R-:W2:Y:S01]  /*2f60*/  LDG.E R4, desc[UR6][R4.64] ;  /* 0x0000000604047981 */ /* 0x000ea2000c1e1900 */
[----:B------:R-:W-:-:S04]  /*2f70*/  IADD3 R6, P0, PT, R2, UR10, RZ ;  /* 0x0000000a02067c10 */ /* 0x000fc8000ff1e0ff */
[----:B------:R-:W-:-:S05]  /*2f80*/  IADD3.X R7, PT, PT, RZ, UR11, RZ, P0, !PT ;  /* 0x0000000bff077c10 */ /* 0x000fca00087fe4ff */
[----:B------:R-:W3:Y:S01]  /*2f90*/  LDG.E R9, desc[UR6][R6.64] ;  /* 0x0000000606097981 */ /* 0x000ee2000c1e1900 */
[----:B-1----:R-:W-:-:S04]  /*2fa0*/  IADD3 R2, P1, PT, R3, UR4, RZ ;  /* 0x0000000403027c10 */ /* 0x002fc8000ff3e0ff */
[----:B------:R-:W-:Y:S02]  /*2fb0*/  IADD3.X R3, PT, PT, RZ, UR5, RZ, P1, !PT ;  /* 0x00000005ff037c10 */ /* 0x000fe40008ffe4ff */
[----:B--2---:R-:W-:-:S13]  /*2fc0*/  FSETP.NEU.FTZ.AND P0, PT, R4, RZ, PT ;  /* 0x000000ff0400720b */ /* 0x004fda0003f1d000 */
[----:B---3--:R-:W-:-:S05]  /*2fd0*/  @P0 FSET.BF.GT.FTZ.AND R9, R4, RZ, PT ;  /* 0x000000ff0409020a */ /* 0x008fca0003814000 */
[----:B------:R-:W-:Y:S01]  /*2fe0*/  STG.E desc[UR6][R2.64], R9 ;  /* 0x0000000902007986 */ /* 0x000fe2000c101906 */
[----:B------:R-:W-:Y:S05]  /*2ff0*/  EXIT ;  /* 0x000000000000794d */ /* 0x000fea0003800000 */
.L_x_7152:
        /* <DEDUP_REMOVED lines=16> */
.L_x_32374:


//--------------------- .text._ZN2at6native27unrolled_elementwise_kernelINS0_13BinaryFunctorIfffZZZNS0_21heaviside_kernel_cudaERNS_18TensorIteratorBaseEENKUlvE_clEvENKUlvE5_clEvEUlffE_EESt5arrayIPcLm3EELi4E23TrivialOffsetCalculatorILi2EjESC_ILi1EjENS0_6memory15LoadWithoutCastENSF_16StoreWithoutCastEEEviT_T0_T2_T3_T4_T5_ --------------------------
	.section	.text._ZN2at6native27unrolled_elementwise_kernelINS0_13BinaryFunctorIfffZZZNS0_21heaviside_kernel_cudaERNS_18TensorIteratorBaseEENKUlvE_clEvENKUlvE5_clEvEUlffE_EESt5arrayIPcLm3EELi4E23TrivialOffsetCalculatorILi2EjESC_ILi1EjENS0_6memory15LoadWithoutCastENSF_16StoreWithoutCastEEEviT_T0_T2_T3_T4_T5_,"ax",@progbits
	.align	128
        .global         _ZN2at6native27unrolled_elementwise_kernelINS0_13BinaryFunctorIfffZZZNS0_21heaviside_kernel_cudaERNS_18TensorIteratorBaseEENKUlvE_clEvENKUlvE5_clEvEUlffE_EESt5arrayIPcLm3EELi4E23TrivialOffsetCalculatorILi2EjESC_ILi1EjENS0_6memory15LoadWithoutCastENSF_16StoreWithoutCastEEEviT_T0_T2_T3_T4_T5_
        .type           _ZN2at6native27unrolled_elementwise_kernelINS0_13BinaryFunctorIfffZZZNS0_21heaviside_kernel_cudaERNS_18TensorIteratorBaseEENKUlvE_clEvENKUlvE5_clEvEUlffE_EESt5arrayIPcLm3EELi4E23TrivialOffsetCalculatorILi2EjESC_ILi1EjENS0_6memory15LoadWithoutCastENSF_16StoreWithoutCastEEEviT_T0_T2_T3_T4_T5_,@function
        .size           _ZN2at6native27unrolled_elementwise_kernelINS0_13BinaryFunctorIfffZZZNS0_21heaviside_kernel_cudaERNS_18TensorIteratorBaseEENKUlvE_clEvENKUlvE5_clEvEUlffE_EESt5arrayIPcLm3EELi4E23TrivialOffsetCalculatorILi2EjESC_ILi1EjENS0_6memory15LoadWithoutCastENSF_16StoreWithoutCastEEEviT_T0_T2_T3_T4_T5_,(.L_x_32375 - _ZN2at6native27unrolled_elementwise_kernelINS0_13BinaryFunctorIfffZZZNS0_21heaviside_kernel_cudaERNS_18TensorIteratorBaseEENKUlvE_clEvENKUlvE5_clEvEUlffE_EESt5arrayIPcLm3EELi4E23TrivialOffsetCalculatorILi2EjESC_ILi1EjENS0_6memory15LoadWithoutCastENSF_16StoreWithoutCastEEEviT_T0_T2_T3_T4_T5_)
        .other          _ZN2at6native27unrolled_elementwise_kernelINS0_13BinaryFunctorIfffZZZNS0_21heaviside_kernel_cudaERNS_18TensorIteratorBaseEENKUlvE_clEvENKUlvE5_clEvEUlffE_EESt5arrayIPcLm3EELi4E23TrivialOffsetCalculatorILi2EjESC_ILi1EjENS0_6memory15LoadWithoutCastENSF_16StoreWithoutCastEEEviT_T0_T2_T3_T4_T5_,@"STO_CUDA_ENTRY STV_DEFAULT"
_ZN2at6native27unrolled_elementwise_kernelINS0_13BinaryFunctorIfffZZZNS0_21heaviside_kernel_cudaERNS_18TensorIteratorBaseEENKUlvE_clEvENKUlvE5_clEvEUlffE_EESt5arrayIPcLm3EELi4E23TrivialOffsetCalculatorILi2EjESC_ILi1EjENS0_6memory15LoadWithoutCastENSF_16StoreWithoutCastEEEviT_T0_T2_T3_T4_T5_:
.text._ZN2at6native27unrolled_elementwise_kernelINS0_13BinaryFunctorIfffZZZNS0_21heaviside_kernel_cudaERNS_18TensorIteratorBaseEENKUlvE_clEvENKUlvE5_clEvEUlffE_EESt5arrayIPcLm3EELi4E23TrivialOffsetCalculatorILi2EjESC_ILi1EjENS0_6memory15LoadWithoutCastENSF_16StoreWithoutCastEEEviT_T0_T2_T3_T4_T5_:
[----:B------:R-:W-:Y:S01]  /*0000*/  LDC R1, c[0x0][0x37c] ;  /* 0x0000df00ff017b82 */ /* 0x000fe20000000800 */
[----:B------:R-:W0:Y:S07]  /*0010*/  S2R R3, SR_CTAID.X ;  /* 0x0000000000037919 */ /* 0x000e2e0000002500 */
[----:B------:R-:W0:Y:S01]  /*0020*/  LDC R4, c[0x0][0x380] ;  /* 0x0000e000ff047b82 */ /* 0x000e220000000800 */
[----:B------:R-:W1:Y:S01]  /*0030*/  LDCU.64 UR4, c[0x0][0x358] ;  /* 0x00006b00ff0477ac */ /* 0x000e620008000a00 */
[----:B------:R-:W-:Y:S01]  /*0040*/  IMAD.MOV.U32 R5, RZ, RZ, RZ ;  /* 0x000000ffff057224 */ /* 0x000fe200078e00ff */
[----:B------:R-:W2:Y:S05]  /*0050*/  S2R R7, SR_TID.X ;  /* 0x0000000000077919 */ /* 0x000eaa0000002100 */
        /* <DEDUP_REMOVED lines=9> */
[----:B------:R-:W-:Y:S01]  /*00f0*/  @!P0 VIADD R7, R6, 0x80 ;  /* 0x0000008006078836 */ /* 0x000fe20000000000 */
[----:B------:R-:W-:-:S04]  /*0100*/  @!P0 LEA R27, R3, R6, 0x9 ;  /* 0x00000006031b8211 */ /* 0x000fc800078e48ff */
[----:B------:R-:W-:Y:S02]  /*0110*/  ISETP.GE.AND P1, PT, R7, R4, PT ;  /* 0x000000040700720c */ /* 0x000fe40003f26270 */
[----:B------:R-:W2:Y:S01]  /*0120*/  LDC.64 R18, c[0x0][0x398] ;  /* 0x0000e600ff127b82 */ /* 0x000ea20000000a00 */
[----:B------:R-:W-:-:S07]  /*0130*/  HFMA2 R0, -RZ, RZ, 0, 0 ;  /* 0x00000000ff007431 */ /* 0x000fce00000001ff */
[----:B------:R-:W2:Y:S01]  /*0140*/  LDC.64 R12, c[0x0][0x398] ;  /* 0x0000e600ff0c7b82 */ /* 0x000ea20000000a00 */
[----:B------:R-:W-:Y:S02]  /*0150*/  IMAD.MOV.U32 R2, RZ, RZ, RZ ;  /* 0x000000ffff027224 */ /* 0x000fe400078e00ff */
[----:B------:R-:W-:Y:S01]  /*0160*/  @!P1 LEA R25, R3, R7, 0x9 ;  /* 0x0000000703199211 */ /* 0x000fe200078e48ff */
[----:B------:R-:W-:Y:S02]  /*0170*/  @!P1 VIADD R7, R7, 0x80 ;  /* 0x0000008007079836 */ /* 0x000fe40000000000 */
[----:B------:R-:W-:Y:S02]  /*0180*/  IMAD.MOV.U32 R22, RZ, RZ, RZ ;  /* 0x000000ffff167224 */ /* 0x000fe400078e00ff */
[----:B---3--:R-:W-:Y:S01]  /*0190*/  @!P0 IMAD.WIDE.U32 R28, R27, 0x4, R28 ;  /* 0x000000041b1c8825 */ /* 0x008fe200078e001c */
[----:B------:R-:W-:-:S03]  /*01a0*/  ISETP.GE.AND P3, PT, R7, R4, PT ;  /* 0x000000040700720c */ /* 0x000fc60003f66270 */
[----:B----4-:R-:W-:Y:S01]  /*01b0*/  @!P1 IMAD.WIDE.U32 R20, R25, 0x4, R20 ;  /* 0x0000000419149825 */ /* 0x010fe200078e0014 */
[----:B-1----:R-:W3:Y:S04]  /*01c0*/  @!P0 LDG.E R5, desc[UR4][R28.64] ;  /* 0x000000041c058981 */ /* 0x002ee8000c1e1900 */
[----:B------:R-:W4:Y:S05]  /*01d0*/  @!P1 LDG.E R2, desc[UR4][R20.64] ;  /* 0x0000000414029981 */ /* 0x000f2a000c1e1900 */
[----:B------:R-:W-:Y:S01]  /*01e0*/  @!P3 LEA R23, R3, R7, 0x9 ;  /* 0x000000070317b211 */ /* 0x000fe200078e48ff */
[----:B------:R-:W-:-:S05]  /*01f0*/  @!P3 VIADD R7, R7, 0x80 ;  /* 0x000000800707b836 */ /* 0x000fca0000000000 */
[----:B------:R-:W-:Y:S01]  /*0200*/  ISETP.GE.AND P2, PT, R7, R4, PT ;  /* 0x000000040700720c */ /* 0x000fe20003f46270 */
[----:B-----5:R-:W-:-:S05]  /*0210*/  @!P3 IMAD.WIDE.U32 R8, R23, 0x4, R8 ;  /* 0x000000041708b825 */ /* 0x020fca00078e0008 */
[----:B------:R-:W5:Y:S07]  /*0220*/  @!P3 LDG.E R0, desc[UR4][R8.64] ;  /* 0x000000040800b981 */ /* 0x000f6e000c1e1900 */
[----:B------:R-:W-:-:S05]  /*0230*/  @!P2 LEA R7, R3, R7, 0x9 ;  /* 0x000000070307a211 */ /* 0x000fca00078e48ff */
[----:B0-----:R-:W-:-:S05]  /*0240*/  @!P2 IMAD.WIDE.U32 R10, R7, 0x4, R10 ;  /* 0x00000004070aa825 */ /* 0x001fca00078e000a */
[----:B------:R-:W5:Y:S01]  /*0250*/  @!P2 LDG.E R22, desc[UR4][R10.64] ;  /* 0x000000040a16a981 */ /* 0x000f62000c1e1900 */
[----:B--2---:R-:W-:-:S04]  /*0260*/  @!P1 IMAD.WIDE.U32 R14, R25, 0x4, R14 ;  /* 0x00000004190e9825 */ /* 0x004fc800078e000e */
[----:B------:R-:W-:Y:S01]  /*0270*/  @!P3 IMAD.WIDE.U32 R16, R23, 0x4, R16 ;  /* 0x000000041710b825 */ /* 0x000fe200078e0010 */
[----:B------:R-:W-:-:S03]  /*0280*/  MOV R23, RZ ;  /* 0x000000ff00177202 */ /* 0x000fc60000000f00 */
[----:B------:R-:W-:Y:S01]  /*0290*/  @!P2 IMAD.WIDE.U32 R24, R7, 0x4, R18 ;  /* 0x000000040718a825 */ /* 0x000fe200078e0012 */
[----:B------:R-:W-:-:S03]  /*02a0*/  CS2R R18, SRZ ;  /* 0x0000000000127805 */ /* 0x000fc6000001ff00 */
[----:B------:R-:W-:Y:S02]  /*02b0*/  IMAD.MOV.U32 R7, RZ, RZ, RZ ;  /* 0x000000ffff077224 */ /* 0x000fe400078e00ff */
[----:B------:R-:W-:Y:S01]  /*02c0*/  @!P0 IMAD.WIDE.U32 R12, R27, 0x4, R12 ;  /* 0x000000041b0c8825 */ /* 0x000fe200078e000c */
[----:B------:R0:W2:Y:S04]  /*02d0*/  @!P1 LDG.E R19, desc[UR4][R14.64] ;  /* 0x000000040e139981 */ /* 0x0000a8000c1e1900 */
[----:B------:R0:W2:Y:S04]  /*02e0*/  @!P0 LDG.E R23, desc[UR4][R12.64] ;  /* 0x000000040c178981 */ /* 0x0000a8000c1e1900 */
[----:B------:R0:W2:Y:S04]  /*02f0*/  @!P3 LDG.E R18, desc[UR4][R16.64] ;  /* 0x000000041012b981 */ /* 0x0000a8000c1e1900 */
[----:B------:R0:W2:Y:S01]  /*0300*/  @!P2 LDG.E R7, desc[UR4][R24.64] ;  /* 0x000000041807a981 */ /* 0x0000a2000c1e1900 */
[----:B------:R-:W-:Y:S01]  /*0310*/  ISETP.GE.AND P4, PT, R6, R4, PT ;  /* 0x000000040600720c */ /* 0x000fe20003f86270 */
[----:B------:R-:W-:Y:S04]  /*0320*/  BSSY.RECONVERGENT B0, `(.L_x_7153) ;  /* 0x000001f000007945 */ /* 0x000fe80003800200 */
[----:B------:R-:W-:Y:S01]  /*0330*/  BSSY.RELIABLE B1, `(.L_x_7154) ;  /* 0x0000017000017945 */ /* 0x000fe20003800100 */
[----:B---3--:R-:W-:-:S02]  /*0340*/  FSETP.NEU.FTZ.AND P0, PT, R5, RZ, PT ;  /* 0x000000ff0500720b */ /* 0x008fc40003f1d000 */
[----:B----4-:R-:W-:Y:S02]  /*0350*/  FSETP.NEU.FTZ.AND P1, PT, R2, RZ, PT ;  /* 0x000000ff0200720b */ /* 0x010fe40003f3d000 */
[----:B-----5:R-:W-:Y:S02]  /*0360*/  FSETP.NEU.FTZ.AND P2, PT, R0, RZ, PT ;  /* 0x000000ff0000720b */ /* 0x020fe40003f5d000 */
[----:B------:R-:W-:-:S09]  /*0370*/  FSETP.NEU.FTZ.AND P3, PT, R22, RZ, PT ;  /* 0x000000ff1600720b */ /* 0x000fd20003f7d000 */
[----:B--2---:R-:W-:Y:S02]  /*0380*/  @P1 FSET.BF.GT.FTZ.AND R19, R2, RZ, PT ;  /* 0x000000ff0213120a */ /* 0x004fe40003814000 */
[----:B------:R-:W-:Y:S02]  /*0390*/  @P0 FSET.BF.GT.FTZ.AND R23, R5, RZ, PT ;  /* 0x000000ff0517020a */ /* 0x000fe40003814000 */
[----:B------:R-:W-:Y:S02]  /*03a0*/  @P2 FSET.BF.GT.FTZ.AND R18, R0, RZ, PT ;  /* 0x000000ff0012220a */ /* 0x000fe40003814000 */
[----:B------:R-:W-:Y:S01]  /*03b0*/  @P3 FSET.BF.GT.FTZ.AND R7, R22, RZ, PT ;  /* 0x000000ff1607320a */ /* 0x000fe20003814000 */
[----:B0-----:R-:W-:Y:S06]  /*03c0*/  @P4 BRA `(.L_x_7155) ;  /* 0x0000000000344947 */ /* 0x001fec0003800000 */
[----:B------:R-:W0:Y:S01]  /*03d0*/  LDC.64 R8, c[0x0][0x388] ;  /* 0x0000e200ff087b82 */ /* 0x000e220000000a00 */
[----:B------:R-:W-:Y:S01]  /*03e0*/  LEA R5, R3, R6, 0x9 ;  /* 0x0000000603057211 */ /* 0x000fe200078e48ff */
[----:B------:R-:W-:-:S05]  /*03f0*/  VIADD R6, R6, 0x80 ;  /* 0x0000008006067836 */ /* 0x000fca0000000000 */
[----:B------:R-:W-:-:S13]  /*0400*/  ISETP.GE.AND P0, PT, R6, R4, PT ;  /* 0x000000040600720c */ /* 0x000fda0003f06270 */
[----:B------:R-:W-:Y:S05]  /*0410*/  @P0 BREAK.RELIABLE B1 ;  /* 0x0000000000010942 */ /* 0x000fea0003800100 */
[----:B0-----:R-:W-:-:S05]  /*0420*/  IMAD.WIDE.U32 R8, R5, 0x4, R8 ;  /* 0x0000000405087825 */ /* 0x001fca00078e0008 */
[----:B------:R0:W-:Y:S01]  /*0430*/  STG.E desc[UR4][R8.64], R23 ;  /* 0x0000001708007986 */ /* 0x0001e2000c101904 */
[----:B------:R-:W-:Y:S05]  /*0440*/  @P0 BRA `(.L_x_7156) ;  /* 0x0000000000300947 */ /* 0x000fea0003800000 */
[----:B0-----:R-:W0:Y:S01]  /*0450*/  LDC.64 R8, c[0x0][0x388] ;  /* 0x0000e200ff087b82 */ /* 0x001e220000000a00 */
[----:B------:R-:W-:Y:S01]  /*0460*/  LEA R5, R3, R6, 0x9 ;  /* 0x0000000603057211 */ /* 0x000fe200078e48ff */
[----:B------:R-:W-:-:S04]  /*0470*/  VIADD R6, R6, 0x80 ;  /* 0x0000008006067836 */ /* 0x000fc80000000000 */
[----:B0-----:R-:W-:-:S05]  /*0480*/  IMAD.WIDE.U32 R8, R5, 0x4, R8 ;  /* 0x0000000405087825 */ /* 0x001fca00078e0008 */
[----:B------:R0:W-:Y:S02]  /*0490*/  STG.E desc[UR4][R8.64], R19 ;  /* 0x0000001308007986 */ /* 0x0001e4000c101904 */
.L_x_7155:
[----:B------:R-:W-:Y:S05]  /*04a0*/  BSYNC.RELIABLE B1 ;  /* 0x0000000000017941 */ /* 0x000fea0003800100 */
.L_x_7154:
[----:B------:R-:W-:-:S13]  /*04b0*/  ISETP.GE.AND P0, PT, R6, R4, PT ;  /* 0x000000040600720c */ /* 0x000fda0003f06270 */
[----:B0-----:R-:W0:Y:S01]  /*04c0*/  @!P0 LDC.64 R8, c[0x0][0x388] ;  /* 0x0000e200ff088b82 */ /* 0x001e220000000a00 */
[----:B------:R-:W-:Y:S01]  /*04d0*/  @!P0 LEA R5, R3, R6, 0x9 ;  /* 0x0000000603058211 */ /* 0x000fe200078e48ff */
[----:B------:R-:W-:-:S04]  /*04e0*/  @!P0 VIADD R6, R6, 0x80 ;  /* 0x0000008006068836 */ /* 0x000fc80000000000 */
[----:B0-----:R-:W-:-:S05]  /*04f0*/  @!P0 IMAD.WIDE.U32 R8, R5, 0x4, R8 ;  /* 0x0000000405088825 */ /* 0x001fca00078e0008 */
[----:B------:R1:W-:Y:S02]  /*0500*/  @!P0 STG.E desc[UR4][R8.64], R18 ;  /* 0x0000001208008986 */ /* 0x0003e4000c101904 */
.L_x_7156:
[----:B------:R-:W-:Y:S05]  /*0510*/  BSYNC.RECONVERGENT B0 ;  /* 0x0000000000007941 */ /* 0x000fea0003800200 */
.L_x_7153:
[----:B------:R-:W-:Y:S05]  /*0520*/  WARPSYNC.ALL ;  /* 0x0000000000007948 */ /* 0x000fea0003800000 */
[----:B------:R-:W-:-:S13]  /*0530*/  ISETP.GE.AND P0, PT, R6, R4, PT ;  /* 0x000000040600720c */ /* 0x000fda0003f06270 */
[----:B------:R-:W-:Y:S05]  /*0540*/  @P0 EXIT ;  /* 0x000000000000094d */ /* 0x000fea0003800000 */
[----:B------:R-:W2:Y:S01]  /*0550*/  LDC.64 R4, c[0x0][0x388] ;  /* 0x0000e200ff047b82 */ /* 0x000ea20000000a00 */
[----:B------:R-:W-:-:S05]  /*0560*/  LEA R3, R3, R6, 0x9 ;  /* 0x0000000603037211 */ /* 0x000fca00078e48ff */
[----:B--2---:R-:W-:-:S05]  /*0570*/  IMAD.WIDE.U32 R2, R3, 0x4, R4 ;  /* 0x0000000403027825 */ /* 0x004fca00078e0004 */
[----:B------:R-:W-:Y:S01]  /*0580*/  STG.E desc[UR4][R2.64], R7 ;  /* 0x0000000702007986 */ /* 0x000fe2000c101904 */
[----:B------:R-:W-:Y:S05]  /*0590*/  EXIT ;  /* 0x000000000000794d */ /* 0x000fea0003800000 */
.L_x_7157:
        /* <DEDUP_REMOVED lines=14> */
.L_x_32375:


//--------------------- .text._ZN2at6native29vectorized_elementwise_kernelILi2ENS0_13BinaryFunctorIfffZZZNS0_21heaviside_kernel_cudaERNS_18TensorIteratorBaseEENKUlvE_clEvENKUlvE5_clEvEUlffE_EESt5arrayIPcLm3EEEEviT0_T1_ --------------------------
	.section	.text._ZN2at6native29vectorized_elementwise_kernelILi2ENS0_13BinaryFunctorIfffZZZNS0_21heaviside_kernel_cudaERNS_18TensorIteratorBaseEENKUlvE_clEvENKUlvE5_clEvEUlffE_EESt5arrayIPcLm3EEEEviT0_T1_,"ax",@progbits
	.align	128
        .global         _ZN2at6native29vectorized_elementwise_kernelILi2ENS0_13BinaryFunctorIfffZZZNS0_21heaviside_kernel_cudaERNS_18TensorIteratorBaseEENKUlvE_clEvENKUlvE5_clEvEUlffE_EESt5arrayIPcLm3EEEEviT0_T1_
        .type           _ZN2at6native29vectorized_elementwise_kernelILi2ENS0_13BinaryFunctorIfffZZZNS0_21heaviside_kernel_cudaERNS_18TensorIteratorBaseEENKUlvE_clEvENKUlvE5_clEvEUlffE_EESt5arrayIPcLm3EEEEviT0_T1_,@function
        .size           _ZN2at6native29vectorized_elementwise_kernelILi2ENS0_13BinaryFunctorIfffZZZNS0_21heaviside_kernel_cudaERNS_18TensorIteratorBaseEENKUlvE_clEvENKUlvE5_clEvEUlffE_EESt5arrayIPcLm3EEEEviT0_T1_,(.L_x_32376 - _ZN2at6native29vectorized_elementwise_kernelILi2ENS0_13BinaryFunctorIfffZZZNS0_21heaviside_kernel_cudaERNS_18TensorIteratorBaseEENKUlvE_clEvENKUlvE5_clEvEUlffE_EESt5arrayIPcLm3EEEEviT0_T1_)
        .other          _ZN2at6native29vectorized_elementwise_kernelILi2ENS0_13BinaryFunctorIfffZZZNS0_21heaviside_kernel_cudaERNS_18TensorIteratorBaseEENKUlvE_clEvENKUlvE5_clEvEUlffE_EESt5arrayIPcLm3EEEEviT0_T1_,@"STO_CUDA_ENTRY STV_DEFAULT"
_ZN2at6native29vectorized_elementwise_kernelILi2ENS0_13BinaryFunctorIfffZZZNS0_21heaviside_kernel_cudaERNS_18TensorIteratorBaseEENKUlvE_clEvENKUlvE5_clEvEUlffE_EESt5arrayIPcLm3EEEEviT0_T1_:
.text._ZN2at6native29vectorized_elementwise_kernelILi2ENS0_13BinaryFunctorIfffZZZNS0_21heaviside_kernel_cudaERNS_18TensorIteratorBaseEENKUlvE_clEvENKUlvE5_clEvEUlffE_EESt5arrayIPcLm3EEEEviT0_T1_:
        /* <DEDUP_REMOVED lines=10> */
[----:B------:R-:W-:-:S07]  /*00a0*/  CS2R R10, SRZ ;  /* 0x00000000000a7805 */ /* 0x000fce000001ff00 */
[----:B------:R-:W2:Y:S08]  /*00b0*/  LDC.64 R26, c[0x0][0x398] ;  /* 0x0000e600ff1a7b82 */ /* 0x000eb00000000a00 */
[----:B------:R-:W3:Y:S08]  /*00c0*/  LDC.64 R16, c[0x0][0x390] ;  /* 0x0000e400ff107b82 */ /* 0x000ef00000000a00 */
[----:B------:R-:W4:Y:S01]  /*00d0*/  LDC.64 R14, c[0x0][0x398] ;  /* 0x0000e600ff0e7b82 */ /* 0x000f220000000a00 */
[----:B0-----:R-:W-:Y:S01]  /*00e0*/  ISETP.GE.U32.AND P1, PT, R29, R4, PT ;  /* 0x000000041d00720c */ /* 0x001fe20003f26070 */
[----:B------:R-:W-:-:S06]  /*00f0*/  IMAD.MOV.U32 R6, RZ, RZ, R29 ;  /* 0x000000ffff067224 */ /* 0x000fcc00078e001d */
[----:B------:R-:W0:Y:S08]  /*0100*/  LDC.64 R22, c[0x0][0x390] ;  /* 0x0000e400ff167b82 */ /* 0x000e300000000a00 */
[----:B------:R-:W5:Y:S01]  /*0110*/  LDC.64 R18, c[0x0][0x398] ;  /* 0x0000e600ff127b82 */ /* 0x000f620000000a00 */
[----:B------:R-:W-:Y:S02]  /*0120*/  @!P1 VIADD R29, R6, 0x80 ;  /* 0x00000080061d9836 */ /* 0x000fe40000000000 */
[----:B------:R-:W-:-:S03]  /*0130*/  @!P1 IMAD.IADD R5, R3, 0x1, R6 ;  /* 0x0000000103059824 */ /* 0x000fc600078e0206 */
[-C--:B------:R-:W-:Y:S01]  /*0140*/  ISETP.GE.U32.AND P2, PT, R29, R4.reuse, PT ;  /* 0x000000041d00720c */ /* 0x080fe20003f46070 */
[----:B-1----:R-:W-:Y:S01]  /*0150*/  @!P1 IMAD.WIDE.U32 R12, R5, 0x4, R12 ;  /* 0x00000004050c9825 */ /* 0x002fe200078e000c */
[----:B------:R-:W1:Y:S04]  /*0160*/  LDC.64 R20, c[0x0][0x390] ;  /* 0x0000e400ff147b82 */ /* 0x000e680000000a00 */
[----:B------:R2:W5:Y:S07]  /*0170*/  @!P1 LDG.E R11, desc[UR4][R12.64] ;  /* 0x000000040c0b9981 */ /* 0x00056e000c1e1900 */
[----:B------:R-:W-:Y:S01]  /*0180*/  @!P2 IADD3 R7, PT, PT, R3, R29, RZ ;  /* 0x0000001d0307a210 */ /* 0x000fe20007ffe0ff */
[----:B------:R-:W-:Y:S01]  /*0190*/  @!P2 VIADD R29, R29, 0x80 ;  /* 0x000000801d1da836 */ /* 0x000fe20000000000 */
[----:B--2---:R-:W2:Y:S04]  /*01a0*/  LDC.64 R12, c[0x0][0x398] ;  /* 0x0000e600ff0c7b82 */ /* 0x004ea80000000a00 */
[----:B------:R-:W-:-:S13]  /*01b0*/  ISETP.GE.U32.AND P3, PT, R29, R4, PT ;  /* 0x000000041d00720c */ /* 0x000fda0003f66070 */
[----:B------:R-:W-:Y:S02]  /*01c0*/  @!P3 IMAD.IADD R25, R3, 0x1, R29 ;  /* 0x000000010319b824 */ /* 0x000fe400078e021d */
[----:B------:R-:W-:-:S05]  /*01d0*/  @!P3 VIADD R29, R29, 0x80 ;  /* 0x000000801d1db836 */ /* 0x000fca0000000000 */
[----:B------:R-:W-:-:S13]  /*01e0*/  ISETP.GE.U32.AND P4, PT, R29, R4, PT ;  /* 0x000000041d00720c */ /* 0x000fda0003f86070 */
[----:B------:R-:W-:Y:S01]  /*01f0*/  @!P4 IADD3 R9, PT, PT, R3, R29, RZ ;  /* 0x0000001d0309c210 */ /* 0x000fe20007ffe0ff */
[----:B------:R-:W-:-:S05]  /*0200*/  @!P4 VIADD R29, R29, 0x80 ;  /* 0x000000801d1dc836 */ /* 0x000fca0000000000 */
[----:B------:R-:W-:Y:S01]  /*0210*/  ISETP.GE.U32.AND P0, PT, R29, R4, PT ;  /* 0x000000041d00720c */ /* 0x000fe20003f06070 */
[----:B------:R-:W-:-:S12]  /*0220*/  @!P1 IMAD.WIDE.U32 R26, R5, 0x4, R26 ;  /* 0x00000004051a9825 */ /* 0x000fd800078e001a */
[----:B------:R-:W-:Y:S01]  /*0230*/  @!P0 IADD3 R0, PT, PT, R3, R29, RZ ;  /* 0x0000001d03008210 */ /* 0x000fe20007ffe0ff */
[----:B------:R-:W-:-:S05]  /*0240*/  @!P0 VIADD R29, R29, 0x80 ;  /* 0x000000801d1d8836 */ /* 0x000fca0000000000 */
[----:B------:R-:W-:Y:S01]  /*0250*/  ISETP.GE.U32.AND P5, PT, R29, R4, PT ;  /* 0x000000041d00720c */ /* 0x000fe20003fa6070 */
[----:B------:R-:W-:Y:S02]  /*0260*/  IMAD.MOV.U32 R5, RZ, RZ, RZ ;  /* 0x000000ffff057224 */ /* 0x000fe400078e00ff */
[----:B---3--:R-:W-:-:S04]  /*0270*/  @!P2 IMAD.WIDE.U32 R16, R7, 0x4, R16 ;  /* 0x000000040710a825 */ /* 0x008fc800078e0010 */
[----:B------:R3:W2:Y:S01]  /*0280*/  @!P1 LDG.E R5, desc[UR4][R26.64] ;  /* 0x000000041a059981 */ /* 0x0006a2000c1e1900 */
[----:B----4-:R-:W-:-:S04]  /*0290*/  @!P2 IMAD.WIDE.U32 R14, R7, 0x4, R14 ;  /* 0x00000004070ea825 */ /* 0x010fc800078e000e */
[----:B------:R-:W-:Y:S02]  /*02a0*/  IMAD.MOV.U32 R7, RZ, RZ, RZ ;  /* 0x000000ffff077224 */ /* 0x000fe400078e00ff */
[----:B0-----:R-:W-:Y:S01]  /*02b0*/  @!P3 IMAD.WIDE.U32 R22, R25, 0x4, R22 ;  /* 0x000000041916b825 */ /* 0x001fe200078e0016 */
[----:B---3--:R-:W-:-:S03]  /*02c0*/  CS2R R26, SRZ ;  /* 0x00000000001a7805 */ /* 0x008fc6000001ff00 */
[----:B-----5:R-:W-:Y:S01]  /*02d0*/  @!P3 IMAD.WIDE.U32 R18, R25, 0x4, R18 ;  /* 0x000000041912b825 */ /* 0x020fe200078e0012 */
[----:B------:R0:W3:Y:S03]  /*02e0*/  @!P2 LDG.E R7, desc[UR4][R14.64] ;  /* 0x000000040e07a981 */ /* 0x0000e6000c1e1900 */
[----:B------:R-:W-:Y:S01]  /*02f0*/  @!P5 IMAD.IADD R25, R3, 0x1, R29 ;  /* 0x000000010319d824 */ /* 0x000fe200078e021d */
[----:B------:R-:W-:Y:S01]  /*0300*/  @!P5 IADD3 R29, PT, PT, R29, 0x80, RZ ;  /* 0x000000801d1dd810 */ /* 0x000fe20007ffe0ff */
[----:B------:R4:W5:Y:S03]  /*0310*/  @!P2 LDG.E R27, desc[UR4][R16.64] ;  /* 0x00000004101ba981 */ /* 0x000966000c1e1900 */
[----:B------:R-:W-:Y:S01]  /*0320*/  ISETP.GE.U32.AND P2, PT, R29, R4, PT ;  /* 0x000000041d00720c */ /* 0x000fe20003f46070 */
[C---:B-1----:R-:W-:Y:S01]  /*0330*/  @!P4 IMAD.WIDE.U32 R20, R9.reuse, 0x4, R20 ;  /* 0x000000040914c825 */ /* 0x042fe200078e0014 */
[----:B0-----:R-:W0:Y:S01]  /*0340*/  LDC.64 R14, c[0x0][0x398] ;  /* 0x0000e600ff0e7b82 */ /* 0x001e220000000a00 */
[----:B------:R1:W3:Y:S02]  /*0350*/  @!P3 LDG.E R26, desc[UR4][R22.64] ;  /* 0x00000004161ab981 */ /* 0x0002e4000c1e1900 */
[----:B--2---:R-:W-:Y:S01]  /*0360*/  @!P4 IMAD.WIDE.U32 R12, R9, 0x4, R12 ;  /* 0x00000004090cc825 */ /* 0x004fe200078e000c */
[----:B------:R-:W-:-:S04]  /*0370*/  CS2R R8, SRZ ;  /* 0x0000000000087805 */ /* 0x000fc8000001ff00 */
[----:B----4-:R-:W2:Y:S02]  /*0380*/  LDC.64 R16, c[0x0][0x390] ;  /* 0x0000e400ff107b82 */ /* 0x010ea40000000a00 */
[----:B------:R4:W3:Y:S04]  /*0390*/  @!P4 LDG.E R9, desc[UR4][R12.64] ;  /* 0x000000040c09c981 */ /* 0x0008e8000c1e1900 */
[----:B------:R4:W3:Y:S01]  /*03a0*/  @!P3 LDG.E R8, desc[UR4][R18.64] ;  /* 0x000000041208b981 */ /* 0x0008e2000c1e1900 */
[----:B------:R-:W-:Y:S01]  /*03b0*/  IMAD.MOV.U32 R24, RZ, RZ, RZ ;  /* 0x000000ffff187224 */ /* 0x000fe200078e00ff */
[----:B-1----:R-:W1:Y:S05]  /*03c0*/  LDC.64 R22, c[0x0][0x390] ;  /* 0x0000e400ff167b82 */ /* 0x002e6a0000000a00 */
[----:B------:R4:W3:Y:S03]  /*03d0*/  @!P4 LDG.E R24, desc[UR4][R20.64] ;  /* 0x000000041418c981 */ /* 0x0008e6000c1e1900 */
[----:B----4-:R-:W4:Y:S01]  /*03e0*/  LDC.64 R12, c[0x0][0x390] ;  /* 0x0000e400ff0c7b82 */ /* 0x010f220000000a00 */
[----:B------:R-:W-:-:S02]  /*03f0*/  @!P2 IMAD.IADD R19, R3, 0x1, R29 ;  /* 0x000000010313a824 */ /* 0x000fc400078e021d */
[----:B------:R-:W-:-:S05]  /*0400*/  @!P2 VIADD R29, R29, 0x80 ;  /* 0x000000801d1da836 */ /* 0x000fca0000000000 */
[----:B------:R-:W-:Y:S01]  /*0410*/  ISETP.GE.U32.AND P1, PT, R29, R4, PT ;  /* 0x000000041d00720c */ /* 0x000fe20003f26070 */
[----:B------:R-:W1:Y:S01]  /*0420*/  LDC.64 R20, c[0x0][0x390] ;  /* 0x0000e400ff147b82 */ /* 0x000e620000000a00 */
[----:B------:R-:W-:Y:S01]  /*0430*/  HFMA2 R18, -RZ, RZ, 0, 0 ;  /* 0x00000000ff127431 */ /* 0x000fe200000001ff */
[----:B------:R-:W-:Y:S01]  /*0440*/  MOV R28, RZ ;  /* 0x000000ff001c7202 */ /* 0x000fe20000000f00 */
[----:B--2---:R-:W-:-:S04]  /*0450*/  @!P0 IMAD.WIDE.U32 R16, R0, 0x4, R16 ;  /* 0x0000000400108825 */ /* 0x004fc800078e0010 */
[----:B0-----:R-:W-:Y:S01]  /*0460*/  @!P0 IMAD.WIDE.U32 R14, R0, 0x4, R14 ;  /* 0x00000004000e8825 */ /* 0x001fe200078e000e */
[----:B------:R0:W2:Y:S04]  /*0470*/  @!P0 LDG.E R18, desc[UR4][R16.64] ;  /* 0x0000000410128981 */ /* 0x0000a8000c1e1900 */
[----:B------:R-:W-:Y:S01]  /*0480*/  @!P1 IMAD.IADD R29, R3, 0x1, R29 ;  /* 0x00000001031d9824 */ /* 0x000fe200078e021d */
[----:B------:R1:W2:Y:S03]  /*0490*/  @!P0 LDG.E R10, desc[UR4][R14.64] ;  /* 0x000000040e0a8981 */ /* 0x0002a6000c1e1900 */
[----:B----4-:R-:W-:-:S05]  /*04a0*/  @!P1 IMAD.WIDE.U32 R12, R29, 0x4, R12 ;  /* 0x000000041d0c9825 */ /* 0x010fca00078e000c */
[----:B------:R4:W2:Y:S01]  /*04b0*/  @!P1 LDG.E R28, desc[UR4][R12.64] ;  /* 0x000000040c1c9981 */ /* 0x0008a2000c1e1900 */
[----:B0-----:R-:W0:Y:S08]  /*04c0*/  LDC.64 R16, c[0x0][0x398] ;  /* 0x0000e600ff107b82 */ /* 0x001e300000000a00 */
[----:B-1----:R-:W1:Y:S08]  /*04d0*/  LDC.64 R14, c[0x0][0x398] ;  /* 0x0000e600ff0e7b82 */ /* 0x002e700000000a00 */
[----:B----4-:R-:W4:Y:S01]  /*04e0*/  LDC.64 R12, c[0x0][0x398] ;  /* 0x0000e600ff0c7b82 */ /* 0x010f220000000a00 */
[----:B------:R-:W-:-:S02]  /*04f0*/  IMAD.MOV.U32 R2, RZ, RZ, RZ ;  /* 0x000000ffff027224 */ /* 0x000fc400078e00ff */
[----:B------:R-:W-:Y:S02]  /*0500*/  IMAD.MOV.U32 R0, RZ, RZ, RZ ;  /* 0x000000ffff007224 */ /* 0x000fe400078e00ff */
[----:B------:R-:W-:-:S04]  /*0510*/  @!P5 IMAD.WIDE.U32 R20, R25, 0x4, R20 ;  /* 0x000000041914d825 */ /* 0x000fc800078e0014 */
[----:B------:R-:W-:Y:S01]  /*0520*/  @!P2 IMAD.WIDE.U32 R22, R19, 0x4, R22 ;  /* 0x000000041316a825 */ /* 0x000fe200078e0016 */
[----:B------:R-:W2:Y:S04]  /*0530*/  @!P5 LDG.E R2, desc[UR4][R20.64] ;  /* 0x000000041402d981 */ /* 0x000ea8000c1e1900 */
[----:B------:R-:W2:Y:S01]  /*0540*/  @!P2 LDG.E R0, desc[UR4][R22.64] ;  /* 0x000000041600a981 */ /* 0x000ea2000c1e1900 */
[----:B0-----:R-:W-:-:S04]  /*0550*/  @!P1 IMAD.WIDE.U32 R16, R29, 0x4, R16 ;  /* 0x000000041d109825 */ /* 0x001fc800078e0010 */
[----:B-1----:R-:W-:-:S04]  /*0560*/  @!P2 IMAD.WIDE.U32 R14, R19, 0x4, R14 ;  /* 0x00000004130ea825 */ /* 0x002fc800078e000e */
[----:B------:R-:W-:Y:S02]  /*0570*/  IMAD.MOV.U32 R29, RZ, RZ, RZ ;  /* 0x000000ffff1d7224 */ /* 0x000fe400078e00ff */
[----:B----4-:R-:W-:-:S04]  /*0580*/  @!P5 IMAD.WIDE.U32 R12, R25, 0x4, R12 ;  /* 0x00000004190cd825 */ /* 0x010fc800078e000c */
[----:B------:R-:W-:Y:S01]  /*0590*/  IMAD.MOV.U32 R25, RZ, RZ, RZ ;  /* 0x000000ffff197224 */ /* 0x000fe200078e00ff */
[----:B------:R0:W4:Y:S01]  /*05a0*/  @!P2 LDG.E R29, desc[UR4][R14.64] ;  /* 0x000000040e1da981 */ /* 0x000122000c1e1900 */
[----:B------:R-:W-:-:S04]  /*05b0*/  IMAD.MOV.U32 R19, RZ, RZ, RZ ;  /* 0x000000ffff137224 */ /* 0x000fc800078e00ff */
[----:B------:R0:W4:Y:S04]  /*05c0*/  @!P5 LDG.E R25, desc[UR4][R12.64] ;  /* 0x000000040c19d981 */ /* 0x000128000c1e1900 */
[----:B------:R0:W4:Y:S01]  /*05d0*/  @!P1 LDG.E R19, desc[UR4][R16.64] ;  /* 0x0000000410139981 */ /* 0x000122000c1e1900 */
[----:B------:R-:W-:Y:S04]  /*05e0*/  BSSY.RECONVERGENT B0, `(.L_x_7159) ;  /* 0x0000044000007945 */ /* 0x000fe80003800200 */
[----:B------:R-:W-:Y:S01]  /*05f0*/  BSSY.RELIABLE B1, `(.L_x_7160) ;  /* 0x000003c000017945 */ /* 0x000fe20003800100 */
[----:B------:R-:W-:-:S13]  /*0600*/  FSETP.NEU.FTZ.AND P1, PT, R11, RZ, PT ;  /* 0x000000ff0b00720b */ /* 0x000fda0003f3d000 */
[----:B------:R-:W-:Y:S02]  /*0610*/  @P1 FSET.BF.GT.FTZ.AND R5, R11, RZ, PT ;  /* 0x000000ff0b05120a */ /* 0x000fe40003814000 */
[----:B-----5:R-:W-:Y:S02]  /*0620*/  FSETP.NEU.FTZ.AND P2, PT, R27, RZ, PT ;  /* 0x000000ff1b00720b */ /* 0x020fe40003f5d000 */
[----:B---3--:R-:W-:-:S11]  /*0630*/  FSETP.NEU.FTZ.AND P0, PT, R26, RZ, PT ;  /* 0x000000ff1a00720b */ /* 0x008fd60003f1d000 */
[----:B------:R-:W-:Y:S02]  /*0640*/  @P2 FSET.BF.GT.FTZ.AND R7, R27, RZ, PT ;  /* 0x000000ff1b07220a */ /* 0x000fe40003814000 */
[----:B------:R-:W-:Y:S02]  /*0650*/  @P0 FSET.BF.GT.FTZ.AND R8, R26, RZ, PT ;  /* 0x000000ff1a08020a */ /* 0x000fe40003814000 */
[----:B------:R-:W-:Y:S02]  /*0660*/  ISETP.GE.U32.AND P0, PT, R6, R4, PT ;  /* 0x000000040600720c */ /* 0x000fe40003f06070 */
[----:B------:R-:W-:Y:S02]  /*0670*/  FSETP.NEU.FTZ.AND P1, PT, R24, RZ, PT ;  /* 0x000000ff1800720b */ /* 0x000fe40003f3d000 */
[----:B--2---:R-:W-:Y:S02]  /*0680*/  FSETP.NEU.FTZ.AND P2, PT, R18, RZ, PT ;  /* 0x000000ff1200720b */ /* 0x004fe40003f5d000 */
[----:B------:R-:W-:-:S09]  /*0690*/  FSETP.NEU.FTZ.AND P5, PT, R28, RZ, PT ;  /* 0x000000ff1c00720b */ /* 0x000fd20003fbd000 */
[----:B------:R-:W-:Y:S02]  /*06a0*/  @P1 FSET.BF.GT.FTZ.AND R9, R24, RZ, PT ;  /* 0x000000ff1809120a */ /* 0x000fe40003814000 */
[----:B------:R-:W-:Y:S02]  /*06b0*/  @P2 FSET.BF.GT.FTZ.AND R10, R18, RZ, PT ;  /* 0x000000ff120a220a */ /* 0x000fe40003814000 */
[----:B------:R-:W-:Y:S02]  /*06c0*/  FSETP.NEU.FTZ.AND P3, PT, R2, RZ, PT ;  /* 0x000000ff0200720b */ /* 0x000fe40003f7d000 */
[----:B------:R-:W-:-:S13]  /*06d0*/  FSETP.NEU.FTZ.AND P4, PT, R0, RZ, PT ;  /* 0x000000ff0000720b */ /* 0x000fda0003f9d000 */
[----:B----4-:R-:W-:Y:S02]  /*06e0*/  @P4 FSET.BF.GT.FTZ.AND R29, R0, RZ, PT ;  /* 0x000000ff001d420a */ /* 0x010fe40003814000 */
[----:B------:R-:W-:Y:S02]  /*06f0*/  @P3 FSET.BF.GT.FTZ.AND R25, R2, RZ, PT ;  /* 0x000000ff0219320a */ /* 0x000fe40003814000 */
[----:B------:R-:W-:Y:S01]  /*0700*/  @P5 FSET.BF.GT.FTZ.AND R19, R28, RZ, PT ;  /* 0x000000ff1c13520a */ /* 0x000fe20003814000 */
[----:B0-----:R-:W-:Y:S06]  /*0710*/  @P0 BRA `(.L_x_7161) ;  /* 0x0000000000300947 */ /* 0x001fec0003800000 */
[----:B------:R-:W0:Y:S01]  /*0720*/  LDC.64 R12, c[0x0][0x388] ;  /* 0x0000e200ff0c7b82 */ /* 0x000e220000000a00 */
[----:B------:R-:W-:Y:S01]  /*0730*/  IADD3 R11, PT, PT, R3, R6, RZ ;  /* 0x00000006030b7210 */ /* 0x000fe20007ffe0ff */
[----:B------:R-:W-:-:S05]  /*0740*/  VIADD R6, R6, 0x80 ;  /* 0x0000008006067836 */ /* 0x000fca0000000000 */
[----:B------:R-:W-:Y:S01]  /*0750*/  ISETP.GE.U32.AND P0, PT, R6, R4, PT ;  /* 0x000000040600720c */ /* 0x000fe20003f06070 */
[----:B0-----:R-:W-:-:S05]  /*0760*/  IMAD.WIDE.U32 R12, R11, 0x4, R12 ;  /* 0x000000040b0c7825 */ /* 0x001fca00078e000c */
[----:B------:R0:W-:Y:S07]  /*0770*/  STG.E desc[UR4][R12.64], R5 ;  /* 0x000000050c007986 */ /* 0x0001ee000c101904 */
[----:B------:R-:W-:Y:S05]  /*0780*/  @P0 BRA `(.L_x_7162) ;  /* 0x0000000000300947 */ /* 0x000fea0003800000 */
[----:B0-----:R-:W0:Y:S01]  /*0790*/  LDC.64 R12, c[0x0][0x388] ;  /* 0x0000e200ff0c7b82 */ /* 0x001e220000000a00 */
[----:B------:R-:W-:Y:S02]  /*07a0*/  IMAD.IADD R5, R3, 0x1, R6 ;  /* 0x0000000103057824 */ /* 0x000fe400078e0206 */
[----:B------:R-:W-:Y:S02]  /*07b0*/  VIADD R6, R6, 0x80 ;  /* 0x0000008006067836 */ /* 0x000fe40000000000 */
[----:B0-----:R-:W-:-:S05]  /*07c0*/  IMAD.WIDE.U32 R12, R5, 0x4, R12 ;  /* 0x00000004050c7825 */ /* 0x001fca00078e000c */
[----:B------:R0:W-:Y:S02]  /*07d0*/  STG.E desc[UR4][R12.64], R7 ;  /* 0x000000070c007986 */ /* 0x0001e4000c101904 */
.L_x_7161:
[----:B------:R-:W-:-:S13]  /*07e0*/  ISETP.GE.U32.AND P0, PT, R6, R4, PT ;  /* 0x000000040600720c */ /* 0x000fda0003f06070 */
[----:B------:R-:W-:Y:S05]  /*07f0*/  @P0 BRA `(.L_x_7163) ;  /* 0x0000000000300947 */ /* 0x000fea0003800000 */
[----:B0-----:R-:W0:Y:S01]  /*0800*/  LDC.64 R12, c[0x0][0x388] ;  /* 0x0000e200ff0c7b82 */ /* 0x001e220000000a00 */
[----:B------:R-:W-:Y:S01]  /*0810*/  IADD3 R5, PT, PT, R3, R6, RZ ;  /* 0x0000000603057210 */ /* 0x000fe20007ffe0ff */
[----:B------:R-:W-:-:S04]  /*0820*/  VIADD R6, R6, 0x80 ;  /* 0x0000008006067836 */ /* 0x000fc80000000000 */
[----:B0-----:R-:W-:-:S05]  /*0830*/  IMAD.WIDE.U32 R12, R5, 0x4, R12 ;  /* 0x00000004050c7825 */ /* 0x001fca00078e000c */
[----:B------:R1:W-:Y:S02]  /*0840*/  STG.E desc[UR4][R12.64], R8 ;  /* 0x000000080c007986 */ /* 0x0003e4000c101904 */
.L_x_7162:
[----:B------:R-:W-:-:S13]  /*0850*/  ISETP.GE.U32.AND P0, PT, R6, R4, PT ;  /* 0x000000040600720c */ /* 0x000fda0003f06070 */
[----:B------:R-:W-:Y:S05]  /*0860*/  @P0 BRA `(.L_x_7164) ;  /* 0x0000000000300947 */ /* 0x000fea0003800000 */
[----:B01----:R-:W0:Y:S01]  /*0870*/  LDC.64 R12, c[0x0][0x388] ;  /* 0x0000e200ff0c7b82 */ /* 0x003e220000000a00 */
[----:B------:R-:W-:Y:S01]  /*0880*/  IMAD.IADD R5, R3, 0x1, R6 ;  /* 0x0000000103057824 */ /* 0x000fe200078e0206 */
[----:B------:R-:W-:-:S03]  /*0890*/  IADD3 R6, PT, PT, R6, 0x80, RZ ;  /* 0x0000008006067810 */ /* 0x000fc60007ffe0ff */
[----:B0-----:R-:W-:-:S05]  /*08a0*/  IMAD.WIDE.U32 R12, R5, 0x4, R12 ;  /* 0x00000004050c7825 */ /* 0x001fca00078e000c */
[----:B------:R1:W-:Y:S02]  /*08b0*/  STG.E desc[UR4][R12.64], R9 ;  /* 0x000000090c007986 */ /* 0x0003e4000c101904 */
.L_x_7163:
[----:B------:R-:W-:-:S13]  /*08c0*/  ISETP.GE.U32.AND P0, PT, R6, R4, PT ;  /* 0x000000040600720c */ /* 0x000fda0003f06070 */
[----:B------:R-:W-:Y:S05]  /*08d0*/  @P0 BRA `(.L_x_7165) ;  /* 0x0000000000340947 */ /* 0x000fea0003800000 */
[----:B-1----:R-:W1:Y:S01]  /*08e0*/  LDC.64 R8, c[0x0][0x388] ;  /* 0x0000e200ff087b82 */ /* 0x002e620000000a00 */
[----:B------:R-:W-:Y:S02]  /*08f0*/  IMAD.IADD R5, R3, 0x1, R6 ;  /* 0x0000000103057824 */ /* 0x000fe400078e0206 */
[----:B------:R-:W-:Y:S02]  /*0900*/  VIADD R6, R6, 0x80 ;  /* 0x0000008006067836 */ /* 0x000fe40000000000 */
[----:B-1----:R-:W-:-:S05]  /*0910*/  IMAD.WIDE.U32 R8, R5, 0x4, R8 ;  /* 0x0000000405087825 */ /* 0x002fca00078e0008 */
[----:B------:R2:W-:Y:S02]  /*0920*/  STG.E desc[UR4][R8.64], R10 ;  /* 0x0000000a08007986 */ /* 0x0005e4000c101904 */
.L_x_7164:
[----:B------:R-:W-:-:S13]  /*0930*/  ISETP.GE.U32.AND P0, PT, R6, R4, PT ;  /* 0x000000040600720c */ /* 0x000fda0003f06070 */
[----:B------:R-:W-:Y:S05]  /*0940*/  @P0 BREAK.RELIABLE B1 ;  /* 0x0000000000010942 */ /* 0x000fea0003800100 */
[----:B------:R-:W-:Y:S05]  /*0950*/  @P0 BRA `(.L_x_7166) ;  /* 0x0000000000300947 */ /* 0x000fea0003800000 */
[----:B-12---:R-:W1:Y:S01]  /*0960*/  LDC.64 R8, c[0x0][0x388] ;  /* 0x0000e200ff087b82 */ /* 0x006e620000000a00 */
[----:B0-----:R-:W-:Y:S01]  /*0970*/  IADD3 R5, PT, PT, R3, R6, RZ ;  /* 0x0000000603057210 */ /* 0x001fe20007ffe0ff */
[----:B------:R-:W-:-:S04]  /*0980*/  VIADD R6, R6, 0x80 ;  /* 0x0000008006067836 */ /* 0x000fc80000000000 */
[----:B-1----:R-:W-:-:S05]  /*0990*/  IMAD.WIDE.U32 R8, R5, 0x4, R8 ;  /* 0x0000000405087825 */ /* 0x002fca00078e0008 */
[----:B------:R2:W-:Y:S02]  /*09a0*/  STG.E desc[UR4][R8.64], R25 ;  /* 0x0000001908007986 */ /* 0x0005e4000c101904 */
.L_x_7165:
[----:B------:R-:W-:Y:S05]  /*09b0*/  BSYNC.RELIABLE B1 ;  /* 0x0000000000017941 */ /* 0x000fea0003800100 */
.L_x_7160:
[----:B------:R-:W-:-:S13]  /*09c0*/  ISETP.GE.U32.AND P0, PT, R6, R4, PT ;  /* 0x000000040600720c */ /* 0x000fda0003f06070 */
[----:B-12---:R-:W1:Y:S01]  /*09d0*/  @!P0 LDC.64 R8, c[0x0][0x388] ;  /* 0x0000e200ff088b82 */ /* 0x006e620000000a00 */
[----:B------:R-:W-:Y:S01]  /*09e0*/  @!P0 IMAD.IADD R5, R3, 0x1, R6 ;  /* 0x0000000103058824 */ /* 0x000fe200078e0206 */
[----:B------:R-:W-:-:S03]  /*09f0*/  @!P0 IADD3 R6, PT, PT, R6, 0x80, RZ ;  /* 0x0000008006068810 */ /* 0x000fc60007ffe0ff */
[----:B-1----:R-:W-:-:S05]  /*0a00*/  @!P0 IMAD.WIDE.U32 R8, R5, 0x4, R8 ;  /* 0x0000000405088825 */ /* 0x002fca00078e0008 */
[----:B------:R3:W-:Y:S02]  /*0a10*/  @!P0 STG.E desc[UR4][R8.64], R29 ;  /* 0x0000001d08008986 */ /* 0x0007e4000c101904 */
.L_x_7166:
[----:B------:R-:W-:Y:S05]  /*0a20*/  BSYNC.RECONVERGENT B0 ;  /* 0x0000000000007941 */ /* 0x000fea0003800200 */
.L_x_7159:
[----:B------:R-:W-:Y:S05]  /*0a30*/  WARPSYNC.ALL ;  /* 0x0000000000007948 */ /* 0x000fea0003800000 */
[----:B------:R-:W-:-:S13]  /*0a40*/  ISETP.GE.U32.AND P0, PT, R6, R4, PT ;  /* 0x000000040600720c */ /* 0x000fda0003f06070 */
[----:B------:R-:W-:Y:S05]  /*0a50*/  @P0 EXIT ;  /* 0x000000000000094d */ /* 0x000fea0003800000 */
[----:B0-----:R-:W0:Y:S01]  /*0a60*/  LDC.64 R4, c[0x0][0x388] ;  /* 0x0000e200ff047b82 */ /* 0x001e220000000a00 */
[----:B------:R-:W-:-:S04]  /*0a70*/  IMAD.IADD R3, R3, 0x1, R6 ;  /* 0x0000000103037824 */ /* 0x000fc800078e0206 */
[----:B0-----:R-:W-:-:S05]  /*0a80*/  IMAD.WIDE.U32 R2, R3, 0x4, R4 ;  /* 0x0000000403027825 */ /* 0x001fca00078e0004 */
[----:B------:R-:W-:Y:S01]  /*0a90*/  STG.E desc[UR4][R2.64], R19 ;  /* 0x0000001302007986 */ /* 0x000fe2000c101904 */
[----:B------:R-:W-:Y:S05]  /*0aa0*/  EXIT ;  /* 0x000000000000794d */ /* 0x000fea0003800000 */
.L_x_7158:
[----:B------:R-:W0:Y:S01]  /*0ab0*/  S2R R0, SR_TID.X ;  /* 0x0000000000007919 */ /* 0x000e220000002100 */
[----:B------:R-:W1:Y:S08]  /*0ac0*/  LDC.64 R4, c[0x0][0x390] ;  /* 0x0000e400ff047b82 */ /* 0x000e700000000a00 */
[----:B------:R-:W2:Y:S08]  /*0ad0*/  LDC.64 R6, c[0x0][0x398] ;  /* 0x0000e600ff067b82 */ /* 0x000eb00000000a00 */
[----:B------:R-:W3:Y:S01]  /*0ae0*/  LDC.64 R12, c[0x0][0x388] ;  /* 0x0000e200ff0c7b82 */ /* 0x000ee20000000a00 */
[----:B-1----:R-:W-:-:S04]  /*0af0*/  IMAD.WIDE.U32 R4, R3, 0x4, R4 ;  /* 0x0000000403047825 */ /* 0x002fc800078e0004 */
[----:B0-----:R-:W-:-:S05]  /*0b00*/  IMAD.WIDE.U32 R8, R0, 0x8, R4 ;  /* 0x0000000800087825 */ /* 0x001fca00078e0004 */
[----:B------:R-:W4:Y:S01]  /*0b10*/  LDG.E.64 R20, desc[UR4][R8.64] ;  /* 0x0000000408147981 */ /* 0x000f22000c1e1b00 */
[----:B--2---:R-:W-:-:S03]  /*0b20*/  IMAD.WIDE.U32 R4, R3, 0x4, R6 ;  /* 0x0000000403047825 */ /* 0x004fc600078e0006 */
[----:B------:R-:W2:Y:S01]  /*0b30*/  LDG.E.64 R14, desc[UR4][R8.64+0x400] ;  /* 0x00040004080e7981 */ /* 0x000ea2000c1e1b00 */
[----:B------:R-:W-:-:S03]  /*0b40*/  IMAD.WIDE.U32 R10, R0, 0x8, R4 ;  /* 0x00000008000a7825 */ /* 0x000fc600078e0004 */
[----:B------:R-:W5:Y:S04]  /*0b50*/  LDG.E.64 R6, desc[UR4][R8.64+0x800] ;  /* 0x0008000408067981 */ /* 0x000f68000c1e1b00 */
[----:B------:R-:W5:Y:S04]  /*0b60*/  LDG.E.64 R4, desc[UR4][R10.64] ;  /* 0x000000040a047981 */ /* 0x000f68000c1e1b00 */
[----:B------:R-:W5:Y:S04]  /*0b70*/  LDG.E.64 R16, desc[UR4][R8.64+0xc00] ;  /* 0x000c000408107981 */ /* 0x000f68000c1e1b00 */
[----:B------:R-:W5:Y:S04]  /*0b80*/  LDG.E.64 R18, desc[UR4][R10.64+0x400] ;  /* 0x000400040a127981 */ /* 0x000f68000c1e1b00 */
[----:B------:R-:W5:Y:S04]  /*0b90*/  LDG.E.64 R22, desc[UR4][R10.64+0x800] ;  /* 0x000800040a167981 */ /* 0x000f68000c1e1b00 */
[----:B------:R-:W5:Y:S01]  /*0ba0*/  LDG.E.64 R24, desc[UR4][R10.64+0xc00] ;  /* 0x000c00040a187981 */ /* 0x000f62000c1e1b00 */
[----:B---3--:R-:W-:-:S04]  /*0bb0*/  IMAD.WIDE.U32 R2, R3, 0x4, R12 ;  /* 0x0000000403027825 */ /* 0x008fc800078e000c */
[----:B------:R-:W-:Y:S01]  /*0bc0*/  IMAD.WIDE.U32 R2, R0, 0x8, R2 ;  /* 0x0000000800027825 */ /* 0x000fe200078e0002 */
[----:B----4-:R-:W-:Y:S02]  /*0bd0*/  FSETP.NEU.FTZ.AND P3, PT, R20, RZ, PT ;  /* 0x000000ff1400720b */ /* 0x010fe40003f7d000 */
[----:B------:R-:W-:Y:S02]  /*0be0*/  FSETP.NEU.FTZ.AND P2, PT, R21, RZ, PT ;  /* 0x000000ff1500720b */ /* 0x000fe40003f5d000 */
[----:B--2---:R-:W-:Y:S02]  /*0bf0*/  FSETP.NEU.FTZ.AND P1, PT, R14, RZ, PT ;  /* 0x000000ff0e00720b */ /* 0x004fe40003f3d000 */
[----:B------:R-:W-:Y:S02]  /*0c00*/  FSETP.NEU.FTZ.AND P0, PT, R15, RZ, PT ;  /* 0x000000ff0f00720b */ /* 0x000fe40003f1d000 */
[----:B-----5:R-:W-:-:S05]  /*0c10*/  FSETP.NEU.FTZ.AND P4, PT, R7, RZ, PT ;  /* 0x000000ff0700720b */ /* 0x020fca0003f9d000 */
[----:B------:R-:W-:Y:S02]  /*0c20*/  @P3 FSET.BF.GT.FTZ.AND R4, R20, RZ, PT ;  /* 0x000000ff1404320a */ /* 0x000fe40003814000 */
[----:B------:R-:W-:Y:S02]  /*0c30*/  FSETP.NEU.FTZ.AND P3, PT, R6, RZ, PT ;  /* 0x000000ff0600720b */ /* 0x000fe40003f7d000 */
[----:B------:R-:W-:Y:S02]  /*0c40*/  FSETP.NEU.FTZ.AND P5, PT, R16, RZ, PT ;  /* 0x000000ff1000720b */ /* 0x000fe40003fbd000 */
[----:B------:R-:W-:Y:S02]  /*0c50*/  FSETP.NEU.FTZ.AND P6, PT, R17, RZ, PT ;  /* 0x000000ff1100720b */ /* 0x000fe40003fdd000 */
[----:B------:R-:W-:Y:S02]  /*0c60*/  @P2 FSET.BF.GT.FTZ.AND R5, R21, RZ, PT ;  /* 0x000000ff1505220a */ /* 0x000fe40003814000 */
[----:B------:R-:W-:-:S02]  /*0c70*/  @P1 FSET.BF.GT.FTZ.AND R18, R14, RZ, PT ;  /* 0x000000ff0e12120a */ /* 0x000fc40003814000 */
[----:B------:R-:W-:Y:S02]  /*0c80*/  @P0 FSET.BF.GT.FTZ.AND R19, R15, RZ, PT ;  /* 0x000000ff0f13020a */ /* 0x000fe40003814000 */
[----:B------:R-:W-:Y:S02]  /*0c90*/  @P4 FSET.BF.GT.FTZ.AND R23, R7, RZ, PT ;  /* 0x000000ff0717420a */ /* 0x000fe40003814000 */
[----:B------:R-:W-:Y:S02]  /*0ca0*/  @P3 FSET.BF.GT.FTZ.AND R22, R6, RZ, PT ;  /* 0x000000ff0616320a */ /* 0x000fe40003814000 */
[----:B------:R-:W-:Y:S02]  /*0cb0*/  @P5 FSET.BF.GT.FTZ.AND R24, R16, RZ, PT ;  /* 0x000000ff1018520a */ /* 0x000fe40003814000 */
[----:B------:R-:W-:Y:S01]  /*0cc0*/  @P6 FSET.BF.GT.FTZ.AND R25, R17, RZ, PT ;  /* 0x000000ff1119620a */ /* 0x000fe20003814000 */
[----:B------:R-:W-:Y:S04]  /*0cd0*/  STG.E.64 desc[UR4][R2.64], R4 ;  /* 0x0000000402007986 */ /* 0x000fe8000c101b04 */
[----:B------:R-:W-:Y:S04]  /*0ce0*/  STG.E.64 desc[UR4][R2.64+0x400], R18 ;  /* 0x0004001202007986 */ /* 0x000fe8000c101b04 */
[----:B------:R-:W-:Y:S04]  /*0cf0*/  STG.E.64 desc[UR4][R2.64+0x800], R22 ;  /* 0x0008001602007986 */ /* 0x000fe8000c101b04 */
[----:B------:R-:W-:Y:S01]  /*0d00*/  STG.E.64 desc[UR4][R2.64+0xc00], R24 ;  /* 0x000c001802007986 */ /* 0x000fe2000c101b04 */
[----:B------:R-:W-:Y:S05]  /*0d10*/  EXIT ;  /* 0x000000000000794d */ /* 0x000fea0003800000 */
.L_x_7167:
        /* <DEDUP_REMOVED lines=14> */
.L_x_32376:


//--------------------- .text._ZN2at6native29vectorized_elementwise_kernelILi4ENS0_13BinaryFunctorIfffZZZNS0_21heaviside_kernel_cudaERNS_18TensorIteratorBaseEENKUlvE_clEvENKUlvE5_clEvEUlffE_EESt5arrayIPcLm3EEEEviT0_T1_ --------------------------
	.section	.text._ZN2at6native29vectorized_elementwise_kernelILi4ENS0_13BinaryFunctorIfffZZZNS0_21heaviside_kernel_cudaERNS_18TensorIteratorBaseEENKUlvE_clEvENKUlvE5_clEvEUlffE_EESt5arrayIPcLm3EEEEviT0_T1_,"ax",@progbits
	.align	128
        .global         _ZN2at6native29vectorized_elementwise_kernelILi4ENS0_13BinaryFunctorIfffZZZNS0_21heaviside_kernel_cudaERNS_18TensorIteratorBaseEENKUlvE_clEvENKUlvE5_clEvEUlffE_EESt5arrayIPcLm3EEEEviT0_T1_
        .type           _ZN2at6native29vectorized_elementwise_kernelILi4ENS0_13BinaryFunctorIfffZZZNS0_21heaviside_kernel_cudaERNS_18TensorIteratorBaseEENKUlvE_clEvENKUlvE5_clEvEUlffE_EESt5arrayIPcLm3EEEEviT0_T1_,@function
        .size           _ZN2at6native29vectorized_elementwise_kernelILi4ENS0_13BinaryFunctorIfffZZZNS0_21heaviside_kernel_cudaERNS_18TensorIteratorBaseEENKUlvE_clEvENKUlvE5_clEvEUlffE_EESt5arrayIPcLm3EEEEviT0_T1_,(.L_x_32377 - _ZN2at6native29vectorized_elementwise_kernelILi4ENS0_13BinaryFunctorIfffZZZNS0_21heaviside_kernel_cudaERNS_18TensorIteratorBaseEENKUlvE_clEvENKUlvE5_clEvEUlffE_EESt5arrayIPcLm3EEEEviT0_T1_)
        .other          _ZN2at6native29vectorized_elementwise_kernelILi4ENS0_13BinaryFunctorIfffZZZNS0_21heaviside_kernel_cudaERNS_18TensorIteratorBaseEENKUlvE_clEvENKUlvE5_clEvEUlffE_EESt5arrayIPcLm3EEEEviT0_T1_,@"STO_CUDA_ENTRY STV_DEFAULT"
_ZN2at6native29vectorized_elementwise_kernelILi4ENS0_13BinaryFunctorIfffZZZNS0_21heaviside_kernel_cudaERNS_18TensorIteratorBaseEENKUlvE_clEvENKUlvE5_clEvEUlffE_EESt5arrayIPcLm3EEEEviT0_T1_:
.text._ZN2at6native29vectorized_elementwise_kernelILi4ENS0_13BinaryFunctorIfffZZZNS0_21heaviside_kernel_cudaERNS_18TensorIteratorBaseEENKUlvE_clEvENKUlvE5_clEvEUlffE_EESt5arrayIPcLm3EEEEviT0_T1_:
        /* <DEDUP_REMOVED lines=126> */
.L_x_7171:
[----:B------:R-:W-:-:S13]  /*07e0*/  ISETP.GE.U32.AND P0, PT, R6, R4, PT ;  /* 0x000000040600720c */ /* 0x000fda0003f06070 */
[----:B------:R-:W-:Y:S05]  /*07f0*/  @P0 BRA `(.L_x_7173) ;  /* 0x0000000000300947 */ /* 0x000fea0003800000 */
[----:B0-----:R-:W0:Y:S01]  /*0800*/  LDC.64 R12, c[0x0][0x388] ;  /* 0x0000e200ff0c7b82 */ /* 0x001e220000000a00 */
[----:B------:R-:W-:Y:S01]  /*0810*/  IADD3 R5, PT, PT, R3, R6, RZ ;  /* 0x0000000603057210 */ /* 0x000fe20007ffe0ff */
[----:B------:R-:W-:-:S04]  /*0820*/  VIADD R6, R6, 0x80 ;  /* 0x0000008006067836 */ /* 0x000fc80000000000 */
[----:B0-----:R-:W-:-:S05]  /*0830*/  IMAD.WIDE.U32 R12, R5, 0x4, R12 ;  /* 0x00000004050c7825 */ /* 0x001fca00078e000c */
[----:B------:R1:W-:Y:S02]  /*0840*/  STG.E desc[UR4][R12.64], R8 ;  /* 0x000000080c007986 */ /* 0x0003e4000c101904 */
.L_x_7172:
[----:B------:R-:W-:-:S13]  /*0850*/  ISETP.GE.U32.AND P0, PT, R6, R4, PT ;  /* 0x000000040600720c */ /* 0x000fda0003f06070 */
[----:B------:R-:W-:Y:S05]  /*0860*/  @P0 BRA `(.L_x_7174) ;  /* 0x0000000000300947 */ /* 0x000fea0003800000 */
[----:B01----:R-:W0:Y:S01]  /*0870*/  LDC.64 R12, c[0x0][0x388] ;  /* 0x0000e200ff0c7b82 */ /* 0x003e220000000a00 */
[----:B------:R-:W-:Y:S01]  /*0880*/  IMAD.IADD R5, R3, 0x1, R6 ;  /* 0x0000000103057824 */ /* 0x000fe200078e0206 */
[----:B------:R-:W-:-:S03]  /*0890*/  IADD3 R6, PT, PT, R6, 0x80, RZ ;  /* 0x0000008006067810 */ /* 0x000fc60007ffe0ff */
[----:B0-----:R-:W-:-:S05]  /*08a0*/  IMAD.WIDE.U32 R12, R5, 0x4, R12 ;  /* 0x00000004050c7825 */ /* 0x001fca00078e000c */
[----:B------:R1:W-:Y:S02]  /*08b0*/  STG.E desc[UR4][R12.64], R9 ;  /* 0x000000090c007986 */ /* 0x0003e4000c101904 */
.L_x_7173:
[----:B------:R-:W-:-:S13]  /*08c0*/  ISETP.GE.U32.AND P0, PT, R6, R4, PT ;  /* 0x000000040600720c */ /* 0x000fda0003f06070 */
[----:B------:R-:W-:Y:S05]  /*08d0*/  @P0 BRA `(.L_x_7175) ;  /* 0x0000000000340947 */ /* 0x000fea0003800000 */
[----:B-1----:R-:W1:Y:S01]  /*08e0*/  LDC.64 R8, c[0x0][0x388] ;  /* 0x0000e200ff087b82 */ /* 0x002e620000000a00 */
[----:B------:R-:W-:Y:S02]  /*08f0*/  IMAD.IADD R5, R3, 0x1, R6 ;  /* 0x0000000103057824 */ /* 0x000fe400078e0206 */
[----:B------:R-:W-:Y:S02]  /*0900*/  VIADD R6, R6, 0x80 ;  /* 0x0000008006067836 */ /* 0x000fe40000000000 */
[----:B-1----:R-:W-:-:S05]  /*0910*/  IMAD.WIDE.U32 R8, R5, 0x4, R8 ;  /* 0x0000000405087825 */ /* 0x002fca00078e0008 */
[----:B------:R2:W-:Y:S02]  /*0920*/  STG.E desc[UR4][R8.64], R10 ;  /* 0x0000000a08007986 */ /* 0x0005e4000c101904 */
.L_x_7174:
        /* <DEDUP_REMOVED lines=8> */
.L_x_7175:
[----:B------:R-:W-:Y:S05]  /*09b0*/  BSYNC.RELIABLE B1 ;  /* 0x0000000000017941 */ /* 0x000fea0003800100 */
.L_x_7170:
[----:B------:R-:W-:-:S13]  /*09c0*/  ISETP.GE.U32.AND P0, PT, R6, R4, PT ;  /* 0x000000040600720c */ /* 0x000fda0003f06070 */
[----:B-12---:R-:W1:Y:S01]  /*09d0*/  @!P0 LDC.64 R8, c[0x0][0x388] ;  /* 0x0000e200ff088b82 */ /* 0x006e620000000a00 */
[----:B------:R-:W-:Y:S01]  /*09e0*/  @!P0 IMAD.IADD R5, R3, 0x1, R6 ;  /* 0x0000000103058824 */ /* 0x000fe200078e0206 */
[----:B------:R-:W-:-:S03]  /*09f0*/  @!P0 IADD3 R6, PT, PT, R6, 0x80, RZ ;  /* 0x0000008006068810 */ /* 0x000fc60007ffe0ff */
[----:B-1----:R-:W-:-:S05]  /*0a00*/  @!P0 IMAD.WIDE.U32 R8, R5, 0x4, R8 ;  /* 0x0000000405088825 */ /* 0x002fca00078e0008 */
[----:B------:R3:W-:Y:S02]  /*0a10*/  @!P0 STG.E desc[UR4][R8.64], R29 ;  /* 0x0000001d08008986 */ /* 0x0007e4000c101904 */
.L_x_7176:
[----:B------:R-:W-:Y:S05]  /*0a20*/  BSYNC.RECONVERGENT B0 ;  /* 0x0000000000007941 */ /* 0x000fea0003800200 */
.L_x_7169:
        /* <DEDUP_REMOVED lines=8> */
.L_x_7168:
[----:B------:R-:W0:Y:S01]  /*0ab0*/  S2R R0, SR_TID.X ;  /* 0x0000000000007919 */ /* 0x000e220000002100 */
[----:B------:R-:W1:Y:S08]  /*0ac0*/  LDC.64 R4, c[0x0][0x390] ;  /* 0x0000e400ff047b82 */ /* 0x000e700000000a00 */
[----:B------:R-:W2:Y:S08]  /*0ad0*/  LDC.64 R6, c[0x0][0x398] ;  /* 0x0000e600ff067b82 */ /* 0x000eb00000000a00 */
[----:B------:R-:W3:Y:S01]  /*0ae0*/  LDC.64 R24, c[0x0][0x388] ;  /* 0x0000e200ff187b82 */ /* 0x000ee20000000a00 */
[----:B-1----:R-:W-:-:S04]  /*0af0*/  IMAD.WIDE.U32 R4, R3, 0x4, R4 ;  /* 0x0000000403047825 */ /* 0x002fc800078e0004 */
[----:B0-----:R-:W-:-:S05]  /*0b00*/  IMAD.WIDE.U32 R20, R0, 0x10, R4 ;  /* 0x0000001000147825 */ /* 0x001fca00078e0004 */
[----:B------:R-:W4:Y:S01]  /*0b10*/  LDG.E.128 R16, desc[UR4][R20.64] ;  /* 0x0000000414107981 */ /* 0x000f22000c1e1d00 */
[----:B--2---:R-:W-:-:S03]  /*0b20*/  IMAD.WIDE.U32 R4, R3, 0x4, R6 ;  /* 0x0000000403047825 */ /* 0x004fc600078e0006 */
[----:B------:R-:W2:Y:S01]  /*0b30*/  LDG.E.128 R8, desc[UR4][R20.64+0x800] ;  /* 0x0008000414087981 */ /* 0x000ea2000c1e1d00 */
[----:B------:R-:W-:-:S05]  /*0b40*/  IMAD.WIDE.U32 R22, R0, 0x10, R4 ;  /* 0x0000001000167825 */ /* 0x000fca00078e0004 */
[----:B------:R-:W5:Y:S04]  /*0b50*/  LDG.E.128 R4, desc[UR4][R22.64] ;  /* 0x0000000416047981 */ /* 0x000f68000c1e1d00 */
[----:B------:R-:W5:Y:S01]  /*0b60*/  LDG.E.128 R12, desc[UR4][R22.64+0x800] ;  /* 0x00080004160c7981 */ /* 0x000f62000c1e1d00 */
[----:B---3--:R-:W-:-:S04]  /*0b70*/  IMAD.WIDE.U32 R2, R3, 0x4, R24 ;  /* 0x0000000403027825 */ /* 0x008fc800078e0018 */
[----:B------:R-:W-:Y:S01]  /*0b80*/  IMAD.WIDE.U32 R2, R0, 0x10, R2 ;  /* 0x0000001000027825 */ /* 0x000fe200078e0002 */
[----:B----4-:R-:W-:Y:S02]  /*0b90*/  FSETP.NEU.FTZ.AND P3, PT, R16, RZ, PT ;  /* 0x000000ff1000720b */ /* 0x010fe40003f7d000 */
[----:B------:R-:W-:Y:S02]  /*0ba0*/  FSETP.NEU.FTZ.AND P2, PT, R17, RZ, PT ;  /* 0x000000ff1100720b */ /* 0x000fe40003f5d000 */
[----:B------:R-:W-:Y:S02]  /*0bb0*/  FSETP.NEU.FTZ.AND P1, PT, R18, RZ, PT ;  /* 0x000000ff1200720b */ /* 0x000fe40003f3d000 */
[----:B------:R-:W-:Y:S02]  /*0bc0*/  FSETP.NEU.FTZ.AND P0, PT, R19, RZ, PT ;  /* 0x000000ff1300720b */ /* 0x000fe40003f1d000 */
[----:B--2---:R-:W-:Y:S02]  /*0bd0*/  FSETP.NEU.FTZ.AND P4, PT, R9, RZ, PT ;  /* 0x000000ff0900720b */ /* 0x004fe40003f9d000 */
[----:B------:R-:W-:-:S02]  /*0be0*/  FSETP.NEU.FTZ.AND P5, PT, R10, RZ, PT ;  /* 0x000000ff0a00720b */ /* 0x000fc40003fbd000 */
[----:B------:R-:W-:Y:S02]  /*0bf0*/  FSETP.NEU.FTZ.AND P6, PT, R11, RZ, PT ;  /* 0x000000ff0b00720b */ /* 0x000fe40003fdd000 */
[----:B-----5:R-:W-:Y:S02]  /*0c00*/  @P3 FSET.BF.GT.FTZ.AND R4, R16, RZ, PT ;  /* 0x000000ff1004320a */ /* 0x020fe40003814000 */
[----:B------:R-:W-:Y:S02]  /*0c10*/  FSETP.NEU.FTZ.AND P3, PT, R8, RZ, PT ;  /* 0x000000ff0800720b */ /* 0x000fe40003f7d000 */
[----:B------:R-:W-:Y:S02]  /*0c20*/  @P2 FSET.BF.GT.FTZ.AND R5, R17, RZ, PT ;  /* 0x000000ff1105220a */ /* 0x000fe40003814000 */
[----:B------:R-:W-:Y:S02]  /*0c30*/  @P1 FSET.BF.GT.FTZ.AND R6, R18, RZ, PT ;  /* 0x000000ff1206120a */ /* 0x000fe40003814000 */
[----:B------:R-:W-:-:S02]  /*0c40*/  @P0 FSET.BF.GT.FTZ.AND R7, R19, RZ, PT ;  /* 0x000000ff1307020a */ /* 0x000fc40003814000 */
[----:B------:R-:W-:Y:S02]  /*0c50*/  @P4 FSET.BF.GT.FTZ.AND R13, R9, RZ, PT ;  /* 0x000000ff090d420a */ /* 0x000fe40003814000 */
[----:B------:R-:W-:Y:S02]  /*0c60*/  @P5 FSET.BF.GT.FTZ.AND R14, R10, RZ, PT ;  /* 0x000000ff0a0e520a */ /* 0x000fe40003814000 */
[----:B------:R-:W-:Y:S02]  /*0c70*/  @P6 FSET.BF.GT.FTZ.AND R15, R11, RZ, PT ;  /* 0x000000ff0b0f620a */ /* 0x000fe40003814000 */
[----:B------:R-:W-:Y:S01]  /*0c80*/  @P3 FSET.BF.GT.FTZ.AND R12, R8, RZ, PT ;  /* 0x000000ff080c320a */ /* 0x000fe20003814000 */
[----:B------:R-:W-:Y:S04]  /*0c90*/  STG.E.128 desc[UR4][R2.64], R4 ;  /* 0x0000000402007986 */ /* 0x000fe8000c101d04 */
[----:B------:R-:W-:Y:S01]  /*0ca0*/  STG.E.128 desc[UR4][R2.64+0x800], R12 ;  /* 0x0008000c02007986 */ /* 0x000fe2000c101d04 */
[----:B------:R-:W-:Y:S05]  /*0cb0*/  EXIT ;  /* 0x000000000000794d */ /* 0x000fea0003800000 */
.L_x_7177:
        /* <DEDUP_REMOVED lines=12> */
.L_x_32377:


//--------------------- .text._ZN2at6native29vectorized_elementwise_kernelILi8ENS0_13BinaryFunctorIfffZZZNS0_21heaviside_kernel_cudaERNS_18TensorIteratorBaseEENKUlvE_clEvENKUlvE5_clEvEUlffE_EESt5arrayIPcLm3EEEEviT0_T1_ --------------------------
	.section	.text._ZN2at6native29vectorized_elementwise_kernelILi8ENS0_13BinaryFunctorIfffZZZNS0_21heaviside_kernel_cudaERNS_18TensorIteratorBaseEENKUlvE_clEvENKUlvE5_clEvEUlffE_EESt5arrayIPcLm3EEEEviT0_T1_,"ax",@progbits
	.align	128
        .global         _ZN2at6native29vectorized_elementwise_kernelILi8ENS0_13BinaryFunctorIfffZZZNS0_21heaviside_kernel_cudaERNS_18TensorIteratorBaseEENKUlvE_clEvENKUlvE5_clEvEUlffE_EESt5arrayIPcLm3EEEEviT0_T1_
        .type           _ZN2at6native29vectorized_elementwise_kernelILi8ENS0_13BinaryFunctorIfffZZZNS0_21heaviside_kernel_cudaERNS_18TensorIteratorBaseEENKUlvE_clEvENKUlvE5_clEvEUlffE_EESt5arrayIPcLm3EEEEviT0_T1_,@function
        .size           _ZN2at6native29vectorized_elementwise_kernelILi8ENS0_13BinaryFunctorIfffZZZNS0_21heaviside_kernel_cudaERNS_18TensorIteratorBaseEENKUlvE_clEvENKUlvE5_clEvEUlffE_EESt5arrayIPcLm3EEEEviT0_T1_,(.L_x_32378 - _ZN2at6native29vectorized_elementwise_kernelILi8ENS0_13BinaryFunctorIfffZZZNS0_21heaviside_kernel_cudaERNS_18TensorIteratorBaseEENKUlvE_clEvENKUlvE5_clEvEUlffE_EESt5arrayIPcLm3EEEEviT0_T1_)
        .other          _ZN2at6native29vectorized_elementwise_kernelILi8ENS0_13BinaryFunctorIfffZZZNS0_21heaviside_kernel_cudaERNS_18TensorIteratorBaseEENKUlvE_clEvENKUlvE5_clEvEUlffE_EESt5arrayIPcLm3EEEEviT0_T1_,@"STO_CUDA_ENTRY STV_DEFAULT"
_ZN2at6native29vectorized_elementwise_kernelILi8ENS0_13BinaryFunctorIfffZZZNS0_21heaviside_kernel_cudaERNS_18TensorIteratorBaseEENKUlvE_clEvENKUlvE5_clEvEUlffE_EESt5arrayIPcLm3EEEEviT0_T1_:
.text._ZN2at6native29vectorized_elementwise_kernelILi8ENS0_13BinaryFunctorIfffZZZNS0_21heaviside_kernel_cudaERNS_18TensorIteratorBaseEENKUlvE_clEvENKUlvE5_clEvEUlffE_EESt5arrayIPcLm3EEEEviT0_T1_:
        /* <DEDUP_REMOVED lines=126> */
.L_x_7181:
[----:B------:R-:W-:-:S13]  /*07e0*/  ISETP.GE.U32.AND P0, PT, R6, R4, PT ;  /* 0x000000040600720c */ /* 0x000fda0003f06070 */
[----:B------:R-:W-:Y:S05]  /*07f0*/  @P0 BRA `(.L_x_7183) ;  /* 0x0000000000300947 */ /* 0x000fea0003800000 */
[----:B0-----:R-:W0:Y:S01]  /*0800*/  LDC.64 R12, c[0x0][0x388] ;  /* 0x0000e200ff0c7b82 */ /* 0x001e220000000a00 */
[----:B------:R-:W-:Y:S01]  /*0810*/  IADD3 R5, PT, PT, R3, R6, RZ ;  /* 0x0000000603057210 */ /* 0x000fe20007ffe0ff */
[----:B------:R-:W-:-:S04]  /*0820*/  VIADD R6, R6, 0x80 ;  /* 0x0000008006067836 */ /* 0x000fc80000000000 */
[----:B0-----:R-:W-:-:S05]  /*0830*/  IMAD.WIDE.U32 R12, R5, 0x4, R12 ;  /* 0x00000004050c7825 */ /* 0x001fca00078e000c */
[----:B------:R1:W-:Y:S02]  /*0840*/  STG.E desc[UR4][R12.64], R8 ;  /* 0x000000080c007986 */ /* 0x0003e4000c101904 */
.L_x_7182:
[----:B------:R-:W-:-:S13]  /*0850*/  ISETP.GE.U32.AND P0, PT, R6, R4, PT ;  /* 0x000000040600720c */ /* 0x000fda0003f06070 */
[----:B------:R-:W-:Y:S05]  /*0860*/  @P0 BRA `(.L_x_7184) ;  /* 0x0000000000300947 */ /* 0x000fea0003800000 */
[----:B01----:R-:W0:Y:S01]  /*0870*/  LDC.64 R12, c[0x0][0x388] ;  /* 0x0000e200ff0c7b82 */ /* 0x003e220000000a00 */
[----:B------:R-:W-:Y:S01]  /*0880*/  IMAD.IADD R5, R3, 0x1, R6 ;  /* 0x0000000103057824 */ /* 0x000fe200078e0206 */
[----:B------:R-:W-:-:S03]  /*0890*/  IADD3 R6, PT, PT, R6, 0x80, RZ ;  /* 0x0000008006067810 */ /* 0x000fc60007ffe0ff */
[----:B0-----:R-:W-:-:S05]  /*08a0*/  IMAD.WIDE.U32 R12, R5, 0x4, R12 ;  /* 0x00000004050c7825 */ /* 0x001fca00078e000c */
[----:B------:R1:W-:Y:S02]  /*08b0*/  STG.E desc[UR4][R12.64], R9 ;  /* 0x000000090c007986 */ /* 0x0003e4000c101904 */
.L_x_7183:
[----:B------:R-:W-:-:S13]  /*08c0*/  ISETP.GE.U32.AND P0, PT, R6, R4, PT ;  /* 0x000000040600720c */ /* 0x000fda0003f06070 */
[----:B------:R-:W-:Y:S05]  /*08d0*/  @P0 BRA `(.L_x_7185) ;  /* 0x0000000000340947 */ /* 0x000fea0003800000 */
[----:B-1----:R-:W1:Y:S01]  /*08e0*/  LDC.64 R8, c[0x0][0x388] ;  /* 0x0000e200ff087b82 */ /* 0x002e620000000a00 */
[----:B------:R-:W-:Y:S02]  /*08f0*/  IMAD.IADD R5, R3, 0x1, R6 ;  /* 0x0000000103057824 */ /* 0x000fe400078e0206 */
[----:B------:R-:W-:Y:S02]  /*0900*/  VIADD R6, R6, 0x80 ;  /* 0x0000008006067836 */ /* 0x000fe40000000000 */
[----:B-1----:R-:W-:-:S05]  /*0910*/  IMAD.WIDE.U32 R8, R5, 0x4, R8 ;  /* 0x0000000405087825 */ /* 0x002fca00078e0008 */
[----:B------:R2:W-:Y:S02]  /*0920*/  STG.E desc[UR4][R8.64], R10 ;  /* 0x0000000a08007986 */ /* 0x0005e4000c101904 */
.L_x_7184:
        /* <DEDUP_REMOVED lines=8> */
.L_x_7185:
[----:B------:R-:W-:Y:S05]  /*09b0*/  BSYNC.RELIABLE B1 ;  /* 0x0000000000017941 */ /* 0x000fea0003800100 */
.L_x_7180:
[----:B------:R-:W-:-:S13]  /*09c0*/  ISETP.GE.U32.AND P0, PT, R6, R4, PT ;  /* 0x000000040600720c */ /* 0x000fda0003f06070 */
[----:B-12---:R-:W1:Y:S01]  /*09d0*/  @!P0 LDC.64 R8, c[0x0][0x388] ;  /* 0x0000e200ff088b82 */ /* 0x006e620000000a00 */
[----:B------:R-:W-:Y:S01]  /*09e0*/  @!P0 IMAD.IADD R5, R3, 0x1, R6 ;  /* 0x0000000103058824 */ /* 0x000fe200078e0206 */
[----:B------:R-:W-:-:S03]  /*09f0*/  @!P0 IADD3 R6, PT, PT, R6, 0x80, RZ ;  /* 0x0000008006068810 */ /* 0x000fc60007ffe0ff */
[----:B-1----:R-:W-:-:S05]  /*0a00*/  @!P0 IMAD.WIDE.U32 R8, R5, 0x4, R8 ;  /* 0x0000000405088825 */ /* 0x002fca00078e0008 */
[----:B------:R3:W-:Y:S02]  /*0a10*/  @!P0 STG.E desc[UR4][R8.64], R29 ;  /* 0x0000001d08008986 */ /* 0x0007e4000c101904 */
.L_x_7186:
[----:B------:R-:W-:Y:S05]  /*0a20*/  BSYNC.RECONVERGENT B0 ;  /* 0x0000000000007941 */ /* 0x000fea0003800200 */
.L_x_7179:
        /* <DEDUP_REMOVED lines=8> */
.L_x_7178:
[----:B------:R-:W0:Y:S01]  /*0ab0*/  S2R R0, SR_TID.X ;  /* 0x0000000000007919 */ /* 0x000e220000002100 */
[----:B------:R-:W1:Y:S08]  /*0ac0*/  LDC.64 R4, c[0x0][0x390] ;  /* 0x0000e400ff047b82 */ /* 0x000e700000000a00 */
[----:B------:R-:W2:Y:S08]  /*0ad0*/  LDC.64 R12, c[0x0][0x398] ;  /* 0x0000e600ff0c7b82 */ /* 0x000eb00000000a00 */
[----:B------:R-:W3:Y:S01]  /*0ae0*/  LDC.64 R20, c[0x0][0x388] ;  /* 0x0000e200ff147b82 */ /* 0x000ee20000000a00 */
[----:B-1----:R-:W-:-:S04]  /*0af0*/  IMAD.WIDE.U32 R4, R3, 0x4, R4 ;  /* 0x0000000403047825 */ /* 0x002fc800078e0004 */
[----:B0-----:R-:W-:-:S04]  /*0b00*/  IMAD.WIDE.U32 R4, R0, 0x20, R4 ;  /* 0x0000002000047825 */ /* 0x001fc800078e0004 */
[----:B--2---:R-:W-:Y:S02]  /*0b10*/  IMAD.WIDE.U32 R12, R3, 0x4, R12 ;  /* 0x00000004030c7825 */ /* 0x004fe400078e000c */
[----:B------:R-:W2:Y:S02]  /*0b20*/  LDG.E.ENL2.256 R4, R8, desc[UR4][R4.64] ;  /* 0xfe0000040408797e */ /* 0x000ea40008121904 */
[----:B------:R-:W-:-:S06]  /*0b30*/  IMAD.WIDE.U32 R12, R0, 0x20, R12 ;  /* 0x00000020000c7825 */ /* 0x000fcc00078e000c */
[----:B------:R-:W4:Y:S01]  /*0b40*/  LDG.E.ENL2.256 R12, R16, desc[UR4][R12.64] ;  /* 0xfe0000040c10797e */ /* 0x000f22000812190c */
[----:B---3--:R-:W-:-:S04]  /*0b50*/  IMAD.WIDE.U32 R2, R3, 0x4, R20 ;  /* 0x0000000403027825 */ /* 0x008fc800078e0014 */
[----:B------:R-:W-:Y:S01]  /*0b60*/  IMAD.WIDE.U32 R2, R0, 0x20, R2 ;  /* 0x0000002000027825 */ /* 0x000fe200078e0002 */
[----:B--2---:R-:W-:Y:S02]  /*0b70*/  FSETP.NEU.FTZ.AND P1, PT, R8, RZ, PT ;  /* 0x000000ff0800720b */ /* 0x004fe40003f3d000 */
[----:B------:R-:W-:Y:S02]  /*0b80*/  FSETP.NEU.FTZ.AND P0, PT, R9, RZ, PT ;  /* 0x000000ff0900720b */ /* 0x000fe40003f1d000 */
[----:B------:R-:W-:Y:S02]  /*0b90*/  FSETP.NEU.FTZ.AND P2, PT, R11, RZ, PT ;  /* 0x000000ff0b00720b */ /* 0x000fe40003f5d000 */
[----:B------:R-:W-:Y:S02]  /*0ba0*/  FSETP.NEU.FTZ.AND P3, PT, R4, RZ, PT ;  /* 0x000000ff0400720b */ /* 0x000fe40003f7d000 */
[----:B------:R-:W-:Y:S02]  /*0bb0*/  FSETP.NEU.FTZ.AND P4, PT, R5, RZ, PT ;  /* 0x000000ff0500720b */ /* 0x000fe40003f9d000 */
[----:B------:R-:W-:-:S02]  /*0bc0*/  FSETP.NEU.FTZ.AND P5, PT, R6, RZ, PT ;  /* 0x000000ff0600720b */ /* 0x000fc40003fbd000 */
[----:B------:R-:W-:Y:S02]  /*0bd0*/  FSETP.NEU.FTZ.AND P6, PT, R7, RZ, PT ;  /* 0x000000ff0700720b */ /* 0x000fe40003fdd000 */
[----:B----4-:R-:W-:Y:S02]  /*0be0*/  @P1 FSET.BF.GT.FTZ.AND R16, R8, RZ, PT ;  /* 0x000000ff0810120a */ /* 0x010fe40003814000 */
[----:B------:R-:W-:Y:S02]  /*0bf0*/  FSETP.NEU.FTZ.AND P1, PT, R10, RZ, PT ;  /* 0x000000ff0a00720b */ /* 0x000fe40003f3d000 */
[----:B------:R-:W-:Y:S02]  /*0c00*/  @P0 FSET.BF.GT.FTZ.AND R17, R9, RZ, PT ;  /* 0x000000ff0911020a */ /* 0x000fe40003814000 */
[----:B------:R-:W-:Y:S02]  /*0c10*/  @P2 FSET.BF.GT.FTZ.AND R19, R11, RZ, PT ;  /* 0x000000ff0b13220a */ /* 0x000fe40003814000 */
[----:B------:R-:W-:-:S02]  /*0c20*/  @P3 FSET.BF.GT.FTZ.AND R12, R4, RZ, PT ;  /* 0x000000ff040c320a */ /* 0x000fc40003814000 */
[----:B------:R-:W-:Y:S02]  /*0c30*/  @P4 FSET.BF.GT.FTZ.AND R13, R5, RZ, PT ;  /* 0x000000ff050d420a */ /* 0x000fe40003814000 */
[----:B------:R-:W-:Y:S02]  /*0c40*/  @P5 FSET.BF.GT.FTZ.AND R14, R6, RZ, PT ;  /* 0x000000ff060e520a */ /* 0x000fe40003814000 */
[----:B------:R-:W-:Y:S02]  /*0c50*/  @P6 FSET.BF.GT.FTZ.AND R15, R7, RZ, PT ;  /* 0x000000ff070f620a */ /* 0x000fe40003814000 */
[----:B------:R-:W-:-:S05]  /*0c60*/  @P1 FSET.BF.GT.FTZ.AND R18, R10, RZ, PT ;  /* 0x000000ff0a12120a */ /* 0x000fca0003814000 */
[----:B------:R-:W-:Y:S01]  /*0c70*/  STG.E.ENL2.256 desc[UR4][R2.64], R16, R12 ;  /* 0xf8000010020c797f */ /* 0x000fe2000f121804 */
[----:B------:R-:W-:Y:S05]  /*0c80*/  EXIT ;  /* 0x000000000000794d */ /* 0x000fea0003800000 */
.L_x_7187:
        /* <DEDUP_REMOVED lines=15> */
.L_x_32378:


//--------------------- .text._ZN2at6native18elementwise_kernelILi128ELi4EZNS0_15gpu_kernel_implINS0_13BUnaryFunctorIfffZZZNS0_21heaviside_kernel_cudaERNS_18TensorIteratorBaseEENKUlvE_clEvENKUlvE5_clEvEUlffE_EEEEvS5_RKT_EUliE_EEviT1_ --------------------------
	.section	.text._ZN2at6native18elementwise_kernelILi128ELi4EZNS0_15gpu_kernel_implINS0_13BUnaryFunctorIfffZZZNS0_21heaviside_kernel_cudaERNS_18TensorIteratorBaseEENKUlvE_clEvENKUlvE5_clEvEUlffE_EEEEvS5_RKT_EUliE_EEviT1_,"ax",@progbits
	.align	128
        .global         _ZN2at6native18elementwise_kernelILi128ELi4EZNS0_15gpu_kernel_implINS0_13BUnaryFunctorIfffZZZNS0_21heaviside_kernel_cudaERNS_18TensorIteratorBaseEENKUlvE_clEvENKUlvE5_clEvEUlffE_EEEEvS5_RKT_EUliE_EEviT1_
        .type           _ZN2at6native18elementwise_kernelILi128ELi4EZNS0_15gpu_kernel_implINS0_13BUnaryFunctorIfffZZZNS0_21heaviside_kernel_cudaERNS_18TensorIteratorBaseEENKUlvE_clEvENKUlvE5_clEvEUlffE_EEEEvS5_RKT_EUliE_EEviT1_,@function
        .size           _ZN2at6native18elementwise_kernelILi128ELi4EZNS0_15gpu_kernel_implINS0_13BUnaryFunctorIfffZZZNS0_21heaviside_kernel_cudaERNS_18TensorIteratorBaseEENKUlvE_clEvENKUlvE5_clEvEUlffE_EEEEvS5_RKT_EUliE_EEviT1_,(.L_x_32379 - _ZN2at6native18elementwise_kernelILi128ELi4EZNS0_15gpu_kernel_implINS0_13BUnaryFunctorIfffZZZNS0_21heaviside_kernel_cudaERNS_18TensorIteratorBaseEENKUlvE_clEvENKUlvE5_clEvEUlffE_EEEEvS5_RKT_EUliE_EEviT1_)
        .other          _ZN2at6native18elementwise_kernelILi128ELi4EZNS0_15gpu_kernel_implINS0_13BUnaryFunctorIfffZZZNS0_21heaviside_kernel_cudaERNS_18TensorIteratorBaseEENKUlvE_clEvENKUlvE5_clEvEUlffE_EEEEvS5_RKT_EUliE_EEviT1_,@"STO_CUDA_ENTRY STV_DEFAULT"
_ZN2at6native18elementwise_kernelILi128ELi4EZNS0_15gpu_kernel_implINS0_13BUnaryFunctorIfffZZZNS0_21heaviside_kernel_cudaERNS_18TensorIteratorBaseEENKUlvE_clEvENKUlvE5_clEvEUlffE_EEEEvS5_RKT_EUliE_EEviT1_:
.text._ZN2at6native18elementwise_kernelILi128ELi4EZNS0_15gpu_kernel_implINS0_13BUnaryFunctorIfffZZZNS0_21heaviside_kernel_cudaERNS_18TensorIteratorBaseEENKUlvE_clEvENKUlvE5_clEvEUlffE_EEEEvS5_RKT_EUliE_EEviT1_:
        /* <DEDUP_REMOVED lines=319> */
.L_x_7190:
        /* <DEDUP_REMOVED lines=18> */
.L_x_7195:
[----:B------:R-:W2:Y:S02]  /*1510*/  LDG.E.U8 R2, desc[UR36][R2.64] ;  /* 0x0000002402027981 */ /* 0x000ea4000c1e1100 */
[----:B--2---:R-:W-:Y:S01]  /*1520*/  I2FP.F32.U32 R4, R2 ;  /* 0x0000000200047245 */ /* 0x004fe20000201000 */
[----:B------:R-:W-:Y:S06]  /*1530*/  BRA `(.L_x_7197) ;  /* 0x0000000c00247947 */ /* 0x000fec0003800000 */
.L_x_7194:
        /* <DEDUP_REMOVED lines=9> */
.L_x_7199:
[----:B------:R-:W2:Y:S02]  /*15d0*/  LDG.E R2, desc[UR36][R2.64] ;  /* 0x0000002402027981 */ /* 0x000ea4000c1e1900 */
[----:B--2---:R-:W-:Y:S01]  /*15e0*/  I2FP.F32.S32 R4, R2 ;  /* 0x0000000200047245 */ /* 0x004fe20000201400 */
[----:B------:R-:W-:Y:S06]  /*15f0*/  BRA `(.L_x_7197) ;  /* 0x0000000800f47947 */ /* 0x000fec0003800000 */
.L_x_7198:
[----:B------:R-:W2:Y:S02]  /*1600*/  LDG.E.U16 R2, desc[UR36][R2.64] ;  /* 0x0000002402027981 */ /* 0x000ea4000c1e1500 */
[----:B--2---:R0:W1:Y:S01]  /*1610*/  I2F.S16 R4, R2 ;  /* 0x0000000200047306 */ /* 0x0040620000101400 */
[----:B------:R-:W-:Y:S05]  /*1620*/  BRA `(.L_x_7197) ;  /* 0x0000000800e87947 */ /* 0x000fea0003800000 */
.L_x_7193:
        /* <DEDUP_REMOVED lines=8> */
.L_x_7201:
[----:B------:R-:W2:Y:S02]  /*16b0*/  LDG.E.U16 R2, desc[UR36][R2.64] ;  /* 0x0000002402027981 */ /* 0x000ea4000c1e1500 */
[----:B--2---:R-:W-:Y:S01]  /*16c0*/  HADD2.F32 R4, -RZ, R2.H0_H0 ;  /* 0x20000002ff047230 */ /* 0x004fe20000004100 */
[----:B------:R-:W-:Y:S06]  /*16d0*/  BRA `(.L_x_7197) ;  /* 0x0000000800bc7947 */ /* 0x000fec0003800000 */
.L_x_7200:
        /* <DEDUP_REMOVED lines=8> */
.L_x_7203:
[----:B------:R-:W2:Y:S02]  /*1760*/  LDG.E.U16 R2, desc[UR36][R2.64] ;  /* 0x0000002402027981 */ /* 0x000ea4000c1e1500 */
[----:B--2---:R-:W-:Y:S01]  /*1770*/  HADD2.F32 R4, -RZ, R2.H0_H0 ;  /* 0x20000002ff047230 */ /* 0x004fe20000004100 */
[----:B------:R-:W-:Y:S06]  /*1780*/  BRA `(.L_x_7197) ;  /* 0x0000000800907947 */ /* 0x000fec0003800000 */
.L_x_7202:
[----:B------:R-:W2:Y:S01]  /*1790*/  LDG.E.64 R2, desc[UR36][R2.64] ;  /* 0x0000002402027981 */ /* 0x000ea2000c1e1b00 */
[----:B------:R-:W-:Y:S01]  /*17a0*/  UMOV UR4, 0xf0000000 ;  /* 0xf000000000047882 */ /* 0x000fe20000000000 */
[----:B------:R-:W-:Y:S01]  /*17b0*/  UMOV UR5, 0x380fffff ;  /* 0x380fffff00057882 */ /* 0x000fe20000000000 */
[----:B--2---:R-:W0:Y:S01]  /*17c0*/  F2F.F32.F64 R4, R2 ;  /* 0x0000000200047310 */ /* 0x004e220000301000 */
[----:B------:R-:W-:-:S14]  /*17d0*/  DSETP.GEU.AND P0, PT, |R2|, UR4, PT ;  /* 0x0000000402007e2a */ /* 0x000fdc000bf0e200 */
[----:B0-----:R-:W-:Y:S01]  /*17e0*/  @!P0 FMUL R4, R4, 1.175494350822287508e-38 ;  /* 0x0080000004048820 */ /* 0x001fe20000400000 */
[----:B------:R-:W-:Y:S06]  /*17f0*/  BRA `(.L_x_7197) ;  /* 0x0000000800747947 */ /* 0x000fec0003800000 */
.L_x_7192:
        /* <DEDUP_REMOVED lines=12> */
.L_x_7206:
[----:B------:R-:W2:Y:S01]  /*18c0*/  LDG.E.64 R2, desc[UR36][R2.64] ;  /* 0x0000002402027981 */ /* 0x000ea2000c1e1b00 */
[----:B------:R-:W-:Y:S01]  /*18d0*/  UMOV UR4, 0xf0000000 ;  /* 0xf000000000047882 */ /* 0x000fe20000000000 */
[----:B------:R-:W-:Y:S01]  /*18e0*/  UMOV UR5, 0x380fffff ;  /* 0x380fffff00057882 */ /* 0x000fe20000000000 */
[----:B--2---:R-:W0:Y:S01]  /*18f0*/  F2F.F32.F64 R4, R2 ;  /* 0x0000000200047310 */ /* 0x004e220000301000 */
[----:B------:R-:W-:-:S14]  /*1900*/  DSETP.GEU.AND P0, PT, |R2|, UR4, PT ;  /* 0x0000000402007e2a */ /* 0x000fdc000bf0e200 */
[----:B0-----:R-:W-:Y:S01]  /*1910*/  @!P0 FMUL R4, R4, 1.175494350822287508e-38 ;  /* 0x0080000004048820 */ /* 0x001fe20000400000 */
[----:B------:R-:W-:Y:S06]  /*1920*/  BRA `(.L_x_7197) ;  /* 0x0000000800287947 */ /* 0x000fec0003800000 */
.L_x_7205:
        /* <DEDUP_REMOVED lines=25> */
.L_x_7208:
        /* <DEDUP_REMOVED lines=12> */
.L_x_7207:
[----:B------:R-:W2:Y:S02]  /*1b80*/  LDG.E.U16 R2, desc[UR36][R2.64] ;  /* 0x0000002402027981 */ /* 0x000ea4000c1e1500 */
[----:B--2---:R-:W-:Y:S01]  /*1b90*/  SHF.L.U32 R4, R2, 0x10, RZ ;  /* 0x0000001002047819 */ /* 0x004fe200000006ff */
[----:B------:R-:W-:Y:S06]  /*1ba0*/  BRA `(.L_x_7197) ;  /* 0x0000000400887947 */ /* 0x000fec0003800000 */
.L_x_7204:
        /* <DEDUP_REMOVED lines=11> */
.L_x_7211:
        /* <DEDUP_REMOVED lines=20> */
.L_x_7213:
[----:B------:R-:W-:Y:S05]  /*1da0*/  BSYNC.RECONVERGENT B0 ;  /* 0x0000000000007941 */ /* 0x000fea0003800200 */
.L_x_7212:
[----:B------:R-:W-:Y:S01]  /*1db0*/  IMAD.SHL.U32 R0, R0, 0x100000, RZ ;  /* 0x0010000000007824 */ /* 0x000fe200078e00ff */
[----:B------:R-:W-:-:S04]  /*1dc0*/  LEA R2, R2, 0x3b800000, 0x17 ;  /* 0x3b80000002027811 */ /* 0x000fc800078eb8ff */
[----:B------:R-:W-:Y:S01]  /*1dd0*/  LOP3.LUT R4, R2, R0, R7, 0xfe, !PT ;  /* 0x0000000002047212 */ /* 0x000fe200078efe07 */
[----:B------:R-:W-:Y:S06]  /*1de0*/  BRA `(.L_x_7197) ;  /* 0x0000000000f87947 */ /* 0x000fec0003800000 */
.L_x_7210:
        /* <DEDUP_REMOVED lines=20> */
.L_x_7215:
[----:B------:R-:W-:Y:S05]  /*1f30*/  BSYNC.RECONVERGENT B0 ;  /* 0x0000000000007941 */ /* 0x000fea0003800200 */
.L_x_7214:
[----:B------:R-:W-:Y:S01]  /*1f40*/  IMAD.SHL.U32 R0, R0, 0x200000, RZ ;  /* 0x0020000000007824 */ /* 0x000fe200078e00ff */
[----:B------:R-:W-:-:S04]  /*1f50*/  LEA R2, R2, 0x37800000, 0x17 ;  /* 0x3780000002027811 */ /* 0x000fc800078eb8ff */
[----:B------:R-:W-:Y:S01]  /*1f60*/  LOP3.LUT R4, R2, R0, R7, 0xfe, !PT ;  /* 0x0000000002047212 */ /* 0x000fe200078efe07 */
[----:B------:R-:W-:Y:S06]  /*1f70*/  BRA `(.L_x_7197) ;  /* 0x0000000000947947 */ /* 0x000fec0003800000 */
.L_x_7209:
[----:B------:R-:W-:-:S09]  /*1f80*/  UISETP.NE.AND UP0, UPT, UR4, 0x1c, UPT ;  /* 0x0000001c0400788c */ /* 0x000fd2000bf05270 */
[----:B------:R-:W-:Y:S05]  /*1f90*/  BRA.U !UP0, `(.L_x_7216) ;  /* 0x0000000108847547 */ /* 0x000fea000b800000 */
[----:B------:R-:W-:-:S09]  /*1fa0*/  UISETP.NE.AND UP0, UPT, UR4, 0x1d, UPT ;  /* 0x0000001d0400788c */ /* 0x000fd2000bf05270 */
[----:B------:R-:W-:Y:S05]  /*1fb0*/  BRA.U !UP0, `(.L_x_7217) ;  /* 0x0000000108707547 */ /* 0x000fea000b800000 */
[----:B------:R-:W-:-:S09]  /*1fc0*/  UISETP.NE.AND UP0, UPT, UR4, 0x2c, UPT ;  /* 0x0000002c0400788c */ /* 0x000fd2000bf05270 */
[----:B------:R-:W-:Y:S05]  /*1fd0*/  BRA.U !UP0, `(.L_x_7218) ;  /* 0x0000000108487547 */ /* 0x000fea000b800000 */
.L_x_7196:
        /* <DEDUP_REMOVED lines=16> */
.L_x_7219:
[----:B------:R-:W-:Y:S01]  /*20e0*/  IMAD.MOV.U32 R4, RZ, RZ, RZ ;  /* 0x000000ffff047224 */ /* 0x000fe200078e00ff */
[----:B------:R-:W-:Y:S06]  /*20f0*/  BRA `(.L_x_7197) ;  /* 0x0000000000347947 */ /* 0x000fec0003800000 */
.L_x_7218:
[----:B------:R-:W2:Y:S01]  /*2100*/  LDG.E.U8 R2, desc[UR36][R2.64] ;  /* 0x0000002402027981 */ /* 0x000ea2000c1e1100 */
[----:B------:R-:W-:Y:S02]  /*2110*/  MOV R4, 0x400000 ;  /* 0x0040000000047802 */ /* 0x000fe40000000f00 */
[----:B--2---:R-:W-:-:S13]  /*2120*/  ISETP.NE.AND P0, PT, R2, RZ, PT ;  /* 0x000000ff0200720c */ /* 0x004fda0003f05270 */
[----:B------:R-:W-:Y:S05]  /*2130*/  @!P0 BRA `(.L_x_7197) ;  /* 0x0000000000248947 */ /* 0x000fea0003800000 */
[----:B------:R-:W-:-:S13]  /*2140*/  ISETP.NE.AND P0, PT, R2, 0xff, PT ;  /* 0x000000ff0200780c */ /* 0x000fda0003f05270 */
[----:B------:R-:W-:Y:S02]  /*2150*/  @!P0 IMAD.MOV.U32 R4, RZ, RZ, 0x7f800001 ;  /* 0x7f800001ff048424 */ /* 0x000fe400078e00ff */
[----:B------:R-:W-:Y:S01]  /*2160*/  @P0 IMAD.SHL.U32 R4, R2, 0x800000, RZ ;  /* 0x0080000002040824 */ /* 0x000fe200078e00ff */
[----:B------:R-:W-:Y:S06]  /*2170*/  BRA `(.L_x_7197) ;  /* 0x0000000000147947 */ /* 0x000fec0003800000 */
.L_x_7217:
[----:B------:R-:W2:Y:S02]  /*2180*/  LDG.E.64 R2, desc[UR36][R2.64] ;  /* 0x0000002402027981 */ /* 0x000ea4000c1e1b00 */
[----:B--2---:R0:W1:Y:S01]  /*2190*/  I2F.U64 R4, R2 ;  /* 0x0000000200047312 */ /* 0x0040620000301000 */
[----:B------:R-:W-:Y:S05]  /*21a0*/  BRA `(.L_x_7197) ;  /* 0x0000000000087947 */ /* 0x000fea0003800000 */
.L_x_7216:
[----:B------:R-:W2:Y:S02]  /*21b0*/  LDG.E R2, desc[UR36][R2.64] ;  /* 0x0000002402027981 */ /* 0x000ea4000c1e1900 */
[----:B--2---:R-:W-:-:S07]  /*21c0*/  I2FP.F32.U32 R4, R2 ;  /* 0x0000000200047245 */ /* 0x004fce0000201000 */
.L_x_7197:
[----:B------:R-:W-:Y:S05]  /*21d0*/  BSYNC.RECONVERGENT B6 ;  /* 0x0000000000067941 */ /* 0x000fea0003800200 */
.L_x_7191:
[----:B------:R-:W2:Y:S01]  /*21e0*/  LDCU.64 UR6, c[0x0][0x580] ;  /* 0x0000b000ff0677ac */ /* 0x000ea20008000a00 */
[C---:B01---5:R-:W-:Y:S02]  /*21f0*/  FSETP.NEU.FTZ.AND P0, PT, R4.reuse, RZ, PT ;  /* 0x000000ff0400720b */ /* 0x063fe40003f1d000 */
[----:B------:R-:W-:Y:S01]  /*2200*/  FSET.BF.GT.FTZ.AND R4, R4, RZ, PT ;  /* 0x000000ff0404720a */ /* 0x000fe20003814000 */
[----:B------:R-:W-:-:S04]  /*2210*/  UPRMT UR4, UR41, 0x9910, URZ ;  /* 0x0000991029047896 */ /* 0x000fc800080000ff */
[----:B------:R-:W-:-:S06]  /*2220*/  UISETP.GT.AND UP0, UPT, UR4, 0x9, UPT ;  /* 0x000000090400788c */ /* 0x000fcc000bf04270 */
[----:B------:R-:W0:Y:S01]  /*2230*/  @!P0 LDC R4, c[0x0][0x594] ;  /* 0x00016500ff048b82 */ /* 0x000e220000000800 */
[----:B--234-:R-:W-:-:S04]  /*2240*/  IADD3 R2, P0, PT, R16, UR6, RZ ;  /* 0x0000000610027c10 */ /* 0x01cfc8000ff1e0ff */
        /* <DEDUP_REMOVED lines=10> */
[----:B0-----:R-:W0:Y:S02]  /*22f0*/  F2I.FTZ.TRUNC.NTZ R5, R4 ;  /* 0x0000000400057305 */ /* 0x001e24000021f100 */
[----:B0-----:R0:W-:Y:S01]  /*2300*/  STG.E.U8 desc[UR36][R2.64], R5 ;  /* 0x0000000502007986 */ /* 0x0011e2000c101124 */
[----:B------:R-:W-:Y:S05]  /*2310*/  BRA `(.L_x_7225) ;  /* 0x0000000c003c7947 */ /* 0x000fea0003800000 */
.L_x_7223:
[----:B0-----:R-:W0:Y:S02]  /*2320*/  F2I.S64.TRUNC R4, R4 ;  /* 0x0000000400047311 */ /* 0x001e24000020d900 */
[----:B0-----:R-:W-:-:S05]  /*2330*/  IMAD.MOV.U32 R7, RZ, RZ, R4 ;  /* 0x000000ffff077224 */ /* 0x001fca00078e0004 */
[----:B------:R0:W-:Y:S01]  /*2340*/  STG.E.U8 desc[UR36][R2.64], R7 ;  /* 0x0000000702007986 */ /* 0x0001e2000c101124 */
[----:B------:R-:W-:Y:S05]  /*2350*/  BRA `(.L_x_7225) ;  /* 0x0000000c002c7947 */ /* 0x000fea0003800000 */
.L_x_7222:
[----:B------:R-:W-:-:S09]  /*2360*/  UISETP.NE.AND UP0, UPT, UR4, 0x2, UPT ;  /* 0x000000020400788c */ /* 0x000fd2000bf05270 */
[----:B------:R-:W-:Y:S05]  /*2370*/  BRA.U !UP0, `(.L_x_7226) ;  /* 0x0000000108287547 */ /* 0x000fea000b800000 */
[----:B------:R-:W-:-:S09]  /*2380*/  UISETP.NE.AND UP0, UPT, UR4, 0x3, UPT ;  /* 0x000000030400788c */ /* 0x000fd2000bf05270 */
[----:B------:R-:W-:Y:S05]  /*2390*/  BRA.U !UP0, `(.L_x_7227) ;  /* 0x0000000108147547 */ /* 0x000fea000b800000 */
[----:B------:R-:W-:-:S09]  /*23a0*/  UISETP.NE.AND UP0, UPT, UR4, 0x4, UPT ;  /* 0x000000040400788c */ /* 0x000fd2000bf05270 */
[----:B------:R-:W-:Y:S05]  /*23b0*/  BRA.U UP0, `(.L_x_7224) ;  /* 0x0000000900807547 */ /* 0x000fea000b800000 */
[----:B0-----:R-:W0:Y:S02]  /*23c0*/  F2I.S64.TRUNC R4, R4 ;  /* 0x0000000400047311 */ /* 0x001e24000020d900 */
[----:B0-----:R0:W-:Y:S01]  /*23d0*/  STG.E.64 desc[UR36][R2.64], R4 ;  /* 0x0000000402007986 */ /* 0x0011e2000c101b24 */
[----:B------:R-:W-:Y:S05]  /*23e0*/  BRA `(.L_x_7225) ;  /* 0x0000000c00087947 */ /* 0x000fea0003800000 */
.L_x_7227:
[----:B0-----:R-:W0:Y:S02]  /*23f0*/  F2I.FTZ.TRUNC.NTZ R5, R4 ;  /* 0x0000000400057305 */ /* 0x001e24000021f100 */
[----:B0-----:R0:W-:Y:S01]  /*2400*/  STG.E desc[UR36][R2.64], R5 ;  /* 0x0000000502007986 */ /* 0x0011e2000c101924 */
[----:B------:R-:W-:Y:S05]  /*2410*/  BRA `(.L_x_7225) ;  /* 0x0000000800fc7947 */ /* 0x000fea0003800000 */
.L_x_7226:
[----:B0-----:R-:W0:Y:S02]  /*2420*/  F2I.FTZ.TRUNC.NTZ R5, R4 ;  /* 0x0000000400057305 */ /* 0x001e24000021f100 */
[----:B0-----:R0:W-:Y:S01]  /*2430*/  STG.E.U16 desc[UR36][R2.64], R5 ;  /* 0x0000000502007986 */ /* 0x0011e2000c101524 */
[----:B------:R-:W-:Y:S05]  /*2440*/  BRA `(.L_x_7225) ;  /* 0x0000000800f07947 */ /* 0x000fea0003800000 */
.L_x_7221:
[----:B------:R-:W-:-:S09]  /*2450*/  UISETP.GT.AND UP0, UPT, UR4, 0x6, UPT ;  /* 0x000000060400788c */ /* 0x000fd2000bf04270 */
[----:B------:R-:W-:Y:S05]  /*2460*/  BRA.U UP0, `(.L_x_7228) ;  /* 0x0000000100247547 */ /* 0x000fea000b800000 */
[----:B------:R-:W-:-:S09]  /*2470*/  UISETP.NE.AND UP0, UPT, UR4, 0x5, UPT ;  /* 0x000000050400788c */ /* 0x000fd2000bf05270 */
[----:B------:R-:W-:Y:S05]  /*2480*/  BRA.U !UP0, `(.L_x_7229) ;  /* 0x0000000108107547 */ /* 0x000fea000b800000 */
[----:B------:R-:W-:-:S09]  /*2490*/  UISETP.NE.AND UP0, UPT, UR4, 0x6, UPT ;  /* 0x000000060400788c */ /* 0x000fd2000bf05270 */
[----:B------:R-:W-:Y:S05]  /*24a0*/  BRA.U UP0, `(.L_x_7224) ;  /* 0x0000000900447547 */ /* 0x000fea000b800000 */
[----:B0-----:R0:W-:Y:S01]  /*24b0*/  STG.E desc[UR36][R2.64], R4 ;  /* 0x0000000402007986 */ /* 0x0011e2000c101924 */
[----:B------:R-:W-:Y:S05]  /*24c0*/  BRA `(.L_x_7225) ;  /* 0x0000000800d07947 */ /* 0x000fea0003800000 */
.L_x_7229:
[----:B0-----:R-:W-:-:S05]  /*24d0*/  F2FP.F16.F32.PACK_AB R4, RZ, R4 ;  /* 0x00000004ff04723e */ /* 0x001fca00000000ff */
[----:B------:R0:W-:Y:S01]  /*24e0*/  STG.E.U16 desc[UR36][R2.64], R4 ;  /* 0x0000000402007986 */ /* 0x0001e2000c101524 */
[----:B------:R-:W-:Y:S05]  /*24f0*/  BRA `(.L_x_7225) ;  /* 0x0000000800c47947 */ /* 0x000fea0003800000 */
.L_x_7228:
[----:B------:R-:W-:-:S09]  /*2500*/  UISETP.NE.AND UP0, UPT, UR4, 0x7, UPT ;  /* 0x000000070400788c */ /* 0x000fd2000bf05270 */
[----:B------:R-:W-:Y:S05]  /*2510*/  BRA.U !UP0, `(.L_x_7230) ;  /* 0x00000001082c7547 */ /* 0x000fea000b800000 */
[----:B------:R-:W-:-:S09]  /*2520*/  UISETP.NE.AND UP0, UPT, UR4, 0x8, UPT ;  /* 0x000000080400788c */ /* 0x000fd2000bf05270 */
[----:B------:R-:W-:Y:S05]  /*2530*/  BRA.U !UP0, `(.L_x_7231) ;  /* 0x0000000108147547 */ /* 0x000fea000b800000 */
[----:B------:R-:W-:-:S09]  /*2540*/  UISETP.NE.AND UP0, UPT, UR4, 0x9, UPT ;  /* 0x000000090400788c */ /* 0x000fd2000bf05270 */
[----:B------:R-:W-:Y:S05]  /*2550*/  BRA.U UP0, `(.L_x_7224) ;  /* 0x0000000900187547 */ /* 0x000fea000b800000 */
[----:B------:R-:W-:-:S05]  /*2560*/  IMAD.MOV.U32 R5, RZ, RZ, RZ ;  /* 0x000000ffff057224 */ /* 0x000fca00078e00ff */
[----:B0-----:R0:W-:Y:S01]  /*2570*/  STG.E.64 desc[UR36][R2.64], R4 ;  /* 0x0000000402007986 */ /* 0x0011e2000c101b24 */
[----:B------:R-:W-:Y:S05]  /*2580*/  BRA `(.L_x_7225) ;  /* 0x0000000800a07947 */ /* 0x000fea0003800000 */
.L_x_7231:
[----:B0-----:R-:W-:-:S04]  /*2590*/  F2FP.F16.F32.PACK_AB R5, RZ, R4 ;  /* 0x00000004ff05723e */ /* 0x001fc800000000ff */
[----:B------:R-:W-:-:S05]  /*25a0*/  PRMT R5, R5, 0x5410, RZ ;  /* 0x0000541005057816 */ /* 0x000fca00000000ff */
[----:B------:R0:W-:Y:S01]  /*25b0*/  STG.E desc[UR36][R2.64], R5 ;  /* 0x0000000502007986 */ /* 0x0001e2000c101924 */
[----:B------:R-:W-:Y:S05]  /*25c0*/  BRA `(.L_x_7225) ;  /* 0x0000000800907947 */ /* 0x000fea0003800000 */
.L_x_7230:
[----:B0-----:R-:W-:-:S06]  /*25d0*/  FMUL.FTZ R4, R4, 1 ;  /* 0x3f80000004047820 */ /* 0x001fcc0000410000 */
[----:B------:R-:W0:Y:S02]  /*25e0*/  F2F.F64.F32 R4, R4 ;  /* 0x0000000400047310 */ /* 0x000e240000201800 */
[----:B0-----:R0:W-:Y:S01]  /*25f0*/  STG.E.64 desc[UR36][R2.64], R4 ;  /* 0x0000000402007986 */ /* 0x0011e2000c101b24 */
[----:B------:R-:W-:Y:S05]  /*2600*/  BRA `(.L_x_7225) ;  /* 0x0000000800807947 */ /* 0x000fea0003800000 */
.L_x_7220:
        /* <DEDUP_REMOVED lines=8> */
[----:B0-----:R-:W-:-:S04]  /*2690*/  FSETP.NEU.FTZ.AND P0, PT, R4, RZ, PT ;  /* 0x000000ff0400720b */ /* 0x001fc80003f1d000 */
[----:B------:R-:W-:-:S05]  /*26a0*/  SEL R5, RZ, 0x1, !P0 ;  /* 0x00000001ff057807 */ /* 0x000fca0004000000 */
[----:B------:R0:W-:Y:S01]  /*26b0*/  STG.E.U8 desc[UR36][R2.64], R5 ;  /* 0x0000000502007986 */ /* 0x0001e2000c101124 */
[----:B------:R-:W-:Y:S05]  /*26c0*/  BRA `(.L_x_7225) ;  /* 0x0000000800507947 */ /* 0x000fea0003800000 */
.L_x_7234:
[----:B0-----:R-:W-:Y:S01]  /*26d0*/  FMUL.FTZ R4, R4, 1 ;  /* 0x3f80000004047820 */ /* 0x001fe20000410000 */
[----:B------:R-:W-:-:S05]  /*26e0*/  CS2R R6, SRZ ;  /* 0x0000000000067805 */ /* 0x000fca000001ff00 */
[----:B------:R-:W0:Y:S02]  /*26f0*/  F2F.F64.F32 R4, R4 ;  /* 0x0000000400047310 */ /* 0x000e240000201800 */
[----:B0-----:R0:W-:Y:S01]  /*2700*/  STG.E.128 desc[UR36][R2.64], R4 ;  /* 0x0000000402007986 */ /* 0x0011e2000c101d24 */
[----:B------:R-:W-:Y:S05]  /*2710*/  BRA `(.L_x_7225) ;  /* 0x00000008003c7947 */ /* 0x000fea0003800000 */
.L_x_7233:
[----:B------:R-:W-:-:S09]  /*2720*/  UISETP.NE.AND UP0, UPT, UR4, 0xf, UPT ;  /* 0x0000000f0400788c */ /* 0x000fd2000bf05270 */
[----:B------:R-:W-:Y:S05]  /*2730*/  BRA.U !UP0, `(.L_x_7235) ;  /* 0x0000000108987547 */ /* 0x000fea000b800000 */
[----:B------:R-:W-:-:S09]  /*2740*/  UISETP.NE.AND UP0, UPT, UR4, 0x17, UPT ;  /* 0x000000170400788c */ /* 0x000fd2000bf05270 */
[----:B------:R-:W-:Y:S05]  /*2750*/  BRA.U !UP0, `(.L_x_7236) ;  /* 0x0000000108487547 */ /* 0x000fea000b800000 */
[----:B------:R-:W-:-:S09]  /*2760*/  UISETP.NE.AND UP0, UPT, UR4, 0x18, UPT ;  /* 0x000000180400788c */ /* 0x000fd2000bf05270 */
[----:B------:R-:W-:Y:S05]  /*2770*/  BRA.U UP0, `(.L_x_7224) ;  /* 0x0000000500907547 */ /* 0x000fea000b800000 */
[----:B0-----:R-:W-:Y:S01]  /*2780*/  LOP3.LUT R6, R4, 0x7fffffff, RZ, 0xc0, !PT ;  /* 0x7fffffff04067812 */ /* 0x001fe200078ec0ff */
[----:B------:R-:W-:Y:S01]  /*2790*/  BSSY.RECONVERGENT B0, `(.L_x_7237) ;  /* 0x000000b000007945 */ /* 0x000fe20003800200 */
[----:B------:R-:W-:Y:S01]  /*27a0*/  HFMA2 R0, -RZ, RZ, 0, 7.569789886474609375e-06 ;  /* 0x0000007fff007431 */ /* 0x000fe200000001ff */
        /* <DEDUP_REMOVED lines=9> */
.L_x_7238:
[----:B------:R-:W-:Y:S05]  /*2840*/  BSYNC.RECONVERGENT B0 ;  /* 0x0000000000007941 */ /* 0x000fea0003800200 */
.L_x_7237:
[----:B------:R-:W-:-:S05]  /*2850*/  LOP3.LUT R7, R0, 0x80, R7, 0xf8, !PT ;  /* 0x0000008000077812 */ /* 0x000fca00078ef807 */
[----:B------:R0:W-:Y:S01]  /*2860*/  STG.E.U8 desc[UR36][R2.64], R7 ;  /* 0x0000000702007986 */ /* 0x0001e2000c101124 */
[----:B------:R-:W-:Y:S05]  /*2870*/  BRA `(.L_x_7225) ;  /* 0x0000000400e47947 */ /* 0x000fea0003800000 */
.L_x_7236:
[----:B0-----:R-:W-:Y:S01]  /*2880*/  LOP3.LUT R6, R4, 0x7fffffff, RZ, 0xc0, !PT ;  /* 0x7fffffff04067812 */ /* 0x001fe200078ec0ff */
        /* <DEDUP_REMOVED lines=13> */
.L_x_7240:
[----:B------:R-:W-:Y:S05]  /*2960*/  BSYNC.RECONVERGENT B0 ;  /* 0x0000000000007941 */ /* 0x000fea0003800200 */
.L_x_7239:
[----:B------:R-:W-:-:S05]  /*2970*/  LOP3.LUT R5, R0, 0x80, R7, 0xf8, !PT ;  /* 0x0000008000057812 */ /* 0x000fca00078ef807 */
[----:B------:R0:W-:Y:S01]  /*2980*/  STG.E.U8 desc[UR36][R2.64], R5 ;  /* 0x0000000502007986 */ /* 0x0001e2000c101124 */
[----:B------:R-:W-:Y:S05]  /*2990*/  BRA `(.L_x_7225) ;  /* 0x00000004009c7947 */ /* 0x000fea0003800000 */
.L_x_7235:
[----:B0-----:R-:W-:-:S05]  /*29a0*/  F2FP.BF16.F32.PACK_AB R4, RZ, R4 ;  /* 0x00000004ff04723e */ /* 0x001fca00000010ff */
[----:B------:R0:W-:Y:S01]  /*29b0*/  STG.E.U16 desc[UR36][R2.64], R4 ;  /* 0x0000000402007986 */ /* 0x0001e2000c101524 */
[----:B------:R-:W-:Y:S05]  /*29c0*/  BRA `(.L_x_7225) ;  /* 0x0000000400907947 */ /* 0x000fea0003800000 */
.L_x_7232:
        /* <DEDUP_REMOVED lines=8> */
[----:B0-----:R-:W0:Y:S02]  /*2a50*/  F2I.FTZ.U32.TRUNC.NTZ R5, R4 ;  /* 0x0000000400057305 */ /* 0x001e24000021f000 */
[----:B0-----:R0:W-:Y:S01]  /*2a60*/  STG.E.U16 desc[UR36][R2.64], R5 ;  /* 0x0000000502007986 */ /* 0x0011e2000c101524 */
[----:B------:R-:W-:Y:S05]  /*2a70*/  BRA `(.L_x_7225) ;  /* 0x0000000400647947 */ /* 0x000fea0003800000 */
.L_x_7243:
[----:B0-----:R-:W-:Y:S01]  /*2a80*/  LOP3.LUT R5, R4, 0x7fffffff, RZ, 0xc0, !PT ;  /* 0x7fffffff04057812 */ /* 0x001fe200078ec0ff */
        /* <DEDUP_REMOVED lines=11> */
.L_x_7246:
[----:B------:R-:W-:-:S04]  /*2b40*/  SHF.R.U32.HI R0, RZ, 0x14, R4 ;  /* 0x00000014ff007819 */ /* 0x000fc80000011604 */
[----:B------:R-:W-:-:S04]  /*2b50*/  LOP3.LUT R5, R0, 0x1, RZ, 0xc0, !PT ;  /* 0x0000000100057812 */ /* 0x000fc800078ec0ff */
[----:B------:R-:W-:-:S04]  /*2b60*/  IADD3 R0, PT, PT, R4, 0x487ffff, R5 ;  /* 0x0487ffff04007810 */ /* 0x000fc80007ffe005 */
[----:B------:R-:W-:-:S04]  /*2b70*/  SHF.R.U32.HI R0, RZ, 0x14, R0 ;  /* 0x00000014ff007819 */ /* 0x000fc80000011600 */
[----:B------:R-:W-:-:S07]  /*2b80*/  LOP3.LUT R5, R0, 0xff, RZ, 0xc0, !PT ;  /* 0x000000ff00057812 */ /* 0x000fce00078ec0ff */
.L_x_7247:
[----:B------:R-:W-:-:S04]  /*2b90*/  SHF.R.U32.HI R4, RZ, 0x18, R4 ;  /* 0x00000018ff047819 */ /* 0x000fc80000011604 */
[----:B------:R-:W-:-:S04]  /*2ba0*/  LOP3.LUT R5, R5, 0x80, R4, 0xf8, !PT ;  /* 0x0000008005057812 */ /* 0x000fc800078ef804 */
[----:B------:R-:W-:-:S07]  /*2bb0*/  PRMT R0, R5, 0x7610, R0 ;  /* 0x0000761005007816 */ /* 0x000fce0000000000 */
.L_x_7245:
[----:B------:R-:W-:Y:S05]  /*2bc0*/  BSYNC.RECONVERGENT B0 ;  /* 0x0000000000007941 */ /* 0x000fea0003800200 */
.L_x_7244:
[----:B------:R4:W-:Y:S01]  /*2bd0*/  STG.E.U8 desc[UR36][R2.64], R0 ;  /* 0x0000000002007986 */ /* 0x0009e2000c101124 */
[----:B------:R-:W-:Y:S05]  /*2be0*/  BRA `(.L_x_7225) ;  /* 0x0000000400087947 */ /* 0x000fea0003800000 */
.L_x_7242:
[----:B0-----:R-:W-:Y:S01]  /*2bf0*/  LOP3.LUT R5, R4, 0x7fffffff, RZ, 0xc0, !PT ;  /* 0x7fffffff04057812 */ /* 0x001fe200078ec0ff */
[----:B------:R-:W-:Y:S01]  /*2c00*/  BSSY.RECONVERGENT B0, `(.L_x_7248) ;  /* 0x0000013000007945 */ /* 0x000fe20003800200 */
        /* <DEDUP_REMOVED lines=10> */
.L_x_7250:
[----:B------:R-:W-:-:S04]  /*2cb0*/  SHF.R.U32.HI R0, RZ, 0x15, R4 ;  /* 0x00000015ff007819 */ /* 0x000fc80000011604 */
[----:B------:R-:W-:-:S04]  /*2cc0*/  LOP3.LUT R5, R0, 0x1, RZ, 0xc0, !PT ;  /* 0x0000000100057812 */ /* 0x000fc800078ec0ff */
[----:B------:R-:W-:-:S04]  /*2cd0*/  IADD3 R0, PT, PT, R4, 0x88fffff, R5 ;  /* 0x088fffff04007810 */ /* 0x000fc80007ffe005 */
[----:B------:R-:W-:-:S04]  /*2ce0*/  SHF.R.U32.HI R0, RZ, 0x15, R0 ;  /* 0x00000015ff007819 */ /* 0x000fc80000011600 */
[----:B------:R-:W-:-:S07]  /*2cf0*/  LOP3.LUT R5, R0, 0xff, RZ, 0xc0, !PT ;  /* 0x000000ff00057812 */ /* 0x000fce00078ec0ff */
.L_x_7251:
[----:B------:R-:W-:-:S04]  /*2d00*/  SHF.R.U32.HI R4, RZ, 0x18, R4 ;  /* 0x00000018ff047819 */ /* 0x000fc80000011604 */
[----:B------:R-:W-:-:S04]  /*2d10*/  LOP3.LUT R5, R5, 0x80, R4, 0xf8, !PT ;  /* 0x0000008005057812 */ /* 0x000fc800078ef804 */
[----:B------:R-:W-:-:S07]  /*2d20*/  PRMT R0, R5, 0x7610, R0 ;  /* 0x0000761005007816 */ /* 0x000fce0000000000 */
.L_x_7249:
[----:B------:R-:W-:Y:S05]  /*2d30*/  BSYNC.RECONVERGENT B0 ;  /* 0x0000000000007941 */ /* 0x000fea0003800200 */
.L_x_7248:
[----:B------:R3:W-:Y:S01]  /*2d40*/  STG.E.U8 desc[UR36][R2.64], R0 ;  /* 0x0000000002007986 */ /* 0x0007e2000c101124 */
[----:B------:R-:W-:Y:S05]  /*2d50*/  BRA `(.L_x_7225) ;  /* 0x0000000000ac7947 */ /* 0x000fea0003800000 */
.L_x_7241:
[----:B------:R-:W-:-:S09]  /*2d60*/  UISETP.NE.AND UP0, UPT, UR4, 0x1c, UPT ;  /* 0x0000001c0400788c */ /* 0x000fd2000bf05270 */
[----:B------:R-:W-:Y:S05]  /*2d70*/  BRA.U !UP0, `(.L_x_7252) ;  /* 0x00000001089c7547 */ /* 0x000fea000b800000 */
[----:B------:R-:W-:-:S09]  /*2d80*/  UISETP.NE.AND UP0, UPT, UR4, 0x1d, UPT ;  /* 0x0000001d0400788c */ /* 0x000fd2000bf05270 */
[----:B------:R-:W-:Y:S05]  /*2d90*/  BRA.U !UP0, `(.L_x_7253) ;  /* 0x0000000108887547 */ /* 0x000fea000b800000 */
[----:B------:R-:W-:-:S09]  /*2da0*/  UISETP.NE.AND UP0, UPT, UR4, 0x2c, UPT ;  /* 0x0000002c0400788c */ /* 0x000fd2000bf05270 */
[----:B------:R-:W-:Y:S05]  /*2db0*/  BRA.U !UP0, `(.L_x_7254) ;  /* 0x0000000108447547 */ /* 0x000fea000b800000 */
.L_x_7224:
        /* <DEDUP_REMOVED lines=16> */
.L_x_7255:
[----:B------:R-:W-:Y:S05]  /*2ec0*/  BRA `(.L_x_7225) ;  /* 0x0000000000507947 */ /* 0x000fea0003800000 */
.L_x_7254:
        /* <DEDUP_REMOVED lines=15> */
.L_x_7253:
[----:B0-----:R-:W0:Y:S02]  /*2fc0*/  F2I.U64.TRUNC R4, R4 ;  /* 0x0000000400047311 */ /* 0x001e24000020d800 */
[----:B0-----:R1:W-:Y:S01]  /*2fd0*/  STG.E.64 desc[UR36][R2.64], R4 ;  /* 0x0000000402007986 */ /* 0x0013e2000c101b24 */
[----:B------:R-:W-:Y:S05]  /*2fe0*/  BRA `(.L_x_7225) ;  /* 0x0000000000087947 */ /* 0x000fea0003800000 */
.L_x_7252:
[----:B0-----:R-:W0:Y:S02]  /*2ff0*/  F2I.FTZ.U32.TRUNC.NTZ R5, R4 ;  /* 0x0000000400057305 */ /* 0x001e24000021f000 */
[----:B0-----:R0:W-:Y:S02]  /*3000*/  STG.E desc[UR36][R2.64], R5 ;  /* 0x0000000502007986 */ /* 0x0011e4000c101924 */
.L_x_7225:
[----:B------:R-:W-:-:S07]  /*3010*/  VIADD R17, R17, 0x80 ;  /* 0x0000008011117836 */ /* 0x000fce0000000000 */
.L_x_7189:
[----:B------:R-:W-:Y:S05]  /*3020*/  BSYNC.RECONVERGENT B7 ;  /* 0x0000000000077941 */ /* 0x000fea0003800200 */
.L_x_7188:
[----:B------:R-:W5:Y:S01]  /*3030*/  LDCU UR4, c[0x0][0x380] ;  /* 0x00007000ff0477ac */ /* 0x000f620008000800 */
[----:B------:R-:W-:Y:S01]  /*3040*/  BSSY.RECONVERGENT B7, `(.L_x_7256) ;  /* 0x00002f4000077945 */ /* 0x000fe20003800200 */
[----:B-----5:R-:W-:-:S13]  /*3050*/  ISETP.GE.AND P0, PT, R17, UR4, PT ;  /* 0x0000000411007c0c */ /* 0x020fda000bf06270 */
[----:B------:R-:W-:Y:S05]  /*3060*/  @P0 BRA `(.L_x_7257) ;  /* 0x0000002c00c40947 */ /* 0x000fea0003800000 */
[----:B------:R-:W5:Y:S01]  /*3070*/  LDCU UR4, c[0x0][0x388] ;  /* 0x00007100ff0477ac */ /* 0x000f620008000800 */
[----:B---34-:R-:W-:Y:S02]  /*3080*/  HFMA2 R0, -RZ, RZ, 0, 0 ;  /* 0x00000000ff007431 */ /* 0x018fe400000001ff */
[----:B------:R-:W-:Y:S01]  /*3090*/  IMAD.MOV.U32 R16, RZ, RZ, RZ ;  /* 0x000000ffff107224 */ /* 0x000fe200078e00ff */
[----:B-----5:R-:W-:-:S09]  /*30a0*/  UISETP.NE.AND UP0, UPT, UR4, URZ, UPT ;  /* 0x000000ff0400728c */ /* 0x020fd2000bf05270 */
[----:B------:R-:W-:Y:S05]  /*30b0*/  BRA.U !UP0, `(.L_x_7258) ;  /* 0x0000001108a87547 */ /* 0x000fea000b800000 */
[----:B------:R-:W0:Y:S01]  /*30c0*/  LDCU.64 UR4, c[0x0][0x390] ;  /* 0x00007200ff0477ac */ /* 0x000e220008000a00 */
[----:B------:R-:W-:Y:S01]  /*30d0*/  IMAD.MOV.U32 R16, RZ, RZ, RZ ;  /* 0x000000ffff107224 */ /* 0x000fe200078e00ff */
[----:B------:R-:W3:Y:S01]  /*30e0*/  LDCU UR6, c[0x0][0x38c] ;  /* 0x00007180ff0677ac */ /* 0x000ee20008000800 */
[----:B------:R-:W4:Y:S01]  /*30f0*/  LDCU.64 UR8, c[0x0][0x4b8] ;  /* 0x00009700ff0877ac */ /* 0x000f220008000a00 */
[----:B------:R-:W-:Y:S01]  /*3100*/  UISETP.NE.AND UP0, UPT, UR40, URZ, UPT ;  /* 0x000000ff2800728c */ /* 0x000fe2000bf05270 */
[----:B012---:R-:W-:-:S05]  /*3110*/  IMAD.HI.U32 R2, R17, UR4, R16 ;  /* 0x0000000411027c27 */ /* 0x007fca000f8e0010 */
[----:B------:R-:W-:-:S04]  /*3120*/  SHF.R.U32.HI R3, RZ, UR5, R2 ;  /* 0x00000005ff037c19 */ /* 0x000fc80008011602 */
[----:B------:R-:W-:-:S05]  /*3130*/  IADD3 R0, PT, PT, -R3, RZ, RZ ;  /* 0x000000ff03007210 */ /* 0x000fca0007ffe1ff */
[----:B---3--:R-:W-:-:S04]  /*3140*/  IMAD R0, R0, UR6, R17 ;  /* 0x0000000600007c24 */ /* 0x008fc8000f8e0211 */
        /* <DEDUP_REMOVED lines=289> */
.L_x_7258:
[----:B------:R-:W0:Y:S01]  /*4360*/  LDCU.64 UR6, c[0x0][0x588] ;  /* 0x0000b100ff0677ac */ /* 0x000e220008000a00 */
[----:B------:R-:W-:Y:S01]  /*4370*/  BSSY.RECONVERGENT B6, `(.L_x_7259) ;  /* 0x00000dd000067945 */ /* 0x000fe20003800200 */
[----:B------:R-:W-:-:S04]  /*4380*/  UPRMT UR4, UR42, 0x9910, URZ ;  /* 0x000099102a047896 */ /* 0x000fc800080000ff */
[----:B------:R-:W-:Y:S01]  /*4390*/  UISETP.GT.AND UP0, UPT, UR4, 0x9, UPT ;  /* 0x000000090400788c */ /* 0x000fe2000bf04270 */
[----:B012---:R-:W-:-:S05]  /*43a0*/  IADD3 R2, P0, PT, R0, UR6, RZ ;  /* 0x0000000600027c10 */ /* 0x007fca000ff1e0ff */
        /* <DEDUP_REMOVED lines=13> */
.L_x_7263:
[----:B------:R-:W2:Y:S02]  /*4480*/  LDG.E.U8 R2, desc[UR36][R2.64] ;  /* 0x0000002402027981 */ /* 0x000ea4000c1e1100 */
[----:B--2---:R-:W-:Y:S01]  /*4490*/  I2FP.F32.U32 R4, R2 ;  /* 0x0000000200047245 */ /* 0x004fe20000201000 */
[----:B------:R-:W-:Y:S06]  /*44a0*/  BRA `(.L_x_7265) ;  /* 0x0000000c00247947 */ /* 0x000fec0003800000 */
.L_x_7262:
        /* <DEDUP_REMOVED lines=9> */
.L_x_7267:
[----:B------:R-:W2:Y:S02]  /*4540*/  LDG.E R2, desc[UR36][R2.64] ;  /* 0x0000002402027981 */ /* 0x000ea4000c1e1900 */
[----:B--2---:R-:W-:Y:S01]  /*4550*/  I2FP.F32.S32 R4, R2 ;  /* 0x0000000200047245 */ /* 0x004fe20000201400 */
[----:B------:R-:W-:Y:S06]  /*4560*/  BRA `(.L_x_7265) ;  /* 0x0000000800f47947 */ /* 0x000fec0003800000 */
.L_x_7266:
[----:B------:R-:W2:Y:S02]  /*4570*/  LDG.E.U16 R2, desc[UR36][R2.64] ;  /* 0x0000002402027981 */ /* 0x000ea4000c1e1500 */
[----:B--2---:R0:W1:Y:S01]  /*4580*/  I2F.S16 R4, R2 ;  /* 0x0000000200047306 */ /* 0x0040620000101400 */
[----:B------:R-:W-:Y:S05]  /*4590*/  BRA `(.L_x_7265) ;  /* 0x0000000800e87947 */ /* 0x000fea0003800000 */
.L_x_7261:
        /* <DEDUP_REMOVED lines=8> */
.L_x_7269:
[----:B------:R-:W2:Y:S02]  /*4620*/  LDG.E.U16 R2, desc[UR36][R2.64] ;  /* 0x0000002402027981 */ /* 0x000ea4000c1e1500 */
[----:B--2---:R-:W-:Y:S01]  /*4630*/  HADD2.F32 R4, -RZ, R2.H0_H0 ;  /* 0x20000002ff047230 */ /* 0x004fe20000004100 */
[----:B------:R-:W-:Y:S06]  /*4640*/  BRA `(.L_x_7265) ;  /* 0x0000000800bc7947 */ /* 0x000fec0003800000 */
.L_x_7268:
        /* <DEDUP_REMOVED lines=8> */
.L_x_7271:
[----:B------:R-:W2:Y:S02]  /*46d0*/  LDG.E.U16 R2, desc[UR36][R2.64] ;  /* 0x0000002402027981 */ /* 0x000ea4000c1e1500 */
[----:B--2---:R-:W-:Y:S01]  /*46e0*/  HADD2.F32 R4, -RZ, R2.H0_H0 ;  /* 0x20000002ff047230 */ /* 0x004fe20000004100 */
[----:B------:R-:W-:Y:S06]  /*46f0*/  BRA `(.L_x_7265) ;  /* 0x0000000800907947 */ /* 0x000fec0003800000 */
.L_x_7270:
[----:B------:R-:W2:Y:S01]  /*4700*/  LDG.E.64 R2, desc[UR36][R2.64] ;  /* 0x0000002402027981 */ /* 0x000ea2000c1e1b00 */
[----:B------:R-:W-:Y:S01]  /*4710*/  UMOV UR4, 0xf0000000 ;  /* 0xf000000000047882 */ /* 0x000fe20000000000 */
[----:B------:R-:W-:Y:S01]  /*4720*/  UMOV UR5, 0x380fffff ;  /* 0x380fffff00057882 */ /* 0x000fe20000000000 */
[----:B--2---:R-:W0:Y:S01]  /*4730*/  F2F.F32.F64 R4, R2 ;  /* 0x0000000200047310 */ /* 0x004e220000301000 */
[----:B------:R-:W-:-:S14]  /*4740*/  DSETP.GEU.AND P0, PT, |R2|, UR4, PT ;  /* 0x0000000402007e2a */ /* 0x000fdc000bf0e200 */
[----:B0-----:R-:W-:Y:S01]  /*4750*/  @!P0 FMUL R4, R4, 1.175494350822287508e-38 ;  /* 0x0080000004048820 */ /* 0x001fe20000400000 */
[----:B------:R-:W-:Y:S06]  /*4760*/  BRA `(.L_x_7265) ;  /* 0x0000000800747947 */ /* 0x000fec0003800000 */
.L_x_7260:
        /* <DEDUP_REMOVED lines=12> */
.L_x_7274:
[----:B------:R-:W2:Y:S01]  /*4830*/  LDG.E.64 R2, desc[UR36][R2.64] ;  /* 0x0000002402027981 */ /* 0x000ea2000c1e1b00 */
[----:B------:R-:W-:Y:S01]  /*4840*/  UMOV UR4, 0xf0000000 ;  /* 0xf000000000047882 */ /* 0x000fe20000000000 */
[----:B------:R-:W-:Y:S01]  /*4850*/  UMOV UR5, 0x380fffff ;  /* 0x380fffff00057882 */ /* 0x000fe20000000000 */
[----:B--2---:R-:W0:Y:S01]  /*4860*/  F2F.F32.F64 R4, R2 ;  /* 0x0000000200047310 */ /* 0x004e220000301000 */
[----:B------:R-:W-:-:S14]  /*4870*/  DSETP.GEU.AND P0, PT, |R2|, UR4, PT ;  /* 0x0000000402007e2a */ /* 0x000fdc000bf0e200 */
[----:B0-----:R-:W-:Y:S01]  /*4880*/  @!P0 FMUL R4, R4, 1.175494350822287508e-38 ;  /* 0x0080000004048820 */ /* 0x001fe20000400000 */
[----:B------:R-:W-:Y:S06]  /*4890*/  BRA `(.L_x_7265) ;  /* 0x0000000800287947 */ /* 0x000fec0003800000 */
.L_x_7273:
        /* <DEDUP_REMOVED lines=25> */
.L_x_7276:
        /* <DEDUP_REMOVED lines=12> */
.L_x_7275:
[----:B------:R-:W2:Y:S02]  /*4af0*/  LDG.E.U16 R2, desc[UR36][R2.64] ;  /* 0x0000002402027981 */ /* 0x000ea4000c1e1500 */
[----:B--2---:R-:W-:Y:S01]  /*4b00*/  IMAD.U32 R4, R2, 0x10000, RZ ;  /* 0x0001000002047824 */ /* 0x004fe200078e00ff */
[----:B------:R-:W-:Y:S06]  /*4b10*/  BRA `(.L_x_7265) ;  /* 0x0000000400887947 */ /* 0x000fec0003800000 */
.L_x_7272:
        /* <DEDUP_REMOVED lines=11> */
.L_x_7279:
        /* <DEDUP_REMOVED lines=20> */
.L_x_7281:
[----:B------:R-:W-:Y:S05]  /*4d10*/  BSYNC.RECONVERGENT B0 ;  /* 0x0000000000007941 */ /* 0x000fea0003800200 */
.L_x_7280:
[----:B------:R-:W-:Y:S01]  /*4d20*/  IMAD.SHL.U32 R0, R0, 0x100000, RZ ;  /* 0x0010000000007824 */ /* 0x000fe200078e00ff */
[----:B------:R-:W-:-:S04]  /*4d30*/  LEA R2, R2, 0x3b800000, 0x17 ;  /* 0x3b80000002027811 */ /* 0x000fc800078eb8ff */
[----:B------:R-:W-:Y:S01]  /*4d40*/  LOP3.LUT R4, R2, R0, R7, 0xfe, !PT ;  /* 0x0000000002047212 */ /* 0x000fe200078efe07 */
[----:B------:R-:W-:Y:S06]  /*4d50*/  BRA `(.L_x_7265) ;  /* 0x0000000000f87947 */ /* 0x000fec0003800000 */
.L_x_7278:
        /* <DEDUP_REMOVED lines=20> */
.L_x_7283:
[----:B------:R-:W-:Y:S05]  /*4ea0*/  BSYNC.RECONVERGENT B0 ;  /* 0x0000000000007941 */ /* 0x000fea0003800200 */
.L_x_7282:
[----:B------:R-:W-:Y:S02]  /*4eb0*/  SHF.L.U32 R0, R0, 0x15, RZ ;  /* 0x0000001500007819 */ /* 0x000fe400000006ff */
[----:B------:R-:W-:-:S04]  /*4ec0*/  LEA R2, R2, 0x37800000, 0x17 ;  /* 0x3780000002027811 */ /* 0x000fc800078eb8ff */
[----:B------:R-:W-:Y:S01]  /*4ed0*/  LOP3.LUT R4, R2, R0, R7, 0xfe, !PT ;  /* 0x0000000002047212 */ /* 0x000fe200078efe07 */
[----:B------:R-:W-:Y:S06]  /*4ee0*/  BRA `(.L_x_7265) ;  /* 0x0000000000947947 */ /* 0x000fec0003800000 */
.L_x_7277:
        /* <DEDUP_REMOVED lines=14> */
.L_x_7264:
        /* <DEDUP_REMOVED lines=16> */
.L_x_7286:
[----:B------:R-:W-:Y:S01]  /*50d0*/  IMAD.MOV.U32 R4, RZ, RZ, RZ ;  /* 0x000000ffff047224 */ /* 0x000fe200078e00ff */
[----:B------:R-:W-:Y:S06]  /*50e0*/  BRA `(.L_x_7265) ;  /* 0x0000000000147947 */ /* 0x000fec0003800000 */
.L_x_7285:
[----:B------:R-:W2:Y:S02]  /*50f0*/  LDG.E.64 R2, desc[UR36][R2.64] ;  /* 0x0000002402027981 */ /* 0x000ea4000c1e1b00 */
[----:B--2---:R0:W1:Y:S01]  /*5100*/  I2F.U64 R4, R2 ;  /* 0x0000000200047312 */ /* 0x0040620000301000 */
[----:B------:R-:W-:Y:S05]  /*5110*/  BRA `(.L_x_7265) ;  /* 0x0000000000087947 */ /* 0x000fea0003800000 */
.L_x_7284:
[----:B------:R-:W2:Y:S02]  /*5120*/  LDG.E R2, desc[UR36][R2.64] ;  /* 0x0000002402027981 */ /* 0x000ea4000c1e1900 */
[----:B--2---:R-:W-:-:S07]  /*5130*/  I2FP.F32.U32 R4, R2 ;  /* 0x0000000200047245 */ /* 0x004fce0000201000 */
.L_x_7265:
[----:B------:R-:W-:Y:S05]  /*5140*/  BSYNC.RECONVERGENT B6 ;  /* 0x0000000000067941 */ /* 0x000fea0003800200 */
.L_x_7259:
[----:B------:R-:W2:Y:S01]  /*5150*/  LDCU.64 UR6, c[0x0][0x580] ;  /* 0x0000b000ff0677ac */ /* 0x000ea20008000a00 */
[C---:B01---5:R-:W-:Y:S02]  /*5160*/  FSETP.NEU.FTZ.AND P0, PT, R4.reuse, RZ, PT ;  /* 0x000000ff0400720b */ /* 0x063fe40003f1d000 */
[----:B------:R-:W-:Y:S01]  /*5170*/  FSET.BF.GT.FTZ.AND R4, R4, RZ, PT ;  /* 0x000000ff0404720a */ /* 0x000fe20003814000 */
[----:B------:R-:W-:-:S04]  /*5180*/  UPRMT UR4, UR41, 0x9910, URZ ;  /* 0x0000991029047896 */ /* 0x000fc800080000ff */
[----:B------:R-:W-:-:S06]  /*5190*/  UISETP.GT.AND UP0, UPT, UR4, 0x9, UPT ;  /* 0x000000090400788c */ /* 0x000fcc000bf04270 */
[----:B------:R-:W0:Y:S01]  /*51a0*/  @!P0 LDC R4, c[0x0][0x594] ;  /* 0x00016500ff048b82 */ /* 0x000e220000000800 */
[----:B--234-:R-:W-:-:S05]  /*51b0*/  IADD3 R2, P0, PT, R16, UR6, RZ ;  /* 0x0000000610027c10 */ /* 0x01cfca000ff1e0ff */
        /* <DEDUP_REMOVED lines=13> */
.L_x_7290:
[----:B0-----:R-:W0:Y:S02]  /*5290*/  F2I.S64.TRUNC R4, R4 ;  /* 0x0000000400047311 */ /* 0x001e24000020d900 */
[----:B0-----:R-:W-:-:S05]  /*52a0*/  MOV R7, R4 ;  /* 0x0000000400077202 */ /* 0x001fca0000000f00 */
[----:B------:R3:W-:Y:S01]  /*52b0*/  STG.E.U8 desc[UR36][R2.64], R7 ;  /* 0x0000000702007986 */ /* 0x0007e2000c101124 */
[----:B------:R-:W-:Y:S05]  /*52c0*/  BRA `(.L_x_7292) ;  /* 0x0000000c00287947 */ /* 0x000fea0003800000 */
.L_x_7289:
        /* <DEDUP_REMOVED lines=9> */
.L_x_7294:
[----:B0-----:R-:W0:Y:S02]  /*5360*/  F2I.FTZ.TRUNC.NTZ R5, R4 ;  /* 0x0000000400057305 */ /* 0x001e24000021f100 */
[----:B0-----:R2:W-:Y:S01]  /*5370*/  STG.E desc[UR36][R2.64], R5 ;  /* 0x0000000502007986 */ /* 0x0015e2000c101924 */
[----:B------:R-:W-:Y:S05]  /*5380*/  BRA `(.L_x_7292) ;  /* 0x0000000800f87947 */ /* 0x000fea0003800000 */
.L_x_7293:
[----:B0-----:R-:W0:Y:S02]  /*5390*/  F2I.FTZ.TRUNC.NTZ R5, R4 ;  /* 0x0000000400057305 */ /* 0x001e24000021f100 */
[----:B0-----:R0:W-:Y:S01]  /*53a0*/  STG.E.U16 desc[UR36][R2.64], R5 ;  /* 0x0000000502007986 */ /* 0x0011e2000c101524 */
[----:B------:R-:W-:Y:S05]  /*53b0*/  BRA `(.L_x_7292) ;  /* 0x0000000800ec7947 */ /* 0x000fea0003800000 */
.L_x_7288:
        /* <DEDUP_REMOVED lines=8> */
.L_x_7296:
[----:B0-----:R-:W-:-:S05]  /*5440*/  F2FP.F16.F32.PACK_AB R4, RZ, R4 ;  /* 0x00000004ff04723e */ /* 0x001fca00000000ff */
[----:B------:R0:W-:Y:S01]  /*5450*/  STG.E.U16 desc[UR36][R2.64], R4 ;  /* 0x0000000402007986 */ /* 0x0001e2000c101524 */
[----:B------:R-:W-:Y:S05]  /*5460*/  BRA `(.L_x_7292) ;  /* 0x0000000800c07947 */ /* 0x000fea0003800000 */
.L_x_7295:
        /* <DEDUP_REMOVED lines=9> */
.L_x_7298:
[----:B0-----:R-:W-:-:S04]  /*5500*/  F2FP.F16.F32.PACK_AB R5, RZ, R4 ;  /* 0x00000004ff05723e */ /* 0x001fc800000000ff */
[----:B------:R-:W-:-:S05]  /*5510*/  PRMT R5, R5, 0x5410, RZ ;  /* 0x0000541005057816 */ /* 0x000fca00000000ff */
[----:B------:R0:W-:Y:S01]  /*5520*/  STG.E desc[UR36][R2.64], R5 ;  /* 0x0000000502007986 */ /* 0x0001e2000c101924 */
[----:B------:R-:W-:Y:S05]  /*5530*/  BRA `(.L_x_7292) ;  /* 0x00000008008c7947 */ /* 0x000fea0003800000 */
.L_x_7297:
[----:B0-----:R-:W-:-:S06]  /*5540*/  FMUL.FTZ R4, R4, 1 ;  /* 0x3f80000004047820 */ /* 0x001fcc0000410000 */
[----:B------:R-:W0:Y:S02]  /*5550*/  F2F.F64.F32 R4, R4 ;  /* 0x0000000400047310 */ /* 0x000e240000201800 */
[----:B0-----:R0:W-:Y:S01]  /*5560*/  STG.E.64 desc[UR36][R2.64], R4 ;  /* 0x0000000402007986 */ /* 0x0011e2000c101b24 */
[----:B------:R-:W-:Y:S05]  /*5570*/  BRA `(.L_x_7292) ;  /* 0x00000008007c7947 */ /* 0x000fea0003800000 */
.L_x_7287:
        /* <DEDUP_REMOVED lines=13> */
.L_x_7302:
[----:B0-----:R-:W-:Y:S01]  /*5650*/  LOP3.LUT R6, R4, 0x7fffffff, RZ, 0xc0, !PT ;  /* 0x7fffffff04067812 */ /* 0x001fe200078ec0ff */
        /* <DEDUP_REMOVED lines=15> */
.L_x_7305:
[----:B------:R-:W-:-:S04]  /*5750*/  SHF.R.U32.HI R4, RZ, 0x18, R4 ;  /* 0x00000018ff047819 */ /* 0x000fc80000011604 */
[----:B------:R-:W-:-:S04]  /*5760*/  LOP3.LUT R4, R5, 0x80, R4, 0xf8, !PT ;  /* 0x0000008005047812 */ /* 0x000fc800078ef804 */
[----:B------:R-:W-:-:S07]  /*5770*/  PRMT R0, R4, 0x7610, R0 ;  /* 0x0000761004007816 */ /* 0x000fce0000000000 */
.L_x_7304:
[----:B------:R-:W-:Y:S05]  /*5780*/  BSYNC.RECONVERGENT B0 ;  /* 0x0000000000007941 */ /* 0x000fea0003800200 */
.L_x_7303:
[----:B------:R0:W-:Y:S01]  /*5790*/  STG.E.U8 desc[UR36][R2.64], R0 ;  /* 0x0000000002007986 */ /* 0x0001e2000c101124 */
[----:B------:R-:W-:Y:S05]  /*57a0*/  BRA `(.L_x_7292) ;  /* 0x0000000400f07947 */ /* 0x000fea0003800000 */
.L_x_7301:
[----:B0-----:R-:W-:Y:S01]  /*57b0*/  LOP3.LUT R6, R4, 0x7fffffff, RZ, 0xc0, !PT ;  /* 0x7fffffff04067812 */ /* 0x001fe200078ec0ff */
        /* <DEDUP_REMOVED lines=15> */
.L_x_7308:
[----:B------:R-:W-:-:S04]  /*58b0*/  SHF.R.U32.HI R4, RZ, 0x18, R4 ;  /* 0x00000018ff047819 */ /* 0x000fc80000011604 */
[----:B------:R-:W-:-:S04]  /*58c0*/  LOP3.LUT R5, R5, 0x80, R4, 0xf8, !PT ;  /* 0x0000008005057812 */ /* 0x000fc800078ef804 */
[----:B------:R-:W-:-:S07]  /*58d0*/  PRMT R0, R5, 0x7610, R0 ;  /* 0x0000761005007816 */ /* 0x000fce0000000000 */
.L_x_7307:
[----:B------:R-:W-:Y:S05]  /*58e0*/  BSYNC.RECONVERGENT B0 ;  /* 0x0000000000007941 */ /* 0x000fea0003800200 */
.L_x_7306:
[----:B------:R0:W-:Y:S01]  /*58f0*/  STG.E.U8 desc[UR36][R2.64], R0 ;  /* 0x0000000002007986 */ /* 0x0001e2000c101124 */
[----:B------:R-:W-:Y:S05]  /*5900*/  BRA `(.L_x_7292) ;  /* 0x0000000400987947 */ /* 0x000fea0003800000 */
.L_x_7300:
[----:B------:R-:W-:-:S09]  /*5910*/  UISETP.NE.AND UP0, UPT, UR4, 0x1c, UPT ;  /* 0x0000001c0400788c */ /* 0x000fd2000bf05270 */
[----:B------:R-:W-:Y:S05]  /*5920*/  BRA.U !UP0, `(.L_x_7309) ;  /* 0x0000000108587547 */ /* 0x000fea000b800000 */
[----:B------:R-:W-:-:S09]  /*5930*/  UISETP.NE.AND UP0, UPT, UR4, 0x1d, UPT ;  /* 0x0000001d0400788c */ /* 0x000fd2000bf05270 */
[----:B------:R-:W-:Y:S05]  /*5940*/  BRA.U !UP0, `(.L_x_7310) ;  /* 0x0000000108447547 */ /* 0x000fea000b800000 */
[----:B------:R-:W-:-:S09]  /*5950*/  UISETP.NE.AND UP0, UPT, UR4, 0x2c, UPT ;  /* 0x0000002c0400788c */ /* 0x000fd2000bf05270 */
[----:B------:R-:W-:Y:S05]  /*5960*/  BRA.U UP0, `(.L_x_7291) ;  /* 0x0000000100a87547 */ /* 0x000fea000b800000 */
        /* <DEDUP_REMOVED lines=15> */
.L_x_7310:
[----:B0-----:R-:W0:Y:S02]  /*5a60*/  F2I.U64.TRUNC R4, R4 ;  /* 0x0000000400047311 */ /* 0x001e24000020d800 */
[----:B0-----:R0:W-:Y:S01]  /*5a70*/  STG.E.64 desc[UR36][R2.64], R4 ;  /* 0x0000000402007986 */ /* 0x0011e2000c101b24 */
[----:B------:R-:W-:Y:S05]  /*5a80*/  BRA `(.L_x_7292) ;  /* 0x0000000400387947 */ /* 0x000fea0003800000 */
.L_x_7309:
[----:B0-----:R-:W0:Y:S02]  /*5a90*/  F2I.FTZ.U32.TRUNC.NTZ R5, R4 ;  /* 0x0000000400057305 */ /* 0x001e24000021f000 */
[----:B0-----:R0:W-:Y:S01]  /*5aa0*/  STG.E desc[UR36][R2.64], R5 ;  /* 0x0000000502007986 */ /* 0x0011e2000c101924 */
[----:B------:R-:W-:Y:S05]  /*5ab0*/  BRA `(.L_x_7292) ;  /* 0x00000004002c7947 */ /* 0x000fea0003800000 */
.L_x_7299:
        /* <DEDUP_REMOVED lines=10> */
.L_x_7312:
[----:B0-----:R-:W-:Y:S01]  /*5b60*/  FMUL.FTZ R4, R4, 1 ;  /* 0x3f80000004047820 */ /* 0x001fe20000410000 */
[----:B------:R-:W-:-:S05]  /*5b70*/  CS2R R6, SRZ ;  /* 0x0000000000067805 */ /* 0x000fca000001ff00 */
[----:B------:R-:W0:Y:S02]  /*5b80*/  F2F.F64.F32 R4, R4 ;  /* 0x0000000400047310 */ /* 0x000e240000201800 */
[----:B0-----:R0:W-:Y:S01]  /*5b90*/  STG.E.128 desc[UR36][R2.64], R4 ;  /* 0x0000000402007986 */ /* 0x0011e2000c101d24 */
[----:B------:R-:W-:Y:S05]  /*5ba0*/  BRA `(.L_x_7292) ;  /* 0x0000000000f07947 */ /* 0x000fea0003800000 */
.L_x_7311:
[----:B------:R-:W-:-:S09]  /*5bb0*/  UISETP.NE.AND UP0, UPT, UR4, 0xf, UPT ;  /* 0x0000000f0400788c */ /* 0x000fd2000bf05270 */
[----:B------:R-:W-:Y:S05]  /*5bc0*/  BRA.U !UP0, `(.L_x_7313) ;  /* 0x0000000108e07547 */ /* 0x000fea000b800000 */
[----:B------:R-:W-:-:S09]  /*5bd0*/  UISETP.NE.AND UP0, UPT, UR4, 0x17, UPT ;  /* 0x000000170400788c */ /* 0x000fd2000bf05270 */
[----:B------:R-:W-:Y:S05]  /*5be0*/  BRA.U !UP0, `(.L_x_7314) ;  /* 0x00000001088c7547 */ /* 0x000fea000b800000 */
[----:B------:R-:W-:-:S09]  /*5bf0*/  UISETP.NE.AND UP0, UPT, UR4, 0x18, UPT ;  /* 0x000000180400788c */ /* 0x000fd2000bf05270 */
[----:B------:R-:W-:Y:S05]  /*5c00*/  BRA.U !UP0, `(.L_x_7315) ;  /* 0x0000000108447547 */ /* 0x000fea000b800000 */
.L_x_7291:
        /* <DEDUP_REMOVED lines=16> */
.L_x_7316:
[----:B------:R-:W-:Y:S05]  /*5d10*/  BRA `(.L_x_7292) ;  /* 0x0000000000947947 */ /* 0x000fea0003800000 */
.L_x_7315:
[----:B0-----:R-:W-:Y:S01]  /*5d20*/  LOP3.LUT R6, R4, 0x7fffffff, RZ, 0xc0, !PT ;  /* 0x7fffffff04067812 */ /* 0x001fe200078ec0ff */
        /* <DEDUP_REMOVED lines=11> */
.L_x_7318:
[----:B------:R-:W-:Y:S05]  /*5de0*/  BSYNC.RECONVERGENT B0 ;  /* 0x0000000000007941 */ /* 0x000fea0003800200 */
.L_x_7317:
[----:B------:R-:W-:-:S05]  /*5df0*/  LOP3.LUT R5, R0, 0x80, R7, 0xf8, !PT ;  /* 0x0000008000057812 */ /* 0x000fca00078ef807 */
[----:B------:R0:W-:Y:S01]  /*5e00*/  STG.E.U8 desc[UR36][R2.64], R5 ;  /* 0x0000000502007986 */ /* 0x0001e2000c101124 */
[----:B------:R-:W-:Y:S05]  /*5e10*/  BRA `(.L_x_7292) ;  /* 0x0000000000547947 */ /* 0x000fea0003800000 */
.L_x_7314:
[----:B0-----:R-:W-:Y:S01]  /*5e20*/  LOP3.LUT R6, R4, 0x7fffffff, RZ, 0xc0, !PT ;  /* 0x7fffffff04067812 */ /* 0x001fe200078ec0ff */
        /* <DEDUP_REMOVED lines=10> */
.L_x_7320:
[----:B------:R-:W-:Y:S02]  /*5ed0*/  ISETP.GT.U32.AND P0, PT, R6, 0x7f800000, PT ;  /* 0x7f8000000600780c */ /* 0x000fe40003f04070 */
[----:B------:R-:W-:-:S04]  /*5ee0*/  MOV R0, 0x7f ;  /* 0x0000007f00007802 */ /* 0x000fc80000000f00 */
[----:B------:R-:W-:-:S07]  /*5ef0*/  SEL R0, R0, 0x7c, P0 ;  /* 0x0000007c00007807 */ /* 0x000fce0000000000 */
.L_x_7321:
[----:B------:R-:W-:Y:S05]  /*5f00*/  BSYNC.RECONVERGENT B0 ;  /* 0x0000000000007941 */ /* 0x000fea0003800200 */
.L_x_7319:
[----:B------:R-:W-:-:S04]  /*5f10*/  SHF.R.U32.HI R5, RZ, 0x18, R4 ;  /* 0x00000018ff057819 */ /* 0x000fc80000011604 */
[----:B------:R-:W-:-:S05]  /*5f20*/  LOP3.LUT R5, R0, 0x80, R5, 0xf8, !PT ;  /* 0x0000008000057812 */ /* 0x000fca00078ef805 */
[----:B------:R0:W-:Y:S01]  /*5f30*/  STG.E.U8 desc[UR36][R2.64], R5 ;  /* 0x0000000502007986 */ /* 0x0001e2000c101124 */
[----:B------:R-:W-:Y:S05]  /*5f40*/  BRA `(.L_x_7292) ;  /* 0x0000000000087947 */ /* 0x000fea0003800000 */
.L_x_7313:
[----:B0-----:R-:W-:-:S05]  /*5f50*/  F2FP.BF16.F32.PACK_AB R4, RZ, R4 ;  /* 0x00000004ff04723e */ /* 0x001fca00000010ff */
[----:B------:R0:W-:Y:S02]  /*5f60*/  STG.E.U16 desc[UR36][R2.64], R4 ;  /* 0x0000000402007986 */ /* 0x0001e4000c101524 */
.L_x_7292:
[----:B------:R-:W-:-:S07]  /*5f70*/  VIADD R17, R17, 0x80 ;  /* 0x0000008011117836 */ /* 0x000fce0000000000 */
.L_x_7257:
[----:B------:R-:W-:Y:S05]  /*5f80*/  BSYNC.RECONVERGENT B7 ;  /* 0x0000000000077941 */ /* 0x000fea0003800200 */
.L_x_7256:
[----:B------:R-:W5:Y:S01]  /*5f90*/  LDCU UR4, c[0x0][0x380] ;  /* 0x00007000ff0477ac */ /* 0x000f620008000800 */
[----:B------:R-:W-:Y:S01]  /*5fa0*/  BSSY.RECONVERGENT B7, `(.L_x_7322) ;  /* 0x00002f4000077945 */ /* 0x000fe20003800200 */
[----:B-----5:R-:W-:-:S13]  /*5fb0*/  ISETP.GE.AND P0, PT, R17, UR4, PT ;  /* 0x0000000411007c0c */ /* 0x020fda000bf06270 */
[----:B------:R-:W-:Y:S05]  /*5fc0*/  @P0 BRA `(.L_x_7323) ;  /* 0x0000002c00c40947 */ /* 0x000fea0003800000 */
[----:B------:R-:W5:Y:S01]  /*5fd0*/  LDCU UR4, c[0x0][0x388] ;  /* 0x00007100ff0477ac */ /* 0x000f620008000800 */
[----:B------:R-:W-:Y:S02]  /*5fe0*/  HFMA2 R16, -RZ, RZ, 0, 0 ;  /* 0x00000000ff107431 */ /* 0x000fe400000001ff */
[----:B0--34-:R-:W-:Y:S01]  /*5ff0*/  IMAD.MOV.U32 R0, RZ, RZ, RZ ;  /* 0x000000ffff007224 */ /* 0x019fe200078e00ff */
[----:B-----5:R-:W-:-:S09]  /*6000*/  UISETP.NE.AND UP0, UPT, UR4, URZ, UPT ;  /* 0x000000ff0400728c */ /* 0x020fd2000bf05270 */
[----:B------:R-:W-:Y:S05]  /*6010*/  BRA.U !UP0, `(.L_x_7324) ;  /* 0x0000001108a87547 */ /* 0x000fea000b800000 */
[----:B------:R-:W1:Y:S01]  /*6020*/  LDCU.64 UR4, c[0x0][0x390] ;  /* 0x00007200ff0477ac */ /* 0x000e620008000a00 */
[----:B------:R-:W-:Y:S01]  /*6030*/  IMAD.MOV.U32 R16, RZ, RZ, RZ ;  /* 0x000000ffff107224 */ /* 0x000fe200078e00ff */
[----:B------:R-:W0:Y:S01]  /*6040*/  LDCU UR6, c[0x0][0x38c] ;  /* 0x00007180ff0677ac */ /* 0x000e220008000800 */
[----:B------:R-:W3:Y:S01]  /*6050*/  LDCU.64 UR8, c[0x0][0x4b8] ;  /* 0x00009700ff0877ac */ /* 0x000ee20008000a00 */
[----:B------:R-:W-:Y:S01]  /*6060*/  UISETP.NE.AND UP0, UPT, UR40, URZ, UPT ;  /* 0x000000ff2800728c */ /* 0x000fe2000bf05270 */
[----:B-12---:R-:W-:-:S05]  /*6070*/  IMAD.HI.U32 R2, R17, UR4, R16 ;  /* 0x0000000411027c27 */ /* 0x006fca000f8e0010 */
[----:B------:R-:W-:-:S05]  /*6080*/  SHF.R.U32.HI R3, RZ, UR5, R2 ;  /* 0x00000005ff037c19 */ /* 0x000fca0008011602 */
[----:B------:R-:W-:-:S04]  /*6090*/  IMAD.MOV R0, RZ, RZ, -R3 ;  /* 0x000000ffff007224 */ /* 0x000fc800078e0a03 */
[----:B0-----:R-:W-:-:S04]  /*60a0*/  IMAD R0, R0, UR6, R17 ;  /* 0x0000000600007c24 */ /* 0x001fc8000f8e0211 */
[C---:B---3--:R-:W-:Y:S02]  /*60b0*/  IMAD R16, R0.reuse, UR8, RZ ;  /* 0x0000000800107c24 */ /* 0x048fe4000f8e02ff */
        /* <DEDUP_REMOVED lines=288> */
.L_x_7324:
[----:B------:R-:W1:Y:S01]  /*72c0*/  LDCU.64 UR6, c[0x0][0x588] ;  /* 0x0000b100ff0677ac */ /* 0x000e620008000a00 */
[----:B------:R-:W-:Y:S01]  /*72d0*/  BSSY.RECONVERGENT B6, `(.L_x_7325) ;  /* 0x00000dd000067945 */ /* 0x000fe20003800200 */
[----:B------:R-:W-:-:S04]  /*72e0*/  UPRMT UR4, UR42, 0x9910, URZ ;  /* 0x000099102a047896 */ /* 0x000fc800080000ff */
[----:B------:R-:W-:Y:S01]  /*72f0*/  UISETP.GT.AND UP0, UPT, UR4, 0x9, UPT ;  /* 0x000000090400788c */ /* 0x000fe2000bf04270 */
[----:B-12---:R-:W-:-:S04]  /*7300*/  IADD3 R2, P0, PT, R0, UR6, RZ ;  /* 0x0000000600027c10 */ /* 0x006fc8000ff1e0ff */
        /* <DEDUP_REMOVED lines=13> */
.L_x_7329:
[----:B------:R-:W2:Y:S02]  /*73e0*/  LDG.E.U8 R2, desc[UR36][R2.64] ;  /* 0x0000002402027981 */ /* 0x000ea4000c1e1100 */
[----:B--2---:R-:W-:Y:S01]  /*73f0*/  I2FP.F32.U32 R4, R2 ;  /* 0x0000000200047245 */ /* 0x004fe20000201000 */
[----:B------:R-:W-:Y:S06]  /*7400*/  BRA `(.L_x_7331) ;  /* 0x0000000c00247947 */ /* 0x000fec0003800000 */
.L_x_7328:
        /* <DEDUP_REMOVED lines=9> */
.L_x_7333:
[----:B------:R-:W2:Y:S02]  /*74a0*/  LDG.E R2, desc[UR36][R2.64] ;  /* 0x0000002402027981 */ /* 0x000ea4000c1e1900 */
[----:B--2---:R-:W-:Y:S01]  /*74b0*/  I2FP.F32.S32 R4, R2 ;  /* 0x0000000200047245 */ /* 0x004fe20000201400 */
[----:B------:R-:W-:Y:S06]  /*74c0*/  BRA `(.L_x_7331) ;  /* 0x0000000800f47947 */ /* 0x000fec0003800000 */
.L_x_7332:
[----:B------:R-:W2:Y:S02]  /*74d0*/  LDG.E.U16 R2, desc[UR36][R2.64] ;  /* 0x0000002402027981 */ /* 0x000ea4000c1e1500 */
[----:B--2---:R2:W3:Y:S01]  /*74e0*/  I2F.S16 R4, R2 ;  /* 0x0000000200047306 */ /* 0x0044e20000101400 */
[----:B------:R-:W-:Y:S05]  /*74f0*/  BRA `(.L_x_7331) ;  /* 0x0000000800e87947 */ /* 0x000fea0003800000 */
.L_x_7327:
        /* <DEDUP_REMOVED lines=8> */
.L_x_7335:
[----:B------:R-:W2:Y:S02]  /*7580*/  LDG.E.U16 R2, desc[UR36][R2.64] ;  /* 0x0000002402027981 */ /* 0x000ea4000c1e1500 */
[----:B--2---:R-:W-:Y:S01]  /*7590*/  HADD2.F32 R4, -RZ, R2.H0_H0 ;  /* 0x20000002ff047230 */ /* 0x004fe20000004100 */
[----:B------:R-:W-:Y:S06]  /*75a0*/  BRA `(.L_x_7331) ;  /* 0x0000000800bc7947 */ /* 0x000fec0003800000 */
.L_x_7334:
        /* <DEDUP_REMOVED lines=8> */
.L_x_7337:
[----:B------:R-:W2:Y:S02]  /*7630*/  LDG.E.U16 R2, desc[UR36][R2.64] ;  /* 0x0000002402027981 */ /* 0x000ea4000c1e1500 */
[----:B--2---:R-:W-:Y:S01]  /*7640*/  HADD2.F32 R4, -RZ, R2.H0_H0 ;  /* 0x20000002ff047230 */ /* 0x004fe20000004100 */
[----:B------:R-:W-:Y:S06]  /*7650*/  BRA `(.L_x_7331) ;  /* 0x0000000800907947 */ /* 0x000fec0003800000 */
.L_x_7336:
[----:B------:R-:W2:Y:S01]  /*7660*/  LDG.E.64 R2, desc[UR36][R2.64] ;  /* 0x0000002402027981 */ /* 0x000ea2000c1e1b00 */
[----:B------:R-:W-:Y:S01]  /*7670*/  UMOV UR4, 0xf0000000 ;  /* 0xf000000000047882 */ /* 0x000fe20000000000 */
[----:B------:R-:W-:Y:S01]  /*7680*/  UMOV UR5, 0x380fffff ;  /* 0x380fffff00057882 */ /* 0x000fe20000000000 */
[----:B--2---:R-:W0:Y:S01]  /*7690*/  F2F.F32.F64 R4, R2 ;  /* 0x0000000200047310 */ /* 0x004e220000301000 */
[----:B------:R-:W-:-:S14]  /*76a0*/  DSETP.GEU.AND P0, PT, |R2|, UR4, PT ;  /* 0x0000000402007e2a */ /* 0x000fdc000bf0e200 */
[----:B0-----:R-:W-:Y:S01]  /*76b0*/  @!P0 FMUL R4, R4, 1.175494350822287508e-38 ;  /* 0x0080000004048820 */ /* 0x001fe20000400000 */
[----:B------:R-:W-:Y:S06]  /*76c0*/  BRA `(.L_x_7331) ;  /* 0x0000000800747947 */ /* 0x000fec0003800000 */
.L_x_7326:
        /* <DEDUP_REMOVED lines=12> */
.L_x_7340:
[----:B------:R-:W2:Y:S01]  /*7790*/  LDG.E.64 R2, desc[UR36][R2.64] ;  /* 0x0000002402027981 */ /* 0x000ea2000c1e1b00 */
[----:B------:R-:W-:Y:S01]  /*77a0*/  UMOV UR4, 0xf0000000 ;  /* 0xf000000000047882 */ /* 0x000fe20000000000 */
[----:B------:R-:W-:Y:S01]  /*77b0*/  UMOV UR5, 0x380fffff ;  /* 0x380fffff00057882 */ /* 0x000fe20000000000 */
[----:B--2---:R-:W0:Y:S01]  /*77c0*/  F2F.F32.F64 R4, R2 ;  /* 0x0000000200047310 */ /* 0x004e220000301000 */
[----:B------:R-:W-:-:S14]  /*77d0*/  DSETP.GEU.AND P0, PT, |R2|, UR4, PT ;  /* 0x0000000402007e2a */ /* 0x000fdc000bf0e200 */
[----:B0-----:R-:W-:Y:S01]  /*77e0*/  @!P0 FMUL R4, R4, 1.175494350822287508e-38 ;  /* 0x0080000004048820 */ /* 0x001fe20000400000 */
[----:B------:R-:W-:Y:S06]  /*77f0*/  BRA `(.L_x_7331) ;  /* 0x0000000800287947 */ /* 0x000fec0003800000 */
.L_x_7339:
        /* <DEDUP_REMOVED lines=25> */
.L_x_7342:
        /* <DEDUP_REMOVED lines=12> */
.L_x_7341:
[----:B------:R-:W2:Y:S02]  /*7a50*/  LDG.E.U16 R2, desc[UR36][R2.64] ;  /* 0x0000002402027981 */ /* 0x000ea4000c1e1500 */
[----:B--2---:R-:W-:Y:S01]  /*7a60*/  IMAD.U32 R4, R2, 0x10000, RZ ;  /* 0x0001000002047824 */ /* 0x004fe200078e00ff */
[----:B------:R-:W-:Y:S06]  /*7a70*/  BRA `(.L_x_7331) ;  /* 0x0000000400887947 */ /* 0x000fec0003800000 */
.L_x_7338:
        /* <DEDUP_REMOVED lines=11> */
.L_x_7345:
        /* <DEDUP_REMOVED lines=20> */
.L_x_7347:
[----:B------:R-:W-:Y:S05]  /*7c70*/  BSYNC.RECONVERGENT B0 ;  /* 0x0000000000007941 */ /* 0x000fea0003800200 */
.L_x_7346:
[----:B------:R-:W-:Y:S02]  /*7c80*/  SHF.L.U32 R0, R0, 0x14, RZ ;  /* 0x0000001400007819 */ /* 0x000fe400000006ff */
[----:B------:R-:W-:-:S04]  /*7c90*/  LEA R2, R2, 0x3b800000, 0x17 ;  /* 0x3b80000002027811 */ /* 0x000fc800078eb8ff */
[----:B------:R-:W-:Y:S01]  /*7ca0*/  LOP3.LUT R4, R2, R0, R7, 0xfe, !PT ;  /* 0x0000000002047212 */ /* 0x000fe200078efe07 */
[----:B------:R-:W-:Y:S06]  /*7cb0*/  BRA `(.L_x_7331) ;  /* 0x0000000000f87947 */ /* 0x000fec0003800000 */
.L_x_7344:
        /* <DEDUP_REMOVED lines=20> */
.L_x_7349:
[----:B------:R-:W-:Y:S05]  /*7e00*/  BSYNC.RECONVERGENT B0 ;  /* 0x0000000000007941 */ /* 0x000fea0003800200 */
.L_x_7348:
[----:B------:R-:W-:Y:S01]  /*7e10*/  IMAD.SHL.U32 R0, R0, 0x200000, RZ ;  /* 0x0020000000007824 */ /* 0x000fe200078e00ff */
[----:B------:R-:W-:-:S04]  /*7e20*/  LEA R2, R2, 0x37800000, 0x17 ;  /* 0x3780000002027811 */ /* 0x000fc800078eb8ff */
[----:B------:R-:W-:Y:S01]  /*7e30*/  LOP3.LUT R4, R2, R0, R7, 0xfe, !PT ;  /* 0x0000000002047212 */ /* 0x000fe200078efe07 */
[----:B------:R-:W-:Y:S06]  /*7e40*/  BRA `(.L_x_7331) ;  /* 0x0000000000947947 */ /* 0x000fec0003800000 */
.L_x_7343:
        /* <DEDUP_REMOVED lines=14> */
.L_x_7330:
        /* <DEDUP_REMOVED lines=16> */
.L_x_7352:
[----:B------:R-:W-:Y:S01]  /*8030*/  MOV R4, RZ ;  /* 0x000000ff00047202 */ /* 0x000fe20000000f00 */
[----:B------:R-:W-:Y:S06]  /*8040*/  BRA `(.L_x_7331) ;  /* 0x0000000000147947 */ /* 0x000fec0003800000 */
.L_x_7351:
[----:B------:R-:W2:Y:S02]  /*8050*/  LDG.E.64 R2, desc[UR36][R2.64] ;  /* 0x0000002402027981 */ /* 0x000ea4000c1e1b00 */
[----:B--2---:R0:W1:Y:S01]  /*8060*/  I2F.U64 R4, R2 ;  /* 0x0000000200047312 */ /* 0x0040620000301000 */
[----:B------:R-:W-:Y:S05]  /*8070*/  BRA `(.L_x_7331) ;  /* 0x0000000000087947 */ /* 0x000fea0003800000 */
.L_x_7350:
[----:B------:R-:W2:Y:S02]  /*8080*/  LDG.E R2, desc[UR36][R2.64] ;  /* 0x0000002402027981 */ /* 0x000ea4000c1e1900 */
[----:B--2---:R-:W-:-:S07]  /*8090*/  I2FP.F32.U32 R4, R2 ;  /* 0x0000000200047245 */ /* 0x004fce0000201000 */
.L_x_7331:
[----:B------:R-:W-:Y:S05]  /*80a0*/  BSYNC.RECONVERGENT B6 ;  /* 0x0000000000067941 */ /* 0x000fea0003800200 */
.L_x_7325:
[----:B------:R-:W2:Y:S01]  /*80b0*/  LDCU.64 UR6, c[0x0][0x580] ;  /* 0x0000b000ff0677ac */ /* 0x000ea20008000a00 */
[C---:B01-3-5:R-:W-:Y:S02]  /*80c0*/  FSETP.NEU.FTZ.AND P0, PT, R4.reuse, RZ, PT ;  /* 0x000000ff0400720b */ /* 0x06bfe40003f1d000 */
[----:B------:R-:W-:Y:S01]  /*80d0*/  FSET.BF.GT.FTZ.AND R4, R4, RZ, PT ;  /* 0x000000ff0404720a */ /* 0x000fe20003814000 */
[----:B------:R-:W-:-:S04]  /*80e0*/  UPRMT UR4, UR41, 0x9910, URZ ;  /* 0x0000991029047896 */ /* 0x000fc800080000ff */
[----:B------:R-:W-:-:S06]  /*80f0*/  UISETP.GT.AND UP0, UPT, UR4, 0x9, UPT ;  /* 0x000000090400788c */ /* 0x000fcc000bf04270 */
[----:B------:R-:W0:Y:S01]  /*8100*/  @!P0 LDC R4, c[0x0][0x594] ;  /* 0x00016500ff048b82 */ /* 0x000e220000000800 */
[----:B--2-4-:R-:W-:-:S05]  /*8110*/  IADD3 R2, P0, PT, R16, UR6, RZ ;  /* 0x0000000610027c10 */ /* 0x014fca000ff1e0ff */
        /* <DEDUP_REMOVED lines=13> */
.L_x_7356:
[----:B0-----:R-:W0:Y:S02]  /*81f0*/  F2I.S64.TRUNC R4, R4 ;  /* 0x0000000400047311 */ /* 0x001e24000020d900 */
[----:B0-----:R-:W-:-:S05]  /*8200*/  IMAD.MOV.U32 R7, RZ, RZ, R4 ;  /* 0x000000ffff077224 */ /* 0x001fca00078e0004 */
[----:B------:R0:W-:Y:S01]  /*8210*/  STG.E.U8 desc[UR36][R2.64], R7 ;  /* 0x0000000702007986 */ /* 0x0001e2000c101124 */
[----:B------:R-:W-:Y:S05]  /*8220*/  BRA `(.L_x_7358) ;  /* 0x0000000c00287947 */ /* 0x000fea0003800000 */
.L_x_7355:
        /* <DEDUP_REMOVED lines=9> */
.L_x_7360:
[----:B0-----:R-:W0:Y:S02]  /*82c0*/  F2I.FTZ.TRUNC.NTZ R5, R4 ;  /* 0x0000000400057305 */ /* 0x001e24000021f100 */
[----:B0-----:R0:W-:Y:S01]  /*82d0*/  STG.E desc[UR36][R2.64], R5 ;  /* 0x0000000502007986 */ /* 0x0011e2000c101924 */
[----:B------:R-:W-:Y:S05]  /*82e0*/  BRA `(.L_x_7358) ;  /* 0x0000000800f87947 */ /* 0x000fea0003800000 */
.L_x_7359:
[----:B0-----:R-:W0:Y:S02]  /*82f0*/  F2I.FTZ.TRUNC.NTZ R5, R4 ;  /* 0x0000000400057305 */ /* 0x001e24000021f100 */
[----:B0-----:R0:W-:Y:S01]  /*8300*/  STG.E.U16 desc[UR36][R2.64], R5 ;  /* 0x0000000502007986 */ /* 0x0011e2000c101524 */
[----:B------:R-:W-:Y:S05]  /*8310*/  BRA `(.L_x_7358) ;  /* 0x0000000800ec7947 */ /* 0x000fea0003800000 */
.L_x_7354:
        /* <DEDUP_REMOVED lines=8> */
.L_x_7362:
[----:B0-----:R-:W-:-:S05]  /*83a0*/  F2FP.F16.F32.PACK_AB R4, RZ, R4 ;  /* 0x00000004ff04723e */ /* 0x001fca00000000ff */
[----:B------:R0:W-:Y:S01]  /*83b0*/  STG.E.U16 desc[UR36][R2.64], R4 ;  /* 0x0000000402007986 */ /* 0x0001e2000c101524 */
[----:B------:R-:W-:Y:S05]  /*83c0*/  BRA `(.L_x_7358) ;  /* 0x0000000800c07947 */ /* 0x000fea0003800000 */
.L_x_7361:
[----:B------:R-:W-:-:S09]  /*83d0*/  UISETP.NE.AND UP0, UPT, UR4, 0x7, UPT ;  /* 0x000000070400788c */ /* 0x000fd2000bf05270 */
[----:B------:R-:W-:Y:S05]  /*83e0*/  BRA.U !UP0, `(.L_x_7363) ;  /* 0x00000001082c7547 */ /* 0x000fea000b800000 */
[----:B------:R-:W-:-:S09]  /*83f0*/  UISETP.NE.AND UP0, UPT, UR4, 0x8, UPT ;  /* 0x000000080400788c */ /* 0x000fd2000bf05270 */
[----:B------:R-:W-:Y:S05]  /*8400*/  BRA.U !UP0, `(.L_x_7364) ;  /* 0x0000000108147547 */ /* 0x000fea000b800000 */
[----:B------:R-:W-:-:S09]  /*8410*/  UISETP.NE.AND UP0, UPT, UR4, 0x9, UPT ;  /* 0x000000090400788c */ /* 0x000fd2000bf05270 */
[----:B------:R-:W-:Y:S05]  /*8420*/  BRA.U UP0, `(.L_x_7357) ;  /* 0x0000000500d07547 */ /* 0x000fea000b800000 */
[----:B------:R-:W-:-:S05]  /*8430*/  HFMA2 R5, -RZ, RZ, 0, 0 ;  /* 0x00000000ff057431 */ /* 0x000fca00000001ff */
[----:B0-----:R0:W-:Y:S01]  /*8440*/  STG.E.64 desc[UR36][R2.64], R4 ;  /* 0x0000000402007986 */ /* 0x0011e2000c101b24 */
[----:B------:R-:W-:Y:S05]  /*8450*/  BRA `(.L_x_7358) ;  /* 0x00000008009c7947 */ /* 0x000fea0003800000 */
.L_x_7364:
[----:B0-----:R-:W-:-:S04]  /*8460*/  F2FP.F16.F32.PACK_AB R5, RZ, R4 ;  /* 0x00000004ff05723e */ /* 0x001fc800000000ff */
[----:B------:R-:W-:-:S05]  /*8470*/  PRMT R5, R5, 0x5410, RZ ;  /* 0x0000541005057816 */ /* 0x000fca00000000ff */
[----:B------:R0:W-:Y:S01]  /*8480*/  STG.E desc[UR36][R2.64], R5 ;  /* 0x0000000502007986 */ /* 0x0001e2000c101924 */
[----:B------:R-:W-:Y:S05]  /*8490*/  BRA `(.L_x_7358) ;  /* 0x00000008008c7947 */ /* 0x000fea0003800000 */
.L_x_7363:
[----:B0-----:R-:W-:-:S06]  /*84a0*/  FMUL.FTZ R4, R4, 1 ;  /* 0x3f80000004047820 */ /* 0x001fcc0000410000 */
[----:B------:R-:W0:Y:S02]  /*84b0*/  F2F.F64.F32 R4, R4 ;  /* 0x0000000400047310 */ /* 0x000e240000201800 */
[----:B0-----:R0:W-:Y:S01]  /*84c0*/  STG.E.64 desc[UR36][R2.64], R4 ;  /* 0x0000000402007986 */ /* 0x0011e2000c101b24 */
[----:B------:R-:W-:Y:S05]  /*84d0*/  BRA `(.L_x_7358) ;  /* 0x00000008007c7947 */ /* 0x000fea0003800000 */
.L_x_7353:
        /* <DEDUP_REMOVED lines=13> */
.L_x_7368:
        /* <DEDUP_REMOVED lines=16> */
.L_x_7371:
[----:B------:R-:W-:-:S04]  /*86b0*/  SHF.R.U32.HI R4, RZ, 0x18, R4 ;  /* 0x00000018ff047819 */ /* 0x000fc80000011604 */
[----:B------:R-:W-:-:S04]  /*86c0*/  LOP3.LUT R4, R5, 0x80, R4, 0xf8, !PT ;  /* 0x0000008005047812 */ /* 0x000fc800078ef804 */
[----:B------:R-:W-:-:S07]  /*86d0*/  PRMT R0, R4, 0x7610, R0 ;  /* 0x0000761004007816 */ /* 0x000fce0000000000 */
.L_x_7370:
[----:B------:R-:W-:Y:S05]  /*86e0*/  BSYNC.RECONVERGENT B0 ;  /* 0x0000000000007941 */ /* 0x000fea0003800200 */
.L_x_7369:
[----:B------:R0:W-:Y:S01]  /*86f0*/  STG.E.U8 desc[UR36][R2.64], R0 ;  /* 0x0000000002007986 */ /* 0x0001e2000c101124 */
[----:B------:R-:W-:Y:S05]  /*8700*/  BRA `(.L_x_7358) ;  /* 0x0000000400f07947 */ /* 0x000fea0003800000 */
.L_x_7367:
        /* <DEDUP_REMOVED lines=16> */
.L_x_7374:
[----:B------:R-:W-:-:S04]  /*8810*/  SHF.R.U32.HI R4, RZ, 0x18, R4 ;  /* 0x00000018ff047819 */ /* 0x000fc80000011604 */
[----:B------:R-:W-:-:S04]  /*8820*/  LOP3.LUT R5, R5, 0x80, R4, 0xf8, !PT ;  /* 0x0000008005057812 */ /* 0x000fc800078ef804 */
[----:B------:R-:W-:-:S07]  /*8830*/  PRMT R0, R5, 0x7610, R0 ;  /* 0x0000761005007816 */ /* 0x000fce0000000000 */
.L_x_7373:
[----:B------:R-:W-:Y:S05]  /*8840*/  BSYNC.RECONVERGENT B0 ;  /* 0x0000000000007941 */ /* 0x000fea0003800200 */
.L_x_7372:
[----:B------:R0:W-:Y:S01]  /*8850*/  STG.E.U8 desc[UR36][R2.64], R0 ;  /* 0x0000000002007986 */ /* 0x0001e2000c101124 */
[----:B------:R-:W-:Y:S05]  /*8860*/  BRA `(.L_x_7358) ;  /* 0x0000000400987947 */ /* 0x000fea0003800000 */
.L_x_7366:
        /* <DEDUP_REMOVED lines=21> */
.L_x_7376:
[----:B0-----:R-:W0:Y:S02]  /*89c0*/  F2I.U64.TRUNC R4, R4 ;  /* 0x0000000400047311 */ /* 0x001e24000020d800 */
[----:B0-----:R0:W-:Y:S01]  /*89d0*/  STG.E.64 desc[UR36][R2.64], R4 ;  /* 0x0000000402007986 */ /* 0x0011e2000c101b24 */
[----:B------:R-:W-:Y:S05]  /*89e0*/  BRA `(.L_x_7358) ;  /* 0x0000000400387947 */ /* 0x000fea0003800000 */
.L_x_7375:
[----:B0-----:R-:W0:Y:S02]  /*89f0*/  F2I.FTZ.U32.TRUNC.NTZ R5, R4 ;  /* 0x0000000400057305 */ /* 0x001e24000021f000 */
[----:B0-----:R0:W-:Y:S01]  /*8a00*/  STG.E desc[UR36][R2.64], R5 ;  /* 0x0000000502007986 */ /* 0x0011e2000c101924 */
[----:B------:R-:W-:Y:S05]  /*8a10*/  BRA `(.L_x_7358) ;  /* 0x00000004002c7947 */ /* 0x000fea0003800000 */
.L_x_7365:
        /* <DEDUP_REMOVED lines=10> */
.L_x_7378:
[----:B0-----:R-:W-:Y:S01]  /*8ac0*/  FMUL.FTZ R4, R4, 1 ;  /* 0x3f80000004047820 */ /* 0x001fe20000410000 */
[----:B------:R-:W-:-:S05]  /*8ad0*/  CS2R R6, SRZ ;  /* 0x0000000000067805 */ /* 0x000fca000001ff00 */
[----:B------:R-:W0:Y:S02]  /*8ae0*/  F2F.F64.F32 R4, R4 ;  /* 0x0000000400047310 */ /* 0x000e240000201800 */
[----:B0-----:R4:W-:Y:S01]  /*8af0*/  STG.E.128 desc[UR36][R2.64], R4 ;  /* 0x0000000402007986 */ /* 0x0019e2000c101d24 */
[----:B------:R-:W-:Y:S05]  /*8b00*/  BRA `(.L_x_7358) ;  /* 0x0000000000f07947 */ /* 0x000fea0003800000 */
.L_x_7377:
[----:B------:R-:W-:-:S09]  /*8b10*/  UISETP.NE.AND UP0, UPT, UR4, 0xf, UPT ;  /* 0x0000000f0400788c */ /* 0x000fd2000bf05270 */
[----:B------:R-:W-:Y:S05]  /*8b20*/  BRA.U !UP0, `(.L_x_7379) ;  /* 0x0000000108e07547 */ /* 0x000fea000b800000 */
[----:B------:R-:W-:-:S09]  /*8b30*/  UISETP.NE.AND UP0, UPT, UR4, 0x17, UPT ;  /* 0x000000170400788c */ /* 0x000fd2000bf05270 */
[----:B------:R-:W-:Y:S05]  /*8b40*/  BRA.U !UP0, `(.L_x_7380) ;  /* 0x00000001088c7547 */ /* 0x000fea000b800000 */
[----:B------:R-:W-:-:S09]  /*8b50*/  UISETP.NE.AND UP0, UPT, UR4, 0x18, UPT ;  /* 0x000000180400788c */ /* 0x000fd2000bf05270 */
[----:B------:R-:W-:Y:S05]  /*8b60*/  BRA.U !UP0, `(.L_x_7381) ;  /* 0x0000000108447547 */ /* 0x000fea000b800000 */
.L_x_7357:
        /* <DEDUP_REMOVED lines=16> */
.L_x_7382:
[----:B------:R-:W-:Y:S05]  /*8c70*/  BRA `(.L_x_7358) ;  /* 0x0000000000947947 */ /* 0x000fea0003800000 */
.L_x_7381:
        /* <DEDUP_REMOVED lines=12> */
.L_x_7384:
[----:B------:R-:W-:Y:S05]  /*8d40*/  BSYNC.RECONVERGENT B0 ;  /* 0x0000000000007941 */ /* 0x000fea0003800200 */
.L_x_7383:
[----:B------:R-:W-:-:S05]  /*8d50*/  LOP3.LUT R5, R0, 0x80, R7, 0xf8, !PT ;  /* 0x0000008000057812 */ /* 0x000fca00078ef807 */
[----:B------:R2:W-:Y:S01]  /*8d60*/  STG.E.U8 desc[UR36][R2.64], R5 ;  /* 0x0000000502007986 */ /* 0x0005e2000c101124 */
[----:B------:R-:W-:Y:S05]  /*8d70*/  BRA `(.L_x_7358) ;  /* 0x0000000000547947 */ /* 0x000fea0003800000 */
.L_x_7380:
        /* <DEDUP_REMOVED lines=11> */
.L_x_7386:
[----:B------:R-:W-:Y:S01]  /*8e30*/  IMAD.MOV.U32 R0, RZ, RZ, 0x7f ;  /* 0x0000007fff007424 */ /* 0x000fe200078e00ff */
[----:B------:R-:W-:-:S04]  /*8e40*/  ISETP.GT.U32.AND P0, PT, R6, 0x7f800000, PT ;  /* 0x7f8000000600780c */ /* 0x000fc80003f04070 */
[----:B------:R-:W-:-:S09]  /*8e50*/  SEL R0, R0, 0x7c, P0 ;  /* 0x0000007c00007807 */ /* 0x000fd20000000000 */
.L_x_7387:
[----:B------:R-:W-:Y:S05]  /*8e60*/  BSYNC.RECONVERGENT B0 ;  /* 0x0000000000007941 */ /* 0x000fea0003800200 */
.L_x_7385:
[----:B------:R-:W-:-:S04]  /*8e70*/  SHF.R.U32.HI R5, RZ, 0x18, R4 ;  /* 0x00000018ff057819 */ /* 0x000fc80000011604 */
[----:B------:R-:W-:-:S05]  /*8e80*/  LOP3.LUT R5, R0, 0x80, R5, 0xf8, !PT ;  /* 0x0000008000057812 */ /* 0x000fca00078ef805 */
[----:B------:R1:W-:Y:S01]  /*8e90*/  STG.E.U8 desc[UR36][R2.64], R5 ;  /* 0x0000000502007986 */ /* 0x0003e2000c101124 */
[----:B------:R-:W-:Y:S05]  /*8ea0*/  BRA `(.L_x_7358) ;  /* 0x0000000000087947 */ /* 0x000fea0003800000 */
.L_x_7379:
[----:B0-----:R-:W-:-:S05]  /*8eb0*/  F2FP.BF16.F32.PACK_AB R4, RZ, R4 ;  /* 0x00000004ff04723e */ /* 0x001fca00000010ff */
[----:B------:R0:W-:Y:S02]  /*8ec0*/  STG.E.U16 desc[UR36][R2.64], R4 ;  /* 0x0000000402007986 */ /* 0x0001e4000c101524 */
.L_x_7358:
[----:B------:R-:W-:-:S07]  /*8ed0*/  IADD3 R17, PT, PT, R17, 0x80, RZ ;  /* 0x0000008011117810 */ /* 0x000fce0007ffe0ff */
.L_x_7323:
[----:B------:R-:W-:Y:S05]  /*8ee0*/  BSYNC.RECONVERGENT B7 ;  /* 0x0000000000077941 */ /* 0x000fea0003800200 */
.L_x_7322:
[----:B------:R-:W5:Y:S02]  /*8ef0*/  LDCU UR4, c[0x0][0x380] ;  /* 0x00007000ff0477ac */ /* 0x000f640008000800 */
[----:B-----5:R-:W-:-:S13]  /*8f00*/  ISETP.GE.AND P0, PT, R17, UR4, PT ;  /* 0x0000000411007c0c */ /* 0x020fda000bf06270 */
[----:B------:R-:W-:Y:S05]  /*8f10*/  @P0 EXIT ;  /* 0x000000000000094d */ /* 0x000fea0003800000 */
[----:B------:R-:W5:Y:S01]  /*8f20*/  LDCU UR4, c[0x0][0x388] ;  /* 0x00007100ff0477ac */ /* 0x000f620008000800 */
        /* <DEDUP_REMOVED lines=302> */
.L_x_7388:
[----:B------:R-:W0:Y:S01]  /*a210*/  LDCU.128 UR8, c[0x0][0x580] ;  /* 0x0000b000ff0877ac */ /* 0x000e220008000c00 */
[----:B------:R-:W-:Y:S01]  /*a220*/  BSSY.RECONVERGENT B6, `(.L_x_7389) ;  /* 0x00000df000067945 */ /* 0x000fe20003800200 */
[----:B------:R-:W-:-:S04]  /*a230*/  UPRMT UR4, UR42, 0x9910, URZ ;  /* 0x000099102a047896 */ /* 0x000fc800080000ff */
[----:B------:R-:W-:Y:S01]  /*a240*/  UISETP.GT.AND UP0, UPT, UR4, 0x9, UPT ;  /* 0x000000090400788c */ /* 0x000fe2000bf04270 */
[----:B0-----:R-:W-:Y:S02]  /*a250*/  IADD3 R16, P0, PT, R16, UR8, RZ ;  /* 0x0000000810107c10 */ /* 0x001fe4000ff1e0ff */
[----:B-12---:R-:W-:-:S03]  /*a260*/  IADD3 R2, P1, PT, R0, UR10, RZ ;  /* 0x0000000a00027c10 */ /* 0x006fc6000ff3e0ff */
        /* <DEDUP_REMOVED lines=14> */
.L_x_7393:
[----:B------:R-:W2:Y:S02]  /*a350*/  LDG.E.U8 R0, desc[UR36][R2.64] ;  /* 0x0000002402007981 */ /* 0x000ea4000c1e1100 */
[----:B--2---:R-:W-:Y:S01]  /*a360*/  I2FP.F32.U32 R0, R0 ;  /* 0x0000000000007245 */ /* 0x004fe20000201000 */
[----:B------:R-:W-:Y:S06]  /*a370*/  BRA `(.L_x_7395) ;  /* 0x0000000c00247947 */ /* 0x000fec0003800000 */
.L_x_7392:
        /* <DEDUP_REMOVED lines=9> */
.L_x_7397:
[----:B------:R-:W2:Y:S02]  /*a410*/  LDG.E R0, desc[UR36][R2.64] ;  /* 0x0000002402007981 */ /* 0x000ea4000c1e1900 */
[----:B--2---:R-:W-:Y:S01]  /*a420*/  I2FP.F32.S32 R0, R0 ;  /* 0x0000000000007245 */ /* 0x004fe20000201400 */
[----:B------:R-:W-:Y:S06]  /*a430*/  BRA `(.L_x_7395) ;  /* 0x0000000800f47947 */ /* 0x000fec0003800000 */
.L_x_7396:
[----:B------:R-:W2:Y:S02]  /*a440*/  LDG.E.U16 R0, desc[UR36][R2.64] ;  /* 0x0000002402007981 */ /* 0x000ea4000c1e1500 */
[----:B--2---:R-:W0:Y:S01]  /*a450*/  I2F.S16 R0, R0 ;  /* 0x0000000000007306 */ /* 0x004e220000101400 */
[----:B------:R-:W-:Y:S05]  /*a460*/  BRA `(.L_x_7395) ;  /* 0x0000000800e87947 */ /* 0x000fea0003800000 */
.L_x_7391:
        /* <DEDUP_REMOVED lines=8> */
.L_x_7399:
[----:B------:R-:W2:Y:S02]  /*a4f0*/  LDG.E.U16 R0, desc[UR36][R2.64] ;  /* 0x0000002402007981 */ /* 0x000ea4000c1e1500 */
[----:B--2---:R-:W-:Y:S01]  /*a500*/  HADD2.F32 R0, -RZ, R0.H0_H0 ;  /* 0x20000000ff007230 */ /* 0x004fe20000004100 */
[----:B------:R-:W-:Y:S06]  /*a510*/  BRA `(.L_x_7395) ;  /* 0x0000000800bc7947 */ /* 0x000fec0003800000 */
.L_x_7398:
        /* <DEDUP_REMOVED lines=8> */
.L_x_7401:
[----:B------:R-:W2:Y:S02]  /*a5a0*/  LDG.E.U16 R0, desc[UR36][R2.64] ;  /* 0x0000002402007981 */ /* 0x000ea4000c1e1500 */
[----:B--2---:R-:W-:Y:S01]  /*a5b0*/  HADD2.F32 R0, -RZ, R0.H0_H0 ;  /* 0x20000000ff007230 */ /* 0x004fe20000004100 */
[----:B------:R-:W-:Y:S06]  /*a5c0*/  BRA `(.L_x_7395) ;  /* 0x0000000800907947 */ /* 0x000fec0003800000 */
.L_x_7400:
[----:B------:R-:W2:Y:S01]  /*a5d0*/  LDG.E.64 R2, desc[UR36][R2.64] ;  /* 0x0000002402027981 */ /* 0x000ea2000c1e1b00 */
[----:B------:R-:W-:Y:S01]  /*a5e0*/  UMOV UR4, 0xf0000000 ;  /* 0xf000000000047882 */ /* 0x000fe20000000000 */
[----:B------:R-:W-:Y:S01]  /*a5f0*/  UMOV UR5, 0x380fffff ;  /* 0x380fffff00057882 */ /* 0x000fe20000000000 */
[----:B--2---:R-:W0:Y:S01]  /*a600*/  F2F.F32.F64 R0, R2 ;  /* 0x0000000200007310 */ /* 0x004e220000301000 */
[----:B------:R-:W-:-:S14]  /*a610*/  DSETP.GEU.AND P0, PT, |R2|, UR4, PT ;  /* 0x0000000402007e2a */ /* 0x000fdc000bf0e200 */
[----:B0-----:R-:W-:Y:S01]  /*a620*/  @!P0 FMUL R0, R0, 1.175494350822287508e-38 ;  /* 0x0080000000008820 */ /* 0x001fe20000400000 */
[----:B------:R-:W-:Y:S06]  /*a630*/  BRA `(.L_x_7395) ;  /* 0x0000000800747947 */ /* 0x000fec0003800000 */
.L_x_7390:
        /* <DEDUP_REMOVED lines=12> */
.L_x_7404:
[----:B------:R-:W2:Y:S01]  /*a700*/  LDG.E.64 R2, desc[UR36][R2.64] ;  /* 0x0000002402027981 */ /* 0x000ea2000c1e1b00 */
[----:B------:R-:W-:Y:S01]  /*a710*/  UMOV UR4, 0xf0000000 ;  /* 0xf000000000047882 */ /* 0x000fe20000000000 */
[----:B------:R-:W-:Y:S01]  /*a720*/  UMOV UR5, 0x380fffff ;  /* 0x380fffff00057882 */ /* 0x000fe20000000000 */
[----:B--2---:R-:W0:Y:S01]  /*a730*/  F2F.F32.F64 R0, R2 ;  /* 0x0000000200007310 */ /* 0x004e220000301000 */
[----:B------:R-:W-:-:S14]  /*a740*/  DSETP.GEU.AND P0, PT, |R2|, UR4, PT ;  /* 0x0000000402007e2a */ /* 0x000fdc000bf0e200 */
[----:B0-----:R-:W-:Y:S01]  /*a750*/  @!P0 FMUL R0, R0, 1.175494350822287508e-38 ;  /* 0x0080000000008820 */ /* 0x001fe20000400000 */
[----:B------:R-:W-:Y:S06]  /*a760*/  BRA `(.L_x_7395) ;  /* 0x0000000800287947 */ /* 0x000fec0003800000 */
.L_x_7403:
        /* <DEDUP_REMOVED lines=16> */
[----:B------:R-:W-:Y:S01]  /*a870*/  IMAD.SHL.U32 R7, R5, 0x800000, RZ ;  /* 0x0080000005077824 */ /* 0x000fe200078e00ff */
[----:B------:R-:W-:-:S04]  /*a880*/  IADD3 R5, PT, PT, R4, 0x1000000, RZ ;  /* 0x0100000004057810 */ /* 0x000fc80007ffe0ff */
[----:B------:R-:W-:Y:S02]  /*a890*/  LEA.HI R6, R6, -R7, RZ, 0x1c ;  /* 0x8000000706067211 */ /* 0x000fe400078fe0ff */
[----:B------:R-:W-:-:S03]  /*a8a0*/  SHF.R.S32.HI R5, RZ, 0x8, R5 ;  /* 0x00000008ff057819 */ /* 0x000fc60000011405 */
[----:B------:R-:W-:-:S05]  /*a8b0*/  VIADD R6, R6, 0x3c000000 ;  /* 0x3c00000006067836 */ /* 0x000fca0000000000 */
[----:B------:R-:W-:-:S04]  /*a8c0*/  LOP3.LUT R5, R6, 0x7f800000, R5, 0xf8, !PT ;  /* 0x7f80000006057812 */ /* 0x000fc800078ef805 */
[----:B------:R-:W-:-:S04]  /*a8d0*/  SEL R5, R5, RZ, P0 ;  /* 0x000000ff05057207 */ /* 0x000fc80000000000 */
[----:B------:R-:W-:Y:S01]  /*a8e0*/  LOP3.LUT R0, R5, 0x80000000, R0, 0xf8, !PT ;  /* 0x8000000005007812 */ /* 0x000fe200078ef800 */
[----:B------:R-:W-:Y:S06]  /*a8f0*/  BRA `(.L_x_7395) ;  /* 0x0000000400c47947 */ /* 0x000fec0003800000 */
.L_x_7406:
        /* <DEDUP_REMOVED lines=12> */
.L_x_7405:
[----:B------:R-:W2:Y:S02]  /*a9c0*/  LDG.E.U16 R0, desc[UR36][R2.64] ;  /* 0x0000002402007981 */ /* 0x000ea4000c1e1500 */
[----:B--2---:R-:W-:Y:S01]  /*a9d0*/  SHF.L.U32 R0, R0, 0x10, RZ ;  /* 0x0000001000007819 */ /* 0x004fe200000006ff */
[----:B------:R-:W-:Y:S06]  /*a9e0*/  BRA `(.L_x_7395) ;  /* 0x0000000400887947 */ /* 0x000fec0003800000 */
.L_x_7402:
        /* <DEDUP_REMOVED lines=11> */
.L_x_7409:
        /* <DEDUP_REMOVED lines=20> */
.L_x_7411:
[----:B------:R-:W-:Y:S05]  /*abe0*/  BSYNC.RECONVERGENT B0 ;  /* 0x0000000000007941 */ /* 0x000fea0003800200 */
.L_x_7410:
[----:B------:R-:W-:Y:S01]  /*abf0*/  IMAD.SHL.U32 R0, R0, 0x100000, RZ ;  /* 0x0010000000007824 */ /* 0x000fe200078e00ff */
[----:B------:R-:W-:-:S04]  /*ac00*/  LEA R2, R2, 0x3b800000, 0x17 ;  /* 0x3b80000002027811 */ /* 0x000fc800078eb8ff */
[----:B------:R-:W-:Y:S01]  /*ac10*/  LOP3.LUT R0, R2, R0, R7, 0xfe, !PT ;  /* 0x0000000002007212 */ /* 0x000fe200078efe07 */
[----:B------:R-:W-:Y:S06]  /*ac20*/  BRA `(.L_x_7395) ;  /* 0x0000000000f87947 */ /* 0x000fec0003800000 */
.L_x_7408:
        /* <DEDUP_REMOVED lines=20> */
.L_x_7413:
[----:B------:R-:W-:Y:S05]  /*ad70*/  BSYNC.RECONVERGENT B0 ;  /* 0x0000000000007941 */ /* 0x000fea0003800200 */
.L_x_7412:
[----:B------:R-:W-:Y:S02]  /*ad80*/  SHF.L.U32 R0, R0, 0x15, RZ ;  /* 0x0000001500007819 */ /* 0x000fe400000006ff */
[----:B------:R-:W-:-:S04]  /*ad90*/  LEA R2, R2, 0x37800000, 0x17 ;  /* 0x3780000002027811 */ /* 0x000fc800078eb8ff */
[----:B------:R-:W-:Y:S01]  /*ada0*/  LOP3.LUT R0, R2, R0, R7, 0xfe, !PT ;  /* 0x0000000002007212 */ /* 0x000fe200078efe07 */
[----:B------:R-:W-:Y:S06]  /*adb0*/  BRA `(.L_x_7395) ;  /* 0x0000000000947947 */ /* 0x000fec0003800000 */
.L_x_7407:
        /* <DEDUP_REMOVED lines=14> */
.L_x_7394:
[----:B------:R-:W-:Y:S01]  /*aea0*/  MOV R0, 0x0 ;  /* 0x0000000000007802 */ /* 0x000fe20000000f00 */
[----:B------:R-:W0:Y:S01]  /*aeb0*/  LDCU.64 UR4, c[0x4][0x188] ;  /* 0x01003100ff0477ac */ /* 0x000e220008000a00 */
[----:B------:R-:W-:Y:S02]  /*aec0*/  HFMA2 R8, -RZ, RZ, 0, 4.64916229248046875e-06 ;  /* 0x0000004eff087431 */ /* 0x000fe400000001ff */
[----:B------:R-:W-:Y:S01]  /*aed0*/  IMAD.MOV.U32 R12, RZ, RZ, 0x1 ;  /* 0x00000001ff0c7424 */ /* 0x000fe200078e00ff */
[----:B------:R1:W2:Y:S01]  /*aee0*/  LDC.64 R2, c[0x4][R0] ;  /* 0x0100000000027b82 */ /* 0x0002a20000000a00 */
[----:B------:R-:W3:Y:S01]  /*aef0*/  LDCU.64 UR6, c[0x4][0x190] ;  /* 0x01003200ff0677ac */ /* 0x000ee20008000a00 */
[----:B------:R-:W-:Y:S01]  /*af00*/  MOV R13, RZ ;  /* 0x000000ff000d7202 */ /* 0x000fe20000000f00 */
[----:B------:R-:W4:Y:S01]  /*af10*/  LDCU.64 UR8, c[0x4][0x18] ;  /* 0x01000300ff0877ac */ /* 0x000f220008000a00 */
[----:B0-----:R-:W-:Y:S01]  /*af20*/  MOV R4, UR4 ;  /* 0x0000000400047c02 */ /* 0x001fe20008000f00 */
[----:B------:R-:W-:Y:S01]  /*af30*/  IMAD.U32 R5, RZ, RZ, UR5 ;  /* 0x00000005ff057e24 */ /* 0x000fe2000f8e00ff */
[----:B---3--:R-:W-:Y:S01]  /*af40*/  MOV R6, UR6 ;  /* 0x0000000600067c02 */ /* 0x008fe20008000f00 */
[----:B------:R-:W-:Y:S01]  /*af50*/  IMAD.U32 R7, RZ, RZ, UR7 ;  /* 0x00000007ff077e24 */ /* 0x000fe2000f8e00ff */
[----:B----4-:R-:W-:Y:S01]  /*af60*/  MOV R10, UR8 ;  /* 0x00000008000a7c02 */ /* 0x010fe20008000f00 */
[----:B-1----:R-:W-:-:S07]  /*af70*/  IMAD.U32 R11, RZ, RZ, UR9 ;  /* 0x00000009ff0b7e24 */ /* 0x002fce000f8e00ff */
[----:B------:R-:W-:-:S07]  /*af80*/  LEPC R20, `(.L_x_7416) ;  /* 0x000000001014794e */ /* 0x000fce0000000000 */
[----:B--2---:R-:W-:Y:S05]  /*af90*/  CALL.ABS.NOINC R2 ;  /* 0x0000000002007343 */ /* 0x004fea0003c00000 */
.L_x_7416:
[----:B------:R-:W-:Y:S01]  /*afa0*/  IMAD.MOV.U32 R0, RZ, RZ, RZ ;  /* 0x000000ffff007224 */ /* 0x000fe200078e00ff */
[----:B------:R-:W-:Y:S06]  /*afb0*/  BRA `(.L_x_7395) ;  /* 0x0000000000147947 */ /* 0x000fec0003800000 */
.L_x_7415:
[----:B------:R-:W2:Y:S02]  /*afc0*/  LDG.E.64 R2, desc[UR36][R2.64] ;  /* 0x0000002402027981 */ /* 0x000ea4000c1e1b00 */
[----:B--2---:R0:W1:Y:S01]  /*afd0*/  I2F.U64 R0, R2 ;  /* 0x0000000200007312 */ /* 0x0040620000301000 */
[----:B------:R-:W-:Y:S05]  /*afe0*/  BRA `(.L_x_7395) ;  /* 0x0000000000087947 */ /* 0x000fea0003800000 */
.L_x_7414:
[----:B------:R-:W2:Y:S02]  /*aff0*/  LDG.E R0, desc[UR36][R2.64] ;  /* 0x0000002402007981 */ /* 0x000ea4000c1e1900 */
[----:B--2---:R-:W-:-:S07]  /*b000*/  I2FP.F32.U32 R0, R0 ;  /* 0x0000000000007245 */ /* 0x004fce0000201000 */
.L_x_7395:
[----:B------:R-:W-:Y:S05]  /*b010*/  BSYNC.RECONVERGENT B6 ;  /* 0x0000000000067941 */ /* 0x000fea0003800200 */
.L_x_7389:
[C---:B01---5:R-:W-:Y:S01]  /*b020*/  FSETP.NEU.FTZ.AND P0, PT, R0.reuse, RZ, PT ;  /* 0x000000ff0000720b */ /* 0x063fe20003f1d000 */
[----:B------:R-:W-:Y:S01]  /*b030*/  UPRMT UR4, UR41, 0x9910, URZ ;  /* 0x0000991029047896 */ /* 0x000fe200080000ff */
[----:B--234-:R-:W-:-:S03]  /*b040*/  FSET.BF.GT.FTZ.AND R2, R0, RZ, PT ;  /* 0x000000ff0002720a */ /* 0x01cfc60003814000 */
[----:B------:R-:W-:-:S08]  /*b050*/  UISETP.GT.AND UP0, UPT, UR4, 0x9, UPT ;  /* 0x000000090400788c */ /* 0x000fd0000bf04270 */
[----:B------:R-:W0:Y:S01]  /*b060*/  @!P0 LDC R2, c[0x0][0x594] ;  /* 0x00016500ff028b82 */ /* 0x000e220000000800 */
        /* <DEDUP_REMOVED lines=10> */
[----:B0-----:R-:W-:Y:S01]  /*b110*/  STG.E.U8 desc[UR36][R16.64], R3 ;  /* 0x0000000310007986 */ /* 0x001fe2000c101124 */
[----:B------:R-:W-:Y:S05]  /*b120*/  EXIT ;  /* 0x000000000000794d */ /* 0x000fea0003800000 */
.L_x_7420:
[----:B0-----:R-:W0:Y:S02]  /*b130*/  F2I.S64.TRUNC R2, R2 ;  /* 0x0000000200027311 */ /* 0x001e24000020d900 */
[----:B0-----:R-:W-:-:S05]  /*b140*/  MOV R5, R2 ;  /* 0x0000000200057202 */ /* 0x001fca0000000f00 */
[----:B------:R-:W-:Y:S01]  /*b150*/  STG.E.U8 desc[UR36][R16.64], R5 ;  /* 0x0000000510007986 */ /* 0x000fe2000c101124 */
[----:B------:R-:W-:Y:S05]  /*b160*/  EXIT ;  /* 0x000000000000794d */ /* 0x000fea0003800000 */
.L_x_7419:
[----:B------:R-:W-:-:S09]  /*b170*/  UISETP.NE.AND UP0, UPT, UR4, 0x2, UPT ;  /* 0x000000020400788c */ /* 0x000fd2000bf05270 */
[----:B------:R-:W-:Y:S05]  /*b180*/  BRA.U !UP0, `(.L_x_7422) ;  /* 0x0000000108287547 */ /* 0x000fea000b800000 */
[----:B------:R-:W-:-:S09]  /*b190*/  UISETP.NE.AND UP0, UPT, UR4, 0x3, UPT ;  /* 0x000000030400788c */ /* 0x000fd2000bf05270 */
[----:B------:R-:W-:Y:S05]  /*b1a0*/  BRA.U !UP0, `(.L_x_7423) ;  /* 0x0000000108147547 */ /* 0x000fea000b800000 */
[----:B------:R-:W-:-:S09]  /*b1b0*/  UISETP.NE.AND UP0, UPT, UR4, 0x4, UPT ;  /* 0x000000040400788c */ /* 0x000fd2000bf05270 */
[----:B------:R-:W-:Y:S05]  /*b1c0*/  BRA.U UP0, `(.L_x_7421) ;  /* 0x0000000900387547 */ /* 0x000fea000b800000 */
[----:B0-----:R-:W0:Y:S02]  /*b1d0*/  F2I.S64.TRUNC R2, R2 ;  /* 0x0000000200027311 */ /* 0x001e24000020d900 */
[----:B0-----:R-:W-:Y:S01]  /*b1e0*/  STG.E.64 desc[UR36][R16.64], R2 ;  /* 0x0000000210007986 */ /* 0x001fe2000c101b24 */
[----:B------:R-:W-:Y:S05]  /*b1f0*/  EXIT ;  /* 0x000000000000794d */ /* 0x000fea0003800000 */
.L_x_7423:
[----:B0-----:R-:W0:Y:S02]  /*b200*/  F2I.FTZ.TRUNC.NTZ R3, R2 ;  /* 0x0000000200037305 */ /* 0x001e24000021f100 */
[----:B0-----:R-:W-:Y:S01]  /*b210*/  STG.E desc[UR36][R16.64], R3 ;  /* 0x0000000310007986 */ /* 0x001fe2000c101924 */
[----:B------:R-:W-:Y:S05]  /*b220*/  EXIT ;  /* 0x000000000000794d */ /* 0x000fea0003800000 */
.L_x_7422:
[----:B0-----:R-:W0:Y:S02]  /*b230*/  F2I.FTZ.TRUNC.NTZ R3, R2 ;  /* 0x0000000200037305 */ /* 0x001e24000021f100 */
[----:B0-----:R-:W-:Y:S01]  /*b240*/  STG.E.U16 desc[UR36][R16.64], R3 ;  /* 0x0000000310007986 */ /* 0x001fe2000c101524 */
[----:B------:R-:W-:Y:S05]  /*b250*/  EXIT ;  /* 0x000000000000794d */ /* 0x000fea0003800000 */
.L_x_7418:
[----:B------:R-:W-:-:S09]  /*b260*/  UISETP.GT.AND UP0, UPT, UR4, 0x6, UPT ;  /* 0x000000060400788c */ /* 0x000fd2000bf04270 */
[----:B------:R-:W-:Y:S05]  /*b270*/  BRA.U UP0, `(.L_x_7424) ;  /* 0x0000000100247547 */ /* 0x000fea000b800000 */
[----:B------:R-:W-:-:S09]  /*b280*/  UISETP.NE.AND UP0, UPT, UR4, 0x5, UPT ;  /* 0x000000050400788c */ /* 0x000fd2000bf05270 */
[----:B------:R-:W-:Y:S05]  /*b290*/  BRA.U !UP0, `(.L_x_7425) ;  /* 0x0000000108107547 */ /* 0x000fea000b800000 */
[----:B------:R-:W-:-:S09]  /*b2a0*/  UISETP.NE.AND UP0, UPT, UR4, 0x6, UPT ;  /* 0x000000060400788c */ /* 0x000fd2000bf05270 */
[----:B------:R-:W-:Y:S05]  /*b2b0*/  BRA.U UP0, `(.L_x_7421) ;  /* 0x0000000500fc7547 */ /* 0x000fea000b800000 */
[----:B0-----:R-:W-:Y:S01]  /*b2c0*/  STG.E desc[UR36][R16.64], R2 ;  /* 0x0000000210007986 */ /* 0x001fe2000c101924 */
[----:B------:R-:W-:Y:S05]  /*b2d0*/  EXIT ;  /* 0x000000000000794d */ /* 0x000fea0003800000 */
.L_x_7425:
[----:B0-----:R-:W-:-:S05]  /*b2e0*/  F2FP.F16.F32.PACK_AB R2, RZ, R2 ;  /* 0x00000002ff02723e */ /* 0x001fca00000000ff */
[----:B------:R-:W-:Y:S01]  /*b2f0*/  STG.E.U16 desc[UR36][R16.64], R2 ;  /* 0x0000000210007986 */ /* 0x000fe2000c101524 */
[----:B------:R-:W-:Y:S05]  /*b300*/  EXIT ;  /* 0x000000000000794d */ /* 0x000fea0003800000 */
.L_x_7424:
[----:B------:R-:W-:-:S09]  /*b310*/  UISETP.NE.AND UP0, UPT, UR4, 0x7, UPT ;  /* 0x000000070400788c */ /* 0x000fd2000bf05270 */
[----:B------:R-:W-:Y:S05]  /*b320*/  BRA.U !UP0, `(.L_x_7426) ;  /* 0x00000001082c7547 */ /* 0x000fea000b800000 */
[----:B------:R-:W-:-:S09]  /*b330*/  UISETP.NE.AND UP0, UPT, UR4, 0x8, UPT ;  /* 0x000000080400788c */ /* 0x000fd2000bf05270 */
[----:B------:R-:W-:Y:S05]  /*b340*/  BRA.U !UP0, `(.L_x_7427) ;  /* 0x0000000108147547 */ /* 0x000fea000b800000 */
[----:B------:R-:W-:-:S09]  /*b350*/  UISETP.NE.AND UP0, UPT, UR4, 0x9, UPT ;  /* 0x000000090400788c */ /* 0x000fd2000bf05270 */
[----:B------:R-:W-:Y:S05]  /*b360*/  BRA.U UP0, `(.L_x_7421) ;  /* 0x0000000500d07547 */ /* 0x000fea000b800000 */
[----:B------:R-:W-:-:S05]  /*b370*/  IMAD.MOV.U32 R3, RZ, RZ, RZ ;  /* 0x000000ffff037224 */ /* 0x000fca00078e00ff */
[----:B0-----:R-:W-:Y:S01]  /*b380*/  STG.E.64 desc[UR36][R16.64], R2 ;  /* 0x0000000210007986 */ /* 0x001fe2000c101b24 */
[----:B------:R-:W-:Y:S05]  /*b390*/  EXIT ;  /* 0x000000000000794d */ /* 0x000fea0003800000 */
.L_x_7427:
[----:B0-----:R-:W-:-:S04]  /*b3a0*/  F2FP.F16.F32.PACK_AB R3, RZ, R2 ;  /* 0x00000002ff03723e */ /* 0x001fc800000000ff */
[----:B------:R-:W-:-:S05]  /*b3b0*/  PRMT R3, R3, 0x5410, RZ ;  /* 0x0000541003037816 */ /* 0x000fca00000000ff */
[----:B------:R-:W-:Y:S01]  /*b3c0*/  STG.E desc[UR36][R16.64], R3 ;  /* 0x0000000310007986 */ /* 0x000fe2000c101924 */
[----:B------:R-:W-:Y:S05]  /*b3d0*/  EXIT ;  /* 0x000000000000794d */ /* 0x000fea0003800000 */
.L_x_7426:
[----:B0-----:R-:W-:-:S06]  /*b3e0*/  FMUL.FTZ R2, R2, 1 ;  /* 0x3f80000002027820 */ /* 0x001fcc0000410000 */
[----:B------:R-:W0:Y:S02]  /*b3f0*/  F2F.F64.F32 R2, R2 ;  /* 0x0000000200027310 */ /* 0x000e240000201800 */
[----:B0-----:R-:W-:Y:S01]  /*b400*/  STG.E.64 desc[UR36][R16.64], R2 ;  /* 0x0000000210007986 */ /* 0x001fe2000c101b24 */
[----:B------:R-:W-:Y:S05]  /*b410*/  EXIT ;  /* 0x000000000000794d */ /* 0x000fea0003800000 */
.L_x_7417:
        /* <DEDUP_REMOVED lines=11> */
[----:B0-----:R-:W-:Y:S01]  /*b4d0*/  STG.E.U16 desc[UR36][R16.64], R3 ;  /* 0x0000000310007986 */ /* 0x001fe2000c101524 */
[----:B------:R-:W-:Y:S05]  /*b4e0*/  EXIT ;  /* 0x000000000000794d */ /* 0x000fea0003800000 */
.L_x_7431:
        /* <DEDUP_REMOVED lines=16> */
.L_x_7434:
[----:B------:R-:W-:-:S04]  /*b5f0*/  SHF.R.U32.HI R2, RZ, 0x18, R2 ;  /* 0x00000018ff027819 */ /* 0x000fc80000011602 */
[----:B------:R-:W-:-:S04]  /*b600*/  LOP3.LUT R2, R3, 0x80, R2, 0xf8, !PT ;  /* 0x0000008003027812 */ /* 0x000fc800078ef802 */
[----:B------:R-:W-:-:S07]  /*b610*/  PRMT R8, R2, 0x7610, R8 ;  /* 0x0000761002087816 */ /* 0x000fce0000000008 */
.L_x_7433:
[----:B------:R-:W-:Y:S05]  /*b620*/  BSYNC.RECONVERGENT B0 ;  /* 0x0000000000007941 */ /* 0x000fea0003800200 */
.L_x_7432:
[----:B------:R-:W-:Y:S01]  /*b630*/  STG.E.U8 desc[UR36][R16.64], R8 ;  /* 0x0000000810007986 */ /* 0x000fe2000c101124 */
[----:B------:R-:W-:Y:S05]  /*b640*/  EXIT ;  /* 0x000000000000794d */ /* 0x000fea0003800000 */
.L_x_7430:
        /* <DEDUP_REMOVED lines=16> */
.L_x_7437:
[----:B------:R-:W-:-:S04]  /*b750*/  SHF.R.U32.HI R2, RZ, 0x18, R2 ;  /* 0x00000018ff027819 */ /* 0x000fc80000011602 */
[----:B------:R-:W-:-:S04]  /*b760*/  LOP3.LUT R3, R3, 0x80, R2, 0xf8, !PT ;  /* 0x0000008003037812 */ /* 0x000fc800078ef802 */
[----:B------:R-:W-:-:S07]  /*b770*/  PRMT R8, R3, 0x7610, R8 ;  /* 0x0000761003087816 */ /* 0x000fce0000000008 */
.L_x_7436:
[----:B------:R-:W-:Y:S05]  /*b780*/  BSYNC.RECONVERGENT B0 ;  /* 0x0000000000007941 */ /* 0x000fea0003800200 */
.L_x_7435:
[----:B------:R-:W-:Y:S01]  /*b790*/  STG.E.U8 desc[UR36][R16.64], R8 ;  /* 0x0000000810007986 */ /* 0x000fe2000c101124 */
[----:B------:R-:W-:Y:S05]  /*b7a0*/  EXIT ;  /* 0x000000000000794d */ /* 0x000fea0003800000 */
.L_x_7429:
        /* <DEDUP_REMOVED lines=21> */
.L_x_7439:
[----:B0-----:R-:W0:Y:S02]  /*b900*/  F2I.U64.TRUNC R2, R2 ;  /* 0x0000000200027311 */ /* 0x001e24000020d800 */
[----:B0-----:R-:W-:Y:S01]  /*b910*/  STG.E.64 desc[UR36][R16.64], R2 ;  /* 0x0000000210007986 */ /* 0x001fe2000c101b24 */
[----:B------:R-:W-:Y:S05]  /*b920*/  EXIT ;  /* 0x000000000000794d */ /* 0x000fea0003800000 */
.L_x_7438:
[----:B0-----:R-:W0:Y:S02]  /*b930*/  F2I.FTZ.U32.TRUNC.NTZ R3, R2 ;  /* 0x0000000200037305 */ /* 0x001e24000021f000 */
[----:B0-----:R-:W-:Y:S01]  /*b940*/  STG.E desc[UR36][R16.64], R3 ;  /* 0x0000000310007986 */ /* 0x001fe2000c101924 */
[----:B------:R-:W-:Y:S05]  /*b950*/  EXIT ;  /* 0x000000000000794d */ /* 0x000fea0003800000 */
.L_x_7428:
        /* <DEDUP_REMOVED lines=8> */
[----:B------:R-:W-:Y:S01]  /*b9e0*/  STG.E.U8 desc[UR36][R16.64], R3 ;  /* 0x0000000310007986 */ /* 0x000fe2000c101124 */
[----:B------:R-:W-:Y:S05]  /*b9f0*/  EXIT ;  /* 0x000000000000794d */ /* 0x000fea0003800000 */
.L_x_7441:
[----:B0-----:R-:W-:Y:S01]  /*ba00*/  FMUL.FTZ R4, R2, 1 ;  /* 0x3f80000002047820 */ /* 0x001fe20000410000 */
[----:B------:R-:W-:-:S05]  /*ba10*/  CS2R R6, SRZ ;  /* 0x0000000000067805 */ /* 0x000fca000001ff00 */
[----:B------:R-:W0:Y:S02]  /*ba20*/  F2F.F64.F32 R4, R4 ;  /* 0x0000000400047310 */ /* 0x000e240000201800 */
[----:B0-----:R-:W-:Y:S01]  /*ba30*/  STG.E.128 desc[UR36][R16.64], R4 ;  /* 0x0000000410007986 */ /* 0x001fe2000c101d24 */
[----:B------:R-:W-:Y:S05]  /*ba40*/  EXIT ;  /* 0x000000000000794d */ /* 0x000fea0003800000 */
.L_x_7440:
[----:B------:R-:W-:-:S09]  /*ba50*/  UISETP.NE.AND UP0, UPT, UR4, 0xf, UPT ;  /* 0x0000000f0400788c */ /* 0x000fd2000bf05270 */
[----:B------:R-:W-:Y:S05]  /*ba60*/  BRA.U !UP0, `(.L_x_7442) ;  /* 0x0000000108e07547 */ /* 0x000fea000b800000 */
[----:B------:R-:W-:-:S09]  /*ba70*/  UISETP.NE.AND UP0, UPT, UR4, 0x17, UPT ;  /* 0x000000170400788c */ /* 0x000fd2000bf05270 */
[----:B------:R-:W-:Y:S05]  /*ba80*/  BRA.U !UP0, `(.L_x_7443) ;  /* 0x00000001088c7547 */ /* 0x000fea000b800000 */
[----:B------:R-:W-:-:S09]  /*ba90*/  UISETP.NE.AND UP0, UPT, UR4, 0x18, UPT ;  /* 0x000000180400788c */ /* 0x000fd2000bf05270 */
[----:B------:R-:W-:Y:S05]  /*baa0*/  BRA.U !UP0, `(.L_x_7444) ;  /* 0x0000000108447547 */ /* 0x000fea000b800000 */
.L_x_7421:
[----:B------:R-:W-:Y:S01]  /*bab0*/  MOV R0, 0x0 ;  /* 0x0000000000007802 */ /* 0x000fe20000000f00 */
[----:B------:R-:W1:Y:S01]  /*bac0*/  LDCU.64 UR4, c[0x4][0x188] ;  /* 0x01003100ff0477ac */ /* 0x000e620008000a00 */
[----:B------:R-:W-:Y:S02]  /*bad0*/  HFMA2 R8, -RZ, RZ, 0, 6.020069122314453125e-06 ;  /* 0x00000065ff087431 */ /* 0x000fe400000001ff */
[----:B------:R-:W-:Y:S01]  /*bae0*/  IMAD.MOV.U32 R12, RZ, RZ, 0x1 ;  /* 0x00000001ff0c7424 */ /* 0x000fe200078e00ff */
[----:B0-----:R0:W2:Y:S01]  /*baf0*/  LDC.64 R2, c[0x4][R0] ;  /* 0x0100000000027b82 */ /* 0x0010a20000000a00 */
[----:B------:R-:W3:Y:S01]  /*bb00*/  LDCU.64 UR6, c[0x4][0x190] ;  /* 0x01003200ff0677ac */ /* 0x000ee20008000a00 */
[----:B------:R-:W-:Y:S01]  /*bb10*/  MOV R13, RZ ;  /* 0x000000ff000d7202 */ /* 0x000fe20000000f00 */
[----:B------:R-:W4:Y:S01]  /*bb20*/  LDCU.64 UR8, c[0x4][0x20] ;  /* 0x01000400ff0877ac */ /* 0x000f220008000a00 */
[----:B-1----:R-:W-:Y:S01]  /*bb30*/  MOV R4, UR4 ;  /* 0x0000000400047c02 */ /* 0x002fe20008000f00 */
[----:B------:R-:W-:Y:S01]  /*bb40*/  IMAD.U32 R5, RZ, RZ, UR5 ;  /* 0x00000005ff057e24 */ /* 0x000fe2000f8e00ff */
[----:B---3--:R-:W-:Y:S01]  /*bb50*/  MOV R6, UR6 ;  /* 0x0000000600067c02 */ /* 0x008fe20008000f00 */
[----:B------:R-:W-:Y:S01]  /*bb60*/  IMAD.U32 R7, RZ, RZ, UR7 ;  /* 0x00000007ff077e24 */ /* 0x000fe2000f8e00ff */
[----:B----4-:R-:W-:Y:S01]  /*bb70*/  MOV R10, UR8 ;  /* 0x00000008000a7c02 */ /* 0x010fe20008000f00 */
[----:B0-----:R-:W-:-:S07]  /*bb80*/  IMAD.U32 R11, RZ, RZ, UR9 ;  /* 0x00000009ff0b7e24 */ /* 0x001fce000f8e00ff */
[----:B------:R-:W-:-:S07]  /*bb90*/  LEPC R20, `(.L_x_7445) ;  /* 0x000000001014794e */ /* 0x000fce0000000000 */
[----:B--2---:R-:W-:Y:S05]  /*bba0*/  CALL.ABS.NOINC R2 ;  /* 0x0000000002007343 */ /* 0x004fea0003c00000 */
.L_x_7445:
[----:B------:R-:W-:Y:S05]  /*bbb0*/  EXIT ;  /* 0x000000000000794d */ /* 0x000fea0003800000 */
.L_x_7444:
        /* <DEDUP_REMOVED lines=12> */
.L_x_7447:
[----:B------:R-:W-:Y:S05]  /*bc80*/  BSYNC.RECONVERGENT B0 ;  /* 0x0000000000007941 */ /* 0x000fea0003800200 */
.L_x_7446:
[----:B------:R-:W-:-:S05]  /*bc90*/  LOP3.LUT R3, R0, 0x80, R5, 0xf8, !PT ;  /* 0x0000008000037812 */ /* 0x000fca00078ef805 */
[----:B------:R-:W-:Y:S01]  /*bca0*/  STG.E.U8 desc[UR36][R16.64], R3 ;  /* 0x0000000310007986 */ /* 0x000fe2000c101124 */
[----:B------:R-:W-:Y:S05]  /*bcb0*/  EXIT ;  /* 0x000000000000794d */ /* 0x000fea0003800000 */
.L_x_7443:
        /* <DEDUP_REMOVED lines=11> */
.L_x_7449:
[----:B------:R-:W-:Y:S01]  /*bd70*/  HFMA2 R0, -RZ, RZ, 0, 7.569789886474609375e-06 ;  /* 0x0000007fff007431 */ /* 0x000fe200000001ff */
[----:B------:R-:W-:-:S04]  /*bd80*/  ISETP.GT.U32.AND P0, PT, R4, 0x7f800000, PT ;  /* 0x7f8000000400780c */ /* 0x000fc80003f04070 */
[----:B------:R-:W-:-:S09]  /*bd90*/  SEL R0, R0, 0x7c, P0 ;  /* 0x0000007c00007807 */ /* 0x000fd20000000000 */
.L_x_7450:
[----:B------:R-:W-:Y:S05]  /*bda0*/  BSYNC.RECONVERGENT B0 ;  /* 0x0000000000007941 */ /* 0x000fea0003800200 */
.L_x_7448:
[----:B------:R-:W-:-:S04]  /*bdb0*/  SHF.R.U32.HI R3, RZ, 0x18, R2 ;  /* 0x00000018ff037819 */ /* 0x000fc80000011602 */
[----:B------:R-:W-:-:S05]  /*bdc0*/  LOP3.LUT R3, R0, 0x80, R3, 0xf8, !PT ;  /* 0x0000008000037812 */ /* 0x000fca00078ef803 */
[----:B------:R-:W-:Y:S01]  /*bdd0*/  STG.E.U8 desc[UR36][R16.64], R3 ;  /* 0x0000000310007986 */ /* 0x000fe2000c101124 */
[----:B------:R-:W-:Y:S05]  /*bde0*/  EXIT ;  /* 0x000000000000794d */ /* 0x000fea0003800000 */
.L_x_7442:
[----:B0-----:R-:W-:-:S05]  /*bdf0*/  F2FP.BF16.F32.PACK_AB R2, RZ, R2 ;  /* 0x00000002ff02723e */ /* 0x001fca00000010ff */
[----:B------:R-:W-:Y:S01]  /*be00*/  STG.E.U16 desc[UR36][R16.64], R2 ;  /* 0x0000000210007986 */ /* 0x000fe2000c101524 */
[----:B------:R-:W-:Y:S05]  /*be10*/  EXIT ;  /* 0x000000000000794d */ /* 0x000fea0003800000 */
.L_x_7451:
        /* <DEDUP_REMOVED lines=14> */
.L_x_32379:


//--------------------- .text._ZN2at6native27unrolled_elementwise_kernelINS0_13BUnaryFunctorIfffZZZNS0_21heaviside_kernel_cudaERNS_18TensorIteratorBaseEENKUlvE_clEvENKUlvE5_clEvEUlffE_EESt5arrayIPcLm2EELi4E23TrivialOffsetCalculatorILi1EjESD_NS0_6memory12LoadWithCastILi1EEENSE_13StoreWithCastILi1EEEEEviT_T0_T2_T3_T4_T5_ --------------------------
	.section	.text._ZN2at6native27unrolled_elementwise_kernelINS0_13BUnaryFunctorIfffZZZNS0_21heaviside_kernel_cudaERNS_18TensorIteratorBaseEENKUlvE_clEvENKUlvE5_clEvEUlffE_EESt5arrayIPcLm2EELi4E23TrivialOffsetCalculatorILi1EjESD_NS0_6memory12LoadWithCastILi1EEENSE_13StoreWithCastILi1EEEEEviT_T0_T2_T3_T4_T5_,"ax",@progbits
	.align	128
        .global         _ZN2at6native27unrolled_elementwise_kernelINS0_13BUnaryFunctorIfffZZZNS0_21heaviside_kernel_cudaERNS_18TensorIteratorBaseEENKUlvE_clEvENKUlvE5_clEvEUlffE_EESt5arrayIPcLm2EELi4E23TrivialOffsetCalculatorILi1EjESD_NS0_6memory12LoadWithCastILi1EEENSE_13StoreWithCastILi1EEEEEviT_T0_T2_T3_T4_T5_
        .type           _ZN2at6native27unrolled_elementwise_kernelINS0_13BUnaryFunctorIfffZZZNS0_21heaviside_kernel_cudaERNS_18TensorIteratorBaseEENKUlvE_clEvENKUlvE5_clEvEUlffE_EESt5arrayIPcLm2EELi4E23TrivialOffsetCalculatorILi1EjESD_NS0_6memory12LoadWithCastILi1EEENSE_13StoreWithCastILi1EEEEEviT_T0_T2_T3_T4_T5_,@function
        .size           _ZN2at6native27unrolled_elementwise_kernelINS0_13BUnaryFunctorIfffZZZNS0_21heaviside_kernel_cudaERNS_18TensorIteratorBaseEENKUlvE_clEvENKUlvE5_clEvEUlffE_EESt5arrayIPcLm2EELi4E23TrivialOffsetCalculatorILi1EjESD_NS0_6memory12LoadWithCastILi1EEENSE_13StoreWithCastILi1EEEEEviT_T0_T2_T3_T4_T5_,(.L_x_32380 - _ZN2at6native27unrolled_elementwise_kernelINS0_13BUnaryFunctorIfffZZZNS0_21heaviside_kernel_cudaERNS_18TensorIteratorBaseEENKUlvE_clEvENKUlvE5_clEvEUlffE_EESt5arrayIPcLm2EELi4E23TrivialOffsetCalculatorILi1EjESD_NS0_6memory12LoadWithCastILi1EEENSE_13StoreWithCastILi1EEEEEviT_T0_T2_T3_T4_T5_)
        .other          _ZN2at6native27unrolled_elementwise_kernelINS0_13BUnaryFunctorIfffZZZNS0_21heaviside_kernel_cudaERNS_18TensorIteratorBaseEENKUlvE_clEvENKUlvE5_clEvEUlffE_EESt5arrayIPcLm2EELi4E23TrivialOffsetCalculatorILi1EjESD_NS0_6memory12LoadWithCastILi1EEENSE_13StoreWithCastILi1EEEEEviT_T0_T2_T3_T4_T5_,@"STO_CUDA_ENTRY STV_DEFAULT"
_ZN2at6native27unrolled_elementwise_kernelINS0_13BUnaryFunctorIfffZZZNS0_21heaviside_kernel_cudaERNS_18TensorIteratorBaseEENKUlvE_clEvENKUlvE5_clEvEUlffE_EESt5arrayIPcLm2EELi4E23TrivialOffsetCalculatorILi1EjESD_NS0_6memory12LoadWithCastILi1EEENSE_13StoreWithCastILi1EEEEEviT_T0_T2_T3_T4_T5_:
.text._ZN2at6native27unrolled_elementwise_kernelINS0_13BUnaryFunctorIfffZZZNS0_21heaviside_kernel_cudaERNS_18TensorIteratorBaseEENKUlvE_clEvENKUlvE5_clEvEUlffE_EESt5arrayIPcLm2EELi4E23TrivialOffsetCalculatorILi1EjESD_NS0_6memory12LoadWithCastILi1EEENSE_13StoreWithCastILi1EEEEEviT_T0_T2_T3_T4_T5_:
        /* <DEDUP_REMOVED lines=33> */
.L_x_7458:
[----:B------:R-:W2:Y:S02]  /*0210*/  LDG.E.U8 R4, desc[UR36][R4.64] ;  /* 0x0000002404047981 */ /* 0x000ea4000c1e1100 */
[----:B--2---:R-:W-:Y:S01]  /*0220*/  I2FP.F32.U32 R18, R4 ;  /* 0x0000000400127245 */ /* 0x004fe20000201000 */
[----:B------:R-:W-:Y:S06]  /*0230*/  BRA `(.L_x_7460) ;  /* 0x0000000c00287947 */ /* 0x000fec0003800000 */
.L_x_7457:
        /* <DEDUP_REMOVED lines=9> */
.L_x_7462:
[----:B------:R-:W2:Y:S02]  /*02d0*/  LDG.E R4, desc[UR36][R4.64] ;  /* 0x0000002404047981 */ /* 0x000ea4000c1e1900 */
[----:B--2---:R-:W-:Y:S01]  /*02e0*/  I2FP.F32.S32 R18, R4 ;  /* 0x0000000400127245 */ /* 0x004fe20000201400 */
[----:B------:R-:W-:Y:S06]  /*02f0*/  BRA `(.L_x_7460) ;  /* 0x0000000800f87947 */ /* 0x000fec0003800000 */
.L_x_7461:
[----:B------:R-:W2:Y:S02]  /*0300*/  LDG.E.U16 R4, desc[UR36][R4.64] ;  /* 0x0000002404047981 */ /* 0x000ea4000c1e1500 */
[----:B--2---:R2:W3:Y:S01]  /*0310*/  I2F.S16 R18, R4 ;  /* 0x0000000400127306 */ /* 0x0044e20000101400 */
[----:B------:R-:W-:Y:S05]  /*0320*/  BRA `(.L_x_7460) ;  /* 0x0000000800ec7947 */ /* 0x000fea0003800000 */
.L_x_7456:
        /* <DEDUP_REMOVED lines=8> */
.L_x_7464:
[----:B------:R-:W2:Y:S02]  /*03b0*/  LDG.E.U16 R4, desc[UR36][R4.64] ;  /* 0x0000002404047981 */ /* 0x000ea4000c1e1500 */
[----:B--2---:R-:W-:Y:S01]  /*03c0*/  HADD2.F32 R18, -RZ, R4.H0_H0 ;  /* 0x20000004ff127230 */ /* 0x004fe20000004100 */
[----:B------:R-:W-:Y:S06]  /*03d0*/  BRA `(.L_x_7460) ;  /* 0x0000000800c07947 */ /* 0x000fec0003800000 */
.L_x_7463:
        /* <DEDUP_REMOVED lines=8> */
.L_x_7466:
[----:B------:R-:W2:Y:S02]  /*0460*/  LDG.E.U16 R4, desc[UR36][R4.64] ;  /* 0x0000002404047981 */ /* 0x000ea4000c1e1500 */
[----:B--2---:R-:W-:Y:S01]  /*0470*/  HADD2.F32 R18, -RZ, R4.H0_H0 ;  /* 0x20000004ff127230 */ /* 0x004fe20000004100 */
[----:B------:R-:W-:Y:S06]  /*0480*/  BRA `(.L_x_7460) ;  /* 0x0000000800947947 */ /* 0x000fec0003800000 */
.L_x_7465:
[----:B------:R-:W2:Y:S01]  /*0490*/  LDG.E.64 R4, desc[UR36][R4.64] ;  /* 0x0000002404047981 */ /* 0x000ea2000c1e1b00 */
[----:B------:R-:W-:Y:S01]  /*04a0*/  UMOV UR4, 0xf0000000 ;  /* 0xf000000000047882 */ /* 0x000fe20000000000 */
[----:B------:R-:W-:Y:S01]  /*04b0*/  UMOV UR5, 0x380fffff ;  /* 0x380fffff00057882 */ /* 0x000fe20000000000 */
[----:B--2---:R-:W0:Y:S01]  /*04c0*/  F2F.F32.F64 R18, R4 ;  /* 0x0000000400127310 */ /* 0x004e220000301000 */
[----:B------:R-:W-:-:S14]  /*04d0*/  DSETP.GEU.AND P0, PT, |R4|, UR4, PT ;  /* 0x0000000404007e2a */ /* 0x000fdc000bf0e200 */
[----:B0-----:R-:W-:Y:S01]  /*04e0*/  @!P0 FMUL R18, R18, 1.175494350822287508e-38 ;  /* 0x0080000012128820 */ /* 0x001fe20000400000 */
[----:B------:R-:W-:Y:S06]  /*04f0*/  BRA `(.L_x_7460) ;  /* 0x0000000800787947 */ /* 0x000fec0003800000 */
.L_x_7455:
        /* <DEDUP_REMOVED lines=12> */
.L_x_7469:
[----:B------:R-:W2:Y:S01]  /*05c0*/  LDG.E.64 R4, desc[UR36][R4.64] ;  /* 0x0000002404047981 */ /* 0x000ea2000c1e1b00 */
[----:B------:R-:W-:Y:S01]  /*05d0*/  UMOV UR4, 0xf0000000 ;  /* 0xf000000000047882 */ /* 0x000fe20000000000 */
[----:B------:R-:W-:Y:S01]  /*05e0*/  UMOV UR5, 0x380fffff ;  /* 0x380fffff00057882 */ /* 0x000fe20000000000 */
[----:B--2---:R-:W0:Y:S01]  /*05f0*/  F2F.F32.F64 R18, R4 ;  /* 0x0000000400127310 */ /* 0x004e220000301000 */
[----:B------:R-:W-:-:S14]  /*0600*/  DSETP.GEU.AND P0, PT, |R4|, UR4, PT ;  /* 0x0000000404007e2a */ /* 0x000fdc000bf0e200 */
[----:B0-----:R-:W-:Y:S01]  /*0610*/  @!P0 FMUL R18, R18, 1.175494350822287508e-38 ;  /* 0x0080000012128820 */ /* 0x001fe20000400000 */
[----:B------:R-:W-:Y:S06]  /*0620*/  BRA `(.L_x_7460) ;  /* 0x00000008002c7947 */ /* 0x000fec0003800000 */
.L_x_7468:
        /* <DEDUP_REMOVED lines=25> */
.L_x_7471:
        /* <DEDUP_REMOVED lines=13> */
.L_x_7470:
[----:B------:R-:W2:Y:S02]  /*0890*/  LDG.E.U16 R4, desc[UR36][R4.64] ;  /* 0x0000002404047981 */ /* 0x000ea4000c1e1500 */
[----:B--2---:R-:W-:Y:S01]  /*08a0*/  IMAD.U32 R18, R4, 0x10000, RZ ;  /* 0x0001000004127824 */ /* 0x004fe200078e00ff */
[----:B------:R-:W-:Y:S06]  /*08b0*/  BRA `(.L_x_7460) ;  /* 0x0000000400887947 */ /* 0x000fec0003800000 */
.L_x_7467:
        /* <DEDUP_REMOVED lines=11> */
.L_x_7474:
        /* <DEDUP_REMOVED lines=20> */
.L_x_7476:
[----:B------:R-:W-:Y:S05]  /*0ab0*/  BSYNC.RECONVERGENT B0 ;  /* 0x0000000000007941 */ /* 0x000fea0003800200 */
.L_x_7475:
[----:B------:R-:W-:Y:S01]  /*0ac0*/  IMAD.SHL.U32 R0, R0, 0x100000, RZ ;  /* 0x0010000000007824 */ /* 0x000fe200078e00ff */
[----:B------:R-:W-:-:S04]  /*0ad0*/  LEA R3, R3, 0x3b800000, 0x17 ;  /* 0x3b80000003037811 */ /* 0x000fc800078eb8ff */
[----:B------:R-:W-:Y:S01]  /*0ae0*/  LOP3.LUT R18, R3, R0, R7, 0xfe, !PT ;  /* 0x0000000003127212 */ /* 0x000fe200078efe07 */
[----:B------:R-:W-:Y:S06]  /*0af0*/  BRA `(.L_x_7460) ;  /* 0x0000000000f87947 */ /* 0x000fec0003800000 */
.L_x_7473:
        /* <DEDUP_REMOVED lines=20> */
.L_x_7478:
[----:B------:R-:W-:Y:S05]  /*0c40*/  BSYNC.RECONVERGENT B0 ;  /* 0x0000000000007941 */ /* 0x000fea0003800200 */
.L_x_7477:
[----:B------:R-:W-:Y:S01]  /*0c50*/  IMAD.SHL.U32 R0, R0, 0x200000, RZ ;  /* 0x0020000000007824 */ /* 0x000fe200078e00ff */
[----:B------:R-:W-:-:S04]  /*0c60*/  LEA R3, R3, 0x37800000, 0x17 ;  /* 0x3780000003037811 */ /* 0x000fc800078eb8ff */
[----:B------:R-:W-:Y:S01]  /*0c70*/  LOP3.LUT R18, R3, R0, R7, 0xfe, !PT ;  /* 0x0000000003127212 */ /* 0x000fe200078efe07 */
[----:B------:R-:W-:Y:S06]  /*0c80*/  BRA `(.L_x_7460) ;  /* 0x0000000000947947 */ /* 0x000fec0003800000 */
.L_x_7472:
[----:B------:R-:W-:-:S09]  /*0c90*/  UISETP.NE.AND UP0, UPT, UR4, 0x1c, UPT ;  /* 0x0000001c0400788c */ /* 0x000fd2000bf05270 */
[----:B------:R-:W-:Y:S05]  /*0ca0*/  BRA.U !UP0, `(.L_x_7479) ;  /* 0x0000000108847547 */ /* 0x000fea000b800000 */
[----:B------:R-:W-:-:S09]  /*0cb0*/  UISETP.NE.AND UP0, UPT, UR4, 0x1d, UPT ;  /* 0x0000001d0400788c */ /* 0x000fd2000bf05270 */
[----:B------:R-:W-:Y:S05]  /*0cc0*/  BRA.U !UP0, `(.L_x_7480) ;  /* 0x0000000108707547 */ /* 0x000fea000b800000 */
[----:B------:R-:W-:-:S09]  /*0cd0*/  UISETP.NE.AND UP0, UPT, UR4, 0x2c, UPT ;  /* 0x0000002c0400788c */ /* 0x000fd2000bf05270 */
[----:B------:R-:W-:Y:S05]  /*0ce0*/  BRA.U !UP0, `(.L_x_7481) ;  /* 0x0000000108487547 */ /* 0x000fea000b800000 */
.L_x_7459:
        /* <DEDUP_REMOVED lines=16> */
.L_x_7482:
[----:B------:R-:W-:Y:S01]  /*0df0*/  IMAD.MOV.U32 R18, RZ, RZ, RZ ;  /* 0x000000ffff127224 */ /* 0x000fe200078e00ff */
[----:B------:R-:W-:Y:S06]  /*0e00*/  BRA `(.L_x_7460) ;  /* 0x0000000000347947 */ /* 0x000fec0003800000 */
.L_x_7481:
        /* <DEDUP_REMOVED lines=8> */
.L_x_7480:
[----:B------:R-:W2:Y:S02]  /*0e90*/  LDG.E.64 R18, desc[UR36][R4.64] ;  /* 0x0000002404127981 */ /* 0x000ea4000c1e1b00 */
[----:B--2---:R0:W1:Y:S01]  /*0ea0*/  I2F.U64 R18, R18 ;  /* 0x0000001200127312 */ /* 0x0040620000301000 */
[----:B------:R-:W-:Y:S05]  /*0eb0*/  BRA `(.L_x_7460) ;  /* 0x0000000000087947 */ /* 0x000fea0003800000 */
.L_x_7479:
[----:B------:R-:W2:Y:S02]  /*0ec0*/  LDG.E R4, desc[UR36][R4.64] ;  /* 0x0000002404047981 */ /* 0x000ea4000c1e1900 */
[----:B--2---:R-:W-:-:S07]  /*0ed0*/  I2FP.F32.U32 R18, R4 ;  /* 0x0000000400127245 */ /* 0x004fce0000201000 */
.L_x_7460:
[----:B------:R-:W-:Y:S05]  /*0ee0*/  BSYNC.RECONVERGENT B6 ;  /* 0x0000000000067941 */ /* 0x000fea0003800200 */
.L_x_7454:
[----:B------:R-:W-:-:S07]  /*0ef0*/  VIADD R16, R23, 0x80 ;  /* 0x0000008017107836 */ /* 0x000fce0000000000 */
.L_x_7453:
[----:B------:R-:W-:Y:S05]  /*0f00*/  BSYNC.RECONVERGENT B7 ;  /* 0x0000000000077941 */ /* 0x000fea0003800200 */
.L_x_7452:
[----:B------:R-:W-:Y:S01]  /*0f10*/  ISETP.GE.AND P0, PT, R16, R17, PT ;  /* 0x000000111000720c */ /* 0x000fe20003f06270 */
[----:B------:R-:W-:Y:S01]  /*0f20*/  BSSY.RECONVERGENT B7, `(.L_x_7483) ;  /* 0x00000e7000077945 */ /* 0x000fe20003800200 */
[----:B------:R-:W-:-:S11]  /*0f30*/  IMAD.MOV.U32 R24, RZ, RZ, RZ ;  /* 0x000000ffff187224 */ /* 0x000fd600078e00ff */
        /* <DEDUP_REMOVED lines=22> */
.L_x_7489:
[----:B------:R-:W2:Y:S02]  /*10a0*/  LDG.E.U8 R4, desc[UR36][R4.64] ;  /* 0x0000002404047981 */ /* 0x000ea4000c1e1100 */
[----:B--2---:R-:W-:Y:S01]  /*10b0*/  I2FP.F32.U32 R24, R4 ;  /* 0x0000000400187245 */ /* 0x004fe20000201000 */
[----:B------:R-:W-:Y:S06]  /*10c0*/  BRA `(.L_x_7491) ;  /* 0x0000000c00287947 */ /* 0x000fec0003800000 */
.L_x_7488:
        /* <DEDUP_REMOVED lines=9> */
.L_x_7493:
[----:B------:R-:W2:Y:S02]  /*1160*/  LDG.E R4, desc[UR36][R4.64] ;  /* 0x0000002404047981 */ /* 0x000ea4000c1e1900 */
[----:B--2---:R-:W-:Y:S01]  /*1170*/  I2FP.F32.S32 R24, R4 ;  /* 0x0000000400187245 */ /* 0x004fe20000201400 */
[----:B------:R-:W-:Y:S06]  /*1180*/  BRA `(.L_x_7491) ;  /* 0x0000000800f87947 */ /* 0x000fec0003800000 */
.L_x_7492:
[----:B------:R-:W2:Y:S02]  /*1190*/  LDG.E.U16 R4, desc[UR36][R4.64] ;  /* 0x0000002404047981 */ /* 0x000ea4000c1e1500 */
[----:B--2---:R0:W2:Y:S01]  /*11a0*/  I2F.S16 R24, R4 ;  /* 0x0000000400187306 */ /* 0x0040a20000101400 */
[----:B------:R-:W-:Y:S05]  /*11b0*/  BRA `(.L_x_7491) ;  /* 0x0000000800ec7947 */ /* 0x000fea0003800000 */
.L_x_7487:
        /* <DEDUP_REMOVED lines=8> */
.L_x_7495:
[----:B------:R-:W2:Y:S02]  /*1240*/  LDG.E.U16 R4, desc[UR36][R4.64] ;  /* 0x0000002404047981 */ /* 0x000ea4000c1e1500 */
[----:B--2---:R-:W-:Y:S01]  /*1250*/  HADD2.F32 R24, -RZ, R4.H0_H0 ;  /* 0x20000004ff187230 */ /* 0x004fe20000004100 */
[----:B------:R-:W-:Y:S06]  /*1260*/  BRA `(.L_x_7491) ;  /* 0x0000000800c07947 */ /* 0x000fec0003800000 */
.L_x_7494:
        /* <DEDUP_REMOVED lines=8> */
.L_x_7497:
[----:B------:R-:W2:Y:S02]  /*12f0*/  LDG.E.U16 R4, desc[UR36][R4.64] ;  /* 0x0000002404047981 */ /* 0x000ea4000c1e1500 */
[----:B--2---:R-:W-:Y:S01]  /*1300*/  HADD2.F32 R24, -RZ, R4.H0_H0 ;  /* 0x20000004ff187230 */ /* 0x004fe20000004100 */
[----:B------:R-:W-:Y:S06]  /*1310*/  BRA `(.L_x_7491) ;  /* 0x0000000800947947 */ /* 0x000fec0003800000 */
.L_x_7496:
[----:B------:R-:W2:Y:S01]  /*1320*/  LDG.E.64 R4, desc[UR36][R4.64] ;  /* 0x0000002404047981 */ /* 0x000ea2000c1e1b00 */
[----:B------:R-:W-:Y:S01]  /*1330*/  UMOV UR4, 0xf0000000 ;  /* 0xf000000000047882 */ /* 0x000fe20000000000 */
[----:B------:R-:W-:Y:S01]  /*1340*/  UMOV UR5, 0x380fffff ;  /* 0x380fffff00057882 */ /* 0x000fe20000000000 */
[----:B--2---:R-:W0:Y:S01]  /*1350*/  F2F.F32.F64 R24, R4 ;  /* 0x0000000400187310 */ /* 0x004e220000301000 */
[----:B------:R-:W-:-:S14]  /*1360*/  DSETP.GEU.AND P0, PT, |R4|, UR4, PT ;  /* 0x0000000404007e2a */ /* 0x000fdc000bf0e200 */
[----:B0-----:R-:W-:Y:S01]  /*1370*/  @!P0 FMUL R24, R24, 1.175494350822287508e-38 ;  /* 0x0080000018188820 */ /* 0x001fe20000400000 */
[----:B------:R-:W-:Y:S06]  /*1380*/  BRA `(.L_x_7491) ;  /* 0x0000000800787947 */ /* 0x000fec0003800000 */
.L_x_7486:
        /* <DEDUP_REMOVED lines=12> */
.L_x_7500:
[----:B------:R-:W2:Y:S01]  /*1450*/  LDG.E.64 R4, desc[UR36][R4.64] ;  /* 0x0000002404047981 */ /* 0x000ea2000c1e1b00 */
[----:B------:R-:W-:Y:S01]  /*1460*/  UMOV UR4, 0xf0000000 ;  /* 0xf000000000047882 */ /* 0x000fe20000000000 */
[----:B------:R-:W-:Y:S01]  /*1470*/  UMOV UR5, 0x380fffff ;  /* 0x380fffff00057882 */ /* 0x000fe20000000000 */
[----:B--2---:R-:W0:Y:S01]  /*1480*/  F2F.F32.F64 R24, R4 ;  /* 0x0000000400187310 */ /* 0x004e220000301000 */
[----:B------:R-:W-:-:S14]  /*1490*/  DSETP.GEU.AND P0, PT, |R4|, UR4, PT ;  /* 0x0000000404007e2a */ /* 0x000fdc000bf0e200 */
[----:B0-----:R-:W-:Y:S01]  /*14a0*/  @!P0 FMUL R24, R24, 1.175494350822287508e-38 ;  /* 0x0080000018188820 */ /* 0x001fe20000400000 */
[----:B------:R-:W-:Y:S06]  /*14b0*/  BRA `(.L_x_7491) ;  /* 0x00000008002c7947 */ /* 0x000fec0003800000 */
.L_x_7499:
        /* <DEDUP_REMOVED lines=25> */
.L_x_7502:
        /* <DEDUP_REMOVED lines=13> */
.L_x_7501:
[----:B------:R-:W2:Y:S02]  /*1720*/  LDG.E.U16 R4, desc[UR36][R4.64] ;  /* 0x0000002404047981 */ /* 0x000ea4000c1e1500 */
[----:B--2---:R-:W-:Y:S01]  /*1730*/  IMAD.U32 R24, R4, 0x10000, RZ ;  /* 0x0001000004187824 */ /* 0x004fe200078e00ff */
[----:B------:R-:W-:Y:S06]  /*1740*/  BRA `(.L_x_7491) ;  /* 0x0000000400887947 */ /* 0x000fec0003800000 */
.L_x_7498:
        /* <DEDUP_REMOVED lines=11> */
.L_x_7505:
        /* <DEDUP_REMOVED lines=20> */
.L_x_7507:
[----:B------:R-:W-:Y:S05]  /*1940*/  BSYNC.RECONVERGENT B0 ;  /* 0x0000000000007941 */ /* 0x000fea0003800200 */
.L_x_7506:
[----:B------:R-:W-:Y:S01]  /*1950*/  IMAD.SHL.U32 R0, R0, 0x100000, RZ ;  /* 0x0010000000007824 */ /* 0x000fe200078e00ff */
[----:B------:R-:W-:-:S04]  /*1960*/  LEA R3, R3, 0x3b800000, 0x17 ;  /* 0x3b80000003037811 */ /* 0x000fc800078eb8ff */
[----:B------:R-:W-:Y:S01]  /*1970*/  LOP3.LUT R24, R3, R0, R7, 0xfe, !PT ;  /* 0x0000000003187212 */ /* 0x000fe200078efe07 */
[----:B------:R-:W-:Y:S06]  /*1980*/  BRA `(.L_x_7491) ;  /* 0x0000000000f87947 */ /* 0x000fec0003800000 */
.L_x_7504:
        /* <DEDUP_REMOVED lines=20> */
.L_x_7509:
[----:B------:R-:W-:Y:S05]  /*1ad0*/  BSYNC.RECONVERGENT B0 ;  /* 0x0000000000007941 */ /* 0x000fea0003800200 */
.L_x_7508:
[----:B------:R-:W-:Y:S01]  /*1ae0*/  IMAD.SHL.U32 R0, R0, 0x200000, RZ ;  /* 0x0020000000007824 */ /* 0x000fe200078e00ff */
[----:B------:R-:W-:-:S04]  /*1af0*/  LEA R3, R3, 0x37800000, 0x17 ;  /* 0x3780000003037811 */ /* 0x000fc800078eb8ff */
[----:B------:R-:W-:Y:S01]  /*1b00*/  LOP3.LUT R24, R3, R0, R7, 0xfe, !PT ;  /* 0x0000000003187212 */ /* 0x000fe200078efe07 */
[----:B------:R-:W-:Y:S06]  /*1b10*/  BRA `(.L_x_7491) ;  /* 0x0000000000947947 */ /* 0x000fec0003800000 */
.L_x_7503:
        /* <DEDUP_REMOVED lines=14> */
.L_x_7490:
        /* <DEDUP_REMOVED lines=16> */
.L_x_7512:
[----:B------:R-:W-:Y:S01]  /*1d00*/  IMAD.MOV.U32 R24, RZ, RZ, RZ ;  /* 0x000000ffff187224 */ /* 0x000fe200078e00ff */
[----:B------:R-:W-:Y:S06]  /*1d10*/  BRA `(.L_x_7491) ;  /* 0x0000000000147947 */ /* 0x000fec0003800000 */
.L_x_7511:
[----:B------:R-:W2:Y:S02]  /*1d20*/  LDG.E.64 R24, desc[UR36][R4.64] ;  /* 0x0000002404187981 */ /* 0x000ea4000c1e1b00 */
[----:B--2---:R0:W2:Y:S01]  /*1d30*/  I2F.U64 R24, R24 ;  /* 0x0000001800187312 */ /* 0x0040a20000301000 */
[----:B------:R-:W-:Y:S05]  /*1d40*/  BRA `(.L_x_7491) ;  /* 0x0000000000087947 */ /* 0x000fea0003800000 */
.L_x_7510:
[----:B------:R-:W2:Y:S02]  /*1d50*/  LDG.E R4, desc[UR36][R4.64] ;  /* 0x0000002404047981 */ /* 0x000ea4000c1e1900 */
[----:B--2---:R-:W-:-:S07]  /*1d60*/  I2FP.F32.U32 R24, R4 ;  /* 0x0000000400187245 */ /* 0x004fce0000201000 */
.L_x_7491:
[----:B------:R-:W-:Y:S05]  /*1d70*/  BSYNC.RECONVERGENT B6 ;  /* 0x0000000000067941 */ /* 0x000fea0003800200 */
.L_x_7485:
[----:B------:R-:W-:-:S07]  /*1d80*/  VIADD R16, R16, 0x80 ;  /* 0x0000008010107836 */ /* 0x000fce0000000000 */
.L_x_7484:
[----:B------:R-:W-:Y:S05]  /*1d90*/  BSYNC.RECONVERGENT B7 ;  /* 0x0000000000077941 */ /* 0x000fea0003800200 */
.L_x_7483:
[----:B------:R-:W-:Y:S01]  /*1da0*/  ISETP.GE.AND P0, PT, R16, R17, PT ;  /* 0x000000111000720c */ /* 0x000fe20003f06270 */
[----:B------:R-:W-:Y:S01]  /*1db0*/  BSSY.RECONVERGENT B7, `(.L_x_7513) ;  /* 0x00000e6000077945 */ /* 0x000fe20003800200 */
[----:B0-----:R-:W-:-:S11]  /*1dc0*/  IMAD.MOV.U32 R25, RZ, RZ, RZ ;  /* 0x000000ffff197224 */ /* 0x001fd600078e00ff */
[----:B------:R-:W-:Y:S05]  /*1dd0*/  @P0 BRA `(.L_x_7514) ;  /* 0x0000000c008c0947 */ /* 0x000fea0003800000 */
[----:B--2-4-:R-:W0:Y:S01]  /*1de0*/  LDC.64 R4, c[0x0][0x398] ;  /* 0x0000e600ff047b82 */ /* 0x014e220000000a00 */
        /* <DEDUP_REMOVED lines=20> */
.L_x_7519:
[----:B------:R-:W2:Y:S02]  /*1f30*/  LDG.E.U8 R4, desc[UR36][R4.64] ;  /* 0x0000002404047981 */ /* 0x000ea4000c1e1100 */
[----:B--2---:R-:W-:Y:S01]  /*1f40*/  I2FP.F32.U32 R25, R4 ;  /* 0x0000000400197245 */ /* 0x004fe20000201000 */
[----:B------:R-:W-:Y:S06]  /*1f50*/  BRA `(.L_x_7521) ;  /* 0x0000000c00247947 */ /* 0x000fec0003800000 */
.L_x_7518:
        /* <DEDUP_REMOVED lines=9> */
.L_x_7523:
[----:B------:R-:W2:Y:S02]  /*1ff0*/  LDG.E R4, desc[UR36][R4.64] ;  /* 0x0000002404047981 */ /* 0x000ea4000c1e1900 */
[----:B--2---:R-:W-:Y:S01]  /*2000*/  I2FP.F32.S32 R25, R4 ;  /* 0x0000000400197245 */ /* 0x004fe20000201400 */
[----:B------:R-:W-:Y:S06]  /*2010*/  BRA `(.L_x_7521) ;  /* 0x0000000800f47947 */ /* 0x000fec0003800000 */
.L_x_7522:
[----:B------:R-:W2:Y:S02]  /*2020*/  LDG.E.U16 R4, desc[UR36][R4.64] ;  /* 0x0000002404047981 */ /* 0x000ea4000c1e1500 */
[----:B--2---:R4:W0:Y:S01]  /*2030*/  I2F.S16 R25, R4 ;  /* 0x0000000400197306 */ /* 0x0048220000101400 */
[----:B------:R-:W-:Y:S05]  /*2040*/  BRA `(.L_x_7521) ;  /* 0x0000000800e87947 */ /* 0x000fea0003800000 */
.L_x_7517:
        /* <DEDUP_REMOVED lines=8> */
.L_x_7525:
[----:B------:R-:W2:Y:S02]  /*20d0*/  LDG.E.U16 R4, desc[UR36][R4.64] ;  /* 0x0000002404047981 */ /* 0x000ea4000c1e1500 */
[----:B--2---:R-:W-:Y:S01]  /*20e0*/  HADD2.F32 R25, -RZ, R4.H0_H0 ;  /* 0x20000004ff197230 */ /* 0x004fe20000004100 */
[----:B------:R-:W-:Y:S06]  /*20f0*/  BRA `(.L_x_7521) ;  /* 0x0000000800bc7947 */ /* 0x000fec0003800000 */
.L_x_7524:
        /* <DEDUP_REMOVED lines=8> */
.L_x_7527:
[----:B------:R-:W2:Y:S02]  /*2180*/  LDG.E.U16 R4, desc[UR36][R4.64] ;  /* 0x0000002404047981 */ /* 0x000ea4000c1e1500 */
[----:B--2---:R-:W-:Y:S01]  /*2190*/  HADD2.F32 R25, -RZ, R4.H0_H0 ;  /* 0x20000004ff197230 */ /* 0x004fe20000004100 */
[----:B------:R-:W-:Y:S06]  /*21a0*/  BRA `(.L_x_7521) ;  /* 0x0000000800907947 */ /* 0x000fec0003800000 */
.L_x_7526:
[----:B------:R-:W2:Y:S01]  /*21b0*/  LDG.E.64 R4, desc[UR36][R4.64] ;  /* 0x0000002404047981 */ /* 0x000ea2000c1e1b00 */
[----:B------:R-:W-:Y:S01]  /*21c0*/  UMOV UR4, 0xf0000000 ;  /* 0xf000000000047882 */ /* 0x000fe20000000000 */
[----:B------:R-:W-:Y:S01]  /*21d0*/  UMOV UR5, 0x380fffff ;  /* 0x380fffff00057882 */ /* 0x000fe20000000000 */
[----:B--2---:R-:W0:Y:S01]  /*21e0*/  F2F.F32.F64 R25, R4 ;  /* 0x0000000400197310 */ /* 0x004e220000301000 */
[----:B------:R-:W-:-:S14]  /*21f0*/  DSETP.GEU.AND P0, PT, |R4|, UR4, PT ;  /* 0x0000000404007e2a */ /* 0x000fdc000bf0e200 */
[----:B0-----:R-:W-:Y:S01]  /*2200*/  @!P0 FMUL R25, R25, 1.175494350822287508e-38 ;  /* 0x0080000019198820 */ /* 0x001fe20000400000 */
[----:B------:R-:W-:Y:S06]  /*2210*/  BRA `(.L_x_7521) ;  /* 0x0000000800747947 */ /* 0x000fec0003800000 */
.L_x_7516:
        /* <DEDUP_REMOVED lines=12> */
.L_x_7530:
[----:B------:R-:W2:Y:S01]  /*22e0*/  LDG.E.64 R4, desc[UR36][R4.64] ;  /* 0x0000002404047981 */ /* 0x000ea2000c1e1b00 */
[----:B------:R-:W-:Y:S01]  /*22f0*/  UMOV UR4, 0xf0000000 ;  /* 0xf000000000047882 */ /* 0x000fe20000000000 */
[----:B------:R-:W-:Y:S01]  /*2300*/  UMOV UR5, 0x380fffff ;  /* 0x380fffff00057882 */ /* 0x000fe20000000000 */
[----:B--2---:R-:W0:Y:S01]  /*2310*/  F2F.F32.F64 R25, R4 ;  /* 0x0000000400197310 */ /* 0x004e220000301000 */
[----:B------:R-:W-:-:S14]  /*2320*/  DSETP.GEU.AND P0, PT, |R4|, UR4, PT ;  /* 0x0000000404007e2a */ /* 0x000fdc000bf0e200 */
[----:B0-----:R-:W-:Y:S01]  /*2330*/  @!P0 FMUL R25, R25, 1.175494350822287508e-38 ;  /* 0x0080000019198820 */ /* 0x001fe20000400000 */
[----:B------:R-:W-:Y:S06]  /*2340*/  BRA `(.L_x_7521) ;  /* 0x0000000800287947 */ /* 0x000fec0003800000 */
.L_x_7529:
        /* <DEDUP_REMOVED lines=25> */
.L_x_7532:
        /* <DEDUP_REMOVED lines=12> */
.L_x_7531:
[----:B------:R-:W2:Y:S02]  /*25a0*/  LDG.E.U16 R4, desc[UR36][R4.64] ;  /* 0x0000002404047981 */ /* 0x000ea4000c1e1500 */
[----:B--2---:R-:W-:Y:S01]  /*25b0*/  IMAD.U32 R25, R4, 0x10000, RZ ;  /* 0x0001000004197824 */ /* 0x004fe200078e00ff */
[----:B------:R-:W-:Y:S06]  /*25c0*/  BRA `(.L_x_7521) ;  /* 0x0000000400887947 */ /* 0x000fec0003800000 */
.L_x_7528:
        /* <DEDUP_REMOVED lines=11> */
.L_x_7535:
        /* <DEDUP_REMOVED lines=20> */
.L_x_7537:
[----:B------:R-:W-:Y:S05]  /*27c0*/  BSYNC.RECONVERGENT B0 ;  /* 0x0000000000007941 */ /* 0x000fea0003800200 */
.L_x_7536:
[----:B------:R-:W-:Y:S01]  /*27d0*/  IMAD.SHL.U32 R0, R0, 0x100000, RZ ;  /* 0x0010000000007824 */ /* 0x000fe200078e00ff */
[----:B------:R-:W-:-:S04]  /*27e0*/  LEA R3, R3, 0x3b800000, 0x17 ;  /* 0x3b80000003037811 */ /* 0x000fc800078eb8ff */
[----:B------:R-:W-:Y:S01]  /*27f0*/  LOP3.LUT R25, R3, R0, R25, 0xfe, !PT ;  /* 0x0000000003197212 */ /* 0x000fe200078efe19 */
[----:B------:R-:W-:Y:S06]  /*2800*/  BRA `(.L_x_7521) ;  /* 0x0000000000f87947 */ /* 0x000fec0003800000 */
.L_x_7534:
        /* <DEDUP_REMOVED lines=20> */
.L_x_7539:
[----:B------:R-:W-:Y:S05]  /*2950*/  BSYNC.RECONVERGENT B0 ;  /* 0x0000000000007941 */ /* 0x000fea0003800200 */
.L_x_7538:
[----:B------:R-:W-:Y:S01]  /*2960*/  IMAD.SHL.U32 R0, R0, 0x200000, RZ ;  /* 0x0020000000007824 */ /* 0x000fe200078e00ff */
[----:B------:R-:W-:-:S04]  /*2970*/  LEA R3, R3, 0x37800000, 0x17 ;  /* 0x3780000003037811 */ /* 0x000fc800078eb8ff */
[----:B------:R-:W-:Y:S01]  /*2980*/  LOP3.LUT R25, R3, R0, R25, 0xfe, !PT ;  /* 0x0000000003197212 */ /* 0x000fe200078efe19 */
[----:B------:R-:W-:Y:S06]  /*2990*/  BRA `(.L_x_7521) ;  /* 0x0000000000947947 */ /* 0x000fec0003800000 */
.L_x_7533:
        /* <DEDUP_REMOVED lines=14> */
.L_x_7520:
        /* <DEDUP_REMOVED lines=16> */
.L_x_7542:
[----:B------:R-:W-:Y:S01]  /*2b80*/  IMAD.MOV.U32 R25, RZ, RZ, RZ ;  /* 0x000000ffff197224 */ /* 0x000fe200078e00ff */
[----:B------:R-:W-:Y:S06]  /*2b90*/  BRA `(.L_x_7521) ;  /* 0x0000000000147947 */ /* 0x000fec0003800000 */
.L_x_7541:
[----:B------:R-:W2:Y:S02]  /*2ba0*/  LDG.E.64 R4, desc[UR36][R4.64] ;  /* 0x0000002404047981 */ /* 0x000ea4000c1e1b00 */
[----:B--2---:R0:W2:Y:S01]  /*2bb0*/  I2F.U64 R25, R4 ;  /* 0x0000000400197312 */ /* 0x0040a20000301000 */
[----:B------:R-:W-:Y:S05]  /*2bc0*/  BRA `(.L_x_7521) ;  /* 0x0000000000087947 */ /* 0x000fea0003800000 */
.L_x_7540:
[----:B------:R-:W2:Y:S02]  /*2bd0*/  LDG.E R4, desc[UR36][R4.64] ;  /* 0x0000002404047981 */ /* 0x000ea4000c1e1900 */
[----:B--2---:R-:W-:-:S07]  /*2be0*/  I2FP.F32.U32 R25, R4 ;  /* 0x0000000400197245 */ /* 0x004fce0000201000 */
.L_x_7521:
[----:B------:R-:W-:Y:S05]  /*2bf0*/  BSYNC.RECONVERGENT B6 ;  /* 0x0000000000067941 */ /* 0x000fea0003800200 */
.L_x_7515:
[----:B------:R-:W-:-:S07]  /*2c00*/  VIADD R16, R16, 0x80 ;  /* 0x0000008010107836 */ /* 0x000fce0000000000 */
.L_x_7514:
[----:B------:R-:W-:Y:S05]  /*2c10*/  BSYNC.RECONVERGENT B7 ;  /* 0x0000000000077941 */ /* 0x000fea0003800200 */
.L_x_7513:
[----:B------:R-:W-:Y:S01]  /*2c20*/  ISETP.GE.AND P0, PT, R16, R17, PT ;  /* 0x000000111000720c */ /* 0x000fe20003f06270 */
[----:B------:R-:W-:Y:S01]  /*2c30*/  BSSY.RECONVERGENT B6, `(.L_x_7543) ;  /* 0x00000e0000067945 */ /* 0x000fe20003800200 */
[----:B------:R-:W-:-:S11]  /*2c40*/  IMAD.MOV.U32 R19, RZ, RZ, RZ ;  /* 0x000000ffff137224 */ /* 0x000fd600078e00ff */
[----:B------:R-:W-:Y:S05]  /*2c50*/  @P0 BRA `(.L_x_7544) ;  /* 0x0000000c00740947 */ /* 0x000fea0003800000 */
[----:B0-2-4-:R-:W0:Y:S01]  /*2c60*/  LDC.64 R4, c[0x0][0x398] ;  /* 0x0000e600ff047b82 */ /* 0x015e220000000a00 */
[----:B------:R-:W2:Y:S01]  /*2c70*/  LDCU UR5, c[0x0][0x3a8] ;  /* 0x00007500ff0577ac */ /* 0x000ea20008000800 */
[----:B------:R-:W-:Y:S01]  /*2c80*/  IMAD R0, R2, 0x200, R16 ;  /* 0x0000020002007824 */ /* 0x000fe200078e0210 */
        /* <DEDUP_REMOVED lines=17> */
.L_x_7548:
[----:B------:R-:W2:Y:S02]  /*2da0*/  LDG.E.U8 R4, desc[UR36][R4.64] ;  /* 0x0000002404047981 */ /* 0x000ea4000c1e1100 */
[----:B--2---:R-:W-:Y:S01]  /*2db0*/  I2FP.F32.U32 R19, R4 ;  /* 0x0000000400137245 */ /* 0x004fe20000201000 */
[----:B------:R-:W-:Y:S06]  /*2dc0*/  BRA `(.L_x_7544) ;  /* 0x0000000c00187947 */ /* 0x000fec0003800000 */
.L_x_7547:
        /* <DEDUP_REMOVED lines=9> */
.L_x_7551:
[----:B------:R-:W2:Y:S02]  /*2e60*/  LDG.E R4, desc[UR36][R4.64] ;  /* 0x0000002404047981 */ /* 0x000ea4000c1e1900 */
[----:B--2---:R-:W-:Y:S01]  /*2e70*/  I2FP.F32.S32 R19, R4 ;  /* 0x0000000400137245 */ /* 0x004fe20000201400 */
[----:B------:R-:W-:Y:S06]  /*2e80*/  BRA `(.L_x_7544) ;  /* 0x0000000800e87947 */ /* 0x000fec0003800000 */
.L_x_7550:
[----:B------:R-:W2:Y:S02]  /*2e90*/  LDG.E.U16 R4, desc[UR36][R4.64] ;  /* 0x0000002404047981 */ /* 0x000ea4000c1e1500 */
[----:B--2---:R0:W2:Y:S01]  /*2ea0*/  I2F.S16 R19, R4 ;  /* 0x0000000400137306 */ /* 0x0040a20000101400 */
[----:B------:R-:W-:Y:S05]  /*2eb0*/  BRA `(.L_x_7544) ;  /* 0x0000000800dc7947 */ /* 0x000fea0003800000 */
.L_x_7546:
        /* <DEDUP_REMOVED lines=8> */
.L_x_7553:
[----:B------:R-:W2:Y:S02]  /*2f40*/  LDG.E.U16 R4, desc[UR36][R4.64] ;  /* 0x0000002404047981 */ /* 0x000ea4000c1e1500 */
[----:B--2---:R-:W-:Y:S01]  /*2f50*/  HADD2.F32 R19, -RZ, R4.H0_H0 ;  /* 0x20000004ff137230 */ /* 0x004fe20000004100 */
[----:B------:R-:W-:Y:S06]  /*2f60*/  BRA `(.L_x_7544) ;  /* 0x0000000800b07947 */ /* 0x000fec0003800000 */
.L_x_7552:
        /* <DEDUP_REMOVED lines=8> */
.L_x_7555:
[----:B------:R-:W2:Y:S02]  /*2ff0*/  LDG.E.U16 R4, desc[UR36][R4.64] ;  /* 0x0000002404047981 */ /* 0x000ea4000c1e1500 */
[----:B--2---:R-:W-:Y:S01]  /*3000*/  HADD2.F32 R19, -RZ, R4.H0_H0 ;  /* 0x20000004ff137230 */ /* 0x004fe20000004100 */
[----:B------:R-:W-:Y:S06]  /*3010*/  BRA `(.L_x_7544) ;  /* 0x0000000800847947 */ /* 0x000fec0003800000 */
.L_x_7554:
[----:B------:R-:W2:Y:S01]  /*3020*/  LDG.E.64 R4, desc[UR36][R4.64] ;  /* 0x0000002404047981 */ /* 0x000ea2000c1e1b00 */
[----:B------:R-:W-:Y:S01]  /*3030*/  UMOV UR4, 0xf0000000 ;  /* 0xf000000000047882 */ /* 0x000fe20000000000 */
[----:B------:R-:W-:Y:S01]  /*3040*/  UMOV UR5, 0x380fffff ;  /* 0x380fffff00057882 */ /* 0x000fe20000000000 */
[----:B--2---:R-:W0:Y:S01]  /*3050*/  F2F.F32.F64 R19, R4 ;  /* 0x0000000400137310 */ /* 0x004e220000301000 */
[----:B------:R-:W-:-:S14]  /*3060*/  DSETP.GEU.AND P0, PT, |R4|, UR4, PT ;  /* 0x0000000404007e2a */ /* 0x000fdc000bf0e200 */
[----:B0-----:R-:W-:Y:S01]  /*3070*/  @!P0 FMUL R19, R19, 1.175494350822287508e-38 ;  /* 0x0080000013138820 */ /* 0x001fe20000400000 */
[----:B------:R-:W-:Y:S06]  /*3080*/  BRA `(.L_x_7544) ;  /* 0x0000000800687947 */ /* 0x000fec0003800000 */
.L_x_7545:
        /* <DEDUP_REMOVED lines=12> */
.L_x_7558:
[----:B------:R-:W2:Y:S01]  /*3150*/  LDG.E.64 R4, desc[UR36][R4.64] ;  /* 0x0000002404047981 */ /* 0x000ea2000c1e1b00 */
[----:B------:R-:W-:Y:S01]  /*3160*/  UMOV UR4, 0xf0000000 ;  /* 0xf000000000047882 */ /* 0x000fe20000000000 */
[----:B------:R-:W-:Y:S01]  /*3170*/  UMOV UR5, 0x380fffff ;  /* 0x380fffff00057882 */ /* 0x000fe20000000000 */
[----:B--2---:R-:W0:Y:S01]  /*3180*/  F2F.F32.F64 R19, R4 ;  /* 0x0000000400137310 */ /* 0x004e220000301000 */
[----:B------:R-:W-:-:S14]  /*3190*/  DSETP.GEU.AND P0, PT, |R4|, UR4, PT ;  /* 0x0000000404007e2a */ /* 0x000fdc000bf0e200 */
[----:B0-----:R-:W-:Y:S01]  /*31a0*/  @!P0 FMUL R19, R19, 1.175494350822287508e-38 ;  /* 0x0080000013138820 */ /* 0x001fe20000400000 */
[----:B------:R-:W-:Y:S06]  /*31b0*/  BRA `(.L_x_7544) ;  /* 0x00000008001c7947 */ /* 0x000fec0003800000 */
.L_x_7557:
        /* <DEDUP_REMOVED lines=25> */
.L_x_7560:
        /* <DEDUP_REMOVED lines=12> */
.L_x_7559:
[----:B------:R-:W2:Y:S02]  /*3410*/  LDG.E.U16 R4, desc[UR36][R4.64] ;  /* 0x0000002404047981 */ /* 0x000ea4000c1e1500 */
[----:B--2---:R-:W-:Y:S01]  /*3420*/  IMAD.U32 R19, R4, 0x10000, RZ ;  /* 0x0001000004137824 */ /* 0x004fe200078e00ff */
[----:B------:R-:W-:Y:S06]  /*3430*/  BRA `(.L_x_7544) ;  /* 0x00000004007c7947 */ /* 0x000fec0003800000 */
.L_x_7556:
        /* <DEDUP_REMOVED lines=11> */
.L_x_7563:
[----:B------:R-:W2:Y:S02]  /*34f0*/  LDG.E.U8 R4, desc[UR36][R4.64] ;  /* 0x0000002404047981 */ /* 0x000ea4000c1e1100 */
        /* <DEDUP_REMOVED lines=18> */
.L_x_7565:
[----:B------:R-:W-:Y:S05]  /*3620*/  BSYNC.RECONVERGENT B0 ;  /* 0x0000000000007941 */ /* 0x000fea0003800200 */
.L_x_7564:
[----:B------:R-:W-:Y:S01]  /*3630*/  IMAD.SHL.U32 R0, R0, 0x100000, RZ ;  /* 0x0010000000007824 */ /* 0x000fe200078e00ff */
[----:B------:R-:W-:-:S04]  /*3640*/  LEA R3, R3, 0x3b800000, 0x17 ;  /* 0x3b80000003037811 */ /* 0x000fc800078eb8ff */
[----:B------:R-:W-:Y:S01]  /*3650*/  LOP3.LUT R19, R3, R0, R19, 0xfe, !PT ;  /* 0x0000000003137212 */ /* 0x000fe200078efe13 */
[----:B------:R-:W-:Y:S06]  /*3660*/  BRA `(.L_x_7544) ;  /* 0x0000000000f07947 */ /* 0x000fec0003800000 */
.L_x_7562:
        /* <DEDUP_REMOVED lines=19> */
.L_x_7567:
[----:B------:R-:W-:Y:S05]  /*37a0*/  BSYNC.RECONVERGENT B0 ;  /* 0x0000000000007941 */ /* 0x000fea0003800200 */
.L_x_7566:
[----:B------:R-:W-:Y:S01]  /*37b0*/  IMAD.SHL.U32 R0, R0, 0x200000, RZ ;  /* 0x0020000000007824 */ /* 0x000fe200078e00ff */
[----:B------:R-:W-:-:S04]  /*37c0*/  LEA R3, R3, 0x37800000, 0x17 ;  /* 0x3780000003037811 */ /* 0x000fc800078eb8ff */
[----:B------:R-:W-:Y:S01]  /*37d0*/  LOP3.LUT R19, R3, R0, R19, 0xfe, !PT ;  /* 0x0000000003137212 */ /* 0x000fe200078efe13 */
[----:B------:R-:W-:Y:S06]  /*37e0*/  BRA `(.L_x_7544) ;  /* 0x0000000000907947 */ /* 0x000fec0003800000 */
.L_x_7561:
        /* <DEDUP_REMOVED lines=14> */
.L_x_7549:
        /* <DEDUP_REMOVED lines=16> */
.L_x_7570:
[----:B------:R-:W-:Y:S05]  /*39d0*/  BRA `(.L_x_7544) ;  /* 0x0000000000147947 */ /* 0x000fea0003800000 */
.L_x_7569:
[----:B------:R-:W2:Y:S02]  /*39e0*/  LDG.E.64 R4, desc[UR36][R4.64] ;  /* 0x0000002404047981 */ /* 0x000ea4000c1e1b00 */
[----:B--2---:R0:W2:Y:S01]  /*39f0*/  I2F.U64 R19, R4 ;  /* 0x0000000400137312 */ /* 0x0040a20000301000 */
[----:B------:R-:W-:Y:S05]  /*3a00*/  BRA `(.L_x_7544) ;  /* 0x0000000000087947 */ /* 0x000fea0003800000 */
.L_x_7568:
[----:B------:R-:W2:Y:S02]  /*3a10*/  LDG.E R4, desc[UR36][R4.64] ;  /* 0x0000002404047981 */ /* 0x000ea4000c1e1900 */
[----:B--2---:R-:W-:-:S07]  /*3a20*/  I2FP.F32.U32 R19, R4 ;  /* 0x0000000400137245 */ /* 0x004fce0000201000 */
.L_x_7544:
[----:B------:R-:W-:Y:S05]  /*3a30*/  BSYNC.RECONVERGENT B6 ;  /* 0x0000000000067941 */ /* 0x000fea0003800200 */
.L_x_7543:
[----:B------:R-:W4:Y:S01]  /*3a40*/  LDC R22, c[0x0][0x388] ;  /* 0x0000e200ff167b82 */ /* 0x000f220000000800 */
[----:B------:R-:W-:Y:S01]  /*3a50*/  ISETP.GE.AND P4, PT, R23, R17, PT ;  /* 0x000000111700720c */ /* 0x000fe20003f86270 */
[----:B------:R-:W-:Y:S01]  /*3a60*/  BSSY.RECONVERGENT B7, `(.L_x_7571) ;  /* 0x00002c3000077945 */ /* 0x000fe20003800200 */
[----:B--2--5:R-:W-:-:S03]  /*3a70*/  FSETP.NEU.FTZ.AND P3, PT, R19, RZ, PT ;  /* 0x000000ff1300720b */ /* 0x024fc60003f7d000 */
[----:B------:R-:W-:Y:S01]  /*3a80*/  BSSY.RELIABLE B6, `(.L_x_7572) ;  /* 0x00001dc000067945 */ /* 0x000fe20003800100 */
[C---:B0-----:R-:W-:Y:S02]  /*3a90*/  FSETP.NEU.FTZ.AND P2, PT, R25.reuse, RZ, PT ;  /* 0x000000ff1900720b */ /* 0x041fe40003f5d000 */
[C---:B-1-3--:R-:W-:Y:S01]  /*3aa0*/  FSETP.NEU.FTZ.AND P0, PT, R18.reuse, RZ, PT ;  /* 0x000000ff1200720b */ /* 0x04afe20003f1d000 */
[----:B------:R-:W0:Y:S01]  /*3ab0*/  LDC.U8 R16, c[0x0][0x3ac] ;  /* 0x0000eb00ff107b82 */ /* 0x000e220000000000 */
[----:B------:R-:W-:Y:S02]  /*3ac0*/  FSET.BF.GT.FTZ.AND R3, R18, RZ, PT ;  /* 0x000000ff1203720a */ /* 0x000fe40003814000 */
[C---:B------:R-:W-:Y:S02]  /*3ad0*/  FSETP.NEU.FTZ.AND P1, PT, R24.reuse, RZ, PT ;  /* 0x000000ff1800720b */ /* 0x040fe40003f3d000 */
[----:B------:R-:W-:Y:S02]  /*3ae0*/  FSET.BF.GT.FTZ.AND R5, R24, RZ, PT ;  /* 0x000000ff1805720a */ /* 0x000fe40003814000 */
[----:B------:R-:W-:-:S02]  /*3af0*/  FSET.BF.GT.FTZ.AND R25, R25, RZ, PT ;  /* 0x000000ff1919720a */ /* 0x000fc40003814000 */
[-C--:B----4-:R-:W-:Y:S02]  /*3b00*/  FSEL R4, R3, R22.reuse, P0 ;  /* 0x0000001603047208 */ /* 0x090fe40000000000 */
[-C--:B------:R-:W-:Y:S02]  /*3b10*/  FSEL R24, R5, R22.reuse, P1 ;  /* 0x0000001605187208 */ /* 0x080fe40000800000 */
[----:B------:R-:W-:Y:S02]  /*3b20*/  FSEL R18, R25, R22, P2 ;  /* 0x0000001619127208 */ /* 0x000fe40001000000 */
        /* <DEDUP_REMOVED lines=24> */
.L_x_7577:
[----:B------:R-:W0:Y:S02]  /*3cb0*/  F2I.S64.TRUNC R4, R4 ;  /* 0x0000000400047311 */ /* 0x000e24000020d900 */
[----:B0-----:R-:W-:-:S05]  /*3cc0*/  IMAD.MOV.U32 R3, RZ, RZ, R4 ;  /* 0x000000ffff037224 */ /* 0x001fca00078e0004 */
[----:B------:R0:W-:Y:S01]  /*3cd0*/  STG.E.U8 desc[UR36][R8.64], R3 ;  /* 0x0000000308007986 */ /* 0x0001e2000c101124 */
[----:B------:R-:W-:Y:S05]  /*3ce0*/  BRA `(.L_x_7579) ;  /* 0x0000000c002c7947 */ /* 0x000fea0003800000 */
.L_x_7576:
        /* <DEDUP_REMOVED lines=9> */
.L_x_7581:
[----:B------:R-:W0:Y:S02]  /*3d80*/  F2I.FTZ.TRUNC.NTZ R3, R4 ;  /* 0x0000000400037305 */ /* 0x000e24000021f100 */
[----:B0-----:R0:W-:Y:S01]  /*3d90*/  STG.E desc[UR36][R8.64], R3 ;  /* 0x0000000308007986 */ /* 0x0011e2000c101924 */
[----:B------:R-:W-:Y:S05]  /*3da0*/  BRA `(.L_x_7579) ;  /* 0x0000000800fc7947 */ /* 0x000fea0003800000 */
.L_x_7580:
[----:B------:R-:W0:Y:S02]  /*3db0*/  F2I.FTZ.TRUNC.NTZ R3, R4 ;  /* 0x0000000400037305 */ /* 0x000e24000021f100 */
[----:B0-----:R0:W-:Y:S01]  /*3dc0*/  STG.E.U16 desc[UR36][R8.64], R3 ;  /* 0x0000000308007986 */ /* 0x0011e2000c101524 */
[----:B------:R-:W-:Y:S05]  /*3dd0*/  BRA `(.L_x_7579) ;  /* 0x0000000800f07947 */ /* 0x000fea0003800000 */
.L_x_7575:
        /* <DEDUP_REMOVED lines=8> */
.L_x_7583:
[----:B------:R-:W-:-:S05]  /*3e60*/  F2FP.F16.F32.PACK_AB R4, RZ, R4 ;  /* 0x00000004ff04723e */ /* 0x000fca00000000ff */
[----:B------:R0:W-:Y:S01]  /*3e70*/  STG.E.U16 desc[UR36][R8.64], R4 ;  /* 0x0000000408007986 */ /* 0x0001e2000c101524 */
[----:B------:R-:W-:Y:S05]  /*3e80*/  BRA `(.L_x_7579) ;  /* 0x0000000800c47947 */ /* 0x000fea0003800000 */
.L_x_7582:
        /* <DEDUP_REMOVED lines=9> */
.L_x_7585:
[----:B------:R-:W-:-:S04]  /*3f20*/  F2FP.F16.F32.PACK_AB R3, RZ, R4 ;  /* 0x00000004ff03723e */ /* 0x000fc800000000ff */
[----:B------:R-:W-:-:S05]  /*3f30*/  PRMT R3, R3, 0x5410, RZ ;  /* 0x0000541003037816 */ /* 0x000fca00000000ff */
[----:B------:R0:W-:Y:S01]  /*3f40*/  STG.E desc[UR36][R8.64], R3 ;  /* 0x0000000308007986 */ /* 0x0001e2000c101924 */
[----:B------:R-:W-:Y:S05]  /*3f50*/  BRA `(.L_x_7579) ;  /* 0x0000000800907947 */ /* 0x000fea0003800000 */
.L_x_7584:
[----:B------:R-:W-:-:S06]  /*3f60*/  FMUL.FTZ R4, R4, 1 ;  /* 0x3f80000004047820 */ /* 0x000fcc0000410000 */
[----:B------:R-:W0:Y:S02]  /*3f70*/  F2F.F64.F32 R4, R4 ;  /* 0x0000000400047310 */ /* 0x000e240000201800 */
[----:B0-----:R0:W-:Y:S01]  /*3f80*/  STG.E.64 desc[UR36][R8.64], R4 ;  /* 0x0000000408007986 */ /* 0x0011e2000c101b24 */
[----:B------:R-:W-:Y:S05]  /*3f90*/  BRA `(.L_x_7579) ;  /* 0x0000000800807947 */ /* 0x000fea0003800000 */
.L_x_7574:
        /* <DEDUP_REMOVED lines=12> */
.L_x_7588:
[----:B------:R-:W-:Y:S01]  /*4060*/  FMUL.FTZ R4, R4, 1 ;  /* 0x3f80000004047820 */ /* 0x000fe20000410000 */
[----:B------:R-:W-:-:S05]  /*4070*/  CS2R R6, SRZ ;  /* 0x0000000000067805 */ /* 0x000fca000001ff00 */
[----:B------:R-:W0:Y:S02]  /*4080*/  F2F.F64.F32 R4, R4 ;  /* 0x0000000400047310 */ /* 0x000e240000201800 */
[----:B0-----:R0:W-:Y:S01]  /*4090*/  STG.E.128 desc[UR36][R8.64], R4 ;  /* 0x0000000408007986 */ /* 0x0011e2000c101d24 */
[----:B------:R-:W-:Y:S05]  /*40a0*/  BRA `(.L_x_7579) ;  /* 0x00000008003c7947 */ /* 0x000fea0003800000 */
.L_x_7587:
        /* <DEDUP_REMOVED lines=18> */
.L_x_7592:
[----:B------:R-:W-:Y:S05]  /*41d0*/  BSYNC.RECONVERGENT B0 ;  /* 0x0000000000007941 */ /* 0x000fea0003800200 */
.L_x_7591:
[----:B------:R-:W-:-:S05]  /*41e0*/  LOP3.LUT R5, R0, 0x80, R5, 0xf8, !PT ;  /* 0x0000008000057812 */ /* 0x000fca00078ef805 */
[----:B------:R0:W-:Y:S01]  /*41f0*/  STG.E.U8 desc[UR36][R8.64], R5 ;  /* 0x0000000508007986 */ /* 0x0001e2000c101124 */
[----:B------:R-:W-:Y:S05]  /*4200*/  BRA `(.L_x_7579) ;  /* 0x0000000400e47947 */ /* 0x000fea0003800000 */
.L_x_7590:
        /* <DEDUP_REMOVED lines=14> */
.L_x_7594:
[----:B------:R-:W-:Y:S05]  /*42f0*/  BSYNC.RECONVERGENT B0 ;  /* 0x0000000000007941 */ /* 0x000fea0003800200 */
.L_x_7593:
[----:B------:R-:W-:-:S05]  /*4300*/  LOP3.LUT R3, R0, 0x80, R7, 0xf8, !PT ;  /* 0x0000008000037812 */ /* 0x000fca00078ef807 */
[----:B------:R0:W-:Y:S01]  /*4310*/  STG.E.U8 desc[UR36][R8.64], R3 ;  /* 0x0000000308007986 */ /* 0x0001e2000c101124 */
[----:B------:R-:W-:Y:S05]  /*4320*/  BRA `(.L_x_7579) ;  /* 0x00000004009c7947 */ /* 0x000fea0003800000 */
.L_x_7589:
[----:B------:R-:W-:-:S05]  /*4330*/  F2FP.BF16.F32.PACK_AB R4, RZ, R4 ;  /* 0x00000004ff04723e */ /* 0x000fca00000010ff */
[----:B------:R0:W-:Y:S01]  /*4340*/  STG.E.U16 desc[UR36][R8.64], R4 ;  /* 0x0000000408007986 */ /* 0x0001e2000c101524 */
[----:B------:R-:W-:Y:S05]  /*4350*/  BRA `(.L_x_7579) ;  /* 0x0000000400907947 */ /* 0x000fea0003800000 */
.L_x_7586:
        /* <DEDUP_REMOVED lines=11> */
.L_x_7597:
        /* <DEDUP_REMOVED lines=12> */
.L_x_7600:
[----:B------:R-:W-:-:S04]  /*44d0*/  SHF.R.U32.HI R0, RZ, 0x14, R4 ;  /* 0x00000014ff007819 */ /* 0x000fc80000011604 */
[----:B------:R-:W-:-:S04]  /*44e0*/  LOP3.LUT R3, R0, 0x1, RZ, 0xc0, !PT ;  /* 0x0000000100037812 */ /* 0x000fc800078ec0ff */
[----:B------:R-:W-:-:S04]  /*44f0*/  IADD3 R0, PT, PT, R4, 0x487ffff, R3 ;  /* 0x0487ffff04007810 */ /* 0x000fc80007ffe003 */
[----:B------:R-:W-:-:S04]  /*4500*/  SHF.R.U32.HI R0, RZ, 0x14, R0 ;  /* 0x00000014ff007819 */ /* 0x000fc80000011600 */
[----:B------:R-:W-:-:S07]  /*4510*/  LOP3.LUT R3, R0, 0xff, RZ, 0xc0, !PT ;  /* 0x000000ff00037812 */ /* 0x000fce00078ec0ff */
.L_x_7601:
[----:B------:R-:W-:-:S04]  /*4520*/  SHF.R.U32.HI R4, RZ, 0x18, R4 ;  /* 0x00000018ff047819 */ /* 0x000fc80000011604 */
[----:B------:R-:W-:-:S04]  /*4530*/  LOP3.LUT R3, R3, 0x80, R4, 0xf8, !PT ;  /* 0x0000008003037812 */ /* 0x000fc800078ef804 */
[----:B------:R-:W-:-:S07]  /*4540*/  PRMT R0, R3, 0x7610, R0 ;  /* 0x0000761003007816 */ /* 0x000fce0000000000 */
.L_x_7599:
[----:B------:R-:W-:Y:S05]  /*4550*/  BSYNC.RECONVERGENT B0 ;  /* 0x0000000000007941 */ /* 0x000fea0003800200 */
.L_x_7598:
[----:B------:R1:W-:Y:S01]  /*4560*/  STG.E.U8 desc[UR36][R8.64], R0 ;  /* 0x0000000008007986 */ /* 0x0003e2000c101124 */
[----:B------:R-:W-:Y:S05]  /*4570*/  BRA `(.L_x_7579) ;  /* 0x0000000400087947 */ /* 0x000fea0003800000 */
.L_x_7596:
        /* <DEDUP_REMOVED lines=12> */
.L_x_7604:
[----:B------:R-:W-:-:S04]  /*4640*/  SHF.R.U32.HI R0, RZ, 0x15, R4 ;  /* 0x00000015ff007819 */ /* 0x000fc80000011604 */
[----:B------:R-:W-:-:S04]  /*4650*/  LOP3.LUT R3, R0, 0x1, RZ, 0xc0, !PT ;  /* 0x0000000100037812 */ /* 0x000fc800078ec0ff */
[----:B------:R-:W-:-:S04]  /*4660*/  IADD3 R0, PT, PT, R4, 0x88fffff, R3 ;  /* 0x088fffff04007810 */ /* 0x000fc80007ffe003 */
[----:B------:R-:W-:-:S04]  /*4670*/  SHF.R.U32.HI R0, RZ, 0x15, R0 ;  /* 0x00000015ff007819 */ /* 0x000fc80000011600 */
[----:B------:R-:W-:-:S07]  /*4680*/  LOP3.LUT R3, R0, 0xff, RZ, 0xc0, !PT ;  /* 0x000000ff00037812 */ /* 0x000fce00078ec0ff */
.L_x_7605:
[----:B------:R-:W-:-:S04]  /*4690*/  SHF.R.U32.HI R4, RZ, 0x18, R4 ;  /* 0x00000018ff047819 */ /* 0x000fc80000011604 */
[----:B------:R-:W-:-:S04]  /*46a0*/  LOP3.LUT R3, R3, 0x80, R4, 0xf8, !PT ;  /* 0x0000008003037812 */ /* 0x000fc800078ef804 */
[----:B------:R-:W-:-:S07]  /*46b0*/  PRMT R0, R3, 0x7610, R0 ;  /* 0x0000761003007816 */ /* 0x000fce0000000000 */
.L_x_7603:
[----:B------:R-:W-:Y:S05]  /*46c0*/  BSYNC.RECONVERGENT B0 ;  /* 0x0000000000007941 */ /* 0x000fea0003800200 */
.L_x_7602:
[----:B------:R2:W-:Y:S01]  /*46d0*/  STG.E.U8 desc[UR36][R8.64], R0 ;  /* 0x0000000008007986 */ /* 0x0005e2000c101124 */
[----:B------:R-:W-:Y:S05]  /*46e0*/  BRA `(.L_x_7579) ;  /* 0x0000000000ac7947 */ /* 0x000fea0003800000 */
.L_x_7595:
[----:B------:R-:W-:-:S13]  /*46f0*/  ISETP.NE.AND P0, PT, R0, 0x1c, PT ;  /* 0x0000001c0000780c */ /* 0x000fda0003f05270 */
[----:B------:R-:W-:Y:S05]  /*4700*/  @!P0 BRA `(.L_x_7606) ;  /* 0x00000000009c8947 */ /* 0x000fea0003800000 */
[----:B------:R-:W-:-:S13]  /*4710*/  ISETP.NE.AND P0, PT, R0, 0x1d, PT ;  /* 0x0000001d0000780c */ /* 0x000fda0003f05270 */
[----:B------:R-:W-:Y:S05]  /*4720*/  @!P0 BRA `(.L_x_7607) ;  /* 0x0000000000888947 */ /* 0x000fea0003800000 */
[----:B------:R-:W-:-:S13]  /*4730*/  ISETP.NE.AND P0, PT, R0, 0x2c, PT ;  /* 0x0000002c0000780c */ /* 0x000fda0003f05270 */
[----:B------:R-:W-:Y:S05]  /*4740*/  @!P0 BRA `(.L_x_7608) ;  /* 0x0000000000448947 */ /* 0x000fea0003800000 */
.L_x_7578:
        /* <DEDUP_REMOVED lines=16> */
.L_x_7609:
[----:B------:R-:W-:Y:S05]  /*4850*/  BRA `(.L_x_7579) ;  /* 0x0000000000507947 */ /* 0x000fea0003800000 */
.L_x_7608:
        /* <DEDUP_REMOVED lines=15> */
.L_x_7607:
[----:B------:R-:W0:Y:S02]  /*4950*/  F2I.U64.TRUNC R4, R4 ;  /* 0x0000000400047311 */ /* 0x000e24000020d800 */
[----:B0-----:R0:W-:Y:S01]  /*4960*/  STG.E.64 desc[UR36][R8.64], R4 ;  /* 0x0000000408007986 */ /* 0x0011e2000c101b24 */
[----:B------:R-:W-:Y:S05]  /*4970*/  BRA `(.L_x_7579) ;  /* 0x0000000000087947 */ /* 0x000fea0003800000 */
.L_x_7606:
[----:B------:R-:W0:Y:S02]  /*4980*/  F2I.FTZ.U32.TRUNC.NTZ R3, R4 ;  /* 0x0000000400037305 */ /* 0x000e24000021f000 */
[----:B0-----:R3:W-:Y:S02]  /*4990*/  STG.E desc[UR36][R8.64], R3 ;  /* 0x0000000308007986 */ /* 0x0017e4000c101924 */
.L_x_7579:
        /* <DEDUP_REMOVED lines=24> */
.L_x_7614:
[----:B------:R-:W0:Y:S02]  /*4b20*/  F2I.S64.TRUNC R24, R24 ;  /* 0x0000001800187311 */ /* 0x000e24000020d900 */
[----:B0-----:R-:W-:-:S05]  /*4b30*/  IMAD.MOV.U32 R3, RZ, RZ, R24 ;  /* 0x000000ffff037224 */ /* 0x001fca00078e0018 */
[----:B------:R0:W-:Y:S01]  /*4b40*/  STG.E.U8 desc[UR36][R8.64], R3 ;  /* 0x0000000308007986 */ /* 0x0001e2000c101124 */
[----:B------:R-:W-:Y:S05]  /*4b50*/  BRA `(.L_x_7616) ;  /* 0x0000000c00287947 */ /* 0x000fea0003800000 */
.L_x_7613:
        /* <DEDUP_REMOVED lines=9> */
.L_x_7618:
[----:B------:R-:W0:Y:S02]  /*4bf0*/  F2I.FTZ.TRUNC.NTZ R3, R24 ;  /* 0x0000001800037305 */ /* 0x000e24000021f100 */
[----:B0-----:R0:W-:Y:S01]  /*4c00*/  STG.E desc[UR36][R8.64], R3 ;  /* 0x0000000308007986 */ /* 0x0011e2000c101924 */
[----:B------:R-:W-:Y:S05]  /*4c10*/  BRA `(.L_x_7616) ;  /* 0x0000000800f87947 */ /* 0x000fea0003800000 */
.L_x_7617:
[----:B------:R-:W0:Y:S02]  /*4c20*/  F2I.FTZ.TRUNC.NTZ R3, R24 ;  /* 0x0000001800037305 */ /* 0x000e24000021f100 */
[----:B0-----:R0:W-:Y:S01]  /*4c30*/  STG.E.U16 desc[UR36][R8.64], R3 ;  /* 0x0000000308007986 */ /* 0x0011e2000c101524 */
[----:B------:R-:W-:Y:S05]  /*4c40*/  BRA `(.L_x_7616) ;  /* 0x0000000800ec7947 */ /* 0x000fea0003800000 */
.L_x_7612:
        /* <DEDUP_REMOVED lines=8> */
.L_x_7620:
[----:B------:R-:W-:-:S05]  /*4cd0*/  F2FP.F16.F32.PACK_AB R24, RZ, R24 ;  /* 0x00000018ff18723e */ /* 0x000fca00000000ff */
[----:B------:R0:W-:Y:S01]  /*4ce0*/  STG.E.U16 desc[UR36][R8.64], R24 ;  /* 0x0000001808007986 */ /* 0x0001e2000c101524 */
[----:B------:R-:W-:Y:S05]  /*4cf0*/  BRA `(.L_x_7616) ;  /* 0x0000000800c07947 */ /* 0x000fea0003800000 */
.L_x_7619:
        /* <DEDUP_REMOVED lines=9> */
.L_x_7622:
[----:B------:R-:W-:-:S04]  /*4d90*/  F2FP.F16.F32.PACK_AB R3, RZ, R24 ;  /* 0x00000018ff03723e */ /* 0x000fc800000000ff */
[----:B------:R-:W-:-:S05]  /*4da0*/  PRMT R3, R3, 0x5410, RZ ;  /* 0x0000541003037816 */ /* 0x000fca00000000ff */
[----:B------:R0:W-:Y:S01]  /*4db0*/  STG.E desc[UR36][R8.64], R3 ;  /* 0x0000000308007986 */ /* 0x0001e2000c101924 */
[----:B------:R-:W-:Y:S05]  /*4dc0*/  BRA `(.L_x_7616) ;  /* 0x00000008008c7947 */ /* 0x000fea0003800000 */
.L_x_7621:
[----:B------:R-:W-:-:S06]  /*4dd0*/  FMUL.FTZ R4, R24, 1 ;  /* 0x3f80000018047820 */ /* 0x000fcc0000410000 */
[----:B------:R-:W0:Y:S02]  /*4de0*/  F2F.F64.F32 R4, R4 ;  /* 0x0000000400047310 */ /* 0x000e240000201800 */
[----:B0-----:R0:W-:Y:S01]  /*4df0*/  STG.E.64 desc[UR36][R8.64], R4 ;  /* 0x0000000408007986 */ /* 0x0011e2000c101b24 */
[----:B------:R-:W-:Y:S05]  /*4e00*/  BRA `(.L_x_7616) ;  /* 0x00000008007c7947 */ /* 0x000fea0003800000 */
.L_x_7611:
        /* <DEDUP_REMOVED lines=13> */
.L_x_7626:
        /* <DEDUP_REMOVED lines=16> */
.L_x_7629:
[----:B------:R-:W-:-:S04]  /*4fe0*/  SHF.R.U32.HI R24, RZ, 0x18, R24 ;  /* 0x00000018ff187819 */ /* 0x000fc80000011618 */
[----:B------:R-:W-:-:S04]  /*4ff0*/  LOP3.LUT R3, R3, 0x80, R24, 0xf8, !PT ;  /* 0x0000008003037812 */ /* 0x000fc800078ef818 */
[----:B------:R-:W-:-:S07]  /*5000*/  PRMT R4, R3, 0x7610, R4 ;  /* 0x0000761003047816 */ /* 0x000fce0000000004 */
.L_x_7628:
[----:B------:R-:W-:Y:S05]  /*5010*/  BSYNC.RECONVERGENT B0 ;  /* 0x0000000000007941 */ /* 0x000fea0003800200 */
.L_x_7627:
[----:B------:R0:W-:Y:S01]  /*5020*/  STG.E.U8 desc[UR36][R8.64], R4 ;  /* 0x0000000408007986 */ /* 0x0001e2000c101124 */
[----:B------:R-:W-:Y:S05]  /*5030*/  BRA `(.L_x_7616) ;  /* 0x0000000400f07947 */ /* 0x000fea0003800000 */
.L_x_7625:
        /* <DEDUP_REMOVED lines=16> */
.L_x_7632:
[----:B------:R-:W-:-:S04]  /*5140*/  SHF.R.U32.HI R24, RZ, 0x18, R24 ;  /* 0x00000018ff187819 */ /* 0x000fc80000011618 */
[----:B------:R-:W-:-:S04]  /*5150*/  LOP3.LUT R3, R3, 0x80, R24, 0xf8, !PT ;  /* 0x0000008003037812 */ /* 0x000fc800078ef818 */
[----:B------:R-:W-:-:S07]  /*5160*/  PRMT R4, R3, 0x7610, R4 ;  /* 0x0000761003047816 */ /* 0x000fce0000000004 */
.L_x_7631:
[----:B------:R-:W-:Y:S05]  /*5170*/  BSYNC.RECONVERGENT B0 ;  /* 0x0000000000007941 */ /* 0x000fea0003800200 */
.L_x_7630:
[----:B------:R0:W-:Y:S01]  /*5180*/  STG.E.U8 desc[UR36][R8.64], R4 ;  /* 0x0000000408007986 */ /* 0x0001e2000c101124 */
[----:B------:R-:W-:Y:S05]  /*5190*/  BRA `(.L_x_7616) ;  /* 0x0000000400987947 */ /* 0x000fea0003800000 */
.L_x_7624:
        /* <DEDUP_REMOVED lines=21> */
.L_x_7634:
[----:B------:R-:W0:Y:S02]  /*52f0*/  F2I.U64.TRUNC R24, R24 ;  /* 0x0000001800187311 */ /* 0x000e24000020d800 */
[----:B0-----:R0:W-:Y:S01]  /*5300*/  STG.E.64 desc[UR36][R8.64], R24 ;  /* 0x0000001808007986 */ /* 0x0011e2000c101b24 */
[----:B------:R-:W-:Y:S05]  /*5310*/  BRA `(.L_x_7616) ;  /* 0x0000000400387947 */ /* 0x000fea0003800000 */
.L_x_7633:
[----:B------:R-:W0:Y:S02]  /*5320*/  F2I.FTZ.U32.TRUNC.NTZ R3, R24 ;  /* 0x0000001800037305 */ /* 0x000e24000021f000 */
[----:B0-----:R0:W-:Y:S01]  /*5330*/  STG.E desc[UR36][R8.64], R3 ;  /* 0x0000000308007986 */ /* 0x0011e2000c101924 */
[----:B------:R-:W-:Y:S05]  /*5340*/  BRA `(.L_x_7616) ;  /* 0x00000004002c7947 */ /* 0x000fea0003800000 */
.L_x_7623:
        /* <DEDUP_REMOVED lines=10> */
.L_x_7636:
[----:B------:R-:W-:Y:S01]  /*53f0*/  FMUL.FTZ R4, R24, 1 ;  /* 0x3f80000018047820 */ /* 0x000fe20000410000 */
[----:B------:R-:W-:-:S05]  /*5400*/  CS2R R6, SRZ ;  /* 0x0000000000067805 */ /* 0x000fca000001ff00 */
[----:B------:R-:W0:Y:S02]  /*5410*/  F2F.F64.F32 R4, R4 ;  /* 0x0000000400047310 */ /* 0x000e240000201800 */
[----:B0-----:R0:W-:Y:S01]  /*5420*/  STG.E.128 desc[UR36][R8.64], R4 ;  /* 0x0000000408007986 */ /* 0x0011e2000c101d24 */
[----:B------:R-:W-:Y:S05]  /*5430*/  BRA `(.L_x_7616) ;  /* 0x0000000000f07947 */ /* 0x000fea0003800000 */
.L_x_7635:
[----:B------:R-:W-:-:S13]  /*5440*/  ISETP.NE.AND P0, PT, R0, 0xf, PT ;  /* 0x0000000f0000780c */ /* 0x000fda0003f05270 */
[----:B------:R-:W-:Y:S05]  /*5450*/  @!P0 BRA `(.L_x_7637) ;  /* 0x0000000000e08947 */ /* 0x000fea0003800000 */
[----:B------:R-:W-:-:S13]  /*5460*/  ISETP.NE.AND P0, PT, R0, 0x17, PT ;  /* 0x000000170000780c */ /* 0x000fda0003f05270 */
[----:B------:R-:W-:Y:S05]  /*5470*/  @!P0 BRA `(.L_x_7638) ;  /* 0x00000000008c8947 */ /* 0x000fea0003800000 */
[----:B------:R-:W-:-:S13]  /*5480*/  ISETP.NE.AND P0, PT, R0, 0x18, PT ;  /* 0x000000180000780c */ /* 0x000fda0003f05270 */
[----:B------:R-:W-:Y:S05]  /*5490*/  @!P0 BRA `(.L_x_7639) ;  /* 0x0000000000448947 */ /* 0x000fea0003800000 */
.L_x_7615:
        /* <DEDUP_REMOVED lines=16> */
.L_x_7640:
[----:B------:R-:W-:Y:S05]  /*55a0*/  BRA `(.L_x_7616) ;  /* 0x0000000000947947 */ /* 0x000fea0003800000 */
.L_x_7639:
        /* <DEDUP_REMOVED lines=12> */
.L_x_7642:
[----:B------:R-:W-:Y:S05]  /*5670*/  BSYNC.RECONVERGENT B0 ;  /* 0x0000000000007941 */ /* 0x000fea0003800200 */
.L_x_7641:
[----:B------:R-:W-:-:S05]  /*5680*/  LOP3.LUT R3, R0, 0x80, R5, 0xf8, !PT ;  /* 0x0000008000037812 */ /* 0x000fca00078ef805 */
[----:B------:R3:W-:Y:S01]  /*5690*/  STG.E.U8 desc[UR36][R8.64], R3 ;  /* 0x0000000308007986 */ /* 0x0007e2000c101124 */
[----:B------:R-:W-:Y:S05]  /*56a0*/  BRA `(.L_x_7616) ;  /* 0x0000000000547947 */ /* 0x000fea0003800000 */
.L_x_7638:
        /* <DEDUP_REMOVED lines=11> */
.L_x_7644:
[----:B------:R-:W-:Y:S01]  /*5760*/  IMAD.MOV.U32 R0, RZ, RZ, 0x7f ;  /* 0x0000007fff007424 */ /* 0x000fe200078e00ff */
[----:B------:R-:W-:-:S04]  /*5770*/  ISETP.GT.U32.AND P0, PT, R4, 0x7f800000, PT ;  /* 0x7f8000000400780c */ /* 0x000fc80003f04070 */
[----:B------:R-:W-:-:S09]  /*5780*/  SEL R0, R0, 0x7c, P0 ;  /* 0x0000007c00007807 */ /* 0x000fd20000000000 */
.L_x_7645:
[----:B------:R-:W-:Y:S05]  /*5790*/  BSYNC.RECONVERGENT B0 ;  /* 0x0000000000007941 */ /* 0x000fea0003800200 */
.L_x_7643:
[----:B------:R-:W-:-:S04]  /*57a0*/  SHF.R.U32.HI R3, RZ, 0x18, R24 ;  /* 0x00000018ff037819 */ /* 0x000fc80000011618 */
[----:B------:R-:W-:-:S05]  /*57b0*/  LOP3.LUT R3, R0, 0x80, R3, 0xf8, !PT ;  /* 0x0000008000037812 */ /* 0x000fca00078ef803 */
[----:B------:R2:W-:Y:S01]  /*57c0*/  STG.E.U8 desc[UR36][R8.64], R3 ;  /* 0x0000000308007986 */ /* 0x0005e2000c101124 */
[----:B------:R-:W-:Y:S05]  /*57d0*/  BRA `(.L_x_7616) ;  /* 0x0000000000087947 */ /* 0x000fea0003800000 */
.L_x_7637:
[----:B------:R-:W-:-:S05]  /*57e0*/  F2FP.BF16.F32.PACK_AB R24, RZ, R24 ;  /* 0x00000018ff18723e */ /* 0x000fca00000010ff */
[----:B------:R4:W-:Y:S02]  /*57f0*/  STG.E.U16 desc[UR36][R8.64], R24 ;  /* 0x0000001808007986 */ /* 0x0009e4000c101524 */
.L_x_7616:
[----:B------:R-:W-:-:S07]  /*5800*/  VIADD R23, R23, 0x80 ;  /* 0x0000008017177836 */ /* 0x000fce0000000000 */
.L_x_7573:
[----:B------:R-:W-:-:S13]  /*5810*/  ISETP.GE.AND P0, PT, R23, R17, PT ;  /* 0x000000111700720c */ /* 0x000fda0003f06270 */
[----:B------:R-:W-:Y:S05]  /*5820*/  @P0 BREAK.RELIABLE B6 ;  /* 0x0000000000060942 */ /* 0x000fea0003800100 */
[----:B------:R-:W-:Y:S05]  /*5830*/  @P0 BRA `(.L_x_7610) ;  /* 0x0000000c00940947 */ /* 0x000fea0003800000 */
[----:B------:R-:W-:Y:S05]  /*5840*/  BSYNC.RELIABLE B6 ;  /* 0x0000000000067941 */ /* 0x000fea0003800100 */
.L_x_7572:
        /* <DEDUP_REMOVED lines=21> */
.L_x_7649:
[----:B------:R-:W0:Y:S02]  /*59a0*/  F2I.S64.TRUNC R18, R18 ;  /* 0x0000001200127311 */ /* 0x000e24000020d900 */
[----:B0-----:R-:W-:-:S05]  /*59b0*/  IMAD.MOV.U32 R3, RZ, RZ, R18 ;  /* 0x000000ffff037224 */ /* 0x001fca00078e0012 */
[----:B------:R0:W-:Y:S01]  /*59c0*/  STG.E.U8 desc[UR36][R8.64], R3 ;  /* 0x0000000308007986 */ /* 0x0001e2000c101124 */
[----:B------:R-:W-:Y:S05]  /*59d0*/  BRA `(.L_x_7651) ;  /* 0x0000000c00287947 */ /* 0x000fea0003800000 */
.L_x_7648:
        /* <DEDUP_REMOVED lines=9> */
.L_x_7653:
[----:B------:R-:W0:Y:S02]  /*5a70*/  F2I.FTZ.TRUNC.NTZ R3, R18 ;  /* 0x0000001200037305 */ /* 0x000e24000021f100 */
[----:B0-----:R0:W-:Y:S01]  /*5a80*/  STG.E desc[UR36][R8.64], R3 ;  /* 0x0000000308007986 */ /* 0x0011e2000c101924 */
[----:B------:R-:W-:Y:S05]  /*5a90*/  BRA `(.L_x_7651) ;  /* 0x0000000800f87947 */ /* 0x000fea0003800000 */
.L_x_7652:
[----:B------:R-:W0:Y:S02]  /*5aa0*/  F2I.FTZ.TRUNC.NTZ R3, R18 ;  /* 0x0000001200037305 */ /* 0x000e24000021f100 */
[----:B0-----:R0:W-:Y:S01]  /*5ab0*/  STG.E.U16 desc[UR36][R8.64], R3 ;  /* 0x0000000308007986 */ /* 0x0011e2000c101524 */
[----:B------:R-:W-:Y:S05]  /*5ac0*/  BRA `(.L_x_7651) ;  /* 0x0000000800ec7947 */ /* 0x000fea0003800000 */
.L_x_7647:
        /* <DEDUP_REMOVED lines=8> */
.L_x_7655:
[----:B------:R-:W-:-:S05]  /*5b50*/  F2FP.F16.F32.PACK_AB R18, RZ, R18 ;  /* 0x00000012ff12723e */ /* 0x000fca00000000ff */
[----:B------:R0:W-:Y:S01]  /*5b60*/  STG.E.U16 desc[UR36][R8.64], R18 ;  /* 0x0000001208007986 */ /* 0x0001e2000c101524 */
[----:B------:R-:W-:Y:S05]  /*5b70*/  BRA `(.L_x_7651) ;  /* 0x0000000800c07947 */ /* 0x000fea0003800000 */
.L_x_7654:
        /* <DEDUP_REMOVED lines=9> */
.L_x_7657:
[----:B------:R-:W-:-:S04]  /*5c10*/  F2FP.F16.F32.PACK_AB R3, RZ, R18 ;  /* 0x00000012ff03723e */ /* 0x000fc800000000ff */
[----:B------:R-:W-:-:S05]  /*5c20*/  PRMT R3, R3, 0x5410, RZ ;  /* 0x0000541003037816 */ /* 0x000fca00000000ff */
[----:B------:R0:W-:Y:S01]  /*5c30*/  STG.E desc[UR36][R8.64], R3 ;  /* 0x0000000308007986 */ /* 0x0001e2000c101924 */
[----:B------:R-:W-:Y:S05]  /*5c40*/  BRA `(.L_x_7651) ;  /* 0x00000008008c7947 */ /* 0x000fea0003800000 */
.L_x_7656:
[----:B------:R-:W-:-:S06]  /*5c50*/  FMUL.FTZ R4, R18, 1 ;  /* 0x3f80000012047820 */ /* 0x000fcc0000410000 */
[----:B------:R-:W0:Y:S02]  /*5c60*/  F2F.F64.F32 R4, R4 ;  /* 0x0000000400047310 */ /* 0x000e240000201800 */
[----:B0-----:R0:W-:Y:S01]  /*5c70*/  STG.E.64 desc[UR36][R8.64], R4 ;  /* 0x0000000408007986 */ /* 0x0011e2000c101b24 */
[----:B------:R-:W-:Y:S05]  /*5c80*/  BRA `(.L_x_7651) ;  /* 0x00000008007c7947 */ /* 0x000fea0003800000 */
.L_x_7646:
        /* <DEDUP_REMOVED lines=13> */
.L_x_7661:
        /* <DEDUP_REMOVED lines=16> */
.L_x_7664:
[----:B------:R-:W-:-:S04]  /*5e60*/  SHF.R.U32.HI R18, RZ, 0x18, R18 ;  /* 0x00000018ff127819 */ /* 0x000fc80000011612 */
[----:B------:R-:W-:-:S04]  /*5e70*/  LOP3.LUT R3, R3, 0x80, R18, 0xf8, !PT ;  /* 0x0000008003037812 */ /* 0x000fc800078ef812 */
[----:B------:R-:W-:-:S07]  /*5e80*/  PRMT R4, R3, 0x7610, R4 ;  /* 0x0000761003047816 */ /* 0x000fce0000000004 */
.L_x_7663:
[----:B------:R-:W-:Y:S05]  /*5e90*/  BSYNC.RECONVERGENT B0 ;  /* 0x0000000000007941 */ /* 0x000fea0003800200 */
.L_x_7662:
[----:B------:R0:W-:Y:S01]  /*5ea0*/  STG.E.U8 desc[UR36][R8.64], R4 ;  /* 0x0000000408007986 */ /* 0x0001e2000c101124 */
[----:B------:R-:W-:Y:S05]  /*5eb0*/  BRA `(.L_x_7651) ;  /* 0x0000000400f07947 */ /* 0x000fea0003800000 */
.L_x_7660:
        /* <DEDUP_REMOVED lines=16> */
.L_x_7667:
[----:B------:R-:W-:-:S04]  /*5fc0*/  SHF.R.U32.HI R18, RZ, 0x18, R18 ;  /* 0x00000018ff127819 */ /* 0x000fc80000011612 */
[----:B------:R-:W-:-:S04]  /*5fd0*/  LOP3.LUT R3, R3, 0x80, R18, 0xf8, !PT ;  /* 0x0000008003037812 */ /* 0x000fc800078ef812 */
[----:B------:R-:W-:-:S07]  /*5fe0*/  PRMT R4, R3, 0x7610, R4 ;  /* 0x0000761003047816 */ /* 0x000fce0000000004 */
.L_x_7666:
[----:B------:R-:W-:Y:S05]  /*5ff0*/  BSYNC.RECONVERGENT B0 ;  /* 0x0000000000007941 */ /* 0x000fea0003800200 */
.L_x_7665:
[----:B------:R0:W-:Y:S01]  /*6000*/  STG.E.U8 desc[UR36][R8.64], R4 ;  /* 0x0000000408007986 */ /* 0x0001e2000c101124 */
[----:B------:R-:W-:Y:S05]  /*6010*/  BRA `(.L_x_7651) ;  /* 0x0000000400987947 */ /* 0x000fea0003800000 */
.L_x_7659:
        /* <DEDUP_REMOVED lines=21> */
.L_x_7669:
[----:B------:R-:W0:Y:S02]  /*6170*/  F2I.U64.TRUNC R18, R18 ;  /* 0x0000001200127311 */ /* 0x000e24000020d800 */
[----:B0-----:R0:W-:Y:S01]  /*6180*/  STG.E.64 desc[UR36][R8.64], R18 ;  /* 0x0000001208007986 */ /* 0x0011e2000c101b24 */
[----:B------:R-:W-:Y:S05]  /*6190*/  BRA `(.L_x_7651) ;  /* 0x0000000400387947 */ /* 0x000fea0003800000 */
.L_x_7668:
[----:B------:R-:W0:Y:S02]  /*61a0*/  F2I.FTZ.U32.TRUNC.NTZ R3, R18 ;  /* 0x0000001200037305 */ /* 0x000e24000021f000 */
[----:B0-----:R0:W-:Y:S01]  /*61b0*/  STG.E desc[UR36][R8.64], R3 ;  /* 0x0000000308007986 */ /* 0x0011e2000c101924 */
[----:B------:R-:W-:Y:S05]  /*61c0*/  BRA `(.L_x_7651) ;  /* 0x00000004002c7947 */ /* 0x000fea0003800000 */
.L_x_7658:
        /* <DEDUP_REMOVED lines=10> */
.L_x_7671:
[----:B------:R-:W-:Y:S01]  /*6270*/  FMUL.FTZ R4, R18, 1 ;  /* 0x3f80000012047820 */ /* 0x000fe20000410000 */
[----:B------:R-:W-:-:S05]  /*6280*/  CS2R R6, SRZ ;  /* 0x0000000000067805 */ /* 0x000fca000001ff00 */
[----:B------:R-:W0:Y:S02]  /*6290*/  F2F.F64.F32 R4, R4 ;  /* 0x0000000400047310 */ /* 0x000e240000201800 */
[----:B0-----:R4:W-:Y:S01]  /*62a0*/  STG.E.128 desc[UR36][R8.64], R4 ;  /* 0x0000000408007986 */ /* 0x0019e2000c101d24 */
[----:B------:R-:W-:Y:S05]  /*62b0*/  BRA `(.L_x_7651) ;  /* 0x0000000000f07947 */ /* 0x000fea0003800000 */
.L_x_7670:
[----:B------:R-:W-:-:S13]  /*62c0*/  ISETP.NE.AND P0, PT, R0, 0xf, PT ;  /* 0x0000000f0000780c */ /* 0x000fda0003f05270 */
[----:B------:R-:W-:Y:S05]  /*62d0*/  @!P0 BRA `(.L_x_7672) ;  /* 0x0000000000e08947 */ /* 0x000fea0003800000 */
[----:B------:R-:W-:-:S13]  /*62e0*/  ISETP.NE.AND P0, PT, R0, 0x17, PT ;  /* 0x000000170000780c */ /* 0x000fda0003f05270 */
[----:B------:R-:W-:Y:S05]  /*62f0*/  @!P0 BRA `(.L_x_7673) ;  /* 0x00000000008c8947 */ /* 0x000fea0003800000 */
[----:B------:R-:W-:-:S13]  /*6300*/  ISETP.NE.AND P0, PT, R0, 0x18, PT ;  /* 0x000000180000780c */ /* 0x000fda0003f05270 */
[----:B------:R-:W-:Y:S05]  /*6310*/  @!P0 BRA `(.L_x_7674) ;  /* 0x0000000000448947 */ /* 0x000fea0003800000 */
.L_x_7650:
        /* <DEDUP_REMOVED lines=16> */
.L_x_7675:
[----:B------:R-:W-:Y:S05]  /*6420*/  BRA `(.L_x_7651) ;  /* 0x0000000000947947 */ /* 0x000fea0003800000 */
.L_x_7674:
        /* <DEDUP_REMOVED lines=12> */
.L_x_7677:
[----:B------:R-:W-:Y:S05]  /*64f0*/  BSYNC.RECONVERGENT B0 ;  /* 0x0000000000007941 */ /* 0x000fea0003800200 */
.L_x_7676:
[----:B------:R-:W-:-:S05]  /*6500*/  LOP3.LUT R3, R0, 0x80, R5, 0xf8, !PT ;  /* 0x0000008000037812 */ /* 0x000fca00078ef805 */
[----:B------:R1:W-:Y:S01]  /*6510*/  STG.E.U8 desc[UR36][R8.64], R3 ;  /* 0x0000000308007986 */ /* 0x0003e2000c101124 */
[----:B------:R-:W-:Y:S05]  /*6520*/  BRA `(.L_x_7651) ;  /* 0x0000000000547947 */ /* 0x000fea0003800000 */
.L_x_7673:
        /* <DEDUP_REMOVED lines=11> */
.L_x_7679:
[----:B------:R-:W-:Y:S01]  /*65e0*/  IMAD.MOV.U32 R0, RZ, RZ, 0x7f ;  /* 0x0000007fff007424 */ /* 0x000fe200078e00ff */
[----:B------:R-:W-:-:S04]  /*65f0*/  ISETP.GT.U32.AND P0, PT, R4, 0x7f800000, PT ;  /* 0x7f8000000400780c */ /* 0x000fc80003f04070 */
[----:B------:R-:W-:-:S09]  /*6600*/  SEL R0, R0, 0x7c, P0 ;  /* 0x0000007c00007807 */ /* 0x000fd20000000000 */
.L_x_7680:
[----:B------:R-:W-:Y:S05]  /*6610*/  BSYNC.RECONVERGENT B0 ;  /* 0x0000000000007941 */ /* 0x000fea0003800200 */
.L_x_7678:
[----:B------:R-:W-:-:S04]  /*6620*/  SHF.R.U32.HI R3, RZ, 0x18, R18 ;  /* 0x00000018ff037819 */ /* 0x000fc80000011612 */
[----:B------:R-:W-:-:S05]  /*6630*/  LOP3.LUT R3, R0, 0x80, R3, 0xf8, !PT ;  /* 0x0000008000037812 */ /* 0x000fca00078ef803 */
[----:B------:R2:W-:Y:S01]  /*6640*/  STG.E.U8 desc[UR36][R8.64], R3 ;  /* 0x0000000308007986 */ /* 0x0005e2000c101124 */
[----:B------:R-:W-:Y:S05]  /*6650*/  BRA `(.L_x_7651) ;  /* 0x0000000000087947 */ /* 0x000fea0003800000 */
.L_x_7672:
[----:B------:R-:W-:-:S05]  /*6660*/  F2FP.BF16.F32.PACK_AB R18, RZ, R18 ;  /* 0x00000012ff12723e */ /* 0x000fca00000010ff */
[----:B------:R0:W-:Y:S02]  /*6670*/  STG.E.U16 desc[UR36][R8.64], R18 ;  /* 0x0000001208007986 */ /* 0x0001e4000c101524 */
.L_x_7651:
[----:B------:R-:W-:-:S07]  /*6680*/  VIADD R23, R23, 0x80 ;  /* 0x0000008017177836 */ /* 0x000fce0000000000 */
.L_x_7610:
[----:B------:R-:W-:Y:S05]  /*6690*/  BSYNC.RECONVERGENT B7 ;  /* 0x0000000000077941 */ /* 0x000fea0003800200 */
.L_x_7571:
[----:B------:R-:W-:-:S13]  /*66a0*/  ISETP.GE.AND P0, PT, R23, R17, PT ;  /* 0x000000111700720c */ /* 0x000fda0003f06270 */
[----:B------:R-:W-:Y:S05]  /*66b0*/  @P0 EXIT ;  /* 0x000000000000094d */ /* 0x000fea0003800000 */
[----:B0---4-:R-:W0:Y:S01]  /*66c0*/  LDC.64 R4, c[0x0][0x390] ;  /* 0x0000e400ff047b82 */ /* 0x011e220000000a00 */
[----:B------:R-:W3:Y:S01]  /*66d0*/  LDCU UR4, c[0x0][0x3b0] ;  /* 0x00007600ff0477ac */ /* 0x000ee20008000800 */
[----:B-12---:R-:W-:Y:S01]  /*66e0*/  PRMT R0, R16, 0x9910, RZ ;  /* 0x0000991010007816 */ /* 0x006fe200000000ff */
[----:B------:R-:W-:-:S03]  /*66f0*/  IMAD R2, R2, 0x200, R23 ;  /* 0x0000020002027824 */ /* 0x000fc600078e0217 */
[----:B------:R-:W-:Y:S01]  /*6700*/  ISETP.GT.AND P1, PT, R0, 0x9, PT ;  /* 0x000000090000780c */ /* 0x000fe20003f24270 */
[----:B---3--:R-:W-:-:S05]  /*6710*/  IMAD R3, R2, UR4, RZ ;  /* 0x0000000402037c24 */ /* 0x008fca000f8e02ff */
        /* <DEDUP_REMOVED lines=14> */
.L_x_7684:
[----:B------:R-:W0:Y:S02]  /*6800*/  F2I.S64.TRUNC R22, R22 ;  /* 0x0000001600167311 */ /* 0x000e24000020d900 */
[----:B0-----:R-:W-:-:S05]  /*6810*/  IMAD.MOV.U32 R5, RZ, RZ, R22 ;  /* 0x000000ffff057224 */ /* 0x001fca00078e0016 */
[----:B------:R-:W-:Y:S01]  /*6820*/  STG.E.U8 desc[UR36][R2.64], R5 ;  /* 0x0000000502007986 */ /* 0x000fe2000c101124 */
[----:B------:R-:W-:Y:S05]  /*6830*/  EXIT ;  /* 0x000000000000794d */ /* 0x000fea0003800000 */
.L_x_7683:
        /* <DEDUP_REMOVED lines=9> */
.L_x_7687:
[----:B------:R-:W0:Y:S02]  /*68d0*/  F2I.FTZ.TRUNC.NTZ R5, R22 ;  /* 0x0000001600057305 */ /* 0x000e24000021f100 */
[----:B0-----:R-:W-:Y:S01]  /*68e0*/  STG.E desc[UR36][R2.64], R5 ;  /* 0x0000000502007986 */ /* 0x001fe2000c101924 */
[----:B------:R-:W-:Y:S05]  /*68f0*/  EXIT ;  /* 0x000000000000794d */ /* 0x000fea0003800000 */
.L_x_7686:
[----:B------:R-:W0:Y:S02]  /*6900*/  F2I.FTZ.TRUNC.NTZ R5, R22 ;  /* 0x0000001600057305 */ /* 0x000e24000021f100 */
[----:B0-----:R-:W-:Y:S01]  /*6910*/  STG.E.U16 desc[UR36][R2.64], R5 ;  /* 0x0000000502007986 */ /* 0x001fe2000c101524 */
[----:B------:R-:W-:Y:S05]  /*6920*/  EXIT ;  /* 0x000000000000794d */ /* 0x000fea0003800000 */
.L_x_7682:
        /* <DEDUP_REMOVED lines=8> */
.L_x_7689:
[----:B------:R-:W-:-:S05]  /*69b0*/  F2FP.F16.F32.PACK_AB R22, RZ, R22 ;  /* 0x00000016ff16723e */ /* 0x000fca00000000ff */
[----:B------:R-:W-:Y:S01]  /*69c0*/  STG.E.U16 desc[UR36][R2.64], R22 ;  /* 0x0000001602007986 */ /* 0x000fe2000c101524 */
[----:B------:R-:W-:Y:S05]  /*69d0*/  EXIT ;  /* 0x000000000000794d */ /* 0x000fea0003800000 */
.L_x_7688:
        /* <DEDUP_REMOVED lines=9> */
.L_x_7691:
[----:B------:R-:W-:-:S04]  /*6a70*/  F2FP.F16.F32.PACK_AB R5, RZ, R22 ;  /* 0x00000016ff05723e */ /* 0x000fc800000000ff */
[----:B------:R-:W-:-:S05]  /*6a80*/  PRMT R5, R5, 0x5410, RZ ;  /* 0x0000541005057816 */ /* 0x000fca00000000ff */
[----:B------:R-:W-:Y:S01]  /*6a90*/  STG.E desc[UR36][R2.64], R5 ;  /* 0x0000000502007986 */ /* 0x000fe2000c101924 */
[----:B------:R-:W-:Y:S05]  /*6aa0*/  EXIT ;  /* 0x000000000000794d */ /* 0x000fea0003800000 */
.L_x_7690:
[----:B------:R-:W-:-:S06]  /*6ab0*/  FMUL.FTZ R4, R22, 1 ;  /* 0x3f80000016047820 */ /* 0x000fcc0000410000 */
[----:B------:R-:W0:Y:S02]  /*6ac0*/  F2F.F64.F32 R4, R4 ;  /* 0x0000000400047310 */ /* 0x000e240000201800 */
[----:B0-----:R-:W-:Y:S01]  /*6ad0*/  STG.E.64 desc[UR36][R2.64], R4 ;  /* 0x0000000402007986 */ /* 0x001fe2000c101b24 */
[----:B------:R-:W-:Y:S05]  /*6ae0*/  EXIT ;  /* 0x000000000000794d */ /* 0x000fea0003800000 */
.L_x_7681:
        /* <DEDUP_REMOVED lines=13> */
.L_x_7695:
        /* <DEDUP_REMOVED lines=16> */
.L_x_7698:
[----:B------:R-:W-:-:S04]  /*6cc0*/  SHF.R.U32.HI R22, RZ, 0x18, R22 ;  /* 0x00000018ff167819 */ /* 0x000fc80000011616 */
[----:B------:R-:W-:-:S04]  /*6cd0*/  LOP3.LUT R5, R5, 0x80, R22, 0xf8, !PT ;  /* 0x0000008005057812 */ /* 0x000fc800078ef816 */
[----:B------:R-:W-:-:S07]  /*6ce0*/  PRMT R0, R5, 0x7610, R0 ;  /* 0x0000761005007816 */ /* 0x000fce0000000000 */
.L_x_7697:
[----:B------:R-:W-:Y:S05]  /*6cf0*/  BSYNC.RECONVERGENT B0 ;  /* 0x0000000000007941 */ /* 0x000fea0003800200 */
.L_x_7696:
[----:B------:R-:W-:Y:S01]  /*6d00*/  STG.E.U8 desc[UR36][R2.64], R0 ;  /* 0x0000000002007986 */ /* 0x000fe2000c101124 */
[----:B------:R-:W-:Y:S05]  /*6d10*/  EXIT ;  /* 0x000000000000794d */ /* 0x000fea0003800000 */
.L_x_7694:
        /* <DEDUP_REMOVED lines=16> */
.L_x_7701:
[----:B------:R-:W-:-:S04]  /*6e20*/  SHF.R.U32.HI R22, RZ, 0x18, R22 ;  /* 0x00000018ff167819 */ /* 0x000fc80000011616 */
[----:B------:R-:W-:-:S04]  /*6e30*/  LOP3.LUT R5, R5, 0x80, R22, 0xf8, !PT ;  /* 0x0000008005057812 */ /* 0x000fc800078ef816 */
[----:B------:R-:W-:-:S07]  /*6e40*/  PRMT R0, R5, 0x7610, R0 ;  /* 0x0000761005007816 */ /* 0x000fce0000000000 */
.L_x_7700:
[----:B------:R-:W-:Y:S05]  /*6e50*/  BSYNC.RECONVERGENT B0 ;  /* 0x0000000000007941 */ /* 0x000fea0003800200 */
.L_x_7699:
[----:B------:R-:W-:Y:S01]  /*6e60*/  STG.E.U8 desc[UR36][R2.64], R0 ;  /* 0x0000000002007986 */ /* 0x000fe2000c101124 */
[----:B------:R-:W-:Y:S05]  /*6e70*/  EXIT ;  /* 0x000000000000794d */ /* 0x000fea0003800000 */
.L_x_7693:
        /* <DEDUP_REMOVED lines=21> */
.L_x_7703:
[----:B------:R-:W0:Y:S02]  /*6fd0*/  F2I.U64.TRUNC R22, R22 ;  /* 0x0000001600167311 */ /* 0x000e24000020d800 */
[----:B0-----:R-:W-:Y:S01]  /*6fe0*/  STG.E.64 desc[UR36][R2.64], R22 ;  /* 0x0000001602007986 */ /* 0x001fe2000c101b24 */
[----:B------:R-:W-:Y:S05]  /*6ff0*/  EXIT ;  /* 0x000000000000794d */ /* 0x000fea0003800000 */
.L_x_7702:
[----:B------:R-:W0:Y:S02]  /*7000*/  F2I.FTZ.U32.TRUNC.NTZ R5, R22 ;  /* 0x0000001600057305 */ /* 0x000e24000021f000 */
[----:B0-----:R-:W-:Y:S01]  /*7010*/  STG.E desc[UR36][R2.64], R5 ;  /* 0x0000000502007986 */ /* 0x001fe2000c101924 */
[----:B------:R-:W-:Y:S05]  /*7020*/  EXIT ;  /* 0x000000000000794d */ /* 0x000fea0003800000 */
.L_x_7692:
        /* <DEDUP_REMOVED lines=10> */
.L_x_7705:
[----:B------:R-:W-:Y:S01]  /*70d0*/  FMUL.FTZ R4, R22, 1 ;  /* 0x3f80000016047820 */ /* 0x000fe20000410000 */
[----:B------:R-:W-:-:S05]  /*70e0*/  CS2R R6, SRZ ;  /* 0x0000000000067805 */ /* 0x000fca000001ff00 */
[----:B------:R-:W0:Y:S02]  /*70f0*/  F2F.F64.F32 R4, R4 ;  /* 0x0000000400047310 */ /* 0x000e240000201800 */
[----:B0-----:R-:W-:Y:S01]  /*7100*/  STG.E.128 desc[UR36][R2.64], R4 ;  /* 0x0000000402007986 */ /* 0x001fe2000c101d24 */
[----:B------:R-:W-:Y:S05]  /*7110*/  EXIT ;  /* 0x000000000000794d */ /* 0x000fea0003800000 */
.L_x_7704:
[----:B------:R-:W-:-:S13]  /*7120*/  ISETP.NE.AND P0, PT, R0, 0xf, PT ;  /* 0x0000000f0000780c */ /* 0x000fda0003f05270 */
[----:B------:R-:W-:Y:S05]  /*7130*/  @!P0 BRA `(.L_x_7706) ;  /* 0x0000000000e08947 */ /* 0x000fea0003800000 */
[----:B------:R-:W-:-:S13]  /*7140*/  ISETP.NE.AND P0, PT, R0, 0x17, PT ;  /* 0x000000170000780c */ /* 0x000fda0003f05270 */
[----:B------:R-:W-:Y:S05]  /*7150*/  @!P0 BRA `(.L_x_7707) ;  /* 0x00000000008c8947 */ /* 0x000fea0003800000 */
[----:B------:R-:W-:-:S13]  /*7160*/  ISETP.NE.AND P0, PT, R0, 0x18, PT ;  /* 0x000000180000780c */ /* 0x000fda0003f05270 */
[----:B------:R-:W-:Y:S05]  /*7170*/  @!P0 BRA `(.L_x_7708) ;  /* 0x0000000000448947 */ /* 0x000fea0003800000 */
.L_x_7685:
        /* <DEDUP_REMOVED lines=16> */
.L_x_7709:
[----:B------:R-:W-:Y:S05]  /*7280*/  EXIT ;  /* 0x000000000000794d */ /* 0x000fea0003800000 */
.L_x_7708:
        /* <DEDUP_REMOVED lines=12> */
.L_x_7711:
[----:B------:R-:W-:Y:S05]  /*7350*/  BSYNC.RECONVERGENT B0 ;  /* 0x0000000000007941 */ /* 0x000fea0003800200 */
.L_x_7710:
[----:B------:R-:W-:-:S05]  /*7360*/  LOP3.LUT R5, R0, 0x80, R7, 0xf8, !PT ;  /* 0x0000008000057812 */ /* 0x000fca00078ef807 */
[----:B------:R-:W-:Y:S01]  /*7370*/  STG.E.U8 desc[UR36][R2.64], R5 ;  /* 0x0000000502007986 */ /* 0x000fe2000c101124 */
[----:B------:R-:W-:Y:S05]  /*7380*/  EXIT ;  /* 0x000000000000794d */ /* 0x000fea0003800000 */
.L_x_7707:
        /* <DEDUP_REMOVED lines=11> */
.L_x_7713:
[----:B------:R-:W-:Y:S01]  /*7440*/  IMAD.MOV.U32 R0, RZ, RZ, 0x7f ;  /* 0x0000007fff007424 */ /* 0x000fe200078e00ff */
[----:B------:R-:W-:-:S04]  /*7450*/  ISETP.GT.U32.AND P0, PT, R4, 0x7f800000, PT ;  /* 0x7f8000000400780c */ /* 0x000fc80003f04070 */
[----:B------:R-:W-:-:S09]  /*7460*/  SEL R0, R0, 0x7c, P0 ;  /* 0x0000007c00007807 */ /* 0x000fd20000000000 */
.L_x_7714:
[----:B------:R-:W-:Y:S05]  /*7470*/  BSYNC.RECONVERGENT B0 ;  /* 0x0000000000007941 */ /* 0x000fea0003800200 */
.L_x_7712:
[----:B------:R-:W-:-:S04]  /*7480*/  SHF.R.U32.HI R5, RZ, 0x18, R22 ;  /* 0x00000018ff057819 */ /* 0x000fc80000011616 */
[----:B------:R-:W-:-:S05]  /*7490*/  LOP3.LUT R5, R0, 0x80, R5, 0xf8, !PT ;  /* 0x0000008000057812 */ /* 0x000fca00078ef805 */
[----:B------:R-:W-:Y:S01]  /*74a0*/  STG.E.U8 desc[UR36][R2.64], R5 ;  /* 0x0000000502007986 */ /* 0x000fe2000c101124 */
[----:B------:R-:W-:Y:S05]  /*74b0*/  EXIT ;  /* 0x000000000000794d */ /* 0x000fea0003800000 */
.L_x_7706:
[----:B------:R-:W-:-:S05]  /*74c0*/  F2FP.BF16.F32.PACK_AB R22, RZ, R22 ;  /* 0x00000016ff16723e */ /* 0x000fca00000010ff */
[----:B------:R-:W-:Y:S01]  /*74d0*/  STG.E.U16 desc[UR36][R2.64], R22 ;  /* 0x0000001602007986 */ /* 0x000fe2000c101524 */
[----:B------:R-:W-:Y:S05]  /*74e0*/  EXIT ;  /* 0x000000000000794d */ /* 0x000fea0003800000 */
.L_x_7715:
        /* <DEDUP_REMOVED lines=9> */
.L_x_32380:


//--------------------- .text._ZN2at6native18elementwise_kernelILi128ELi2EZNS0_22gpu_kernel_impl_nocastINS0_13BUnaryFunctorIfffZZZNS0_21heaviside_kernel_cudaERNS_18TensorIteratorBaseEENKUlvE_clEvENKUlvE5_clEvEUlffE_EEEEvS5_RKT_EUliE_EEviT1_ --------------------------
	.section	.text._ZN2at6native18elementwise_kernelILi128ELi2EZNS0_22gpu_kernel_impl_nocastINS0_13BUnaryFunctorIfffZZZNS0_21heaviside_kernel_cudaERNS_18TensorIteratorBaseEENKUlvE_clEvENKUlvE5_clEvEUlffE_EEEEvS5_RKT_EUliE_EEviT1_,"ax",@progbits
	.align	128
        .global         _ZN2at6native18elementwise_kernelILi128ELi2EZNS0_22gpu_kernel_impl_nocastINS0_13BUnaryFunctorIfffZZZNS0_21heaviside_kernel_cudaERNS_18TensorIteratorBaseEENKUlvE_clEvENKUlvE5_clEvEUlffE_EEEEvS5_RKT_EUliE_EEviT1_
        .type           _ZN2at6native18elementwise_kernelILi128ELi2EZNS0_22gpu_kernel_impl_nocastINS0_13BUnaryFunctorIfffZZZNS0_21heaviside_kernel_cudaERNS_18TensorIteratorBaseEENKUlvE_clEvENKUlvE5_clEvEUlffE_EEEEvS5_RKT_EUliE_EEviT1_,@function
        .size           _ZN2at6native18elementwise_kernelILi128ELi2EZNS0_22gpu_kernel_impl_nocastINS0_13BUnaryFunctorIfffZZZNS0_21heaviside_kernel_cudaERNS_18TensorIteratorBaseEENKUlvE_clEvENKUlvE5_clEvEUlffE_EEEEvS5_RKT_EUliE_EEviT1_,(.L_x_32381 - _ZN2at6native18elementwise_kernelILi128ELi2EZNS0_22gpu_kernel_impl_nocastINS0_13BUnaryFunctorIfffZZZNS0_21heaviside_kernel_cudaERNS_18TensorIteratorBaseEENKUlvE_clEvENKUlvE5_clEvEUlffE_EEEEvS5_RKT_EUliE_EEviT1_)
        .other          _ZN2at6native18elementwise_kernelILi128ELi2EZNS0_22gpu_kernel_impl_nocastINS0_13BUnaryFunctorIfffZZZNS0_21heaviside_kernel_cudaERNS_18TensorIteratorBaseEENKUlvE_clEvENKUlvE5_clEvEUlffE_EEEEvS5_RKT_EUliE_EEviT1_,@"STO_CUDA_ENTRY STV_DEFAULT"
_ZN2at6native18elementwise_kernelILi128ELi2EZNS0_22gpu_kernel_impl_nocastINS0_13BUnaryFunctorIfffZZZNS0_21heaviside_kernel_cudaERNS_18TensorIteratorBaseEENKUlvE_clEvENKUlvE5_clEvEUlffE_EEEEvS5_RKT_EUliE_EEviT1_:
.text._ZN2at6native18elementwise_kernelILi128ELi2EZNS0_22gpu_kernel_impl_nocastINS0_13BUnaryFunctorIfffZZZNS0_21heaviside_kernel_cudaERNS_18TensorIteratorBaseEENKUlvE_clEvENKUlvE5_clEvEUlffE_EEEEvS5_RKT_EUliE_EEviT1_:
        /* <DEDUP_REMOVED lines=13> */
[----:B------:R-:W0:Y:S02]  /*00d0*/  LDC.64 R4, c[0x0][0x588] ;  /* 0x00016200ff047b82 */ /* 0x000e240000000a00 */
[----:B0-----:R-:W2:Y:S06]  /*00e0*/  LDG.E R4, desc[UR6][R4.64] ;  /* 0x0000000604047981 */ /* 0x001eac000c1e1900 */
[----:B------:R-:W0:Y:S01]  /*00f0*/  LDC.64 R6, c[0x0][0x580] ;  /* 0x00016000ff067b82 */ /* 0x000e220000000a00 */
[----:B------:R-:W-:Y:S02]  /*0100*/  IADD3 R3, PT, PT, R3, 0x80, RZ ;  /* 0x0000008003037810 */ /* 0x000fe40007ffe0ff */
[----:B--2---:R-:W-:-:S02]  /*0110*/  FSETP.NEU.FTZ.AND P0, PT, R4, RZ, PT ;  /* 0x000000ff0400720b */ /* 0x004fc40003f1d000 */
[----:B------:R-:W-:-:S11]  /*0120*/  FSET.BF.GT.FTZ.AND R9, R4, RZ, PT ;  /* 0x000000ff0409720a */ /* 0x000fd60003814000 */
[----:B------:R-:W0:Y:S02]  /*0130*/  @!P0 LDC R9, c[0x0][0x594] ;  /* 0x00016500ff098b82 */ /* 0x000e240000000800 */
[----:B0-----:R0:W-:Y:S02]  /*0140*/  STG.E desc[UR6][R6.64], R9 ;  /* 0x0000000906007986 */ /* 0x0011e4000c101906 */
.L_x_7718:
[----:B------:R-:W-:Y:S05]  /*0150*/  BSYNC.RECONVERGENT B0 ;  /* 0x0000000000007941 */ /* 0x000fea0003800200 */
.L_x_7717:
[----:B------:R-:W-:-:S13]  /*0160*/  ISETP.GE.AND P0, PT, R3, UR4, PT ;  /* 0x0000000403007c0c */ /* 0x000fda000bf06270 */
[----:B------:R-:W-:Y:S05]  /*0170*/  @P0 EXIT ;  /* 0x000000000000094d */ /* 0x000fea0003800000 */
[----:B------:R-:W1:Y:S02]  /*0180*/  LDC.64 R2, c[0x0][0x588] ;  /* 0x00016200ff027b82 */ /* 0x000e640000000a00 */
[----:B-1----:R-:W2:Y:S06]  /*0190*/  LDG.E R2, desc[UR6][R2.64] ;  /* 0x0000000602027981 */ /* 0x002eac000c1e1900 */
[----:B------:R-:W1:Y:S01]  /*01a0*/  LDC.64 R4, c[0x0][0x580] ;  /* 0x00016000ff047b82 */ /* 0x000e620000000a00 */
[C---:B--2---:R-:W-:Y:S02]  /*01b0*/  FSETP.NEU.FTZ.AND P0, PT, R2.reuse, RZ, PT ;  /* 0x000000ff0200720b */ /* 0x044fe40003f1d000 */
[----:B0-----:R-:W-:-:S11]  /*01c0*/  FSET.BF.GT.FTZ.AND R7, R2, RZ, PT ;  /* 0x000000ff0207720a */ /* 0x001fd60003814000 */
[----:B------:R-:W1:Y:S02]  /*01d0*/  @!P0 LDC R7, c[0x0][0x594] ;  /* 0x00016500ff078b82 */ /* 0x000e640000000800 */
[----:B-1----:R-:W-:Y:S01]  /*01e0*/  STG.E desc[UR6][R4.64], R7 ;  /* 0x0000000704007986 */ /* 0x002fe2000c101906 */
[----:B------:R-:W-:Y:S05]  /*01f0*/  EXIT ;  /* 0x000000000000794d */ /* 0x000fea0003800000 */
.L_x_7716:
        /* <DEDUP_REMOVED lines=305> */
.L_x_7721:
[----:B------:R-:W0:Y:S02]  /*1510*/  LDCU.128 UR8, c[0x0][0x580] ;  /* 0x0000b000ff0877ac */ /* 0x000e240008000c00 */
[----:B0-----:R-:W-:-:S05]  /*1520*/  IADD3 R6, P0, PT, R4, UR10, RZ ;  /* 0x0000000a04067c10 */ /* 0x001fca000ff1e0ff */
[----:B------:R-:W-:-:S05]  /*1530*/  IMAD.X R7, RZ, RZ, UR11, P0 ;  /* 0x0000000bff077e24 */ /* 0x000fca00080e06ff */
[----:B------:R-:W2:Y:S01]  /*1540*/  LDG.E R6, desc[UR6][R6.64] ;  /* 0x0000000606067981 */ /* 0x000ea2000c1e1900 */
[----:B------:R-:W-:Y:S02]  /*1550*/  IADD3 R3, PT, PT, R3, 0x80, RZ ;  /* 0x0000008003037810 */ /* 0x000fe40007ffe0ff */
[C---:B--2---:R-:W-:Y:S02]  /*1560*/  FSETP.NEU.FTZ.AND P0, PT, R6.reuse, RZ, PT ;  /* 0x000000ff0600720b */ /* 0x044fe40003f1d000 */
[----:B------:R-:W-:-:S11]  /*1570*/  FSET.BF.GT.FTZ.AND R9, R6, RZ, PT ;  /* 0x000000ff0609720a */ /* 0x000fd60003814000 */
[----:B------:R-:W0:Y:S01]  /*1580*/  @!P0 LDC R9, c[0x0][0x594] ;  /* 0x00016500ff098b82 */ /* 0x000e220000000800 */
[----:B------:R-:W-:-:S04]  /*1590*/  IADD3 R4, P0, PT, R5, UR8, RZ ;  /* 0x0000000805047c10 */ /* 0x000fc8000ff1e0ff */
[----:B------:R-:W-:-:S05]  /*15a0*/  IADD3.X R5, PT, PT, RZ, UR9, RZ, P0, !PT ;  /* 0x00000009ff057c10 */ /* 0x000fca00087fe4ff */
[----:B0-----:R0:W-:Y:S04]  /*15b0*/  STG.E desc[UR6][R4.64], R9 ;  /* 0x0000000904007986 */ /* 0x0011e8000c101906 */
.L_x_7720:
[----:B------:R-:W-:Y:S05]  /*15c0*/  BSYNC.RECONVERGENT B0 ;  /* 0x0000000000007941 */ /* 0x000fea0003800200 */
.L_x_7719:
[----:B------:R-:W-:-:S13]  /*15d0*/  ISETP.GE.AND P0, PT, R3, UR4, PT ;  /* 0x0000000403007c0c */ /* 0x000fda000bf06270 */
[----:B------:R-:W-:Y:S05]  /*15e0*/  @P0 EXIT ;  /* 0x000000000000094d */ /* 0x000fea0003800000 */
[----:B------:R-:W1:Y:S01]  /*15f0*/  LDCU.64 UR4, c[0x0][0x390] ;  /* 0x00007200ff0477ac */ /* 0x000e620008000a00 */
[----:B0-----:R-:W-:Y:S02]  /*1600*/  MOV R4, RZ ;  /* 0x000000ff00047202 */ /* 0x001fe40000000f00 */
        /* <DEDUP_REMOVED lines=296> */
.L_x_7722:
[----:B------:R-:W0:Y:S02]  /*2890*/  LDCU.128 UR8, c[0x0][0x580] ;  /* 0x0000b000ff0877ac */ /* 0x000e240008000c00 */
[----:B0-----:R-:W-:-:S04]  /*28a0*/  IADD3 R4, P0, PT, R2, UR10, RZ ;  /* 0x0000000a02047c10 */ /* 0x001fc8000ff1e0ff */
[----:B------:R-:W-:-:S05]  /*28b0*/  IADD3.X R5, PT, PT, RZ, UR11, RZ, P0, !PT ;  /* 0x0000000bff057c10 */ /* 0x000fca00087fe4ff */
[----:B------:R-:W2:Y:S02]  /*28c0*/  LDG.E R4, desc[UR6][R4.64] ;  /* 0x0000000604047981 */ /* 0x000ea4000c1e1900 */
[C---:B--2---:R-:W-:Y:S02]  /*28d0*/  FSETP.NEU.FTZ.AND P0, PT, R4.reuse, RZ, PT ;  /* 0x000000ff0400720b */ /* 0x044fe40003f1d000 */
[----:B------:R-:W-:-:S11]  /*28e0*/  FSET.BF.GT.FTZ.AND R7, R4, RZ, PT ;  /* 0x000000ff0407720a */ /* 0x000fd60003814000 */
[----:B------:R-:W0:Y:S01]  /*28f0*/  @!P0 LDC R7, c[0x0][0x594] ;  /* 0x00016500ff078b82 */ /* 0x000e220000000800 */
[----:B------:R-:W-:-:S04]  /*2900*/  IADD3 R2, P0, PT, R3, UR8, RZ ;  /* 0x0000000803027c10 */ /* 0x000fc8000ff1e0ff */
[----:B------:R-:W-:-:S05]  /*2910*/  IADD3.X R3, PT, PT, RZ, UR9, RZ, P0, !PT ;  /* 0x00000009ff037c10 */ /* 0x000fca00087fe4ff */
[----:B0-----:R-:W-:Y:S01]  /*2920*/  STG.E desc[UR6][R2.64], R7 ;  /* 0x0000000702007986 */ /* 0x001fe2000c101906 */
[----:B------:R-:W-:Y:S05]  /*2930*/  EXIT ;  /* 0x000000000000794d */ /* 0x000fea0003800000 */
.L_x_7723:
        /* <DEDUP_REMOVED lines=12> */
.L_x_32381:


//--------------------- .text._ZN2at6native27unrolled_elementwise_kernelINS0_13BUnaryFunctorIfffZZZNS0_21heaviside_kernel_cudaERNS_18TensorIteratorBaseEENKUlvE_clEvENKUlvE5_clEvEUlffE_EESt5arrayIPcLm2EELi4E23TrivialOffsetCalculatorILi1EjESD_NS0_6memory15LoadWithoutCastENSE_16StoreWithoutCastEEEviT_T0_T2_T3_T4_T5_ --------------------------
	.section	.text._ZN2at6native27unrolled_elementwise_kernelINS0_13BUnaryFunctorIfffZZZNS0_21heaviside_kernel_cudaERNS_18TensorIteratorBaseEENKUlvE_clEvENKUlvE5_clEvEUlffE_EESt5arrayIPcLm2EELi4E23TrivialOffsetCalculatorILi1EjESD_NS0_6memory15LoadWithoutCastENSE_16StoreWithoutCastEEEviT_T0_T2_T3_T4_T5_,"ax",@progbits
	.align	128
        .global         _ZN2at6native27unrolled_elementwise_kernelINS0_13BUnaryFunctorIfffZZZNS0_21heaviside_kernel_cudaERNS_18TensorIteratorBaseEENKUlvE_clEvENKUlvE5_clEvEUlffE_EESt5arrayIPcLm2EELi4E23TrivialOffsetCalculatorILi1EjESD_NS0_6memory15LoadWithoutCastENSE_16StoreWithoutCastEEEviT_T0_T2_T3_T4_T5_
        .type           _ZN2at6native27unrolled_elementwise_kernelINS0_13BUnaryFunctorIfffZZZNS0_21heaviside_kernel_cudaERNS_18TensorIteratorBaseEENKUlvE_clEvENKUlvE5_clEvEUlffE_EESt5arrayIPcLm2EELi4E23TrivialOffsetCalculatorILi1EjESD_NS0_6memory15LoadWithoutCastENSE_16StoreWithoutCastEEEviT_T0_T2_T3_T4_T5_,@function
        .size           _ZN2at6native27unrolled_elementwise_kernelINS0_13BUnaryFunctorIfffZZZNS0_21heaviside_kernel_cudaERNS_18TensorIteratorBaseEENKUlvE_clEvENKUlvE5_clEvEUlffE_EESt5arrayIPcLm2EELi4E23TrivialOffsetCalculatorILi1EjESD_NS0_6memory15LoadWithoutCastENSE_16StoreWithoutCastEEEviT_T0_T2_T3_T4_T5_,(.L_x_32382 - _ZN2at6native27unrolled_elementwise_kernelINS0_13BUnaryFunctorIfffZZZNS0_21heaviside_kernel_cudaERNS_18TensorIteratorBaseEENKUlvE_clEvENKUlvE5_clEvEUlffE_EESt5arrayIPcLm2EELi4E23TrivialOffsetCalculatorILi1EjESD_NS0_6memory15LoadWithoutCastENSE_16StoreWithoutCastEEEviT_T0_T2_T3_T4_T5_)
        .other          _ZN2at6native27unrolled_elementwise_kernelINS0_13BUnaryFunctorIfffZZZNS0_21heaviside_kernel_cudaERNS_18TensorIteratorBaseEENKUlvE_clEvENKUlvE5_clEvEUlffE_EESt5arrayIPcLm2EELi4E23TrivialOffsetCalculatorILi1EjESD_NS0_6memory15LoadWithoutCastENSE_16StoreWithoutCastEEEviT_T0_T2_T3_T4_T5_,@"STO_CUDA_ENTRY STV_DEFAULT"
_ZN2at6native27unrolled_elementwise_kernelINS0_13BUnaryFunctorIfffZZZNS0_21heaviside_kernel_cudaERNS_18TensorIteratorBaseEENKUlvE_clEvENKUlvE5_clEvEUlffE_EESt5arrayIPcLm2EELi4E23TrivialOffsetCalculatorILi1EjESD_NS0_6memory15LoadWithoutCastENSE_16StoreWithoutCastEEEviT_T0_T2_T3_T4_T5_:
.text._ZN2at6native27unrolled_elementwise_kernelINS0_13BUnaryFunctorIfffZZZNS0_21heaviside_kernel_cudaERNS_18TensorIteratorBaseEENKUlvE_clEvENKUlvE5_clEvEUlffE_EESt5arrayIPcLm2EELi4E23TrivialOffsetCalculatorILi1EjESD_NS0_6memory15LoadWithoutCastENSE_16StoreWithoutCastEEEviT_T0_T2_T3_T4_T5_:
[----:B------:R-:W-:Y:S01]  /*0000*/  LDC R1, c[0x0][0x37c] ;  /* 0x0000df00ff017b82 */ /* 0x000fe20000000800 */
[----:B------:R-:W0:Y:S07]  /*0010*/  S2R R0, SR_CTAID.X ;  /* 0x0000000000007919 */ /* 0x000e2e0000002500 */
[----:B------:R-:W0:Y:S01]  /*0020*/  LDC R3, c[0x0][0x380] ;  /* 0x0000e000ff037b82 */ /* 0x000e220000000800 */
[----:B------:R-:W1:Y:S01]  /*0030*/  LDCU.64 UR4, c[0x0][0x358] ;  /* 0x00006b00ff0477ac */ /* 0x000e620008000a00 */
[----:B------:R-:W-:Y:S01]  /*0040*/  HFMA2 R16, -RZ, RZ, 0, 0 ;  /* 0x00000000ff107431 */ /* 0x000fe200000001ff */
[----:B------:R-:W2:Y:S01]  /*0050*/  S2R R13, SR_TID.X ;  /* 0x00000000000d7919 */ /* 0x000ea20000002100 */
[----:B0-----:R-:W-:-:S02]  /*0060*/  IMAD R2, R0, -0x200, R3 ;  /* 0xfffffe0000027824 */ /* 0x001fc400078e0203 */
[----:B--2---:R-:W-:-:S03]  /*0070*/  IMAD.MOV.U32 R3, RZ, RZ, R13 ;  /* 0x000000ffff037224 */ /* 0x004fc600078e000d */
[----:B------:R-:W-:-:S13]  /*0080*/  ISETP.GE.AND P0, PT, R13, R2, PT ;  /* 0x000000020d00720c */ /* 0x000fda0003f06270 */
[----:B------:R-:W-:Y:S01]  /*0090*/  @!P0 VIADD R13, R3, 0x80 ;  /* 0x00000080030d8836 */ /* 0x000fe20000000000 */
[----:B------:R-:W0:Y:S04]  /*00a0*/  @!P0 LDC.64 R8, c[0x0][0x398] ;  /* 0x0000e600ff088b82 */ /* 0x000e280000000a00 */
[----:B------:R-:W-:-:S13]  /*00b0*/  ISETP.GE.AND P1, PT, R13, R2, PT ;  /* 0x000000020d00720c */ /* 0x000fda0003f26270 */
[----:B------:R-:W-:Y:S01]  /*00c0*/  @!P1 IMAD R15, R0, 0x200, R13 ;  /* 0x00000200000f9824 */ /* 0x000fe200078e020d */
[----:B------:R-:W2:Y:S01]  /*00d0*/  @!P1 LDC.64 R6, c[0x0][0x398] ;  /* 0x0000e600ff069b82 */ /* 0x000ea20000000a00 */
[----:B------:R-:W-:-:S05]  /*00e0*/  @!P1 VIADD R13, R13, 0x80 ;  /* 0x000000800d0d9836 */ /* 0x000fca0000000000 */
[----:B------:R-:W-:-:S13]  /*00f0*/  ISETP.GE.AND P3, PT, R13, R2, PT ;  /* 0x000000020d00720c */ /* 0x000fda0003f66270 */
[----:B------:R-:W-:Y:S01]  /*0100*/  @!P3 LEA R19, R0, R13, 0x9 ;  /* 0x0000000d0013b211 */ /* 0x000fe200078e48ff */
[----:B------:R-:W-:Y:S01]  /*0110*/  @!P3 VIADD R13, R13, 0x80 ;  /* 0x000000800d0db836 */ /* 0x000fe20000000000 */
[----:B------:R-:W3:Y:S01]  /*0120*/  @!P3 LDC.64 R4, c[0x0][0x398] ;  /* 0x0000e600ff04bb82 */ /* 0x000ee20000000a00 */
[----:B--2---:R-:W-:-:S03]  /*0130*/  @!P1 IMAD.WIDE.U32 R6, R15, 0x4, R6 ;  /* 0x000000040f069825 */ /* 0x004fc600078e0006 */
[----:B------:R-:W-:Y:S02]  /*0140*/  ISETP.GE.AND P2, PT, R13, R2, PT ;  /* 0x000000020d00720c */ /* 0x000fe40003f46270 */
[----:B------:R-:W-:-:S06]  /*0150*/  CS2R R14, SRZ ;  /* 0x00000000000e7805 */ /* 0x000fcc000001ff00 */
[----:B-1----:R-:W2:Y:S05]  /*0160*/  @!P1 LDG.E R15, desc[UR4][R6.64] ;  /* 0x00000004060f9981 */ /* 0x002eaa000c1e1900 */
[----:B------:R-:W1:Y:S01]  /*0170*/  @!P2 LDC.64 R10, c[0x0][0x398] ;  /* 0x0000e600ff0aab82 */ /* 0x000e620000000a00 */
[C---:B------:R-:W-:Y:S02]  /*0180*/  @!P2 IMAD R17, R0.reuse, 0x200, R13 ;  /* 0x000002000011a824 */ /* 0x040fe400078e020d */
[----:B------:R-:W-:-:S04]  /*0190*/  @!P0 IMAD R13, R0, 0x200, R3 ;  /* 0x00000200000d8824 */ /* 0x000fc800078e0203 */
[----:B0-----:R-:W-:-:S04]  /*01a0*/  @!P0 IMAD.WIDE.U32 R8, R13, 0x4, R8 ;  /* 0x000000040d088825 */ /* 0x001fc800078e0008 */
[----:B---3--:R-:W-:Y:S01]  /*01b0*/  @!P3 IMAD.WIDE.U32 R12, R19, 0x4, R4 ;  /* 0x00000004130cb825 */ /* 0x008fe200078e0004 */
[----:B------:R-:W3:Y:S01]  /*01c0*/  @!P0 LDG.E R14, desc[UR4][R8.64] ;  /* 0x00000004080e8981 */ /* 0x000ee2000c1e1900 */
[----:B------:R-:W0:Y:S02]  /*01d0*/  LDC R4, c[0x0][0x388] ;  /* 0x0000e200ff047b82 */ /* 0x000e240000000800 */
[----:B------:R-:W-:-:S06]  /*01e0*/  IMAD.MOV.U32 R5, RZ, RZ, RZ ;  /* 0x000000ffff057224 */ /* 0x000fcc00078e00ff */
[----:B------:R-:W4:Y:S01]  /*01f0*/  @!P3 LDG.E R5, desc[UR4][R12.64] ;  /* 0x000000040c05b981 */ /* 0x000f22000c1e1900 */
[----:B-1----:R-:W-:-:S05]  /*0200*/  @!P2 IMAD.WIDE.U32 R10, R17, 0x4, R10 ;  /* 0x00000004110aa825 */ /* 0x002fca00078e000a */
[----:B------:R1:W5:Y:S01]  /*0210*/  @!P2 LDG.E R16, desc[UR4][R10.64] ;  /* 0x000000040a10a981 */ /* 0x000362000c1e1900 */
[----:B------:R-:W-:Y:S01]  /*0220*/  ISETP.GE.AND P4, PT, R3, R2, PT ;  /* 0x000000020300720c */ /* 0x000fe20003f86270 */
[----:B------:R-:W-:Y:S04]  /*0230*/  BSSY.RECONVERGENT B0, `(.L_x_7724) ;  /* 0x0000022000007945 */ /* 0x000fe80003800200 */
[----:B------:R-:W-:Y:S01]  /*0240*/  BSSY.RELIABLE B1, `(.L_x_7725) ;  /* 0x000001a000017945 */ /* 0x000fe20003800100 */
[C---:B--2---:R-:W-:Y:S02]  /*0250*/  FSETP.NEU.FTZ.AND P1, PT, R15.reuse, RZ, PT ;  /* 0x000000ff0f00720b */ /* 0x044fe40003f3d000 */
[----:B------:R-:W-:-:S04]  /*0260*/  FSET.BF.GT.FTZ.AND R15, R15, RZ, PT ;  /* 0x000000ff0f0f720a */ /* 0x000fc80003814000 */
[----:B0-----:R-:W-:Y:S02]  /*0270*/  FSEL R15, R15, R4, P1 ;  /* 0x000000040f0f7208 */ /* 0x001fe40000800000 */
[C---:B---3--:R-:W-:Y:S02]  /*0280*/  FSETP.NEU.FTZ.AND P0, PT, R14.reuse, RZ, PT ;  /* 0x000000ff0e00720b */ /* 0x048fe40003f1d000 */
[----:B-1----:R-:W-:Y:S02]  /*0290*/  FSET.BF.GT.FTZ.AND R11, R14, RZ, PT ;  /* 0x000000ff0e0b720a */ /* 0x002fe40003814000 */
[C---:B----4-:R-:W-:Y:S02]  /*02a0*/  FSETP.NEU.FTZ.AND P2, PT, R5.reuse, RZ, PT ;  /* 0x000000ff0500720b */ /* 0x050fe40003f5d000 */
[----:B-----5:R-:W-:Y:S02]  /*02b0*/  FSETP.NEU.FTZ.AND P3, PT, R16, RZ, PT ;  /* 0x000000ff1000720b */ /* 0x020fe40003f7d000 */
[----:B------:R-:W-:-:S02]  /*02c0*/  FSET.BF.GT.FTZ.AND R5, R5, RZ, PT ;  /* 0x000000ff0505720a */ /* 0x000fc40003814000 */
[-C--:B------:R-:W-:Y:S02]  /*02d0*/  FSEL R11, R11, R4.reuse, P0 ;  /* 0x000000040b0b7208 */ /* 0x080fe40000000000 */
[----:B------:R-:W-:-:S07]  /*02e0*/  FSEL R5, R5, R4, P2 ;  /* 0x0000000405057208 */ /* 0x000fce0001000000 */
[----:B------:R-:W-:Y:S01]  /*02f0*/  @P3 FSET.BF.GT.FTZ.AND R4, R16, RZ, PT ;  /* 0x000000ff1004320a */ /* 0x000fe20003814000 */
[----:B------:R-:W-:Y:S06]  /*0300*/  @P4 BRA `(.L_x_7726) ;  /* 0x0000000000344947 */ /* 0x000fec0003800000 */
[----:B------:R-:W0:Y:S01]  /*0310*/  LDC.64 R6, c[0x0][0x390] ;  /* 0x0000e400ff067b82 */ /* 0x000e220000000a00 */
[----:B------:R-:W-:Y:S02]  /*0320*/  IMAD R9, R0, 0x200, R3 ;  /* 0x0000020000097824 */ /* 0x000fe400078e0203 */
        /* <DEDUP_REMOVED lines=11> */
.L_x_7726:
[----:B------:R-:W-:Y:S05]  /*03e0*/  BSYNC.RELIABLE B1 ;  /* 0x0000000000017941 */ /* 0x000fea0003800100 */
.L_x_7725:
[----:B------:R-:W-:-:S13]  /*03f0*/  ISETP.GE.AND P0, PT, R3, R2, PT ;  /* 0x000000020300720c */ /* 0x000fda0003f06270 */
[----:B0-----:R-:W0:Y:S01]  /*0400*/  @!P0 LDC.64 R6, c[0x0][0x390] ;  /* 0x0000e400ff068b82 */ /* 0x001e220000000a00 */
[----:B------:R-:W-:Y:S01]  /*0410*/  @!P0 IMAD R9, R0, 0x200, R3 ;  /* 0x0000020000098824 */ /* 0x000fe200078e0203 */
[----:B------:R-:W-:-:S03]  /*0420*/  @!P0 IADD3 R3, PT, PT, R3, 0x80, RZ ;  /* 0x0000008003038810 */ /* 0x000fc60007ffe0ff */
[----:B0-----:R-:W-:-:S05]  /*0430*/  @!P0 IMAD.WIDE.U32 R6, R9, 0x4, R6 ;  /* 0x0000000409068825 */ /* 0x001fca00078e0006 */
[----:B------:R1:W-:Y:S02]  /*0440*/  @!P0 STG.E desc[UR4][R6.64], R5 ;  /* 0x0000000506008986 */ /* 0x0003e4000c101904 */
.L_x_7727:
[----:B------:R-:W-:Y:S05]  /*0450*/  BSYNC.RECONVERGENT B0 ;  /* 0x0000000000007941 */ /* 0x000fea0003800200 */
.L_x_7724:
[----:B------:R-:W-:Y:S05]  /*0460*/  WARPSYNC.ALL ;  /* 0x0000000000007948 */ /* 0x000fea0003800000 */
[----:B------:R-:W-:-:S13]  /*0470*/  ISETP.GE.AND P0, PT, R3, R2, PT ;  /* 0x000000020300720c */ /* 0x000fda0003f06270 */
[----:B------:R-:W-:Y:S05]  /*0480*/  @P0 EXIT ;  /* 0x000000000000094d */ /* 0x000fea0003800000 */
[----:B01----:R-:W0:Y:S01]  /*0490*/  LDC.64 R6, c[0x0][0x390] ;  /* 0x0000e400ff067b82 */ /* 0x003e220000000a00 */
[----:B------:R-:W-:-:S04]  /*04a0*/  IMAD R3, R0, 0x200, R3 ;  /* 0x0000020000037824 */ /* 0x000fc800078e0203 */
[----:B0-----:R-:W-:-:S05]  /*04b0*/  IMAD.WIDE.U32 R2, R3, 0x4, R6 ;  /* 0x0000000403027825 */ /* 0x001fca00078e0006 */
[----:B------:R-:W-:Y:S01]  /*04c0*/  STG.E desc[UR4][R2.64], R4 ;  /* 0x0000000402007986 */ /* 0x000fe2000c101904 */
[----:B------:R-:W-:Y:S05]  /*04d0*/  EXIT ;  /* 0x000000000000794d */ /* 0x000fea0003800000 */
.L_x_7728:
        /* <DEDUP_REMOVED lines=10> */
.L_x_32382:


//--------------------- .text._ZN2at6native29vectorized_elementwise_kernelILi2ENS0_13BUnaryFunctorIfffZZZNS0_21heaviside_kernel_cudaERNS_18TensorIteratorBaseEENKUlvE_clEvENKUlvE5_clEvEUlffE_EESt5arrayIPcLm2EEEEviT0_T1_ --------------------------
	.section	.text._ZN2at6native29vectorized_elementwise_kernelILi2ENS0_13BUnaryFunctorIfffZZZNS0_21heaviside_kernel_cudaERNS_18TensorIteratorBaseEENKUlvE_clEvENKUlvE5_clEvEUlffE_EESt5arrayIPcLm2EEEEviT0_T1_,"ax",@progbits
	.align	128
        .global         _ZN2at6native29vectorized_elementwise_kernelILi2ENS0_13BUnaryFunctorIfffZZZNS0_21heaviside_kernel_cudaERNS_18TensorIteratorBaseEENKUlvE_clEvENKUlvE5_clEvEUlffE_EESt5arrayIPcLm2EEEEviT0_T1_
        .type           _ZN2at6native29vectorized_elementwise_kernelILi2ENS0_13BUnaryFunctorIfffZZZNS0_21heaviside_kernel_cudaERNS_18TensorIteratorBaseEENKUlvE_clEvENKUlvE5_clEvEUlffE_EESt5arrayIPcLm2EEEEviT0_T1_,@function
        .size           _ZN2at6native29vectorized_elementwise_kernelILi2ENS0_13BUnaryFunctorIfffZZZNS0_21heaviside_kernel_cudaERNS_18TensorIteratorBaseEENKUlvE_clEvENKUlvE5_clEvEUlffE_EESt5arrayIPcLm2EEEEviT0_T1_,(.L_x_32383 - _ZN2at6native29vectorized_elementwise_kernelILi2ENS0_13BUnaryFunctorIfffZZZNS0_21heaviside_kernel_cudaERNS_18TensorIteratorBaseEENKUlvE_clEvENKUlvE5_clEvEUlffE_EESt5arrayIPcLm2EEEEviT0_T1_)
        .other          _ZN2at6native29vectorized_elementwise_kernelILi2ENS0_13BUnaryFunctorIfffZZZNS0_21heaviside_kernel_cudaERNS_18TensorIteratorBaseEENKUlvE_clEvENKUlvE5_clEvEUlffE_EESt5arrayIPcLm2EEEEviT0_T1_,@"STO_CUDA_ENTRY STV_DEFAULT"
_ZN2at6native29vectorized_elementwise_kernelILi2ENS0_13BUnaryFunctorIfffZZZNS0_21heaviside_kernel_cudaERNS_18TensorIteratorBaseEENKUlvE_clEvENKUlvE5_clEvEUlffE_EESt5arrayIPcLm2EEEEviT0_T1_:
.text._ZN2at6native29vectorized_elementwise_kernelILi2ENS0_13BUnaryFunctorIfffZZZNS0_21heaviside_kernel_cudaERNS_18TensorIteratorBaseEENKUlvE_clEvENKUlvE5_clEvEUlffE_EESt5arrayIPcLm2EEEEviT0_T1_:
        /* <DEDUP_REMOVED lines=9> */
[----:B------:R-:W-:Y:S01]  /*0090*/  IMAD.MOV.U32 R18, RZ, RZ, RZ ;  /* 0x000000ffff127224 */ /* 0x000fe200078e00ff */
        /* <DEDUP_REMOVED lines=11> */
[----:B------:R0:W2:Y:S07]  /*0150*/  @!P6 LDG.E R18, desc[UR4][R2.64] ;  /* 0x000000040212e981 */ /* 0x0000ae000c1e1900 */
[----:B------:R-:W-:Y:S01]  /*0160*/  @!P4 IMAD.IADD R29, R0, 0x1, R25 ;  /* 0x00000001001dc824 */ /* 0x000fe200078e0219 */
[----:B------:R-:W3:Y:S01]  /*0170*/  @!P4 LDC.64 R12, c[0x0][0x398] ;  /* 0x0000e600ff0ccb82 */ /* 0x000ee20000000a00 */
[----:B------:R-:W-:-:S05]  /*0180*/  @!P4 VIADD R25, R25, 0x80 ;  /* 0x000000801919c836 */ /* 0x000fca0000000000 */
[----:B------:R-:W-:-:S13]  /*0190*/  ISETP.GE.U32.AND P3, PT, R25, R16, PT ;  /* 0x000000101900720c */ /* 0x000fda0003f66070 */
[----:B------:R-:W-:Y:S01]  /*01a0*/  @!P3 IMAD.IADD R27, R0, 0x1, R25 ;  /* 0x00000001001bb824 */ /* 0x000fe200078e0219 */
[----:B------:R-:W4:Y:S01]  /*01b0*/  @!P3 LDC.64 R10, c[0x0][0x398] ;  /* 0x0000e600ff0abb82 */ /* 0x000f220000000a00 */
[----:B------:R-:W-:-:S05]  /*01c0*/  @!P3 VIADD R25, R25, 0x80 ;  /* 0x000000801919b836 */ /* 0x000fca0000000000 */
[----:B------:R-:W-:-:S13]  /*01d0*/  ISETP.GE.U32.AND P2, PT, R25, R16, PT ;  /* 0x000000101900720c */ /* 0x000fda0003f46070 */
[----:B------:R-:W-:Y:S01]  /*01e0*/  @!P2 IMAD.IADD R23, R0, 0x1, R25 ;  /* 0x000000010017a824 */ /* 0x000fe200078e0219 */
[----:B------:R-:W5:Y:S01]  /*01f0*/  @!P2 LDC.64 R4, c[0x0][0x398] ;  /* 0x0000e600ff04ab82 */ /* 0x000f620000000a00 */
        /* <DEDUP_REMOVED lines=10> */
[----:B0-----:R-:W0:Y:S01]  /*02a0*/  @!P6 LDC.64 R2, c[0x0][0x398] ;  /* 0x0000e600ff02eb82 */ /* 0x001e220000000a00 */
[----:B------:R-:W-:Y:S02]  /*02b0*/  @!P6 IMAD.IADD R25, R0, 0x1, R25 ;  /* 0x000000010019e824 */ /* 0x000fe400078e0219 */
[----:B-1----:R-:W-:-:S04]  /*02c0*/  @!P5 IMAD.WIDE.U32 R14, R20, 0x4, R14 ;  /* 0x00000004140ed825 */ /* 0x002fc800078e000e */
[----:B------:R-:W-:Y:S02]  /*02d0*/  IMAD.MOV.U32 R20, RZ, RZ, RZ ;  /* 0x000000ffff147224 */ /* 0x000fe400078e00ff */
[----:B------:R-:W-:Y:S02]  /*02e0*/  IMAD.MOV.U32 R22, RZ, RZ, RZ ;  /* 0x000000ffff167224 */ /* 0x000fe400078e00ff */
[----:B---3--:R-:W-:Y:S02]  /*02f0*/  @!P4 IMAD.WIDE.U32 R12, R29, 0x4, R12 ;  /* 0x000000041d0cc825 */ /* 0x008fe400078e000c */
[----:B------:R1:W3:Y:S02]  /*0300*/  @!P5 LDG.E R20, desc[UR4][R14.64] ;  /* 0x000000040e14d981 */ /* 0x0002e4000c1e1900 */
[----:B----4-:R-:W-:Y:S02]  /*0310*/  @!P3 IMAD.WIDE.U32 R10, R27, 0x4, R10 ;  /* 0x000000041b0ab825 */ /* 0x010fe400078e000a */
[----:B------:R-:W4:Y:S02]  /*0320*/  @!P4 LDG.E R22, desc[UR4][R12.64] ;  /* 0x000000040c16c981 */ /* 0x000f24000c1e1900 */
[----:B0-----:R-:W-:Y:S01]  /*0330*/  @!P6 IMAD.WIDE.U32 R2, R25, 0x4, R2 ;  /* 0x000000041902e825 */ /* 0x001fe200078e0002 */
[----:B------:R-:W-:-:S02]  /*0340*/  CS2R R24, SRZ ;  /* 0x0000000000187805 */ /* 0x000fc4000001ff00 */
[----:B-1----:R-:W-:Y:S01]  /*0350*/  CS2R R14, SRZ ;  /* 0x00000000000e7805 */ /* 0x002fe2000001ff00 */
[----:B-----5:R-:W-:Y:S02]  /*0360*/  @!P0 IMAD.WIDE.U32 R26, R19, 0x4, R8 ;  /* 0x00000004131a8825 */ /* 0x020fe400078e0008 */
[----:B------:R-:W0:Y:S01]  /*0370*/  LDC R8, c[0x0][0x388] ;  /* 0x0000e200ff087b82 */ /* 0x000e220000000800 */
[----:B------:R-:W5:Y:S01]  /*0380*/  @!P6 LDG.E R25, desc[UR4][R2.64] ;  /* 0x000000040219e981 */ /* 0x000f62000c1e1900 */
[----:B------:R-:W-:Y:S02]  /*0390*/  IMAD.MOV.U32 R9, RZ, RZ, RZ ;  /* 0x000000ffff097224 */ /* 0x000fe400078e00ff */
[----:B------:R-:W-:Y:S01]  /*03a0*/  @!P1 IMAD.WIDE.U32 R6, R21, 0x4, R6 ;  /* 0x0000000415069825 */ /* 0x000fe200078e0006 */
[----:B------:R1:W5:Y:S03]  /*03b0*/  @!P3 LDG.E R24, desc[UR4][R10.64] ;  /* 0x000000040a18b981 */ /* 0x000366000c1e1900 */
[----:B------:R-:W-:Y:S01]  /*03c0*/  @!P2 IMAD.WIDE.U32 R4, R23, 0x4, R4 ;  /* 0x000000041704a825 */ /* 0x000fe200078e0004 */
[----:B------:R4:W5:Y:S04]  /*03d0*/  @!P1 LDG.E R15, desc[UR4][R6.64] ;  /* 0x00000004060f9981 */ /* 0x000968000c1e1900 */
[----:B------:R-:W5:Y:S04]  /*03e0*/  @!P0 LDG.E R9, desc[UR4][R26.64] ;  /* 0x000000041a098981 */ /* 0x000f68000c1e1900 */
[----:B------:R4:W5:Y:S01]  /*03f0*/  @!P2 LDG.E R14, desc[UR4][R4.64] ;  /* 0x00000004040ea981 */ /* 0x000962000c1e1900 */
[----:B------:R-:W-:Y:S01]  /*0400*/  ISETP.GE.U32.AND P0, PT, R17, R16, PT ;  /* 0x000000101100720c */ /* 0x000fe20003f06070 */
[----:B------:R-:W-:Y:S04]  /*0410*/  BSSY.RECONVERGENT B0, `(.L_x_7730) ;  /* 0x000004a000007945 */ /* 0x000fe80003800200 */
[----:B------:R-:W-:Y:S01]  /*0420*/  BSSY.RELIABLE B1, `(.L_x_7731) ;  /* 0x0000042000017945 */ /* 0x000fe20003800100 */
[----:B--2---:R-:W-:-:S02]  /*0430*/  FSETP.NEU.FTZ.AND P1, PT, R18, RZ, PT ;  /* 0x000000ff1200720b */ /* 0x004fc40003f3d000 */
[----:B-1----:R-:W-:-:S04]  /*0440*/  FSET.BF.GT.FTZ.AND R11, R18, RZ, PT ;  /* 0x000000ff120b720a */ /* 0x002fc80003814000 */
[-C--:B0-----:R-:W-:Y:S02]  /*0450*/  FSEL R19, R11, R8.reuse, P1 ;  /* 0x000000080b137208 */ /* 0x081fe40000800000 */
[C---:B---3--:R-:W-:Y:S02]  /*0460*/  FSETP.NEU.FTZ.AND P2, PT, R20.reuse, RZ, PT ;  /* 0x000000ff1400720b */ /* 0x048fe40003f5d000 */
[----:B------:R-:W-:Y:S02]  /*0470*/  FSET.BF.GT.FTZ.AND R3, R20, RZ, PT ;  /* 0x000000ff1403720a */ /* 0x000fe40003814000 */
[C---:B----4-:R-:W-:Y:S02]  /*0480*/  FSETP.NEU.FTZ.AND P3, PT, R22.reuse, RZ, PT ;  /* 0x000000ff1600720b */ /* 0x050fe40003f7d000 */
[----:B------:R-:W-:Y:S02]  /*0490*/  FSET.BF.GT.FTZ.AND R13, R22, RZ, PT ;  /* 0x000000ff160d720a */ /* 0x000fe40003814000 */
[----:B------:R-:W-:-:S02]  /*04a0*/  FSEL R7, R3, R8, P2 ;  /* 0x0000000803077208 */ /* 0x000fc40001000000 */
[----:B------:R-:W-:Y:S02]  /*04b0*/  FSEL R5, R13, R8, P3 ;  /* 0x000000080d057208 */ /* 0x000fe40001800000 */
[----:B-----5:R-:W-:Y:S02]  /*04c0*/  FSETP.NEU.FTZ.AND P5, PT, R25, RZ, PT ;  /* 0x000000ff1900720b */ /* 0x020fe40003fbd000 */
[C---:B------:R-:W-:Y:S02]  /*04d0*/  FSETP.NEU.FTZ.AND P1, PT, R24.reuse, RZ, PT ;  /* 0x000000ff1800720b */ /* 0x040fe40003f3d000 */
[----:B------:R-:W-:Y:S02]  /*04e0*/  FSET.BF.GT.FTZ.AND R3, R24, RZ, PT ;  /* 0x000000ff1803720a */ /* 0x000fe40003814000 */
[C---:B------:R-:W-:Y:S02]  /*04f0*/  FSETP.NEU.FTZ.AND P3, PT, R15.reuse, RZ, PT ;  /* 0x000000ff0f00720b */ /* 0x040fe40003f7d000 */
[----:B------:R-:W-:-:S02]  /*0500*/  FSET.BF.GT.FTZ.AND R15, R15, RZ, PT ;  /* 0x000000ff0f0f720a */ /* 0x000fc40003814000 */
[C---:B------:R-:W-:Y:S02]  /*0510*/  FSETP.NEU.FTZ.AND P4, PT, R9.reuse, RZ, PT ;  /* 0x000000ff0900720b */ /* 0x040fe40003f9d000 */
[----:B------:R-:W-:Y:S02]  /*0520*/  FSET.BF.GT.FTZ.AND R9, R9, RZ, PT ;  /* 0x000000ff0909720a */ /* 0x000fe40003814000 */
[C---:B------:R-:W-:Y:S02]  /*0530*/  FSETP.NEU.FTZ.AND P2, PT, R14.reuse, RZ, PT ;  /* 0x000000ff0e00720b */ /* 0x040fe40003f5d000 */
[----:B------:R-:W-:Y:S02]  /*0540*/  FSET.BF.GT.FTZ.AND R11, R14, RZ, PT ;  /* 0x000000ff0e0b720a */ /* 0x000fe40003814000 */
[-C--:B------:R-:W-:Y:S02]  /*0550*/  FSEL R6, R3, R8.reuse, P1 ;  /* 0x0000000803067208 */ /* 0x080fe40000800000 */
[----:B------:R-:W-:-:S02]  /*0560*/  FSEL R4, R11, R8, P2 ;  /* 0x000000080b047208 */ /* 0x000fc40001000000 */
[-C--:B------:R-:W-:Y:S02]  /*0570*/  FSEL R3, R15, R8.reuse, P3 ;  /* 0x000000080f037208 */ /* 0x080fe40001800000 */
[----:B------:R-:W-:Y:S02]  /*0580*/  FSEL R2, R9, R8, P4 ;  /* 0x0000000809027208 */ /* 0x000fe40002000000 */
[----:B------:R-:W-:Y:S01]  /*0590*/  @P5 FSET.BF.GT.FTZ.AND R8, R25, RZ, PT ;  /* 0x000000ff1908520a */ /* 0x000fe20003814000 */
[----:B------:R-:W-:Y:S06]  /*05a0*/  @P0 BRA `(.L_x_7732) ;  /* 0x0000000000300947 */ /* 0x000fec0003800000 */
[----:B------:R-:W0:Y:S01]  /*05b0*/  LDC.64 R10, c[0x0][0x390] ;  /* 0x0000e400ff0a7b82 */ /* 0x000e220000000a00 */
[----:B------:R-:W-:Y:S02]  /*05c0*/  IMAD.IADD R9, R0, 0x1, R17 ;  /* 0x0000000100097824 */ /* 0x000fe400078e0211 */
        /* <DEDUP_REMOVED lines=10> */
.L_x_7732:
[----:B------:R-:W-:-:S13]  /*0670*/  ISETP.GE.U32.AND P0, PT, R17, R16, PT ;  /* 0x000000101100720c */ /* 0x000fda0003f06070 */
[----:B------:R-:W-:Y:S05]  /*0680*/  @P0 BRA `(.L_x_7734) ;  /* 0x0000000000300947 */ /* 0x000fea0003800000 */
[----:B0-----:R-:W0:Y:S01]  /*0690*/  LDC.64 R10, c[0x0][0x390] ;  /* 0x0000e400ff0a7b82 */ /* 0x001e220000000a00 */
[----:B------:R-:W-:Y:S02]  /*06a0*/  IMAD.IADD R7, R0, 0x1, R17 ;  /* 0x0000000100077824 */ /* 0x000fe400078e0211 */
[----:B------:R-:W-:Y:S02]  /*06b0*/  VIADD R17, R17, 0x80 ;  /* 0x0000008011117836 */ /* 0x000fe40000000000 */
[----:B0-----:R-:W-:-:S05]  /*06c0*/  IMAD.WIDE.U32 R10, R7, 0x4, R10 ;  /* 0x00000004070a7825 */ /* 0x001fca00078e000a */
[----:B------:R1:W-:Y:S02]  /*06d0*/  STG.E desc[UR4][R10.64], R5 ;  /* 0x000000050a007986 */ /* 0x0003e4000c101904 */
.L_x_7733:
[----:B------:R-:W-:-:S13]  /*06e0*/  ISETP.GE.U32.AND P0, PT, R17, R16, PT ;  /* 0x000000101100720c */ /* 0x000fda0003f06070 */
[----:B------:R-:W-:Y:S05]  /*06f0*/  @P0 BRA `(.L_x_7735) ;  /* 0x0000000000300947 */ /* 0x000fea0003800000 */
[----:B01----:R-:W0:Y:S01]  /*0700*/  LDC.64 R10, c[0x0][0x390] ;  /* 0x0000e400ff0a7b82 */ /* 0x003e220000000a00 */
[----:B------:R-:W-:Y:S02]  /*0710*/  IMAD.IADD R5, R0, 0x1, R17 ;  /* 0x0000000100057824 */ /* 0x000fe400078e0211 */
[----:B------:R-:W-:Y:S02]  /*0720*/  VIADD R17, R17, 0x80 ;  /* 0x0000008011117836 */ /* 0x000fe40000000000 */
[----:B0-----:R-:W-:-:S05]  /*0730*/  IMAD.WIDE.U32 R10, R5, 0x4, R10 ;  /* 0x00000004050a7825 */ /* 0x001fca00078e000a */
[----:B------:R1:W-:Y:S02]  /*0740*/  STG.E desc[UR4][R10.64], R6 ;  /* 0x000000060a007986 */ /* 0x0003e4000c101904 */
.L_x_7734:
[----:B------:R-:W-:-:S13]  /*0750*/  ISETP.GE.U32.AND P0, PT, R17, R16, PT ;  /* 0x000000101100720c */ /* 0x000fda0003f06070 */
[----:B------:R-:W-:Y:S05]  /*0760*/  @P0 BRA `(.L_x_7736) ;  /* 0x0000000000340947 */ /* 0x000fea0003800000 */
[----:B01----:R-:W0:Y:S01]  /*0770*/  LDC.64 R6, c[0x0][0x390] ;  /* 0x0000e400ff067b82 */ /* 0x003e220000000a00 */
[----:B------:R-:W-:Y:S02]  /*0780*/  IMAD.IADD R5, R0, 0x1, R17 ;  /* 0x0000000100057824 */ /* 0x000fe400078e0211 */
[----:B------:R-:W-:Y:S02]  /*0790*/  VIADD R17, R17, 0x80 ;  /* 0x0000008011117836 */ /* 0x000fe40000000000 */
[----:B0-----:R-:W-:-:S05]  /*07a0*/  IMAD.WIDE.U32 R6, R5, 0x4, R6 ;  /* 0x0000000405067825 */ /* 0x001fca00078e0006 */
[----:B------:R2:W-:Y:S02]  /*07b0*/  STG.E desc[UR4][R6.64], R4 ;  /* 0x0000000406007986 */ /* 0x0005e4000c101904 */
.L_x_7735:
[----:B------:R-:W-:-:S13]  /*07c0*/  ISETP.GE.U32.AND P0, PT, R17, R16, PT ;  /* 0x000000101100720c */ /* 0x000fda0003f06070 */
[----:B------:R-:W-:Y:S05]  /*07d0*/  @P0 BREAK.RELIABLE B1 ;  /* 0x0000000000010942 */ /* 0x000fea0003800100 */
[----:B------:R-:W-:Y:S05]  /*07e0*/  @P0 BRA `(.L_x_7737) ;  /* 0x0000000000300947 */ /* 0x000fea0003800000 */
[----:B-12---:R-:W1:Y:S01]  /*07f0*/  LDC.64 R4, c[0x0][0x390] ;  /* 0x0000e400ff047b82 */ /* 0x006e620000000a00 */
[----:B------:R-:W-:Y:S02]  /*0800*/  IMAD.IADD R7, R0, 0x1, R17 ;  /* 0x0000000100077824 */ /* 0x000fe400078e0211 */
[----:B------:R-:W-:Y:S02]  /*0810*/  VIADD R17, R17, 0x80 ;  /* 0x0000008011117836 */ /* 0x000fe40000000000 */
[----:B-1----:R-:W-:-:S05]  /*0820*/  IMAD.WIDE.U32 R4, R7, 0x4, R4 ;  /* 0x0000000407047825 */ /* 0x002fca00078e0004 */
[----:B------:R2:W-:Y:S02]  /*0830*/  STG.E desc[UR4][R4.64], R3 ;  /* 0x0000000304007986 */ /* 0x0005e4000c101904 */
.L_x_7736:
[----:B------:R-:W-:Y:S05]  /*0840*/  BSYNC.RELIABLE B1 ;  /* 0x0000000000017941 */ /* 0x000fea0003800100 */
.L_x_7731:
[----:B------:R-:W-:-:S13]  /*0850*/  ISETP.GE.U32.AND P0, PT, R17, R16, PT ;  /* 0x000000101100720c */ /* 0x000fda0003f06070 */
[----:B--2---:R-:W2:Y:S01]  /*0860*/  @!P0 LDC.64 R4, c[0x0][0x390] ;  /* 0x0000e400ff048b82 */ /* 0x004ea20000000a00 */
[----:B------:R-:W-:Y:S02]  /*0870*/  @!P0 IMAD.IADD R3, R0, 0x1, R17 ;  /* 0x0000000100038824 */ /* 0x000fe400078e0211 */
[----:B------:R-:W-:Y:S02]  /*0880*/  @!P0 VIADD R17, R17, 0x80 ;  /* 0x0000008011118836 */ /* 0x000fe40000000000 */
[----:B--2---:R-:W-:-:S05]  /*0890*/  @!P0 IMAD.WIDE.U32 R4, R3, 0x4, R4 ;  /* 0x0000000403048825 */ /* 0x004fca00078e0004 */
[----:B------:R3:W-:Y:S02]  /*08a0*/  @!P0 STG.E desc[UR4][R4.64], R2 ;  /* 0x0000000204008986 */ /* 0x0007e4000c101904 */
.L_x_7737:
[----:B------:R-:W-:Y:S05]  /*08b0*/  BSYNC.RECONVERGENT B0 ;  /* 0x0000000000007941 */ /* 0x000fea0003800200 */
.L_x_7730:
[----:B------:R-:W-:Y:S05]  /*08c0*/  WARPSYNC.ALL ;  /* 0x0000000000007948 */ /* 0x000fea0003800000 */
[----:B------:R-:W-:-:S13]  /*08d0*/  ISETP.GE.U32.AND P0, PT, R17, R16, PT ;  /* 0x000000101100720c */ /* 0x000fda0003f06070 */
[----:B------:R-:W-:Y:S05]  /*08e0*/  @P0 EXIT ;  /* 0x000000000000094d */ /* 0x000fea0003800000 */
[----:B---3--:R-:W3:Y:S01]  /*08f0*/  LDC.64 R2, c[0x0][0x390] ;  /* 0x0000e400ff027b82 */ /* 0x008ee20000000a00 */
[----:B------:R-:W-:-:S04]  /*0900*/  IMAD.IADD R17, R0, 0x1, R17 ;  /* 0x0000000100117824 */ /* 0x000fc800078e0211 */
[----:B---3--:R-:W-:-:S05]  /*0910*/  IMAD.WIDE.U32 R2, R17, 0x4, R2 ;  /* 0x0000000411027825 */ /* 0x008fca00078e0002 */
[----:B------:R-:W-:Y:S01]  /*0920*/  STG.E desc[UR4][R2.64], R8 ;  /* 0x0000000802007986 */ /* 0x000fe2000c101904 */
[----:B------:R-:W-:Y:S05]  /*0930*/  EXIT ;  /* 0x000000000000794d */ /* 0x000fea0003800000 */
.L_x_7729:
[----:B------:R-:W0:Y:S01]  /*0940*/  S2R R17, SR_TID.X ;  /* 0x0000000000117919 */ /* 0x000e220000002100 */
[----:B------:R-:W1:Y:S08]  /*0950*/  LDC.64 R2, c[0x0][0x398] ;  /* 0x0000e600ff027b82 */ /* 0x000e700000000a00 */
[----:B------:R-:W2:Y:S01]  /*0960*/  LDC.64 R8, c[0x0][0x390] ;  /* 0x0000e400ff087b82 */ /* 0x000ea20000000a00 */
[----:B-1----:R-:W-:-:S04]  /*0970*/  IMAD.WIDE.U32 R2, R0, 0x4, R2 ;  /* 0x0000000400027825 */ /* 0x002fc800078e0002 */
[----:B0-----:R-:W-:-:S03]  /*0980*/  IMAD.WIDE.U32 R10, R17, 0x8, R2 ;  /* 0x00000008110a7825 */ /* 0x001fc600078e0002 */
[----:B------:R-:W0:Y:S02]  /*0990*/  LDC R3, c[0x0][0x388] ;  /* 0x0000e200ff037b82 */ /* 0x000e240000000800 */
[----:B------:R-:W3:Y:S04]  /*09a0*/  LDG.E.64 R4, desc[UR4][R10.64+0xc00] ;  /* 0x000c00040a047981 */ /* 0x000ee8000c1e1b00 */
[----:B------:R-:W4:Y:S04]  /*09b0*/  LDG.E.64 R12, desc[UR4][R10.64] ;  /* 0x000000040a0c7981 */ /* 0x000f28000c1e1b00 */
[----:B------:R-:W5:Y:S04]  /*09c0*/  LDG.E.64 R14, desc[UR4][R10.64+0x400] ;  /* 0x000400040a0e7981 */ /* 0x000f68000c1e1b00 */
[----:B------:R-:W5:Y:S01]  /*09d0*/  LDG.E.64 R6, desc[UR4][R10.64+0x800] ;  /* 0x000800040a067981 */ /* 0x000f62000c1e1b00 */
[----:B--2---:R-:W-:-:S04]  /*09e0*/  IMAD.WIDE.U32 R8, R0, 0x4, R8 ;  /* 0x0000000400087825 */ /* 0x004fc800078e0008 */
[----:B------:R-:W-:Y:S01]  /*09f0*/  IMAD.WIDE.U32 R8, R17, 0x8, R8 ;  /* 0x0000000811087825 */ /* 0x000fe200078e0008 */
[----:B---3--:R-:W-:Y:S02]  /*0a00*/  FSETP.NEU.FTZ.AND P0, PT, R5, RZ, PT ;  /* 0x000000ff0500720b */ /* 0x008fe40003f1d000 */
[C---:B----4-:R-:W-:Y:S02]  /*0a10*/  FSETP.NEU.FTZ.AND P6, PT, R12.reuse, RZ, PT ;  /* 0x000000ff0c00720b */ /* 0x050fe40003fdd000 */
[----:B------:R-:W-:Y:S02]  /*0a20*/  FSET.BF.GT.FTZ.AND R12, R12, RZ, PT ;  /* 0x000000ff0c0c720a */ /* 0x000fe40003814000 */
[----:B-----5:R-:W-:Y:S02]  /*0a30*/  FSETP.NEU.FTZ.AND P4, PT, R14, RZ, PT ;  /* 0x000000ff0e00720b */ /* 0x020fe40003f9d000 */
[----:B0-----:R-:W-:Y:S02]  /*0a40*/  FSEL R12, R12, R3, P6 ;  /* 0x000000030c0c7208 */ /* 0x001fe40003000000 */
[----:B------:R-:W-:-:S02]  /*0a50*/  FSETP.NEU.FTZ.AND P3, PT, R15, RZ, PT ;  /* 0x000000ff0f00720b */ /* 0x000fc40003f7d000 */
[----:B------:R-:W-:Y:S02]  /*0a60*/  FSET.BF.GT.FTZ.AND R2, R15, RZ, PT ;  /* 0x000000ff0f02720a */ /* 0x000fe40003814000 */
[----:B------:R-:W-:Y:S02]  /*0a70*/  FSETP.NEU.FTZ.AND P2, PT, R6, RZ, PT ;  /* 0x000000ff0600720b */ /* 0x000fe40003f5d000 */
[----:B------:R-:W-:Y:S02]  /*0a80*/  FSETP.NEU.FTZ.AND P6, PT, R4, RZ, PT ;  /* 0x000000ff0400720b */ /* 0x000fe40003fdd000 */
[C---:B------:R-:W-:Y:S02]  /*0a90*/  FSETP.NEU.FTZ.AND P5, PT, R13.reuse, RZ, PT ;  /* 0x000000ff0d00720b */ /* 0x040fe40003fbd000 */
[----:B------:R-:W-:Y:S02]  /*0aa0*/  FSET.BF.GT.FTZ.AND R0, R13, RZ, PT ;  /* 0x000000ff0d00720a */ /* 0x000fe40003814000 */
[----:B------:R-:W-:-:S02]  /*0ab0*/  FSET.BF.GT.FTZ.AND R14, R14, RZ, PT ;  /* 0x000000ff0e0e720a */ /* 0x000fc40003814000 */
[----:B------:R-:W-:Y:S02]  /*0ac0*/  FSET.BF.GT.FTZ.AND R6, R6, RZ, PT ;  /* 0x000000ff0606720a */ /* 0x000fe40003814000 */
[C---:B------:R-:W-:Y:S02]  /*0ad0*/  FSETP.NEU.FTZ.AND P1, PT, R7.reuse, RZ, PT ;  /* 0x000000ff0700720b */ /* 0x040fe40003f3d000 */
[----:B------:R-:W-:Y:S02]  /*0ae0*/  FSET.BF.GT.FTZ.AND R10, R7, RZ, PT ;  /* 0x000000ff070a720a */ /* 0x000fe40003814000 */
[----:B------:R-:W-:Y:S02]  /*0af0*/  FSET.BF.GT.FTZ.AND R4, R4, RZ, PT ;  /* 0x000000ff0404720a */ /* 0x000fe40003814000 */
[-C--:B------:R-:W-:Y:S02]  /*0b00*/  FSEL R15, R2, R3.reuse, P3 ;  /* 0x00000003020f7208 */ /* 0x080fe40001800000 */
[----:B------:R-:W-:-:S02]  /*0b10*/  FSEL R13, R0, R3, P5 ;  /* 0x00000003000d7208 */ /* 0x000fc40002800000 */
[-C--:B------:R-:W-:Y:S02]  /*0b20*/  FSEL R14, R14, R3.reuse, P4 ;  /* 0x000000030e0e7208 */ /* 0x080fe40002000000 */
[-C--:B------:R-:W-:Y:S02]  /*0b30*/  FSEL R6, R6, R3.reuse, P2 ;  /* 0x0000000306067208 */ /* 0x080fe40001000000 */
[-C--:B------:R-:W-:Y:S02]  /*0b40*/  FSEL R7, R10, R3.reuse, P1 ;  /* 0x000000030a077208 */ /* 0x080fe40000800000 */
[----:B------:R-:W-:Y:S02]  /*0b50*/  FSEL R2, R4, R3, P6 ;  /* 0x0000000304027208 */ /* 0x000fe40003000000 */
[----:B------:R-:W-:Y:S01]  /*0b60*/  @P0 FSET.BF.GT.FTZ.AND R3, R5, RZ, PT ;  /* 0x000000ff0503020a */ /* 0x000fe20003814000 */
[----:B------:R-:W-:Y:S04]  /*0b70*/  STG.E.64 desc[UR4][R8.64], R12 ;  /* 0x0000000c08007986 */ /* 0x000fe8000c101b04 */
[----:B------:R-:W-:Y:S04]  /*0b80*/  STG.E.64 desc[UR4][R8.64+0x400], R14 ;  /* 0x0004000e08007986 */ /* 0x000fe8000c101b04 */
[----:B------:R-:W-:Y:S04]  /*0b90*/  STG.E.64 desc[UR4][R8.64+0x800], R6 ;  /* 0x0008000608007986 */ /* 0x000fe8000c101b04 */
[----:B------:R-:W-:Y:S01]  /*0ba0*/  STG.E.64 desc[UR4][R8.64+0xc00], R2 ;  /* 0x000c000208007986 */ /* 0x000fe2000c101b04 */
[----:B------:R-:W-:Y:S05]  /*0bb0*/  EXIT ;  /* 0x000000000000794d */ /* 0x000fea0003800000 */
.L_x_7738:
        /* <DEDUP_REMOVED lines=12> */
.L_x_32383:


//--------------------- .text._ZN2at6native29vectorized_elementwise_kernelILi4ENS0_13BUnaryFunctorIfffZZZNS0_21heaviside_kernel_cudaERNS_18TensorIteratorBaseEENKUlvE_clEvENKUlvE5_clEvEUlffE_EESt5arrayIPcLm2EEEEviT0_T1_ --------------------------
	.section	.text._ZN2at6native29vectorized_elementwise_kernelILi4ENS0_13BUnaryFunctorIfffZZZNS0_21heaviside_kernel_cudaERNS_18TensorIteratorBaseEENKUlvE_clEvENKUlvE5_clEvEUlffE_EESt5arrayIPcLm2EEEEviT0_T1_,"ax",@progbits
	.align	128
        .global         _ZN2at6native29vectorized_elementwise_kernelILi4ENS0_13BUnaryFunctorIfffZZZNS0_21heaviside_kernel_cudaERNS_18TensorIteratorBaseEENKUlvE_clEvENKUlvE5_clEvEUlffE_EESt5arrayIPcLm2EEEEviT0_T1_
        .type           _ZN2at6native29vectorized_elementwise_kernelILi4ENS0_13BUnaryFunctorIfffZZZNS0_21heaviside_kernel_cudaERNS_18TensorIteratorBaseEENKUlvE_clEvENKUlvE5_clEvEUlffE_EESt5arrayIPcLm2EEEEviT0_T1_,@function
        .size           _ZN2at6native29vectorized_elementwise_kernelILi4ENS0_13BUnaryFunctorIfffZZZNS0_21heaviside_kernel_cudaERNS_18TensorIteratorBaseEENKUlvE_clEvENKUlvE5_clEvEUlffE_EESt5arrayIPcLm2EEEEviT0_T1_,(.L_x_32384 - _ZN2at6native29vectorized_elementwise_kernelILi4ENS0_13BUnaryFunctorIfffZZZNS0_21heaviside_kernel_cudaERNS_18TensorIteratorBaseEENKUlvE_clEvENKUlvE5_clEvEUlffE_EESt5arrayIPcLm2EEEEviT0_T1_)
        .other          _ZN2at6native29vectorized_elementwise_kernelILi4ENS0_13BUnaryFunctorIfffZZZNS0_21heaviside_kernel_cudaERNS_18TensorIteratorBaseEENKUlvE_clEvENKUlvE5_clEvEUlffE_EESt5arrayIPcLm2EEEEviT0_T1_,@"STO_CUDA_ENTRY STV_DEFAULT"
_ZN2at6native29vectorized_elementwise_kernelILi4ENS0_13BUnaryFunctorIfffZZZNS0_21heaviside_kernel_cudaERNS_18TensorIteratorBaseEENKUlvE_clEvENKUlvE5_clEvEUlffE_EESt5arrayIPcLm2EEEEviT0_T1_:
.text._ZN2at6native29vectorized_elementwise_kernelILi4ENS0_13BUnaryFunctorIfffZZZNS0_21heaviside_kernel_cudaERNS_18TensorIteratorBaseEENKUlvE_clEvENKUlvE5_clEvEUlffE_EESt5arrayIPcLm2EEEEviT0_T1_:
        /* <DEDUP_REMOVED lines=103> */
.L_x_7742:
[----:B------:R-:W-:-:S13]  /*0670*/  ISETP.GE.U32.AND P0, PT, R17, R16, PT ;  /* 0x000000101100720c */ /* 0x000fda0003f06070 */
[----:B------:R-:W-:Y:S05]  /*0680*/  @P0 BRA `(.L_x_7744) ;  /* 0x0000000000300947 */ /* 0x000fea0003800000 */
[----:B0-----:R-:W0:Y:S01]  /*0690*/  LDC.64 R10, c[0x0][0x390] ;  /* 0x0000e400ff0a7b82 */ /* 0x001e220000000a00 */
[----:B------:R-:W-:Y:S02]  /*06a0*/  IMAD.IADD R7, R0, 0x1, R17 ;  /* 0x0000000100077824 */ /* 0x000fe400078e0211 */
[----:B------:R-:W-:Y:S02]  /*06b0*/  VIADD R17, R17, 0x80 ;  /* 0x0000008011117836 */ /* 0x000fe40000000000 */
[----:B0-----:R-:W-:-:S05]  /*06c0*/  IMAD.WIDE.U32 R10, R7, 0x4, R10 ;  /* 0x00000004070a7825 */ /* 0x001fca00078e000a */
[----:B------:R1:W-:Y:S02]  /*06d0*/  STG.E desc[UR4][R10.64], R5 ;  /* 0x000000050a007986 */ /* 0x0003e4000c101904 */
.L_x_7743:
[----:B------:R-:W-:-:S13]  /*06e0*/  ISETP.GE.U32.AND P0, PT, R17, R16, PT ;  /* 0x000000101100720c */ /* 0x000fda0003f06070 */
[----:B------:R-:W-:Y:S05]  /*06f0*/  @P0 BRA `(.L_x_7745) ;  /* 0x0000000000300947 */ /* 0x000fea0003800000 */
[----:B01----:R-:W0:Y:S01]  /*0700*/  LDC.64 R10, c[0x0][0x390] ;  /* 0x0000e400ff0a7b82 */ /* 0x003e220000000a00 */
[----:B------:R-:W-:Y:S02]  /*0710*/  IMAD.IADD R5, R0, 0x1, R17 ;  /* 0x0000000100057824 */ /* 0x000fe400078e0211 */
[----:B------:R-:W-:Y:S02]  /*0720*/  VIADD R17, R17, 0x80 ;  /* 0x0000008011117836 */ /* 0x000fe40000000000 */
[----:B0-----:R-:W-:-:S05]  /*0730*/  IMAD.WIDE.U32 R10, R5, 0x4, R10 ;  /* 0x00000004050a7825 */ /* 0x001fca00078e000a */
[----:B------:R1:W-:Y:S02]  /*0740*/  STG.E desc[UR4][R10.64], R6 ;  /* 0x000000060a007986 */ /* 0x0003e4000c101904 */
.L_x_7744:
[----:B------:R-:W-:-:S13]  /*0750*/  ISETP.GE.U32.AND P0, PT, R17, R16, PT ;  /* 0x000000101100720c */ /* 0x000fda0003f06070 */
[----:B------:R-:W-:Y:S05]  /*0760*/  @P0 BRA `(.L_x_7746) ;  /* 0x0000000000340947 */ /* 0x000fea0003800000 */
[----:B01----:R-:W0:Y:S01]  /*0770*/  LDC.64 R6, c[0x0][0x390] ;  /* 0x0000e400ff067b82 */ /* 0x003e220000000a00 */
[----:B------:R-:W-:Y:S02]  /*0780*/  IMAD.IADD R5, R0, 0x1, R17 ;  /* 0x0000000100057824 */ /* 0x000fe400078e0211 */
[----:B------:R-:W-:Y:S02]  /*0790*/  VIADD R17, R17, 0x80 ;  /* 0x0000008011117836 */ /* 0x000fe40000000000 */
[----:B0-----:R-:W-:-:S05]  /*07a0*/  IMAD.WIDE.U32 R6, R5, 0x4, R6 ;  /* 0x0000000405067825 */ /* 0x001fca00078e0006 */
[----:B------:R2:W-:Y:S02]  /*07b0*/  STG.E desc[UR4][R6.64], R4 ;  /* 0x0000000406007986 */ /* 0x0005e4000c101904 */
.L_x_7745:
        /* <DEDUP_REMOVED lines=8> */
.L_x_7746:
[----:B------:R-:W-:Y:S05]  /*0840*/  BSYNC.RELIABLE B1 ;  /* 0x0000000000017941 */ /* 0x000fea0003800100 */
.L_x_7741:
[----:B------:R-:W-:-:S13]  /*0850*/  ISETP.GE.U32.AND P0, PT, R17, R16, PT ;  /* 0x000000101100720c */ /* 0x000fda0003f06070 */
[----:B--2---:R-:W2:Y:S01]  /*0860*/  @!P0 LDC.64 R4, c[0x0][0x390] ;  /* 0x0000e400ff048b82 */ /* 0x004ea20000000a00 */
[----:B------:R-:W-:Y:S02]  /*0870*/  @!P0 IMAD.IADD R3, R0, 0x1, R17 ;  /* 0x0000000100038824 */ /* 0x000fe400078e0211 */
[----:B------:R-:W-:Y:S02]  /*0880*/  @!P0 VIADD R17, R17, 0x80 ;  /* 0x0000008011118836 */ /* 0x000fe40000000000 */
[----:B--2---:R-:W-:-:S05]  /*0890*/  @!P0 IMAD.WIDE.U32 R4, R3, 0x4, R4 ;  /* 0x0000000403048825 */ /* 0x004fca00078e0004 */
[----:B------:R3:W-:Y:S02]  /*08a0*/  @!P0 STG.E desc[UR4][R4.64], R2 ;  /* 0x0000000204008986 */ /* 0x0007e4000c101904 */
.L_x_7747:
[----:B------:R-:W-:Y:S05]  /*08b0*/  BSYNC.RECONVERGENT B0 ;  /* 0x0000000000007941 */ /* 0x000fea0003800200 */
.L_x_7740:
        /* <DEDUP_REMOVED lines=8> */
.L_x_7739:
[----:B------:R-:W0:Y:S01]  /*0940*/  S2R R17, SR_TID.X ;  /* 0x0000000000117919 */ /* 0x000e220000002100 */
[----:B------:R-:W1:Y:S08]  /*0950*/  LDC.64 R2, c[0x0][0x398] ;  /* 0x0000e600ff027b82 */ /* 0x000e700000000a00 */
[----:B------:R-:W2:Y:S01]  /*0960*/  LDC R7, c[0x0][0x388] ;  /* 0x0000e200ff077b82 */ /* 0x000ea20000000800 */
[----:B-1----:R-:W-:-:S04]  /*0970*/  IMAD.WIDE.U32 R2, R0, 0x4, R2 ;  /* 0x0000000400027825 */ /* 0x002fc800078e0002 */
[----:B0-----:R-:W-:-:S03]  /*0980*/  IMAD.WIDE.U32 R4, R17, 0x10, R2 ;  /* 0x0000001011047825 */ /* 0x001fc600078e0002 */
[----:B------:R-:W0:Y:S02]  /*0990*/  LDC.64 R2, c[0x0][0x390] ;  /* 0x0000e400ff027b82 */ /* 0x000e240000000a00 */
[----:B------:R-:W3:Y:S04]  /*09a0*/  LDG.E.128 R12, desc[UR4][R4.64+0x800] ;  /* 0x00080004040c7981 */ /* 0x000ee8000c1e1d00 */
[----:B------:R-:W4:Y:S01]  /*09b0*/  LDG.E.128 R8, desc[UR4][R4.64] ;  /* 0x0000000404087981 */ /* 0x000f22000c1e1d00 */
[----:B0-----:R-:W-:-:S04]  /*09c0*/  IMAD.WIDE.U32 R2, R0, 0x4, R2 ;  /* 0x0000000400027825 */ /* 0x001fc800078e0002 */
[----:B------:R-:W-:Y:S01]  /*09d0*/  IMAD.WIDE.U32 R2, R17, 0x10, R2 ;  /* 0x0000001011027825 */ /* 0x000fe200078e0002 */
[----:B---3--:R-:W-:Y:S02]  /*09e0*/  FSETP.NEU.FTZ.AND P0, PT, R15, RZ, PT ;  /* 0x000000ff0f00720b */ /* 0x008fe40003f1d000 */
[C---:B----4-:R-:W-:Y:S02]  /*09f0*/  FSETP.NEU.FTZ.AND P6, PT, R8.reuse, RZ, PT ;  /* 0x000000ff0800720b */ /* 0x050fe40003fdd000 */
[----:B------:R-:W-:Y:S02]  /*0a00*/  FSET.BF.GT.FTZ.AND R8, R8, RZ, PT ;  /* 0x000000ff0808720a */ /* 0x000fe40003814000 */
[----:B------:R-:W-:Y:S02]  /*0a10*/  FSETP.NEU.FTZ.AND P4, PT, R10, RZ, PT ;  /* 0x000000ff0a00720b */ /* 0x000fe40003f9d000 */
[----:B--2---:R-:W-:Y:S02]  /*0a20*/  FSEL R8, R8, R7, P6 ;  /* 0x0000000708087208 */ /* 0x004fe40003000000 */
[----:B------:R-:W-:-:S02]  /*0a30*/  FSETP.NEU.FTZ.AND P3, PT, R11, RZ, PT ;  /* 0x000000ff0b00720b */ /* 0x000fc40003f7d000 */
[----:B------:R-:W-:Y:S02]  /*0a40*/  FSET.BF.GT.FTZ.AND R4, R11, RZ, PT ;  /* 0x000000ff0b04720a */ /* 0x000fe40003814000 */
[----:B------:R-:W-:Y:S02]  /*0a50*/  FSETP.NEU.FTZ.AND P2, PT, R12, RZ, PT ;  /* 0x000000ff0c00720b */ /* 0x000fe40003f5d000 */
[C---:B------:R-:W-:Y:S02]  /*0a60*/  FSETP.NEU.FTZ.AND P1, PT, R13.reuse, RZ, PT ;  /* 0x000000ff0d00720b */ /* 0x040fe40003f3d000 */
[----:B------:R-:W-:Y:S02]  /*0a70*/  FSET.BF.GT.FTZ.AND R6, R13, RZ, PT ;  /* 0x000000ff0d06720a */ /* 0x000fe40003814000 */
[----:B------:R-:W-:Y:S02]  /*0a80*/  FSETP.NEU.FTZ.AND P6, PT, R14, RZ, PT ;  /* 0x000000ff0e00720b */ /* 0x000fe40003fdd000 */
[----:B------:R-:W-:-:S02]  /*0a90*/  FSETP.NEU.FTZ.AND P5, PT, R9, RZ, PT ;  /* 0x000000ff0900720b */ /* 0x000fc40003fbd000 */
[----:B------:R-:W-:Y:S02]  /*0aa0*/  FSET.BF.GT.FTZ.AND R0, R9, RZ, PT ;  /* 0x000000ff0900720a */ /* 0x000fe40003814000 */
[----:B------:R-:W-:Y:S02]  /*0ab0*/  FSET.BF.GT.FTZ.AND R10, R10, RZ, PT ;  /* 0x000000ff0a0a720a */ /* 0x000fe40003814000 */
        /* <DEDUP_REMOVED lines=9> */
[----:B------:R-:W-:Y:S04]  /*0b50*/  STG.E.128 desc[UR4][R2.64], R8 ;  /* 0x0000000802007986 */ /* 0x000fe8000c101d04 */
[----:B------:R-:W-:Y:S01]  /*0b60*/  STG.E.128 desc[UR4][R2.64+0x800], R4 ;  /* 0x0008000402007986 */ /* 0x000fe2000c101d04 */
[----:B------:R-:W-:Y:S05]  /*0b70*/  EXIT ;  /* 0x000000000000794d */ /* 0x000fea0003800000 */
.L_x_7748:
        /* <DEDUP_REMOVED lines=16> */
.L_x_32384:


//--------------------- .text._ZN2at6native29vectorized_elementwise_kernelILi8ENS0_13BUnaryFunctorIfffZZZNS0_21heaviside_kernel_cudaERNS_18TensorIteratorBaseEENKUlvE_clEvENKUlvE5_clEvEUlffE_EESt5arrayIPcLm2EEEEviT0_T1_ --------------------------
	.section	.text._ZN2at6native29vectorized_elementwise_kernelILi8ENS0_13BUnaryFunctorIfffZZZNS0_21heaviside_kernel_cudaERNS_18TensorIteratorBaseEENKUlvE_clEvENKUlvE5_clEvEUlffE_EESt5arrayIPcLm2EEEEviT0_T1_,"ax",@progbits
	.align	128
        .global         _ZN2at6native29vectorized_elementwise_kernelILi8ENS0_13BUnaryFunctorIfffZZZNS0_21heaviside_kernel_cudaERNS_18TensorIteratorBaseEENKUlvE_clEvENKUlvE5_clEvEUlffE_EESt5arrayIPcLm2EEEEviT0_T1_
        .type           _ZN2at6native29vectorized_elementwise_kernelILi8ENS0_13BUnaryFunctorIfffZZZNS0_21heaviside_kernel_cudaERNS_18TensorIteratorBaseEENKUlvE_clEvENKUlvE5_clEvEUlffE_EESt5arrayIPcLm2EEEEviT0_T1_,@function
        .size           _ZN2at6native29vectorized_elementwise_kernelILi8ENS0_13BUnaryFunctorIfffZZZNS0_21heaviside_kernel_cudaERNS_18TensorIteratorBaseEENKUlvE_clEvENKUlvE5_clEvEUlffE_EESt5arrayIPcLm2EEEEviT0_T1_,(.L_x_32385 - _ZN2at6native29vectorized_elementwise_kernelILi8ENS0_13BUnaryFunctorIfffZZZNS0_21heaviside_kernel_cudaERNS_18TensorIteratorBaseEENKUlvE_clEvENKUlvE5_clEvEUlffE_EESt5arrayIPcLm2EEEEviT0_T1_)
        .other          _ZN2at6native29vectorized_elementwise_kernelILi8ENS0_13BUnaryFunctorIfffZZZNS0_21heaviside_kernel_cudaERNS_18TensorIteratorBaseEENKUlvE_clEvENKUlvE5_clEvEUlffE_EESt5arrayIPcLm2EEEEviT0_T1_,@"STO_CUDA_ENTRY STV_DEFAULT"
_ZN2at6native29vectorized_elementwise_kernelILi8ENS0_13BUnaryFunctorIfffZZZNS0_21heaviside_kernel_cudaERNS_18TensorIteratorBaseEENKUlvE_clEvENKUlvE5_clEvEUlffE_EESt5arrayIPcLm2EEEEviT0_T1_:
.text._ZN2at6native29vectorized_elementwise_kernelILi8ENS0_13BUnaryFunctorIfffZZZNS0_21heaviside_kernel_cudaERNS_18TensorIteratorBaseEENKUlvE_clEvENKUlvE5_clEvEUlffE_EESt5arrayIPcLm2EEEEviT0_T1_:
        /* <DEDUP_REMOVED lines=103> */
.L_x_7752:
[----:B------:R-:W-:-:S13]  /*0670*/  ISETP.GE.U32.AND P0, PT, R17, R16, PT ;  /* 0x000000101100720c */ /* 0x000fda0003f06070 */
[----:B------:R-:W-:Y:S05]  /*0680*/  @P0 BRA `(.L_x_7754) ;  /* 0x0000000000300947 */ /* 0x000fea0003800000 */
[----:B0-----:R-:W0:Y:S01]  /*0690*/  LDC.64 R10, c[0x0][0x390] ;  /* 0x0000e400ff0a7b82 */ /* 0x001e220000000a00 */
[----:B------:R-:W-:Y:S02]  /*06a0*/  IMAD.IADD R7, R0, 0x1, R17 ;  /* 0x0000000100077824 */ /* 0x000fe400078e0211 */
[----:B------:R-:W-:Y:S02]  /*06b0*/  VIADD R17, R17, 0x80 ;  /* 0x0000008011117836 */ /* 0x000fe40000000000 */
[----:B0-----:R-:W-:-:S05]  /*06c0*/  IMAD.WIDE.U32 R10, R7, 0x4, R10 ;  /* 0x00000004070a7825 */ /* 0x001fca00078e000a */
[----:B------:R1:W-:Y:S02]  /*06d0*/  STG.E desc[UR4][R10.64], R5 ;  /* 0x000000050a007986 */ /* 0x0003e4000c101904 */
.L_x_7753:
[----:B------:R-:W-:-:S13]  /*06e0*/  ISETP.GE.U32.AND P0, PT, R17, R16, PT ;  /* 0x000000101100720c */ /* 0x000fda0003f06070 */
[----:B------:R-:W-:Y:S05]  /*06f0*/  @P0 BRA `(.L_x_7755) ;  /* 0x0000000000300947 */ /* 0x000fea0003800000 */
[----:B01----:R-:W0:Y:S01]  /*0700*/  LDC.64 R10, c[0x0][0x390] ;  /* 0x0000e400ff0a7b82 */ /* 0x003e220000000a00 */
[----:B------:R-:W-:Y:S02]  /*0710*/  IMAD.IADD R5, R0, 0x1, R17 ;  /* 0x0000000100057824 */ /* 0x000fe400078e0211 */
[----:B------:R-:W-:Y:S02]  /*0720*/  VIADD R17, R17, 0x80 ;  /* 0x0000008011117836 */ /* 0x000fe40000000000 */
[----:B0-----:R-:W-:-:S05]  /*0730*/  IMAD.WIDE.U32 R10, R5, 0x4, R10 ;  /* 0x00000004050a7825 */ /* 0x001fca00078e000a */
[----:B------:R1:W-:Y:S02]  /*0740*/  STG.E desc[UR4][R10.64], R6 ;  /* 0x000000060a007986 */ /* 0x0003e4000c101904 */
.L_x_7754:
[----:B------:R-:W-:-:S13]  /*0750*/  ISETP.GE.U32.AND P0, PT, R17, R16, PT ;  /* 0x000000101100720c */ /* 0x000fda0003f06070 */
[----:B------:R-:W-:Y:S05]  /*0760*/  @P0 BRA `(.L_x_7756) ;  /* 0x0000000000340947 */ /* 0x000fea0003800000 */
[----:B01----:R-:W0:Y:S01]  /*0770*/  LDC.64 R6, c[0x0][0x390] ;  /* 0x0000e400ff067b82 */ /* 0x003e220000000a00 */
[----:B------:R-:W-:Y:S02]  /*0780*/  IMAD.IADD R5, R0, 0x1, R17 ;  /* 0x0000000100057824 */ /* 0x000fe400078e0211 */
[----:B------:R-:W-:Y:S02]  /*0790*/  VIADD R17, R17, 0x80 ;  /* 0x0000008011117836 */ /* 0x000fe40000000000 */
[----:B0-----:R-:W-:-:S05]  /*07a0*/  IMAD.WIDE.U32 R6, R5, 0x4, R6 ;  /* 0x0000000405067825 */ /* 0x001fca00078e0006 */
[----:B------:R2:W-:Y:S02]  /*07b0*/  STG.E desc[UR4][R6.64], R4 ;  /* 0x0000000406007986 */ /* 0x0005e4000c101904 */
.L_x_7755:
        /* <DEDUP_REMOVED lines=8> */
.L_x_7756:
[----:B------:R-:W-:Y:S05]  /*0840*/  BSYNC.RELIABLE B1 ;  /* 0x0000000000017941 */ /* 0x000fea0003800100 */
.L_x_7751:
[----:B------:R-:W-:-:S13]  /*0850*/  ISETP.GE.U32.AND P0, PT, R17, R16, PT ;  /* 0x000000101100720c */ /* 0x000fda0003f06070 */
[----:B--2---:R-:W2:Y:S01]  /*0860*/  @!P0 LDC.64 R4, c[0x0][0x390] ;  /* 0x0000e400ff048b82 */ /* 0x004ea20000000a00 */
[----:B------:R-:W-:Y:S02]  /*0870*/  @!P0 IMAD.IADD R3, R0, 0x1, R17 ;  /* 0x0000000100038824 */ /* 0x000fe400078e0211 */
[----:B------:R-:W-:Y:S02]  /*0880*/  @!P0 VIADD R17, R17, 0x80 ;  /* 0x0000008011118836 */ /* 0x000fe40000000000 */
[----:B--2---:R-:W-:-:S05]  /*0890*/  @!P0 IMAD.WIDE.U32 R4, R3, 0x4, R4 ;  /* 0x0000000403048825 */ /* 0x004fca00078e0004 */
[----:B------:R3:W-:Y:S02]  /*08a0*/  @!P0 STG.E desc[UR4][R4.64], R2 ;  /* 0x0000000204008986 */ /* 0x0007e4000c101904 */
.L_x_7757:
[----:B------:R-:W-:Y:S05]  /*08b0*/  BSYNC.RECONVERGENT B0 ;  /* 0x0000000000007941 */ /* 0x000fea0003800200 */
.L_x_7750:
        /* <DEDUP_REMOVED lines=8> */
.L_x_7749:
[----:B------:R-:W0:Y:S01]  /*0940*/  S2R R17, SR_TID.X ;  /* 0x0000000000117919 */ /* 0x000e220000002100 */
[----:B------:R-:W1:Y:S08]  /*0950*/  LDC.64 R2, c[0x0][0x398] ;  /* 0x0000e600ff027b82 */ /* 0x000e700000000a00 */
[----:B------:R-:W2:Y:S08]  /*0960*/  LDC.64 R8, c[0x0][0x390] ;  /* 0x0000e400ff087b82 */ /* 0x000eb00000000a00 */
[----:B------:R-:W3:Y:S01]  /*0970*/  LDC R11, c[0x0][0x388] ;  /* 0x0000e200ff0b7b82 */ /* 0x000ee20000000800 */
[----:B-1----:R-:W-:-:S04]  /*0980*/  IMAD.WIDE.U32 R2, R0, 0x4, R2 ;  /* 0x0000000400027825 */ /* 0x002fc800078e0002 */
[----:B0-----:R-:W-:-:S05]  /*0990*/  IMAD.WIDE.U32 R2, R17, 0x20, R2 ;  /* 0x0000002011027825 */ /* 0x001fca00078e0002 */
[----:B------:R0:W4:Y:S01]  /*09a0*/  LDG.E.ENL2.256 R4, R12, desc[UR4][R2.64] ;  /* 0xfe000004020c797e */ /* 0x0001220008121904 */
[----:B--2---:R-:W-:-:S04]  /*09b0*/  IMAD.WIDE.U32 R8, R0, 0x4, R8 ;  /* 0x0000000400087825 */ /* 0x004fc800078e0008 */
[----:B0-----:R-:W-:Y:S01]  /*09c0*/  IMAD.WIDE.U32 R2, R17, 0x20, R8 ;  /* 0x0000002011027825 */ /* 0x001fe200078e0008 */
[----:B----4-:R-:W-:Y:S02]  /*09d0*/  FSETP.NEU.FTZ.AND P0, PT, R7, RZ, PT ;  /* 0x000000ff0700720b */ /* 0x010fe40003f1d000 */
[C---:B------:R-:W-:Y:S02]  /*09e0*/  FSETP.NEU.FTZ.AND P6, PT, R12.reuse, RZ, PT ;  /* 0x000000ff0c00720b */ /* 0x040fe40003fdd000 */
[----:B------:R-:W-:Y:S02]  /*09f0*/  FSET.BF.GT.FTZ.AND R12, R12, RZ, PT ;  /* 0x000000ff0c0c720a */ /* 0x000fe40003814000 */
[----:B------:R-:W-:Y:S02]  /*0a00*/  FSETP.NEU.FTZ.AND P4, PT, R14, RZ, PT ;  /* 0x000000ff0e00720b */ /* 0x000fe40003f9d000 */
[----:B---3--:R-:W-:Y:S02]  /*0a10*/  FSEL R12, R12, R11, P6 ;  /* 0x0000000b0c0c7208 */ /* 0x008fe40003000000 */
[----:B------:R-:W-:-:S02]  /*0a20*/  FSETP.NEU.FTZ.AND P3, PT, R15, RZ, PT ;  /* 0x000000ff0f00720b */ /* 0x000fc40003f7d000 */
[----:B------:R-:W-:Y:S02]  /*0a30*/  FSET.BF.GT.FTZ.AND R10, R15, RZ, PT ;  /* 0x000000ff0f0a720a */ /* 0x000fe40003814000 */
[C---:B------:R-:W-:Y:S02]  /*0a40*/  FSETP.NEU.FTZ.AND P2, PT, R4.reuse, RZ, PT ;  /* 0x000000ff0400720b */ /* 0x040fe40003f5d000 */
[----:B------:R-:W-:Y:S02]  /*0a50*/  FSET.BF.GT.FTZ.AND R8, R4, RZ, PT ;  /* 0x000000ff0408720a */ /* 0x000fe40003814000 */
[----:B------:R-:W-:Y:S02]  /*0a60*/  FSETP.NEU.FTZ.AND P6, PT, R6, RZ, PT ;  /* 0x000000ff0600720b */ /* 0x000fe40003fdd000 */
[C---:B------:R-:W-:Y:S02]  /*0a70*/  FSETP.NEU.FTZ.AND P5, PT, R13.reuse, RZ, PT ;  /* 0x000000ff0d00720b */ /* 0x040fe40003fbd000 */
        /* <DEDUP_REMOVED lines=11> */
[----:B------:R-:W-:-:S05]  /*0b30*/  @P0 FSET.BF.GT.FTZ.AND R11, R7, RZ, PT ;  /* 0x000000ff070b020a */ /* 0x000fca0003814000 */
[----:B------:R-:W-:Y:S01]  /*0b40*/  STG.E.ENL2.256 desc[UR4][R2.64], R12, R8 ;  /* 0xf800000c0208797f */ /* 0x000fe2000f121804 */
[----:B------:R-:W-:Y:S05]  /*0b50*/  EXIT ;  /* 0x000000000000794d */ /* 0x000fea0003800000 */
.L_x_7758:
        /* <DEDUP_REMOVED lines=10> */
.L_x_32385:


//--------------------- .text._ZN2at6native18elementwise_kernelILi128ELi4EZNS0_15gpu_kernel_implINS0_13AUnaryFunctorIfffZZZNS0_21heaviside_kernel_cudaERNS_18TensorIteratorBaseEENKUlvE_clEvENKUlvE5_clEvEUlffE_EEEEvS5_RKT_EUliE_EEviT1_ --------------------------
	.section	.text._ZN2at6native18elementwise_kernelILi128ELi4EZNS0_15gpu_kernel_implINS0_13AUnaryFunctorIfffZZZNS0_21heaviside_kernel_cudaERNS_18TensorIteratorBaseEENKUlvE_clEvENKUlvE5_clEvEUlffE_EEEEvS5_RKT_EUliE_EEviT1_,"ax",@progbits
	.align	128
        .global         _ZN2at6native18elementwise_kernelILi128ELi4EZNS0_15gpu_kernel_implINS0_13AUnaryFunctorIfffZZZNS0_21heaviside_kernel_cudaERNS_18TensorIteratorBaseEENKUlvE_clEvENKUlvE5_clEvEUlffE_EEEEvS5_RKT_EUliE_EEviT1_
        .type           _ZN2at6native18elementwise_kernelILi128ELi4EZNS0_15gpu_kernel_implINS0_13AUnaryFunctorIfffZZZNS0_21heaviside_kernel_cudaERNS_18TensorIteratorBaseEENKUlvE_clEvENKUlvE5_clEvEUlffE_EEEEvS5_RKT_EUliE_EEviT1_,@function
        .size           _ZN2at6native18elementwise_kernelILi128ELi4EZNS0_15gpu_kernel_implINS0_13AUnaryFunctorIfffZZZNS0_21heaviside_kernel_cudaERNS_18TensorIteratorBaseEENKUlvE_clEvENKUlvE5_clEvEUlffE_EEEEvS5_RKT_EUliE_EEviT1_,(.L_x_32386 - _ZN2at6native18elementwise_kernelILi128ELi4EZNS0_15gpu_kernel_implINS0_13AUnaryFunctorIfffZZZNS0_21heaviside_kernel_cudaERNS_18TensorIteratorBaseEENKUlvE_clEvENKUlvE5_clEvEUlffE_EEEEvS5_RKT_EUliE_EEviT1_)
        .other          _ZN2at6native18elementwise_kernelILi128ELi4EZNS0_15gpu_kernel_implINS0_13AUnaryFunctorIfffZZZNS0_21heaviside_kernel_cudaERNS_18TensorIteratorBaseEENKUlvE_clEvENKUlvE5_clEvEUlffE_EEEEvS5_RKT_EUliE_EEviT1_,@"STO_CUDA_ENTRY STV_DEFAULT"
_ZN2at6native18elementwise_kernelILi128ELi4EZNS0_15gpu_kernel_implINS0_13AUnaryFunctorIfffZZZNS0_21heaviside_kernel_cudaERNS_18TensorIteratorBaseEENKUlvE_clEvENKUlvE5_clEvEUlffE_EEEEvS5_RKT_EUliE_EEviT1_:
.text._ZN2at6native18elementwise_kernelILi128ELi4EZNS0_15gpu_kernel_implINS0_13AUnaryFunctorIfffZZZNS0_21heaviside_kernel_cudaERNS_18TensorIteratorBaseEENKUlvE_clEvENKUlvE5_clEvEUlffE_EEEEvS5_RKT_EUliE_EEviT1_:
[----:B------:R-:W0:Y:S01]  /*0000*/  LDC R1, c[0x0][0x37c] ;  /* 0x0000df00ff017b82 */ /* 0x000e220000000800 */
[----:B------:R-:W1:Y:S07]  /*0010*/  S2R R17, SR_TID.X ;  /* 0x0000000000117919 */ /* 0x000e6e0000002100 */
[----:B------:R-:W2:Y:S01]  /*0020*/  S2UR UR4, SR_CTAID.X ;  /* 0x00000000000479c3 */ /* 0x000ea20000002500 */
[----:B------:R-:W3:Y:S01]  /*0030*/  LDCU UR39, c[0x0][0x388] ;  /* 0x00007100ff2777ac */ /* 0x000ee20008000800 */
[----:B------:R-:W-:Y:S01]  /*0040*/  BSSY.RECONVERGENT B7, `(.L_x_7759) ;  /* 0x0000300000077945 */ /* 0x000fe20003800200 */
[----:B------:R-:W4:Y:S01]  /*0050*/  LDCU UR6, c[0x0][0x380] ;  /* 0x00007000ff0677ac */ /* 0x000f220008000800 */
[----:B------:R-:W5:Y:S01]  /*0060*/  LDCU UR5, c[0x0][0x594] ;  /* 0x0000b280ff0577ac */ /* 0x000f620008000800 */
[----:B------:R-:W0:Y:S01]  /*0070*/  LDCU.64 UR36, c[0x0][0x358] ;  /* 0x00006b00ff2477ac */ /* 0x000e220008000a00 */
[----:B------:R-:W0:Y:S01]  /*0080*/  LDCU.U8 UR41, c[0x0][0x598] ;  /* 0x0000b300ff2977ac */ /* 0x000e220008000000 */
[----:B---3--:R-:W-:Y:S01]  /*0090*/  UIADD3 UR40, UPT, UPT, UR39, -0x1, URZ ;  /* 0xffffffff27287890 */ /* 0x008fe2000fffe0ff */
[----:B------:R-:W3:Y:S01]  /*00a0*/  LDCU.U8 UR42, c[0x0][0x599] ;  /* 0x0000b320ff2a77ac */ /* 0x000ee20008000000 */
[----:B--2---:R-:W-:Y:S01]  /*00b0*/  USHF.L.U32 UR4, UR4, 0x9, URZ ;  /* 0x0000000904047899 */ /* 0x004fe200080006ff */
[----:B-----5:R-:W-:Y:S01]  /*00c0*/  FSET.BF.LT.FTZ.AND R18, RZ, UR5, PT ;  /* 0x00000005ff127c0a */ /* 0x020fe2000b811000 */
        /* <DEDUP_REMOVED lines=308> */
.L_x_7761:
        /* <DEDUP_REMOVED lines=18> */
.L_x_7766:
[----:B------:R-:W2:Y:S02]  /*1530*/  LDG.E.U8 R2, desc[UR36][R2.64] ;  /* 0x0000002402027981 */ /* 0x000ea4000c1e1100 */
[----:B--2---:R-:W-:Y:S01]  /*1540*/  I2FP.F32.U32 R5, R2 ;  /* 0x0000000200057245 */ /* 0x004fe20000201000 */
[----:B------:R-:W-:Y:S06]  /*1550*/  BRA `(.L_x_7768) ;  /* 0x0000000c00247947 */ /* 0x000fec0003800000 */
.L_x_7765:
        /* <DEDUP_REMOVED lines=9> */
.L_x_7770:
[----:B------:R-:W2:Y:S02]  /*15f0*/  LDG.E R2, desc[UR36][R2.64] ;  /* 0x0000002402027981 */ /* 0x000ea4000c1e1900 */
[----:B--2---:R-:W-:Y:S01]  /*1600*/  I2FP.F32.S32 R5, R2 ;  /* 0x0000000200057245 */ /* 0x004fe20000201400 */
[----:B------:R-:W-:Y:S06]  /*1610*/  BRA `(.L_x_7768) ;  /* 0x0000000800f47947 */ /* 0x000fec0003800000 */
.L_x_7769:
[----:B------:R-:W2:Y:S02]  /*1620*/  LDG.E.U16 R2, desc[UR36][R2.64] ;  /* 0x0000002402027981 */ /* 0x000ea4000c1e1500 */
[----:B--2---:R0:W1:Y:S01]  /*1630*/  I2F.S16 R5, R2 ;  /* 0x0000000200057306 */ /* 0x0040620000101400 */
[----:B------:R-:W-:Y:S05]  /*1640*/  BRA `(.L_x_7768) ;  /* 0x0000000800e87947 */ /* 0x000fea0003800000 */
.L_x_7764:
        /* <DEDUP_REMOVED lines=8> */
.L_x_7772:
[----:B------:R-:W2:Y:S02]  /*16d0*/  LDG.E.U16 R2, desc[UR36][R2.64] ;  /* 0x0000002402027981 */ /* 0x000ea4000c1e1500 */
[----:B--2---:R-:W-:Y:S01]  /*16e0*/  HADD2.F32 R5, -RZ, R2.H0_H0 ;  /* 0x20000002ff057230 */ /* 0x004fe20000004100 */
[----:B------:R-:W-:Y:S06]  /*16f0*/  BRA `(.L_x_7768) ;  /* 0x0000000800bc7947 */ /* 0x000fec0003800000 */
.L_x_7771:
        /* <DEDUP_REMOVED lines=8> */
.L_x_7774:
[----:B------:R-:W2:Y:S02]  /*1780*/  LDG.E.U16 R2, desc[UR36][R2.64] ;  /* 0x0000002402027981 */ /* 0x000ea4000c1e1500 */
[----:B--2---:R-:W-:Y:S01]  /*1790*/  HADD2.F32 R5, -RZ, R2.H0_H0 ;  /* 0x20000002ff057230 */ /* 0x004fe20000004100 */
[----:B------:R-:W-:Y:S06]  /*17a0*/  BRA `(.L_x_7768) ;  /* 0x0000000800907947 */ /* 0x000fec0003800000 */
.L_x_7773:
[----:B------:R-:W2:Y:S01]  /*17b0*/  LDG.E.64 R2, desc[UR36][R2.64] ;  /* 0x0000002402027981 */ /* 0x000ea2000c1e1b00 */
[----:B------:R-:W-:Y:S01]  /*17c0*/  UMOV UR4, 0xf0000000 ;  /* 0xf000000000047882 */ /* 0x000fe20000000000 */
[----:B------:R-:W-:Y:S01]  /*17d0*/  UMOV UR5, 0x380fffff ;  /* 0x380fffff00057882 */ /* 0x000fe20000000000 */
[----:B--2---:R-:W0:Y:S01]  /*17e0*/  F2F.F32.F64 R5, R2 ;  /* 0x0000000200057310 */ /* 0x004e220000301000 */
[----:B------:R-:W-:-:S14]  /*17f0*/  DSETP.GEU.AND P0, PT, |R2|, UR4, PT ;  /* 0x0000000402007e2a */ /* 0x000fdc000bf0e200 */
[----:B0-----:R-:W-:Y:S01]  /*1800*/  @!P0 FMUL R5, R5, 1.175494350822287508e-38 ;  /* 0x0080000005058820 */ /* 0x001fe20000400000 */
[----:B------:R-:W-:Y:S06]  /*1810*/  BRA `(.L_x_7768) ;  /* 0x0000000800747947 */ /* 0x000fec0003800000 */
.L_x_7763:
        /* <DEDUP_REMOVED lines=12> */
.L_x_7777:
[----:B------:R-:W2:Y:S01]  /*18e0*/  LDG.E.64 R2, desc[UR36][R2.64] ;  /* 0x0000002402027981 */ /* 0x000ea2000c1e1b00 */
[----:B------:R-:W-:Y:S01]  /*18f0*/  UMOV UR4, 0xf0000000 ;  /* 0xf000000000047882 */ /* 0x000fe20000000000 */
[----:B------:R-:W-:Y:S01]  /*1900*/  UMOV UR5, 0x380fffff ;  /* 0x380fffff00057882 */ /* 0x000fe20000000000 */
[----:B--2---:R-:W0:Y:S01]  /*1910*/  F2F.F32.F64 R5, R2 ;  /* 0x0000000200057310 */ /* 0x004e220000301000 */
[----:B------:R-:W-:-:S14]  /*1920*/  DSETP.GEU.AND P0, PT, |R2|, UR4, PT ;  /* 0x0000000402007e2a */ /* 0x000fdc000bf0e200 */
[----:B0-----:R-:W-:Y:S01]  /*1930*/  @!P0 FMUL R5, R5, 1.175494350822287508e-38 ;  /* 0x0080000005058820 */ /* 0x001fe20000400000 */
[----:B------:R-:W-:Y:S06]  /*1940*/  BRA `(.L_x_7768) ;  /* 0x0000000800287947 */ /* 0x000fec0003800000 */
.L_x_7776:
        /* <DEDUP_REMOVED lines=25> */
.L_x_7779:
        /* <DEDUP_REMOVED lines=12> */
.L_x_7778:
[----:B------:R-:W2:Y:S02]  /*1ba0*/  LDG.E.U16 R2, desc[UR36][R2.64] ;  /* 0x0000002402027981 */ /* 0x000ea4000c1e1500 */
[----:B--2---:R-:W-:Y:S01]  /*1bb0*/  SHF.L.U32 R5, R2, 0x10, RZ ;  /* 0x0000001002057819 */ /* 0x004fe200000006ff */
[----:B------:R-:W-:Y:S06]  /*1bc0*/  BRA `(.L_x_7768) ;  /* 0x0000000400887947 */ /* 0x000fec0003800000 */
.L_x_7775:
        /* <DEDUP_REMOVED lines=11> */
.L_x_7782:
        /* <DEDUP_REMOVED lines=20> */
.L_x_7784:
[----:B------:R-:W-:Y:S05]  /*1dc0*/  BSYNC.RECONVERGENT B0 ;  /* 0x0000000000007941 */ /* 0x000fea0003800200 */
.L_x_7783:
[----:B------:R-:W-:Y:S01]  /*1dd0*/  IMAD.SHL.U32 R0, R0, 0x100000, RZ ;  /* 0x0010000000007824 */ /* 0x000fe200078e00ff */
[----:B------:R-:W-:-:S04]  /*1de0*/  LEA R2, R2, 0x3b800000, 0x17 ;  /* 0x3b80000002027811 */ /* 0x000fc800078eb8ff */
[----:B------:R-:W-:Y:S01]  /*1df0*/  LOP3.LUT R5, R2, R0, R7, 0xfe, !PT ;  /* 0x0000000002057212 */ /* 0x000fe200078efe07 */
[----:B------:R-:W-:Y:S06]  /*1e00*/  BRA `(.L_x_7768) ;  /* 0x0000000000f87947 */ /* 0x000fec0003800000 */
.L_x_7781:
        /* <DEDUP_REMOVED lines=20> */
.L_x_7786:
[----:B------:R-:W-:Y:S05]  /*1f50*/  BSYNC.RECONVERGENT B0 ;  /* 0x0000000000007941 */ /* 0x000fea0003800200 */
.L_x_7785:
[----:B------:R-:W-:Y:S01]  /*1f60*/  IMAD.SHL.U32 R0, R0, 0x200000, RZ ;  /* 0x0020000000007824 */ /* 0x000fe200078e00ff */
[----:B------:R-:W-:-:S04]  /*1f70*/  LEA R2, R2, 0x37800000, 0x17 ;  /* 0x3780000002027811 */ /* 0x000fc800078eb8ff */
[----:B------:R-:W-:Y:S01]  /*1f80*/  LOP3.LUT R5, R2, R0, R7, 0xfe, !PT ;  /* 0x0000000002057212 */ /* 0x000fe200078efe07 */
[----:B------:R-:W-:Y:S06]  /*1f90*/  BRA `(.L_x_7768) ;  /* 0x0000000000947947 */ /* 0x000fec0003800000 */
.L_x_7780:
[----:B------:R-:W-:-:S09]  /*1fa0*/  UISETP.NE.AND UP0, UPT, UR4, 0x1c, UPT ;  /* 0x0000001c0400788c */ /* 0x000fd2000bf05270 */
[----:B------:R-:W-:Y:S05]  /*1fb0*/  BRA.U !UP0, `(.L_x_7787) ;  /* 0x0000000108847547 */ /* 0x000fea000b800000 */
[----:B------:R-:W-:-:S09]  /*1fc0*/  UISETP.NE.AND UP0, UPT, UR4, 0x1d, UPT ;  /* 0x0000001d0400788c */ /* 0x000fd2000bf05270 */
[----:B------:R-:W-:Y:S05]  /*1fd0*/  BRA.U !UP0, `(.L_x_7788) ;  /* 0x0000000108707547 */ /* 0x000fea000b800000 */
[----:B------:R-:W-:-:S09]  /*1fe0*/  UISETP.NE.AND UP0, UPT, UR4, 0x2c, UPT ;  /* 0x0000002c0400788c */ /* 0x000fd2000bf05270 */
[----:B------:R-:W-:Y:S05]  /*1ff0*/  BRA.U !UP0, `(.L_x_7789) ;  /* 0x0000000108487547 */ /* 0x000fea000b800000 */
.L_x_7767:
        /* <DEDUP_REMOVED lines=16> */
.L_x_7790:
[----:B------:R-:W-:Y:S01]  /*2100*/  IMAD.MOV.U32 R5, RZ, RZ, RZ ;  /* 0x000000ffff057224 */ /* 0x000fe200078e00ff */
[----:B------:R-:W-:Y:S06]  /*2110*/  BRA `(.L_x_7768) ;  /* 0x0000000000347947 */ /* 0x000fec0003800000 */
.L_x_7789:
        /* <DEDUP_REMOVED lines=8> */
.L_x_7788:
[----:B------:R-:W2:Y:S02]  /*21a0*/  LDG.E.64 R2, desc[UR36][R2.64] ;  /* 0x0000002402027981 */ /* 0x000ea4000c1e1b00 */
[----:B--2---:R0:W1:Y:S01]  /*21b0*/  I2F.U64 R5, R2 ;  /* 0x0000000200057312 */ /* 0x0040620000301000 */
[----:B------:R-:W-:Y:S05]  /*21c0*/  BRA `(.L_x_7768) ;  /* 0x0000000000087947 */ /* 0x000fea0003800000 */
.L_x_7787:
[----:B------:R-:W2:Y:S02]  /*21d0*/  LDG.E R2, desc[UR36][R2.64] ;  /* 0x0000002402027981 */ /* 0x000ea4000c1e1900 */
[----:B--2---:R-:W-:-:S07]  /*21e0*/  I2FP.F32.U32 R5, R2 ;  /* 0x0000000200057245 */ /* 0x004fce0000201000 */
.L_x_7768:
[----:B------:R-:W-:Y:S05]  /*21f0*/  BSYNC.RECONVERGENT B6 ;  /* 0x0000000000067941 */ /* 0x000fea0003800200 */
.L_x_7762:
[----:B------:R-:W0:Y:S01]  /*2200*/  LDCU.64 UR6, c[0x0][0x580] ;  /* 0x0000b000ff0677ac */ /* 0x000e220008000a00 */
[----:B------:R-:W1:Y:S01]  /*2210*/  LDCU UR5, c[0x0][0x594] ;  /* 0x0000b280ff0577ac */ /* 0x000e620008000800 */
[----:B------:R-:W-:-:S04]  /*2220*/  UPRMT UR4, UR41, 0x9910, URZ ;  /* 0x0000991029047896 */ /* 0x000fc800080000ff */
[----:B------:R-:W-:Y:S01]  /*2230*/  UISETP.GT.AND UP0, UPT, UR4, 0x9, UPT ;  /* 0x000000090400788c */ /* 0x000fe2000bf04270 */
[----:B0-234-:R-:W-:Y:S02]  /*2240*/  IADD3 R2, P1, PT, R16, UR6, RZ ;  /* 0x0000000610027c10 */ /* 0x01dfe4000ff3e0ff */
[----:B-1----:R-:W-:Y:S02]  /*2250*/  FSETP.NEU.FTZ.AND P0, PT, RZ, UR5, PT ;  /* 0x00000005ff007c0b */ /* 0x002fe4000bf1d000 */
[----:B------:R-:W-:Y:S02]  /*2260*/  IADD3.X R3, PT, PT, RZ, UR7, RZ, P1, !PT ;  /* 0x00000007ff037c10 */ /* 0x000fe40008ffe4ff */
[----:B-----5:R-:W-:Y:S02]  /*2270*/  FSEL R4, R5, R18, !P0 ;  /* 0x0000001205047208 */ /* 0x020fe40004000000 */
        /* <DEDUP_REMOVED lines=12> */
.L_x_7794:
[----:B------:R-:W0:Y:S02]  /*2340*/  F2I.S64.TRUNC R4, R4 ;  /* 0x0000000400047311 */ /* 0x000e24000020d900 */
[----:B0-----:R-:W-:-:S05]  /*2350*/  IMAD.MOV.U32 R7, RZ, RZ, R4 ;  /* 0x000000ffff077224 */ /* 0x001fca00078e0004 */
[----:B------:R0:W-:Y:S01]  /*2360*/  STG.E.U8 desc[UR36][R2.64], R7 ;  /* 0x0000000702007986 */ /* 0x0001e2000c101124 */
[----:B------:R-:W-:Y:S05]  /*2370*/  BRA `(.L_x_7796) ;  /* 0x0000000c002c7947 */ /* 0x000fea0003800000 */
.L_x_7793:
        /* <DEDUP_REMOVED lines=9> */
.L_x_7798:
[----:B------:R-:W0:Y:S02]  /*2410*/  F2I.FTZ.TRUNC.NTZ R5, R4 ;  /* 0x0000000400057305 */ /* 0x000e24000021f100 */
[----:B0-----:R0:W-:Y:S01]  /*2420*/  STG.E desc[UR36][R2.64], R5 ;  /* 0x0000000502007986 */ /* 0x0011e2000c101924 */
[----:B------:R-:W-:Y:S05]  /*2430*/  BRA `(.L_x_7796) ;  /* 0x0000000800fc7947 */ /* 0x000fea0003800000 */
.L_x_7797:
[----:B------:R-:W0:Y:S02]  /*2440*/  F2I.FTZ.TRUNC.NTZ R5, R4 ;  /* 0x0000000400057305 */ /* 0x000e24000021f100 */
[----:B0-----:R0:W-:Y:S01]  /*2450*/  STG.E.U16 desc[UR36][R2.64], R5 ;  /* 0x0000000502007986 */ /* 0x0011e2000c101524 */
[----:B------:R-:W-:Y:S05]  /*2460*/  BRA `(.L_x_7796) ;  /* 0x0000000800f07947 */ /* 0x000fea0003800000 */
.L_x_7792:
        /* <DEDUP_REMOVED lines=8> */
.L_x_7800:
[----:B------:R-:W-:-:S05]  /*24f0*/  F2FP.F16.F32.PACK_AB R4, RZ, R4 ;  /* 0x00000004ff04723e */ /* 0x000fca00000000ff */
[----:B------:R0:W-:Y:S01]  /*2500*/  STG.E.U16 desc[UR36][R2.64], R4 ;  /* 0x0000000402007986 */ /* 0x0001e2000c101524 */
[----:B------:R-:W-:Y:S05]  /*2510*/  BRA `(.L_x_7796) ;  /* 0x0000000800c47947 */ /* 0x000fea0003800000 */
.L_x_7799:
        /* <DEDUP_REMOVED lines=9> */
.L_x_7802:
[----:B------:R-:W-:-:S04]  /*25b0*/  F2FP.F16.F32.PACK_AB R5, RZ, R4 ;  /* 0x00000004ff05723e */ /* 0x000fc800000000ff */
[----:B------:R-:W-:-:S05]  /*25c0*/  PRMT R5, R5, 0x5410, RZ ;  /* 0x0000541005057816 */ /* 0x000fca00000000ff */
[----:B------:R0:W-:Y:S01]  /*25d0*/  STG.E desc[UR36][R2.64], R5 ;  /* 0x0000000502007986 */ /* 0x0001e2000c101924 */
[----:B------:R-:W-:Y:S05]  /*25e0*/  BRA `(.L_x_7796) ;  /* 0x0000000800907947 */ /* 0x000fea0003800000 */
.L_x_7801:
[----:B------:R-:W-:-:S06]  /*25f0*/  FMUL.FTZ R4, R4, 1 ;  /* 0x3f80000004047820 */ /* 0x000fcc0000410000 */
[----:B------:R-:W0:Y:S02]  /*2600*/  F2F.F64.F32 R4, R4 ;  /* 0x0000000400047310 */ /* 0x000e240000201800 */
[----:B0-----:R0:W-:Y:S01]  /*2610*/  STG.E.64 desc[UR36][R2.64], R4 ;  /* 0x0000000402007986 */ /* 0x0011e2000c101b24 */
[----:B------:R-:W-:Y:S05]  /*2620*/  BRA `(.L_x_7796) ;  /* 0x0000000800807947 */ /* 0x000fea0003800000 */
.L_x_7791:
        /* <DEDUP_REMOVED lines=12> */
.L_x_7805:
[----:B------:R-:W-:Y:S01]  /*26f0*/  FMUL.FTZ R4, R4, 1 ;  /* 0x3f80000004047820 */ /* 0x000fe20000410000 */
[----:B------:R-:W-:-:S05]  /*2700*/  CS2R R6, SRZ ;  /* 0x0000000000067805 */ /* 0x000fca000001ff00 */
[----:B------:R-:W0:Y:S02]  /*2710*/  F2F.F64.F32 R4, R4 ;  /* 0x0000000400047310 */ /* 0x000e240000201800 */
[----:B0-----:R0:W-:Y:S01]  /*2720*/  STG.E.128 desc[UR36][R2.64], R4 ;  /* 0x0000000402007986 */ /* 0x0011e2000c101d24 */
[----:B------:R-:W-:Y:S05]  /*2730*/  BRA `(.L_x_7796) ;  /* 0x00000008003c7947 */ /* 0x000fea0003800000 */
.L_x_7804:
        /* <DEDUP_REMOVED lines=18> */
.L_x_7809:
[----:B------:R-:W-:Y:S05]  /*2860*/  BSYNC.RECONVERGENT B0 ;  /* 0x0000000000007941 */ /* 0x000fea0003800200 */
.L_x_7808:
[----:B------:R-:W-:-:S05]  /*2870*/  LOP3.LUT R7, R0, 0x80, R7, 0xf8, !PT ;  /* 0x0000008000077812 */ /* 0x000fca00078ef807 */
[----:B------:R0:W-:Y:S01]  /*2880*/  STG.E.U8 desc[UR36][R2.64], R7 ;  /* 0x0000000702007986 */ /* 0x0001e2000c101124 */
[----:B------:R-:W-:Y:S05]  /*2890*/  BRA `(.L_x_7796) ;  /* 0x0000000400e47947 */ /* 0x000fea0003800000 */
.L_x_7807:
        /* <DEDUP_REMOVED lines=14> */
.L_x_7811:
[----:B------:R-:W-:Y:S05]  /*2980*/  BSYNC.RECONVERGENT B0 ;  /* 0x0000000000007941 */ /* 0x000fea0003800200 */
.L_x_7810:
[----:B------:R-:W-:-:S05]  /*2990*/  LOP3.LUT R5, R0, 0x80, R7, 0xf8, !PT ;  /* 0x0000008000057812 */ /* 0x000fca00078ef807 */
[----:B------:R0:W-:Y:S01]  /*29a0*/  STG.E.U8 desc[UR36][R2.64], R5 ;  /* 0x0000000502007986 */ /* 0x0001e2000c101124 */
[----:B------:R-:W-:Y:S05]  /*29b0*/  BRA `(.L_x_7796) ;  /* 0x00000004009c7947 */ /* 0x000fea0003800000 */
.L_x_7806:
[----:B------:R-:W-:-:S05]  /*29c0*/  F2FP.BF16.F32.PACK_AB R4, RZ, R4 ;  /* 0x00000004ff04723e */ /* 0x000fca00000010ff */
[----:B------:R0:W-:Y:S01]  /*29d0*/  STG.E.U16 desc[UR36][R2.64], R4 ;  /* 0x0000000402007986 */ /* 0x0001e2000c101524 */
[----:B------:R-:W-:Y:S05]  /*29e0*/  BRA `(.L_x_7796) ;  /* 0x0000000400907947 */ /* 0x000fea0003800000 */
.L_x_7803:
        /* <DEDUP_REMOVED lines=11> */
.L_x_7814:
        /* <DEDUP_REMOVED lines=12> */
.L_x_7817:
[----:B------:R-:W-:-:S04]  /*2b60*/  SHF.R.U32.HI R0, RZ, 0x14, R4 ;  /* 0x00000014ff007819 */ /* 0x000fc80000011604 */
[----:B------:R-:W-:-:S04]  /*2b70*/  LOP3.LUT R5, R0, 0x1, RZ, 0xc0, !PT ;  /* 0x0000000100057812 */ /* 0x000fc800078ec0ff */
[----:B------:R-:W-:-:S04]  /*2b80*/  IADD3 R0, PT, PT, R4, 0x487ffff, R5 ;  /* 0x0487ffff04007810 */ /* 0x000fc80007ffe005 */
[----:B------:R-:W-:-:S04]  /*2b90*/  SHF.R.U32.HI R0, RZ, 0x14, R0 ;  /* 0x00000014ff007819 */ /* 0x000fc80000011600 */
[----:B------:R-:W-:-:S07]  /*2ba0*/  LOP3.LUT R5, R0, 0xff, RZ, 0xc0, !PT ;  /* 0x000000ff00057812 */ /* 0x000fce00078ec0ff */
.L_x_7818:
[----:B------:R-:W-:-:S04]  /*2bb0*/  SHF.R.U32.HI R4, RZ, 0x18, R4 ;  /* 0x00000018ff047819 */ /* 0x000fc80000011604 */
[----:B------:R-:W-:-:S04]  /*2bc0*/  LOP3.LUT R5, R5, 0x80, R4, 0xf8, !PT ;  /* 0x0000008005057812 */ /* 0x000fc800078ef804 */
[----:B------:R-:W-:-:S07]  /*2bd0*/  PRMT R0, R5, 0x7610, R0 ;  /* 0x0000761005007816 */ /* 0x000fce0000000000 */
.L_x_7816:
[----:B------:R-:W-:Y:S05]  /*2be0*/  BSYNC.RECONVERGENT B0 ;  /* 0x0000000000007941 */ /* 0x000fea0003800200 */
.L_x_7815:
[----:B------:R4:W-:Y:S01]  /*2bf0*/  STG.E.U8 desc[UR36][R2.64], R0 ;  /* 0x0000000002007986 */ /* 0x0009e2000c101124 */
[----:B------:R-:W-:Y:S05]  /*2c00*/  BRA `(.L_x_7796) ;  /* 0x0000000400087947 */ /* 0x000fea0003800000 */
.L_x_7813:
[----:B------:R-:W-:Y:S01]  /*2c10*/  LOP3.LUT R5, R4, 0x7fffffff, RZ, 0xc0, !PT ;  /* 0x7fffffff04057812 */ /* 0x000fe200078ec0ff */
        /* <DEDUP_REMOVED lines=11> */
.L_x_7821:
[----:B------:R-:W-:-:S04]  /*2cd0*/  SHF.R.U32.HI R0, RZ, 0x15, R4 ;  /* 0x00000015ff007819 */ /* 0x000fc80000011604 */
[----:B------:R-:W-:-:S04]  /*2ce0*/  LOP3.LUT R5, R0, 0x1, RZ, 0xc0, !PT ;  /* 0x0000000100057812 */ /* 0x000fc800078ec0ff */
[----:B------:R-:W-:-:S04]  /*2cf0*/  IADD3 R0, PT, PT, R4, 0x88fffff, R5 ;  /* 0x088fffff04007810 */ /* 0x000fc80007ffe005 */
[----:B------:R-:W-:-:S04]  /*2d00*/  SHF.R.U32.HI R0, RZ, 0x15, R0 ;  /* 0x00000015ff007819 */ /* 0x000fc80000011600 */
[----:B------:R-:W-:-:S07]  /*2d10*/  LOP3.LUT R5, R0, 0xff, RZ, 0xc0, !PT ;  /* 0x000000ff00057812 */ /* 0x000fce00078ec0ff */
.L_x_7822:
[----:B------:R-:W-:-:S04]  /*2d20*/  SHF.R.U32.HI R4, RZ, 0x18, R4 ;  /* 0x00000018ff047819 */ /* 0x000fc80000011604 */
[----:B------:R-:W-:-:S04]  /*2d30*/  LOP3.LUT R5, R5, 0x80, R4, 0xf8, !PT ;  /* 0x0000008005057812 */ /* 0x000fc800078ef804 */
[----:B------:R-:W-:-:S07]  /*2d40*/  PRMT R0, R5, 0x7610, R0 ;  /* 0x0000761005007816 */ /* 0x000fce0000000000 */
.L_x_7820:
[----:B------:R-:W-:Y:S05]  /*2d50*/  BSYNC.RECONVERGENT B0 ;  /* 0x0000000000007941 */ /* 0x000fea0003800200 */
.L_x_7819:
[----:B------:R3:W-:Y:S01]  /*2d60*/  STG.E.U8 desc[UR36][R2.64], R0 ;  /* 0x0000000002007986 */ /* 0x0007e2000c101124 */
[----:B------:R-:W-:Y:S05]  /*2d70*/  BRA `(.L_x_7796) ;  /* 0x0000000000ac7947 */ /* 0x000fea0003800000 */
.L_x_7812:
[----:B------:R-:W-:-:S09]  /*2d80*/  UISETP.NE.AND UP0, UPT, UR4, 0x1c, UPT ;  /* 0x0000001c0400788c */ /* 0x000fd2000bf05270 */
[----:B------:R-:W-:Y:S05]  /*2d90*/  BRA.U !UP0, `(.L_x_7823) ;  /* 0x00000001089c7547 */ /* 0x000fea000b800000 */
[----:B------:R-:W-:-:S09]  /*2da0*/  UISETP.NE.AND UP0, UPT, UR4, 0x1d, UPT ;  /* 0x0000001d0400788c */ /* 0x000fd2000bf05270 */
[----:B------:R-:W-:Y:S05]  /*2db0*/  BRA.U !UP0, `(.L_x_7824) ;  /* 0x0000000108887547 */ /* 0x000fea000b800000 */
[----:B------:R-:W-:-:S09]  /*2dc0*/  UISETP.NE.AND UP0, UPT, UR4, 0x2c, UPT ;  /* 0x0000002c0400788c */ /* 0x000fd2000bf05270 */
[----:B------:R-:W-:Y:S05]  /*2dd0*/  BRA.U !UP0, `(.L_x_7825) ;  /* 0x0000000108447547 */ /* 0x000fea000b800000 */
.L_x_7795:
        /* <DEDUP_REMOVED lines=16> */
.L_x_7826:
[----:B------:R-:W-:Y:S05]  /*2ee0*/  BRA `(.L_x_7796) ;  /* 0x0000000000507947 */ /* 0x000fea0003800000 */
.L_x_7825:
        /* <DEDUP_REMOVED lines=15> */
.L_x_7824:
[----:B------:R-:W0:Y:S02]  /*2fe0*/  F2I.U64.TRUNC R4, R4 ;  /* 0x0000000400047311 */ /* 0x000e24000020d800 */
[----:B0-----:R1:W-:Y:S01]  /*2ff0*/  STG.E.64 desc[UR36][R2.64], R4 ;  /* 0x0000000402007986 */ /* 0x0013e2000c101b24 */
[----:B------:R-:W-:Y:S05]  /*3000*/  BRA `(.L_x_7796) ;  /* 0x0000000000087947 */ /* 0x000fea0003800000 */
.L_x_7823:
[----:B------:R-:W0:Y:S02]  /*3010*/  F2I.FTZ.U32.TRUNC.NTZ R5, R4 ;  /* 0x0000000400057305 */ /* 0x000e24000021f000 */
[----:B0-----:R0:W-:Y:S02]  /*3020*/  STG.E desc[UR36][R2.64], R5 ;  /* 0x0000000502007986 */ /* 0x0011e4000c101924 */
.L_x_7796:
[----:B------:R-:W-:-:S07]  /*3030*/  VIADD R17, R17, 0x80 ;  /* 0x0000008011117836 */ /* 0x000fce0000000000 */
.L_x_7760:
[----:B------:R-:W-:Y:S05]  /*3040*/  BSYNC.RECONVERGENT B7 ;  /* 0x0000000000077941 */ /* 0x000fea0003800200 */
.L_x_7759:
        /* <DEDUP_REMOVED lines=307> */
.L_x_7829:
        /* <DEDUP_REMOVED lines=18> */
.L_x_7834:
[----:B------:R-:W2:Y:S02]  /*44a0*/  LDG.E.U8 R2, desc[UR36][R2.64] ;  /* 0x0000002402027981 */ /* 0x000ea4000c1e1100 */
[----:B--2---:R-:W-:Y:S01]  /*44b0*/  I2FP.F32.U32 R5, R2 ;  /* 0x0000000200057245 */ /* 0x004fe20000201000 */
[----:B------:R-:W-:Y:S06]  /*44c0*/  BRA `(.L_x_7836) ;  /* 0x0000000c00247947 */ /* 0x000fec0003800000 */
.L_x_7833:
        /* <DEDUP_REMOVED lines=9> */
.L_x_7838:
[----:B------:R-:W2:Y:S02]  /*4560*/  LDG.E R2, desc[UR36][R2.64] ;  /* 0x0000002402027981 */ /* 0x000ea4000c1e1900 */
[----:B--2---:R-:W-:Y:S01]  /*4570*/  I2FP.F32.S32 R5, R2 ;  /* 0x0000000200057245 */ /* 0x004fe20000201400 */
[----:B------:R-:W-:Y:S06]  /*4580*/  BRA `(.L_x_7836) ;  /* 0x0000000800f47947 */ /* 0x000fec0003800000 */
.L_x_7837:
[----:B------:R-:W2:Y:S02]  /*4590*/  LDG.E.U16 R2, desc[UR36][R2.64] ;  /* 0x0000002402027981 */ /* 0x000ea4000c1e1500 */
[----:B--2---:R0:W1:Y:S01]  /*45a0*/  I2F.S16 R5, R2 ;  /* 0x0000000200057306 */ /* 0x0040620000101400 */
[----:B------:R-:W-:Y:S05]  /*45b0*/  BRA `(.L_x_7836) ;  /* 0x0000000800e87947 */ /* 0x000fea0003800000 */
.L_x_7832:
        /* <DEDUP_REMOVED lines=8> */
.L_x_7840:
[----:B------:R-:W2:Y:S02]  /*4640*/  LDG.E.U16 R2, desc[UR36][R2.64] ;  /* 0x0000002402027981 */ /* 0x000ea4000c1e1500 */
[----:B--2---:R-:W-:Y:S01]  /*4650*/  HADD2.F32 R5, -RZ, R2.H0_H0 ;  /* 0x20000002ff057230 */ /* 0x004fe20000004100 */
[----:B------:R-:W-:Y:S06]  /*4660*/  BRA `(.L_x_7836) ;  /* 0x0000000800bc7947 */ /* 0x000fec0003800000 */
.L_x_7839:
        /* <DEDUP_REMOVED lines=8> */
.L_x_7842:
[----:B------:R-:W2:Y:S02]  /*46f0*/  LDG.E.U16 R2, desc[UR36][R2.64] ;  /* 0x0000002402027981 */ /* 0x000ea4000c1e1500 */
[----:B--2---:R-:W-:Y:S01]  /*4700*/  HADD2.F32 R5, -RZ, R2.H0_H0 ;  /* 0x20000002ff057230 */ /* 0x004fe20000004100 */
[----:B------:R-:W-:Y:S06]  /*4710*/  BRA `(.L_x_7836) ;  /* 0x0000000800907947 */ /* 0x000fec0003800000 */
.L_x_7841:
[----:B------:R-:W2:Y:S01]  /*4720*/  LDG.E.64 R2, desc[UR36][R2.64] ;  /* 0x0000002402027981 */ /* 0x000ea2000c1e1b00 */
[----:B------:R-:W-:Y:S01]  /*4730*/  UMOV UR4, 0xf0000000 ;  /* 0xf000000000047882 */ /* 0x000fe20000000000 */
[----:B------:R-:W-:Y:S01]  /*4740*/  UMOV UR5, 0x380fffff ;  /* 0x380fffff00057882 */ /* 0x000fe20000000000 */
[----:B--2---:R-:W0:Y:S01]  /*4750*/  F2F.F32.F64 R5, R2 ;  /* 0x0000000200057310 */ /* 0x004e220000301000 */
[----:B------:R-:W-:-:S14]  /*4760*/  DSETP.GEU.AND P0, PT, |R2|, UR4, PT ;  /* 0x0000000402007e2a */ /* 0x000fdc000bf0e200 */
[----:B0-----:R-:W-:Y:S01]  /*4770*/  @!P0 FMUL R5, R5, 1.175494350822287508e-38 ;  /* 0x0080000005058820 */ /* 0x001fe20000400000 */
[----:B------:R-:W-:Y:S06]  /*4780*/  BRA `(.L_x_7836) ;  /* 0x0000000800747947 */ /* 0x000fec0003800000 */
.L_x_7831:
        /* <DEDUP_REMOVED lines=12> */
.L_x_7845:
[----:B------:R-:W2:Y:S01]  /*4850*/  LDG.E.64 R2, desc[UR36][R2.64] ;  /* 0x0000002402027981 */ /* 0x000ea2000c1e1b00 */
[----:B------:R-:W-:Y:S01]  /*4860*/  UMOV UR4, 0xf0000000 ;  /* 0xf000000000047882 */ /* 0x000fe20000000000 */
[----:B------:R-:W-:Y:S01]  /*4870*/  UMOV UR5, 0x380fffff ;  /* 0x380fffff00057882 */ /* 0x000fe20000000000 */
[----:B--2---:R-:W0:Y:S01]  /*4880*/  F2F.F32.F64 R5, R2 ;  /* 0x0000000200057310 */ /* 0x004e220000301000 */
[----:B------:R-:W-:-:S14]  /*4890*/  DSETP.GEU.AND P0, PT, |R2|, UR4, PT ;  /* 0x0000000402007e2a */ /* 0x000fdc000bf0e200 */
[----:B0-----:R-:W-:Y:S01]  /*48a0*/  @!P0 FMUL R5, R5, 1.175494350822287508e-38 ;  /* 0x0080000005058820 */ /* 0x001fe20000400000 */
[----:B------:R-:W-:Y:S06]  /*48b0*/  BRA `(.L_x_7836) ;  /* 0x0000000800287947 */ /* 0x000fec0003800000 */
.L_x_7844:
        /* <DEDUP_REMOVED lines=25> */
.L_x_7847:
        /* <DEDUP_REMOVED lines=12> */
.L_x_7846:
[----:B------:R-:W2:Y:S02]  /*4b10*/  LDG.E.U16 R2, desc[UR36][R2.64] ;  /* 0x0000002402027981 */ /* 0x000ea4000c1e1500 */
[----:B--2---:R-:W-:Y:S01]  /*4b20*/  IMAD.U32 R5, R2, 0x10000, RZ ;  /* 0x0001000002057824 */ /* 0x004fe200078e00ff */
[----:B------:R-:W-:Y:S06]  /*4b30*/  BRA `(.L_x_7836) ;  /* 0x0000000400887947 */ /* 0x000fec0003800000 */
.L_x_7843:
        /* <DEDUP_REMOVED lines=11> */
.L_x_7850:
        /* <DEDUP_REMOVED lines=20> */
.L_x_7852:
[----:B------:R-:W-:Y:S05]  /*4d30*/  BSYNC.RECONVERGENT B0 ;  /* 0x0000000000007941 */ /* 0x000fea0003800200 */
.L_x_7851:
[----:B------:R-:W-:Y:S01]  /*4d40*/  IMAD.SHL.U32 R0, R0, 0x100000, RZ ;  /* 0x0010000000007824 */ /* 0x000fe200078e00ff */
[----:B------:R-:W-:-:S04]  /*4d50*/  LEA R2, R2, 0x3b800000, 0x17 ;  /* 0x3b80000002027811 */ /* 0x000fc800078eb8ff */
[----:B------:R-:W-:Y:S01]  /*4d60*/  LOP3.LUT R5, R2, R0, R7, 0xfe, !PT ;  /* 0x0000000002057212 */ /* 0x000fe200078efe07 */
[----:B------:R-:W-:Y:S06]  /*4d70*/  BRA `(.L_x_7836) ;  /* 0x0000000000f87947 */ /* 0x000fec0003800000 */
.L_x_7849:
        /* <DEDUP_REMOVED lines=20> */
.L_x_7854:
[----:B------:R-:W-:Y:S05]  /*4ec0*/  BSYNC.RECONVERGENT B0 ;  /* 0x0000000000007941 */ /* 0x000fea0003800200 */
.L_x_7853:
[----:B------:R-:W-:Y:S02]  /*4ed0*/  SHF.L.U32 R0, R0, 0x15, RZ ;  /* 0x0000001500007819 */ /* 0x000fe400000006ff */
[----:B------:R-:W-:-:S04]  /*4ee0*/  LEA R2, R2, 0x37800000, 0x17 ;  /* 0x3780000002027811 */ /* 0x000fc800078eb8ff */
[----:B------:R-:W-:Y:S01]  /*4ef0*/  LOP3.LUT R5, R2, R0, R7, 0xfe, !PT ;  /* 0x0000000002057212 */ /* 0x000fe200078efe07 */
[----:B------:R-:W-:Y:S06]  /*4f00*/  BRA `(.L_x_7836) ;  /* 0x0000000000947947 */ /* 0x000fec0003800000 */
.L_x_7848:
        /* <DEDUP_REMOVED lines=14> */
.L_x_7835:
        /* <DEDUP_REMOVED lines=16> */
.L_x_7857:
[----:B------:R-:W-:Y:S01]  /*50f0*/  IMAD.MOV.U32 R5, RZ, RZ, RZ ;  /* 0x000000ffff057224 */ /* 0x000fe200078e00ff */
[----:B------:R-:W-:Y:S06]  /*5100*/  BRA `(.L_x_7836) ;  /* 0x0000000000147947 */ /* 0x000fec0003800000 */
.L_x_7856:
[----:B------:R-:W2:Y:S02]  /*5110*/  LDG.E.64 R2, desc[UR36][R2.64] ;  /* 0x0000002402027981 */ /* 0x000ea4000c1e1b00 */
[----:B--2---:R0:W1:Y:S01]  /*5120*/  I2F.U64 R5, R2 ;  /* 0x0000000200057312 */ /* 0x0040620000301000 */
[----:B------:R-:W-:Y:S05]  /*5130*/  BRA `(.L_x_7836) ;  /* 0x0000000000087947 */ /* 0x000fea0003800000 */
.L_x_7855:
[----:B------:R-:W2:Y:S02]  /*5140*/  LDG.E R2, desc[UR36][R2.64] ;  /* 0x0000002402027981 */ /* 0x000ea4000c1e1900 */
[----:B--2---:R-:W-:-:S07]  /*5150*/  I2FP.F32.U32 R5, R2 ;  /* 0x0000000200057245 */ /* 0x004fce0000201000 */
.L_x_7836:
[----:B------:R-:W-:Y:S05]  /*5160*/  BSYNC.RECONVERGENT B6 ;  /* 0x0000000000067941 */ /* 0x000fea0003800200 */
.L_x_7830:
[----:B------:R-:W0:Y:S01]  /*5170*/  LDCU.64 UR6, c[0x0][0x580] ;  /* 0x0000b000ff0677ac */ /* 0x000e220008000a00 */
[----:B------:R-:W1:Y:S01]  /*5180*/  LDCU UR5, c[0x0][0x594] ;  /* 0x0000b280ff0577ac */ /* 0x000e620008000800 */
[----:B------:R-:W-:-:S04]  /*5190*/  UPRMT UR4, UR41, 0x9910, URZ ;  /* 0x0000991029047896 */ /* 0x000fc800080000ff */
[----:B------:R-:W-:Y:S01]  /*51a0*/  UISETP.GT.AND UP0, UPT, UR4, 0x9, UPT ;  /* 0x000000090400788c */ /* 0x000fe2000bf04270 */
[----:B0-234-:R-:W-:Y:S02]  /*51b0*/  IADD3 R2, P0, PT, R16, UR6, RZ ;  /* 0x0000000610027c10 */ /* 0x01dfe4000ff1e0ff */
[----:B-1----:R-:W-:-:S03]  /*51c0*/  FSETP.NEU.FTZ.AND P1, PT, RZ, UR5, PT ;  /* 0x00000005ff007c0b */ /* 0x002fc6000bf3d000 */
[----:B------:R-:W-:Y:S01]  /*51d0*/  IMAD.X R3, RZ, RZ, UR7, P0 ;  /* 0x00000007ff037e24 */ /* 0x000fe200080e06ff */
        /* <DEDUP_REMOVED lines=13> */
.L_x_7861:
[----:B------:R-:W0:Y:S02]  /*52b0*/  F2I.S64.TRUNC R4, R4 ;  /* 0x0000000400047311 */ /* 0x000e24000020d900 */
[----:B0-----:R-:W-:-:S05]  /*52c0*/  MOV R7, R4 ;  /* 0x0000000400077202 */ /* 0x001fca0000000f00 */
[----:B------:R3:W-:Y:S01]  /*52d0*/  STG.E.U8 desc[UR36][R2.64], R7 ;  /* 0x0000000702007986 */ /* 0x0007e2000c101124 */
[----:B------:R-:W-:Y:S05]  /*52e0*/  BRA `(.L_x_7863) ;  /* 0x0000000c00287947 */ /* 0x000fea0003800000 */
.L_x_7860:
        /* <DEDUP_REMOVED lines=9> */
.L_x_7865:
[----:B------:R-:W0:Y:S02]  /*5380*/  F2I.FTZ.TRUNC.NTZ R5, R4 ;  /* 0x0000000400057305 */ /* 0x000e24000021f100 */
[----:B0-----:R2:W-:Y:S01]  /*5390*/  STG.E desc[UR36][R2.64], R5 ;  /* 0x0000000502007986 */ /* 0x0015e2000c101924 */
[----:B------:R-:W-:Y:S05]  /*53a0*/  BRA `(.L_x_7863) ;  /* 0x0000000800f87947 */ /* 0x000fea0003800000 */
.L_x_7864:
[----:B------:R-:W0:Y:S02]  /*53b0*/  F2I.FTZ.TRUNC.NTZ R5, R4 ;  /* 0x0000000400057305 */ /* 0x000e24000021f100 */
[----:B0-----:R0:W-:Y:S01]  /*53c0*/  STG.E.U16 desc[UR36][R2.64], R5 ;  /* 0x0000000502007986 */ /* 0x0011e2000c101524 */
[----:B------:R-:W-:Y:S05]  /*53d0*/  BRA `(.L_x_7863) ;  /* 0x0000000800ec7947 */ /* 0x000fea0003800000 */
.L_x_7859:
        /* <DEDUP_REMOVED lines=8> */
.L_x_7867:
[----:B------:R-:W-:-:S05]  /*5460*/  F2FP.F16.F32.PACK_AB R4, RZ, R4 ;  /* 0x00000004ff04723e */ /* 0x000fca00000000ff */
[----:B------:R0:W-:Y:S01]  /*5470*/  STG.E.U16 desc[UR36][R2.64], R4 ;  /* 0x0000000402007986 */ /* 0x0001e2000c101524 */
[----:B------:R-:W-:Y:S05]  /*5480*/  BRA `(.L_x_7863) ;  /* 0x0000000800c07947 */ /* 0x000fea0003800000 */
.L_x_7866:
        /* <DEDUP_REMOVED lines=9> */
.L_x_7869:
[----:B------:R-:W-:-:S04]  /*5520*/  F2FP.F16.F32.PACK_AB R5, RZ, R4 ;  /* 0x00000004ff05723e */ /* 0x000fc800000000ff */
[----:B------:R-:W-:-:S05]  /*5530*/  PRMT R5, R5, 0x5410, RZ ;  /* 0x0000541005057816 */ /* 0x000fca00000000ff */
[----:B------:R0:W-:Y:S01]  /*5540*/  STG.E desc[UR36][R2.64], R5 ;  /* 0x0000000502007986 */ /* 0x0001e2000c101924 */
[----:B------:R-:W-:Y:S05]  /*5550*/  BRA `(.L_x_7863) ;  /* 0x00000008008c7947 */ /* 0x000fea0003800000 */
.L_x_7868:
[----:B------:R-:W-:-:S06]  /*5560*/  FMUL.FTZ R4, R4, 1 ;  /* 0x3f80000004047820 */ /* 0x000fcc0000410000 */
[----:B------:R-:W0:Y:S02]  /*5570*/  F2F.F64.F32 R4, R4 ;  /* 0x0000000400047310 */ /* 0x000e240000201800 */
[----:B0-----:R0:W-:Y:S01]  /*5580*/  STG.E.64 desc[UR36][R2.64], R4 ;  /* 0x0000000402007986 */ /* 0x0011e2000c101b24 */
[----:B------:R-:W-:Y:S05]  /*5590*/  BRA `(.L_x_7863) ;  /* 0x00000008007c7947 */ /* 0x000fea0003800000 */
.L_x_7858:
        /* <DEDUP_REMOVED lines=13> */
.L_x_7873:
        /* <DEDUP_REMOVED lines=16> */
.L_x_7876:
[----:B------:R-:W-:-:S04]  /*5770*/  SHF.R.U32.HI R4, RZ, 0x18, R4 ;  /* 0x00000018ff047819 */ /* 0x000fc80000011604 */
[----:B------:R-:W-:-:S04]  /*5780*/  LOP3.LUT R4, R5, 0x80, R4, 0xf8, !PT ;  /* 0x0000008005047812 */ /* 0x000fc800078ef804 */
[----:B------:R-:W-:-:S07]  /*5790*/  PRMT R0, R4, 0x7610, R0 ;  /* 0x0000761004007816 */ /* 0x000fce0000000000 */
.L_x_7875:
[----:B------:R-:W-:Y:S05]  /*57a0*/  BSYNC.RECONVERGENT B0 ;  /* 0x0000000000007941 */ /* 0x000fea0003800200 */
.L_x_7874:
[----:B------:R0:W-:Y:S01]  /*57b0*/  STG.E.U8 desc[UR36][R2.64], R0 ;  /* 0x0000000002007986 */ /* 0x0001e2000c101124 */
[----:B------:R-:W-:Y:S05]  /*57c0*/  BRA `(.L_x_7863) ;  /* 0x0000000400f07947 */ /* 0x000fea0003800000 */
.L_x_7872:
        /* <DEDUP_REMOVED lines=16> */
.L_x_7879:
[----:B------:R-:W-:-:S04]  /*58d0*/  SHF.R.U32.HI R4, RZ, 0x18, R4 ;  /* 0x00000018ff047819 */ /* 0x000fc80000011604 */
[----:B------:R-:W-:-:S04]  /*58e0*/  LOP3.LUT R5, R5, 0x80, R4, 0xf8, !PT ;  /* 0x0000008005057812 */ /* 0x000fc800078ef804 */
[----:B------:R-:W-:-:S07]  /*58f0*/  PRMT R0, R5, 0x7610, R0 ;  /* 0x0000761005007816 */ /* 0x000fce0000000000 */
.L_x_7878:
[----:B------:R-:W-:Y:S05]  /*5900*/  BSYNC.RECONVERGENT B0 ;  /* 0x0000000000007941 */ /* 0x000fea0003800200 */
.L_x_7877:
[----:B------:R0:W-:Y:S01]  /*5910*/  STG.E.U8 desc[UR36][R2.64], R0 ;  /* 0x0000000002007986 */ /* 0x0001e2000c101124 */
[----:B------:R-:W-:Y:S05]  /*5920*/  BRA `(.L_x_7863) ;  /* 0x0000000400987947 */ /* 0x000fea0003800000 */
.L_x_7871:
        /* <DEDUP_REMOVED lines=21> */
.L_x_7881:
[----:B------:R-:W0:Y:S02]  /*5a80*/  F2I.U64.TRUNC R4, R4 ;  /* 0x0000000400047311 */ /* 0x000e24000020d800 */
[----:B0-----:R0:W-:Y:S01]  /*5a90*/  STG.E.64 desc[UR36][R2.64], R4 ;  /* 0x0000000402007986 */ /* 0x0011e2000c101b24 */
[----:B------:R-:W-:Y:S05]  /*5aa0*/  BRA `(.L_x_7863) ;  /* 0x0000000400387947 */ /* 0x000fea0003800000 */
.L_x_7880:
[----:B------:R-:W0:Y:S02]  /*5ab0*/  F2I.FTZ.U32.TRUNC.NTZ R5, R4 ;  /* 0x0000000400057305 */ /* 0x000e24000021f000 */
[----:B0-----:R0:W-:Y:S01]  /*5ac0*/  STG.E desc[UR36][R2.64], R5 ;  /* 0x0000000502007986 */ /* 0x0011e2000c101924 */
[----:B------:R-:W-:Y:S05]  /*5ad0*/  BRA `(.L_x_7863) ;  /* 0x00000004002c7947 */ /* 0x000fea0003800000 */
.L_x_7870:
        /* <DEDUP_REMOVED lines=10> */
.L_x_7883:
[----:B------:R-:W-:Y:S01]  /*5b80*/  FMUL.FTZ R4, R4, 1 ;  /* 0x3f80000004047820 */ /* 0x000fe20000410000 */
[----:B------:R-:W-:-:S05]  /*5b90*/  CS2R R6, SRZ ;  /* 0x0000000000067805 */ /* 0x000fca000001ff00 */
[----:B------:R-:W0:Y:S02]  /*5ba0*/  F2F.F64.F32 R4, R4 ;  /* 0x0000000400047310 */ /* 0x000e240000201800 */
[----:B0-----:R0:W-:Y:S01]  /*5bb0*/  STG.E.128 desc[UR36][R2.64], R4 ;  /* 0x0000000402007986 */ /* 0x0011e2000c101d24 */
[----:B------:R-:W-:Y:S05]  /*5bc0*/  BRA `(.L_x_7863) ;  /* 0x0000000000f07947 */ /* 0x000fea0003800000 */
.L_x_7882:
[----:B------:R-:W-:-:S09]  /*5bd0*/  UISETP.NE.AND UP0, UPT, UR4, 0xf, UPT ;  /* 0x0000000f0400788c */ /* 0x000fd2000bf05270 */
[----:B------:R-:W-:Y:S05]  /*5be0*/  BRA.U !UP0, `(.L_x_7884) ;  /* 0x0000000108e07547 */ /* 0x000fea000b800000 */
[----:B------:R-:W-:-:S09]  /*5bf0*/  UISETP.NE.AND UP0, UPT, UR4, 0x17, UPT ;  /* 0x000000170400788c */ /* 0x000fd2000bf05270 */
[----:B------:R-:W-:Y:S05]  /*5c00*/  BRA.U !UP0, `(.L_x_7885) ;  /* 0x00000001088c7547 */ /* 0x000fea000b800000 */
[----:B------:R-:W-:-:S09]  /*5c10*/  UISETP.NE.AND UP0, UPT, UR4, 0x18, UPT ;  /* 0x000000180400788c */ /* 0x000fd2000bf05270 */
[----:B------:R-:W-:Y:S05]  /*5c20*/  BRA.U !UP0, `(.L_x_7886) ;  /* 0x0000000108447547 */ /* 0x000fea000b800000 */
.L_x_7862:
        /* <DEDUP_REMOVED lines=16> */
.L_x_7887:
[----:B------:R-:W-:Y:S05]  /*5d30*/  BRA `(.L_x_7863) ;  /* 0x0000000000947947 */ /* 0x000fea0003800000 */
.L_x_7886:
        /* <DEDUP_REMOVED lines=12> */
.L_x_7889:
[----:B------:R-:W-:Y:S05]  /*5e00*/  BSYNC.RECONVERGENT B0 ;  /* 0x0000000000007941 */ /* 0x000fea0003800200 */
.L_x_7888:
[----:B------:R-:W-:-:S05]  /*5e10*/  LOP3.LUT R5, R0, 0x80, R7, 0xf8, !PT ;  /* 0x0000008000057812 */ /* 0x000fca00078ef807 */
[----:B------:R0:W-:Y:S01]  /*5e20*/  STG.E.U8 desc[UR36][R2.64], R5 ;  /* 0x0000000502007986 */ /* 0x0001e2000c101124 */
[----:B------:R-:W-:Y:S05]  /*5e30*/  BRA `(.L_x_7863) ;  /* 0x0000000000547947 */ /* 0x000fea0003800000 */
.L_x_7885:
        /* <DEDUP_REMOVED lines=11> */
.L_x_7891:
[----:B------:R-:W-:Y:S02]  /*5ef0*/  ISETP.GT.U32.AND P0, PT, R6, 0x7f800000, PT ;  /* 0x7f8000000600780c */ /* 0x000fe40003f04070 */
[----:B------:R-:W-:-:S04]  /*5f00*/  MOV R0, 0x7f ;  /* 0x0000007f00007802 */ /* 0x000fc80000000f00 */
[----:B------:R-:W-:-:S07]  /*5f10*/  SEL R0, R0, 0x7c, P0 ;  /* 0x0000007c00007807 */ /* 0x000fce0000000000 */
.L_x_7892:
[----:B------:R-:W-:Y:S05]  /*5f20*/  BSYNC.RECONVERGENT B0 ;  /* 0x0000000000007941 */ /* 0x000fea0003800200 */
.L_x_7890:
[----:B------:R-:W-:-:S04]  /*5f30*/  SHF.R.U32.HI R5, RZ, 0x18, R4 ;  /* 0x00000018ff057819 */ /* 0x000fc80000011604 */
[----:B------:R-:W-:-:S05]  /*5f40*/  LOP3.LUT R5, R0, 0x80, R5, 0xf8, !PT ;  /* 0x0000008000057812 */ /* 0x000fca00078ef805 */
[----:B------:R0:W-:Y:S01]  /*5f50*/  STG.E.U8 desc[UR36][R2.64], R5 ;  /* 0x0000000502007986 */ /* 0x0001e2000c101124 */
[----:B------:R-:W-:Y:S05]  /*5f60*/  BRA `(.L_x_7863) ;  /* 0x0000000000087947 */ /* 0x000fea0003800000 */
.L_x_7884:
[----:B------:R-:W-:-:S05]  /*5f70*/  F2FP.BF16.F32.PACK_AB R4, RZ, R4 ;  /* 0x00000004ff04723e */ /* 0x000fca00000010ff */
[----:B------:R0:W-:Y:S02]  /*5f80*/  STG.E.U16 desc[UR36][R2.64], R4 ;  /* 0x0000000402007986 */ /* 0x0001e4000c101524 */
.L_x_7863:
[----:B------:R-:W-:-:S07]  /*5f90*/  VIADD R17, R17, 0x80 ;  /* 0x0000008011117836 */ /* 0x000fce0000000000 */
.L_x_7828:
[----:B------:R-:W-:Y:S05]  /*5fa0*/  BSYNC.RECONVERGENT B7 ;  /* 0x0000000000077941 */ /* 0x000fea0003800200 */
.L_x_7827:
        /* <DEDUP_REMOVED lines=307> */
.L_x_7895:
        /* <DEDUP_REMOVED lines=18> */
.L_x_7900:
[----:B------:R-:W2:Y:S02]  /*7400*/  LDG.E.U8 R2, desc[UR36][R2.64] ;  /* 0x0000002402027981 */ /* 0x000ea4000c1e1100 */
[----:B--2---:R-:W-:Y:S01]  /*7410*/  I2FP.F32.U32 R5, R2 ;  /* 0x0000000200057245 */ /* 0x004fe20000201000 */
[----:B------:R-:W-:Y:S06]  /*7420*/  BRA `(.L_x_7902) ;  /* 0x0000000c00247947 */ /* 0x000fec0003800000 */
.L_x_7899:
        /* <DEDUP_REMOVED lines=9> */
.L_x_7904:
[----:B------:R-:W2:Y:S02]  /*74c0*/  LDG.E R2, desc[UR36][R2.64] ;  /* 0x0000002402027981 */ /* 0x000ea4000c1e1900 */
[----:B--2---:R-:W-:Y:S01]  /*74d0*/  I2FP.F32.S32 R5, R2 ;  /* 0x0000000200057245 */ /* 0x004fe20000201400 */
[----:B------:R-:W-:Y:S06]  /*74e0*/  BRA `(.L_x_7902) ;  /* 0x0000000800f47947 */ /* 0x000fec0003800000 */
.L_x_7903:
[----:B------:R-:W2:Y:S02]  /*74f0*/  LDG.E.U16 R2, desc[UR36][R2.64] ;  /* 0x0000002402027981 */ /* 0x000ea4000c1e1500 */
[----:B--2---:R2:W3:Y:S01]  /*7500*/  I2F.S16 R5, R2 ;  /* 0x0000000200057306 */ /* 0x0044e20000101400 */
[----:B------:R-:W-:Y:S05]  /*7510*/  BRA `(.L_x_7902) ;  /* 0x0000000800e87947 */ /* 0x000fea0003800000 */
.L_x_7898:
        /* <DEDUP_REMOVED lines=8> */
.L_x_7906:
[----:B------:R-:W2:Y:S02]  /*75a0*/  LDG.E.U16 R2, desc[UR36][R2.64] ;  /* 0x0000002402027981 */ /* 0x000ea4000c1e1500 */
[----:B--2---:R-:W-:Y:S01]  /*75b0*/  HADD2.F32 R5, -RZ, R2.H0_H0 ;  /* 0x20000002ff057230 */ /* 0x004fe20000004100 */
[----:B------:R-:W-:Y:S06]  /*75c0*/  BRA `(.L_x_7902) ;  /* 0x0000000800bc7947 */ /* 0x000fec0003800000 */
.L_x_7905:
        /* <DEDUP_REMOVED lines=8> */
.L_x_7908:
[----:B------:R-:W2:Y:S02]  /*7650*/  LDG.E.U16 R2, desc[UR36][R2.64] ;  /* 0x0000002402027981 */ /* 0x000ea4000c1e1500 */
[----:B--2---:R-:W-:Y:S01]  /*7660*/  HADD2.F32 R5, -RZ, R2.H0_H0 ;  /* 0x20000002ff057230 */ /* 0x004fe20000004100 */
[----:B------:R-:W-:Y:S06]  /*7670*/  BRA `(.L_x_7902) ;  /* 0x0000000800907947 */ /* 0x000fec0003800000 */
.L_x_7907:
[----:B------:R-:W2:Y:S01]  /*7680*/  LDG.E.64 R2, desc[UR36][R2.64] ;  /* 0x0000002402027981 */ /* 0x000ea2000c1e1b00 */
[----:B------:R-:W-:Y:S01]  /*7690*/  UMOV UR4, 0xf0000000 ;  /* 0xf000000000047882 */ /* 0x000fe20000000000 */
[----:B------:R-:W-:Y:S01]  /*76a0*/  UMOV UR5, 0x380fffff ;  /* 0x380fffff00057882 */ /* 0x000fe20000000000 */
[----:B--2---:R-:W0:Y:S01]  /*76b0*/  F2F.F32.F64 R5, R2 ;  /* 0x0000000200057310 */ /* 0x004e220000301000 */
[----:B------:R-:W-:-:S14]  /*76c0*/  DSETP.GEU.AND P0, PT, |R2|, UR4, PT ;  /* 0x0000000402007e2a */ /* 0x000fdc000bf0e200 */
[----:B0-----:R-:W-:Y:S01]  /*76d0*/  @!P0 FMUL R5, R5, 1.175494350822287508e-38 ;  /* 0x0080000005058820 */ /* 0x001fe20000400000 */
[----:B------:R-:W-:Y:S06]  /*76e0*/  BRA `(.L_x_7902) ;  /* 0x0000000800747947 */ /* 0x000fec0003800000 */
.L_x_7897:
        /* <DEDUP_REMOVED lines=12> */
.L_x_7911:
[----:B------:R-:W2:Y:S01]  /*77b0*/  LDG.E.64 R2, desc[UR36][R2.64] ;  /* 0x0000002402027981 */ /* 0x000ea2000c1e1b00 */
[----:B------:R-:W-:Y:S01]  /*77c0*/  UMOV UR4, 0xf0000000 ;  /* 0xf000000000047882 */ /* 0x000fe20000000000 */
[----:B------:R-:W-:Y:S01]  /*77d0*/  UMOV UR5, 0x380fffff ;  /* 0x380fffff00057882 */ /* 0x000fe20000000000 */
[----:B--2---:R-:W0:Y:S01]  /*77e0*/  F2F.F32.F64 R5, R2 ;  /* 0x0000000200057310 */ /* 0x004e220000301000 */
[----:B------:R-:W-:-:S14]  /*77f0*/  DSETP.GEU.AND P0, PT, |R2|, UR4, PT ;  /* 0x0000000402007e2a */ /* 0x000fdc000bf0e200 */
[----:B0-----:R-:W-:Y:S01]  /*7800*/  @!P0 FMUL R5, R5, 1.175494350822287508e-38 ;  /* 0x0080000005058820 */ /* 0x001fe20000400000 */
[----:B------:R-:W-:Y:S06]  /*7810*/  BRA `(.L_x_7902) ;  /* 0x0000000800287947 */ /* 0x000fec0003800000 */
.L_x_7910:
        /* <DEDUP_REMOVED lines=25> */
.L_x_7913:
        /* <DEDUP_REMOVED lines=12> */
.L_x_7912:
[----:B------:R-:W2:Y:S02]  /*7a70*/  LDG.E.U16 R2, desc[UR36][R2.64] ;  /* 0x0000002402027981 */ /* 0x000ea4000c1e1500 */
[----:B--2---:R-:W-:Y:S01]  /*7a80*/  IMAD.U32 R5, R2, 0x10000, RZ ;  /* 0x0001000002057824 */ /* 0x004fe200078e00ff */
[----:B------:R-:W-:Y:S06]  /*7a90*/  BRA `(.L_x_7902) ;  /* 0x0000000400887947 */ /* 0x000fec0003800000 */
.L_x_7909:
        /* <DEDUP_REMOVED lines=11> */
.L_x_7916:
        /* <DEDUP_REMOVED lines=20> */
.L_x_7918:
[----:B------:R-:W-:Y:S05]  /*7c90*/  BSYNC.RECONVERGENT B0 ;  /* 0x0000000000007941 */ /* 0x000fea0003800200 */
.L_x_7917:
[----:B------:R-:W-:Y:S02]  /*7ca0*/  SHF.L.U32 R0, R0, 0x14, RZ ;  /* 0x0000001400007819 */ /* 0x000fe400000006ff */
[----:B------:R-:W-:-:S04]  /*7cb0*/  LEA R2, R2, 0x3b800000, 0x17 ;  /* 0x3b80000002027811 */ /* 0x000fc800078eb8ff */
[----:B------:R-:W-:Y:S01]  /*7cc0*/  LOP3.LUT R5, R2, R0, R7, 0xfe, !PT ;  /* 0x0000000002057212 */ /* 0x000fe200078efe07 */
[----:B------:R-:W-:Y:S06]  /*7cd0*/  BRA `(.L_x_7902) ;  /* 0x0000000000f87947 */ /* 0x000fec0003800000 */
.L_x_7915:
        /* <DEDUP_REMOVED lines=20> */
.L_x_7920:
[----:B------:R-:W-:Y:S05]  /*7e20*/  BSYNC.RECONVERGENT B0 ;  /* 0x0000000000007941 */ /* 0x000fea0003800200 */
.L_x_7919:
[----:B------:R-:W-:Y:S01]  /*7e30*/  IMAD.SHL.U32 R0, R0, 0x200000, RZ ;  /* 0x0020000000007824 */ /* 0x000fe200078e00ff */
[----:B------:R-:W-:-:S04]  /*7e40*/  LEA R2, R2, 0x37800000, 0x17 ;  /* 0x3780000002027811 */ /* 0x000fc800078eb8ff */
[----:B------:R-:W-:Y:S01]  /*7e50*/  LOP3.LUT R5, R2, R0, R7, 0xfe, !PT ;  /* 0x0000000002057212 */ /* 0x000fe200078efe07 */
[----:B------:R-:W-:Y:S06]  /*7e60*/  BRA `(.L_x_7902) ;  /* 0x0000000000947947 */ /* 0x000fec0003800000 */
.L_x_7914:
        /* <DEDUP_REMOVED lines=14> */
.L_x_7901:
        /* <DEDUP_REMOVED lines=16> */
.L_x_7923:
[----:B------:R-:W-:Y:S01]  /*8050*/  MOV R5, RZ ;  /* 0x000000ff00057202 */ /* 0x000fe20000000f00 */
[----:B------:R-:W-:Y:S06]  /*8060*/  BRA `(.L_x_7902) ;  /* 0x0000000000147947 */ /* 0x000fec0003800000 */
.L_x_7922:
[----:B------:R-:W2:Y:S02]  /*8070*/  LDG.E.64 R2, desc[UR36][R2.64] ;  /* 0x0000002402027981 */ /* 0x000ea4000c1e1b00 */
[----:B--2---:R0:W1:Y:S01]  /*8080*/  I2F.U64 R5, R2 ;  /* 0x0000000200057312 */ /* 0x0040620000301000 */
[----:B------:R-:W-:Y:S05]  /*8090*/  BRA `(.L_x_7902) ;  /* 0x0000000000087947 */ /* 0x000fea0003800000 */
.L_x_7921:
[----:B------:R-:W2:Y:S02]  /*80a0*/  LDG.E R2, desc[UR36][R2.64] ;  /* 0x0000002402027981 */ /* 0x000ea4000c1e1900 */
[----:B--2---:R-:W-:-:S07]  /*80b0*/  I2FP.F32.U32 R5, R2 ;  /* 0x0000000200057245 */ /* 0x004fce0000201000 */
.L_x_7902:
[----:B------:R-:W-:Y:S05]  /*80c0*/  BSYNC.RECONVERGENT B6 ;  /* 0x0000000000067941 */ /* 0x000fea0003800200 */
.L_x_7896:
[----:B------:R-:W0:Y:S01]  /*80d0*/  LDCU.64 UR6, c[0x0][0x580] ;  /* 0x0000b000ff0677ac */ /* 0x000e220008000a00 */
[----:B------:R-:W1:Y:S01]  /*80e0*/  LDCU UR5, c[0x0][0x594] ;  /* 0x0000b280ff0577ac */ /* 0x000e620008000800 */
[----:B------:R-:W-:-:S04]  /*80f0*/  UPRMT UR4, UR41, 0x9910, URZ ;  /* 0x0000991029047896 */ /* 0x000fc800080000ff */
[----:B------:R-:W-:Y:S01]  /*8100*/  UISETP.GT.AND UP0, UPT, UR4, 0x9, UPT ;  /* 0x000000090400788c */ /* 0x000fe2000bf04270 */
[----:B0-2-4-:R-:W-:Y:S02]  /*8110*/  IADD3 R2, P0, PT, R16, UR6, RZ ;  /* 0x0000000610027c10 */ /* 0x015fe4000ff1e0ff */
[----:B-1----:R-:W-:-:S03]  /*8120*/  FSETP.NEU.FTZ.AND P1, PT, RZ, UR5, PT ;  /* 0x00000005ff007c0b */ /* 0x002fc6000bf3d000 */
[----:B------:R-:W-:Y:S01]  /*8130*/  IMAD.X R3, RZ, RZ, UR7, P0 ;  /* 0x00000007ff037e24 */ /* 0x000fe200080e06ff */
[----:B---3-5:R-:W-:Y:S02]  /*8140*/  FSEL R4, R5, R18, !P1 ;  /* 0x0000001205047208 */ /* 0x028fe40004800000 */
        /* <DEDUP_REMOVED lines=12> */
.L_x_7927:
[----:B------:R-:W0:Y:S02]  /*8210*/  F2I.S64.TRUNC R4, R4 ;  /* 0x0000000400047311 */ /* 0x000e24000020d900 */
[----:B0-----:R-:W-:-:S05]  /*8220*/  IMAD.MOV.U32 R7, RZ, RZ, R4 ;  /* 0x000000ffff077224 */ /* 0x001fca00078e0004 */
[----:B------:R0:W-:Y:S01]  /*8230*/  STG.E.U8 desc[UR36][R2.64], R7 ;  /* 0x0000000702007986 */ /* 0x0001e2000c101124 */
[----:B------:R-:W-:Y:S05]  /*8240*/  BRA `(.L_x_7929) ;  /* 0x0000000c00287947 */ /* 0x000fea0003800000 */
.L_x_7926:
        /* <DEDUP_REMOVED lines=9> */
.L_x_7931:
[----:B------:R-:W0:Y:S02]  /*82e0*/  F2I.FTZ.TRUNC.NTZ R5, R4 ;  /* 0x0000000400057305 */ /* 0x000e24000021f100 */
[----:B0-----:R0:W-:Y:S01]  /*82f0*/  STG.E desc[UR36][R2.64], R5 ;  /* 0x0000000502007986 */ /* 0x0011e2000c101924 */
[----:B------:R-:W-:Y:S05]  /*8300*/  BRA `(.L_x_7929) ;  /* 0x0000000800f87947 */ /* 0x000fea0003800000 */
.L_x_7930:
[----:B------:R-:W0:Y:S02]  /*8310*/  F2I.FTZ.TRUNC.NTZ R5, R4 ;  /* 0x0000000400057305 */ /* 0x000e24000021f100 */
[----:B0-----:R0:W-:Y:S01]  /*8320*/  STG.E.U16 desc[UR36][R2.64], R5 ;  /* 0x0000000502007986 */ /* 0x0011e2000c101524 */
[----:B------:R-:W-:Y:S05]  /*8330*/  BRA `(.L_x_7929) ;  /* 0x0000000800ec7947 */ /* 0x000fea0003800000 */
.L_x_7925:
        /* <DEDUP_REMOVED lines=8> */
.L_x_7933:
[----:B------:R-:W-:-:S05]  /*83c0*/  F2FP.F16.F32.PACK_AB R4, RZ, R4 ;  /* 0x00000004ff04723e */ /* 0x000fca00000000ff */
[----:B------:R0:W-:Y:S01]  /*83d0*/  STG.E.U16 desc[UR36][R2.64], R4 ;  /* 0x0000000402007986 */ /* 0x0001e2000c101524 */
[----:B------:R-:W-:Y:S05]  /*83e0*/  BRA `(.L_x_7929) ;  /* 0x0000000800c07947 */ /* 0x000fea0003800000 */
.L_x_7932:
        /* <DEDUP_REMOVED lines=9> */
.L_x_7935:
[----:B------:R-:W-:-:S04]  /*8480*/  F2FP.F16.F32.PACK_AB R5, RZ, R4 ;  /* 0x00000004ff05723e */ /* 0x000fc800000000ff */
[----:B------:R-:W-:-:S05]  /*8490*/  PRMT R5, R5, 0x5410, RZ ;  /* 0x0000541005057816 */ /* 0x000fca00000000ff */
[----:B------:R0:W-:Y:S01]  /*84a0*/  STG.E desc[UR36][R2.64], R5 ;  /* 0x0000000502007986 */ /* 0x0001e2000c101924 */
[----:B------:R-:W-:Y:S05]  /*84b0*/  BRA `(.L_x_7929) ;  /* 0x00000008008c7947 */ /* 0x000fea0003800000 */
.L_x_7934:
[----:B------:R-:W-:-:S06]  /*84c0*/  FMUL.FTZ R4, R4, 1 ;  /* 0x3f80000004047820 */ /* 0x000fcc0000410000 */
[----:B------:R-:W0:Y:S02]  /*84d0*/  F2F.F64.F32 R4, R4 ;  /* 0x0000000400047310 */ /* 0x000e240000201800 */
[----:B0-----:R0:W-:Y:S01]  /*84e0*/  STG.E.64 desc[UR36][R2.64], R4 ;  /* 0x0000000402007986 */ /* 0x0011e2000c101b24 */
[----:B------:R-:W-:Y:S05]  /*84f0*/  BRA `(.L_x_7929) ;  /* 0x00000008007c7947 */ /* 0x000fea0003800000 */
.L_x_7924:
        /* <DEDUP_REMOVED lines=13> */
.L_x_7939:
        /* <DEDUP_REMOVED lines=16> */
.L_x_7942:
[----:B------:R-:W-:-:S04]  /*86d0*/  SHF.R.U32.HI R4, RZ, 0x18, R4 ;  /* 0x00000018ff047819 */ /* 0x000fc80000011604 */
[----:B------:R-:W-:-:S04]  /*86e0*/  LOP3.LUT R4, R5, 0x80, R4, 0xf8, !PT ;  /* 0x0000008005047812 */ /* 0x000fc800078ef804 */
[----:B------:R-:W-:-:S07]  /*86f0*/  PRMT R0, R4, 0x7610, R0 ;  /* 0x0000761004007816 */ /* 0x000fce0000000000 */
.L_x_7941:
[----:B------:R-:W-:Y:S05]  /*8700*/  BSYNC.RECONVERGENT B0 ;  /* 0x0000000000007941 */ /* 0x000fea0003800200 */
.L_x_7940:
[----:B------:R0:W-:Y:S01]  /*8710*/  STG.E.U8 desc[UR36][R2.64], R0 ;  /* 0x0000000002007986 */ /* 0x0001e2000c101124 */
[----:B------:R-:W-:Y:S05]  /*8720*/  BRA `(.L_x_7929) ;  /* 0x0000000400f07947 */ /* 0x000fea0003800000 */
.L_x_7938:
        /* <DEDUP_REMOVED lines=16> */
.L_x_7945:
[----:B------:R-:W-:-:S04]  /*8830*/  SHF.R.U32.HI R4, RZ, 0x18, R4 ;  /* 0x00000018ff047819 */ /* 0x000fc80000011604 */
[----:B------:R-:W-:-:S04]  /*8840*/  LOP3.LUT R5, R5, 0x80, R4, 0xf8, !PT ;  /* 0x0000008005057812 */ /* 0x000fc800078ef804 */
[----:B------:R-:W-:-:S07]  /*8850*/  PRMT R0, R5, 0x7610, R0 ;  /* 0x0000761005007816 */ /* 0x000fce0000000000 */
.L_x_7944:
[----:B------:R-:W-:Y:S05]  /*8860*/  BSYNC.RECONVERGENT B0 ;  /* 0x0000000000007941 */ /* 0x000fea0003800200 */
.L_x_7943:
[----:B------:R0:W-:Y:S01]  /*8870*/  STG.E.U8 desc[UR36][R2.64], R0 ;  /* 0x0000000002007986 */ /* 0x0001e2000c101124 */
[----:B------:R-:W-:Y:S05]  /*8880*/  BRA `(.L_x_7929) ;  /* 0x0000000400987947 */ /* 0x000fea0003800000 */
.L_x_7937:
        /* <DEDUP_REMOVED lines=21> */
.L_x_7947:
[----:B------:R-:W0:Y:S02]  /*89e0*/  F2I.U64.TRUNC R4, R4 ;  /* 0x0000000400047311 */ /* 0x000e24000020d800 */
[----:B0-----:R0:W-:Y:S01]  /*89f0*/  STG.E.64 desc[UR36][R2.64], R4 ;  /* 0x0000000402007986 */ /* 0x0011e2000c101b24 */
[----:B------:R-:W-:Y:S05]  /*8a00*/  BRA `(.L_x_7929) ;  /* 0x0000000400387947 */ /* 0x000fea0003800000 */
.L_x_7946:
[----:B------:R-:W0:Y:S02]  /*8a10*/  F2I.FTZ.U32.TRUNC.NTZ R5, R4 ;  /* 0x0000000400057305 */ /* 0x000e24000021f000 */
[----:B0-----:R0:W-:Y:S01]  /*8a20*/  STG.E desc[UR36][R2.64], R5 ;  /* 0x0000000502007986 */ /* 0x0011e2000c101924 */
[----:B------:R-:W-:Y:S05]  /*8a30*/  BRA `(.L_x_7929) ;  /* 0x00000004002c7947 */ /* 0x000fea0003800000 */
.L_x_7936:
        /* <DEDUP_REMOVED lines=10> */
.L_x_7949:
[----:B------:R-:W-:Y:S01]  /*8ae0*/  FMUL.FTZ R4, R4, 1 ;  /* 0x3f80000004047820 */ /* 0x000fe20000410000 */
[----:B------:R-:W-:-:S05]  /*8af0*/  CS2R R6, SRZ ;  /* 0x0000000000067805 */ /* 0x000fca000001ff00 */
[----:B------:R-:W0:Y:S02]  /*8b00*/  F2F.F64.F32 R4, R4 ;  /* 0x0000000400047310 */ /* 0x000e240000201800 */
[----:B0-----:R4:W-:Y:S01]  /*8b10*/  STG.E.128 desc[UR36][R2.64], R4 ;  /* 0x0000000402007986 */ /* 0x0019e2000c101d24 */
[----:B------:R-:W-:Y:S05]  /*8b20*/  BRA `(.L_x_7929) ;  /* 0x0000000000f07947 */ /* 0x000fea0003800000 */
.L_x_7948:
[----:B------:R-:W-:-:S09]  /*8b30*/  UISETP.NE.AND UP0, UPT, UR4, 0xf, UPT ;  /* 0x0000000f0400788c */ /* 0x000fd2000bf05270 */
[----:B------:R-:W-:Y:S05]  /*8b40*/  BRA.U !UP0, `(.L_x_7950) ;  /* 0x0000000108e07547 */ /* 0x000fea000b800000 */
[----:B------:R-:W-:-:S09]  /*8b50*/  UISETP.NE.AND UP0, UPT, UR4, 0x17, UPT ;  /* 0x000000170400788c */ /* 0x000fd2000bf05270 */
[----:B------:R-:W-:Y:S05]  /*8b60*/  BRA.U !UP0, `(.L_x_7951) ;  /* 0x00000001088c7547 */ /* 0x000fea000b800000 */
[----:B------:R-:W-:-:S09]  /*8b70*/  UISETP.NE.AND UP0, UPT, UR4, 0x18, UPT ;  /* 0x000000180400788c */ /* 0x000fd2000bf05270 */
[----:B------:R-:W-:Y:S05]  /*8b80*/  BRA.U !UP0, `(.L_x_7952) ;  /* 0x0000000108447547 */ /* 0x000fea000b800000 */
.L_x_7928:
        /* <DEDUP_REMOVED lines=16> */
.L_x_7953:
[----:B------:R-:W-:Y:S05]  /*8c90*/  BRA `(.L_x_7929) ;  /* 0x0000000000947947 */ /* 0x000fea0003800000 */
.L_x_7952:
        /* <DEDUP_REMOVED lines=12> */
.L_x_7955:
[----:B------:R-:W-:Y:S05]  /*8d60*/  BSYNC.RECONVERGENT B0 ;  /* 0x0000000000007941 */ /* 0x000fea0003800200 */
.L_x_7954:
[----:B------:R-:W-:-:S05]  /*8d70*/  LOP3.LUT R5, R0, 0x80, R7, 0xf8, !PT ;  /* 0x0000008000057812 */ /* 0x000fca00078ef807 */
[----:B------:R2:W-:Y:S01]  /*8d80*/  STG.E.U8 desc[UR36][R2.64], R5 ;  /* 0x0000000502007986 */ /* 0x0005e2000c101124 */
[----:B------:R-:W-:Y:S05]  /*8d90*/  BRA `(.L_x_7929) ;  /* 0x0000000000547947 */ /* 0x000fea0003800000 */
.L_x_7951:
        /* <DEDUP_REMOVED lines=11> */
.L_x_7957:
[----:B------:R-:W-:Y:S01]  /*8e50*/  IMAD.MOV.U32 R0, RZ, RZ, 0x7f ;  /* 0x0000007fff007424 */ /* 0x000fe200078e00ff */
[----:B------:R-:W-:-:S04]  /*8e60*/  ISETP.GT.U32.AND P0, PT, R6, 0x7f800000, PT ;  /* 0x7f8000000600780c */ /* 0x000fc80003f04070 */
[----:B------:R-:W-:-:S09]  /*8e70*/  SEL R0, R0, 0x7c, P0 ;  /* 0x0000007c00007807 */ /* 0x000fd20000000000 */
.L_x_7958:
[----:B------:R-:W-:Y:S05]  /*8e80*/  BSYNC.RECONVERGENT B0 ;  /* 0x0000000000007941 */ /* 0x000fea0003800200 */
.L_x_7956:
[----:B------:R-:W-:-:S04]  /*8e90*/  SHF.R.U32.HI R5, RZ, 0x18, R4 ;  /* 0x00000018ff057819 */ /* 0x000fc80000011604 */
[----:B------:R-:W-:-:S05]  /*8ea0*/  LOP3.LUT R5, R0, 0x80, R5, 0xf8, !PT ;  /* 0x0000008000057812 */ /* 0x000fca00078ef805 */
[----:B------:R1:W-:Y:S01]  /*8eb0*/  STG.E.U8 desc[UR36][R2.64], R5 ;  /* 0x0000000502007986 */ /* 0x0003e2000c101124 */
[----:B------:R-:W-:Y:S05]  /*8ec0*/  BRA `(.L_x_7929) ;  /* 0x0000000000087947 */ /* 0x000fea0003800000 */
.L_x_7950:
[----:B------:R-:W-:-:S05]  /*8ed0*/  F2FP.BF16.F32.PACK_AB R4, RZ, R4 ;  /* 0x00000004ff04723e */ /* 0x000fca00000010ff */
[----:B------:R0:W-:Y:S02]  /*8ee0*/  STG.E.U16 desc[UR36][R2.64], R4 ;  /* 0x0000000402007986 */ /* 0x0001e4000c101524 */
.L_x_7929:
[----:B------:R-:W-:-:S07]  /*8ef0*/  IADD3 R17, PT, PT, R17, 0x80, RZ ;  /* 0x0000008011117810 */ /* 0x000fce0007ffe0ff */
.L_x_7894:
[----:B------:R-:W-:Y:S05]  /*8f00*/  BSYNC.RECONVERGENT B7 ;  /* 0x0000000000077941 */ /* 0x000fea0003800200 */
.L_x_7893:
        /* <DEDUP_REMOVED lines=306> */
.L_x_7959:
        /* <DEDUP_REMOVED lines=20> */
.L_x_7964:
[----:B------:R-:W2:Y:S02]  /*a370*/  LDG.E.U8 R2, desc[UR36][R2.64] ;  /* 0x0000002402027981 */ /* 0x000ea4000c1e1100 */
[----:B--2---:R-:W-:Y:S01]  /*a380*/  I2FP.F32.U32 R5, R2 ;  /* 0x0000000200057245 */ /* 0x004fe20000201000 */
[----:B------:R-:W-:Y:S06]  /*a390*/  BRA `(.L_x_7966) ;  /* 0x0000000c00247947 */ /* 0x000fec0003800000 */
.L_x_7963:
        /* <DEDUP_REMOVED lines=9> */
.L_x_7968:
[----:B------:R-:W2:Y:S02]  /*a430*/  LDG.E R2, desc[UR36][R2.64] ;  /* 0x0000002402027981 */ /* 0x000ea4000c1e1900 */
[----:B--2---:R-:W-:Y:S01]  /*a440*/  I2FP.F32.S32 R5, R2 ;  /* 0x0000000200057245 */ /* 0x004fe20000201400 */
[----:B------:R-:W-:Y:S06]  /*a450*/  BRA `(.L_x_7966) ;  /* 0x0000000800f47947 */ /* 0x000fec0003800000 */
.L_x_7967:
[----:B------:R-:W2:Y:S02]  /*a460*/  LDG.E.U16 R2, desc[UR36][R2.64] ;  /* 0x0000002402027981 */ /* 0x000ea4000c1e1500 */
[----:B--2---:R0:W1:Y:S01]  /*a470*/  I2F.S16 R5, R2 ;  /* 0x0000000200057306 */ /* 0x0040620000101400 */
[----:B------:R-:W-:Y:S05]  /*a480*/  BRA `(.L_x_7966) ;  /* 0x0000000800e87947 */ /* 0x000fea0003800000 */
.L_x_7962:
        /* <DEDUP_REMOVED lines=8> */
.L_x_7970:
[----:B------:R-:W2:Y:S02]  /*a510*/  LDG.E.U16 R2, desc[UR36][R2.64] ;  /* 0x0000002402027981 */ /* 0x000ea4000c1e1500 */
[----:B--2---:R-:W-:Y:S01]  /*a520*/  HADD2.F32 R5, -RZ, R2.H0_H0 ;  /* 0x20000002ff057230 */ /* 0x004fe20000004100 */
[----:B------:R-:W-:Y:S06]  /*a530*/  BRA `(.L_x_7966) ;  /* 0x0000000800bc7947 */ /* 0x000fec0003800000 */
.L_x_7969:
        /* <DEDUP_REMOVED lines=8> */
.L_x_7972:
[----:B------:R-:W2:Y:S02]  /*a5c0*/  LDG.E.U16 R2, desc[UR36][R2.64] ;  /* 0x0000002402027981 */ /* 0x000ea4000c1e1500 */
[----:B--2---:R-:W-:Y:S01]  /*a5d0*/  HADD2.F32 R5, -RZ, R2.H0_H0 ;  /* 0x20000002ff057230 */ /* 0x004fe20000004100 */
[----:B------:R-:W-:Y:S06]  /*a5e0*/  BRA `(.L_x_7966) ;  /* 0x0000000800907947 */ /* 0x000fec0003800000 */
.L_x_7971:
[----:B------:R-:W2:Y:S01]  /*a5f0*/  LDG.E.64 R2, desc[UR36][R2.64] ;  /* 0x0000002402027981 */ /* 0x000ea2000c1e1b00 */
[----:B------:R-:W-:Y:S01]  /*a600*/  UMOV UR4, 0xf0000000 ;  /* 0xf000000000047882 */ /* 0x000fe20000000000 */
[----:B------:R-:W-:Y:S01]  /*a610*/  UMOV UR5, 0x380fffff ;  /* 0x380fffff00057882 */ /* 0x000fe20000000000 */
[----:B--2---:R-:W0:Y:S01]  /*a620*/  F2F.F32.F64 R5, R2 ;  /* 0x0000000200057310 */ /* 0x004e220000301000 */
[----:B------:R-:W-:-:S14]  /*a630*/  DSETP.GEU.AND P0, PT, |R2|, UR4, PT ;  /* 0x0000000402007e2a */ /* 0x000fdc000bf0e200 */
[----:B0-----:R-:W-:Y:S01]  /*a640*/  @!P0 FMUL R5, R5, 1.175494350822287508e-38 ;  /* 0x0080000005058820 */ /* 0x001fe20000400000 */
[----:B------:R-:W-:Y:S06]  /*a650*/  BRA `(.L_x_7966) ;  /* 0x0000000800747947 */ /* 0x000fec0003800000 */
.L_x_7961:
        /* <DEDUP_REMOVED lines=12> */
.L_x_7975:
[----:B------:R-:W2:Y:S01]  /*a720*/  LDG.E.64 R2, desc[UR36][R2.64] ;  /* 0x0000002402027981 */ /* 0x000ea2000c1e1b00 */
[----:B------:R-:W-:Y:S01]  /*a730*/  UMOV UR4, 0xf0000000 ;  /* 0xf000000000047882 */ /* 0x000fe20000000000 */
[----:B------:R-:W-:Y:S01]  /*a740*/  UMOV UR5, 0x380fffff ;  /* 0x380fffff00057882 */ /* 0x000fe20000000000 */
[----:B--2---:R-:W0:Y:S01]  /*a750*/  F2F.F32.F64 R5, R2 ;  /* 0x0000000200057310 */ /* 0x004e220000301000 */
[----:B------:R-:W-:-:S14]  /*a760*/  DSETP.GEU.AND P0, PT, |R2|, UR4, PT ;  /* 0x0000000402007e2a */ /* 0x000fdc000bf0e200 */
[----:B0-----:R-:W-:Y:S01]  /*a770*/  @!P0 FMUL R5, R5, 1.175494350822287508e-38 ;  /* 0x0080000005058820 */ /* 0x001fe20000400000 */
[----:B------:R-:W-:Y:S06]  /*a780*/  BRA `(.L_x_7966) ;  /* 0x0000000800287947 */ /* 0x000fec0003800000 */
.L_x_7974:
        /* <DEDUP_REMOVED lines=14> */
[----:B------:R-:W-:Y:S02]  /*a870*/  IADD3 R7, PT, PT, R4, -0x4, RZ ;  /* 0xfffffffc04077810 */ /* 0x000fe40007ffe0ff */
[C---:B------:R-:W-:Y:S02]  /*a880*/  IADD3 R4, PT, PT, R0.reuse, 0x1000000, RZ ;  /* 0x0100000000047810 */ /* 0x040fe40007ffe0ff */
        /* <DEDUP_REMOVED lines=9> */
.L_x_7977:
        /* <DEDUP_REMOVED lines=12> */
.L_x_7976:
[----:B------:R-:W2:Y:S02]  /*a9e0*/  LDG.E.U16 R2, desc[UR36][R2.64] ;  /* 0x0000002402027981 */ /* 0x000ea4000c1e1500 */
[----:B--2---:R-:W-:Y:S01]  /*a9f0*/  SHF.L.U32 R5, R2, 0x10, RZ ;  /* 0x0000001002057819 */ /* 0x004fe200000006ff */
[----:B------:R-:W-:Y:S06]  /*aa00*/  BRA `(.L_x_7966) ;  /* 0x0000000400887947 */ /* 0x000fec0003800000 */
.L_x_7973:
        /* <DEDUP_REMOVED lines=11> */
.L_x_7980:
        /* <DEDUP_REMOVED lines=20> */
.L_x_7982:
[----:B------:R-:W-:Y:S05]  /*ac00*/  BSYNC.RECONVERGENT B0 ;  /* 0x0000000000007941 */ /* 0x000fea0003800200 */
.L_x_7981:
[----:B------:R-:W-:Y:S01]  /*ac10*/  IMAD.SHL.U32 R0, R0, 0x100000, RZ ;  /* 0x0010000000007824 */ /* 0x000fe200078e00ff */
[----:B------:R-:W-:-:S04]  /*ac20*/  LEA R2, R2, 0x3b800000, 0x17 ;  /* 0x3b80000002027811 */ /* 0x000fc800078eb8ff */
[----:B------:R-:W-:Y:S01]  /*ac30*/  LOP3.LUT R5, R2, R0, R7, 0xfe, !PT ;  /* 0x0000000002057212 */ /* 0x000fe200078efe07 */
[----:B------:R-:W-:Y:S06]  /*ac40*/  BRA `(.L_x_7966) ;  /* 0x0000000000f87947 */ /* 0x000fec0003800000 */
.L_x_7979:
        /* <DEDUP_REMOVED lines=20> */
.L_x_7984:
[----:B------:R-:W-:Y:S05]  /*ad90*/  BSYNC.RECONVERGENT B0 ;  /* 0x0000000000007941 */ /* 0x000fea0003800200 */
.L_x_7983:
[----:B------:R-:W-:Y:S02]  /*ada0*/  SHF.L.U32 R0, R0, 0x15, RZ ;  /* 0x0000001500007819 */ /* 0x000fe400000006ff */
[----:B------:R-:W-:-:S04]  /*adb0*/  LEA R2, R2, 0x37800000, 0x17 ;  /* 0x3780000002027811 */ /* 0x000fc800078eb8ff */
[----:B------:R-:W-:Y:S01]  /*adc0*/  LOP3.LUT R5, R2, R0, R7, 0xfe, !PT ;  /* 0x0000000002057212 */ /* 0x000fe200078efe07 */
[----:B------:R-:W-:Y:S06]  /*add0*/  BRA `(.L_x_7966) ;  /* 0x0000000000947947 */ /* 0x000fec0003800000 */
.L_x_7978:
        /* <DEDUP_REMOVED lines=14> */
.L_x_7965:
        /* <DEDUP_REMOVED lines=16> */
.L_x_7987:
[----:B------:R-:W-:Y:S01]  /*afc0*/  IMAD.MOV.U32 R5, RZ, RZ, RZ ;  /* 0x000000ffff057224 */ /* 0x000fe200078e00ff */
[----:B------:R-:W-:Y:S06]  /*afd0*/  BRA `(.L_x_7966) ;  /* 0x0000000000147947 */ /* 0x000fec0003800000 */
.L_x_7986:
[----:B------:R-:W2:Y:S02]  /*afe0*/  LDG.E.64 R2, desc[UR36][R2.64] ;  /* 0x0000002402027981 */ /* 0x000ea4000c1e1b00 */
[----:B--2---:R0:W1:Y:S01]  /*aff0*/  I2F.U64 R5, R2 ;  /* 0x0000000200057312 */ /* 0x0040620000301000 */
[----:B------:R-:W-:Y:S05]  /*b000*/  BRA `(.L_x_7966) ;  /* 0x0000000000087947 */ /* 0x000fea0003800000 */
.L_x_7985:
[----:B------:R-:W2:Y:S02]  /*b010*/  LDG.E R2, desc[UR36][R2.64] ;  /* 0x0000002402027981 */ /* 0x000ea4000c1e1900 */
[----:B--2---:R-:W-:-:S07]  /*b020*/  I2FP.F32.U32 R5, R2 ;  /* 0x0000000200057245 */ /* 0x004fce0000201000 */
.L_x_7966:
[----:B------:R-:W-:Y:S05]  /*b030*/  BSYNC.RECONVERGENT B6 ;  /* 0x0000000000067941 */ /* 0x000fea0003800200 */
.L_x_7960:
[----:B------:R-:W2:Y:S01]  /*b040*/  LDCU UR5, c[0x0][0x594] ;  /* 0x0000b280ff0577ac */ /* 0x000ea20008000800 */
[----:B------:R-:W-:-:S04]  /*b050*/  UPRMT UR4, UR41, 0x9910, URZ ;  /* 0x0000991029047896 */ /* 0x000fc800080000ff */
[----:B------:R-:W-:Y:S01]  /*b060*/  UISETP.GT.AND UP0, UPT, UR4, 0x9, UPT ;  /* 0x000000090400788c */ /* 0x000fe2000bf04270 */
[----:B--2---:R-:W-:-:S04]  /*b070*/  FSETP.NEU.FTZ.AND P0, PT, RZ, UR5, PT ;  /* 0x00000005ff007c0b */ /* 0x004fc8000bf1d000 */
[----:B01---5:R-:W-:-:S04]  /*b080*/  FSEL R18, R5, R18, !P0 ;  /* 0x0000001205127208 */ /* 0x023fc80004000000 */
        /* <DEDUP_REMOVED lines=9> */
[----:B---3--:R-:W0:Y:S02]  /*b120*/  F2I.FTZ.TRUNC.NTZ R3, R18 ;  /* 0x0000001200037305 */ /* 0x008e24000021f100 */
[----:B0-----:R-:W-:Y:S01]  /*b130*/  STG.E.U8 desc[UR36][R16.64], R3 ;  /* 0x0000000310007986 */ /* 0x001fe2000c101124 */
[----:B------:R-:W-:Y:S05]  /*b140*/  EXIT ;  /* 0x000000000000794d */ /* 0x000fea0003800000 */
.L_x_7991:
[----:B------:R-:W3:Y:S02]  /*b150*/  F2I.S64.TRUNC R18, R18 ;  /* 0x0000001200127311 */ /* 0x000ee4000020d900 */
[----:B---3--:R-:W-:-:S05]  /*b160*/  MOV R3, R18 ;  /* 0x0000001200037202 */ /* 0x008fca0000000f00 */
[----:B------:R-:W-:Y:S01]  /*b170*/  STG.E.U8 desc[UR36][R16.64], R3 ;  /* 0x0000000310007986 */ /* 0x000fe2000c101124 */
[----:B------:R-:W-:Y:S05]  /*b180*/  EXIT ;  /* 0x000000000000794d */ /* 0x000fea0003800000 */
.L_x_7990:
        /* <DEDUP_REMOVED lines=9> */
.L_x_7994:
[----:B---3--:R-:W0:Y:S02]  /*b220*/  F2I.FTZ.TRUNC.NTZ R3, R18 ;  /* 0x0000001200037305 */ /* 0x008e24000021f100 */
[----:B0-----:R-:W-:Y:S01]  /*b230*/  STG.E desc[UR36][R16.64], R3 ;  /* 0x0000000310007986 */ /* 0x001fe2000c101924 */
[----:B------:R-:W-:Y:S05]  /*b240*/  EXIT ;  /* 0x000000000000794d */ /* 0x000fea0003800000 */
.L_x_7993:
[----:B---3--:R-:W0:Y:S02]  /*b250*/  F2I.FTZ.TRUNC.NTZ R3, R18 ;  /* 0x0000001200037305 */ /* 0x008e24000021f100 */
[----:B0-----:R-:W-:Y:S01]  /*b260*/  STG.E.U16 desc[UR36][R16.64], R3 ;  /* 0x0000000310007986 */ /* 0x001fe2000c101524 */
[----:B------:R-:W-:Y:S05]  /*b270*/  EXIT ;  /* 0x000000000000794d */ /* 0x000fea0003800000 */
.L_x_7989:
        /* <DEDUP_REMOVED lines=8> */
.L_x_7996:
[----:B------:R-:W-:-:S05]  /*b300*/  F2FP.F16.F32.PACK_AB R18, RZ, R18 ;  /* 0x00000012ff12723e */ /* 0x000fca00000000ff */
[----:B------:R-:W-:Y:S01]  /*b310*/  STG.E.U16 desc[UR36][R16.64], R18 ;  /* 0x0000001210007986 */ /* 0x000fe2000c101524 */
[----:B------:R-:W-:Y:S05]  /*b320*/  EXIT ;  /* 0x000000000000794d */ /* 0x000fea0003800000 */
.L_x_7995:
        /* <DEDUP_REMOVED lines=9> */
.L_x_7998:
[----:B---3--:R-:W-:-:S04]  /*b3c0*/  F2FP.F16.F32.PACK_AB R3, RZ, R18 ;  /* 0x00000012ff03723e */ /* 0x008fc800000000ff */
[----:B------:R-:W-:-:S05]  /*b3d0*/  PRMT R3, R3, 0x5410, RZ ;  /* 0x0000541003037816 */ /* 0x000fca00000000ff */
[----:B------:R-:W-:Y:S01]  /*b3e0*/  STG.E desc[UR36][R16.64], R3 ;  /* 0x0000000310007986 */ /* 0x000fe2000c101924 */
[----:B------:R-:W-:Y:S05]  /*b3f0*/  EXIT ;  /* 0x000000000000794d */ /* 0x000fea0003800000 */
.L_x_7997:
[----:B---34-:R-:W-:-:S06]  /*b400*/  FMUL.FTZ R2, R18, 1 ;  /* 0x3f80000012027820 */ /* 0x018fcc0000410000 */
[----:B------:R-:W0:Y:S02]  /*b410*/  F2F.F64.F32 R2, R2 ;  /* 0x0000000200027310 */ /* 0x000e240000201800 */
[----:B0-----:R-:W-:Y:S01]  /*b420*/  STG.E.64 desc[UR36][R16.64], R2 ;  /* 0x0000000210007986 */ /* 0x001fe2000c101b24 */
[----:B------:R-:W-:Y:S05]  /*b430*/  EXIT ;  /* 0x000000000000794d */ /* 0x000fea0003800000 */
.L_x_7988:
        /* <DEDUP_REMOVED lines=10> */
[----:B---3--:R-:W0:Y:S02]  /*b4e0*/  F2I.FTZ.U32.TRUNC.NTZ R3, R18 ;  /* 0x0000001200037305 */ /* 0x008e24000021f000 */
[----:B0-----:R-:W-:Y:S01]  /*b4f0*/  STG.E.U16 desc[UR36][R16.64], R3 ;  /* 0x0000000310007986 */ /* 0x001fe2000c101524 */
[----:B------:R-:W-:Y:S05]  /*b500*/  EXIT ;  /* 0x000000000000794d */ /* 0x000fea0003800000 */
.L_x_8002:
[----:B---34-:R-:W-:Y:S01]  /*b510*/  LOP3.LUT R2, R18, 0x7fffffff, RZ, 0xc0, !PT ;  /* 0x7fffffff12027812 */ /* 0x018fe200078ec0ff */
        /* <DEDUP_REMOVED lines=15> */
.L_x_8005:
[----:B------:R-:W-:-:S04]  /*b610*/  SHF.R.U32.HI R18, RZ, 0x18, R18 ;  /* 0x00000018ff127819 */ /* 0x000fc80000011612 */
[----:B------:R-:W-:-:S04]  /*b620*/  LOP3.LUT R3, R3, 0x80, R18, 0xf8, !PT ;  /* 0x0000008003037812 */ /* 0x000fc800078ef812 */
[----:B------:R-:W-:-:S07]  /*b630*/  PRMT R8, R3, 0x7610, R8 ;  /* 0x0000761003087816 */ /* 0x000fce0000000008 */
.L_x_8004:
[----:B------:R-:W-:Y:S05]  /*b640*/  BSYNC.RECONVERGENT B0 ;  /* 0x0000000000007941 */ /* 0x000fea0003800200 */
.L_x_8003:
[----:B------:R-:W-:Y:S01]  /*b650*/  STG.E.U8 desc[UR36][R16.64], R8 ;  /* 0x0000000810007986 */ /* 0x000fe2000c101124 */
[----:B------:R-:W-:Y:S05]  /*b660*/  EXIT ;  /* 0x000000000000794d */ /* 0x000fea0003800000 */
.L_x_8001:
[----:B---34-:R-:W-:Y:S01]  /*b670*/  LOP3.LUT R2, R18, 0x7fffffff, RZ, 0xc0, !PT ;  /* 0x7fffffff12027812 */ /* 0x018fe200078ec0ff */
        /* <DEDUP_REMOVED lines=15> */
.L_x_8008:
[----:B------:R-:W-:-:S04]  /*b770*/  SHF.R.U32.HI R18, RZ, 0x18, R18 ;  /* 0x00000018ff127819 */ /* 0x000fc80000011612 */
[----:B------:R-:W-:-:S04]  /*b780*/  LOP3.LUT R3, R3, 0x80, R18, 0xf8, !PT ;  /* 0x0000008003037812 */ /* 0x000fc800078ef812 */
[----:B------:R-:W-:-:S07]  /*b790*/  PRMT R8, R3, 0x7610, R8 ;  /* 0x0000761003087816 */ /* 0x000fce0000000008 */
.L_x_8007:
[----:B------:R-:W-:Y:S05]  /*b7a0*/  BSYNC.RECONVERGENT B0 ;  /* 0x0000000000007941 */ /* 0x000fea0003800200 */
.L_x_8006:
[----:B------:R-:W-:Y:S01]  /*b7b0*/  STG.E.U8 desc[UR36][R16.64], R8 ;  /* 0x0000000810007986 */ /* 0x000fe2000c101124 */
[----:B------:R-:W-:Y:S05]  /*b7c0*/  EXIT ;  /* 0x000000000000794d */ /* 0x000fea0003800000 */
.L_x_8000:
[----:B------:R-:W-:-:S09]  /*b7d0*/  UISETP.NE.AND UP0, UPT, UR4, 0x1c, UPT ;  /* 0x0000001c0400788c */ /* 0x000fd2000bf05270 */
[----:B------:R-:W-:Y:S05]  /*b7e0*/  BRA.U !UP0, `(.L_x_8009) ;  /* 0x0000000108587547 */ /* 0x000fea000b800000 */
[----:B------:R-:W-:-:S09]  /*b7f0*/  UISETP.NE.AND UP0, UPT, UR4, 0x1d, UPT ;  /* 0x0000001d0400788c */ /* 0x000fd2000bf05270 */
[----:B------:R-:W-:Y:S05]  /*b800*/  BRA.U !UP0, `(.L_x_8010) ;  /* 0x0000000108447547 */ /* 0x000fea000b800000 */
[----:B------:R-:W-:-:S09]  /*b810*/  UISETP.NE.AND UP0, UPT, UR4, 0x2c, UPT ;  /* 0x0000002c0400788c */ /* 0x000fd2000bf05270 */
[----:B------:R-:W-:Y:S05]  /*b820*/  BRA.U UP0, `(.L_x_7992) ;  /* 0x0000000100a87547 */ /* 0x000fea000b800000 */
[----:B---34-:R-:W-:-:S04]  /*b830*/  SHF.R.U32.HI R2, RZ, 0x17, R18 ;  /* 0x00000017ff027819 */ /* 0x018fc80000011612 */
        /* <DEDUP_REMOVED lines=14> */
.L_x_8010:
[----:B------:R-:W0:Y:S02]  /*b920*/  F2I.U64.TRUNC R18, R18 ;  /* 0x0000001200127311 */ /* 0x000e24000020d800 */
[----:B0-----:R-:W-:Y:S01]  /*b930*/  STG.E.64 desc[UR36][R16.64], R18 ;  /* 0x0000001210007986 */ /* 0x001fe2000c101b24 */
[----:B------:R-:W-:Y:S05]  /*b940*/  EXIT ;  /* 0x000000000000794d */ /* 0x000fea0003800000 */
.L_x_8009:
[----:B---3--:R-:W0:Y:S02]  /*b950*/  F2I.FTZ.U32.TRUNC.NTZ R3, R18 ;  /* 0x0000001200037305 */ /* 0x008e24000021f000 */
[----:B0-----:R-:W-:Y:S01]  /*b960*/  STG.E desc[UR36][R16.64], R3 ;  /* 0x0000000310007986 */ /* 0x001fe2000c101924 */
[----:B------:R-:W-:Y:S05]  /*b970*/  EXIT ;  /* 0x000000000000794d */ /* 0x000fea0003800000 */
.L_x_7999:
[----:B------:R-:W-:-:S09]  /*b980*/  UISETP.GT.AND UP0, UPT, UR4, 0xe, UPT ;  /* 0x0000000e0400788c */ /* 0x000fd2000bf04270 */
[----:B------:R-:W-:Y:S05]  /*b990*/  BRA.U UP0, `(.L_x_8011) ;  /* 0x0000000100347547 */ /* 0x000fea000b800000 */
[----:B------:R-:W-:-:S09]  /*b9a0*/  UISETP.NE.AND UP0, UPT, UR4, 0xa, UPT ;  /* 0x0000000a0400788c */ /* 0x000fd2000bf05270 */
[----:B------:R-:W-:Y:S05]  /*b9b0*/  BRA.U !UP0, `(.L_x_8012) ;  /* 0x0000000108187547 */ /* 0x000fea000b800000 */
[----:B------:R-:W-:-:S09]  /*b9c0*/  UISETP.NE.AND UP0, UPT, UR4, 0xb, UPT ;  /* 0x0000000b0400788c */ /* 0x000fd2000bf05270 */
[----:B------:R-:W-:Y:S05]  /*b9d0*/  BRA.U UP0, `(.L_x_7992) ;  /* 0x00000001003c7547 */ /* 0x000fea000b800000 */
[----:B------:R-:W-:-:S04]  /*b9e0*/  FSETP.NEU.FTZ.AND P0, PT, R18, RZ, PT ;  /* 0x000000ff1200720b */ /* 0x000fc80003f1d000 */
[----:B---3--:R-:W-:-:S05]  /*b9f0*/  SEL R3, RZ, 0x1, !P0 ;  /* 0x00000001ff037807 */ /* 0x008fca0004000000 */
[----:B------:R-:W-:Y:S01]  /*ba00*/  STG.E.U8 desc[UR36][R16.64], R3 ;  /* 0x0000000310007986 */ /* 0x000fe2000c101124 */
[----:B------:R-:W-:Y:S05]  /*ba10*/  EXIT ;  /* 0x000000000000794d */ /* 0x000fea0003800000 */
.L_x_8012:
[----:B------:R-:W-:Y:S01]  /*ba20*/  FMUL.FTZ R4, R18, 1 ;  /* 0x3f80000012047820 */ /* 0x000fe20000410000 */
[----:B------:R-:W-:-:S05]  /*ba30*/  CS2R R6, SRZ ;  /* 0x0000000000067805 */ /* 0x000fca000001ff00 */
[----:B------:R-:W0:Y:S02]  /*ba40*/  F2F.F64.F32 R4, R4 ;  /* 0x0000000400047310 */ /* 0x000e240000201800 */
[----:B0-----:R-:W-:Y:S01]  /*ba50*/  STG.E.128 desc[UR36][R16.64], R4 ;  /* 0x0000000410007986 */ /* 0x001fe2000c101d24 */
[----:B------:R-:W-:Y:S05]  /*ba60*/  EXIT ;  /* 0x000000000000794d */ /* 0x000fea0003800000 */
.L_x_8011:
[----:B------:R-:W-:-:S09]  /*ba70*/  UISETP.NE.AND UP0, UPT, UR4, 0xf, UPT ;  /* 0x0000000f0400788c */ /* 0x000fd2000bf05270 */
[----:B------:R-:W-:Y:S05]  /*ba80*/  BRA.U !UP0, `(.L_x_8013) ;  /* 0x0000000108e07547 */ /* 0x000fea000b800000 */
[----:B------:R-:W-:-:S09]  /*ba90*/  UISETP.NE.AND UP0, UPT, UR4, 0x17, UPT ;  /* 0x000000170400788c */ /* 0x000fd2000bf05270 */
[----:B------:R-:W-:Y:S05]  /*baa0*/  BRA.U !UP0, `(.L_x_8014) ;  /* 0x00000001088c7547 */ /* 0x000fea000b800000 */
[----:B------:R-:W-:-:S09]  /*bab0*/  UISETP.NE.AND UP0, UPT, UR4, 0x18, UPT ;  /* 0x000000180400788c */ /* 0x000fd2000bf05270 */
[----:B------:R-:W-:Y:S05]  /*bac0*/  BRA.U !UP0, `(.L_x_8015) ;  /* 0x0000000108447547 */ /* 0x000fea000b800000 */
.L_x_7992:
[----:B------:R-:W-:Y:S01]  /*bad0*/  MOV R0, 0x0 ;  /* 0x0000000000007802 */ /* 0x000fe20000000f00 */
[----:B------:R-:W0:Y:S01]  /*bae0*/  LDCU.64 UR4, c[0x4][0x188] ;  /* 0x01003100ff0477ac */ /* 0x000e220008000a00 */
[----:B------:R-:W-:Y:S02]  /*baf0*/  HFMA2 R8, -RZ, RZ, 0, 6.020069122314453125e-06 ;  /* 0x00000065ff087431 */ /* 0x000fe400000001ff */
[----:B------:R-:W-:Y:S01]  /*bb00*/  IMAD.MOV.U32 R12, RZ, RZ, 0x1 ;  /* 0x00000001ff0c7424 */ /* 0x000fe200078e00ff */
[----:B---34-:R1:W2:Y:S01]  /*bb10*/  LDC.64 R2, c[0x4][R0] ;  /* 0x0100000000027b82 */ /* 0x0182a20000000a00 */
        /* <DEDUP_REMOVED lines=11> */
.L_x_8016:
[----:B------:R-:W-:Y:S05]  /*bbd0*/  EXIT ;  /* 0x000000000000794d */ /* 0x000fea0003800000 */
.L_x_8015:
[----:B---34-:R-:W-:Y:S01]  /*bbe0*/  LOP3.LUT R2, R18, 0x7fffffff, RZ, 0xc0, !PT ;  /* 0x7fffffff12027812 */ /* 0x018fe200078ec0ff */
        /* <DEDUP_REMOVED lines=11> */
.L_x_8018:
[----:B------:R-:W-:Y:S05]  /*bca0*/  BSYNC.RECONVERGENT B0 ;  /* 0x0000000000007941 */ /* 0x000fea0003800200 */
.L_x_8017:
[----:B------:R-:W-:-:S05]  /*bcb0*/  LOP3.LUT R3, R0, 0x80, R5, 0xf8, !PT ;  /* 0x0000008000037812 */ /* 0x000fca00078ef805 */
[----:B------:R-:W-:Y:S01]  /*bcc0*/  STG.E.U8 desc[UR36][R16.64], R3 ;  /* 0x0000000310007986 */ /* 0x000fe2000c101124 */
[----:B------:R-:W-:Y:S05]  /*bcd0*/  EXIT ;  /* 0x000000000000794d */ /* 0x000fea0003800000 */
.L_x_8014:
[----:B---34-:R-:W-:Y:S01]  /*bce0*/  LOP3.LUT R2, R18, 0x7fffffff, RZ, 0xc0, !PT ;  /* 0x7fffffff12027812 */ /* 0x018fe200078ec0ff */
        /* <DEDUP_REMOVED lines=10> */
.L_x_8020:
[----:B------:R-:W-:Y:S01]  /*bd90*/  HFMA2 R0, -RZ, RZ, 0, 7.569789886474609375e-06 ;  /* 0x0000007fff007431 */ /* 0x000fe200000001ff */
[----:B------:R-:W-:-:S04]  /*bda0*/  ISETP.GT.U32.AND P0, PT, R2, 0x7f800000, PT ;  /* 0x7f8000000200780c */ /* 0x000fc80003f04070 */
[----:B------:R-:W-:-:S09]  /*bdb0*/  SEL R0, R0, 0x7c, P0 ;  /* 0x0000007c00007807 */ /* 0x000fd20000000000 */
.L_x_8021:
[----:B------:R-:W-:Y:S05]  /*bdc0*/  BSYNC.RECONVERGENT B0 ;  /* 0x0000000000007941 */ /* 0x000fea0003800200 */
.L_x_8019:
[----:B------:R-:W-:-:S04]  /*bdd0*/  SHF.R.U32.HI R3, RZ, 0x18, R18 ;  /* 0x00000018ff037819 */ /* 0x000fc80000011612 */
[----:B------:R-:W-:-:S05]  /*bde0*/  LOP3.LUT R3, R0, 0x80, R3, 0xf8, !PT ;  /* 0x0000008000037812 */ /* 0x000fca00078ef803 */
[----:B------:R-:W-:Y:S01]  /*bdf0*/  STG.E.U8 desc[UR36][R16.64], R3 ;  /* 0x0000000310007986 */ /* 0x000fe2000c101124 */
[----:B------:R-:W-:Y:S05]  /*be00*/  EXIT ;  /* 0x000000000000794d */ /* 0x000fea0003800000 */
.L_x_8013:
[----:B------:R-:W-:-:S05]  /*be10*/  F2FP.BF16.F32.PACK_AB R18, RZ, R18 ;  /* 0x00000012ff12723e */ /* 0x000fca00000010ff */
[----:B------:R-:W-:Y:S01]  /*be20*/  STG.E.U16 desc[UR36][R16.64], R18 ;  /* 0x0000001210007986 */ /* 0x000fe2000c101524 */
[----:B------:R-:W-:Y:S05]  /*be30*/  EXIT ;  /* 0x000000000000794d */ /* 0x000fea0003800000 */
.L_x_8022:
        /* <DEDUP_REMOVED lines=12> */
.L_x_32386:


//--------------------- .text._ZN2at6native27unrolled_elementwise_kernelINS0_13AUnaryFunctorIfffZZZNS0_21heaviside_kernel_cudaERNS_18TensorIteratorBaseEENKUlvE_clEvENKUlvE5_clEvEUlffE_EESt5arrayIPcLm2EELi4E23TrivialOffsetCalculatorILi1EjESD_NS0_6memory12LoadWithCastILi1EEENSE_13StoreWithCastILi1EEEEEviT_T0_T2_T3_T4_T5_ --------------------------
	.section	.text._ZN2at6native27unrolled_elementwise_kernelINS0_13AUnaryFunctorIfffZZZNS0_21heaviside_kernel_cudaERNS_18TensorIteratorBaseEENKUlvE_clEvENKUlvE5_clEvEUlffE_EESt5arrayIPcLm2EELi4E23TrivialOffsetCalculatorILi1EjESD_NS0_6memory12LoadWithCastILi1EEENSE_13StoreWithCastILi1EEEEEviT_T0_T2_T3_T4_T5_,"ax",@progbits
	.align	128
        .global         _ZN2at6native27unrolled_elementwise_kernelINS0_13AUnaryFunctorIfffZZZNS0_21heaviside_kernel_cudaERNS_18TensorIteratorBaseEENKUlvE_clEvENKUlvE5_clEvEUlffE_EESt5arrayIPcLm2EELi4E23TrivialOffsetCalculatorILi1EjESD_NS0_6memory12LoadWithCastILi1EEENSE_13StoreWithCastILi1EEEEEviT_T0_T2_T3_T4_T5_
        .type           _ZN2at6native27unrolled_elementwise_kernelINS0_13AUnaryFunctorIfffZZZNS0_21heaviside_kernel_cudaERNS_18TensorIteratorBaseEENKUlvE_clEvENKUlvE5_clEvEUlffE_EESt5arrayIPcLm2EELi4E23TrivialOffsetCalculatorILi1EjESD_NS0_6memory12LoadWithCastILi1EEENSE_13StoreWithCastILi1EEEEEviT_T0_T2_T3_T4_T5_,@function
        .size           _ZN2at6native27unrolled_elementwise_kernelINS0_13AUnaryFunctorIfffZZZNS0_21heaviside_kernel_cudaERNS_18TensorIteratorBaseEENKUlvE_clEvENKUlvE5_clEvEUlffE_EESt5arrayIPcLm2EELi4E23TrivialOffsetCalculatorILi1EjESD_NS0_6memory12LoadWithCastILi1EEENSE_13StoreWithCastILi1EEEEEviT_T0_T2_T3_T4_T5_,(.L_x_32387 - _ZN2at6native27unrolled_elementwise_kernelINS0_13AUnaryFunctorIfffZZZNS0_21heaviside_kernel_cudaERNS_18TensorIteratorBaseEENKUlvE_clEvENKUlvE5_clEvEUlffE_EESt5arrayIPcLm2EELi4E23TrivialOffsetCalculatorILi1EjESD_NS0_6memory12LoadWithCastILi1EEENSE_13StoreWithCastILi1EEEEEviT_T0_T2_T3_T4_T5_)
        .other          _ZN2at6native27unrolled_elementwise_kernelINS0_13AUnaryFunctorIfffZZZNS0_21heaviside_kernel_cudaERNS_18TensorIteratorBaseEENKUlvE_clEvENKUlvE5_clEvEUlffE_EESt5arrayIPcLm2EELi4E23TrivialOffsetCalculatorILi1EjESD_NS0_6memory12LoadWithCastILi1EEENSE_13StoreWithCastILi1EEEEEviT_T0_T2_T3_T4_T5_,@"STO_CUDA_ENTRY STV_DEFAULT"
_ZN2at6native27unrolled_elementwise_kernelINS0_13AUnaryFunctorIfffZZZNS0_21heaviside_kernel_cudaERNS_18TensorIteratorBaseEENKUlvE_clEvENKUlvE5_clEvEUlffE_EESt5arrayIPcLm2EELi4E23TrivialOffsetCalculatorILi1EjESD_NS0_6memory12LoadWithCastILi1EEENSE_13StoreWithCastILi1EEEEEviT_T0_T2_T3_T4_T5_:
.text._ZN2at6native27unrolled_elementwise_kernelINS0_13AUnaryFunctorIfffZZZNS0_21heaviside_kernel_cudaERNS_18TensorIteratorBaseEENKUlvE_clEvENKUlvE5_clEvEUlffE_EESt5arrayIPcLm2EELi4E23TrivialOffsetCalculatorILi1EjESD_NS0_6memory12LoadWithCastILi1EEENSE_13StoreWithCastILi1EEEEEviT_T0_T2_T3_T4_T5_:
        /* <DEDUP_REMOVED lines=33> */
.L_x_8029:
[----:B------:R-:W2:Y:S02]  /*0210*/  LDG.E.U8 R4, desc[UR36][R4.64] ;  /* 0x0000002404047981 */ /* 0x000ea4000c1e1100 */
[----:B--2---:R-:W-:Y:S01]  /*0220*/  I2FP.F32.U32 R22, R4 ;  /* 0x0000000400167245 */ /* 0x004fe20000201000 */
[----:B------:R-:W-:Y:S06]  /*0230*/  BRA `(.L_x_8031) ;  /* 0x0000000c00287947 */ /* 0x000fec0003800000 */
.L_x_8028:
        /* <DEDUP_REMOVED lines=9> */
.L_x_8033:
[----:B------:R-:W2:Y:S02]  /*02d0*/  LDG.E R4, desc[UR36][R4.64] ;  /* 0x0000002404047981 */ /* 0x000ea4000c1e1900 */
[----:B--2---:R-:W-:Y:S01]  /*02e0*/  I2FP.F32.S32 R22, R4 ;  /* 0x0000000400167245 */ /* 0x004fe20000201400 */
[----:B------:R-:W-:Y:S06]  /*02f0*/  BRA `(.L_x_8031) ;  /* 0x0000000800f87947 */ /* 0x000fec0003800000 */
.L_x_8032:
[----:B------:R-:W2:Y:S02]  /*0300*/  LDG.E.U16 R4, desc[UR36][R4.64] ;  /* 0x0000002404047981 */ /* 0x000ea4000c1e1500 */
[----:B--2---:R2:W3:Y:S01]  /*0310*/  I2F.S16 R22, R4 ;  /* 0x0000000400167306 */ /* 0x0044e20000101400 */
[----:B------:R-:W-:Y:S05]  /*0320*/  BRA `(.L_x_8031) ;  /* 0x0000000800ec7947 */ /* 0x000fea0003800000 */
.L_x_8027:
        /* <DEDUP_REMOVED lines=8> */
.L_x_8035:
[----:B------:R-:W2:Y:S02]  /*03b0*/  LDG.E.U16 R4, desc[UR36][R4.64] ;  /* 0x0000002404047981 */ /* 0x000ea4000c1e1500 */
[----:B--2---:R-:W-:Y:S01]  /*03c0*/  HADD2.F32 R22, -RZ, R4.H0_H0 ;  /* 0x20000004ff167230 */ /* 0x004fe20000004100 */
[----:B------:R-:W-:Y:S06]  /*03d0*/  BRA `(.L_x_8031) ;  /* 0x0000000800c07947 */ /* 0x000fec0003800000 */
.L_x_8034:
        /* <DEDUP_REMOVED lines=8> */
.L_x_8037:
[----:B------:R-:W2:Y:S02]  /*0460*/  LDG.E.U16 R4, desc[UR36][R4.64] ;  /* 0x0000002404047981 */ /* 0x000ea4000c1e1500 */
[----:B--2---:R-:W-:Y:S01]  /*0470*/  HADD2.F32 R22, -RZ, R4.H0_H0 ;  /* 0x20000004ff167230 */ /* 0x004fe20000004100 */
[----:B------:R-:W-:Y:S06]  /*0480*/  BRA `(.L_x_8031) ;  /* 0x0000000800947947 */ /* 0x000fec0003800000 */
.L_x_8036:
[----:B------:R-:W2:Y:S01]  /*0490*/  LDG.E.64 R4, desc[UR36][R4.64] ;  /* 0x0000002404047981 */ /* 0x000ea2000c1e1b00 */
[----:B------:R-:W-:Y:S01]  /*04a0*/  UMOV UR4, 0xf0000000 ;  /* 0xf000000000047882 */ /* 0x000fe20000000000 */
[----:B------:R-:W-:Y:S01]  /*04b0*/  UMOV UR5, 0x380fffff ;  /* 0x380fffff00057882 */ /* 0x000fe20000000000 */
[----:B--2---:R-:W0:Y:S01]  /*04c0*/  F2F.F32.F64 R22, R4 ;  /* 0x0000000400167310 */ /* 0x004e220000301000 */
[----:B------:R-:W-:-:S14]  /*04d0*/  DSETP.GEU.AND P0, PT, |R4|, UR4, PT ;  /* 0x0000000404007e2a */ /* 0x000fdc000bf0e200 */
[----:B0-----:R-:W-:Y:S01]  /*04e0*/  @!P0 FMUL R22, R22, 1.175494350822287508e-38 ;  /* 0x0080000016168820 */ /* 0x001fe20000400000 */
[----:B------:R-:W-:Y:S06]  /*04f0*/  BRA `(.L_x_8031) ;  /* 0x0000000800787947 */ /* 0x000fec0003800000 */
.L_x_8026:
        /* <DEDUP_REMOVED lines=12> */
.L_x_8040:
[----:B------:R-:W2:Y:S01]  /*05c0*/  LDG.E.64 R4, desc[UR36][R4.64] ;  /* 0x0000002404047981 */ /* 0x000ea2000c1e1b00 */
[----:B------:R-:W-:Y:S01]  /*05d0*/  UMOV UR4, 0xf0000000 ;  /* 0xf000000000047882 */ /* 0x000fe20000000000 */
[----:B------:R-:W-:Y:S01]  /*05e0*/  UMOV UR5, 0x380fffff ;  /* 0x380fffff00057882 */ /* 0x000fe20000000000 */
[----:B--2---:R-:W0:Y:S01]  /*05f0*/  F2F.F32.F64 R22, R4 ;  /* 0x0000000400167310 */ /* 0x004e220000301000 */
[----:B------:R-:W-:-:S14]  /*0600*/  DSETP.GEU.AND P0, PT, |R4|, UR4, PT ;  /* 0x0000000404007e2a */ /* 0x000fdc000bf0e200 */
[----:B0-----:R-:W-:Y:S01]  /*0610*/  @!P0 FMUL R22, R22, 1.175494350822287508e-38 ;  /* 0x0080000016168820 */ /* 0x001fe20000400000 */
[----:B------:R-:W-:Y:S06]  /*0620*/  BRA `(.L_x_8031) ;  /* 0x00000008002c7947 */ /* 0x000fec0003800000 */
.L_x_8039:
        /* <DEDUP_REMOVED lines=25> */
.L_x_8042:
        /* <DEDUP_REMOVED lines=13> */
.L_x_8041:
[----:B------:R-:W2:Y:S02]  /*0890*/  LDG.E.U16 R4, desc[UR36][R4.64] ;  /* 0x0000002404047981 */ /* 0x000ea4000c1e1500 */
[----:B--2---:R-:W-:Y:S01]  /*08a0*/  IMAD.U32 R22, R4, 0x10000, RZ ;  /* 0x0001000004167824 */ /* 0x004fe200078e00ff */
[----:B------:R-:W-:Y:S06]  /*08b0*/  BRA `(.L_x_8031) ;  /* 0x0000000400887947 */ /* 0x000fec0003800000 */
.L_x_8038:
        /* <DEDUP_REMOVED lines=11> */
.L_x_8045:
        /* <DEDUP_REMOVED lines=20> */
.L_x_8047:
[----:B------:R-:W-:Y:S05]  /*0ab0*/  BSYNC.RECONVERGENT B0 ;  /* 0x0000000000007941 */ /* 0x000fea0003800200 */
.L_x_8046:
[----:B------:R-:W-:Y:S01]  /*0ac0*/  IMAD.SHL.U32 R0, R0, 0x100000, RZ ;  /* 0x0010000000007824 */ /* 0x000fe200078e00ff */
[----:B------:R-:W-:-:S04]  /*0ad0*/  LEA R3, R3, 0x3b800000, 0x17 ;  /* 0x3b80000003037811 */ /* 0x000fc800078eb8ff */
[----:B------:R-:W-:Y:S01]  /*0ae0*/  LOP3.LUT R22, R3, R0, R7, 0xfe, !PT ;  /* 0x0000000003167212 */ /* 0x000fe200078efe07 */
[----:B------:R-:W-:Y:S06]  /*0af0*/  BRA `(.L_x_8031) ;  /* 0x0000000000f87947 */ /* 0x000fec0003800000 */
.L_x_8044:
        /* <DEDUP_REMOVED lines=20> */
.L_x_8049:
[----:B------:R-:W-:Y:S05]  /*0c40*/  BSYNC.RECONVERGENT B0 ;  /* 0x0000000000007941 */ /* 0x000fea0003800200 */
.L_x_8048:
[----:B------:R-:W-:Y:S01]  /*0c50*/  IMAD.SHL.U32 R0, R0, 0x200000, RZ ;  /* 0x0020000000007824 */ /* 0x000fe200078e00ff */
[----:B------:R-:W-:-:S04]  /*0c60*/  LEA R3, R3, 0x37800000, 0x17 ;  /* 0x3780000003037811 */ /* 0x000fc800078eb8ff */
[----:B------:R-:W-:Y:S01]  /*0c70*/  LOP3.LUT R22, R3, R0, R7, 0xfe, !PT ;  /* 0x0000000003167212 */ /* 0x000fe200078efe07 */
[----:B------:R-:W-:Y:S06]  /*0c80*/  BRA `(.L_x_8031) ;  /* 0x0000000000947947 */ /* 0x000fec0003800000 */
.L_x_8043:
[----:B------:R-:W-:-:S09]  /*0c90*/  UISETP.NE.AND UP0, UPT, UR4, 0x1c, UPT ;  /* 0x0000001c0400788c */ /* 0x000fd2000bf05270 */
[----:B------:R-:W-:Y:S05]  /*0ca0*/  BRA.U !UP0, `(.L_x_8050) ;  /* 0x0000000108847547 */ /* 0x000fea000b800000 */
[----:B------:R-:W-:-:S09]  /*0cb0*/  UISETP.NE.AND UP0, UPT, UR4, 0x1d, UPT ;  /* 0x0000001d0400788c */ /* 0x000fd2000bf05270 */
[----:B------:R-:W-:Y:S05]  /*0cc0*/  BRA.U !UP0, `(.L_x_8051) ;  /* 0x0000000108707547 */ /* 0x000fea000b800000 */
[----:B------:R-:W-:-:S09]  /*0cd0*/  UISETP.NE.AND UP0, UPT, UR4, 0x2c, UPT ;  /* 0x0000002c0400788c */ /* 0x000fd2000bf05270 */
[----:B------:R-:W-:Y:S05]  /*0ce0*/  BRA.U !UP0, `(.L_x_8052) ;  /* 0x0000000108487547 */ /* 0x000fea000b800000 */
.L_x_8030:
        /* <DEDUP_REMOVED lines=16> */
.L_x_8053:
[----:B------:R-:W-:Y:S01]  /*0df0*/  IMAD.MOV.U32 R22, RZ, RZ, RZ ;  /* 0x000000ffff167224 */ /* 0x000fe200078e00ff */
[----:B------:R-:W-:Y:S06]  /*0e00*/  BRA `(.L_x_8031) ;  /* 0x0000000000347947 */ /* 0x000fec0003800000 */
.L_x_8052:
        /* <DEDUP_REMOVED lines=8> */
.L_x_8051:
[----:B------:R-:W2:Y:S02]  /*0e90*/  LDG.E.64 R22, desc[UR36][R4.64] ;  /* 0x0000002404167981 */ /* 0x000ea4000c1e1b00 */
[----:B--2---:R0:W1:Y:S01]  /*0ea0*/  I2F.U64 R22, R22 ;  /* 0x0000001600167312 */ /* 0x0040620000301000 */
[----:B------:R-:W-:Y:S05]  /*0eb0*/  BRA `(.L_x_8031) ;  /* 0x0000000000087947 */ /* 0x000fea0003800000 */
.L_x_8050:
[----:B------:R-:W2:Y:S02]  /*0ec0*/  LDG.E R4, desc[UR36][R4.64] ;  /* 0x0000002404047981 */ /* 0x000ea4000c1e1900 */
[----:B--2---:R-:W-:-:S07]  /*0ed0*/  I2FP.F32.U32 R22, R4 ;  /* 0x0000000400167245 */ /* 0x004fce0000201000 */
.L_x_8031:
[----:B------:R-:W-:Y:S05]  /*0ee0*/  BSYNC.RECONVERGENT B6 ;  /* 0x0000000000067941 */ /* 0x000fea0003800200 */
.L_x_8025:
[----:B------:R-:W-:-:S07]  /*0ef0*/  VIADD R16, R19, 0x80 ;  /* 0x0000008013107836 */ /* 0x000fce0000000000 */
.L_x_8024:
[----:B------:R-:W-:Y:S05]  /*0f00*/  BSYNC.RECONVERGENT B7 ;  /* 0x0000000000077941 */ /* 0x000fea0003800200 */
.L_x_8023:
        /* <DEDUP_REMOVED lines=25> */
.L_x_8060:
[----:B------:R-:W2:Y:S02]  /*10a0*/  LDG.E.U8 R4, desc[UR36][R4.64] ;  /* 0x0000002404047981 */ /* 0x000ea4000c1e1100 */
[----:B--2---:R-:W-:Y:S01]  /*10b0*/  I2FP.F32.U32 R23, R4 ;  /* 0x0000000400177245 */ /* 0x004fe20000201000 */
[----:B------:R-:W-:Y:S06]  /*10c0*/  BRA `(.L_x_8062) ;  /* 0x0000000c00247947 */ /* 0x000fec0003800000 */
.L_x_8059:
        /* <DEDUP_REMOVED lines=9> */
.L_x_8064:
[----:B------:R-:W2:Y:S02]  /*1160*/  LDG.E R4, desc[UR36][R4.64] ;  /* 0x0000002404047981 */ /* 0x000ea4000c1e1900 */
[----:B--2---:R-:W-:Y:S01]  /*1170*/  I2FP.F32.S32 R23, R4 ;  /* 0x0000000400177245 */ /* 0x004fe20000201400 */
[----:B------:R-:W-:Y:S06]  /*1180*/  BRA `(.L_x_8062) ;  /* 0x0000000800f47947 */ /* 0x000fec0003800000 */
.L_x_8063:
[----:B------:R-:W2:Y:S02]  /*1190*/  LDG.E.U16 R4, desc[UR36][R4.64] ;  /* 0x0000002404047981 */ /* 0x000ea4000c1e1500 */
[----:B--2---:R0:W2:Y:S01]  /*11a0*/  I2F.S16 R23, R4 ;  /* 0x0000000400177306 */ /* 0x0040a20000101400 */
[----:B------:R-:W-:Y:S05]  /*11b0*/  BRA `(.L_x_8062) ;  /* 0x0000000800e87947 */ /* 0x000fea0003800000 */
.L_x_8058:
        /* <DEDUP_REMOVED lines=8> */
.L_x_8066:
[----:B------:R-:W2:Y:S02]  /*1240*/  LDG.E.U16 R4, desc[UR36][R4.64] ;  /* 0x0000002404047981 */ /* 0x000ea4000c1e1500 */
[----:B--2---:R-:W-:Y:S01]  /*1250*/  HADD2.F32 R23, -RZ, R4.H0_H0 ;  /* 0x20000004ff177230 */ /* 0x004fe20000004100 */
[----:B------:R-:W-:Y:S06]  /*1260*/  BRA `(.L_x_8062) ;  /* 0x0000000800bc7947 */ /* 0x000fec0003800000 */
.L_x_8065:
        /* <DEDUP_REMOVED lines=8> */
.L_x_8068:
[----:B------:R-:W2:Y:S02]  /*12f0*/  LDG.E.U16 R4, desc[UR36][R4.64] ;  /* 0x0000002404047981 */ /* 0x000ea4000c1e1500 */
[----:B--2---:R-:W-:Y:S01]  /*1300*/  HADD2.F32 R23, -RZ, R4.H0_H0 ;  /* 0x20000004ff177230 */ /* 0x004fe20000004100 */
[----:B------:R-:W-:Y:S06]  /*1310*/  BRA `(.L_x_8062) ;  /* 0x0000000800907947 */ /* 0x000fec0003800000 */
.L_x_8067:
[----:B------:R-:W2:Y:S01]  /*1320*/  LDG.E.64 R4, desc[UR36][R4.64] ;  /* 0x0000002404047981 */ /* 0x000ea2000c1e1b00 */
[----:B------:R-:W-:Y:S01]  /*1330*/  UMOV UR4, 0xf0000000 ;  /* 0xf000000000047882 */ /* 0x000fe20000000000 */
[----:B------:R-:W-:Y:S01]  /*1340*/  UMOV UR5, 0x380fffff ;  /* 0x380fffff00057882 */ /* 0x000fe20000000000 */
[----:B--2---:R-:W0:Y:S01]  /*1350*/  F2F.F32.F64 R23, R4 ;  /* 0x0000000400177310 */ /* 0x004e220000301000 */
[----:B------:R-:W-:-:S14]  /*1360*/  DSETP.GEU.AND P0, PT, |R4|, UR4, PT ;  /* 0x0000000404007e2a */ /* 0x000fdc000bf0e200 */
[----:B0-----:R-:W-:Y:S01]  /*1370*/  @!P0 FMUL R23, R23, 1.175494350822287508e-38 ;  /* 0x0080000017178820 */ /* 0x001fe20000400000 */
[----:B------:R-:W-:Y:S06]  /*1380*/  BRA `(.L_x_8062) ;  /* 0x0000000800747947 */ /* 0x000fec0003800000 */
.L_x_8057:
        /* <DEDUP_REMOVED lines=12> */
.L_x_8071:
[----:B------:R-:W2:Y:S01]  /*1450*/  LDG.E.64 R4, desc[UR36][R4.64] ;  /* 0x0000002404047981 */ /* 0x000ea2000c1e1b00 */
[----:B------:R-:W-:Y:S01]  /*1460*/  UMOV UR4, 0xf0000000 ;  /* 0xf000000000047882 */ /* 0x000fe20000000000 */
[----:B------:R-:W-:Y:S01]  /*1470*/  UMOV UR5, 0x380fffff ;  /* 0x380fffff00057882 */ /* 0x000fe20000000000 */
[----:B--2---:R-:W0:Y:S01]  /*1480*/  F2F.F32.F64 R23, R4 ;  /* 0x0000000400177310 */ /* 0x004e220000301000 */
[----:B------:R-:W-:-:S14]  /*1490*/  DSETP.GEU.AND P0, PT, |R4|, UR4, PT ;  /* 0x0000000404007e2a */ /* 0x000fdc000bf0e200 */
[----:B0-----:R-:W-:Y:S01]  /*14a0*/  @!P0 FMUL R23, R23, 1.175494350822287508e-38 ;  /* 0x0080000017178820 */ /* 0x001fe20000400000 */
[----:B------:R-:W-:Y:S06]  /*14b0*/  BRA `(.L_x_8062) ;  /* 0x0000000800287947 */ /* 0x000fec0003800000 */
.L_x_8070:
        /* <DEDUP_REMOVED lines=25> */
.L_x_8073:
        /* <DEDUP_REMOVED lines=12> */
.L_x_8072:
[----:B------:R-:W2:Y:S02]  /*1710*/  LDG.E.U16 R4, desc[UR36][R4.64] ;  /* 0x0000002404047981 */ /* 0x000ea4000c1e1500 */
[----:B--2---:R-:W-:Y:S01]  /*1720*/  IMAD.U32 R23, R4, 0x10000, RZ ;  /* 0x0001000004177824 */ /* 0x004fe200078e00ff */
[----:B------:R-:W-:Y:S06]  /*1730*/  BRA `(.L_x_8062) ;  /* 0x0000000400887947 */ /* 0x000fec0003800000 */
.L_x_8069:
        /* <DEDUP_REMOVED lines=11> */
.L_x_8076:
        /* <DEDUP_REMOVED lines=20> */
.L_x_8078:
[----:B------:R-:W-:Y:S05]  /*1930*/  BSYNC.RECONVERGENT B0 ;  /* 0x0000000000007941 */ /* 0x000fea0003800200 */
.L_x_8077:
[----:B------:R-:W-:Y:S01]  /*1940*/  IMAD.SHL.U32 R0, R0, 0x100000, RZ ;  /* 0x0010000000007824 */ /* 0x000fe200078e00ff */
[----:B------:R-:W-:-:S04]  /*1950*/  LEA R3, R3, 0x3b800000, 0x17 ;  /* 0x3b80000003037811 */ /* 0x000fc800078eb8ff */
[----:B------:R-:W-:Y:S01]  /*1960*/  LOP3.LUT R23, R3, R0, R23, 0xfe, !PT ;  /* 0x0000000003177212 */ /* 0x000fe200078efe17 */
[----:B------:R-:W-:Y:S06]  /*1970*/  BRA `(.L_x_8062) ;  /* 0x0000000000f87947 */ /* 0x000fec0003800000 */
.L_x_8075:
        /* <DEDUP_REMOVED lines=20> */
.L_x_8080:
[----:B------:R-:W-:Y:S05]  /*1ac0*/  BSYNC.RECONVERGENT B0 ;  /* 0x0000000000007941 */ /* 0x000fea0003800200 */
.L_x_8079:
[----:B------:R-:W-:Y:S01]  /*1ad0*/  IMAD.SHL.U32 R0, R0, 0x200000, RZ ;  /* 0x0020000000007824 */ /* 0x000fe200078e00ff */
[----:B------:R-:W-:-:S04]  /*1ae0*/  LEA R3, R3, 0x37800000, 0x17 ;  /* 0x3780000003037811 */ /* 0x000fc800078eb8ff */
[----:B------:R-:W-:Y:S01]  /*1af0*/  LOP3.LUT R23, R3, R0, R23, 0xfe, !PT ;  /* 0x0000000003177212 */ /* 0x000fe200078efe17 */
[----:B------:R-:W-:Y:S06]  /*1b00*/  BRA `(.L_x_8062) ;  /* 0x0000000000947947 */ /* 0x000fec0003800000 */
.L_x_8074:
        /* <DEDUP_REMOVED lines=14> */
.L_x_8061:
        /* <DEDUP_REMOVED lines=16> */
.L_x_8083:
[----:B------:R-:W-:Y:S01]  /*1cf0*/  IMAD.MOV.U32 R23, RZ, RZ, RZ ;  /* 0x000000ffff177224 */ /* 0x000fe200078e00ff */
[----:B------:R-:W-:Y:S06]  /*1d00*/  BRA `(.L_x_8062) ;  /* 0x0000000000147947 */ /* 0x000fec0003800000 */
.L_x_8082:
[----:B------:R-:W2:Y:S02]  /*1d10*/  LDG.E.64 R4, desc[UR36][R4.64] ;  /* 0x0000002404047981 */ /* 0x000ea4000c1e1b00 */
[----:B--2---:R0:W2:Y:S01]  /*1d20*/  I2F.U64 R23, R4 ;  /* 0x0000000400177312 */ /* 0x0040a20000301000 */
[----:B------:R-:W-:Y:S05]  /*1d30*/  BRA `(.L_x_8062) ;  /* 0x0000000000087947 */ /* 0x000fea0003800000 */
.L_x_8081:
[----:B------:R-:W2:Y:S02]  /*1d40*/  LDG.E R4, desc[UR36][R4.64] ;  /* 0x0000002404047981 */ /* 0x000ea4000c1e1900 */
[----:B--2---:R-:W-:-:S07]  /*1d50*/  I2FP.F32.U32 R23, R4 ;  /* 0x0000000400177245 */ /* 0x004fce0000201000 */
.L_x_8062:
[----:B------:R-:W-:Y:S05]  /*1d60*/  BSYNC.RECONVERGENT B6 ;  /* 0x0000000000067941 */ /* 0x000fea0003800200 */
.L_x_8056:
[----:B------:R-:W-:-:S07]  /*1d70*/  VIADD R16, R16, 0x80 ;  /* 0x0000008010107836 */ /* 0x000fce0000000000 */
.L_x_8055:
[----:B------:R-:W-:Y:S05]  /*1d80*/  BSYNC.RECONVERGENT B7 ;  /* 0x0000000000077941 */ /* 0x000fea0003800200 */
.L_x_8054:
        /* <DEDUP_REMOVED lines=25> */
.L_x_8090:
[----:B------:R-:W2:Y:S02]  /*1f20*/  LDG.E.U8 R4, desc[UR36][R4.64] ;  /* 0x0000002404047981 */ /* 0x000ea4000c1e1100 */
[----:B--2---:R-:W-:Y:S01]  /*1f30*/  I2FP.F32.U32 R24, R4 ;  /* 0x0000000400187245 */ /* 0x004fe20000201000 */
[----:B------:R-:W-:Y:S06]  /*1f40*/  BRA `(.L_x_8092) ;  /* 0x0000000c00287947 */ /* 0x000fec0003800000 */
.L_x_8089:
        /* <DEDUP_REMOVED lines=9> */
.L_x_8094:
[----:B------:R-:W2:Y:S02]  /*1fe0*/  LDG.E R4, desc[UR36][R4.64] ;  /* 0x0000002404047981 */ /* 0x000ea4000c1e1900 */
[----:B--2---:R-:W-:Y:S01]  /*1ff0*/  I2FP.F32.S32 R24, R4 ;  /* 0x0000000400187245 */ /* 0x004fe20000201400 */
[----:B------:R-:W-:Y:S06]  /*2000*/  BRA `(.L_x_8092) ;  /* 0x0000000800f87947 */ /* 0x000fec0003800000 */
.L_x_8093:
[----:B------:R-:W2:Y:S02]  /*2010*/  LDG.E.U16 R4, desc[UR36][R4.64] ;  /* 0x0000002404047981 */ /* 0x000ea4000c1e1500 */
[----:B--2---:R4:W0:Y:S01]  /*2020*/  I2F.S16 R24, R4 ;  /* 0x0000000400187306 */ /* 0x0048220000101400 */
[----:B------:R-:W-:Y:S05]  /*2030*/  BRA `(.L_x_8092) ;  /* 0x0000000800ec7947 */ /* 0x000fea0003800000 */
.L_x_8088:
        /* <DEDUP_REMOVED lines=8> */
.L_x_8096:
[----:B------:R-:W2:Y:S02]  /*20c0*/  LDG.E.U16 R4, desc[UR36][R4.64] ;  /* 0x0000002404047981 */ /* 0x000ea4000c1e1500 */
[----:B--2---:R-:W-:Y:S01]  /*20d0*/  HADD2.F32 R24, -RZ, R4.H0_H0 ;  /* 0x20000004ff187230 */ /* 0x004fe20000004100 */
[----:B------:R-:W-:Y:S06]  /*20e0*/  BRA `(.L_x_8092) ;  /* 0x0000000800c07947 */ /* 0x000fec0003800000 */
.L_x_8095:
        /* <DEDUP_REMOVED lines=8> */
.L_x_8098:
[----:B------:R-:W2:Y:S02]  /*2170*/  LDG.E.U16 R4, desc[UR36][R4.64] ;  /* 0x0000002404047981 */ /* 0x000ea4000c1e1500 */
[----:B--2---:R-:W-:Y:S01]  /*2180*/  HADD2.F32 R24, -RZ, R4.H0_H0 ;  /* 0x20000004ff187230 */ /* 0x004fe20000004100 */
[----:B------:R-:W-:Y:S06]  /*2190*/  BRA `(.L_x_8092) ;  /* 0x0000000800947947 */ /* 0x000fec0003800000 */
.L_x_8097:
[----:B------:R-:W2:Y:S01]  /*21a0*/  LDG.E.64 R4, desc[UR36][R4.64] ;  /* 0x0000002404047981 */ /* 0x000ea2000c1e1b00 */
[----:B------:R-:W-:Y:S01]  /*21b0*/  UMOV UR4, 0xf0000000 ;  /* 0xf000000000047882 */ /* 0x000fe20000000000 */
[----:B------:R-:W-:Y:S01]  /*21c0*/  UMOV UR5, 0x380fffff ;  /* 0x380fffff00057882 */ /* 0x000fe20000000000 */
[----:B--2---:R-:W0:Y:S01]  /*21d0*/  F2F.F32.F64 R24, R4 ;  /* 0x0000000400187310 */ /* 0x004e220000301000 */
[----:B------:R-:W-:-:S14]  /*21e0*/  DSETP.GEU.AND P0, PT, |R4|, UR4, PT ;  /* 0x0000000404007e2a */ /* 0x000fdc000bf0e200 */
[----:B0-----:R-:W-:Y:S01]  /*21f0*/  @!P0 FMUL R24, R24, 1.175494350822287508e-38 ;  /* 0x0080000018188820 */ /* 0x001fe20000400000 */
[----:B------:R-:W-:Y:S06]  /*2200*/  BRA `(.L_x_8092) ;  /* 0x0000000800787947 */ /* 0x000fec0003800000 */
.L_x_8087:
        /* <DEDUP_REMOVED lines=12> */
.L_x_8101:
[----:B------:R-:W2:Y:S01]  /*22d0*/  LDG.E.64 R4, desc[UR36][R4.64] ;  /* 0x0000002404047981 */ /* 0x000ea2000c1e1b00 */
[----:B------:R-:W-:Y:S01]  /*22e0*/  UMOV UR4, 0xf0000000 ;  /* 0xf000000000047882 */ /* 0x000fe20000000000 */
[----:B------:R-:W-:Y:S01]  /*22f0*/  UMOV UR5, 0x380fffff ;  /* 0x380fffff00057882 */ /* 0x000fe20000000000 */
[----:B--2---:R-:W0:Y:S01]  /*2300*/  F2F.F32.F64 R24, R4 ;  /* 0x0000000400187310 */ /* 0x004e220000301000 */
[----:B------:R-:W-:-:S14]  /*2310*/  DSETP.GEU.AND P0, PT, |R4|, UR4, PT ;  /* 0x0000000404007e2a */ /* 0x000fdc000bf0e200 */
[----:B0-----:R-:W-:Y:S01]  /*2320*/  @!P0 FMUL R24, R24, 1.175494350822287508e-38 ;  /* 0x0080000018188820 */ /* 0x001fe20000400000 */
[----:B------:R-:W-:Y:S06]  /*2330*/  BRA `(.L_x_8092) ;  /* 0x00000008002c7947 */ /* 0x000fec0003800000 */
.L_x_8100:
        /* <DEDUP_REMOVED lines=25> */
.L_x_8103:
        /* <DEDUP_REMOVED lines=13> */
.L_x_8102:
[----:B------:R-:W2:Y:S02]  /*25a0*/  LDG.E.U16 R4, desc[UR36][R4.64] ;  /* 0x0000002404047981 */ /* 0x000ea4000c1e1500 */
[----:B--2---:R-:W-:Y:S01]  /*25b0*/  IMAD.U32 R24, R4, 0x10000, RZ ;  /* 0x0001000004187824 */ /* 0x004fe200078e00ff */
[----:B------:R-:W-:Y:S06]  /*25c0*/  BRA `(.L_x_8092) ;  /* 0x0000000400887947 */ /* 0x000fec0003800000 */
.L_x_8099:
        /* <DEDUP_REMOVED lines=11> */
.L_x_8106:
        /* <DEDUP_REMOVED lines=20> */
.L_x_8108:
[----:B------:R-:W-:Y:S05]  /*27c0*/  BSYNC.RECONVERGENT B0 ;  /* 0x0000000000007941 */ /* 0x000fea0003800200 */
.L_x_8107:
[----:B------:R-:W-:Y:S01]  /*27d0*/  IMAD.SHL.U32 R0, R0, 0x100000, RZ ;  /* 0x0010000000007824 */ /* 0x000fe200078e00ff */
[----:B------:R-:W-:-:S04]  /*27e0*/  LEA R3, R3, 0x3b800000, 0x17 ;  /* 0x3b80000003037811 */ /* 0x000fc800078eb8ff */
[----:B------:R-:W-:Y:S01]  /*27f0*/  LOP3.LUT R24, R3, R0, R7, 0xfe, !PT ;  /* 0x0000000003187212 */ /* 0x000fe200078efe07 */
[----:B------:R-:W-:Y:S06]  /*2800*/  BRA `(.L_x_8092) ;  /* 0x0000000000f87947 */ /* 0x000fec0003800000 */
.L_x_8105:
        /* <DEDUP_REMOVED lines=20> */
.L_x_8110:
[----:B------:R-:W-:Y:S05]  /*2950*/  BSYNC.RECONVERGENT B0 ;  /* 0x0000000000007941 */ /* 0x000fea0003800200 */
.L_x_8109:
[----:B------:R-:W-:Y:S01]  /*2960*/  IMAD.SHL.U32 R0, R0, 0x200000, RZ ;  /* 0x0020000000007824 */ /* 0x000fe200078e00ff */
[----:B------:R-:W-:-:S04]  /*2970*/  LEA R3, R3, 0x37800000, 0x17 ;  /* 0x3780000003037811 */ /* 0x000fc800078eb8ff */
[----:B------:R-:W-:Y:S01]  /*2980*/  LOP3.LUT R24, R3, R0, R7, 0xfe, !PT ;  /* 0x0000000003187212 */ /* 0x000fe200078efe07 */
[----:B------:R-:W-:Y:S06]  /*2990*/  BRA `(.L_x_8092) ;  /* 0x0000000000947947 */ /* 0x000fec0003800000 */
.L_x_8104:
        /* <DEDUP_REMOVED lines=14> */
.L_x_8091:
        /* <DEDUP_REMOVED lines=16> */
.L_x_8113:
[----:B------:R-:W-:Y:S01]  /*2b80*/  IMAD.MOV.U32 R24, RZ, RZ, RZ ;  /* 0x000000ffff187224 */ /* 0x000fe200078e00ff */
[----:B------:R-:W-:Y:S06]  /*2b90*/  BRA `(.L_x_8092) ;  /* 0x0000000000147947 */ /* 0x000fec0003800000 */
.L_x_8112:
[----:B------:R-:W2:Y:S02]  /*2ba0*/  LDG.E.64 R24, desc[UR36][R4.64] ;  /* 0x0000002404187981 */ /* 0x000ea4000c1e1b00 */
[----:B--2---:R0:W2:Y:S01]  /*2bb0*/  I2F.U64 R24, R24 ;  /* 0x0000001800187312 */ /* 0x0040a20000301000 */
[----:B------:R-:W-:Y:S05]  /*2bc0*/  BRA `(.L_x_8092) ;  /* 0x0000000000087947 */ /* 0x000fea0003800000 */
.L_x_8111:
[----:B------:R-:W2:Y:S02]  /*2bd0*/  LDG.E R4, desc[UR36][R4.64] ;  /* 0x0000002404047981 */ /* 0x000ea4000c1e1900 */
[----:B--2---:R-:W-:-:S07]  /*2be0*/  I2FP.F32.U32 R24, R4 ;  /* 0x0000000400187245 */ /* 0x004fce0000201000 */
.L_x_8092:
[----:B------:R-:W-:Y:S05]  /*2bf0*/  BSYNC.RECONVERGENT B6 ;  /* 0x0000000000067941 */ /* 0x000fea0003800200 */
.L_x_8086:
[----:B------:R-:W-:-:S07]  /*2c00*/  VIADD R16, R16, 0x80 ;  /* 0x0000008010107836 */ /* 0x000fce0000000000 */
.L_x_8085:
[----:B------:R-:W-:Y:S05]  /*2c10*/  BSYNC.RECONVERGENT B7 ;  /* 0x0000000000077941 */ /* 0x000fea0003800200 */
.L_x_8084:
        /* <DEDUP_REMOVED lines=24> */
.L_x_8119:
[----:B------:R-:W2:Y:S02]  /*2da0*/  LDG.E.U8 R4, desc[UR36][R4.64] ;  /* 0x0000002404047981 */ /* 0x000ea4000c1e1100 */
[----:B--2---:R-:W-:Y:S01]  /*2db0*/  I2FP.F32.U32 R18, R4 ;  /* 0x0000000400127245 */ /* 0x004fe20000201000 */
[----:B------:R-:W-:Y:S06]  /*2dc0*/  BRA `(.L_x_8115) ;  /* 0x0000000c001c7947 */ /* 0x000fec0003800000 */
.L_x_8118:
        /* <DEDUP_REMOVED lines=9> */
.L_x_8122:
[----:B------:R-:W2:Y:S02]  /*2e60*/  LDG.E R4, desc[UR36][R4.64] ;  /* 0x0000002404047981 */ /* 0x000ea4000c1e1900 */
[----:B--2---:R-:W-:Y:S01]  /*2e70*/  I2FP.F32.S32 R18, R4 ;  /* 0x0000000400127245 */ /* 0x004fe20000201400 */
[----:B------:R-:W-:Y:S06]  /*2e80*/  BRA `(.L_x_8115) ;  /* 0x0000000800ec7947 */ /* 0x000fec0003800000 */
.L_x_8121:
[----:B------:R-:W2:Y:S02]  /*2e90*/  LDG.E.U16 R4, desc[UR36][R4.64] ;  /* 0x0000002404047981 */ /* 0x000ea4000c1e1500 */
[----:B--2---:R0:W2:Y:S01]  /*2ea0*/  I2F.S16 R18, R4 ;  /* 0x0000000400127306 */ /* 0x0040a20000101400 */
[----:B------:R-:W-:Y:S05]  /*2eb0*/  BRA `(.L_x_8115) ;  /* 0x0000000800e07947 */ /* 0x000fea0003800000 */
.L_x_8117:
        /* <DEDUP_REMOVED lines=8> */
.L_x_8124:
[----:B------:R-:W2:Y:S02]  /*2f40*/  LDG.E.U16 R4, desc[UR36][R4.64] ;  /* 0x0000002404047981 */ /* 0x000ea4000c1e1500 */
[----:B--2---:R-:W-:Y:S01]  /*2f50*/  HADD2.F32 R18, -RZ, R4.H0_H0 ;  /* 0x20000004ff127230 */ /* 0x004fe20000004100 */
[----:B------:R-:W-:Y:S06]  /*2f60*/  BRA `(.L_x_8115) ;  /* 0x0000000800b47947 */ /* 0x000fec0003800000 */
.L_x_8123:
        /* <DEDUP_REMOVED lines=8> */
.L_x_8126:
[----:B------:R-:W2:Y:S02]  /*2ff0*/  LDG.E.U16 R4, desc[UR36][R4.64] ;  /* 0x0000002404047981 */ /* 0x000ea4000c1e1500 */
[----:B--2---:R-:W-:Y:S01]  /*3000*/  HADD2.F32 R18, -RZ, R4.H0_H0 ;  /* 0x20000004ff127230 */ /* 0x004fe20000004100 */
[----:B------:R-:W-:Y:S06]  /*3010*/  BRA `(.L_x_8115) ;  /* 0x0000000800887947 */ /* 0x000fec0003800000 */
.L_x_8125:
[----:B------:R-:W2:Y:S01]  /*3020*/  LDG.E.64 R4, desc[UR36][R4.64] ;  /* 0x0000002404047981 */ /* 0x000ea2000c1e1b00 */
[----:B------:R-:W-:Y:S01]  /*3030*/  UMOV UR4, 0xf0000000 ;  /* 0xf000000000047882 */ /* 0x000fe20000000000 */
[----:B------:R-:W-:Y:S01]  /*3040*/  UMOV UR5, 0x380fffff ;  /* 0x380fffff00057882 */ /* 0x000fe20000000000 */
[----:B--2---:R-:W0:Y:S01]  /*3050*/  F2F.F32.F64 R18, R4 ;  /* 0x0000000400127310 */ /* 0x004e220000301000 */
[----:B------:R-:W-:-:S14]  /*3060*/  DSETP.GEU.AND P0, PT, |R4|, UR4, PT ;  /* 0x0000000404007e2a */ /* 0x000fdc000bf0e200 */
[----:B0-----:R-:W-:Y:S01]  /*3070*/  @!P0 FMUL R18, R18, 1.175494350822287508e-38 ;  /* 0x0080000012128820 */ /* 0x001fe20000400000 */
[----:B------:R-:W-:Y:S06]  /*3080*/  BRA `(.L_x_8115) ;  /* 0x00000008006c7947 */ /* 0x000fec0003800000 */
.L_x_8116:
        /* <DEDUP_REMOVED lines=12> */
.L_x_8129:
[----:B------:R-:W2:Y:S01]  /*3150*/  LDG.E.64 R4, desc[UR36][R4.64] ;  /* 0x0000002404047981 */ /* 0x000ea2000c1e1b00 */
[----:B------:R-:W-:Y:S01]  /*3160*/  UMOV UR4, 0xf0000000 ;  /* 0xf000000000047882 */ /* 0x000fe20000000000 */
[----:B------:R-:W-:Y:S01]  /*3170*/  UMOV UR5, 0x380fffff ;  /* 0x380fffff00057882 */ /* 0x000fe20000000000 */
[----:B--2---:R-:W0:Y:S01]  /*3180*/  F2F.F32.F64 R18, R4 ;  /* 0x0000000400127310 */ /* 0x004e220000301000 */
[----:B------:R-:W-:-:S14]  /*3190*/  DSETP.GEU.AND P0, PT, |R4|, UR4, PT ;  /* 0x0000000404007e2a */ /* 0x000fdc000bf0e200 */
[----:B0-----:R-:W-:Y:S01]  /*31a0*/  @!P0 FMUL R18, R18, 1.175494350822287508e-38 ;  /* 0x0080000012128820 */ /* 0x001fe20000400000 */
[----:B------:R-:W-:Y:S06]  /*31b0*/  BRA `(.L_x_8115) ;  /* 0x0000000800207947 */ /* 0x000fec0003800000 */
.L_x_8128:
        /* <DEDUP_REMOVED lines=25> */
.L_x_8131:
        /* <DEDUP_REMOVED lines=13> */
.L_x_8130:
[----:B------:R-:W2:Y:S02]  /*3420*/  LDG.E.U16 R4, desc[UR36][R4.64] ;  /* 0x0000002404047981 */ /* 0x000ea4000c1e1500 */
[----:B--2---:R-:W-:Y:S01]  /*3430*/  IMAD.U32 R18, R4, 0x10000, RZ ;  /* 0x0001000004127824 */ /* 0x004fe200078e00ff */
[----:B------:R-:W-:Y:S06]  /*3440*/  BRA `(.L_x_8115) ;  /* 0x00000004007c7947 */ /* 0x000fec0003800000 */
.L_x_8127:
        /* <DEDUP_REMOVED lines=11> */
.L_x_8134:
        /* <DEDUP_REMOVED lines=19> */
.L_x_8136:
[----:B------:R-:W-:Y:S05]  /*3630*/  BSYNC.RECONVERGENT B0 ;  /* 0x0000000000007941 */ /* 0x000fea0003800200 */
.L_x_8135:
[----:B------:R-:W-:Y:S01]  /*3640*/  IMAD.SHL.U32 R0, R0, 0x100000, RZ ;  /* 0x0010000000007824 */ /* 0x000fe200078e00ff */
[----:B------:R-:W-:-:S04]  /*3650*/  LEA R3, R3, 0x3b800000, 0x17 ;  /* 0x3b80000003037811 */ /* 0x000fc800078eb8ff */
[----:B------:R-:W-:Y:S01]  /*3660*/  LOP3.LUT R18, R3, R0, R7, 0xfe, !PT ;  /* 0x0000000003127212 */ /* 0x000fe200078efe07 */
[----:B------:R-:W-:Y:S06]  /*3670*/  BRA `(.L_x_8115) ;  /* 0x0000000000f07947 */ /* 0x000fec0003800000 */
.L_x_8133:
        /* <DEDUP_REMOVED lines=19> */
.L_x_8138:
[----:B------:R-:W-:Y:S05]  /*37b0*/  BSYNC.RECONVERGENT B0 ;  /* 0x0000000000007941 */ /* 0x000fea0003800200 */
.L_x_8137:
[----:B------:R-:W-:Y:S01]  /*37c0*/  IMAD.SHL.U32 R0, R0, 0x200000, RZ ;  /* 0x0020000000007824 */ /* 0x000fe200078e00ff */
[----:B------:R-:W-:-:S04]  /*37d0*/  LEA R3, R3, 0x37800000, 0x17 ;  /* 0x3780000003037811 */ /* 0x000fc800078eb8ff */
[----:B------:R-:W-:Y:S01]  /*37e0*/  LOP3.LUT R18, R3, R0, R7, 0xfe, !PT ;  /* 0x0000000003127212 */ /* 0x000fe200078efe07 */
[----:B------:R-:W-:Y:S06]  /*37f0*/  BRA `(.L_x_8115) ;  /* 0x0000000000907947 */ /* 0x000fec0003800000 */
.L_x_8132:
        /* <DEDUP_REMOVED lines=14> */
.L_x_8120:
        /* <DEDUP_REMOVED lines=16> */
.L_x_8141:
[----:B------:R-:W-:Y:S05]  /*39e0*/  BRA `(.L_x_8115) ;  /* 0x0000000000147947 */ /* 0x000fea0003800000 */
.L_x_8140:
[----:B------:R-:W2:Y:S02]  /*39f0*/  LDG.E.64 R4, desc[UR36][R4.64] ;  /* 0x0000002404047981 */ /* 0x000ea4000c1e1b00 */
[----:B--2---:R0:W2:Y:S01]  /*3a00*/  I2F.U64 R18, R4 ;  /* 0x0000000400127312 */ /* 0x0040a20000301000 */
[----:B------:R-:W-:Y:S05]  /*3a10*/  BRA `(.L_x_8115) ;  /* 0x0000000000087947 */ /* 0x000fea0003800000 */
.L_x_8139:
[----:B------:R-:W2:Y:S02]  /*3a20*/  LDG.E R4, desc[UR36][R4.64] ;  /* 0x0000002404047981 */ /* 0x000ea4000c1e1900 */
[----:B--2---:R-:W-:-:S07]  /*3a30*/  I2FP.F32.U32 R18, R4 ;  /* 0x0000000400127245 */ /* 0x004fce0000201000 */
.L_x_8115:
[----:B------:R-:W-:Y:S05]  /*3a40*/  BSYNC.RECONVERGENT B6 ;  /* 0x0000000000067941 */ /* 0x000fea0003800200 */
.L_x_8114:
[----:B------:R-:W0:Y:S01]  /*3a50*/  LDCU UR4, c[0x0][0x388] ;  /* 0x00007100ff0477ac */ /* 0x000e220008000800 */
[----:B------:R-:W1:Y:S01]  /*3a60*/  LDC.U8 R16, c[0x0][0x3ac] ;  /* 0x0000eb00ff107b82 */ /* 0x000e620000000000 */
[----:B------:R-:W-:Y:S01]  /*3a70*/  ISETP.GE.AND P1, PT, R19, R17, PT ;  /* 0x000000111300720c */ /* 0x000fe20003f26270 */
[----:B------:R-:W-:Y:S04]  /*3a80*/  BSSY.RECONVERGENT B7, `(.L_x_8142) ;  /* 0x00002bd000077945 */ /* 0x000fe80003800200 */
[----:B------:R-:W-:Y:S01]  /*3a90*/  BSSY.RELIABLE B6, `(.L_x_8143) ;  /* 0x00001d7000067945 */ /* 0x000fe20003800100 */
[----:B0-----:R-:W-:Y:S02]  /*3aa0*/  FSETP.NEU.FTZ.AND P0, PT, RZ, UR4, PT ;  /* 0x00000004ff007c0b */ /* 0x001fe4000bf1d000 */
[----:B------:R-:W-:-:S04]  /*3ab0*/  FSET.BF.LT.FTZ.AND R3, RZ, UR4, PT ;  /* 0x00000004ff037c0a */ /* 0x000fc8000b811000 */
[-C--:B-12345:R-:W-:Y:S02]  /*3ac0*/  FSEL R4, R22, R3.reuse, !P0 ;  /* 0x0000000316047208 */ /* 0x0befe40004000000 */
[-C--:B------:R-:W-:Y:S02]  /*3ad0*/  FSEL R22, R23, R3.reuse, !P0 ;  /* 0x0000000317167208 */ /* 0x080fe40004000000 */
[-C--:B------:R-:W-:Y:S02]  /*3ae0*/  FSEL R24, R24, R3.reuse, !P0 ;  /* 0x0000000318187208 */ /* 0x080fe40004000000 */
[----:B------:R-:W-:Y:S01]  /*3af0*/  FSEL R18, R18, R3, !P0 ;  /* 0x0000000312127208 */ /* 0x000fe20004000000 */
[----:B------:R-:W-:Y:S06]  /*3b00*/  @P1 BRA `(.L_x_8144) ;  /* 0x0000001c00301947 */ /* 0x000fec0003800000 */
[----:B------:R-:W0:Y:S01]  /*3b10*/  LDCU UR4, c[0x0][0x3b0] ;  /* 0x00007600ff0477ac */ /* 0x000e220008000800 */
[----:B------:R-:W1:Y:S01]  /*3b20*/  LDC.64 R8, c[0x0][0x390] ;  /* 0x0000e400ff087b82 */ /* 0x000e620000000a00 */
[----:B------:R-:W-:Y:S01]  /*3b30*/  IMAD R0, R2, 0x200, R19 ;  /* 0x0000020002007824 */ /* 0x000fe200078e0213 */
[----:B------:R-:W-:Y:S01]  /*3b40*/  PRMT R5, R16, 0x9910, RZ ;  /* 0x0000991010057816 */ /* 0x000fe200000000ff */
[----:B------:R-:W-:Y:S02]  /*3b50*/  VIADD R19, R19, 0x80 ;  /* 0x0000008013137836 */ /* 0x000fe40000000000 */
        /* <DEDUP_REMOVED lines=17> */
.L_x_8148:
[----:B------:R-:W0:Y:S02]  /*3c70*/  F2I.S64.TRUNC R4, R4 ;  /* 0x0000000400047311 */ /* 0x000e24000020d900 */
[----:B0-----:R-:W-:-:S05]  /*3c80*/  IMAD.MOV.U32 R3, RZ, RZ, R4 ;  /* 0x000000ffff037224 */ /* 0x001fca00078e0004 */
[----:B------:R0:W-:Y:S01]  /*3c90*/  STG.E.U8 desc[UR36][R8.64], R3 ;  /* 0x0000000308007986 */ /* 0x0001e2000c101124 */
[----:B------:R-:W-:Y:S05]  /*3ca0*/  BRA `(.L_x_8150) ;  /* 0x0000000c002c7947 */ /* 0x000fea0003800000 */
.L_x_8147:
        /* <DEDUP_REMOVED lines=9> */
.L_x_8152:
[----:B------:R-:W0:Y:S02]  /*3d40*/  F2I.FTZ.TRUNC.NTZ R3, R4 ;  /* 0x0000000400037305 */ /* 0x000e24000021f100 */
[----:B0-----:R0:W-:Y:S01]  /*3d50*/  STG.E desc[UR36][R8.64], R3 ;  /* 0x0000000308007986 */ /* 0x0011e2000c101924 */
[----:B------:R-:W-:Y:S05]  /*3d60*/  BRA `(.L_x_8150) ;  /* 0x0000000800fc7947 */ /* 0x000fea0003800000 */
.L_x_8151:
[----:B------:R-:W0:Y:S02]  /*3d70*/  F2I.FTZ.TRUNC.NTZ R3, R4 ;  /* 0x0000000400037305 */ /* 0x000e24000021f100 */
[----:B0-----:R0:W-:Y:S01]  /*3d80*/  STG.E.U16 desc[UR36][R8.64], R3 ;  /* 0x0000000308007986 */ /* 0x0011e2000c101524 */
[----:B------:R-:W-:Y:S05]  /*3d90*/  BRA `(.L_x_8150) ;  /* 0x0000000800f07947 */ /* 0x000fea0003800000 */
.L_x_8146:
        /* <DEDUP_REMOVED lines=8> */
.L_x_8154:
[----:B------:R-:W-:-:S05]  /*3e20*/  F2FP.F16.F32.PACK_AB R4, RZ, R4 ;  /* 0x00000004ff04723e */ /* 0x000fca00000000ff */
[----:B------:R0:W-:Y:S01]  /*3e30*/  STG.E.U16 desc[UR36][R8.64], R4 ;  /* 0x0000000408007986 */ /* 0x0001e2000c101524 */
[----:B------:R-:W-:Y:S05]  /*3e40*/  BRA `(.L_x_8150) ;  /* 0x0000000800c47947 */ /* 0x000fea0003800000 */
.L_x_8153:
        /* <DEDUP_REMOVED lines=9> */
.L_x_8156:
[----:B------:R-:W-:-:S04]  /*3ee0*/  F2FP.F16.F32.PACK_AB R3, RZ, R4 ;  /* 0x00000004ff03723e */ /* 0x000fc800000000ff */
[----:B------:R-:W-:-:S05]  /*3ef0*/  PRMT R3, R3, 0x5410, RZ ;  /* 0x0000541003037816 */ /* 0x000fca00000000ff */
[----:B------:R0:W-:Y:S01]  /*3f00*/  STG.E desc[UR36][R8.64], R3 ;  /* 0x0000000308007986 */ /* 0x0001e2000c101924 */
[----:B------:R-:W-:Y:S05]  /*3f10*/  BRA `(.L_x_8150) ;  /* 0x0000000800907947 */ /* 0x000fea0003800000 */
.L_x_8155:
[----:B------:R-:W-:-:S06]  /*3f20*/  FMUL.FTZ R4, R4, 1 ;  /* 0x3f80000004047820 */ /* 0x000fcc0000410000 */
[----:B------:R-:W0:Y:S02]  /*3f30*/  F2F.F64.F32 R4, R4 ;  /* 0x0000000400047310 */ /* 0x000e240000201800 */
[----:B0-----:R0:W-:Y:S01]  /*3f40*/  STG.E.64 desc[UR36][R8.64], R4 ;  /* 0x0000000408007986 */ /* 0x0011e2000c101b24 */
[----:B------:R-:W-:Y:S05]  /*3f50*/  BRA `(.L_x_8150) ;  /* 0x0000000800807947 */ /* 0x000fea0003800000 */
.L_x_8145:
        /* <DEDUP_REMOVED lines=12> */
.L_x_8159:
[----:B------:R-:W-:Y:S01]  /*4020*/  FMUL.FTZ R4, R4, 1 ;  /* 0x3f80000004047820 */ /* 0x000fe20000410000 */
[----:B------:R-:W-:-:S05]  /*4030*/  CS2R R6, SRZ ;  /* 0x0000000000067805 */ /* 0x000fca000001ff00 */
[----:B------:R-:W0:Y:S02]  /*4040*/  F2F.F64.F32 R4, R4 ;  /* 0x0000000400047310 */ /* 0x000e240000201800 */
[----:B0-----:R0:W-:Y:S01]  /*4050*/  STG.E.128 desc[UR36][R8.64], R4 ;  /* 0x0000000408007986 */ /* 0x0011e2000c101d24 */
[----:B------:R-:W-:Y:S05]  /*4060*/  BRA `(.L_x_8150) ;  /* 0x00000008003c7947 */ /* 0x000fea0003800000 */
.L_x_8158:
        /* <DEDUP_REMOVED lines=18> */
.L_x_8163:
[----:B------:R-:W-:Y:S05]  /*4190*/  BSYNC.RECONVERGENT B0 ;  /* 0x0000000000007941 */ /* 0x000fea0003800200 */
.L_x_8162:
[----:B------:R-:W-:-:S05]  /*41a0*/  LOP3.LUT R5, R0, 0x80, R5, 0xf8, !PT ;  /* 0x0000008000057812 */ /* 0x000fca00078ef805 */
[----:B------:R0:W-:Y:S01]  /*41b0*/  STG.E.U8 desc[UR36][R8.64], R5 ;  /* 0x0000000508007986 */ /* 0x0001e2000c101124 */
[----:B------:R-:W-:Y:S05]  /*41c0*/  BRA `(.L_x_8150) ;  /* 0x0000000400e47947 */ /* 0x000fea0003800000 */
.L_x_8161:
        /* <DEDUP_REMOVED lines=14> */
.L_x_8165:
[----:B------:R-:W-:Y:S05]  /*42b0*/  BSYNC.RECONVERGENT B0 ;  /* 0x0000000000007941 */ /* 0x000fea0003800200 */
.L_x_8164:
[----:B------:R-:W-:-:S05]  /*42c0*/  LOP3.LUT R3, R0, 0x80, R7, 0xf8, !PT ;  /* 0x0000008000037812 */ /* 0x000fca00078ef807 */
[----:B------:R0:W-:Y:S01]  /*42d0*/  STG.E.U8 desc[UR36][R8.64], R3 ;  /* 0x0000000308007986 */ /* 0x0001e2000c101124 */
[----:B------:R-:W-:Y:S05]  /*42e0*/  BRA `(.L_x_8150) ;  /* 0x00000004009c7947 */ /* 0x000fea0003800000 */
.L_x_8160:
[----:B------:R-:W-:-:S05]  /*42f0*/  F2FP.BF16.F32.PACK_AB R4, RZ, R4 ;  /* 0x00000004ff04723e */ /* 0x000fca00000010ff */
[----:B------:R0:W-:Y:S01]  /*4300*/  STG.E.U16 desc[UR36][R8.64], R4 ;  /* 0x0000000408007986 */ /* 0x0001e2000c101524 */
[----:B------:R-:W-:Y:S05]  /*4310*/  BRA `(.L_x_8150) ;  /* 0x0000000400907947 */ /* 0x000fea0003800000 */
.L_x_8157:
        /* <DEDUP_REMOVED lines=11> */
.L_x_8168:
        /* <DEDUP_REMOVED lines=12> */
.L_x_8171:
[----:B------:R-:W-:-:S04]  /*4490*/  SHF.R.U32.HI R0, RZ, 0x14, R4 ;  /* 0x00000014ff007819 */ /* 0x000fc80000011604 */
[----:B------:R-:W-:-:S04]  /*44a0*/  LOP3.LUT R3, R0, 0x1, RZ, 0xc0, !PT ;  /* 0x0000000100037812 */ /* 0x000fc800078ec0ff */
[----:B------:R-:W-:-:S04]  /*44b0*/  IADD3 R0, PT, PT, R4, 0x487ffff, R3 ;  /* 0x0487ffff04007810 */ /* 0x000fc80007ffe003 */
[----:B------:R-:W-:-:S04]  /*44c0*/  SHF.R.U32.HI R0, RZ, 0x14, R0 ;  /* 0x00000014ff007819 */ /* 0x000fc80000011600 */
[----:B------:R-:W-:-:S07]  /*44d0*/  LOP3.LUT R3, R0, 0xff, RZ, 0xc0, !PT ;  /* 0x000000ff00037812 */ /* 0x000fce00078ec0ff */
.L_x_8172:
[----:B------:R-:W-:-:S04]  /*44e0*/  SHF.R.U32.HI R4, RZ, 0x18, R4 ;  /* 0x00000018ff047819 */ /* 0x000fc80000011604 */
[----:B------:R-:W-:-:S04]  /*44f0*/  LOP3.LUT R3, R3, 0x80, R4, 0xf8, !PT ;  /* 0x0000008003037812 */ /* 0x000fc800078ef804 */
[----:B------:R-:W-:-:S07]  /*4500*/  PRMT R0, R3, 0x7610, R0 ;  /* 0x0000761003007816 */ /* 0x000fce0000000000 */
.L_x_8170:
[----:B------:R-:W-:Y:S05]  /*4510*/  BSYNC.RECONVERGENT B0 ;  /* 0x0000000000007941 */ /* 0x000fea0003800200 */
.L_x_8169:
[----:B------:R1:W-:Y:S01]  /*4520*/  STG.E.U8 desc[UR36][R8.64], R0 ;  /* 0x0000000008007986 */ /* 0x0003e2000c101124 */
[----:B------:R-:W-:Y:S05]  /*4530*/  BRA `(.L_x_8150) ;  /* 0x0000000400087947 */ /* 0x000fea0003800000 */
.L_x_8167:
        /* <DEDUP_REMOVED lines=12> */
.L_x_8175:
[----:B------:R-:W-:-:S04]  /*4600*/  SHF.R.U32.HI R0, RZ, 0x15, R4 ;  /* 0x00000015ff007819 */ /* 0x000fc80000011604 */
[----:B------:R-:W-:-:S04]  /*4610*/  LOP3.LUT R3, R0, 0x1, RZ, 0xc0, !PT ;  /* 0x0000000100037812 */ /* 0x000fc800078ec0ff */
[----:B------:R-:W-:-:S04]  /*4620*/  IADD3 R0, PT, PT, R4, 0x88fffff, R3 ;  /* 0x088fffff04007810 */ /* 0x000fc80007ffe003 */
[----:B------:R-:W-:-:S04]  /*4630*/  SHF.R.U32.HI R0, RZ, 0x15, R0 ;  /* 0x00000015ff007819 */ /* 0x000fc80000011600 */
[----:B------:R-:W-:-:S07]  /*4640*/  LOP3.LUT R3, R0, 0xff, RZ, 0xc0, !PT ;  /* 0x000000ff00037812 */ /* 0x000fce00078ec0ff */
.L_x_8176:
[----:B------:R-:W-:-:S04]  /*4650*/  SHF.R.U32.HI R4, RZ, 0x18, R4 ;  /* 0x00000018ff047819 */ /* 0x000fc80000011604 */
[----:B------:R-:W-:-:S04]  /*4660*/  LOP3.LUT R3, R3, 0x80, R4, 0xf8, !PT ;  /* 0x0000008003037812 */ /* 0x000fc800078ef804 */
[----:B------:R-:W-:-:S07]  /*4670*/  PRMT R0, R3, 0x7610, R0 ;  /* 0x0000761003007816 */ /* 0x000fce0000000000 */
.L_x_8174:
[----:B------:R-:W-:Y:S05]  /*4680*/  BSYNC.RECONVERGENT B0 ;  /* 0x0000000000007941 */ /* 0x000fea0003800200 */
.L_x_8173:
[----:B------:R2:W-:Y:S01]  /*4690*/  STG.E.U8 desc[UR36][R8.64], R0 ;  /* 0x0000000008007986 */ /* 0x0005e2000c101124 */
[----:B------:R-:W-:Y:S05]  /*46a0*/  BRA `(.L_x_8150) ;  /* 0x0000000000ac7947 */ /* 0x000fea0003800000 */
.L_x_8166:
[----:B------:R-:W-:-:S13]  /*46b0*/  ISETP.NE.AND P0, PT, R0, 0x1c, PT ;  /* 0x0000001c0000780c */ /* 0x000fda0003f05270 */
[----:B------:R-:W-:Y:S05]  /*46c0*/  @!P0 BRA `(.L_x_8177) ;  /* 0x00000000009c8947 */ /* 0x000fea0003800000 */
[----:B------:R-:W-:-:S13]  /*46d0*/  ISETP.NE.AND P0, PT, R0, 0x1d, PT ;  /* 0x0000001d0000780c */ /* 0x000fda0003f05270 */
[----:B------:R-:W-:Y:S05]  /*46e0*/  @!P0 BRA `(.L_x_8178) ;  /* 0x0000000000888947 */ /* 0x000fea0003800000 */
[----:B------:R-:W-:-:S13]  /*46f0*/  ISETP.NE.AND P0, PT, R0, 0x2c, PT ;  /* 0x0000002c0000780c */ /* 0x000fda0003f05270 */
[----:B------:R-:W-:Y:S05]  /*4700*/  @!P0 BRA `(.L_x_8179) ;  /* 0x0000000000448947 */ /* 0x000fea0003800000 */
.L_x_8149:
        /* <DEDUP_REMOVED lines=16> */
.L_x_8180:
[----:B------:R-:W-:Y:S05]  /*4810*/  BRA `(.L_x_8150) ;  /* 0x0000000000507947 */ /* 0x000fea0003800000 */
.L_x_8179:
        /* <DEDUP_REMOVED lines=15> */
.L_x_8178:
[----:B------:R-:W0:Y:S02]  /*4910*/  F2I.U64.TRUNC R4, R4 ;  /* 0x0000000400047311 */ /* 0x000e24000020d800 */
[----:B0-----:R0:W-:Y:S01]  /*4920*/  STG.E.64 desc[UR36][R8.64], R4 ;  /* 0x0000000408007986 */ /* 0x0011e2000c101b24 */
[----:B------:R-:W-:Y:S05]  /*4930*/  BRA `(.L_x_8150) ;  /* 0x0000000000087947 */ /* 0x000fea0003800000 */
.L_x_8177:
[----:B------:R-:W0:Y:S02]  /*4940*/  F2I.FTZ.U32.TRUNC.NTZ R3, R4 ;  /* 0x0000000400037305 */ /* 0x000e24000021f000 */
[----:B0-----:R3:W-:Y:S02]  /*4950*/  STG.E desc[UR36][R8.64], R3 ;  /* 0x0000000308007986 */ /* 0x0017e4000c101924 */
.L_x_8150:
        /* <DEDUP_REMOVED lines=24> */
.L_x_8185:
[----:B------:R-:W0:Y:S02]  /*4ae0*/  F2I.S64.TRUNC R22, R22 ;  /* 0x0000001600167311 */ /* 0x000e24000020d900 */
[----:B0-----:R-:W-:-:S05]  /*4af0*/  IMAD.MOV.U32 R3, RZ, RZ, R22 ;  /* 0x000000ffff037224 */ /* 0x001fca00078e0016 */
[----:B------:R0:W-:Y:S01]  /*4b00*/  STG.E.U8 desc[UR36][R8.64], R3 ;  /* 0x0000000308007986 */ /* 0x0001e2000c101124 */
[----:B------:R-:W-:Y:S05]  /*4b10*/  BRA `(.L_x_8187) ;  /* 0x0000000c00287947 */ /* 0x000fea0003800000 */
.L_x_8184:
        /* <DEDUP_REMOVED lines=9> */
.L_x_8189:
[----:B------:R-:W0:Y:S02]  /*4bb0*/  F2I.FTZ.TRUNC.NTZ R3, R22 ;  /* 0x0000001600037305 */ /* 0x000e24000021f100 */
[----:B0-----:R0:W-:Y:S01]  /*4bc0*/  STG.E desc[UR36][R8.64], R3 ;  /* 0x0000000308007986 */ /* 0x0011e2000c101924 */
[----:B------:R-:W-:Y:S05]  /*4bd0*/  BRA `(.L_x_8187) ;  /* 0x0000000800f87947 */ /* 0x000fea0003800000 */
.L_x_8188:
[----:B------:R-:W0:Y:S02]  /*4be0*/  F2I.FTZ.TRUNC.NTZ R3, R22 ;  /* 0x0000001600037305 */ /* 0x000e24000021f100 */
[----:B0-----:R0:W-:Y:S01]  /*4bf0*/  STG.E.U16 desc[UR36][R8.64], R3 ;  /* 0x0000000308007986 */ /* 0x0011e2000c101524 */
[----:B------:R-:W-:Y:S05]  /*4c00*/  BRA `(.L_x_8187) ;  /* 0x0000000800ec7947 */ /* 0x000fea0003800000 */
.L_x_8183:
        /* <DEDUP_REMOVED lines=8> */
.L_x_8191:
[----:B------:R-:W-:-:S05]  /*4c90*/  F2FP.F16.F32.PACK_AB R22, RZ, R22 ;  /* 0x00000016ff16723e */ /* 0x000fca00000000ff */
[----:B------:R0:W-:Y:S01]  /*4ca0*/  STG.E.U16 desc[UR36][R8.64], R22 ;  /* 0x0000001608007986 */ /* 0x0001e2000c101524 */
[----:B------:R-:W-:Y:S05]  /*4cb0*/  BRA `(.L_x_8187) ;  /* 0x0000000800c07947 */ /* 0x000fea0003800000 */
.L_x_8190:
        /* <DEDUP_REMOVED lines=9> */
.L_x_8193:
[----:B------:R-:W-:-:S04]  /*4d50*/  F2FP.F16.F32.PACK_AB R3, RZ, R22 ;  /* 0x00000016ff03723e */ /* 0x000fc800000000ff */
[----:B------:R-:W-:-:S05]  /*4d60*/  PRMT R3, R3, 0x5410, RZ ;  /* 0x0000541003037816 */ /* 0x000fca00000000ff */
[----:B------:R0:W-:Y:S01]  /*4d70*/  STG.E desc[UR36][R8.64], R3 ;  /* 0x0000000308007986 */ /* 0x0001e2000c101924 */
[----:B------:R-:W-:Y:S05]  /*4d80*/  BRA `(.L_x_8187) ;  /* 0x00000008008c7947 */ /* 0x000fea0003800000 */
.L_x_8192:
[----:B------:R-:W-:-:S06]  /*4d90*/  FMUL.FTZ R4, R22, 1 ;  /* 0x3f80000016047820 */ /* 0x000fcc0000410000 */
[----:B------:R-:W0:Y:S02]  /*4da0*/  F2F.F64.F32 R4, R4 ;  /* 0x0000000400047310 */ /* 0x000e240000201800 */
[----:B0-----:R0:W-:Y:S01]  /*4db0*/  STG.E.64 desc[UR36][R8.64], R4 ;  /* 0x0000000408007986 */ /* 0x0011e2000c101b24 */
[----:B------:R-:W-:Y:S05]  /*4dc0*/  BRA `(.L_x_8187) ;  /* 0x00000008007c7947 */ /* 0x000fea0003800000 */
.L_x_8182:
        /* <DEDUP_REMOVED lines=13> */
.L_x_8197:
        /* <DEDUP_REMOVED lines=16> */
.L_x_8200:
[----:B------:R-:W-:-:S04]  /*4fa0*/  SHF.R.U32.HI R22, RZ, 0x18, R22 ;  /* 0x00000018ff167819 */ /* 0x000fc80000011616 */
[----:B------:R-:W-:-:S04]  /*4fb0*/  LOP3.LUT R3, R3, 0x80, R22, 0xf8, !PT ;  /* 0x0000008003037812 */ /* 0x000fc800078ef816 */
[----:B------:R-:W-:-:S07]  /*4fc0*/  PRMT R4, R3, 0x7610, R4 ;  /* 0x0000761003047816 */ /* 0x000fce0000000004 */
.L_x_8199:
[----:B------:R-:W-:Y:S05]  /*4fd0*/  BSYNC.RECONVERGENT B0 ;  /* 0x0000000000007941 */ /* 0x000fea0003800200 */
.L_x_8198:
[----:B------:R0:W-:Y:S01]  /*4fe0*/  STG.E.U8 desc[UR36][R8.64], R4 ;  /* 0x0000000408007986 */ /* 0x0001e2000c101124 */
[----:B------:R-:W-:Y:S05]  /*4ff0*/  BRA `(.L_x_8187) ;  /* 0x0000000400f07947 */ /* 0x000fea0003800000 */
.L_x_8196:
        /* <DEDUP_REMOVED lines=16> */
.L_x_8203:
[----:B------:R-:W-:-:S04]  /*5100*/  SHF.R.U32.HI R22, RZ, 0x18, R22 ;  /* 0x00000018ff167819 */ /* 0x000fc80000011616 */
[----:B------:R-:W-:-:S04]  /*5110*/  LOP3.LUT R3, R3, 0x80, R22, 0xf8, !PT ;  /* 0x0000008003037812 */ /* 0x000fc800078ef816 */
[----:B------:R-:W-:-:S07]  /*5120*/  PRMT R4, R3, 0x7610, R4 ;  /* 0x0000761003047816 */ /* 0x000fce0000000004 */
.L_x_8202:
[----:B------:R-:W-:Y:S05]  /*5130*/  BSYNC.RECONVERGENT B0 ;  /* 0x0000000000007941 */ /* 0x000fea0003800200 */
.L_x_8201:
[----:B------:R0:W-:Y:S01]  /*5140*/  STG.E.U8 desc[UR36][R8.64], R4 ;  /* 0x0000000408007986 */ /* 0x0001e2000c101124 */
[----:B------:R-:W-:Y:S05]  /*5150*/  BRA `(.L_x_8187) ;  /* 0x0000000400987947 */ /* 0x000fea0003800000 */
.L_x_8195:
        /* <DEDUP_REMOVED lines=21> */
.L_x_8205:
[----:B------:R-:W0:Y:S02]  /*52b0*/  F2I.U64.TRUNC R22, R22 ;  /* 0x0000001600167311 */ /* 0x000e24000020d800 */
[----:B0-----:R0:W-:Y:S01]  /*52c0*/  STG.E.64 desc[UR36][R8.64], R22 ;  /* 0x0000001608007986 */ /* 0x0011e2000c101b24 */
[----:B------:R-:W-:Y:S05]  /*52d0*/  BRA `(.L_x_8187) ;  /* 0x0000000400387947 */ /* 0x000fea0003800000 */
.L_x_8204:
[----:B------:R-:W0:Y:S02]  /*52e0*/  F2I.FTZ.U32.TRUNC.NTZ R3, R22 ;  /* 0x0000001600037305 */ /* 0x000e24000021f000 */
[----:B0-----:R0:W-:Y:S01]  /*52f0*/  STG.E desc[UR36][R8.64], R3 ;  /* 0x0000000308007986 */ /* 0x0011e2000c101924 */
[----:B------:R-:W-:Y:S05]  /*5300*/  BRA `(.L_x_8187) ;  /* 0x00000004002c7947 */ /* 0x000fea0003800000 */
.L_x_8194:
        /* <DEDUP_REMOVED lines=10> */
.L_x_8207:
[----:B------:R-:W-:Y:S01]  /*53b0*/  FMUL.FTZ R4, R22, 1 ;  /* 0x3f80000016047820 */ /* 0x000fe20000410000 */
[----:B------:R-:W-:-:S05]  /*53c0*/  CS2R R6, SRZ ;  /* 0x0000000000067805 */ /* 0x000fca000001ff00 */
[----:B------:R-:W0:Y:S02]  /*53d0*/  F2F.F64.F32 R4, R4 ;  /* 0x0000000400047310 */ /* 0x000e240000201800 */
[----:B0-----:R0:W-:Y:S01]  /*53e0*/  STG.E.128 desc[UR36][R8.64], R4 ;  /* 0x0000000408007986 */ /* 0x0011e2000c101d24 */
[----:B------:R-:W-:Y:S05]  /*53f0*/  BRA `(.L_x_8187) ;  /* 0x0000000000f07947 */ /* 0x000fea0003800000 */
.L_x_8206:
[----:B------:R-:W-:-:S13]  /*5400*/  ISETP.NE.AND P0, PT, R0, 0xf, PT ;  /* 0x0000000f0000780c */ /* 0x000fda0003f05270 */
[----:B------:R-:W-:Y:S05]  /*5410*/  @!P0 BRA `(.L_x_8208) ;  /* 0x0000000000e08947 */ /* 0x000fea0003800000 */
[----:B------:R-:W-:-:S13]  /*5420*/  ISETP.NE.AND P0, PT, R0, 0x17, PT ;  /* 0x000000170000780c */ /* 0x000fda0003f05270 */
[----:B------:R-:W-:Y:S05]  /*5430*/  @!P0 BRA `(.L_x_8209) ;  /* 0x00000000008c8947 */ /* 0x000fea0003800000 */
[----:B------:R-:W-:-:S13]  /*5440*/  ISETP.NE.AND P0, PT, R0, 0x18, PT ;  /* 0x000000180000780c */ /* 0x000fda0003f05270 */
[----:B------:R-:W-:Y:S05]  /*5450*/  @!P0 BRA `(.L_x_8210) ;  /* 0x0000000000448947 */ /* 0x000fea0003800000 */
.L_x_8186:
        /* <DEDUP_REMOVED lines=16> */
.L_x_8211:
[----:B------:R-:W-:Y:S05]  /*5560*/  BRA `(.L_x_8187) ;  /* 0x0000000000947947 */ /* 0x000fea0003800000 */
.L_x_8210:
        /* <DEDUP_REMOVED lines=12> */
.L_x_8213:
[----:B------:R-:W-:Y:S05]  /*5630*/  BSYNC.RECONVERGENT B0 ;  /* 0x0000000000007941 */ /* 0x000fea0003800200 */
.L_x_8212:
[----:B------:R-:W-:-:S05]  /*5640*/  LOP3.LUT R3, R0, 0x80, R5, 0xf8, !PT ;  /* 0x0000008000037812 */ /* 0x000fca00078ef805 */
[----:B------:R3:W-:Y:S01]  /*5650*/  STG.E.U8 desc[UR36][R8.64], R3 ;  /* 0x0000000308007986 */ /* 0x0007e2000c101124 */
[----:B------:R-:W-:Y:S05]  /*5660*/  BRA `(.L_x_8187) ;  /* 0x0000000000547947 */ /* 0x000fea0003800000 */
.L_x_8209:
        /* <DEDUP_REMOVED lines=11> */
.L_x_8215:
[----:B------:R-:W-:Y:S01]  /*5720*/  IMAD.MOV.U32 R0, RZ, RZ, 0x7f ;  /* 0x0000007fff007424 */ /* 0x000fe200078e00ff */
[----:B------:R-:W-:-:S04]  /*5730*/  ISETP.GT.U32.AND P0, PT, R4, 0x7f800000, PT ;  /* 0x7f8000000400780c */ /* 0x000fc80003f04070 */
[----:B------:R-:W-:-:S09]  /*5740*/  SEL R0, R0, 0x7c, P0 ;  /* 0x0000007c00007807 */ /* 0x000fd20000000000 */
.L_x_8216:
[----:B------:R-:W-:Y:S05]  /*5750*/  BSYNC.RECONVERGENT B0 ;  /* 0x0000000000007941 */ /* 0x000fea0003800200 */
.L_x_8214:
[----:B------:R-:W-:-:S04]  /*5760*/  SHF.R.U32.HI R3, RZ, 0x18, R22 ;  /* 0x00000018ff037819 */ /* 0x000fc80000011616 */
[----:B------:R-:W-:-:S05]  /*5770*/  LOP3.LUT R3, R0, 0x80, R3, 0xf8, !PT ;  /* 0x0000008000037812 */ /* 0x000fca00078ef803 */
[----:B------:R2:W-:Y:S01]  /*5780*/  STG.E.U8 desc[UR36][R8.64], R3 ;  /* 0x0000000308007986 */ /* 0x0005e2000c101124 */
[----:B------:R-:W-:Y:S05]  /*5790*/  BRA `(.L_x_8187) ;  /* 0x0000000000087947 */ /* 0x000fea0003800000 */
.L_x_8208:
[----:B------:R-:W-:-:S05]  /*57a0*/  F2FP.BF16.F32.PACK_AB R22, RZ, R22 ;  /* 0x00000016ff16723e */ /* 0x000fca00000010ff */
[----:B------:R4:W-:Y:S02]  /*57b0*/  STG.E.U16 desc[UR36][R8.64], R22 ;  /* 0x0000001608007986 */ /* 0x0009e4000c101524 */
.L_x_8187:
[----:B------:R-:W-:-:S07]  /*57c0*/  VIADD R19, R19, 0x80 ;  /* 0x0000008013137836 */ /* 0x000fce0000000000 */
.L_x_8144:
[----:B------:R-:W-:-:S13]  /*57d0*/  ISETP.GE.AND P0, PT, R19, R17, PT ;  /* 0x000000111300720c */ /* 0x000fda0003f06270 */
[----:B------:R-:W-:Y:S05]  /*57e0*/  @P0 BREAK.RELIABLE B6 ;  /* 0x0000000000060942 */ /* 0x000fea0003800100 */
[----:B------:R-:W-:Y:S05]  /*57f0*/  @P0 BRA `(.L_x_8181) ;  /* 0x0000000c00940947 */ /* 0x000fea0003800000 */
[----:B------:R-:W-:Y:S05]  /*5800*/  BSYNC.RELIABLE B6 ;  /* 0x0000000000067941 */ /* 0x000fea0003800100 */
.L_x_8143:
        /* <DEDUP_REMOVED lines=21> */
.L_x_8220:
[----:B------:R-:W0:Y:S02]  /*5960*/  F2I.S64.TRUNC R24, R24 ;  /* 0x0000001800187311 */ /* 0x000e24000020d900 */
[----:B0-----:R-:W-:-:S05]  /*5970*/  IMAD.MOV.U32 R3, RZ, RZ, R24 ;  /* 0x000000ffff037224 */ /* 0x001fca00078e0018 */
[----:B------:R0:W-:Y:S01]  /*5980*/  STG.E.U8 desc[UR36][R8.64], R3 ;  /* 0x0000000308007986 */ /* 0x0001e2000c101124 */
[----:B------:R-:W-:Y:S05]  /*5990*/  BRA `(.L_x_8222) ;  /* 0x0000000c00287947 */ /* 0x000fea0003800000 */
.L_x_8219:
        /* <DEDUP_REMOVED lines=9> */
.L_x_8224:
[----:B------:R-:W0:Y:S02]  /*5a30*/  F2I.FTZ.TRUNC.NTZ R3, R24 ;  /* 0x0000001800037305 */ /* 0x000e24000021f100 */
[----:B0-----:R0:W-:Y:S01]  /*5a40*/  STG.E desc[UR36][R8.64], R3 ;  /* 0x0000000308007986 */ /* 0x0011e2000c101924 */
[----:B------:R-:W-:Y:S05]  /*5a50*/  BRA `(.L_x_8222) ;  /* 0x0000000800f87947 */ /* 0x000fea0003800000 */
.L_x_8223:
[----:B------:R-:W0:Y:S02]  /*5a60*/  F2I.FTZ.TRUNC.NTZ R3, R24 ;  /* 0x0000001800037305 */ /* 0x000e24000021f100 */
[----:B0-----:R0:W-:Y:S01]  /*5a70*/  STG.E.U16 desc[UR36][R8.64], R3 ;  /* 0x0000000308007986 */ /* 0x0011e2000c101524 */
[----:B------:R-:W-:Y:S05]  /*5a80*/  BRA `(.L_x_8222) ;  /* 0x0000000800ec7947 */ /* 0x000fea0003800000 */
.L_x_8218:
        /* <DEDUP_REMOVED lines=8> */
.L_x_8226:
[----:B------:R-:W-:-:S05]  /*5b10*/  F2FP.F16.F32.PACK_AB R24, RZ, R24 ;  /* 0x00000018ff18723e */ /* 0x000fca00000000ff */
[----:B------:R0:W-:Y:S01]  /*5b20*/  STG.E.U16 desc[UR36][R8.64], R24 ;  /* 0x0000001808007986 */ /* 0x0001e2000c101524 */
[----:B------:R-:W-:Y:S05]  /*5b30*/  BRA `(.L_x_8222) ;  /* 0x0000000800c07947 */ /* 0x000fea0003800000 */
.L_x_8225:
        /* <DEDUP_REMOVED lines=9> */
.L_x_8228:
[----:B------:R-:W-:-:S04]  /*5bd0*/  F2FP.F16.F32.PACK_AB R3, RZ, R24 ;  /* 0x00000018ff03723e */ /* 0x000fc800000000ff */
[----:B------:R-:W-:-:S05]  /*5be0*/  PRMT R3, R3, 0x5410, RZ ;  /* 0x0000541003037816 */ /* 0x000fca00000000ff */
[----:B------:R0:W-:Y:S01]  /*5bf0*/  STG.E desc[UR36][R8.64], R3 ;  /* 0x0000000308007986 */ /* 0x0001e2000c101924 */
[----:B------:R-:W-:Y:S05]  /*5c00*/  BRA `(.L_x_8222) ;  /* 0x00000008008c7947 */ /* 0x000fea0003800000 */
.L_x_8227:
[----:B------:R-:W-:-:S06]  /*5c10*/  FMUL.FTZ R4, R24, 1 ;  /* 0x3f80000018047820 */ /* 0x000fcc0000410000 */
[----:B------:R-:W0:Y:S02]  /*5c20*/  F2F.F64.F32 R4, R4 ;  /* 0x0000000400047310 */ /* 0x000e240000201800 */
[----:B0-----:R0:W-:Y:S01]  /*5c30*/  STG.E.64 desc[UR36][R8.64], R4 ;  /* 0x0000000408007986 */ /* 0x0011e2000c101b24 */
[----:B------:R-:W-:Y:S05]  /*5c40*/  BRA `(.L_x_8222) ;  /* 0x00000008007c7947 */ /* 0x000fea0003800000 */
.L_x_8217:
        /* <DEDUP_REMOVED lines=13> */
.L_x_8232:
        /* <DEDUP_REMOVED lines=16> */
.L_x_8235:
[----:B------:R-:W-:-:S04]  /*5e20*/  SHF.R.U32.HI R24, RZ, 0x18, R24 ;  /* 0x00000018ff187819 */ /* 0x000fc80000011618 */
[----:B------:R-:W-:-:S04]  /*5e30*/  LOP3.LUT R3, R3, 0x80, R24, 0xf8, !PT ;  /* 0x0000008003037812 */ /* 0x000fc800078ef818 */
[----:B------:R-:W-:-:S07]  /*5e40*/  PRMT R4, R3, 0x7610, R4 ;  /* 0x0000761003047816 */ /* 0x000fce0000000004 */
.L_x_8234:
[----:B------:R-:W-:Y:S05]  /*5e50*/  BSYNC.RECONVERGENT B0 ;  /* 0x0000000000007941 */ /* 0x000fea0003800200 */
.L_x_8233:
[----:B------:R0:W-:Y:S01]  /*5e60*/  STG.E.U8 desc[UR36][R8.64], R4 ;  /* 0x0000000408007986 */ /* 0x0001e2000c101124 */
[----:B------:R-:W-:Y:S05]  /*5e70*/  BRA `(.L_x_8222) ;  /* 0x0000000400f07947 */ /* 0x000fea0003800000 */
.L_x_8231:
        /* <DEDUP_REMOVED lines=16> */
.L_x_8238:
[----:B------:R-:W-:-:S04]  /*5f80*/  SHF.R.U32.HI R24, RZ, 0x18, R24 ;  /* 0x00000018ff187819 */ /* 0x000fc80000011618 */
[----:B------:R-:W-:-:S04]  /*5f90*/  LOP3.LUT R3, R3, 0x80, R24, 0xf8, !PT ;  /* 0x0000008003037812 */ /* 0x000fc800078ef818 */
[----:B------:R-:W-:-:S07]  /*5fa0*/  PRMT R4, R3, 0x7610, R4 ;  /* 0x0000761003047816 */ /* 0x000fce0000000004 */
.L_x_8237:
[----:B------:R-:W-:Y:S05]  /*5fb0*/  BSYNC.RECONVERGENT B0 ;  /* 0x0000000000007941 */ /* 0x000fea0003800200 */
.L_x_8236:
[----:B------:R0:W-:Y:S01]  /*5fc0*/  STG.E.U8 desc[UR36][R8.64], R4 ;  /* 0x0000000408007986 */ /* 0x0001e2000c101124 */
[----:B------:R-:W-:Y:S05]  /*5fd0*/  BRA `(.L_x_8222) ;  /* 0x0000000400987947 */ /* 0x000fea0003800000 */
.L_x_8230:
        /* <DEDUP_REMOVED lines=21> */
.L_x_8240:
[----:B------:R-:W0:Y:S02]  /*6130*/  F2I.U64.TRUNC R24, R24 ;  /* 0x0000001800187311 */ /* 0x000e24000020d800 */
[----:B0-----:R0:W-:Y:S01]  /*6140*/  STG.E.64 desc[UR36][R8.64], R24 ;  /* 0x0000001808007986 */ /* 0x0011e2000c101b24 */
[----:B------:R-:W-:Y:S05]  /*6150*/  BRA `(.L_x_8222) ;  /* 0x0000000400387947 */ /* 0x000fea0003800000 */
.L_x_8239:
[----:B------:R-:W0:Y:S02]  /*6160*/  F2I.FTZ.U32.TRUNC.NTZ R3, R24 ;  /* 0x0000001800037305 */ /* 0x000e24000021f000 */
[----:B0-----:R0:W-:Y:S01]  /*6170*/  STG.E desc[UR36][R8.64], R3 ;  /* 0x0000000308007986 */ /* 0x0011e2000c101924 */
[----:B------:R-:W-:Y:S05]  /*6180*/  BRA `(.L_x_8222) ;  /* 0x00000004002c7947 */ /* 0x000fea0003800000 */
.L_x_8229:
        /* <DEDUP_REMOVED lines=10> */
.L_x_8242:
[----:B------:R-:W-:Y:S01]  /*6230*/  FMUL.FTZ R4, R24, 1 ;  /* 0x3f80000018047820 */ /* 0x000fe20000410000 */
[----:B------:R-:W-:-:S05]  /*6240*/  CS2R R6, SRZ ;  /* 0x0000000000067805 */ /* 0x000fca000001ff00 */
[----:B------:R-:W0:Y:S02]  /*6250*/  F2F.F64.F32 R4, R4 ;  /* 0x0000000400047310 */ /* 0x000e240000201800 */
[----:B0-----:R4:W-:Y:S01]  /*6260*/  STG.E.128 desc[UR36][R8.64], R4 ;  /* 0x0000000408007986 */ /* 0x0019e2000c101d24 */
[----:B------:R-:W-:Y:S05]  /*6270*/  BRA `(.L_x_8222) ;  /* 0x0000000000f07947 */ /* 0x000fea0003800000 */
.L_x_8241:
[----:B------:R-:W-:-:S13]  /*6280*/  ISETP.NE.AND P0, PT, R0, 0xf, PT ;  /* 0x0000000f0000780c */ /* 0x000fda0003f05270 */
[----:B------:R-:W-:Y:S05]  /*6290*/  @!P0 BRA `(.L_x_8243) ;  /* 0x0000000000e08947 */ /* 0x000fea0003800000 */
[----:B------:R-:W-:-:S13]  /*62a0*/  ISETP.NE.AND P0, PT, R0, 0x17, PT ;  /* 0x000000170000780c */ /* 0x000fda0003f05270 */
[----:B------:R-:W-:Y:S05]  /*62b0*/  @!P0 BRA `(.L_x_8244) ;  /* 0x00000000008c8947 */ /* 0x000fea0003800000 */
[----:B------:R-:W-:-:S13]  /*62c0*/  ISETP.NE.AND P0, PT, R0, 0x18, PT ;  /* 0x000000180000780c */ /* 0x000fda0003f05270 */
[----:B------:R-:W-:Y:S05]  /*62d0*/  @!P0 BRA `(.L_x_8245) ;  /* 0x0000000000448947 */ /* 0x000fea0003800000 */
.L_x_8221:
        /* <DEDUP_REMOVED lines=16> */
.L_x_8246:
[----:B------:R-:W-:Y:S05]  /*63e0*/  BRA `(.L_x_8222) ;  /* 0x0000000000947947 */ /* 0x000fea0003800000 */
.L_x_8245:
        /* <DEDUP_REMOVED lines=12> */
.L_x_8248:
[----:B------:R-:W-:Y:S05]  /*64b0*/  BSYNC.RECONVERGENT B0 ;  /* 0x0000000000007941 */ /* 0x000fea0003800200 */
.L_x_8247:
[----:B------:R-:W-:-:S05]  /*64c0*/  LOP3.LUT R3, R0, 0x80, R5, 0xf8, !PT ;  /* 0x0000008000037812 */ /* 0x000fca00078ef805 */
[----:B------:R1:W-:Y:S01]  /*64d0*/  STG.E.U8 desc[UR36][R8.64], R3 ;  /* 0x0000000308007986 */ /* 0x0003e2000c101124 */
[----:B------:R-:W-:Y:S05]  /*64e0*/  BRA `(.L_x_8222) ;  /* 0x0000000000547947 */ /* 0x000fea0003800000 */
.L_x_8244:
        /* <DEDUP_REMOVED lines=11> */
.L_x_8250:
[----:B------:R-:W-:Y:S01]  /*65a0*/  IMAD.MOV.U32 R0, RZ, RZ, 0x7f ;  /* 0x0000007fff007424 */ /* 0x000fe200078e00ff */
[----:B------:R-:W-:-:S04]  /*65b0*/  ISETP.GT.U32.AND P0, PT, R4, 0x7f800000, PT ;  /* 0x7f8000000400780c */ /* 0x000fc80003f04070 */
[----:B------:R-:W-:-:S09]  /*65c0*/  SEL R0, R0, 0x7c, P0 ;  /* 0x0000007c00007807 */ /* 0x000fd20000000000 */
.L_x_8251:
[----:B------:R-:W-:Y:S05]  /*65d0*/  BSYNC.RECONVERGENT B0 ;  /* 0x0000000000007941 */ /* 0x000fea0003800200 */
.L_x_8249:
[----:B------:R-:W-:-:S04]  /*65e0*/  SHF.R.U32.HI R3, RZ, 0x18, R24 ;  /* 0x00000018ff037819 */ /* 0x000fc80000011618 */
[----:B------:R-:W-:-:S05]  /*65f0*/  LOP3.LUT R3, R0, 0x80, R3, 0xf8, !PT ;  /* 0x0000008000037812 */ /* 0x000fca00078ef803 */
[----:B------:R2:W-:Y:S01]  /*6600*/  STG.E.U8 desc[UR36][R8.64], R3 ;  /* 0x0000000308007986 */ /* 0x0005e2000c101124 */
[----:B------:R-:W-:Y:S05]  /*6610*/  BRA `(.L_x_8222) ;  /* 0x0000000000087947 */ /* 0x000fea0003800000 */
.L_x_8243:
[----:B------:R-:W-:-:S05]  /*6620*/  F2FP.BF16.F32.PACK_AB R24, RZ, R24 ;  /* 0x00000018ff18723e */ /* 0x000fca00000010ff */
[----:B------:R0:W-:Y:S02]  /*6630*/  STG.E.U16 desc[UR36][R8.64], R24 ;  /* 0x0000001808007986 */ /* 0x0001e4000c101524 */
.L_x_8222:
[----:B------:R-:W-:-:S07]  /*6640*/  VIADD R19, R19, 0x80 ;  /* 0x0000008013137836 */ /* 0x000fce0000000000 */
.L_x_8181:
[----:B------:R-:W-:Y:S05]  /*6650*/  BSYNC.RECONVERGENT B7 ;  /* 0x0000000000077941 */ /* 0x000fea0003800200 */
.L_x_8142:
        /* <DEDUP_REMOVED lines=22> */
.L_x_8255:
[----:B------:R-:W0:Y:S02]  /*67c0*/  F2I.S64.TRUNC R18, R18 ;  /* 0x0000001200127311 */ /* 0x000e24000020d900 */
[----:B0-----:R-:W-:-:S05]  /*67d0*/  IMAD.MOV.U32 R5, RZ, RZ, R18 ;  /* 0x000000ffff057224 */ /* 0x001fca00078e0012 */
[----:B------:R-:W-:Y:S01]  /*67e0*/  STG.E.U8 desc[UR36][R2.64], R5 ;  /* 0x0000000502007986 */ /* 0x000fe2000c101124 */
[----:B------:R-:W-:Y:S05]  /*67f0*/  EXIT ;  /* 0x000000000000794d */ /* 0x000fea0003800000 */
.L_x_8254:
        /* <DEDUP_REMOVED lines=9> */
.L_x_8258:
[----:B------:R-:W0:Y:S02]  /*6890*/  F2I.FTZ.TRUNC.NTZ R5, R18 ;  /* 0x0000001200057305 */ /* 0x000e24000021f100 */
[----:B0-----:R-:W-:Y:S01]  /*68a0*/  STG.E desc[UR36][R2.64], R5 ;  /* 0x0000000502007986 */ /* 0x001fe2000c101924 */
[----:B------:R-:W-:Y:S05]  /*68b0*/  EXIT ;  /* 0x000000000000794d */ /* 0x000fea0003800000 */
.L_x_8257:
[----:B------:R-:W0:Y:S02]  /*68c0*/  F2I.FTZ.TRUNC.NTZ R5, R18 ;  /* 0x0000001200057305 */ /* 0x000e24000021f100 */
[----:B0-----:R-:W-:Y:S01]  /*68d0*/  STG.E.U16 desc[UR36][R2.64], R5 ;  /* 0x0000000502007986 */ /* 0x001fe2000c101524 */
[----:B------:R-:W-:Y:S05]  /*68e0*/  EXIT ;  /* 0x000000000000794d */ /* 0x000fea0003800000 */
.L_x_8253:
        /* <DEDUP_REMOVED lines=8> */
.L_x_8260:
[----:B------:R-:W-:-:S05]  /*6970*/  F2FP.F16.F32.PACK_AB R18, RZ, R18 ;  /* 0x00000012ff12723e */ /* 0x000fca00000000ff */
[----:B------:R-:W-:Y:S01]  /*6980*/  STG.E.U16 desc[UR36][R2.64], R18 ;  /* 0x0000001202007986 */ /* 0x000fe2000c101524 */
[----:B------:R-:W-:Y:S05]  /*6990*/  EXIT ;  /* 0x000000000000794d */ /* 0x000fea0003800000 */
.L_x_8259:
        /* <DEDUP_REMOVED lines=9> */
.L_x_8262:
[----:B------:R-:W-:-:S04]  /*6a30*/  F2FP.F16.F32.PACK_AB R5, RZ, R18 ;  /* 0x00000012ff05723e */ /* 0x000fc800000000ff */
[----:B------:R-:W-:-:S05]  /*6a40*/  PRMT R5, R5, 0x5410, RZ ;  /* 0x0000541005057816 */ /* 0x000fca00000000ff */
[----:B------:R-:W-:Y:S01]  /*6a50*/  STG.E desc[UR36][R2.64], R5 ;  /* 0x0000000502007986 */ /* 0x000fe2000c101924 */
[----:B------:R-:W-:Y:S05]  /*6a60*/  EXIT ;  /* 0x000000000000794d */ /* 0x000fea0003800000 */
.L_x_8261:
[----:B------:R-:W-:-:S06]  /*6a70*/  FMUL.FTZ R4, R18, 1 ;  /* 0x3f80000012047820 */ /* 0x000fcc0000410000 */
[----:B------:R-:W0:Y:S02]  /*6a80*/  F2F.F64.F32 R4, R4 ;  /* 0x0000000400047310 */ /* 0x000e240000201800 */
[----:B0-----:R-:W-:Y:S01]  /*6a90*/  STG.E.64 desc[UR36][R2.64], R4 ;  /* 0x0000000402007986 */ /* 0x001fe2000c101b24 */
[----:B------:R-:W-:Y:S05]  /*6aa0*/  EXIT ;  /* 0x000000000000794d */ /* 0x000fea0003800000 */
.L_x_8252:
        /* <DEDUP_REMOVED lines=13> */
.L_x_8266:
        /* <DEDUP_REMOVED lines=16> */
.L_x_8269:
[----:B------:R-:W-:-:S04]  /*6c80*/  SHF.R.U32.HI R18, RZ, 0x18, R18 ;  /* 0x00000018ff127819 */ /* 0x000fc80000011612 */
[----:B------:R-:W-:-:S04]  /*6c90*/  LOP3.LUT R5, R5, 0x80, R18, 0xf8, !PT ;  /* 0x0000008005057812 */ /* 0x000fc800078ef812 */
[----:B------:R-:W-:-:S07]  /*6ca0*/  PRMT R0, R5, 0x7610, R0 ;  /* 0x0000761005007816 */ /* 0x000fce0000000000 */
.L_x_8268:
[----:B------:R-:W-:Y:S05]  /*6cb0*/  BSYNC.RECONVERGENT B0 ;  /* 0x0000000000007941 */ /* 0x000fea0003800200 */
.L_x_8267:
[----:B------:R-:W-:Y:S01]  /*6cc0*/  STG.E.U8 desc[UR36][R2.64], R0 ;  /* 0x0000000002007986 */ /* 0x000fe2000c101124 */
[----:B------:R-:W-:Y:S05]  /*6cd0*/  EXIT ;  /* 0x000000000000794d */ /* 0x000fea0003800000 */
.L_x_8265:
        /* <DEDUP_REMOVED lines=16> */
.L_x_8272:
[----:B------:R-:W-:-:S04]  /*6de0*/  SHF.R.U32.HI R18, RZ, 0x18, R18 ;  /* 0x00000018ff127819 */ /* 0x000fc80000011612 */
[----:B------:R-:W-:-:S04]  /*6df0*/  LOP3.LUT R5, R5, 0x80, R18, 0xf8, !PT ;  /* 0x0000008005057812 */ /* 0x000fc800078ef812 */
[----:B------:R-:W-:-:S07]  /*6e00*/  PRMT R0, R5, 0x7610, R0 ;  /* 0x0000761005007816 */ /* 0x000fce0000000000 */
.L_x_8271:
[----:B------:R-:W-:Y:S05]  /*6e10*/  BSYNC.RECONVERGENT B0 ;  /* 0x0000000000007941 */ /* 0x000fea0003800200 */
.L_x_8270:
[----:B------:R-:W-:Y:S01]  /*6e20*/  STG.E.U8 desc[UR36][R2.64], R0 ;  /* 0x0000000002007986 */ /* 0x000fe2000c101124 */
[----:B------:R-:W-:Y:S05]  /*6e30*/  EXIT ;  /* 0x000000000000794d */ /* 0x000fea0003800000 */
.L_x_8264:
        /* <DEDUP_REMOVED lines=21> */
.L_x_8274:
[----:B------:R-:W0:Y:S02]  /*6f90*/  F2I.U64.TRUNC R18, R18 ;  /* 0x0000001200127311 */ /* 0x000e24000020d800 */
[----:B0-----:R-:W-:Y:S01]  /*6fa0*/  STG.E.64 desc[UR36][R2.64], R18 ;  /* 0x0000001202007986 */ /* 0x001fe2000c101b24 */
[----:B------:R-:W-:Y:S05]  /*6fb0*/  EXIT ;  /* 0x000000000000794d */ /* 0x000fea0003800000 */
.L_x_8273:
[----:B------:R-:W0:Y:S02]  /*6fc0*/  F2I.FTZ.U32.TRUNC.NTZ R5, R18 ;  /* 0x0000001200057305 */ /* 0x000e24000021f000 */
[----:B0-----:R-:W-:Y:S01]  /*6fd0*/  STG.E desc[UR36][R2.64], R5 ;  /* 0x0000000502007986 */ /* 0x001fe2000c101924 */
[----:B------:R-:W-:Y:S05]  /*6fe0*/  EXIT ;  /* 0x000000000000794d */ /* 0x000fea0003800000 */
.L_x_8263:
        /* <DEDUP_REMOVED lines=10> */
.L_x_8276:
[----:B------:R-:W-:Y:S01]  /*7090*/  FMUL.FTZ R4, R18, 1 ;  /* 0x3f80000012047820 */ /* 0x000fe20000410000 */
[----:B------:R-:W-:-:S05]  /*70a0*/  CS2R R6, SRZ ;  /* 0x0000000000067805 */ /* 0x000fca000001ff00 */
[----:B------:R-:W0:Y:S02]  /*70b0*/  F2F.F64.F32 R4, R4 ;  /* 0x0000000400047310 */ /* 0x000e240000201800 */
[----:B0-----:R-:W-:Y:S01]  /*70c0*/  STG.E.128 desc[UR36][R2.64], R4 ;  /* 0x0000000402007986 */ /* 0x001fe2000c101d24 */
[----:B------:R-:W-:Y:S05]  /*70d0*/  EXIT ;  /* 0x000000000000794d */ /* 0x000fea0003800000 */
.L_x_8275:
[----:B------:R-:W-:-:S13]  /*70e0*/  ISETP.NE.AND P0, PT, R0, 0xf, PT ;  /* 0x0000000f0000780c */ /* 0x000fda0003f05270 */
[----:B------:R-:W-:Y:S05]  /*70f0*/  @!P0 BRA `(.L_x_8277) ;  /* 0x0000000000e08947 */ /* 0x000fea0003800000 */
[----:B------:R-:W-:-:S13]  /*7100*/  ISETP.NE.AND P0, PT, R0, 0x17, PT ;  /* 0x000000170000780c */ /* 0x000fda0003f05270 */
[----:B------:R-:W-:Y:S05]  /*7110*/  @!P0 BRA `(.L_x_8278) ;  /* 0x00000000008c8947 */ /* 0x000fea0003800000 */
[----:B------:R-:W-:-:S13]  /*7120*/  ISETP.NE.AND P0, PT, R0, 0x18, PT ;  /* 0x000000180000780c */ /* 0x000fda0003f05270 */
[----:B------:R-:W-:Y:S05]  /*7130*/  @!P0 BRA `(.L_x_8279) ;  /* 0x0000000000448947 */ /* 0x000fea0003800000 */
.L_x_8256:
        /* <DEDUP_REMOVED lines=16> */
.L_x_8280:
[----:B------:R-:W-:Y:S05]  /*7240*/  EXIT ;  /* 0x000000000000794d */ /* 0x000fea0003800000 */
.L_x_8279:
        /* <DEDUP_REMOVED lines=12> */
.L_x_8282:
[----:B------:R-:W-:Y:S05]  /*7310*/  BSYNC.RECONVERGENT B0 ;  /* 0x0000000000007941 */ /* 0x000fea0003800200 */
.L_x_8281:
[----:B------:R-:W-:-:S05]  /*7320*/  LOP3.LUT R5, R0, 0x80, R7, 0xf8, !PT ;  /* 0x0000008000057812 */ /* 0x000fca00078ef807 */
[----:B------:R-:W-:Y:S01]  /*7330*/  STG.E.U8 desc[UR36][R2.64], R5 ;  /* 0x0000000502007986 */ /* 0x000fe2000c101124 */
[----:B------:R-:W-:Y:S05]  /*7340*/  EXIT ;  /* 0x000000000000794d */ /* 0x000fea0003800000 */
.L_x_8278:
        /* <DEDUP_REMOVED lines=11> */
.L_x_8284:
[----:B------:R-:W-:Y:S01]  /*7400*/  IMAD.MOV.U32 R0, RZ, RZ, 0x7f ;  /* 0x0000007fff007424 */ /* 0x000fe200078e00ff */
[----:B------:R-:W-:-:S04]  /*7410*/  ISETP.GT.U32.AND P0, PT, R4, 0x7f800000, PT ;  /* 0x7f8000000400780c */ /* 0x000fc80003f04070 */
[----:B------:R-:W-:-:S09]  /*7420*/  SEL R0, R0, 0x7c, P0 ;  /* 0x0000007c00007807 */ /* 0x000fd20000000000 */
.L_x_8285:
[----:B------:R-:W-:Y:S05]  /*7430*/  BSYNC.RECONVERGENT B0 ;  /* 0x0000000000007941 */ /* 0x000fea0003800200 */
.L_x_8283:
[----:B------:R-:W-:-:S04]  /*7440*/  SHF.R.U32.HI R5, RZ, 0x18, R18 ;  /* 0x00000018ff057819 */ /* 0x000fc80000011612 */
[----:B------:R-:W-:-:S05]  /*7450*/  LOP3.LUT R5, R0, 0x80, R5, 0xf8, !PT ;  /* 0x0000008000057812 */ /* 0x000fca00078ef805 */
[----:B------:R-:W-:Y:S01]  /*7460*/  STG.E.U8 desc[UR36][R2.64], R5 ;  /* 0x0000000502007986 */ /* 0x000fe2000c101124 */
[----:B------:R-:W-:Y:S05]  /*7470*/  EXIT ;  /* 0x000000000000794d */ /* 0x000fea0003800000 */
.L_x_8277:
[----:B------:R-:W-:-:S05]  /*7480*/  F2FP.BF16.F32.PACK_AB R18, RZ, R18 ;  /* 0x00000012ff12723e */ /* 0x000fca00000010ff */
[----:B------:R-:W-:Y:S01]  /*7490*/  STG.E.U16 desc[UR36][R2.64], R18 ;  /* 0x0000001202007986 */ /* 0x000fe2000c101524 */
[----:B------:R-:W-:Y:S05]  /*74a0*/  EXIT ;  /* 0x000000000000794d */ /* 0x000fea0003800000 */
.L_x_8286:
        /* <DEDUP_REMOVED lines=13> */
.L_x_32387:


//--------------------- .text._ZN2at6native18elementwise_kernelILi128ELi2EZNS0_22gpu_kernel_impl_nocastINS0_13AUnaryFunctorIfffZZZNS0_21heaviside_kernel_cudaERNS_18TensorIteratorBaseEENKUlvE_clEvENKUlvE5_clEvEUlffE_EEEEvS5_RKT_EUliE_EEviT1_ --------------------------
	.section	.text._ZN2at6native18elementwise_kernelILi128ELi2EZNS0_22gpu_kernel_impl_nocastINS0_13AUnaryFunctorIfffZZZNS0_21heaviside_kernel_cudaERNS_18TensorIteratorBaseEENKUlvE_clEvENKUlvE5_clEvEUlffE_EEEEvS5_RKT_EUliE_EEviT1_,"ax",@progbits
	.align	128
        .global         _ZN2at6native18elementwise_kernelILi128ELi2EZNS0_22gpu_kernel_impl_nocastINS0_13AUnaryFunctorIfffZZZNS0_21heaviside_kernel_cudaERNS_18TensorIteratorBaseEENKUlvE_clEvENKUlvE5_clEvEUlffE_EEEEvS5_RKT_EUliE_EEviT1_
        .type           _ZN2at6native18elementwise_kernelILi128ELi2EZNS0_22gpu_kernel_impl_nocastINS0_13AUnaryFunctorIfffZZZNS0_21heaviside_kernel_cudaERNS_18TensorIteratorBaseEENKUlvE_clEvENKUlvE5_clEvEUlffE_EEEEvS5_RKT_EUliE_EEviT1_,@function
        .size           _ZN2at6native18elementwise_kernelILi128ELi2EZNS0_22gpu_kernel_impl_nocastINS0_13AUnaryFunctorIfffZZZNS0_21heaviside_kernel_cudaERNS_18TensorIteratorBaseEENKUlvE_clEvENKUlvE5_clEvEUlffE_EEEEvS5_RKT_EUliE_EEviT1_,(.L_x_32388 - _ZN2at6native18elementwise_kernelILi128ELi2EZNS0_22gpu_kernel_impl_nocastINS0_13AUnaryFunctorIfffZZZNS0_21heaviside_kernel_cudaERNS_18TensorIteratorBaseEENKUlvE_clEvENKUlvE5_clEvEUlffE_EEEEvS5_RKT_EUliE_EEviT1_)
        .other          _ZN2at6native18elementwise_kernelILi128ELi2EZNS0_22gpu_kernel_impl_nocastINS0_13AUnaryFunctorIfffZZZNS0_21heaviside_kernel_cudaERNS_18TensorIteratorBaseEENKUlvE_clEvENKUlvE5_clEvEUlffE_EEEEvS5_RKT_EUliE_EEviT1_,@"STO_CUDA_ENTRY STV_DEFAULT"
_ZN2at6native18elementwise_kernelILi128ELi2EZNS0_22gpu_kernel_impl_nocastINS0_13AUnaryFunctorIfffZZZNS0_21heaviside_kernel_cudaERNS_18TensorIteratorBaseEENKUlvE_clEvENKUlvE5_clEvEUlffE_EEEEvS5_RKT_EUliE_EEviT1_:
.text._ZN2at6native18elementwise_kernelILi128ELi2EZNS0_22gpu_kernel_impl_nocastINS0_13AUnaryFunctorIfffZZZNS0_21heaviside_kernel_cudaERNS_18TensorIteratorBaseEENKUlvE_clEvENKUlvE5_clEvEUlffE_EEEEvS5_RKT_EUliE_EEviT1_:
[----:B------:R-:W-:Y:S08]  /*0000*/  LDC R1, c[0x0][0x37c] ;  /* 0x0000df00ff017b82 */ /* 0x000ff00000000800 */
[----:B------:R-:W0:Y:S01]  /*0010*/  LDC R4, c[0x0][0x388] ;  /* 0x0000e200ff047b82 */ /* 0x000e220000000800 */
[----:B------:R-:W1:Y:S01]  /*0020*/  S2R R3, SR_TID.X ;  /* 0x0000000000037919 */ /* 0x000e620000002100 */
[----:B------:R-:W2:Y:S01]  /*0030*/  LDCU UR5, c[0x0][0x594] ;  /* 0x0000b280ff0577ac */ /* 0x000ea20008000800 */
[----:B------:R-:W3:Y:S05]  /*0040*/  LDCU.64 UR6, c[0x0][0x358] ;  /* 0x00006b00ff0677ac */ /* 0x000eea0008000a00 */
[----:B------:R-:W4:Y:S01]  /*0050*/  S2UR UR4, SR_CTAID.X ;  /* 0x00000000000479c3 */ /* 0x000f220000002500 */
[----:B--2---:R-:W-:-:S02]  /*0060*/  FSET.BF.LT.FTZ.AND R0, RZ, UR5, PT ;  /* 0x00000005ff007c0a */ /* 0x004fc4000b811000 */
[----:B0-----:R-:W-:Y:S01]  /*0070*/  ISETP.NE.AND P0, PT, R4, RZ, PT ;  /* 0x000000ff0400720c */ /* 0x001fe20003f05270 */
[----:B----4-:R-:W-:-:S06]  /*0080*/  USHF.L.U32 UR4, UR4, 0x8, URZ ;  /* 0x0000000804047899 */ /* 0x010fcc00080006ff */
[----:B-1----:R-:W-:-:S06]  /*0090*/  LOP3.LUT R3, R3, UR4, RZ, 0xfc, !PT ;  /* 0x0000000403037c12 */ /* 0x002fcc000f8efcff */
[----:B---3--:R-:W-:Y:S05]  /*00a0*/  @P0 BRA `(.L_x_8287) ;  /* 0x0000000000540947 */ /* 0x008fea0003800000 */
[----:B------:R-:W0:Y:S01]  /*00b0*/  LDCU UR4, c[0x0][0x380] ;  /* 0x00007000ff0477ac */ /* 0x000e220008000800 */
[----:B------:R-:W-:Y:S01]  /*00c0*/  BSSY.RECONVERGENT B0, `(.L_x_8288) ;  /* 0x000000a000007945 */ /* 0x000fe20003800200 */
[----:B0-----:R-:W-:-:S13]  /*00d0*/  ISETP.GE.AND P0, PT, R3, UR4, PT ;  /* 0x0000000403007c0c */ /* 0x001fda000bf06270 */
[----:B------:R-:W-:Y:S05]  /*00e0*/  @P0 BRA `(.L_x_8289) ;  /* 0x00000000001c0947 */ /* 0x000fea0003800000 */
[----:B------:R-:W0:Y:S02]  /*00f0*/  LDC.64 R4, c[0x0][0x588] ;  /* 0x00016200ff047b82 */ /* 0x000e240000000a00 */
[----:B0-----:R-:W2:Y:S06]  /*0100*/  LDG.E R5, desc[UR6][R4.64] ;  /* 0x0000000604057981 */ /* 0x001eac000c1e1900 */
[----:B------:R-:W0:Y:S01]  /*0110*/  LDC.64 R6, c[0x0][0x580] ;  /* 0x00016000ff067b82 */ /* 0x000e220000000a00 */
[----:B------:R-:W-:Y:S02]  /*0120*/  FSETP.NEU.FTZ.AND P0, PT, RZ, UR5, PT ;  /* 0x00000005ff007c0b */ /* 0x000fe4000bf1d000 */
[----:B------:R-:W-:-:S02]  /*0130*/  IADD3 R3, PT, PT, R3, 0x80, RZ ;  /* 0x0000008003037810 */ /* 0x000fc40007ffe0ff */
[----:B--2---:R-:W-:-:S05]  /*0140*/  FSEL R9, R5, R0, !P0 ;  /* 0x0000000005097208 */ /* 0x004fca0004000000 */
[----:B0-----:R0:W-:Y:S04]  /*0150*/  STG.E desc[UR6][R6.64], R9 ;  /* 0x0000000906007986 */ /* 0x0011e8000c101906 */
.L_x_8289:
[----:B------:R-:W-:Y:S05]  /*0160*/  BSYNC.RECONVERGENT B0 ;  /* 0x0000000000007941 */ /* 0x000fea0003800200 */
.L_x_8288:
[----:B------:R-:W-:-:S13]  /*0170*/  ISETP.GE.AND P0, PT, R3, UR4, PT ;  /* 0x0000000403007c0c */ /* 0x000fda000bf06270 */
[----:B------:R-:W-:Y:S05]  /*0180*/  @P0 EXIT ;  /* 0x000000000000094d */ /* 0x000fea0003800000 */
[----:B------:R-:W1:Y:S02]  /*0190*/  LDC.64 R2, c[0x0][0x588] ;  /* 0x00016200ff027b82 */ /* 0x000e640000000a00 */
[----:B-1----:R-:W0:Y:S06]  /*01a0*/  LDG.E R3, desc[UR6][R2.64] ;  /* 0x0000000602037981 */ /* 0x002e2c000c1e1900 */
[----:B------:R-:W1:Y:S01]  /*01b0*/  LDC.64 R4, c[0x0][0x580] ;  /* 0x00016000ff047b82 */ /* 0x000e620000000a00 */
[----:B------:R-:W-:-:S04]  /*01c0*/  FSETP.NEU.FTZ.AND P0, PT, RZ, UR5, PT ;  /* 0x00000005ff007c0b */ /* 0x000fc8000bf1d000 */
[----:B0-----:R-:W-:-:S05]  /*01d0*/  FSEL R7, R3, R0, !P0 ;  /* 0x0000000003077208 */ /* 0x001fca0004000000 */
[----:B-1----:R-:W-:Y:S01]  /*01e0*/  STG.E desc[UR6][R4.64], R7 ;  /* 0x0000000704007986 */ /* 0x002fe2000c101906 */
[----:B------:R-:W-:Y:S05]  /*01f0*/  EXIT ;  /* 0x000000000000794d */ /* 0x000fea0003800000 */
.L_x_8287:
        /* <DEDUP_REMOVED lines=305> */
.L_x_8292:
[----:B------:R-:W0:Y:S02]  /*1510*/  LDCU.128 UR8, c[0x0][0x580] ;  /* 0x0000b000ff0877ac */ /* 0x000e240008000c00 */
[----:B0-----:R-:W-:-:S05]  /*1520*/  IADD3 R6, P0, PT, R6, UR10, RZ ;  /* 0x0000000a06067c10 */ /* 0x001fca000ff1e0ff */
[----:B------:R-:W-:-:S06]  /*1530*/  IMAD.X R7, RZ, RZ, UR11, P0 ;  /* 0x0000000bff077e24 */ /* 0x000fcc00080e06ff */
[----:B------:R-:W2:Y:S01]  /*1540*/  LDG.E R7, desc[UR6][R6.64] ;  /* 0x0000000606077981 */ /* 0x000ea2000c1e1900 */
[----:B------:R-:W-:Y:S02]  /*1550*/  IADD3 R8, P0, PT, R5, UR8, RZ ;  /* 0x0000000805087c10 */ /* 0x000fe4000ff1e0ff */
[----:B------:R-:W-:Y:S02]  /*1560*/  FSETP.NEU.FTZ.AND P1, PT, RZ, UR5, PT ;  /* 0x00000005ff007c0b */ /* 0x000fe4000bf3d000 */
[----:B------:R-:W-:Y:S02]  /*1570*/  IADD3.X R9, PT, PT, RZ, UR9, RZ, P0, !PT ;  /* 0x00000009ff097c10 */ /* 0x000fe400087fe4ff */
[----:B------:R-:W-:Y:S02]  /*1580*/  IADD3 R3, PT, PT, R3, 0x80, RZ ;  /* 0x0000008003037810 */ /* 0x000fe40007ffe0ff */
[----:B--2---:R-:W-:-:S05]  /*1590*/  FSEL R5, R7, R0, !P1 ;  /* 0x0000000007057208 */ /* 0x004fca0004800000 */
[----:B------:R0:W-:Y:S02]  /*15a0*/  STG.E desc[UR6][R8.64], R5 ;  /* 0x0000000508007986 */ /* 0x0001e4000c101906 */
.L_x_8291:
[----:B------:R-:W-:Y:S05]  /*15b0*/  BSYNC.RECONVERGENT B0 ;  /* 0x0000000000007941 */ /* 0x000fea0003800200 */
.L_x_8290:
[----:B------:R-:W-:-:S13]  /*15c0*/  ISETP.GE.AND P0, PT, R3, UR4, PT ;  /* 0x0000000403007c0c */ /* 0x000fda000bf06270 */
[----:B------:R-:W-:Y:S05]  /*15d0*/  @P0 EXIT ;  /* 0x000000000000094d */ /* 0x000fea0003800000 */
[----:B------:R-:W1:Y:S01]  /*15e0*/  LDCU.64 UR8, c[0x0][0x390] ;  /* 0x00007200ff0877ac */ /* 0x000e620008000a00 */
[----:B------:R-:W-:Y:S02]  /*15f0*/  MOV R6, RZ ;  /* 0x000000ff00067202 */ /* 0x000fe40000000f00 */
[----:B------:R-:W-:Y:S01]  /*1600*/  MOV R7, R3 ;  /* 0x0000000300077202 */ /* 0x000fe20000000f00 */
[----:B------:R-:W2:Y:S01]  /*1610*/  LDCU UR4, c[0x0][0x38c] ;  /* 0x00007180ff0477ac */ /* 0x000ea20008000800 */
[----:B------:R-:W-:Y:S01]  /*1620*/  ISETP.NE.AND P0, PT, R4, RZ, PT ;  /* 0x000000ff0400720c */ /* 0x000fe20003f05270 */
[----:B------:R-:W3:Y:S01]  /*1630*/  LDCU.64 UR10, c[0x0][0x4b8] ;  /* 0x00009700ff0a77ac */ /* 0x000ee20008000a00 */
[----:B-1----:R-:W-:-:S05]  /*1640*/  IMAD.HI.U32 R6, R3, UR8, R6 ;  /* 0x0000000803067c27 */ /* 0x002fca000f8e0006 */
[----:B------:R-:W-:-:S04]  /*1650*/  SHF.R.U32.HI R7, RZ, UR9, R6 ;  /* 0x00000009ff077c19 */ /* 0x000fc80008011606 */
[----:B0-----:R-:W-:-:S05]  /*1660*/  IADD3 R8, PT, PT, -R7, RZ, RZ ;  /* 0x000000ff07087210 */ /* 0x001fca0007ffe1ff */
[----:B--2---:R-:W-:-:S04]  /*1670*/  IMAD R4, R8, UR4, R3 ;  /* 0x0000000408047c24 */ /* 0x004fc8000f8e0203 */
[C---:B---3--:R-:W-:Y:S02]  /*1680*/  IMAD R3, R4.reuse, UR10, RZ ;  /* 0x0000000a04037c24 */ /* 0x048fe4000f8e02ff */
        /* <DEDUP_REMOVED lines=287> */
.L_x_8293:
[----:B------:R-:W0:Y:S01]  /*2880*/  LDCU.128 UR8, c[0x0][0x580] ;  /* 0x0000b000ff0877ac */ /* 0x000e220008000c00 */
[----:B------:R-:W-:Y:S02]  /*2890*/  FSETP.NEU.FTZ.AND P1, PT, RZ, UR5, PT ;  /* 0x00000005ff007c0b */ /* 0x000fe4000bf3d000 */
[----:B0-----:R-:W-:-:S04]  /*28a0*/  IADD3 R4, P0, PT, R4, UR10, RZ ;  /* 0x0000000a04047c10 */ /* 0x001fc8000ff1e0ff */
[----:B------:R-:W-:-:S07]  /*28b0*/  IADD3.X R5, PT, PT, RZ, UR11, RZ, P0, !PT ;  /* 0x0000000bff057c10 */ /* 0x000fce00087fe4ff */
[----:B------:R-:W2:Y:S01]  /*28c0*/  @!P1 LDG.E R0, desc[UR6][R4.64] ;  /* 0x0000000604009981 */ /* 0x000ea2000c1e1900 */
[----:B------:R-:W-:-:S04]  /*28d0*/  IADD3 R2, P0, PT, R3, UR8, RZ ;  /* 0x0000000803027c10 */ /* 0x000fc8000ff1e0ff */
[----:B------:R-:W-:-:S05]  /*28e0*/  IADD3.X R3, PT, PT, RZ, UR9, RZ, P0, !PT ;  /* 0x00000009ff037c10 */ /* 0x000fca00087fe4ff */
[----:B--2---:R-:W-:Y:S01]  /*28f0*/  STG.E desc[UR6][R2.64], R0 ;  /* 0x0000000002007986 */ /* 0x004fe2000c101906 */
[----:B------:R-:W-:Y:S05]  /*2900*/  EXIT ;  /* 0x000000000000794d */ /* 0x000fea0003800000 */
.L_x_8294:
        /* <DEDUP_REMOVED lines=15> */
.L_x_32388:


//--------------------- .text._ZN2at6native27unrolled_elementwise_kernelINS0_13AUnaryFunctorIfffZZZNS0_21heaviside_kernel_cudaERNS_18TensorIteratorBaseEENKUlvE_clEvENKUlvE5_clEvEUlffE_EESt5arrayIPcLm2EELi4E23TrivialOffsetCalculatorILi1EjESD_NS0_6memory15LoadWithoutCastENSE_16StoreWithoutCastEEEviT_T0_T2_T3_T4_T5_ --------------------------
	.section	.text._ZN2at6native27unrolled_elementwise_kernelINS0_13AUnaryFunctorIfffZZZNS0_21heaviside_kernel_cudaERNS_18TensorIteratorBaseEENKUlvE_clEvENKUlvE5_clEvEUlffE_EESt5arrayIPcLm2EELi4E23TrivialOffsetCalculatorILi1EjESD_NS0_6memory15LoadWithoutCastENSE_16StoreWithoutCastEEEviT_T0_T2_T3_T4_T5_,"ax",@progbits
	.align	128
        .global         _ZN2at6native27unrolled_elementwise_kernelINS0_13AUnaryFunctorIfffZZZNS0_21heaviside_kernel_cudaERNS_18TensorIteratorBaseEENKUlvE_clEvENKUlvE5_clEvEUlffE_EESt5arrayIPcLm2EELi4E23TrivialOffsetCalculatorILi1EjESD_NS0_6memory15LoadWithoutCastENSE_16StoreWithoutCastEEEviT_T0_T2_T3_T4_T5_
        .type           _ZN2at6native27unrolled_elementwise_kernelINS0_13AUnaryFunctorIfffZZZNS0_21heaviside_kernel_cudaERNS_18TensorIteratorBaseEENKUlvE_clEvENKUlvE5_clEvEUlffE_EESt5arrayIPcLm2EELi4E23TrivialOffsetCalculatorILi1EjESD_NS0_6memory15LoadWithoutCastENSE_16StoreWithoutCastEEEviT_T0_T2_T3_T4_T5_,@function
        .size           _ZN2at6native27unrolled_elementwise_kernelINS0_13AUnaryFunctorIfffZZZNS0_21heaviside_kernel_cudaERNS_18TensorIteratorBaseEENKUlvE_clEvENKUlvE5_clEvEUlffE_EESt5arrayIPcLm2EELi4E23TrivialOffsetCalculatorILi1EjESD_NS0_6memory15LoadWithoutCastENSE_16StoreWithoutCastEEEviT_T0_T2_T3_T4_T5_,(.L_x_32389 - _ZN2at6native27unrolled_elementwise_kernelINS0_13AUnaryFunctorIfffZZZNS0_21heaviside_kernel_cudaERNS_18TensorIteratorBaseEENKUlvE_clEvENKUlvE5_clEvEUlffE_EESt5arrayIPcLm2EELi4E23TrivialOffsetCalculatorILi1EjESD_NS0_6memory15LoadWithoutCastENSE_16StoreWithoutCastEEEviT_T0_T2_T3_T4_T5_)
        .other          _ZN2at6native27unrolled_elementwise_kernelINS0_13AUnaryFunctorIfffZZZNS0_21heaviside_kernel_cudaERNS_18TensorIteratorBaseEENKUlvE_clEvENKUlvE5_clEvEUlffE_EESt5arrayIPcLm2EELi4E23TrivialOffsetCalculatorILi1EjESD_NS0_6memory15LoadWithoutCastENSE_16StoreWithoutCastEEEviT_T0_T2_T3_T4_T5_,@"STO_CUDA_ENTRY STV_DEFAULT"
_ZN2at6native27unrolled_elementwise_kernelINS0_13AUnaryFunctorIfffZZZNS0_21heaviside_kernel_cudaERNS_18TensorIteratorBaseEENKUlvE_clEvENKUlvE5_clEvEUlffE_EESt5arrayIPcLm2EELi4E23TrivialOffsetCalculatorILi1EjESD_NS0_6memory15LoadWithoutCastENSE_16StoreWithoutCastEEEviT_T0_T2_T3_T4_T5_:
.text._ZN2at6native27unrolled_elementwise_kernelINS0_13AUnaryFunctorIfffZZZNS0_21heaviside_kernel_cudaERNS_18TensorIteratorBaseEENKUlvE_clEvENKUlvE5_clEvEUlffE_EESt5arrayIPcLm2EELi4E23TrivialOffsetCalculatorILi1EjESD_NS0_6memory15LoadWithoutCastENSE_16StoreWithoutCastEEEviT_T0_T2_T3_T4_T5_:
[----:B------:R-:W-:Y:S01]  /*0000*/  LDC R1, c[0x0][0x37c] ;  /* 0x0000df00ff017b82 */ /* 0x000fe20000000800 */
[----:B------:R-:W0:Y:S07]  /*0010*/  S2R R0, SR_CTAID.X ;  /* 0x0000000000007919 */ /* 0x000e2e0000002500 */
[----:B------:R-:W0:Y:S01]  /*0020*/  LDC R3, c[0x0][0x380] ;  /* 0x0000e000ff037b82 */ /* 0x000e220000000800 */
[----:B------:R-:W1:Y:S01]  /*0030*/  LDCU.64 UR4, c[0x0][0x358] ;  /* 0x00006b00ff0477ac */ /* 0x000e620008000a00 */
[----:B------:R-:W2:Y:S01]  /*0040*/  S2R R13, SR_TID.X ;  /* 0x00000000000d7919 */ /* 0x000ea20000002100 */
[----:B------:R-:W3:Y:S01]  /*0050*/  LDCU UR6, c[0x0][0x388] ;  /* 0x00007100ff0677ac */ /* 0x000ee20008000800 */
[----:B0-----:R-:W-:-:S02]  /*0060*/  IMAD R2, R0, -0x200, R3 ;  /* 0xfffffe0000027824 */ /* 0x001fc400078e0203 */
[----:B--2---:R-:W-:-:S03]  /*0070*/  IMAD.MOV.U32 R3, RZ, RZ, R13 ;  /* 0x000000ffff037224 */ /* 0x004fc600078e000d */
[----:B------:R-:W-:-:S13]  /*0080*/  ISETP.GE.AND P0, PT, R13, R2, PT ;  /* 0x000000020d00720c */ /* 0x000fda0003f06270 */
[----:B------:R-:W-:Y:S01]  /*0090*/  @!P0 VIADD R13, R3, 0x80 ;  /* 0x00000080030d8836 */ /* 0x000fe20000000000 */
[----:B------:R-:W0:Y:S01]  /*00a0*/  @!P0 LDC.64 R4, c[0x0][0x398] ;  /* 0x0000e600ff048b82 */ /* 0x000e220000000a00 */
[----:B------:R-:W-:-:S03]  /*00b0*/  @!P0 LEA R15, R0, R3, 0x9 ;  /* 0x00000003000f8211 */ /* 0x000fc600078e48ff */
[----:B------:R-:W-:-:S13]  /*00c0*/  ISETP.GE.AND P1, PT, R13, R2, PT ;  /* 0x000000020d00720c */ /* 0x000fda0003f26270 */
[----:B------:R-:W-:Y:S01]  /*00d0*/  @!P1 IMAD R17, R0, 0x200, R13 ;  /* 0x0000020000119824 */ /* 0x000fe200078e020d */
[----:B------:R-:W-:Y:S01]  /*00e0*/  @!P1 IADD3 R13, PT, PT, R13, 0x80, RZ ;  /* 0x000000800d0d9810 */ /* 0x000fe20007ffe0ff */
[----:B------:R-:W2:Y:S03]  /*00f0*/  @!P1 LDC.64 R8, c[0x0][0x398] ;  /* 0x0000e600ff089b82 */ /* 0x000ea60000000a00 */
[----:B------:R-:W-:Y:S01]  /*0100*/  ISETP.GE.AND P3, PT, R13, R2, PT ;  /* 0x000000020d00720c */ /* 0x000fe20003f66270 */
[----:B0-----:R-:W-:Y:S01]  /*0110*/  @!P0 IMAD.WIDE.U32 R4, R15, 0x4, R4 ;  /* 0x000000040f048825 */ /* 0x001fe200078e0004 */
[----:B------:R-:W-:-:S11]  /*0120*/  CS2R R14, SRZ ;  /* 0x00000000000e7805 */ /* 0x000fd6000001ff00 */
[----:B------:R-:W-:Y:S01]  /*0130*/  @!P3 IMAD R19, R0, 0x200, R13 ;  /* 0x000002000013b824 */ /* 0x000fe200078e020d */
[----:B------:R-:W0:Y:S01]  /*0140*/  @!P3 LDC.64 R10, c[0x0][0x398] ;  /* 0x0000e600ff0abb82 */ /* 0x000e220000000a00 */
[----:B------:R-:W-:-:S05]  /*0150*/  @!P3 VIADD R13, R13, 0x80 ;  /* 0x000000800d0db836 */ /* 0x000fca0000000000 */
[----:B------:R-:W-:Y:S01]  /*0160*/  ISETP.GE.AND P2, PT, R13, R2, PT ;  /* 0x000000020d00720c */ /* 0x000fe20003f46270 */
[----:B--2---:R-:W-:-:S12]  /*0170*/  @!P1 IMAD.WIDE.U32 R8, R17, 0x4, R8 ;  /* 0x0000000411089825 */ /* 0x004fd800078e0008 */
[----:B------:R-:W2:Y:S01]  /*0180*/  @!P2 LDC.64 R6, c[0x0][0x398] ;  /* 0x0000e600ff06ab82 */ /* 0x000ea20000000a00 */
[----:B------:R-:W-:Y:S02]  /*0190*/  @!P2 IMAD R13, R0, 0x200, R13 ;  /* 0x00000200000da824 */ /* 0x000fe400078e020d */
[----:B0-----:R-:W-:-:S05]  /*01a0*/  @!P3 IMAD.WIDE.U32 R10, R19, 0x4, R10 ;  /* 0x00000004130ab825 */ /* 0x001fca00078e000a */
[----:B-1----:R-:W4:Y:S01]  /*01b0*/  @!P3 LDG.E R14, desc[UR4][R10.64] ;  /* 0x000000040a0eb981 */ /* 0x002f22000c1e1900 */
[----:B--2---:R-:W-:Y:S01]  /*01c0*/  @!P2 IMAD.WIDE.U32 R6, R13, 0x4, R6 ;  /* 0x000000040d06a825 */ /* 0x004fe200078e0006 */
[----:B------:R-:W-:-:S04]  /*01d0*/  CS2R R12, SRZ ;  /* 0x00000000000c7805 */ /* 0x000fc8000001ff00 */
[----:B------:R-:W2:Y:S04]  /*01e0*/  @!P2 LDG.E R15, desc[UR4][R6.64] ;  /* 0x00000004060fa981 */ /* 0x000ea8000c1e1900 */
[----:B------:R-:W5:Y:S04]  /*01f0*/  @!P0 LDG.E R12, desc[UR4][R4.64] ;  /* 0x00000004040c8981 */ /* 0x000f68000c1e1900 */
[----:B------:R-:W5:Y:S01]  /*0200*/  @!P1 LDG.E R13, desc[UR4][R8.64] ;  /* 0x00000004080d9981 */ /* 0x000f62000c1e1900 */
[----:B------:R-:W-:Y:S01]  /*0210*/  ISETP.GE.AND P1, PT, R3, R2, PT ;  /* 0x000000020300720c */ /* 0x000fe20003f26270 */
[----:B------:R-:W-:Y:S01]  /*0220*/  BSSY.RECONVERGENT B0, `(.L_x_8295) ;  /* 0x000001d000007945 */ /* 0x000fe20003800200 */
[----:B---3--:R-:W-:-:S03]  /*0230*/  FSETP.NEU.FTZ.AND P0, PT, RZ, UR6, PT ;  /* 0x00000006ff007c0b */ /* 0x008fc6000bf1d000 */
[----:B------:R-:W-:Y:S01]  /*0240*/  BSSY.RELIABLE B1, `(.L_x_8296) ;  /* 0x0000014000017945 */ /* 0x000fe20003800100 */
[----:B------:R-:W-:-:S04]  /*0250*/  FSET.BF.LT.FTZ.AND R16, RZ, UR6, PT ;  /* 0x00000006ff107c0a */ /* 0x000fc8000b811000 */
[-C--:B----4-:R-:W-:Y:S02]  /*0260*/  FSEL R19, R14, R16.reuse, !P0 ;  /* 0x000000100e137208 */ /* 0x090fe40004000000 */
[-C--:B--2---:R-:W-:Y:S02]  /*0270*/  FSEL R15, R15, R16.reuse, !P0 ;  /* 0x000000100f0f7208 */ /* 0x084fe40004000000 */
[-C--:B-----5:R-:W-:Y:S02]  /*0280*/  FSEL R17, R12, R16.reuse, !P0 ;  /* 0x000000100c117208 */ /* 0x0a0fe40004000000 */
[----:B------:R-:W-:Y:S01]  /*0290*/  FSEL R13, R13, R16, !P0 ;  /* 0x000000100d0d7208 */ /* 0x000fe20004000000 */
[----:B------:R-:W-:Y:S06]  /*02a0*/  @P1 BRA `(.L_x_8297) ;  /* 0x0000000000341947 */ /* 0x000fec0003800000 */
[----:B------:R-:W0:Y:S01]  /*02b0*/  LDC.64 R4, c[0x0][0x390] ;  /* 0x0000e400ff047b82 */ /* 0x000e220000000a00 */
[----:B------:R-:W-:Y:S01]  /*02c0*/  IMAD R7, R0, 0x200, R3 ;  /* 0x0000020000077824 */ /* 0x000fe200078e0203 */
[----:B------:R-:W-:-:S04]  /*02d0*/  IADD3 R3, PT, PT, R3, 0x80, RZ ;  /* 0x0000008003037810 */ /* 0x000fc80007ffe0ff */
[----:B------:R-:W-:-:S13]  /*02e0*/  ISETP.GE.AND P0, PT, R3, R2, PT ;  /* 0x000000020300720c */ /* 0x000fda0003f06270 */
[----:B------:R-:W-:Y:S05]  /*02f0*/  @P0 BREAK.RELIABLE B1 ;  /* 0x0000000000010942 */ /* 0x000fea0003800100 */
[----:B0-----:R-:W-:-:S05]  /*0300*/  IMAD.WIDE.U32 R4, R7, 0x4, R4 ;  /* 0x0000000407047825 */ /* 0x001fca00078e0004 */
[----:B------:R0:W-:Y:S01]  /*0310*/  STG.E desc[UR4][R4.64], R17 ;  /* 0x0000001104007986 */ /* 0x0001e2000c101904 */
[----:B------:R-:W-:Y:S05]  /*0320*/  @P0 BRA `(.L_x_8298) ;  /* 0x0000000000300947 */ /* 0x000fea0003800000 */
[----:B0-----:R-:W0:Y:S01]  /*0330*/  LDC.64 R4, c[0x0][0x390] ;  /* 0x0000e400ff047b82 */ /* 0x001e220000000a00 */
[----:B------:R-:W-:Y:S02]  /*0340*/  IMAD R7, R0, 0x200, R3 ;  /* 0x0000020000077824 */ /* 0x000fe400078e0203 */
[----:B------:R-:W-:Y:S02]  /*0350*/  VIADD R3, R3, 0x80 ;  /* 0x0000008003037836 */ /* 0x000fe40000000000 */
[----:B0-----:R-:W-:-:S05]  /*0360*/  IMAD.WIDE.U32 R4, R7, 0x4, R4 ;  /* 0x0000000407047825 */ /* 0x001fca00078e0004 */
[----:B------:R0:W-:Y:S02]  /*0370*/  STG.E desc[UR4][R4.64], R13 ;  /* 0x0000000d04007986 */ /* 0x0001e4000c101904 */
.L_x_8297:
[----:B------:R-:W-:Y:S05]  /*0380*/  BSYNC.RELIABLE B1 ;  /* 0x0000000000017941 */ /* 0x000fea0003800100 */
.L_x_8296:
[----:B------:R-:W-:-:S13]  /*0390*/  ISETP.GE.AND P0, PT, R3, R2, PT ;  /* 0x000000020300720c */ /* 0x000fda0003f06270 */
[----:B0-----:R-:W0:Y:S01]  /*03a0*/  @!P0 LDC.64 R4, c[0x0][0x390] ;  /* 0x0000e400ff048b82 */ /* 0x001e220000000a00 */
[----:B------:R-:W-:Y:S01]  /*03b0*/  @!P0 LEA R7, R0, R3, 0x9 ;  /* 0x0000000300078211 */ /* 0x000fe200078e48ff */
[----:B------:R-:W-:-:S04]  /*03c0*/  @!P0 VIADD R3, R3, 0x80 ;  /* 0x0000008003038836 */ /* 0x000fc80000000000 */
[----:B0-----:R-:W-:-:S05]  /*03d0*/  @!P0 IMAD.WIDE.U32 R4, R7, 0x4, R4 ;  /* 0x0000000407048825 */ /* 0x001fca00078e0004 */
[----:B------:R1:W-:Y:S02]  /*03e0*/  @!P0 STG.E desc[UR4][R4.64], R19 ;  /* 0x0000001304008986 */ /* 0x0003e4000c101904 */
.L_x_8298:
[----:B------:R-:W-:Y:S05]  /*03f0*/  BSYNC.RECONVERGENT B0 ;  /* 0x0000000000007941 */ /* 0x000fea0003800200 */
.L_x_8295:
[----:B------:R-:W-:Y:S05]  /*0400*/  WARPSYNC.ALL ;  /* 0x0000000000007948 */ /* 0x000fea0003800000 */
[----:B------:R-:W-:-:S13]  /*0410*/  ISETP.GE.AND P0, PT, R3, R2, PT ;  /* 0x000000020300720c */ /* 0x000fda0003f06270 */
[----:B------:R-:W-:Y:S05]  /*0420*/  @P0 EXIT ;  /* 0x000000000000094d */ /* 0x000fea0003800000 */
[----:B01----:R-:W0:Y:S01]  /*0430*/  LDC.64 R4, c[0x0][0x390] ;  /* 0x0000e400ff047b82 */ /* 0x003e220000000a00 */
[----:B------:R-:W-:-:S05]  /*0440*/  LEA R3, R0, R3, 0x9 ;  /* 0x0000000300037211 */ /* 0x000fca00078e48ff */
[----:B0-----:R-:W-:-:S05]  /*0450*/  IMAD.WIDE.U32 R2, R3, 0x4, R4 ;  /* 0x0000000403027825 */ /* 0x001fca00078e0004 */
[----:B------:R-:W-:Y:S01]  /*0460*/  STG.E desc[UR4][R2.64], R15 ;  /* 0x0000000f02007986 */ /* 0x000fe2000c101904 */
[----:B------:R-:W-:Y:S05]  /*0470*/  EXIT ;  /* 0x000000000000794d */ /* 0x000fea0003800000 */
.L_x_8299:
        /* <DEDUP_REMOVED lines=16> */
.L_x_32389:


//--------------------- .text._ZN2at6native29vectorized_elementwise_kernelILi2ENS0_13AUnaryFunctorIfffZZZNS0_21heaviside_kernel_cudaERNS_18TensorIteratorBaseEENKUlvE_clEvENKUlvE5_clEvEUlffE_EESt5arrayIPcLm2EEEEviT0_T1_ --------------------------
	.section	.text._ZN2at6native29vectorized_elementwise_kernelILi2ENS0_13AUnaryFunctorIfffZZZNS0_21heaviside_kernel_cudaERNS_18TensorIteratorBaseEENKUlvE_clEvENKUlvE5_clEvEUlffE_EESt5arrayIPcLm2EEEEviT0_T1_,"ax",@progbits
	.align	128
        .global         _ZN2at6native29vectorized_elementwise_kernelILi2ENS0_13AUnaryFunctorIfffZZZNS0_21heaviside_kernel_cudaERNS_18TensorIteratorBaseEENKUlvE_clEvENKUlvE5_clEvEUlffE_EESt5arrayIPcLm2EEEEviT0_T1_
        .type           _ZN2at6native29vectorized_elementwise_kernelILi2ENS0_13AUnaryFunctorIfffZZZNS0_21heaviside_kernel_cudaERNS_18TensorIteratorBaseEENKUlvE_clEvENKUlvE5_clEvEUlffE_EESt5arrayIPcLm2EEEEviT0_T1_,@function
        .size           _ZN2at6native29vectorized_elementwise_kernelILi2ENS0_13AUnaryFunctorIfffZZZNS0_21heaviside_kernel_cudaERNS_18TensorIteratorBaseEENKUlvE_clEvENKUlvE5_clEvEUlffE_EESt5arrayIPcLm2EEEEviT0_T1_,(.L_x_32390 - _ZN2at6native29vectorized_elementwise_kernelILi2ENS0_13AUnaryFunctorIfffZZZNS0_21heaviside_kernel_cudaERNS_18TensorIteratorBaseEENKUlvE_clEvENKUlvE5_clEvEUlffE_EESt5arrayIPcLm2EEEEviT0_T1_)
        .other          _ZN2at6native29vectorized_elementwise_kernelILi2ENS0_13AUnaryFunctorIfffZZZNS0_21heaviside_kernel_cudaERNS_18TensorIteratorBaseEENKUlvE_clEvENKUlvE5_clEvEUlffE_EESt5arrayIPcLm2EEEEviT0_T1_,@"STO_CUDA_ENTRY STV_DEFAULT"
_ZN2at6native29vectorized_elementwise_kernelILi2ENS0_13AUnaryFunctorIfffZZZNS0_21heaviside_kernel_cudaERNS_18TensorIteratorBaseEENKUlvE_clEvENKUlvE5_clEvEUlffE_EESt5arrayIPcLm2EEEEviT0_T1_:
.text._ZN2at6native29vectorized_elementwise_kernelILi2ENS0_13AUnaryFunctorIfffZZZNS0_21heaviside_kernel_cudaERNS_18TensorIteratorBaseEENKUlvE_clEvENKUlvE5_clEvEUlffE_EESt5arrayIPcLm2EEEEviT0_T1_:
        /* <DEDUP_REMOVED lines=9> */
[----:B------:R-:W-:Y:S02]  /*0090*/  HFMA2 R18, -RZ, RZ, 0, 0 ;  /* 0x00000000ff127431 */ /* 0x000fe400000001ff */
[----:B------:R-:W-:Y:S01]  /*00a0*/  IMAD.MOV.U32 R22, RZ, RZ, RZ ;  /* 0x000000ffff167224 */ /* 0x000fe200078e00ff */
[----:B------:R-:W1:Y:S01]  /*00b0*/  LDCU UR6, c[0x0][0x388] ;  /* 0x00007100ff0677ac */ /* 0x000e620008000800 */
[----:B0-----:R-:W-:Y:S01]  /*00c0*/  ISETP.GE.U32.AND P6, PT, R25, R16, PT ;  /* 0x000000101900720c */ /* 0x001fe20003fc6070 */
[----:B------:R-:W-:-:S12]  /*00d0*/  IMAD.MOV.U32 R17, RZ, RZ, R25 ;  /* 0x000000ffff117224 */ /* 0x000fd800078e0019 */
[----:B------:R-:W-:Y:S01]  /*00e0*/  @!P6 VIADD R25, R17, 0x80 ;  /* 0x000000801119e836 */ /* 0x000fe20000000000 */
[----:B------:R-:W0:Y:S01]  /*00f0*/  @!P6 LDC.64 R2, c[0x0][0x398] ;  /* 0x0000e600ff02eb82 */ /* 0x000e220000000a00 */
[----:B------:R-:W-:-:S03]  /*0100*/  @!P6 IMAD.IADD R5, R0, 0x1, R17 ;  /* 0x000000010005e824 */ /* 0x000fc600078e0211 */
[----:B------:R-:W-:-:S13]  /*0110*/  ISETP.GE.U32.AND P5, PT, R25, R16, PT ;  /* 0x000000101900720c */ /* 0x000fda0003fa6070 */
[----:B------:R-:W-:Y:S01]  /*0120*/  @!P5 IADD3 R20, PT, PT, R0, R25, RZ ;  /* 0x000000190014d210 */ /* 0x000fe20007ffe0ff */
[----:B------:R-:W-:Y:S01]  /*0130*/  @!P5 VIADD R25, R25, 0x80 ;  /* 0x000000801919d836 */ /* 0x000fe20000000000 */
[----:B------:R-:W2:Y:S04]  /*0140*/  @!P5 LDC.64 R14, c[0x0][0x398] ;  /* 0x0000e600ff0edb82 */ /* 0x000ea80000000a00 */
[----:B------:R-:W-:Y:S01]  /*0150*/  ISETP.GE.U32.AND P4, PT, R25, R16, PT ;  /* 0x000000101900720c */ /* 0x000fe20003f86070 */
[----:B0-----:R-:W-:-:S05]  /*0160*/  @!P6 IMAD.WIDE.U32 R2, R5, 0x4, R2 ;  /* 0x000000040502e825 */ /* 0x001fca00078e0002 */
[----:B------:R0:W3:Y:S07]  /*0170*/  @!P6 LDG.E R18, desc[UR4][R2.64] ;  /* 0x000000040212e981 */ /* 0x0000ee000c1e1900 */
[----:B------:R-:W-:Y:S01]  /*0180*/  @!P4 IMAD.IADD R29, R0, 0x1, R25 ;  /* 0x00000001001dc824 */ /* 0x000fe200078e0219 */
[----:B------:R-:W4:Y:S01]  /*0190*/  @!P4 LDC.64 R12, c[0x0][0x398] ;  /* 0x0000e600ff0ccb82 */ /* 0x000f220000000a00 */
[----:B------:R-:W-:-:S05]  /*01a0*/  @!P4 VIADD R25, R25, 0x80 ;  /* 0x000000801919c836 */ /* 0x000fca0000000000 */
[----:B------:R-:W-:-:S13]  /*01b0*/  ISETP.GE.U32.AND P3, PT, R25, R16, PT ;  /* 0x000000101900720c */ /* 0x000fda0003f66070 */
[----:B------:R-:W-:Y:S01]  /*01c0*/  @!P3 IADD3 R27, PT, PT, R0, R25, RZ ;  /* 0x00000019001bb210 */ /* 0x000fe20007ffe0ff */
[----:B------:R-:W-:Y:S01]  /*01d0*/  @!P3 VIADD R25, R25, 0x80 ;  /* 0x000000801919b836 */ /* 0x000fe20000000000 */
[----:B0-----:R-:W0:Y:S04]  /*01e0*/  @!P3 LDC.64 R2, c[0x0][0x398] ;  /* 0x0000e600ff02bb82 */ /* 0x001e280000000a00 */
[----:B------:R-:W-:-:S13]  /*01f0*/  ISETP.GE.U32.AND P2, PT, R25, R16, PT ;  /* 0x000000101900720c */ /* 0x000fda0003f46070 */
[----:B------:R-:W-:Y:S01]  /*0200*/  @!P2 IMAD.IADD R23, R0, 0x1, R25 ;  /* 0x000000010017a824 */ /* 0x000fe200078e0219 */
[----:B------:R-:W5:Y:S01]  /*0210*/  @!P2 LDC.64 R4, c[0x0][0x398] ;  /* 0x0000e600ff04ab82 */ /* 0x000f620000000a00 */
[----:B------:R-:W-:-:S05]  /*0220*/  @!P2 VIADD R25, R25, 0x80 ;  /* 0x000000801919a836 */ /* 0x000fca0000000000 */
[----:B------:R-:W-:-:S13]  /*0230*/  ISETP.GE.U32.AND P1, PT, R25, R16, PT ;  /* 0x000000101900720c */ /* 0x000fda0003f26070 */
[----:B------:R-:W-:Y:S01]  /*0240*/  @!P1 IADD3 R21, PT, PT, R0, R25, RZ ;  /* 0x0000001900159210 */ /* 0x000fe20007ffe0ff */
[----:B------:R-:W-:Y:S01]  /*0250*/  @!P1 VIADD R25, R25, 0x80 ;  /* 0x0000008019199836 */ /* 0x000fe20000000000 */
[----:B------:R-:W1:Y:S04]  /*0260*/  @!P1 LDC.64 R6, c[0x0][0x398] ;  /* 0x0000e600ff069b82 */ /* 0x000e680000000a00 */
[----:B------:R-:W-:-:S13]  /*0270*/  ISETP.GE.U32.AND P0, PT, R25, R16, PT ;  /* 0x000000101900720c */ /* 0x000fda0003f06070 */
[----:B------:R-:W-:Y:S01]  /*0280*/  @!P0 IMAD.IADD R19, R0, 0x1, R25 ;  /* 0x0000000100138824 */ /* 0x000fe200078e0219 */
[----:B------:R-:W0:Y:S01]  /*0290*/  @!P0 LDC.64 R8, c[0x0][0x398] ;  /* 0x0000e600ff088b82 */ /* 0x000e220000000a00 */
[----:B------:R-:W-:-:S05]  /*02a0*/  @!P0 VIADD R25, R25, 0x80 ;  /* 0x0000008019198836 */ /* 0x000fca0000000000 */
[----:B------:R-:W-:-:S13]  /*02b0*/  ISETP.GE.U32.AND P6, PT, R25, R16, PT ;  /* 0x000000101900720c */ /* 0x000fda0003fc6070 */
[----:B------:R-:W1:Y:S01]  /*02c0*/  @!P6 LDC.64 R10, c[0x0][0x398] ;  /* 0x0000e600ff0aeb82 */ /* 0x000e620000000a00 */
[----:B--2---:R-:W-:Y:S01]  /*02d0*/  @!P5 IMAD.WIDE.U32 R14, R20, 0x4, R14 ;  /* 0x00000004140ed825 */ /* 0x004fe200078e000e */
[----:B------:R-:W-:-:S03]  /*02e0*/  MOV R20, RZ ;  /* 0x000000ff00147202 */ /* 0x000fc60000000f00 */
[----:B----4-:R-:W-:-:S03]  /*02f0*/  @!P4 IMAD.WIDE.U32 R12, R29, 0x4, R12 ;  /* 0x000000041d0cc825 */ /* 0x010fc600078e000c */
[----:B------:R2:W4:Y:S01]  /*0300*/  @!P5 LDG.E R20, desc[UR4][R14.64] ;  /* 0x000000040e14d981 */ /* 0x000522000c1e1900 */
[----:B0-----:R-:W-:-:S04]  /*0310*/  @!P0 IMAD.WIDE.U32 R8, R19, 0x4, R8 ;  /* 0x0000000413088825 */ /* 0x001fc800078e0008 */
[----:B------:R-:W-:Y:S01]  /*0320*/  HFMA2 R19, -RZ, RZ, 0, 0 ;  /* 0x00000000ff137431 */ /* 0x000fe200000001ff */
[----:B------:R0:W4:Y:S01]  /*0330*/  @!P4 LDG.E R22, desc[UR4][R12.64] ;  /* 0x000000040c16c981 */ /* 0x000122000c1e1900 */
[----:B------:R-:W-:Y:S02]  /*0340*/  @!P6 IMAD.IADD R25, R0, 0x1, R25 ;  /* 0x000000010019e824 */ /* 0x000fe400078e0219 */
[----:B-----5:R-:W-:Y:S01]  /*0350*/  @!P2 IMAD.WIDE.U32 R4, R23, 0x4, R4 ;  /* 0x000000041704a825 */ /* 0x020fe200078e0004 */
[----:B--2---:R-:W-:-:S03]  /*0360*/  MOV R14, RZ ;  /* 0x000000ff000e7202 */ /* 0x004fc60000000f00 */
[----:B-1----:R-:W-:-:S04]  /*0370*/  @!P1 IMAD.WIDE.U32 R6, R21, 0x4, R6 ;  /* 0x0000000415069825 */ /* 0x002fc800078e0006 */
[----:B------:R-:W-:Y:S01]  /*0380*/  IMAD.MOV.U32 R21, RZ, RZ, RZ ;  /* 0x000000ffff157224 */ /* 0x000fe200078e00ff */
[----:B------:R-:W2:Y:S01]  /*0390*/  @!P0 LDG.E R14, desc[UR4][R8.64] ;  /* 0x00000004080e8981 */ /* 0x000ea2000c1e1900 */
[----:B------:R-:W-:Y:S02]  /*03a0*/  IMAD.MOV.U32 R23, RZ, RZ, RZ ;  /* 0x000000ffff177224 */ /* 0x000fe400078e00ff */
[----:B0-----:R-:W-:Y:S02]  /*03b0*/  IMAD.MOV.U32 R13, RZ, RZ, RZ ;  /* 0x000000ffff0d7224 */ /* 0x001fe400078e00ff */
[----:B------:R-:W-:Y:S01]  /*03c0*/  @!P3 IMAD.WIDE.U32 R2, R27, 0x4, R2 ;  /* 0x000000041b02b825 */ /* 0x000fe200078e0002 */
[----:B------:R-:W5:Y:S03]  /*03d0*/  @!P2 LDG.E R21, desc[UR4][R4.64] ;  /* 0x000000040415a981 */ /* 0x000f66000c1e1900 */
[----:B------:R-:W-:Y:S01]  /*03e0*/  @!P6 IMAD.WIDE.U32 R10, R25, 0x4, R10 ;  /* 0x00000004190ae825 */ /* 0x000fe200078e000a */
[----:B------:R2:W5:Y:S04]  /*03f0*/  @!P3 LDG.E R19, desc[UR4][R2.64] ;  /* 0x000000040213b981 */ /* 0x000568000c1e1900 */
[----:B------:R-:W5:Y:S04]  /*0400*/  @!P1 LDG.E R23, desc[UR4][R6.64] ;  /* 0x0000000406179981 */ /* 0x000f68000c1e1900 */
[----:B------:R-:W5:Y:S01]  /*0410*/  @!P6 LDG.E R13, desc[UR4][R10.64] ;  /* 0x000000040a0de981 */ /* 0x000f62000c1e1900 */
[----:B------:R-:W-:Y:S01]  /*0420*/  ISETP.GE.U32.AND P1, PT, R17, R16, PT ;  /* 0x000000101100720c */ /* 0x000fe20003f26070 */
[----:B------:R-:W-:Y:S01]  /*0430*/  BSSY.RECONVERGENT B0, `(.L_x_8301) ;  /* 0x000003d000007945 */ /* 0x000fe20003800200 */
[----:B------:R-:W-:-:S03]  /*0440*/  FSETP.NEU.FTZ.AND P0, PT, RZ, UR6, PT ;  /* 0x00000006ff007c0b */ /* 0x000fc6000bf1d000 */
[----:B------:R-:W-:Y:S01]  /*0450*/  BSSY.RELIABLE B1, `(.L_x_8302) ;  /* 0x0000034000017945 */ /* 0x000fe20003800100 */
[----:B------:R-:W-:-:S04]  /*0460*/  FSET.BF.LT.FTZ.AND R15, RZ, UR6, PT ;  /* 0x00000006ff0f7c0a */ /* 0x000fc8000b811000 */
[-C--:B---3--:R-:W-:Y:S02]  /*0470*/  FSEL R25, R18, R15.reuse, !P0 ;  /* 0x0000000f12197208 */ /* 0x088fe40004000000 */
[-C--:B----4-:R-:W-:Y:S02]  /*0480*/  FSEL R27, R20, R15.reuse, !P0 ;  /* 0x0000000f141b7208 */ /* 0x090fe40004000000 */
[-C--:B------:R-:W-:Y:S02]  /*0490*/  FSEL R22, R22, R15.reuse, !P0 ;  /* 0x0000000f16167208 */ /* 0x080fe40004000000 */
[-C--:B--2---:R-:W-:Y:S02]  /*04a0*/  FSEL R3, R14, R15.reuse, !P0 ;  /* 0x0000000f0e037208 */ /* 0x084fe40004000000 */
[-C--:B-----5:R-:W-:Y:S02]  /*04b0*/  FSEL R5, R21, R15.reuse, !P0 ;  /* 0x0000000f15057208 */ /* 0x0a0fe40004000000 */
[----:B------:R-:W-:-:S02]  /*04c0*/  FSEL R12, R19, R15, !P0 ;  /* 0x0000000f130c7208 */ /* 0x000fc40004000000 */
[-C--:B------:R-:W-:Y:S02]  /*04d0*/  FSEL R4, R23, R15.reuse, !P0 ;  /* 0x0000000f17047208 */ /* 0x080fe40004000000 */
[----:B------:R-:W-:Y:S01]  /*04e0*/  FSEL R2, R13, R15, !P0 ;  /* 0x0000000f0d027208 */ /* 0x000fe20004000000 */
[----:B------:R-:W-:Y:S06]  /*04f0*/  @P1 BRA `(.L_x_8303) ;  /* 0x0000000000301947 */ /* 0x000fec0003800000 */
[----:B------:R-:W0:Y:S01]  /*0500*/  LDC.64 R6, c[0x0][0x390] ;  /* 0x0000e400ff067b82 */ /* 0x000e220000000a00 */
[----:B------:R-:W-:Y:S01]  /*0510*/  IMAD.IADD R9, R0, 0x1, R17 ;  /* 0x0000000100097824 */ /* 0x000fe200078e0211 */
[----:B------:R-:W-:-:S04]  /*0520*/  IADD3 R17, PT, PT, R17, 0x80, RZ ;  /* 0x0000008011117810 */ /* 0x000fc80007ffe0ff */
        /* <DEDUP_REMOVED lines=9> */
.L_x_8303:
[----:B------:R-:W-:-:S13]  /*05c0*/  ISETP.GE.U32.AND P0, PT, R17, R16, PT ;  /* 0x000000101100720c */ /* 0x000fda0003f06070 */
[----:B------:R-:W-:Y:S05]  /*05d0*/  @P0 BRA `(.L_x_8305) ;  /* 0x0000000000300947 */ /* 0x000fea0003800000 */
[----:B0-----:R-:W0:Y:S01]  /*05e0*/  LDC.64 R6, c[0x0][0x390] ;  /* 0x0000e400ff067b82 */ /* 0x001e220000000a00 */
[----:B------:R-:W-:Y:S01]  /*05f0*/  IADD3 R9, PT, PT, R0, R17, RZ ;  /* 0x0000001100097210 */ /* 0x000fe20007ffe0ff */
[----:B------:R-:W-:-:S04]  /*0600*/  VIADD R17, R17, 0x80 ;  /* 0x0000008011117836 */ /* 0x000fc80000000000 */
[----:B0-----:R-:W-:-:S05]  /*0610*/  IMAD.WIDE.U32 R6, R9, 0x4, R6 ;  /* 0x0000000409067825 */ /* 0x001fca00078e0006 */
[----:B------:R1:W-:Y:S02]  /*0620*/  STG.E desc[UR4][R6.64], R22 ;  /* 0x0000001606007986 */ /* 0x0003e4000c101904 */
.L_x_8304:
[----:B------:R-:W-:-:S13]  /*0630*/  ISETP.GE.U32.AND P0, PT, R17, R16, PT ;  /* 0x000000101100720c */ /* 0x000fda0003f06070 */
[----:B------:R-:W-:Y:S05]  /*0640*/  @P0 BRA `(.L_x_8306) ;  /* 0x0000000000300947 */ /* 0x000fea0003800000 */
[----:B01----:R-:W0:Y:S01]  /*0650*/  LDC.64 R6, c[0x0][0x390] ;  /* 0x0000e400ff067b82 */ /* 0x003e220000000a00 */
[----:B------:R-:W-:Y:S01]  /*0660*/  IMAD.IADD R9, R0, 0x1, R17 ;  /* 0x0000000100097824 */ /* 0x000fe200078e0211 */
[----:B------:R-:W-:-:S03]  /*0670*/  IADD3 R17, PT, PT, R17, 0x80, RZ ;  /* 0x0000008011117810 */ /* 0x000fc60007ffe0ff */
[----:B0-----:R-:W-:-:S05]  /*0680*/  IMAD.WIDE.U32 R6, R9, 0x4, R6 ;  /* 0x0000000409067825 */ /* 0x001fca00078e0006 */
[----:B------:R1:W-:Y:S02]  /*0690*/  STG.E desc[UR4][R6.64], R12 ;  /* 0x0000000c06007986 */ /* 0x0003e4000c101904 */
.L_x_8305:
[----:B------:R-:W-:-:S13]  /*06a0*/  ISETP.GE.U32.AND P0, PT, R17, R16, PT ;  /* 0x000000101100720c */ /* 0x000fda0003f06070 */
[----:B------:R-:W-:Y:S05]  /*06b0*/  @P0 BRA `(.L_x_8307) ;  /* 0x0000000000340947 */ /* 0x000fea0003800000 */
[----:B01----:R-:W0:Y:S01]  /*06c0*/  LDC.64 R6, c[0x0][0x390] ;  /* 0x0000e400ff067b82 */ /* 0x003e220000000a00 */
[----:B------:R-:W-:Y:S02]  /*06d0*/  IMAD.IADD R9, R0, 0x1, R17 ;  /* 0x0000000100097824 */ /* 0x000fe400078e0211 */
[----:B------:R-:W-:Y:S02]  /*06e0*/  VIADD R17, R17, 0x80 ;  /* 0x0000008011117836 */ /* 0x000fe40000000000 */
[----:B0-----:R-:W-:-:S05]  /*06f0*/  IMAD.WIDE.U32 R6, R9, 0x4, R6 ;  /* 0x0000000409067825 */ /* 0x001fca00078e0006 */
[----:B------:R2:W-:Y:S02]  /*0700*/  STG.E desc[UR4][R6.64], R5 ;  /* 0x0000000506007986 */ /* 0x0005e4000c101904 */
.L_x_8306:
[----:B------:R-:W-:-:S13]  /*0710*/  ISETP.GE.U32.AND P0, PT, R17, R16, PT ;  /* 0x000000101100720c */ /* 0x000fda0003f06070 */
[----:B------:R-:W-:Y:S05]  /*0720*/  @P0 BREAK.RELIABLE B1 ;  /* 0x0000000000010942 */ /* 0x000fea0003800100 */
[----:B------:R-:W-:Y:S05]  /*0730*/  @P0 BRA `(.L_x_8308) ;  /* 0x0000000000300947 */ /* 0x000fea0003800000 */
[----:B012---:R-:W0:Y:S01]  /*0740*/  LDC.64 R6, c[0x0][0x390] ;  /* 0x0000e400ff067b82 */ /* 0x007e220000000a00 */
[----:B------:R-:W-:Y:S01]  /*0750*/  IADD3 R5, PT, PT, R0, R17, RZ ;  /* 0x0000001100057210 */ /* 0x000fe20007ffe0ff */
[----:B------:R-:W-:-:S04]  /*0760*/  VIADD R17, R17, 0x80 ;  /* 0x0000008011117836 */ /* 0x000fc80000000000 */
[----:B0-----:R-:W-:-:S05]  /*0770*/  IMAD.WIDE.U32 R6, R5, 0x4, R6 ;  /* 0x0000000405067825 */ /* 0x001fca00078e0006 */
[----:B------:R2:W-:Y:S02]  /*0780*/  STG.E desc[UR4][R6.64], R4 ;  /* 0x0000000406007986 */ /* 0x0005e4000c101904 */
.L_x_8307:
[----:B------:R-:W-:Y:S05]  /*0790*/  BSYNC.RELIABLE B1 ;  /* 0x0000000000017941 */ /* 0x000fea0003800100 */
.L_x_8302:
[----:B------:R-:W-:-:S13]  /*07a0*/  ISETP.GE.U32.AND P0, PT, R17, R16, PT ;  /* 0x000000101100720c */ /* 0x000fda0003f06070 */
[----:B--2---:R-:W2:Y:S01]  /*07b0*/  @!P0 LDC.64 R4, c[0x0][0x390] ;  /* 0x0000e400ff048b82 */ /* 0x004ea20000000a00 */
[----:B01----:R-:W-:Y:S01]  /*07c0*/  @!P0 IMAD.IADD R7, R0, 0x1, R17 ;  /* 0x0000000100078824 */ /* 0x003fe200078e0211 */
[----:B------:R-:W-:-:S03]  /*07d0*/  @!P0 IADD3 R17, PT, PT, R17, 0x80, RZ ;  /* 0x0000008011118810 */ /* 0x000fc60007ffe0ff */
[----:B--2---:R-:W-:-:S05]  /*07e0*/  @!P0 IMAD.WIDE.U32 R4, R7, 0x4, R4 ;  /* 0x0000000407048825 */ /* 0x004fca00078e0004 */
[----:B------:R3:W-:Y:S02]  /*07f0*/  @!P0 STG.E desc[UR4][R4.64], R3 ;  /* 0x0000000304008986 */ /* 0x0007e4000c101904 */
.L_x_8308:
[----:B------:R-:W-:Y:S05]  /*0800*/  BSYNC.RECONVERGENT B0 ;  /* 0x0000000000007941 */ /* 0x000fea0003800200 */
.L_x_8301:
[----:B------:R-:W-:Y:S05]  /*0810*/  WARPSYNC.ALL ;  /* 0x0000000000007948 */ /* 0x000fea0003800000 */
[----:B------:R-:W-:-:S13]  /*0820*/  ISETP.GE.U32.AND P0, PT, R17, R16, PT ;  /* 0x000000101100720c */ /* 0x000fda0003f06070 */
[----:B------:R-:W-:Y:S05]  /*0830*/  @P0 EXIT ;  /* 0x000000000000094d */ /* 0x000fea0003800000 */
[----:B--23--:R-:W2:Y:S01]  /*0840*/  LDC.64 R4, c[0x0][0x390] ;  /* 0x0000e400ff047b82 */ /* 0x00cea20000000a00 */
[----:B------:R-:W-:-:S04]  /*0850*/  IMAD.IADD R17, R0, 0x1, R17 ;  /* 0x0000000100117824 */ /* 0x000fc800078e0211 */
[----:B--2---:R-:W-:-:S05]  /*0860*/  IMAD.WIDE.U32 R4, R17, 0x4, R4 ;  /* 0x0000000411047825 */ /* 0x004fca00078e0004 */
[----:B------:R-:W-:Y:S01]  /*0870*/  STG.E desc[UR4][R4.64], R2 ;  /* 0x0000000204007986 */ /* 0x000fe2000c101904 */
[----:B------:R-:W-:Y:S05]  /*0880*/  EXIT ;  /* 0x000000000000794d */ /* 0x000fea0003800000 */
.L_x_8300:
[----:B------:R-:W0:Y:S01]  /*0890*/  S2R R15, SR_TID.X ;  /* 0x00000000000f7919 */ /* 0x000e220000002100 */
[----:B------:R-:W1:Y:S01]  /*08a0*/  LDC.64 R2, c[0x0][0x398] ;  /* 0x0000e600ff027b82 */ /* 0x000e620000000a00 */
[----:B------:R-:W2:Y:S07]  /*08b0*/  LDCU UR6, c[0x0][0x388] ;  /* 0x00007100ff0677ac */ /* 0x000eae0008000800 */
[----:B------:R-:W3:Y:S01]  /*08c0*/  LDC.64 R4, c[0x0][0x390] ;  /* 0x0000e400ff047b82 */ /* 0x000ee20000000a00 */
[----:B-1----:R-:W-:-:S04]  /*08d0*/  IMAD.WIDE.U32 R2, R0, 0x4, R2 ;  /* 0x0000000400027825 */ /* 0x002fc800078e0002 */
[----:B0-----:R-:W-:-:S05]  /*08e0*/  IMAD.WIDE.U32 R2, R15, 0x8, R2 ;  /* 0x000000080f027825 */ /* 0x001fca00078e0002 */
[----:B------:R-:W4:Y:S04]  /*08f0*/  LDG.E.64 R6, desc[UR4][R2.64] ;  /* 0x0000000402067981 */ /* 0x000f28000c1e1b00 */
[----:B------:R-:W5:Y:S04]  /*0900*/  LDG.E.64 R8, desc[UR4][R2.64+0x400] ;  /* 0x0004000402087981 */ /* 0x000f68000c1e1b00 */
[----:B------:R-:W5:Y:S04]  /*0910*/  LDG.E.64 R10, desc[UR4][R2.64+0x800] ;  /* 0x00080004020a7981 */ /* 0x000f68000c1e1b00 */
[----:B------:R-:W5:Y:S01]  /*0920*/  LDG.E.64 R12, desc[UR4][R2.64+0xc00] ;  /* 0x000c0004020c7981 */ /* 0x000f62000c1e1b00 */
[----:B---3--:R-:W-:Y:S01]  /*0930*/  IMAD.WIDE.U32 R4, R0, 0x4, R4 ;  /* 0x0000000400047825 */ /* 0x008fe200078e0004 */
[----:B--2---:R-:W-:-:S02]  /*0940*/  FSETP.NEU.FTZ.AND P0, PT, RZ, UR6, PT ;  /* 0x00000006ff007c0b */ /* 0x004fc4000bf1d000 */
[----:B------:R-:W-:Y:S01]  /*0950*/  FSET.BF.LT.FTZ.AND R0, RZ, UR6, PT ;  /* 0x00000006ff007c0a */ /* 0x000fe2000b811000 */
[----:B------:R-:W-:-:S03]  /*0960*/  IMAD.WIDE.U32 R4, R15, 0x8, R4 ;  /* 0x000000080f047825 */ /* 0x000fc600078e0004 */
[-C--:B----4-:R-:W-:Y:S02]  /*0970*/  FSEL R6, R6, R0.reuse, !P0 ;  /* 0x0000000006067208 */ /* 0x090fe40004000000 */
[-C--:B------:R-:W-:Y:S02]  /*0980*/  FSEL R7, R7, R0.reuse, !P0 ;  /* 0x0000000007077208 */ /* 0x080fe40004000000 */
[-C--:B-----5:R-:W-:Y:S02]  /*0990*/  FSEL R8, R8, R0.reuse, !P0 ;  /* 0x0000000008087208 */ /* 0x0a0fe40004000000 */
[-C--:B------:R-:W-:Y:S01]  /*09a0*/  FSEL R9, R9, R0.reuse, !P0 ;  /* 0x0000000009097208 */ /* 0x080fe20004000000 */
[----:B------:R-:W-:Y:S01]  /*09b0*/  STG.E.64 desc[UR4][R4.64], R6 ;  /* 0x0000000604007986 */ /* 0x000fe2000c101b04 */
[-C--:B------:R-:W-:Y:S02]  /*09c0*/  FSEL R10, R10, R0.reuse, !P0 ;  /* 0x000000000a0a7208 */ /* 0x080fe40004000000 */
[-C--:B------:R-:W-:Y:S01]  /*09d0*/  FSEL R11, R11, R0.reuse, !P0 ;  /* 0x000000000b0b7208 */ /* 0x080fe20004000000 */
[----:B------:R-:W-:Y:S01]  /*09e0*/  STG.E.64 desc[UR4][R4.64+0x400], R8 ;  /* 0x0004000804007986 */ /* 0x000fe2000c101b04 */
[----:B------:R-:W-:-:S02]  /*09f0*/  FSEL R12, R12, R0, !P0 ;  /* 0x000000000c0c7208 */ /* 0x000fc40004000000 */
[----:B------:R-:W-:Y:S01]  /*0a00*/  FSEL R13, R13, R0, !P0 ;  /* 0x000000000d0d7208 */ /* 0x000fe20004000000 */
[----:B------:R-:W-:Y:S04]  /*0a10*/  STG.E.64 desc[UR4][R4.64+0x800], R10 ;  /* 0x0008000a04007986 */ /* 0x000fe8000c101b04 */
[----:B------:R-:W-:Y:S01]  /*0a20*/  STG.E.64 desc[UR4][R4.64+0xc00], R12 ;  /* 0x000c000c04007986 */ /* 0x000fe2000c101b04 */
[----:B------:R-:W-:Y:S05]  /*0a30*/  EXIT ;  /* 0x000000000000794d */ /* 0x000fea0003800000 */
.L_x_8309:
        /* <DEDUP_REMOVED lines=12> */
.L_x_32390:


//--------------------- .text._ZN2at6native29vectorized_elementwise_kernelILi4ENS0_13AUnaryFunctorIfffZZZNS0_21heaviside_kernel_cudaERNS_18TensorIteratorBaseEENKUlvE_clEvENKUlvE5_clEvEUlffE_EESt5arrayIPcLm2EEEEviT0_T1_ --------------------------
	.section	.text._ZN2at6native29vectorized_elementwise_kernelILi4ENS0_13AUnaryFunctorIfffZZZNS0_21heaviside_kernel_cudaERNS_18TensorIteratorBaseEENKUlvE_clEvENKUlvE5_clEvEUlffE_EESt5arrayIPcLm2EEEEviT0_T1_,"ax",@progbits
	.align	128
        .global         _ZN2at6native29vectorized_elementwise_kernelILi4ENS0_13AUnaryFunctorIfffZZZNS0_21heaviside_kernel_cudaERNS_18TensorIteratorBaseEENKUlvE_clEvENKUlvE5_clEvEUlffE_EESt5arrayIPcLm2EEEEviT0_T1_
        .type           _ZN2at6native29vectorized_elementwise_kernelILi4ENS0_13AUnaryFunctorIfffZZZNS0_21heaviside_kernel_cudaERNS_18TensorIteratorBaseEENKUlvE_clEvENKUlvE5_clEvEUlffE_EESt5arrayIPcLm2EEEEviT0_T1_,@function
        .size           _ZN2at6native29vectorized_elementwise_kernelILi4ENS0_13AUnaryFunctorIfffZZZNS0_21heaviside_kernel_cudaERNS_18TensorIteratorBaseEENKUlvE_clEvENKUlvE5_clEvEUlffE_EESt5arrayIPcLm2EEEEviT0_T1_,(.L_x_32391 - _ZN2at6native29vectorized_elementwise_kernelILi4ENS0_13AUnaryFunctorIfffZZZNS0_21heaviside_kernel_cudaERNS_18TensorIteratorBaseEENKUlvE_clEvENKUlvE5_clEvEUlffE_EESt5arrayIPcLm2EEEEviT0_T1_)
        .other          _ZN2at6native29vectorized_elementwise_kernelILi4ENS0_13AUnaryFunctorIfffZZZNS0_21heaviside_kernel_cudaERNS_18TensorIteratorBaseEENKUlvE_clEvENKUlvE5_clEvEUlffE_EESt5arrayIPcLm2EEEEviT0_T1_,@"STO_CUDA_ENTRY STV_DEFAULT"
_ZN2at6native29vectorized_elementwise_kernelILi4ENS0_13AUnaryFunctorIfffZZZNS0_21heaviside_kernel_cudaERNS_18TensorIteratorBaseEENKUlvE_clEvENKUlvE5_clEvEUlffE_EESt5arrayIPcLm2EEEEviT0_T1_:
.text._ZN2at6native29vectorized_elementwise_kernelILi4ENS0_13AUnaryFunctorIfffZZZNS0_21heaviside_kernel_cudaERNS_18TensorIteratorBaseEENKUlvE_clEvENKUlvE5_clEvEUlffE_EESt5arrayIPcLm2EEEEviT0_T1_:
        /* <DEDUP_REMOVED lines=92> */
.L_x_8313:
[----:B------:R-:W-:-:S13]  /*05c0*/  ISETP.GE.U32.AND P0, PT, R17, R16, PT ;  /* 0x000000101100720c */ /* 0x000fda0003f06070 */
[----:B------:R-:W-:Y:S05]  /*05d0*/  @P0 BRA `(.L_x_8315) ;  /* 0x0000000000300947 */ /* 0x000fea0003800000 */
[----:B0-----:R-:W0:Y:S01]  /*05e0*/  LDC.64 R6, c[0x0][0x390] ;  /* 0x0000e400ff067b82 */ /* 0x001e220000000a00 */
[----:B------:R-:W-:Y:S01]  /*05f0*/  IADD3 R9, PT, PT, R0, R17, RZ ;  /* 0x0000001100097210 */ /* 0x000fe20007ffe0ff */
[----:B------:R-:W-:-:S04]  /*0600*/  VIADD R17, R17, 0x80 ;  /* 0x0000008011117836 */ /* 0x000fc80000000000 */
[----:B0-----:R-:W-:-:S05]  /*0610*/  IMAD.WIDE.U32 R6, R9, 0x4, R6 ;  /* 0x0000000409067825 */ /* 0x001fca00078e0006 */
[----:B------:R1:W-:Y:S02]  /*0620*/  STG.E desc[UR4][R6.64], R22 ;  /* 0x0000001606007986 */ /* 0x0003e4000c101904 */
.L_x_8314:
[----:B------:R-:W-:-:S13]  /*0630*/  ISETP.GE.U32.AND P0, PT, R17, R16, PT ;  /* 0x000000101100720c */ /* 0x000fda0003f06070 */
[----:B------:R-:W-:Y:S05]  /*0640*/  @P0 BRA `(.L_x_8316) ;  /* 0x0000000000300947 */ /* 0x000fea0003800000 */
[----:B01----:R-:W0:Y:S01]  /*0650*/  LDC.64 R6, c[0x0][0x390] ;  /* 0x0000e400ff067b82 */ /* 0x003e220000000a00 */
[----:B------:R-:W-:Y:S01]  /*0660*/  IMAD.IADD R9, R0, 0x1, R17 ;  /* 0x0000000100097824 */ /* 0x000fe200078e0211 */
[----:B------:R-:W-:-:S03]  /*0670*/  IADD3 R17, PT, PT, R17, 0x80, RZ ;  /* 0x0000008011117810 */ /* 0x000fc60007ffe0ff */
[----:B0-----:R-:W-:-:S05]  /*0680*/  IMAD.WIDE.U32 R6, R9, 0x4, R6 ;  /* 0x0000000409067825 */ /* 0x001fca00078e0006 */
[----:B------:R1:W-:Y:S02]  /*0690*/  STG.E desc[UR4][R6.64], R12 ;  /* 0x0000000c06007986 */ /* 0x0003e4000c101904 */
.L_x_8315:
[----:B------:R-:W-:-:S13]  /*06a0*/  ISETP.GE.U32.AND P0, PT, R17, R16, PT ;  /* 0x000000101100720c */ /* 0x000fda0003f06070 */
[----:B------:R-:W-:Y:S05]  /*06b0*/  @P0 BRA `(.L_x_8317) ;  /* 0x0000000000340947 */ /* 0x000fea0003800000 */
[----:B01----:R-:W0:Y:S01]  /*06c0*/  LDC.64 R6, c[0x0][0x390] ;  /* 0x0000e400ff067b82 */ /* 0x003e220000000a00 */
[----:B------:R-:W-:Y:S02]  /*06d0*/  IMAD.IADD R9, R0, 0x1, R17 ;  /* 0x0000000100097824 */ /* 0x000fe400078e0211 */
[----:B------:R-:W-:Y:S02]  /*06e0*/  VIADD R17, R17, 0x80 ;  /* 0x0000008011117836 */ /* 0x000fe40000000000 */
[----:B0-----:R-:W-:-:S05]  /*06f0*/  IMAD.WIDE.U32 R6, R9, 0x4, R6 ;  /* 0x0000000409067825 */ /* 0x001fca00078e0006 */
[----:B------:R2:W-:Y:S02]  /*0700*/  STG.E desc[UR4][R6.64], R5 ;  /* 0x0000000506007986 */ /* 0x0005e4000c101904 */
.L_x_8316:
        /* <DEDUP_REMOVED lines=8> */
.L_x_8317:
[----:B------:R-:W-:Y:S05]  /*0790*/  BSYNC.RELIABLE B1 ;  /* 0x0000000000017941 */ /* 0x000fea0003800100 */
.L_x_8312:
[----:B------:R-:W-:-:S13]  /*07a0*/  ISETP.GE.U32.AND P0, PT, R17, R16, PT ;  /* 0x000000101100720c */ /* 0x000fda0003f06070 */
[----:B--2---:R-:W2:Y:S01]  /*07b0*/  @!P0 LDC.64 R4, c[0x0][0x390] ;  /* 0x0000e400ff048b82 */ /* 0x004ea20000000a00 */
[----:B01----:R-:W-:Y:S01]  /*07c0*/  @!P0 IMAD.IADD R7, R0, 0x1, R17 ;  /* 0x0000000100078824 */ /* 0x003fe200078e0211 */
[----:B------:R-:W-:-:S03]  /*07d0*/  @!P0 IADD3 R17, PT, PT, R17, 0x80, RZ ;  /* 0x0000008011118810 */ /* 0x000fc60007ffe0ff */
[----:B--2---:R-:W-:-:S05]  /*07e0*/  @!P0 IMAD.WIDE.U32 R4, R7, 0x4, R4 ;  /* 0x0000000407048825 */ /* 0x004fca00078e0004 */
[----:B------:R3:W-:Y:S02]  /*07f0*/  @!P0 STG.E desc[UR4][R4.64], R3 ;  /* 0x0000000304008986 */ /* 0x0007e4000c101904 */
.L_x_8318:
[----:B------:R-:W-:Y:S05]  /*0800*/  BSYNC.RECONVERGENT B0 ;  /* 0x0000000000007941 */ /* 0x000fea0003800200 */
.L_x_8311:
        /* <DEDUP_REMOVED lines=8> */
.L_x_8310:
[----:B------:R-:W0:Y:S01]  /*0890*/  S2R R15, SR_TID.X ;  /* 0x00000000000f7919 */ /* 0x000e220000002100 */
[----:B------:R-:W1:Y:S01]  /*08a0*/  LDC.64 R2, c[0x0][0x398] ;  /* 0x0000e600ff027b82 */ /* 0x000e620000000a00 */
[----:B------:R-:W2:Y:S07]  /*08b0*/  LDCU UR6, c[0x0][0x388] ;  /* 0x00007100ff0677ac */ /* 0x000eae0008000800 */
[----:B------:R-:W3:Y:S01]  /*08c0*/  LDC.64 R12, c[0x0][0x390] ;  /* 0x0000e400ff0c7b82 */ /* 0x000ee20000000a00 */
[----:B-1----:R-:W-:-:S04]  /*08d0*/  IMAD.WIDE.U32 R2, R0, 0x4, R2 ;  /* 0x0000000400027825 */ /* 0x002fc800078e0002 */
[----:B0-----:R-:W-:-:S05]  /*08e0*/  IMAD.WIDE.U32 R2, R15, 0x10, R2 ;  /* 0x000000100f027825 */ /* 0x001fca00078e0002 */
[----:B------:R-:W4:Y:S04]  /*08f0*/  LDG.E.128 R4, desc[UR4][R2.64] ;  /* 0x0000000402047981 */ /* 0x000f28000c1e1d00 */
[----:B------:R-:W5:Y:S01]  /*0900*/  LDG.E.128 R8, desc[UR4][R2.64+0x800] ;  /* 0x0008000402087981 */ /* 0x000f62000c1e1d00 */
[----:B---3--:R-:W-:Y:S01]  /*0910*/  IMAD.WIDE.U32 R12, R0, 0x4, R12 ;  /* 0x00000004000c7825 */ /* 0x008fe200078e000c */
[----:B--2---:R-:W-:Y:S02]  /*0920*/  FSETP.NEU.FTZ.AND P0, PT, RZ, UR6, PT ;  /* 0x00000006ff007c0b */ /* 0x004fe4000bf1d000 */
[----:B------:R-:W-:Y:S01]  /*0930*/  FSET.BF.LT.FTZ.AND R0, RZ, UR6, PT ;  /* 0x00000006ff007c0a */ /* 0x000fe2000b811000 */
[----:B------:R-:W-:-:S03]  /*0940*/  IMAD.WIDE.U32 R12, R15, 0x10, R12 ;  /* 0x000000100f0c7825 */ /* 0x000fc600078e000c */
[-C--:B----4-:R-:W-:Y:S02]  /*0950*/  FSEL R4, R4, R0.reuse, !P0 ;  /* 0x0000000004047208 */ /* 0x090fe40004000000 */
[-C--:B------:R-:W-:Y:S02]  /*0960*/  FSEL R5, R5, R0.reuse, !P0 ;  /* 0x0000000005057208 */ /* 0x080fe40004000000 */
[-C--:B------:R-:W-:Y:S02]  /*0970*/  FSEL R6, R6, R0.reuse, !P0 ;  /* 0x0000000006067208 */ /* 0x080fe40004000000 */
[-C--:B------:R-:W-:Y:S02]  /*0980*/  FSEL R7, R7, R0.reuse, !P0 ;  /* 0x0000000007077208 */ /* 0x080fe40004000000 */
[-C--:B-----5:R-:W-:Y:S02]  /*0990*/  FSEL R8, R8, R0.reuse, !P0 ;  /* 0x0000000008087208 */ /* 0x0a0fe40004000000 */
[-C--:B------:R-:W-:Y:S01]  /*09a0*/  FSEL R9, R9, R0.reuse, !P0 ;  /* 0x0000000009097208 */ /* 0x080fe20004000000 */
[----:B------:R-:W-:Y:S01]  /*09b0*/  STG.E.128 desc[UR4][R12.64], R4 ;  /* 0x000000040c007986 */ /* 0x000fe2000c101d04 */
[----:B------:R-:W-:-:S02]  /*09c0*/  FSEL R10, R10, R0, !P0 ;  /* 0x000000000a0a7208 */ /* 0x000fc40004000000 */
[----:B------:R-:W-:-:S05]  /*09d0*/  FSEL R11, R11, R0, !P0 ;  /* 0x000000000b0b7208 */ /* 0x000fca0004000000 */
[----:B------:R-:W-:Y:S01]  /*09e0*/  STG.E.128 desc[UR4][R12.64+0x800], R8 ;  /* 0x000800080c007986 */ /* 0x000fe2000c101d04 */
[----:B------:R-:W-:Y:S05]  /*09f0*/  EXIT ;  /* 0x000000000000794d */ /* 0x000fea0003800000 */
.L_x_8319:
        /* <DEDUP_REMOVED lines=16> */
.L_x_32391:


//--------------------- .text._ZN2at6native29vectorized_elementwise_kernelILi8ENS0_13AUnaryFunctorIfffZZZNS0_21heaviside_kernel_cudaERNS_18TensorIteratorBaseEENKUlvE_clEvENKUlvE5_clEvEUlffE_EESt5arrayIPcLm2EEEEviT0_T1_ --------------------------
	.section	.text._ZN2at6native29vectorized_elementwise_kernelILi8ENS0_13AUnaryFunctorIfffZZZNS0_21heaviside_kernel_cudaERNS_18TensorIteratorBaseEENKUlvE_clEvENKUlvE5_clEvEUlffE_EESt5arrayIPcLm2EEEEviT0_T1_,"ax",@progbits
	.align	128
        .global         _ZN2at6native29vectorized_elementwise_kernelILi8ENS0_13AUnaryFunctorIfffZZZNS0_21heaviside_kernel_cudaERNS_18TensorIteratorBaseEENKUlvE_clEvENKUlvE5_clEvEUlffE_EESt5arrayIPcLm2EEEEviT0_T1_
        .type           _ZN2at6native29vectorized_elementwise_kernelILi8ENS0_13AUnaryFunctorIfffZZZNS0_21heaviside_kernel_cudaERNS_18TensorIteratorBaseEENKUlvE_clEvENKUlvE5_clEvEUlffE_EESt5arrayIPcLm2EEEEviT0_T1_,@function
        .size           _ZN2at6native29vectorized_elementwise_kernelILi8ENS0_13AUnaryFunctorIfffZZZNS0_21heaviside_kernel_cudaERNS_18TensorIteratorBaseEENKUlvE_clEvENKUlvE5_clEvEUlffE_EESt5arrayIPcLm2EEEEviT0_T1_,(.L_x_32392 - _ZN2at6native29vectorized_elementwise_kernelILi8ENS0_13AUnaryFunctorIfffZZZNS0_21heaviside_kernel_cudaERNS_18TensorIteratorBaseEENKUlvE_clEvENKUlvE5_clEvEUlffE_EESt5arrayIPcLm2EEEEviT0_T1_)
        .other          _ZN2at6native29vectorized_elementwise_kernelILi8ENS0_13AUnaryFunctorIfffZZZNS0_21heaviside_kernel_cudaERNS_18TensorIteratorBaseEENKUlvE_clEvENKUlvE5_clEvEUlffE_EESt5arrayIPcLm2EEEEviT0_T1_,@"STO_CUDA_ENTRY STV_DEFAULT"
_ZN2at6native29vectorized_elementwise_kernelILi8ENS0_13AUnaryFunctorIfffZZZNS0_21heaviside_kernel_cudaERNS_18TensorIteratorBaseEENKUlvE_clEvENKUlvE5_clEvEUlffE_EESt5arrayIPcLm2EEEEviT0_T1_:
.text._ZN2at6native29vectorized_elementwise_kernelILi8ENS0_13AUnaryFunctorIfffZZZNS0_21heaviside_kernel_cudaERNS_18TensorIteratorBaseEENKUlvE_clEvENKUlvE5_clEvEUlffE_EESt5arrayIPcLm2EEEEviT0_T1_:
        /* <DEDUP_REMOVED lines=92> */
.L_x_8323:
[----:B------:R-:W-:-:S13]  /*05c0*/  ISETP.GE.U32.AND P0, PT, R17, R16, PT ;  /* 0x000000101100720c */ /* 0x000fda0003f06070 */
[----:B------:R-:W-:Y:S05]  /*05d0*/  @P0 BRA `(.L_x_8325) ;  /* 0x0000000000300947 */ /* 0x000fea0003800000 */
[----:B0-----:R-:W0:Y:S01]  /*05e0*/  LDC.64 R6, c[0x0][0x390] ;  /* 0x0000e400ff067b82 */ /* 0x001e220000000a00 */
[----:B------:R-:W-:Y:S01]  /*05f0*/  IADD3 R9, PT, PT, R0, R17, RZ ;  /* 0x0000001100097210 */ /* 0x000fe20007ffe0ff */
[----:B------:R-:W-:-:S04]  /*0600*/  VIADD R17, R17, 0x80 ;  /* 0x0000008011117836 */ /* 0x000fc80000000000 */
[----:B0-----:R-:W-:-:S05]  /*0610*/  IMAD.WIDE.U32 R6, R9, 0x4, R6 ;  /* 0x0000000409067825 */ /* 0x001fca00078e0006 */
[----:B------:R1:W-:Y:S02]  /*0620*/  STG.E desc[UR4][R6.64], R22 ;  /* 0x0000001606007986 */ /* 0x0003e4000c101904 */
.L_x_8324:
[----:B------:R-:W-:-:S13]  /*0630*/  ISETP.GE.U32.AND P0, PT, R17, R16, PT ;  /* 0x000000101100720c */ /* 0x000fda0003f06070 */
[----:B------:R-:W-:Y:S05]  /*0640*/  @P0 BRA `(.L_x_8326) ;  /* 0x0000000000300947 */ /* 0x000fea0003800000 */
[----:B01----:R-:W0:Y:S01]  /*0650*/  LDC.64 R6, c[0x0][0x390] ;  /* 0x0000e400ff067b82 */ /* 0x003e220000000a00 */
[----:B------:R-:W-:Y:S01]  /*0660*/  IMAD.IADD R9, R0, 0x1, R17 ;  /* 0x0000000100097824 */ /* 0x000fe200078e0211 */
[----:B------:R-:W-:-:S03]  /*0670*/  IADD3 R17, PT, PT, R17, 0x80, RZ ;  /* 0x0000008011117810 */ /* 0x000fc60007ffe0ff */
[----:B0-----:R-:W-:-:S05]  /*0680*/  IMAD.WIDE.U32 R6, R9, 0x4, R6 ;  /* 0x0000000409067825 */ /* 0x001fca00078e0006 */
[----:B------:R1:W-:Y:S02]  /*0690*/  STG.E desc[UR4][R6.64], R12 ;  /* 0x0000000c06007986 */ /* 0x0003e4000c101904 */
.L_x_8325:
[----:B------:R-:W-:-:S13]  /*06a0*/  ISETP.GE.U32.AND P0, PT, R17, R16, PT ;  /* 0x000000101100720c */ /* 0x000fda0003f06070 */
[----:B------:R-:W-:Y:S05]  /*06b0*/  @P0 BRA `(.L_x_8327) ;  /* 0x0000000000340947 */ /* 0x000fea0003800000 */
[----:B01----:R-:W0:Y:S01]  /*06c0*/  LDC.64 R6, c[0x0][0x390] ;  /* 0x0000e400ff067b82 */ /* 0x003e220000000a00 */
[----:B------:R-:W-:Y:S02]  /*06d0*/  IMAD.IADD R9, R0, 0x1, R17 ;  /* 0x0000000100097824 */ /* 0x000fe400078e0211 */
[----:B------:R-:W-:Y:S02]  /*06e0*/  VIADD R17, R17, 0x80 ;  /* 0x0000008011117836 */ /* 0x000fe40000000000 */
[----:B0-----:R-:W-:-:S05]  /*06f0*/  IMAD.WIDE.U32 R6, R9, 0x4, R6 ;  /* 0x0000000409067825 */ /* 0x001fca00078e0006 */
[----:B------:R2:W-:Y:S02]  /*0700*/  STG.E desc[UR4][R6.64], R5 ;  /* 0x0000000506007986 */ /* 0x0005e4000c101904 */
.L_x_8326:
        /* <DEDUP_REMOVED lines=8> */
.L_x_8327:
[----:B------:R-:W-:Y:S05]  /*0790*/  BSYNC.RELIABLE B1 ;  /* 0x0000000000017941 */ /* 0x000fea0003800100 */
.L_x_8322:
[----:B------:R-:W-:-:S13]  /*07a0*/  ISETP.GE.U32.AND P0, PT, R17, R16, PT ;  /* 0x000000101100720c */ /* 0x000fda0003f06070 */
[----:B--2---:R-:W2:Y:S01]  /*07b0*/  @!P0 LDC.64 R4, c[0x0][0x390] ;  /* 0x0000e400ff048b82 */ /* 0x004ea20000000a00 */
[----:B01----:R-:W-:Y:S01]  /*07c0*/  @!P0 IMAD.IADD R7, R0, 0x1, R17 ;  /* 0x0000000100078824 */ /* 0x003fe200078e0211 */
[----:B------:R-:W-:-:S03]  /*07d0*/  @!P0 IADD3 R17, PT, PT, R17, 0x80, RZ ;  /* 0x0000008011118810 */ /* 0x000fc60007ffe0ff */
[----:B--2---:R-:W-:-:S05]  /*07e0*/  @!P0 IMAD.WIDE.U32 R4, R7, 0x4, R4 ;  /* 0x0000000407048825 */ /* 0x004fca00078e0004 */
[----:B------:R3:W-:Y:S02]  /*07f0*/  @!P0 STG.E desc[UR4][R4.64], R3 ;  /* 0x0000000304008986 */ /* 0x0007e4000c101904 */
.L_x_8328:
[----:B------:R-:W-:Y:S05]  /*0800*/  BSYNC.RECONVERGENT B0 ;  /* 0x0000000000007941 */ /* 0x000fea0003800200 */
.L_x_8321:
        /* <DEDUP_REMOVED lines=8> */
.L_x_8320:
[----:B------:R-:W0:Y:S01]  /*0890*/  S2R R15, SR_TID.X ;  /* 0x00000000000f7919 */ /* 0x000e220000002100 */
[----:B------:R-:W1:Y:S01]  /*08a0*/  LDC.64 R2, c[0x0][0x398] ;  /* 0x0000e600ff027b82 */ /* 0x000e620000000a00 */
[----:B------:R-:W2:Y:S07]  /*08b0*/  LDCU UR6, c[0x0][0x388] ;  /* 0x00007100ff0677ac */ /* 0x000eae0008000800 */
[----:B------:R-:W3:Y:S01]  /*08c0*/  LDC.64 R12, c[0x0][0x390] ;  /* 0x0000e400ff0c7b82 */ /* 0x000ee20000000a00 */
[----:B-1----:R-:W-:-:S04]  /*08d0*/  IMAD.WIDE.U32 R2, R0, 0x4, R2 ;  /* 0x0000000400027825 */ /* 0x002fc800078e0002 */
[----:B0-----:R-:W-:-:S05]  /*08e0*/  IMAD.WIDE.U32 R2, R15, 0x20, R2 ;  /* 0x000000200f027825 */ /* 0x001fca00078e0002 */
[----:B------:R-:W4:Y:S01]  /*08f0*/  LDG.E.ENL2.256 R4, R8, desc[UR4][R2.64] ;  /* 0xfe0000040208797e */ /* 0x000f220008121904 */
        /* <DEDUP_REMOVED lines=8> */
[-C--:B------:R-:W-:Y:S02]  /*0980*/  FSEL R4, R4, R0.reuse, !P0 ;  /* 0x0000000004047208 */ /* 0x080fe40004000000 */
[----:B------:R-:W-:-:S02]  /*0990*/  FSEL R5, R5, R0, !P0 ;  /* 0x0000000005057208 */ /* 0x000fc40004000000 */
[-C--:B------:R-:W-:Y:S02]  /*09a0*/  FSEL R6, R6, R0.reuse, !P0 ;  /* 0x0000000006067208 */ /* 0x080fe40004000000 */
[----:B------:R-:W-:-:S05]  /*09b0*/  FSEL R7, R7, R0, !P0 ;  /* 0x0000000007077208 */ /* 0x000fca0004000000 */
[----:B------:R-:W-:Y:S01]  /*09c0*/  STG.E.ENL2.256 desc[UR4][R12.64], R8, R4 ;  /* 0xf80000080c04797f */ /* 0x000fe2000f121804 */
[----:B------:R-:W-:Y:S05]  /*09d0*/  EXIT ;  /* 0x000000000000794d */ /* 0x000fea0003800000 */
.L_x_8329:
        /* <DEDUP_REMOVED lines=10> */
.L_x_32392:


//--------------------- .text._ZN2at6native18elementwise_kernelILi128ELi4EZNS0_15gpu_kernel_implINS0_13BinaryFunctorIdddZZZNS0_21heaviside_kernel_cudaERNS_18TensorIteratorBaseEENKUlvE_clEvENKUlvE4_clEvEUlddE_EEEEvS5_RKT_EUliE_EEviT1_ --------------------------
	.section	.text._ZN2at6native18elementwise_kernelILi128ELi4EZNS0_15gpu_kernel_implINS0_13BinaryFunctorIdddZZZNS0_21heaviside_kernel_cudaERNS_18TensorIteratorBaseEENKUlvE_clEvENKUlvE4_clEvEUlddE_EEEEvS5_RKT_EUliE_EEviT1_,"ax",@progbits
	.align	128
        .global         _ZN2at6native18elementwise_kernelILi128ELi4EZNS0_15gpu_kernel_implINS0_13BinaryFunctorIdddZZZNS0_21heaviside_kernel_cudaERNS_18TensorIteratorBaseEENKUlvE_clEvENKUlvE4_clEvEUlddE_EEEEvS5_RKT_EUliE_EEviT1_
        .type           _ZN2at6native18elementwise_kernelILi128ELi4EZNS0_15gpu_kernel_implINS0_13BinaryFunctorIdddZZZNS0_21heaviside_kernel_cudaERNS_18TensorIteratorBaseEENKUlvE_clEvENKUlvE4_clEvEUlddE_EEEEvS5_RKT_EUliE_EEviT1_,@function
        .size           _ZN2at6native18elementwise_kernelILi128ELi4EZNS0_15gpu_kernel_implINS0_13BinaryFunctorIdddZZZNS0_21heaviside_kernel_cudaERNS_18TensorIteratorBaseEENKUlvE_clEvENKUlvE4_clEvEUlddE_EEEEvS5_RKT_EUliE_EEviT1_,(.L_x_32393 - _ZN2at6native18elementwise_kernelILi128ELi4EZNS0_15gpu_kernel_implINS0_13BinaryFunctorIdddZZZNS0_21heaviside_kernel_cudaERNS_18TensorIteratorBaseEENKUlvE_clEvENKUlvE4_clEvEUlddE_EEEEvS5_RKT_EUliE_EEviT1_)
        .other          _ZN2at6native18elementwise_kernelILi128ELi4EZNS0_15gpu_kernel_implINS0_13BinaryFunctorIdddZZZNS0_21heaviside_kernel_cudaERNS_18TensorIteratorBaseEENKUlvE_clEvENKUlvE4_clEvEUlddE_EEEEvS5_RKT_EUliE_EEviT1_,@"STO_CUDA_ENTRY STV_DEFAULT"
_ZN2at6native18elementwise_kernelILi128ELi4EZNS0_15gpu_kernel_implINS0_13BinaryFunctorIdddZZZNS0_21heaviside_kernel_cudaERNS_18TensorIteratorBaseEENKUlvE_clEvENKUlvE4_clEvEUlddE_EEEEvS5_RKT_EUliE_EEviT1_:
.text._ZN2at6native18elementwise_kernelILi128ELi4EZNS0_15gpu_kernel_implINS0_13BinaryFunctorIdddZZZNS0_21heaviside_kernel_cudaERNS_18TensorIteratorBaseEENKUlvE_clEvENKUlvE4_clEvEUlddE_EEEEvS5_RKT_EUliE_EEviT1_:
        /* <DEDUP_REMOVED lines=371> */
.L_x_8332:
        /* <DEDUP_REMOVED lines=16> */
[----:B--2---:R0:W1:Y:S01]  /*1830*/  I2F.F64.S16 R16, R2 ;  /* 0x0000000200107312 */ /* 0x0040620000101c00 */
[----:B------:R-:W-:Y:S05]  /*1840*/  BRA `(.L_x_8339) ;  /* 0x0000000c006c7947 */ /* 0x000fea0003800000 */
.L_x_8337:
[----:B------:R-:W2:Y:S02]  /*1850*/  LDG.E.U8 R2, desc[UR36][R2.64] ;  /* 0x0000002402027981 */ /* 0x000ea4000c1e1100 */
[----:B--2---:R0:W1:Y:S01]  /*1860*/  I2F.F64.U16 R16, R2 ;  /* 0x0000000200107312 */ /* 0x0040620000101800 */
[----:B------:R-:W-:Y:S05]  /*1870*/  BRA `(.L_x_8339) ;  /* 0x0000000c00607947 */ /* 0x000fea0003800000 */
.L_x_8336:
[----:B------:R-:W-:-:S09]  /*1880*/  UISETP.NE.AND UP0, UPT, UR4, 0x2, UPT ;  /* 0x000000020400788c */ /* 0x000fd2000bf05270 */
[----:B------:R-:W-:Y:S05]  /*1890*/  BRA.U !UP0, `(.L_x_8340) ;  /* 0x0000000108287547 */ /* 0x000fea000b800000 */
[----:B------:R-:W-:-:S09]  /*18a0*/  UISETP.NE.AND UP0, UPT, UR4, 0x3, UPT ;  /* 0x000000030400788c */ /* 0x000fd2000bf05270 */
[----:B------:R-:W-:Y:S05]  /*18b0*/  BRA.U !UP0, `(.L_x_8341) ;  /* 0x0000000108147547 */ /* 0x000fea000b800000 */
[----:B------:R-:W-:-:S09]  /*18c0*/  UISETP.NE.AND UP0, UPT, UR4, 0x4, UPT ;  /* 0x000000040400788c */ /* 0x000fd2000bf05270 */
[----:B------:R-:W-:Y:S05]  /*18d0*/  BRA.U UP0, `(.L_x_8338) ;  /* 0x0000000900bc7547 */ /* 0x000fea000b800000 */
[----:B------:R-:W2:Y:S02]  /*18e0*/  LDG.E.64 R16, desc[UR36][R2.64] ;  /* 0x0000002402107981 */ /* 0x000ea4000c1e1b00 */
[----:B--2---:R-:W0:Y:S01]  /*18f0*/  I2F.F64.S64 R16, R16 ;  /* 0x0000001000107312 */ /* 0x004e220000301c00 */
[----:B------:R-:W-:Y:S05]  /*1900*/  BRA `(.L_x_8339) ;  /* 0x0000000c003c7947 */ /* 0x000fea0003800000 */
.L_x_8341:
[----:B------:R-:W2:Y:S02]  /*1910*/  LDG.E R2, desc[UR36][R2.64] ;  /* 0x0000002402027981 */ /* 0x000ea4000c1e1900 */
[----:B--2---:R0:W1:Y:S01]  /*1920*/  I2F.F64 R16, R2 ;  /* 0x0000000200107312 */ /* 0x0040620000201c00 */
[----:B------:R-:W-:Y:S05]  /*1930*/  BRA `(.L_x_8339) ;  /* 0x0000000c00307947 */ /* 0x000fea0003800000 */
.L_x_8340:
[----:B------:R-:W2:Y:S02]  /*1940*/  LDG.E.U16 R2, desc[UR36][R2.64] ;  /* 0x0000002402027981 */ /* 0x000ea4000c1e1500 */
[----:B--2---:R0:W1:Y:S01]  /*1950*/  I2F.F64.S16 R16, R2 ;  /* 0x0000000200107312 */ /* 0x0040620000101c00 */
[----:B------:R-:W-:Y:S05]  /*1960*/  BRA `(.L_x_8339) ;  /* 0x0000000c00247947 */ /* 0x000fea0003800000 */
.L_x_8335:
[----:B------:R-:W-:-:S09]  /*1970*/  UISETP.GT.AND UP0, UPT, UR4, 0x6, UPT ;  /* 0x000000060400788c */ /* 0x000fd2000bf04270 */
[----:B------:R-:W-:Y:S05]  /*1980*/  BRA.U UP0, `(.L_x_8342) ;  /* 0x0000000100347547 */ /* 0x000fea000b800000 */
[----:B------:R-:W-:-:S09]  /*1990*/  UISETP.NE.AND UP0, UPT, UR4, 0x5, UPT ;  /* 0x000000050400788c */ /* 0x000fd2000bf05270 */
[----:B------:R-:W-:Y:S05]  /*19a0*/  BRA.U !UP0, `(.L_x_8343) ;  /* 0x0000000108187547 */ /* 0x000fea000b800000 */
[----:B------:R-:W-:-:S09]  /*19b0*/  UISETP.NE.AND UP0, UPT, UR4, 0x6, UPT ;  /* 0x000000060400788c */ /* 0x000fd2000bf05270 */
[----:B------:R-:W-:Y:S05]  /*19c0*/  BRA.U UP0, `(.L_x_8338) ;  /* 0x0000000900807547 */ /* 0x000fea000b800000 */
[----:B------:R-:W2:Y:S02]  /*19d0*/  LDG.E R16, desc[UR36][R2.64] ;  /* 0x0000002402107981 */ /* 0x000ea4000c1e1900 */
[----:B--2---:R-:W-:-:S06]  /*19e0*/  FMUL.FTZ R16, R16, 1 ;  /* 0x3f80000010107820 */ /* 0x004fcc0000410000 */
[----:B------:R-:W0:Y:S01]  /*19f0*/  F2F.F64.F32 R16, R16 ;  /* 0x0000001000107310 */ /* 0x000e220000201800 */
[----:B------:R-:W-:Y:S05]  /*1a00*/  BRA `(.L_x_8339) ;  /* 0x0000000800fc7947 */ /* 0x000fea0003800000 */
.L_x_8343:
[----:B------:R-:W2:Y:S02]  /*1a10*/  LDG.E.U16 R0, desc[UR36][R2.64] ;  /* 0x0000002402007981 */ /* 0x000ea4000c1e1500 */
[----:B--2---:R-:W-:-:S05]  /*1a20*/  HADD2.F32 R0, -RZ, R0.H0_H0 ;  /* 0x20000000ff007230 */ /* 0x004fca0000004100 */
[----:B------:R-:W-:-:S04]  /*1a30*/  FMUL.FTZ R0, R0, 1 ;  /* 0x3f80000000007820 */ /* 0x000fc80000410000 */
[----:B------:R0:W1:Y:S01]  /*1a40*/  F2F.F64.F32 R16, R0 ;  /* 0x0000000000107310 */ /* 0x0000620000201800 */
[----:B------:R-:W-:Y:S05]  /*1a50*/  BRA `(.L_x_8339) ;  /* 0x0000000800e87947 */ /* 0x000fea0003800000 */
.L_x_8342:
[----:B------:R-:W-:-:S09]  /*1a60*/  UISETP.NE.AND UP0, UPT, UR4, 0x7, UPT ;  /* 0x000000070400788c */ /* 0x000fd2000bf05270 */
[----:B------:R-:W-:Y:S05]  /*1a70*/  BRA.U !UP0, `(.L_x_8344) ;  /* 0x0000000108347547 */ /* 0x000fea000b800000 */
        /* <DEDUP_REMOVED lines=8> */
.L_x_8345:
[----:B------:R-:W2:Y:S02]  /*1b00*/  LDG.E.U16 R2, desc[UR36][R2.64] ;  /* 0x0000002402027981 */ /* 0x000ea4000c1e1500 */
[----:B--2---:R-:W-:-:S05]  /*1b10*/  HADD2.F32 R0, -RZ, R2.H0_H0 ;  /* 0x20000002ff007230 */ /* 0x004fca0000004100 */
[----:B------:R-:W-:-:S04]  /*1b20*/  FMUL.FTZ R0, R0, 1 ;  /* 0x3f80000000007820 */ /* 0x000fc80000410000 */
[----:B------:R0:W1:Y:S01]  /*1b30*/  F2F.F64.F32 R16, R0 ;  /* 0x0000000000107310 */ /* 0x0000620000201800 */
[----:B------:R-:W-:Y:S05]  /*1b40*/  BRA `(.L_x_8339) ;  /* 0x0000000800ac7947 */ /* 0x000fea0003800000 */
.L_x_8344:
[----:B------:R0:W5:Y:S01]  /*1b50*/  LDG.E.64 R16, desc[UR36][R2.64] ;  /* 0x0000002402107981 */ /* 0x000162000c1e1b00 */
[----:B------:R-:W-:Y:S05]  /*1b60*/  BRA `(.L_x_8339) ;  /* 0x0000000800a47947 */ /* 0x000fea0003800000 */
.L_x_8334:
        /* <DEDUP_REMOVED lines=8> */
[----:B------:R-:W2:Y:S01]  /*1bf0*/  LDG.E.U8 R2, desc[UR36][R2.64] ;  /* 0x0000002402027981 */ /* 0x000ea2000c1e1100 */
[----:B------:R-:W-:Y:S01]  /*1c00*/  IMAD.MOV.U32 R16, RZ, RZ, RZ ;  /* 0x000000ffff107224 */ /* 0x000fe200078e00ff */
[----:B--2---:R-:W-:-:S04]  /*1c10*/  ISETP.NE.AND P0, PT, R2, RZ, PT ;  /* 0x000000ff0200720c */ /* 0x004fc80003f05270 */
[----:B------:R-:W-:Y:S01]  /*1c20*/  FSEL R17, RZ, 1.875, !P0 ;  /* 0x3ff00000ff117808 */ /* 0x000fe20004000000 */
[----:B------:R-:W-:Y:S08]  /*1c30*/  BRA `(.L_x_8339) ;  /* 0x0000000800707947 */ /* 0x000ff00003800000 */
.L_x_8348:
[----:B------:R0:W5:Y:S01]  /*1c40*/  LDG.E.64 R16, desc[UR36][R2.64] ;  /* 0x0000002402107981 */ /* 0x000162000c1e1b00 */
[----:B------:R-:W-:Y:S05]  /*1c50*/  BRA `(.L_x_8339) ;  /* 0x0000000800687947 */ /* 0x000fea0003800000 */
.L_x_8347:
        /* <DEDUP_REMOVED lines=23> */
[----:B------:R-:W-:-:S05]  /*1dd0*/  LOP3.LUT R5, R5, 0x80000000, R0, 0xf8, !PT ;  /* 0x8000000005057812 */ /* 0x000fca00078ef800 */
[----:B------:R-:W-:-:S04]  /*1de0*/  FMUL.FTZ R5, R5, 1 ;  /* 0x3f80000005057820 */ /* 0x000fc80000410000 */
[----:B------:R0:W1:Y:S01]  /*1df0*/  F2F.F64.F32 R16, R5 ;  /* 0x0000000500107310 */ /* 0x0000620000201800 */
[----:B------:R-:W-:Y:S05]  /*1e00*/  BRA `(.L_x_8339) ;  /* 0x0000000400fc7947 */ /* 0x000fea0003800000 */
.L_x_8350:
        /* <DEDUP_REMOVED lines=10> */
[----:B------:R-:W-:-:S05]  /*1eb0*/  LOP3.LUT R0, R0, 0x80000000, R5, 0xf8, !PT ;  /* 0x8000000000007812 */ /* 0x000fca00078ef805 */
[----:B------:R-:W-:-:S04]  /*1ec0*/  FMUL.FTZ R0, R0, 1 ;  /* 0x3f80000000007820 */ /* 0x000fc80000410000 */
[----:B------:R0:W1:Y:S01]  /*1ed0*/  F2F.F64.F32 R16, R0 ;  /* 0x0000000000107310 */ /* 0x0000620000201800 */
[----:B------:R-:W-:Y:S05]  /*1ee0*/  BRA `(.L_x_8339) ;  /* 0x0000000400c47947 */ /* 0x000fea0003800000 */
.L_x_8349:
[----:B------:R-:W2:Y:S02]  /*1ef0*/  LDG.E.U16 R0, desc[UR36][R2.64] ;  /* 0x0000002402007981 */ /* 0x000ea4000c1e1500 */
[----:B--2---:R-:W-:-:S04]  /*1f00*/  IMAD.U32 R0, R0, 0x10000, RZ ;  /* 0x0001000000007824 */ /* 0x004fc800078e00ff */
[----:B------:R-:W-:-:S04]  /*1f10*/  FMUL.FTZ R0, R0, 1 ;  /* 0x3f80000000007820 */ /* 0x000fc80000410000 */
[----:B------:R0:W1:Y:S01]  /*1f20*/  F2F.F64.F32 R16, R0 ;  /* 0x0000000000107310 */ /* 0x0000620000201800 */
[----:B------:R-:W-:Y:S05]  /*1f30*/  BRA `(.L_x_8339) ;  /* 0x0000000400b07947 */ /* 0x000fea0003800000 */
.L_x_8346:
        /* <DEDUP_REMOVED lines=9> */
[----:B--2---:R0:W1:Y:S01]  /*1fd0*/  I2F.F64.U16 R16, R2 ;  /* 0x0000000200107312 */ /* 0x0040620000101800 */
[----:B------:R-:W-:Y:S05]  /*1fe0*/  BRA `(.L_x_8339) ;  /* 0x0000000400847947 */ /* 0x000fea0003800000 */
.L_x_8353:
[----:B------:R-:W2:Y:S01]  /*1ff0*/  LDG.E.U8 R3, desc[UR36][R2.64] ;  /* 0x0000002402037981 */ /* 0x000ea2000c1e1100 */
[----:B------:R-:W-:Y:S02]  /*2000*/  CS2R R16, SRZ ;  /* 0x0000000000107805 */ /* 0x000fe4000001ff00 */
[----:B--2---:R-:W-:-:S13]  /*2010*/  ISETP.NE.AND P0, PT, R3, RZ, PT ;  /* 0x000000ff0300720c */ /* 0x004fda0003f05270 */
[----:B------:R-:W-:Y:S05]  /*2020*/  @!P0 BRA `(.L_x_8339) ;  /* 0x0000000400748947 */ /* 0x000fea0003800000 */
[----:B------:R-:W-:-:S13]  /*2030*/  ISETP.NE.AND P0, PT, R3, 0x80, PT ;  /* 0x000000800300780c */ /* 0x000fda0003f05270 */
[----:B------:R-:W-:Y:S01]  /*2040*/  @!P0 MOV R16, 0x20000000 ;  /* 0x2000000000108802 */ /* 0x000fe20000000f00 */
        /* <DEDUP_REMOVED lines=15> */
.L_x_8355:
[----:B------:R-:W-:Y:S05]  /*2140*/  BSYNC.RECONVERGENT B0 ;  /* 0x0000000000007941 */ /* 0x000fea0003800200 */
.L_x_8354:
[----:B------:R-:W-:Y:S01]  /*2150*/  IMAD.SHL.U32 R0, R0, 0x100000, RZ ;  /* 0x0010000000007824 */ /* 0x000fe200078e00ff */
[----:B------:R-:W-:-:S04]  /*2160*/  LEA R2, R2, 0x3b800000, 0x17 ;  /* 0x3b80000002027811 */ /* 0x000fc800078eb8ff */
[----:B------:R-:W-:-:S05]  /*2170*/  LOP3.LUT R0, R2, R0, R7, 0xfe, !PT ;  /* 0x0000000002007212 */ /* 0x000fca00078efe07 */
[----:B------:R-:W-:-:S04]  /*2180*/  FMUL.FTZ R0, R0, 1 ;  /* 0x3f80000000007820 */ /* 0x000fc80000410000 */
[----:B------:R0:W1:Y:S01]  /*2190*/  F2F.F64.F32 R16, R0 ;  /* 0x0000000000107310 */ /* 0x0000620000201800 */
[----:B------:R-:W-:Y:S05]  /*21a0*/  BRA `(.L_x_8339) ;  /* 0x0000000400147947 */ /* 0x000fea0003800000 */
.L_x_8352:
[----:B------:R-:W2:Y:S01]  /*21b0*/  LDG.E.U8 R3, desc[UR36][R2.64] ;  /* 0x0000002402037981 */ /* 0x000ea2000c1e1100 */
[----:B------:R-:W-:Y:S02]  /*21c0*/  CS2R R16, SRZ ;  /* 0x0000000000107805 */ /* 0x000fe4000001ff00 */
[----:B--2---:R-:W-:-:S13]  /*21d0*/  ISETP.NE.AND P0, PT, R3, RZ, PT ;  /* 0x000000ff0300720c */ /* 0x004fda0003f05270 */
[----:B------:R-:W-:Y:S05]  /*21e0*/  @!P0 BRA `(.L_x_8339) ;  /* 0x0000000400048947 */ /* 0x000fea0003800000 */
[----:B------:R-:W-:-:S13]  /*21f0*/  ISETP.NE.AND P0, PT, R3, 0x80, PT ;  /* 0x000000800300780c */ /* 0x000fda0003f05270 */
[----:B------:R-:W-:Y:S01]  /*2200*/  @!P0 IMAD.MOV.U32 R16, RZ, RZ, 0x20000000 ;  /* 0x20000000ff108424 */ /* 0x000fe200078e00ff */
        /* <DEDUP_REMOVED lines=15> */
.L_x_8357:
[----:B------:R-:W-:Y:S05]  /*2300*/  BSYNC.RECONVERGENT B0 ;  /* 0x0000000000007941 */ /* 0x000fea0003800200 */
.L_x_8356:
[----:B------:R-:W-:Y:S02]  /*2310*/  SHF.L.U32 R0, R0, 0x15, RZ ;  /* 0x0000001500007819 */ /* 0x000fe400000006ff */
[----:B------:R-:W-:-:S04]  /*2320*/  LEA R2, R2, 0x37800000, 0x17 ;  /* 0x3780000002027811 */ /* 0x000fc800078eb8ff */
[----:B------:R-:W-:-:S05]  /*2330*/  LOP3.LUT R0, R2, R0, R7, 0xfe, !PT ;  /* 0x0000000002007212 */ /* 0x000fca00078efe07 */
[----:B------:R-:W-:-:S04]  /*2340*/  FMUL.FTZ R0, R0, 1 ;  /* 0x3f80000000007820 */ /* 0x000fc80000410000 */
[----:B------:R0:W1:Y:S01]  /*2350*/  F2F.F64.F32 R16, R0 ;  /* 0x0000000000107310 */ /* 0x0000620000201800 */
[----:B------:R-:W-:Y:S05]  /*2360*/  BRA `(.L_x_8339) ;  /* 0x0000000000a47947 */ /* 0x000fea0003800000 */
.L_x_8351:
[----:B------:R-:W-:-:S09]  /*2370*/  UISETP.NE.AND UP0, UPT, UR4, 0x1c, UPT ;  /* 0x0000001c0400788c */ /* 0x000fd2000bf05270 */
[----:B------:R-:W-:Y:S05]  /*2380*/  BRA.U !UP0, `(.L_x_8358) ;  /* 0x0000000108947547 */ /* 0x000fea000b800000 */
[----:B------:R-:W-:-:S09]  /*2390*/  UISETP.NE.AND UP0, UPT, UR4, 0x1d, UPT ;  /* 0x0000001d0400788c */ /* 0x000fd2000bf05270 */
[----:B------:R-:W-:Y:S05]  /*23a0*/  BRA.U !UP0, `(.L_x_8359) ;  /* 0x0000000108807547 */ /* 0x000fea000b800000 */
[----:B------:R-:W-:-:S09]  /*23b0*/  UISETP.NE.AND UP0, UPT, UR4, 0x2c, UPT ;  /* 0x0000002c0400788c */ /* 0x000fd2000bf05270 */
[----:B------:R-:W-:Y:S05]  /*23c0*/  BRA.U !UP0, `(.L_x_8360) ;  /* 0x0000000108487547 */ /* 0x000fea000b800000 */
.L_x_8338:
        /* <DEDUP_REMOVED lines=16> */
.L_x_8361:
[----:B------:R-:W-:Y:S01]  /*24d0*/  CS2R R16, SRZ ;  /* 0x0000000000107805 */ /* 0x000fe2000001ff00 */
[----:B------:R-:W-:Y:S06]  /*24e0*/  BRA `(.L_x_8339) ;  /* 0x0000000000447947 */ /* 0x000fec0003800000 */
.L_x_8360:
[----:B------:R-:W2:Y:S01]  /*24f0*/  LDG.E.U8 R0, desc[UR36][R2.64] ;  /* 0x0000002402007981 */ /* 0x000ea2000c1e1100 */
[----:B------:R-:W-:Y:S02]  /*2500*/  IMAD.MOV.U32 R16, RZ, RZ, 0x0 ;  /* 0x00000000ff107424 */ /* 0x000fe400078e00ff */
[----:B------:R-:W-:Y:S01]  /*2510*/  IMAD.MOV.U32 R17, RZ, RZ, 0x38000000 ;  /* 0x38000000ff117424 */ /* 0x000fe200078e00ff */
[----:B--2---:R-:W-:-:S13]  /*2520*/  ISETP.NE.AND P0, PT, R0, RZ, PT ;  /* 0x000000ff0000720c */ /* 0x004fda0003f05270 */
[----:B------:R-:W-:Y:S05]  /*2530*/  @!P0 BRA `(.L_x_8339) ;  /* 0x0000000000308947 */ /* 0x000fea0003800000 */
[----:B------:R-:W-:-:S13]  /*2540*/  ISETP.NE.AND P0, PT, R0, 0xff, PT ;  /* 0x000000ff0000780c */ /* 0x000fda0003f05270 */
[----:B------:R-:W-:Y:S01]  /*2550*/  @P0 SHF.L.U32 R0, R0, 0x17, RZ ;  /* 0x0000001700000819 */ /* 0x000fe200000006ff */
[----:B------:R-:W-:Y:S02]  /*2560*/  @!P0 IMAD.MOV.U32 R16, RZ, RZ, 0x20000000 ;  /* 0x20000000ff108424 */ /* 0x000fe400078e00ff */
[----:B------:R-:W-:Y:S02]  /*2570*/  @!P0 IMAD.MOV.U32 R17, RZ, RZ, 0x7ff80000 ;  /* 0x7ff80000ff118424 */ /* 0x000fe400078e00ff */
[----:B------:R-:W-:-:S04]  /*2580*/  @P0 FMUL.FTZ R0, R0, 1 ;  /* 0x3f80000000000820 */ /* 0x000fc80000410000 */
[----:B------:R2:W3:Y:S01]  /*2590*/  @P0 F2F.F64.F32 R16, R0 ;  /* 0x0000000000100310 */ /* 0x0004e20000201800 */
[----:B------:R-:W-:Y:S05]  /*25a0*/  BRA `(.L_x_8339) ;  /* 0x0000000000147947 */ /* 0x000fea0003800000 */
.L_x_8359:
[----:B------:R-:W2:Y:S02]  /*25b0*/  LDG.E.64 R16, desc[UR36][R2.64] ;  /* 0x0000002402107981 */ /* 0x000ea4000c1e1b00 */
[----:B--2---:R-:W4:Y:S01]  /*25c0*/  I2F.F64.U64 R16, R16 ;  /* 0x0000001000107312 */ /* 0x004f220000301800 */
[----:B------:R-:W-:Y:S05]  /*25d0*/  BRA `(.L_x_8339) ;  /* 0x0000000000087947 */ /* 0x000fea0003800000 */
.L_x_8358:
[----:B------:R-:W2:Y:S02]  /*25e0*/  LDG.E R2, desc[UR36][R2.64] ;  /* 0x0000002402027981 */ /* 0x000ea4000c1e1900 */
[----:B--2---:R0:W1:Y:S02]  /*25f0*/  I2F.F64.U32 R16, R2 ;  /* 0x0000000200107312 */ /* 0x0040640000201800 */
.L_x_8339:
[----:B------:R-:W-:Y:S05]  /*2600*/  BSYNC.RECONVERGENT B6 ;  /* 0x0000000000067941 */ /* 0x000fea0003800200 */
.L_x_8333:
[----:B------:R-:W2:Y:S01]  /*2610*/  LDCU.64 UR6, c[0x0][0x5f8] ;  /* 0x0000bf00ff0677ac */ /* 0x000ea20008000a00 */
[----:B------:R-:W-:Y:S01]  /*2620*/  BSSY.RECONVERGENT B6, `(.L_x_8362) ;  /* 0x00000ec000067945 */ /* 0x000fe20003800200 */
[----:B------:R-:W-:-:S04]  /*2630*/  UPRMT UR4, UR42, 0x9910, URZ ;  /* 0x000099102a047896 */ /* 0x000fc800080000ff */
[----:B------:R-:W-:Y:S01]  /*2640*/  UISETP.GT.AND UP0, UPT, UR4, 0x9, UPT ;  /* 0x000000090400788c */ /* 0x000fe2000bf04270 */
[----:B--2---:R-:W-:-:S04]  /*2650*/  IADD3 R22, P0, PT, R22, UR6, RZ ;  /* 0x0000000616167c10 */ /* 0x004fc8000ff1e0ff */
        /* <DEDUP_REMOVED lines=10> */
[----:B------:R-:W0:Y:S02]  /*2700*/  LDG.E.S8 R4, desc[UR36][R22.64] ;  /* 0x0000002416047981 */ /* 0x000e24000c1e1300 */
[----:B0-----:R-:W0:Y:S01]  /*2710*/  I2F.F64.S16 R4, R4 ;  /* 0x0000000400047312 */ /* 0x001e220000101c00 */
[----:B------:R-:W-:Y:S05]  /*2720*/  BRA `(.L_x_8368) ;  /* 0x0000000c006c7947 */ /* 0x000fea0003800000 */
.L_x_8366:
[----:B------:R-:W0:Y:S02]  /*2730*/  LDG.E.U8 R4, desc[UR36][R22.64] ;  /* 0x0000002416047981 */ /* 0x000e24000c1e1100 */
[----:B0-----:R-:W0:Y:S01]  /*2740*/  I2F.F64.U16 R4, R4 ;  /* 0x0000000400047312 */ /* 0x001e220000101800 */
[----:B------:R-:W-:Y:S05]  /*2750*/  BRA `(.L_x_8368) ;  /* 0x0000000c00607947 */ /* 0x000fea0003800000 */
.L_x_8365:
[----:B------:R-:W-:-:S09]  /*2760*/  UISETP.NE.AND UP0, UPT, UR4, 0x2, UPT ;  /* 0x000000020400788c */ /* 0x000fd2000bf05270 */
[----:B------:R-:W-:Y:S05]  /*2770*/  BRA.U !UP0, `(.L_x_8369) ;  /* 0x0000000108287547 */ /* 0x000fea000b800000 */
[----:B------:R-:W-:-:S09]  /*2780*/  UISETP.NE.AND UP0, UPT, UR4, 0x3, UPT ;  /* 0x000000030400788c */ /* 0x000fd2000bf05270 */
[----:B------:R-:W-:Y:S05]  /*2790*/  BRA.U !UP0, `(.L_x_8370) ;  /* 0x0000000108147547 */ /* 0x000fea000b800000 */
[----:B------:R-:W-:-:S09]  /*27a0*/  UISETP.NE.AND UP0, UPT, UR4, 0x4, UPT ;  /* 0x000000040400788c */ /* 0x000fd2000bf05270 */
[----:B------:R-:W-:Y:S05]  /*27b0*/  BRA.U UP0, `(.L_x_8367) ;  /* 0x0000000900bc7547 */ /* 0x000fea000b800000 */
[----:B0-----:R-:W2:Y:S02]  /*27c0*/  LDG.E.64 R4, desc[UR36][R22.64] ;  /* 0x0000002416047981 */ /* 0x001ea4000c1e1b00 */
[----:B--2---:R-:W0:Y:S01]  /*27d0*/  I2F.F64.S64 R4, R4 ;  /* 0x0000000400047312 */ /* 0x004e220000301c00 */
[----:B------:R-:W-:Y:S05]  /*27e0*/  BRA `(.L_x_8368) ;  /* 0x0000000c003c7947 */ /* 0x000fea0003800000 */
.L_x_8370:
[----:B------:R-:W0:Y:S02]  /*27f0*/  LDG.E R4, desc[UR36][R22.64] ;  /* 0x0000002416047981 */ /* 0x000e24000c1e1900 */
[----:B0-----:R-:W0:Y:S01]  /*2800*/  I2F.F64 R4, R4 ;  /* 0x0000000400047312 */ /* 0x001e220000201c00 */
[----:B------:R-:W-:Y:S05]  /*2810*/  BRA `(.L_x_8368) ;  /* 0x0000000c00307947 */ /* 0x000fea0003800000 */
.L_x_8369:
[----:B------:R-:W0:Y:S02]  /*2820*/  LDG.E.U16 R4, desc[UR36][R22.64] ;  /* 0x0000002416047981 */ /* 0x000e24000c1e1500 */
[----:B0-----:R-:W0:Y:S01]  /*2830*/  I2F.F64.S16 R4, R4 ;  /* 0x0000000400047312 */ /* 0x001e220000101c00 */
[----:B------:R-:W-:Y:S05]  /*2840*/  BRA `(.L_x_8368) ;  /* 0x0000000c00247947 */ /* 0x000fea0003800000 */
.L_x_8364:
        /* <DEDUP_REMOVED lines=8> */
[----:B0-----:R-:W0:Y:S01]  /*28d0*/  F2F.F64.F32 R4, R4 ;  /* 0x0000000400047310 */ /* 0x001e220000201800 */
[----:B------:R-:W-:Y:S05]  /*28e0*/  BRA `(.L_x_8368) ;  /* 0x0000000800fc7947 */ /* 0x000fea0003800000 */
.L_x_8372:
[----:B0-----:R-:W2:Y:S02]  /*28f0*/  LDG.E.U16 R0, desc[UR36][R22.64] ;  /* 0x0000002416007981 */ /* 0x001ea4000c1e1500 */
[----:B--2---:R-:W-:-:S05]  /*2900*/  HADD2.F32 R0, -RZ, R0.H0_H0 ;  /* 0x20000000ff007230 */ /* 0x004fca0000004100 */
[----:B------:R-:W-:-:S04]  /*2910*/  FMUL.FTZ R0, R0, 1 ;  /* 0x3f80000000007820 */ /* 0x000fc80000410000 */
[----:B------:R0:W2:Y:S01]  /*2920*/  F2F.F64.F32 R4, R0 ;  /* 0x0000000000047310 */ /* 0x0000a20000201800 */
[----:B------:R-:W-:Y:S05]  /*2930*/  BRA `(.L_x_8368) ;  /* 0x0000000800e87947 */ /* 0x000fea0003800000 */
.L_x_8371:
        /* <DEDUP_REMOVED lines=10> */
.L_x_8374:
[----:B------:R-:W0:Y:S02]  /*29e0*/  LDG.E.U16 R22, desc[UR36][R22.64] ;  /* 0x0000002416167981 */ /* 0x000e24000c1e1500 */
[----:B0-----:R-:W-:-:S05]  /*29f0*/  HADD2.F32 R0, -RZ, R22.H0_H0 ;  /* 0x20000016ff007230 */ /* 0x001fca0000004100 */
[----:B------:R-:W-:-:S04]  /*2a00*/  FMUL.FTZ R0, R0, 1 ;  /* 0x3f80000000007820 */ /* 0x000fc80000410000 */
[----:B------:R0:W2:Y:S01]  /*2a10*/  F2F.F64.F32 R4, R0 ;  /* 0x0000000000047310 */ /* 0x0000a20000201800 */
[----:B------:R-:W-:Y:S05]  /*2a20*/  BRA `(.L_x_8368) ;  /* 0x0000000800ac7947 */ /* 0x000fea0003800000 */
.L_x_8373:
[----:B0-----:R0:W5:Y:S01]  /*2a30*/  LDG.E.64 R4, desc[UR36][R22.64] ;  /* 0x0000002416047981 */ /* 0x001162000c1e1b00 */
[----:B------:R-:W-:Y:S05]  /*2a40*/  BRA `(.L_x_8368) ;  /* 0x0000000800a47947 */ /* 0x000fea0003800000 */
.L_x_8363:
        /* <DEDUP_REMOVED lines=11> */
[----:B0-----:R-:W-:Y:S01]  /*2b00*/  FSEL R5, RZ, 1.875, !P0 ;  /* 0x3ff00000ff057808 */ /* 0x001fe20004000000 */
[----:B------:R-:W-:Y:S08]  /*2b10*/  BRA `(.L_x_8368) ;  /* 0x0000000800707947 */ /* 0x000ff00003800000 */
.L_x_8377:
[----:B0-----:R0:W5:Y:S01]  /*2b20*/  LDG.E.64 R4, desc[UR36][R22.64] ;  /* 0x0000002416047981 */ /* 0x001162000c1e1b00 */
[----:B------:R-:W-:Y:S05]  /*2b30*/  BRA `(.L_x_8368) ;  /* 0x0000000800687947 */ /* 0x000fea0003800000 */
.L_x_8376:
[----:B------:R-:W-:-:S09]  /*2b40*/  UISETP.NE.AND UP0, UPT, UR4, 0xf, UPT ;  /* 0x0000000f0400788c */ /* 0x000fd2000bf05270 */
[----:B------:R-:W-:Y:S05]  /*2b50*/  BRA.U !UP0, `(.L_x_8378) ;  /* 0x00000001089c7547 */ /* 0x000fea000b800000 */
[----:B------:R-:W-:-:S09]  /*2b60*/  UISETP.NE.AND UP0, UPT, UR4, 0x17, UPT ;  /* 0x000000170400788c */ /* 0x000fd2000bf05270 */
[----:B------:R-:W-:Y:S05]  /*2b70*/  BRA.U !UP0, `(.L_x_8379) ;  /* 0x00000001085c7547 */ /* 0x000fea000b800000 */
[----:B------:R-:W-:-:S09]  /*2b80*/  UISETP.NE.AND UP0, UPT, UR4, 0x18, UPT ;  /* 0x000000180400788c */ /* 0x000fd2000bf05270 */
[----:B------:R-:W-:Y:S05]  /*2b90*/  BRA.U UP0, `(.L_x_8367) ;  /* 0x0000000500c47547 */ /* 0x000fea000b800000 */
[----:B0-----:R-:W2:Y:S01]  /*2ba0*/  LDG.E.U8 R0, desc[UR36][R22.64] ;  /* 0x0000002416007981 */ /* 0x001ea2000c1e1100 */
        /* <DEDUP_REMOVED lines=18> */
[----:B------:R0:W2:Y:S01]  /*2cd0*/  F2F.F64.F32 R4, R3 ;  /* 0x0000000300047310 */ /* 0x0000a20000201800 */
[----:B------:R-:W-:Y:S05]  /*2ce0*/  BRA `(.L_x_8368) ;  /* 0x0000000400fc7947 */ /* 0x000fea0003800000 */
.L_x_8379:
[----:B0-----:R-:W2:Y:S02]  /*2cf0*/  LDG.E.U8 R3, desc[UR36][R22.64] ;  /* 0x0000002416037981 */ /* 0x001ea4000c1e1100 */
        /* <DEDUP_REMOVED lines=11> */
[----:B------:R0:W2:Y:S01]  /*2db0*/  F2F.F64.F32 R4, R0 ;  /* 0x0000000000047310 */ /* 0x0000a20000201800 */
[----:B------:R-:W-:Y:S05]  /*2dc0*/  BRA `(.L_x_8368) ;  /* 0x0000000400c47947 */ /* 0x000fea0003800000 */
.L_x_8378:
[----:B0-----:R-:W2:Y:S02]  /*2dd0*/  LDG.E.U16 R0, desc[UR36][R22.64] ;  /* 0x0000002416007981 */ /* 0x001ea4000c1e1500 */
[----:B--2---:R-:W-:-:S04]  /*2de0*/  IMAD.U32 R0, R0, 0x10000, RZ ;  /* 0x0001000000007824 */ /* 0x004fc800078e00ff */
[----:B------:R-:W-:-:S04]  /*2df0*/  FMUL.FTZ R0, R0, 1 ;  /* 0x3f80000000007820 */ /* 0x000fc80000410000 */
[----:B------:R0:W2:Y:S01]  /*2e00*/  F2F.F64.F32 R4, R0 ;  /* 0x0000000000047310 */ /* 0x0000a20000201800 */
[----:B------:R-:W-:Y:S05]  /*2e10*/  BRA `(.L_x_8368) ;  /* 0x0000000400b07947 */ /* 0x000fea0003800000 */
.L_x_8375:
        /* <DEDUP_REMOVED lines=8> */
[----:B------:R-:W0:Y:S02]  /*2ea0*/  LDG.E.U16 R4, desc[UR36][R22.64] ;  /* 0x0000002416047981 */ /* 0x000e24000c1e1500 */
[----:B0-----:R-:W0:Y:S01]  /*2eb0*/  I2F.F64.U16 R4, R4 ;  /* 0x0000000400047312 */ /* 0x001e220000101800 */
[----:B------:R-:W-:Y:S05]  /*2ec0*/  BRA `(.L_x_8368) ;  /* 0x0000000400847947 */ /* 0x000fea0003800000 */
.L_x_8382:
[----:B------:R-:W2:Y:S01]  /*2ed0*/  LDG.E.U8 R22, desc[UR36][R22.64] ;  /* 0x0000002416167981 */ /* 0x000ea2000c1e1100 */
[----:B0-----:R-:W-:Y:S02]  /*2ee0*/  CS2R R4, SRZ ;  /* 0x0000000000047805 */ /* 0x001fe4000001ff00 */
        /* <DEDUP_REMOVED lines=19> */
.L_x_8384:
[----:B------:R-:W-:Y:S05]  /*3020*/  BSYNC.RECONVERGENT B0 ;  /* 0x0000000000007941 */ /* 0x000fea0003800200 */
.L_x_8383:
[----:B------:R-:W-:Y:S01]  /*3030*/  IMAD.SHL.U32 R0, R0, 0x100000, RZ ;  /* 0x0010000000007824 */ /* 0x000fe200078e00ff */
[----:B------:R-:W-:-:S04]  /*3040*/  LEA R2, R2, 0x3b800000, 0x17 ;  /* 0x3b80000002027811 */ /* 0x000fc800078eb8ff */
[----:B------:R-:W-:-:S05]  /*3050*/  LOP3.LUT R0, R2, R0, R7, 0xfe, !PT ;  /* 0x0000000002007212 */ /* 0x000fca00078efe07 */
[----:B------:R-:W-:-:S04]  /*3060*/  FMUL.FTZ R0, R0, 1 ;  /* 0x3f80000000007820 */ /* 0x000fc80000410000 */
[----:B------:R0:W2:Y:S01]  /*3070*/  F2F.F64.F32 R4, R0 ;  /* 0x0000000000047310 */ /* 0x0000a20000201800 */
[----:B------:R-:W-:Y:S05]  /*3080*/  BRA `(.L_x_8368) ;  /* 0x0000000400147947 */ /* 0x000fea0003800000 */
.L_x_8381:
[----:B------:R-:W2:Y:S01]  /*3090*/  LDG.E.U8 R22, desc[UR36][R22.64] ;  /* 0x0000002416167981 */ /* 0x000ea2000c1e1100 */
[----:B0-----:R-:W-:Y:S02]  /*30a0*/  CS2R R4, SRZ ;  /* 0x0000000000047805 */ /* 0x001fe4000001ff00 */
        /* <DEDUP_REMOVED lines=19> */
.L_x_8386:
[----:B------:R-:W-:Y:S05]  /*31e0*/  BSYNC.RECONVERGENT B0 ;  /* 0x0000000000007941 */ /* 0x000fea0003800200 */
.L_x_8385:
[----:B------:R-:W-:Y:S02]  /*31f0*/  SHF.L.U32 R0, R0, 0x15, RZ ;  /* 0x0000001500007819 */ /* 0x000fe400000006ff */
[----:B------:R-:W-:-:S04]  /*3200*/  LEA R2, R2, 0x37800000, 0x17 ;  /* 0x3780000002027811 */ /* 0x000fc800078eb8ff */
[----:B------:R-:W-:-:S05]  /*3210*/  LOP3.LUT R0, R2, R0, R7, 0xfe, !PT ;  /* 0x0000000002007212 */ /* 0x000fca00078efe07 */
[----:B------:R-:W-:-:S04]  /*3220*/  FMUL.FTZ R0, R0, 1 ;  /* 0x3f80000000007820 */ /* 0x000fc80000410000 */
[----:B------:R0:W2:Y:S01]  /*3230*/  F2F.F64.F32 R4, R0 ;  /* 0x0000000000047310 */ /* 0x0000a20000201800 */
[----:B------:R-:W-:Y:S05]  /*3240*/  BRA `(.L_x_8368) ;  /* 0x0000000000a47947 */ /* 0x000fea0003800000 */
.L_x_8380:
[----:B------:R-:W-:-:S09]  /*3250*/  UISETP.NE.AND UP0, UPT, UR4, 0x1c, UPT ;  /* 0x0000001c0400788c */ /* 0x000fd2000bf05270 */
[----:B------:R-:W-:Y:S05]  /*3260*/  BRA.U !UP0, `(.L_x_8387) ;  /* 0x0000000108947547 */ /* 0x000fea000b800000 */
[----:B------:R-:W-:-:S09]  /*3270*/  UISETP.NE.AND UP0, UPT, UR4, 0x1d, UPT ;  /* 0x0000001d0400788c */ /* 0x000fd2000bf05270 */
[----:B------:R-:W-:Y:S05]  /*3280*/  BRA.U !UP0, `(.L_x_8388) ;  /* 0x0000000108807547 */ /* 0x000fea000b800000 */
[----:B------:R-:W-:-:S09]  /*3290*/  UISETP.NE.AND UP0, UPT, UR4, 0x2c, UPT ;  /* 0x0000002c0400788c */ /* 0x000fd2000bf05270 */
[----:B------:R-:W-:Y:S05]  /*32a0*/  BRA.U !UP0, `(.L_x_8389) ;  /* 0x0000000108487547 */ /* 0x000fea000b800000 */
.L_x_8367:
[----:B0-----:R-:W-:Y:S01]  /*32b0*/  MOV R2, 0x0 ;  /* 0x0000000000027802 */ /* 0x001fe20000000f00 */
[----:B------:R-:W0:Y:S01]  /*32c0*/  LDCU.64 UR4, c[0x4][0x188] ;  /* 0x01003100ff0477ac */ /* 0x000e220008000a00 */
[----:B------:R-:W-:Y:S02]  /*32d0*/  HFMA2 R13, -RZ, RZ, 0, 0 ;  /* 0x00000000ff0d7431 */ /* 0x000fe400000001ff */
[----:B------:R-:W-:Y:S01]  /*32e0*/  IMAD.MOV.U32 R8, RZ, RZ, 0x4e ;  /* 0x0000004eff087424 */ /* 0x000fe200078e00ff */
[----:B------:R-:W2:Y:S01]  /*32f0*/  LDCU.64 UR6, c[0x4][0x190] ;  /* 0x01003200ff0677ac */ /* 0x000ea20008000a00 */
[----:B------:R-:W1:Y:S01]  /*3300*/  LDC.64 R2, c[0x4][R2] ;  /* 0x0100000002027b82 */ /* 0x000e620000000a00 */
[----:B------:R-:W-:Y:S01]  /*3310*/  IMAD.MOV.U32 R12, RZ, RZ, 0x1 ;  /* 0x00000001ff0c7424 */ /* 0x000fe200078e00ff */
[----:B------:R-:W3:Y:S01]  /*3320*/  LDCU.64 UR8, c[0x4][0x8] ;  /* 0x01000100ff0877ac */ /* 0x000ee20008000a00 */
[----:B0-----:R-:W-:Y:S02]  /*3330*/  IMAD.U32 R4, RZ, RZ, UR4 ;  /* 0x00000004ff047e24 */ /* 0x001fe4000f8e00ff */
[----:B------:R-:W-:Y:S01]  /*3340*/  IMAD.U32 R5, RZ, RZ, UR5 ;  /* 0x00000005ff057e24 */ /* 0x000fe2000f8e00ff */
[----:B--2---:R-:W-:Y:S01]  /*3350*/  MOV R6, UR6 ;  /* 0x0000000600067c02 */ /* 0x004fe20008000f00 */
[----:B------:R-:W-:-:S02]  /*3360*/  IMAD.U32 R7, RZ, RZ, UR7 ;  /* 0x00000007ff077e24 */ /* 0x000fc4000f8e00ff */
[----:B---3--:R-:W-:Y:S01]  /*3370*/  IMAD.U32 R10, RZ, RZ, UR8 ;  /* 0x00000008ff0a7e24 */ /* 0x008fe2000f8e00ff */
[----:B------:R-:W-:-:S07]  /*3380*/  MOV R11, UR9 ;  /* 0x00000009000b7c02 */ /* 0x000fce0008000f00 */
[----:B------:R-:W-:-:S07]  /*3390*/  LEPC R20, `(.L_x_8390) ;  /* 0x000000001014794e */ /* 0x000fce0000000000 */
[----:B-1--45:R-:W-:Y:S05]  /*33a0*/  CALL.ABS.NOINC R2 ;  /* 0x0000000002007343 */ /* 0x032fea0003c00000 */
.L_x_8390:
[----:B------:R-:W-:Y:S01]  /*33b0*/  CS2R R4, SRZ ;  /* 0x0000000000047805 */ /* 0x000fe2000001ff00 */
[----:B------:R-:W-:Y:S06]  /*33c0*/  BRA `(.L_x_8368) ;  /* 0x0000000000447947 */ /* 0x000fec0003800000 */
.L_x_8389:
[----:B0-----:R-:W2:Y:S01]  /*33d0*/  LDG.E.U8 R0, desc[UR36][R22.64] ;  /* 0x0000002416007981 */ /* 0x001ea2000c1e1100 */
        /* <DEDUP_REMOVED lines=9> */
[----:B------:R2:W0:Y:S01]  /*3470*/  @P0 F2F.F64.F32 R4, R0 ;  /* 0x0000000000040310 */ /* 0x0004220000201800 */
[----:B------:R-:W-:Y:S05]  /*3480*/  BRA `(.L_x_8368) ;  /* 0x0000000000147947 */ /* 0x000fea0003800000 */
.L_x_8388:
[----:B0-----:R-:W2:Y:S02]  /*3490*/  LDG.E.64 R4, desc[UR36][R22.64] ;  /* 0x0000002416047981 */ /* 0x001ea4000c1e1b00 */
[----:B--2---:R-:W0:Y:S01]  /*34a0*/  I2F.F64.U64 R4, R4 ;  /* 0x0000000400047312 */ /* 0x004e220000301800 */
[----:B------:R-:W-:Y:S05]  /*34b0*/  BRA `(.L_x_8368) ;  /* 0x0000000000087947 */ /* 0x000fea0003800000 */
.L_x_8387:
[----:B------:R-:W0:Y:S02]  /*34c0*/  LDG.E R4, desc[UR36][R22.64] ;  /* 0x0000002416047981 */ /* 0x000e24000c1e1900 */
[----:B0-----:R-:W0:Y:S02]  /*34d0*/  I2F.F64.U32 R4, R4 ;  /* 0x0000000400047312 */ /* 0x001e240000201800 */
.L_x_8368:
[----:B------:R-:W-:Y:S05]  /*34e0*/  BSYNC.RECONVERGENT B6 ;  /* 0x0000000000067941 */ /* 0x000fea0003800200 */
.L_x_8362:
[----:B------:R-:W0:Y:S01]  /*34f0*/  LDCU.64 UR6, c[0x0][0x5e8] ;  /* 0x0000bd00ff0677ac */ /* 0x000e220008000a00 */
[C---:B-1-345:R-:W-:Y:S02]  /*3500*/  DSETP.GT.AND P0, PT, R16.reuse, RZ, PT ;  /* 0x000000ff1000722a */ /* 0x07afe40003f04000 */
[----:B------:R-:W-:Y:S01]  /*3510*/  DSETP.NEU.AND P1, PT, R16, RZ, PT ;  /* 0x000000ff1000722a */ /* 0x000fe20003f2d000 */
[----:B------:R-:W-:-:S03]  /*3520*/  UPRMT UR4, UR43, 0x9910, URZ ;  /* 0x000099102b047896 */ /* 0x000fc600080000ff */
[----:B------:R-:W-:Y:S01]  /*3530*/  FSEL R7, RZ, 1.875, !P0 ;  /* 0x3ff00000ff077808 */ /* 0x000fe20004000000 */
[----:B------:R-:W-:Y:S01]  /*3540*/  UISETP.GT.AND UP0, UPT, UR4, 0x9, UPT ;  /* 0x000000090400788c */ /* 0x000fe2000bf04270 */
[----:B0-2---:R-:W-:Y:S02]  /*3550*/  FSEL R4, R4, RZ, !P1 ;  /* 0x000000ff04047208 */ /* 0x005fe40004800000 */
[----:B------:R-:W-:Y:S02]  /*3560*/  FSEL R5, R5, R7, !P1 ;  /* 0x0000000705057208 */ /* 0x000fe40004800000 */
[----:B------:R-:W-:-:S04]  /*3570*/  IADD3 R2, P2, PT, R18, UR6, RZ ;  /* 0x0000000612027c10 */ /* 0x000fc8000ff5e0ff */
        /* <DEDUP_REMOVED lines=10> */
[----:B------:R-:W0:Y:S02]  /*3620*/  F2I.F64.TRUNC R5, R4 ;  /* 0x0000000400057311 */ /* 0x000e24000030d100 */
[----:B0-----:R0:W-:Y:S01]  /*3630*/  STG.E.U8 desc[UR36][R2.64], R5 ;  /* 0x0000000502007986 */ /* 0x0011e2000c101124 */
[----:B------:R-:W-:Y:S05]  /*3640*/  BRA `(.L_x_8396) ;  /* 0x0000000c00f47947 */ /* 0x000fea0003800000 */
.L_x_8394:
[----:B------:R-:W0:Y:S02]  /*3650*/  F2I.S64.F64.TRUNC R4, R4 ;  /* 0x0000000400047311 */ /* 0x000e24000030d900 */
[----:B0-----:R-:W-:-:S05]  /*3660*/  IMAD.MOV.U32 R7, RZ, RZ, R4 ;  /* 0x000000ffff077224 */ /* 0x001fca00078e0004 */
[----:B------:R0:W-:Y:S01]  /*3670*/  STG.E.U8 desc[UR36][R2.64], R7 ;  /* 0x0000000702007986 */ /* 0x0001e2000c101124 */
[----:B------:R-:W-:Y:S05]  /*3680*/  BRA `(.L_x_8396) ;  /* 0x0000000c00e47947 */ /* 0x000fea0003800000 */
.L_x_8393:
[----:B------:R-:W-:-:S09]  /*3690*/  UISETP.NE.AND UP0, UPT, UR4, 0x2, UPT ;  /* 0x000000020400788c */ /* 0x000fd2000bf05270 */
[----:B------:R-:W-:Y:S05]  /*36a0*/  BRA.U !UP0, `(.L_x_8397) ;  /* 0x0000000108287547 */ /* 0x000fea000b800000 */
[----:B------:R-:W-:-:S09]  /*36b0*/  UISETP.NE.AND UP0, UPT, UR4, 0x3, UPT ;  /* 0x000000030400788c */ /* 0x000fd2000bf05270 */
[----:B------:R-:W-:Y:S05]  /*36c0*/  BRA.U !UP0, `(.L_x_8398) ;  /* 0x0000000108147547 */ /* 0x000fea000b800000 */
[----:B------:R-:W-:-:S09]  /*36d0*/  UISETP.NE.AND UP0, UPT, UR4, 0x4, UPT ;  /* 0x000000040400788c */ /* 0x000fd2000bf05270 */
[----:B------:R-:W-:Y:S05]  /*36e0*/  BRA.U UP0, `(.L_x_8395) ;  /* 0x0000000d00247547 */ /* 0x000fea000b800000 */
[----:B------:R-:W0:Y:S02]  /*36f0*/  F2I.S64.F64.TRUNC R4, R4 ;  /* 0x0000000400047311 */ /* 0x000e24000030d900 */
[----:B0-----:R0:W-:Y:S01]  /*3700*/  STG.E.64 desc[UR36][R2.64], R4 ;  /* 0x0000000402007986 */ /* 0x0011e2000c101b24 */
[----:B------:R-:W-:Y:S05]  /*3710*/  BRA `(.L_x_8396) ;  /* 0x0000000c00c07947 */ /* 0x000fea0003800000 */
.L_x_8398:
[----:B------:R-:W0:Y:S02]  /*3720*/  F2I.F64.TRUNC R5, R4 ;  /* 0x0000000400057311 */ /* 0x000e24000030d100 */
[----:B0-----:R0:W-:Y:S01]  /*3730*/  STG.E desc[UR36][R2.64], R5 ;  /* 0x0000000502007986 */ /* 0x0011e2000c101924 */
[----:B------:R-:W-:Y:S05]  /*3740*/  BRA `(.L_x_8396) ;  /* 0x0000000c00b47947 */ /* 0x000fea0003800000 */
.L_x_8397:
[----:B------:R-:W0:Y:S02]  /*3750*/  F2I.F64.TRUNC R5, R4 ;  /* 0x0000000400057311 */ /* 0x000e24000030d100 */
[----:B0-----:R0:W-:Y:S01]  /*3760*/  STG.E.U16 desc[UR36][R2.64], R5 ;  /* 0x0000000502007986 */ /* 0x0011e2000c101524 */
[----:B------:R-:W-:Y:S05]  /*3770*/  BRA `(.L_x_8396) ;  /* 0x0000000c00a87947 */ /* 0x000fea0003800000 */
.L_x_8392:
[----:B------:R-:W-:-:S09]  /*3780*/  UISETP.GT.AND UP0, UPT, UR4, 0x6, UPT ;  /* 0x000000060400788c */ /* 0x000fd2000bf04270 */
[----:B------:R-:W-:Y:S05]  /*3790*/  BRA.U UP0, `(.L_x_8399) ;  /* 0x00000001004c7547 */ /* 0x000fea000b800000 */
[----:B------:R-:W-:-:S09]  /*37a0*/  UISETP.NE.AND UP0, UPT, UR4, 0x5, UPT ;  /* 0x000000050400788c */ /* 0x000fd2000bf05270 */
[----:B------:R-:W-:Y:S05]  /*37b0*/  BRA.U !UP0, `(.L_x_8400) ;  /* 0x0000000108247547 */ /* 0x000fea000b800000 */
[----:B------:R-:W-:-:S09]  /*37c0*/  UISETP.NE.AND UP0, UPT, UR4, 0x6, UPT ;  /* 0x000000060400788c */ /* 0x000fd2000bf05270 */
[----:B------:R-:W-:Y:S05]  /*37d0*/  BRA.U UP0, `(.L_x_8395) ;  /* 0x0000000900e87547 */ /* 0x000fea000b800000 */
[----:B------:R-:W-:Y:S01]  /*37e0*/  UMOV UR4, 0xf0000000 ;  /* 0xf000000000047882 */ /* 0x000fe20000000000 */
[----:B------:R-:W-:Y:S01]  /*37f0*/  UMOV UR5, 0x380fffff ;  /* 0x380fffff00057882 */ /* 0x000fe20000000000 */
[----:B------:R-:W0:Y:S01]  /*3800*/  F2F.F32.F64 R7, R4 ;  /* 0x0000000400077310 */ /* 0x000e220000301000 */
[----:B------:R-:W-:-:S14]  /*3810*/  DSETP.GEU.AND P0, PT, |R4|, UR4, PT ;  /* 0x0000000404007e2a */ /* 0x000fdc000bf0e200 */
[----:B0-----:R-:W-:-:S05]  /*3820*/  @!P0 FMUL R7, R7, 1.175494350822287508e-38 ;  /* 0x0080000007078820 */ /* 0x001fca0000400000 */
[----:B------:R1:W-:Y:S01]  /*3830*/  STG.E desc[UR36][R2.64], R7 ;  /* 0x0000000702007986 */ /* 0x0003e2000c101924 */
[----:B------:R-:W-:Y:S05]  /*3840*/  BRA `(.L_x_8396) ;  /* 0x0000000c00747947 */ /* 0x000fea0003800000 */
.L_x_8400:
[----:B------:R-:W-:Y:S01]  /*3850*/  UMOV UR4, 0xf0000000 ;  /* 0xf000000000047882 */ /* 0x000fe20000000000 */
[----:B------:R-:W-:Y:S01]  /*3860*/  UMOV UR5, 0x380fffff ;  /* 0x380fffff00057882 */ /* 0x000fe20000000000 */
[----:B------:R-:W0:Y:S01]  /*3870*/  F2F.F32.F64 R0, R4 ;  /* 0x0000000400007310 */ /* 0x000e220000301000 */
[----:B------:R-:W-:-:S14]  /*3880*/  DSETP.GEU.AND P0, PT, |R4|, UR4, PT ;  /* 0x0000000404007e2a */ /* 0x000fdc000bf0e200 */
[----:B0-----:R-:W-:-:S05]  /*3890*/  @!P0 FMUL R0, R0, 1.175494350822287508e-38 ;  /* 0x0080000000008820 */ /* 0x001fca0000400000 */
[----:B------:R-:W-:-:S05]  /*38a0*/  F2FP.F16.F32.PACK_AB R0, RZ, R0 ;  /* 0x00000000ff00723e */ /* 0x000fca00000000ff */
[----:B------:R0:W-:Y:S01]  /*38b0*/  STG.E.U16 desc[UR36][R2.64], R0 ;  /* 0x0000000002007986 */ /* 0x0001e2000c101524 */
[----:B------:R-:W-:Y:S05]  /*38c0*/  BRA `(.L_x_8396) ;  /* 0x0000000c00547947 */ /* 0x000fea0003800000 */
.L_x_8399:
[----:B------:R-:W-:-:S09]  /*38d0*/  UISETP.NE.AND UP0, UPT, UR4, 0x7, UPT ;  /* 0x000000070400788c */ /* 0x000fd2000bf05270 */
[----:B------:R-:W-:Y:S05]  /*38e0*/  BRA.U !UP0, `(.L_x_8401) ;  /* 0x0000000108547547 */ /* 0x000fea000b800000 */
[----:B------:R-:W-:-:S09]  /*38f0*/  UISETP.NE.AND UP0, UPT, UR4, 0x8, UPT ;  /* 0x000000080400788c */ /* 0x000fd2000bf05270 */
[----:B------:R-:W-:Y:S05]  /*3900*/  BRA.U !UP0, `(.L_x_8402) ;  /* 0x0000000108287547 */ /* 0x000fea000b800000 */
[----:B------:R-:W-:-:S09]  /*3910*/  UISETP.NE.AND UP0, UPT, UR4, 0x9, UPT ;  /* 0x000000090400788c */ /* 0x000fd2000bf05270 */
[----:B------:R-:W-:Y:S05]  /*3920*/  BRA.U UP0, `(.L_x_8395) ;  /* 0x0000000900947547 */ /* 0x000fea000b800000 */
[----:B------:R-:W-:Y:S01]  /*3930*/  UMOV UR4, 0xf0000000 ;  /* 0xf000000000047882 */ /* 0x000fe20000000000 */
[----:B------:R-:W-:Y:S01]  /*3940*/  UMOV UR5, 0x380fffff ;  /* 0x380fffff00057882 */ /* 0x000fe20000000000 */
[----:B------:R-:W0:Y:S01]  /*3950*/  F2F.F32.F64 R6, R4 ;  /* 0x0000000400067310 */ /* 0x000e220000301000 */
[----:B------:R-:W-:Y:S01]  /*3960*/  DSETP.GEU.AND P0, PT, |R4|, UR4, PT ;  /* 0x0000000404007e2a */ /* 0x000fe2000bf0e200 */
[----:B------:R-:W-:-:S13]  /*3970*/  IMAD.MOV.U32 R7, RZ, RZ, RZ ;  /* 0x000000ffff077224 */ /* 0x000fda00078e00ff */
[----:B0-----:R-:W-:-:S05]  /*3980*/  @!P0 FMUL R6, R6, 1.175494350822287508e-38 ;  /* 0x0080000006068820 */ /* 0x001fca0000400000 */
[----:B------:R3:W-:Y:S01]  /*3990*/  STG.E.64 desc[UR36][R2.64], R6 ;  /* 0x0000000602007986 */ /* 0x0007e2000c101b24 */
[----:B------:R-:W-:Y:S05]  /*39a0*/  BRA `(.L_x_8396) ;  /* 0x0000000c001c7947 */ /* 0x000fea0003800000 */
.L_x_8402:
[----:B------:R-:W-:Y:S01]  /*39b0*/  UMOV UR4, 0xf0000000 ;  /* 0xf000000000047882 */ /* 0x000fe20000000000 */
[----:B------:R-:W-:Y:S01]  /*39c0*/  UMOV UR5, 0x380fffff ;  /* 0x380fffff00057882 */ /* 0x000fe20000000000 */
[----:B------:R-:W0:Y:S01]  /*39d0*/  F2F.F32.F64 R0, R4 ;  /* 0x0000000400007310 */ /* 0x000e220000301000 */
[----:B------:R-:W-:-:S14]  /*39e0*/  DSETP.GEU.AND P0, PT, |R4|, UR4, PT ;  /* 0x0000000404007e2a */ /* 0x000fdc000bf0e200 */
[----:B0-----:R-:W-:-:S05]  /*39f0*/  @!P0 FMUL R0, R0, 1.175494350822287508e-38 ;  /* 0x0080000000008820 */ /* 0x001fca0000400000 */
[----:B------:R-:W-:-:S04]  /*3a00*/  F2FP.F16.F32.PACK_AB R5, RZ, R0 ;  /* 0x00000000ff05723e */ /* 0x000fc800000000ff */
[----:B------:R-:W-:-:S05]  /*3a10*/  PRMT R5, R5, 0x5410, RZ ;  /* 0x0000541005057816 */ /* 0x000fca00000000ff */
[----:B------:R2:W-:Y:S01]  /*3a20*/  STG.E desc[UR36][R2.64], R5 ;  /* 0x0000000502007986 */ /* 0x0005e2000c101924 */
[----:B------:R-:W-:Y:S05]  /*3a30*/  BRA `(.L_x_8396) ;  /* 0x0000000800f87947 */ /* 0x000fea0003800000 */
.L_x_8401:
[----:B------:R4:W-:Y:S01]  /*3a40*/  STG.E.64 desc[UR36][R2.64], R4 ;  /* 0x0000000402007986 */ /* 0x0009e2000c101b24 */
[----:B------:R-:W-:Y:S05]  /*3a50*/  BRA `(.L_x_8396) ;  /* 0x0000000800f07947 */ /* 0x000fea0003800000 */
.L_x_8391:
        /* <DEDUP_REMOVED lines=8> */
[----:B------:R-:W-:-:S06]  /*3ae0*/  DSETP.NEU.AND P0, PT, R4, RZ, PT ;  /* 0x000000ff0400722a */ /* 0x000fcc0003f0d000 */
[----:B------:R-:W-:-:S05]  /*3af0*/  SEL R5, RZ, 0x1, !P0 ;  /* 0x00000001ff057807 */ /* 0x000fca0004000000 */
[----:B------:R0:W-:Y:S01]  /*3b00*/  STG.E.U8 desc[UR36][R2.64], R5 ;  /* 0x0000000502007986 */ /* 0x0001e2000c101124 */
[----:B------:R-:W-:Y:S05]  /*3b10*/  BRA `(.L_x_8396) ;  /* 0x0000000800c07947 */ /* 0x000fea0003800000 */
.L_x_8405:
[----:B------:R-:W-:-:S05]  /*3b20*/  CS2R R6, SRZ ;  /* 0x0000000000067805 */ /* 0x000fca000001ff00 */
[----:B------:R0:W-:Y:S01]  /*3b30*/  STG.E.128 desc[UR36][R2.64], R4 ;  /* 0x0000000402007986 */ /* 0x0001e2000c101d24 */
[----:B------:R-:W-:Y:S05]  /*3b40*/  BRA `(.L_x_8396) ;  /* 0x0000000800b47947 */ /* 0x000fea0003800000 */
.L_x_8404:
        /* <DEDUP_REMOVED lines=10> */
[----:B------:R-:W-:Y:S01]  /*3bf0*/  BSSY.RECONVERGENT B0, `(.L_x_8408) ;  /* 0x000000d000007945 */ /* 0x000fe20003800200 */
[----:B------:R-:W-:-:S12]  /*3c00*/  MOV R0, 0x7f ;  /* 0x0000007f00007802 */ /* 0x000fd80000000f00 */
[----:B0-----:R-:W-:-:S05]  /*3c10*/  @!P0 FMUL R9, R9, 1.175494350822287508e-38 ;  /* 0x0080000009098820 */ /* 0x001fca0000400000 */
        /* <DEDUP_REMOVED lines=10> */
.L_x_8409:
[----:B------:R-:W-:Y:S05]  /*3cc0*/  BSYNC.RECONVERGENT B0 ;  /* 0x0000000000007941 */ /* 0x000fea0003800200 */
.L_x_8408:
[----:B------:R-:W-:-:S05]  /*3cd0*/  LOP3.LUT R7, R0, 0x80, R7, 0xf8, !PT ;  /* 0x0000008000077812 */ /* 0x000fca00078ef807 */
[----:B------:R0:W-:Y:S01]  /*3ce0*/  STG.E.U8 desc[UR36][R2.64], R7 ;  /* 0x0000000702007986 */ /* 0x0001e2000c101124 */
[----:B------:R-:W-:Y:S05]  /*3cf0*/  BRA `(.L_x_8396) ;  /* 0x0000000800487947 */ /* 0x000fea0003800000 */
.L_x_8407:
[----:B------:R-:W-:Y:S01]  /*3d00*/  UMOV UR4, 0xf0000000 ;  /* 0xf000000000047882 */ /* 0x000fe20000000000 */
[----:B------:R-:W-:Y:S01]  /*3d10*/  UMOV UR5, 0x380fffff ;  /* 0x380fffff00057882 */ /* 0x000fe20000000000 */
[----:B------:R-:W0:Y:S01]  /*3d20*/  F2F.F32.F64 R9, R4 ;  /* 0x0000000400097310 */ /* 0x000e220000301000 */
[----:B------:R-:W-:Y:S01]  /*3d30*/  DSETP.GEU.AND P0, PT, |R4|, UR4, PT ;  /* 0x0000000404007e2a */ /* 0x000fe2000bf0e200 */
[----:B------:R-:W-:-:S13]  /*3d40*/  BSSY.RECONVERGENT B0, `(.L_x_8410) ;  /* 0x000000f000007945 */ /* 0x000fda0003800200 */
[----:B0-----:R-:W-:-:S05]  /*3d50*/  @!P0 FMUL R9, R9, 1.175494350822287508e-38 ;  /* 0x0080000009098820 */ /* 0x001fca0000400000 */
        /* <DEDUP_REMOVED lines=13> */
.L_x_8411:
[----:B------:R-:W-:Y:S05]  /*3e30*/  BSYNC.RECONVERGENT B0 ;  /* 0x0000000000007941 */ /* 0x000fea0003800200 */
.L_x_8410:
[----:B------:R-:W-:-:S05]  /*3e40*/  LOP3.LUT R7, R0, 0x80, R7, 0xf8, !PT ;  /* 0x0000008000077812 */ /* 0x000fca00078ef807 */
[----:B------:R0:W-:Y:S01]  /*3e50*/  STG.E.U8 desc[UR36][R2.64], R7 ;  /* 0x0000000702007986 */ /* 0x0001e2000c101124 */
[----:B------:R-:W-:Y:S05]  /*3e60*/  BRA `(.L_x_8396) ;  /* 0x0000000400ec7947 */ /* 0x000fea0003800000 */
.L_x_8406:
[----:B------:R-:W-:Y:S01]  /*3e70*/  UMOV UR4, 0xf0000000 ;  /* 0xf000000000047882 */ /* 0x000fe20000000000 */
[----:B------:R-:W-:Y:S01]  /*3e80*/  UMOV UR5, 0x380fffff ;  /* 0x380fffff00057882 */ /* 0x000fe20000000000 */
[----:B------:R-:W0:Y:S01]  /*3e90*/  F2F.F32.F64 R0, R4 ;  /* 0x0000000400007310 */ /* 0x000e220000301000 */
[----:B------:R-:W-:-:S14]  /*3ea0*/  DSETP.GEU.AND P0, PT, |R4|, UR4, PT ;  /* 0x0000000404007e2a */ /* 0x000fdc000bf0e200 */
[----:B0-----:R-:W-:-:S05]  /*3eb0*/  @!P0 FMUL R0, R0, 1.175494350822287508e-38 ;  /* 0x0080000000008820 */ /* 0x001fca0000400000 */
[----:B------:R-:W-:-:S05]  /*3ec0*/  F2FP.BF16.F32.PACK_AB R0, RZ, R0 ;  /* 0x00000000ff00723e */ /* 0x000fca00000010ff */
[----:B------:R0:W-:Y:S01]  /*3ed0*/  STG.E.U16 desc[UR36][R2.64], R0 ;  /* 0x0000000002007986 */ /* 0x0001e2000c101524 */
[----:B------:R-:W-:Y:S05]  /*3ee0*/  BRA `(.L_x_8396) ;  /* 0x0000000400cc7947 */ /* 0x000fea0003800000 */
.L_x_8403:
        /* <DEDUP_REMOVED lines=8> */
[----:B------:R-:W0:Y:S02]  /*3f70*/  F2I.U32.F64.TRUNC R5, R4 ;  /* 0x0000000400057311 */ /* 0x000e24000030d000 */
[----:B0-----:R0:W-:Y:S01]  /*3f80*/  STG.E.U16 desc[UR36][R2.64], R5 ;  /* 0x0000000502007986 */ /* 0x0011e2000c101524 */
[----:B------:R-:W-:Y:S05]  /*3f90*/  BRA `(.L_x_8396) ;  /* 0x0000000400a07947 */ /* 0x000fea0003800000 */
.L_x_8414:
[----:B------:R-:W-:Y:S01]  /*3fa0*/  UMOV UR4, 0xf0000000 ;  /* 0xf000000000047882 */ /* 0x000fe20000000000 */
[----:B------:R-:W-:Y:S01]  /*3fb0*/  UMOV UR5, 0x380fffff ;  /* 0x380fffff00057882 */ /* 0x000fe20000000000 */
[----:B------:R-:W0:Y:S01]  /*3fc0*/  F2F.F32.F64 R7, R4 ;  /* 0x0000000400077310 */ /* 0x000e220000301000 */
[----:B------:R-:W-:Y:S01]  /*3fd0*/  DSETP.GEU.AND P0, PT, |R4|, UR4, PT ;  /* 0x0000000404007e2a */ /* 0x000fe2000bf0e200 */
[----:B------:R-:W-:Y:S01]  /*3fe0*/  BSSY.RECONVERGENT B0, `(.L_x_8415) ;  /* 0x0000015000007945 */ /* 0x000fe20003800200 */
[----:B------:R-:W-:-:S12]  /*3ff0*/  IMAD.MOV.U32 R0, RZ, RZ, 0x80 ;  /* 0x00000080ff007424 */ /* 0x000fd800078e00ff */
[----:B0-----:R-:W-:-:S05]  /*4000*/  @!P0 FMUL R7, R7, 1.175494350822287508e-38 ;  /* 0x0080000007078820 */ /* 0x001fca0000400000 */
        /* <DEDUP_REMOVED lines=10> */
.L_x_8417:
[----:B------:R-:W-:-:S04]  /*40b0*/  SHF.R.U32.HI R0, RZ, 0x14, R7 ;  /* 0x00000014ff007819 */ /* 0x000fc80000011607 */
[----:B------:R-:W-:-:S04]  /*40c0*/  LOP3.LUT R0, R0, 0x1, RZ, 0xc0, !PT ;  /* 0x0000000100007812 */ /* 0x000fc800078ec0ff */
[----:B------:R-:W-:-:S04]  /*40d0*/  IADD3 R0, PT, PT, R7, 0x487ffff, R0 ;  /* 0x0487ffff07007810 */ /* 0x000fc80007ffe000 */
[----:B------:R-:W-:-:S04]  /*40e0*/  SHF.R.U32.HI R0, RZ, 0x14, R0 ;  /* 0x00000014ff007819 */ /* 0x000fc80000011600 */
[----:B------:R-:W-:-:S07]  /*40f0*/  LOP3.LUT R4, R0, 0xff, RZ, 0xc0, !PT ;  /* 0x000000ff00047812 */ /* 0x000fce00078ec0ff */
.L_x_8418:
[----:B------:R-:W-:-:S04]  /*4100*/  SHF.R.U32.HI R5, RZ, 0x18, R7 ;  /* 0x00000018ff057819 */ /* 0x000fc80000011607 */
[----:B------:R-:W-:-:S04]  /*4110*/  LOP3.LUT R4, R4, 0x80, R5, 0xf8, !PT ;  /* 0x0000008004047812 */ /* 0x000fc800078ef805 */
[----:B------:R-:W-:-:S07]  /*4120*/  PRMT R0, R4, 0x7610, R0 ;  /* 0x0000761004007816 */ /* 0x000fce0000000000 */
.L_x_8416:
[----:B------:R-:W-:Y:S05]  /*4130*/  BSYNC.RECONVERGENT B0 ;  /* 0x0000000000007941 */ /* 0x000fea0003800200 */
.L_x_8415:
[----:B------:R0:W-:Y:S01]  /*4140*/  STG.E.U8 desc[UR36][R2.64], R0 ;  /* 0x0000000002007986 */ /* 0x0001e2000c101124 */
[----:B------:R-:W-:Y:S05]  /*4150*/  BRA `(.L_x_8396) ;  /* 0x0000000400307947 */ /* 0x000fea0003800000 */
.L_x_8413:
[----:B------:R-:W-:Y:S01]  /*4160*/  UMOV UR4, 0xf0000000 ;  /* 0xf000000000047882 */ /* 0x000fe20000000000 */
[----:B------:R-:W-:Y:S01]  /*4170*/  UMOV UR5, 0x380fffff ;  /* 0x380fffff00057882 */ /* 0x000fe20000000000 */
[----:B------:R-:W0:Y:S01]  /*4180*/  F2F.F32.F64 R7, R4 ;  /* 0x0000000400077310 */ /* 0x000e220000301000 */
[----:B------:R-:W-:Y:S01]  /*4190*/  DSETP.GEU.AND P0, PT, |R4|, UR4, PT ;  /* 0x0000000404007e2a */ /* 0x000fe2000bf0e200 */
[----:B------:R-:W-:Y:S01]  /*41a0*/  BSSY.RECONVERGENT B0, `(.L_x_8419) ;  /* 0x0000015000007945 */ /* 0x000fe20003800200 */
[----:B------:R-:W-:-:S12]  /*41b0*/  MOV R0, 0x80 ;  /* 0x0000008000007802 */ /* 0x000fd80000000f00 */
        /* <DEDUP_REMOVED lines=11> */
.L_x_8421:
[----:B------:R-:W-:-:S04]  /*4270*/  SHF.R.U32.HI R0, RZ, 0x15, R7 ;  /* 0x00000015ff007819 */ /* 0x000fc80000011607 */
[----:B------:R-:W-:-:S04]  /*4280*/  LOP3.LUT R0, R0, 0x1, RZ, 0xc0, !PT ;  /* 0x0000000100007812 */ /* 0x000fc800078ec0ff */
[----:B------:R-:W-:-:S04]  /*4290*/  IADD3 R0, PT, PT, R7, 0x88fffff, R0 ;  /* 0x088fffff07007810 */ /* 0x000fc80007ffe000 */
[----:B------:R-:W-:-:S04]  /*42a0*/  SHF.R.U32.HI R0, RZ, 0x15, R0 ;  /* 0x00000015ff007819 */ /* 0x000fc80000011600 */
[----:B------:R-:W-:-:S07]  /*42b0*/  LOP3.LUT R4, R0, 0xff, RZ, 0xc0, !PT ;  /* 0x000000ff00047812 */ /* 0x000fce00078ec0ff */
.L_x_8422:
[----:B------:R-:W-:-:S04]  /*42c0*/  SHF.R.U32.HI R5, RZ, 0x18, R7 ;  /* 0x00000018ff057819 */ /* 0x000fc80000011607 */
[----:B------:R-:W-:-:S04]  /*42d0*/  LOP3.LUT R4, R4, 0x80, R5, 0xf8, !PT ;  /* 0x0000008004047812 */ /* 0x000fc800078ef805 */
[----:B------:R-:W-:-:S07]  /*42e0*/  PRMT R0, R4, 0x7610, R0 ;  /* 0x0000761004007816 */ /* 0x000fce0000000000 */
.L_x_8420:
[----:B------:R-:W-:Y:S05]  /*42f0*/  BSYNC.RECONVERGENT B0 ;  /* 0x0000000000007941 */ /* 0x000fea0003800200 */
.L_x_8419:
[----:B------:R0:W-:Y:S01]  /*4300*/  STG.E.U8 desc[UR36][R2.64], R0 ;  /* 0x0000000002007986 */ /* 0x0001e2000c101124 */
[----:B------:R-:W-:Y:S05]  /*4310*/  BRA `(.L_x_8396) ;  /* 0x0000000000c07947 */ /* 0x000fea0003800000 */
.L_x_8412:
[----:B------:R-:W-:-:S09]  /*4320*/  UISETP.NE.AND UP0, UPT, UR4, 0x1c, UPT ;  /* 0x0000001c0400788c */ /* 0x000fd2000bf05270 */
[----:B------:R-:W-:Y:S05]  /*4330*/  BRA.U !UP0, `(.L_x_8423) ;  /* 0x0000000108b07547 */ /* 0x000fea000b800000 */
[----:B------:R-:W-:-:S09]  /*4340*/  UISETP.NE.AND UP0, UPT, UR4, 0x1d, UPT ;  /* 0x0000001d0400788c */ /* 0x000fd2000bf05270 */
[----:B------:R-:W-:Y:S05]  /*4350*/  BRA.U !UP0, `(.L_x_8424) ;  /* 0x00000001089c7547 */ /* 0x000fea000b800000 */
[----:B------:R-:W-:-:S09]  /*4360*/  UISETP.NE.AND UP0, UPT, UR4, 0x2c, UPT ;  /* 0x0000002c0400788c */ /* 0x000fd2000bf05270 */
[----:B------:R-:W-:Y:S05]  /*4370*/  BRA.U !UP0, `(.L_x_8425) ;  /* 0x0000000108447547 */ /* 0x000fea000b800000 */
.L_x_8395:
        /* <DEDUP_REMOVED lines=16> */
.L_x_8426:
[----:B------:R-:W-:Y:S05]  /*4480*/  BRA `(.L_x_8396) ;  /* 0x0000000000647947 */ /* 0x000fea0003800000 */
.L_x_8425:
[----:B------:R-:W-:Y:S01]  /*4490*/  UMOV UR4, 0xf0000000 ;  /* 0xf000000000047882 */ /* 0x000fe20000000000 */
[----:B------:R-:W-:Y:S01]  /*44a0*/  UMOV UR5, 0x380fffff ;  /* 0x380fffff00057882 */ /* 0x000fe20000000000 */
[----:B------:R0:W1:Y:S01]  /*44b0*/  F2F.F32.F64 R8, R4 ;  /* 0x0000000400087310 */ /* 0x0000620000301000 */
[----:B------:R-:W-:Y:S01]  /*44c0*/  DSETP.GEU.AND P0, PT, |R4|, UR4, PT ;  /* 0x0000000404007e2a */ /* 0x000fe2000bf0e200 */
[----:B0-----:R-:W-:-:S13]  /*44d0*/  IMAD.MOV.U32 R5, RZ, RZ, 0xff ;  /* 0x000000ffff057424 */ /* 0x001fda00078e00ff */
[----:B-1----:R-:W-:-:S05]  /*44e0*/  @!P0 FMUL R8, R8, 1.175494350822287508e-38 ;  /* 0x0080000008088820 */ /* 0x002fca0000400000 */
        /* <DEDUP_REMOVED lines=14> */
.L_x_8424:
[----:B------:R-:W0:Y:S02]  /*45d0*/  F2I.U64.F64.TRUNC R4, R4 ;  /* 0x0000000400047311 */ /* 0x000e24000030d800 */
[----:B0-----:R0:W-:Y:S01]  /*45e0*/  STG.E.64 desc[UR36][R2.64], R4 ;  /* 0x0000000402007986 */ /* 0x0011e2000c101b24 */
[----:B------:R-:W-:Y:S05]  /*45f0*/  BRA `(.L_x_8396) ;  /* 0x0000000000087947 */ /* 0x000fea0003800000 */
.L_x_8423:
[----:B------:R-:W0:Y:S02]  /*4600*/  F2I.U32.F64.TRUNC R5, R4 ;  /* 0x0000000400057311 */ /* 0x000e24000030d000 */
[----:B0-----:R0:W-:Y:S02]  /*4610*/  STG.E desc[UR36][R2.64], R5 ;  /* 0x0000000502007986 */ /* 0x0011e4000c101924 */
.L_x_8396:
[----:B------:R-:W-:-:S07]  /*4620*/  VIADD R19, R19, 0x80 ;  /* 0x0000008013137836 */ /* 0x000fce0000000000 */
.L_x_8331:
[----:B------:R-:W-:Y:S05]  /*4630*/  BSYNC.RECONVERGENT B7 ;  /* 0x0000000000077941 */ /* 0x000fea0003800200 */
.L_x_8330:
        /* <DEDUP_REMOVED lines=358> */
.L_x_8429:
        /* <DEDUP_REMOVED lines=18> */
.L_x_8434:
[----:B------:R-:W2:Y:S02]  /*5dc0*/  LDG.E.U8 R2, desc[UR36][R2.64] ;  /* 0x0000002402027981 */ /* 0x000ea4000c1e1100 */
[----:B--2---:R0:W1:Y:S01]  /*5dd0*/  I2F.F64.U16 R16, R2 ;  /* 0x0000000200107312 */ /* 0x0040620000101800 */
[----:B------:R-:W-:Y:S05]  /*5de0*/  BRA `(.L_x_8436) ;  /* 0x0000000c00607947 */ /* 0x000fea0003800000 */
.L_x_8433:
[----:B------:R-:W-:-:S09]  /*5df0*/  UISETP.NE.AND UP0, UPT, UR4, 0x2, UPT ;  /* 0x000000020400788c */ /* 0x000fd2000bf05270 */
[----:B------:R-:W-:Y:S05]  /*5e00*/  BRA.U !UP0, `(.L_x_8437) ;  /* 0x0000000108287547 */ /* 0x000fea000b800000 */
[----:B------:R-:W-:-:S09]  /*5e10*/  UISETP.NE.AND UP0, UPT, UR4, 0x3, UPT ;  /* 0x000000030400788c */ /* 0x000fd2000bf05270 */
[----:B------:R-:W-:Y:S05]  /*5e20*/  BRA.U !UP0, `(.L_x_8438) ;  /* 0x0000000108147547 */ /* 0x000fea000b800000 */
[----:B------:R-:W-:-:S09]  /*5e30*/  UISETP.NE.AND UP0, UPT, UR4, 0x4, UPT ;  /* 0x000000040400788c */ /* 0x000fd2000bf05270 */
[----:B------:R-:W-:Y:S05]  /*5e40*/  BRA.U UP0, `(.L_x_8435) ;  /* 0x0000000900ec7547 */ /* 0x000fea000b800000 */
[----:B------:R-:W2:Y:S02]  /*5e50*/  LDG.E.64 R16, desc[UR36][R2.64] ;  /* 0x0000002402107981 */ /* 0x000ea4000c1e1b00 */
[----:B--2---:R-:W2:Y:S01]  /*5e60*/  I2F.F64.S64 R16, R16 ;  /* 0x0000001000107312 */ /* 0x004ea20000301c00 */
[----:B------:R-:W-:Y:S05]  /*5e70*/  BRA `(.L_x_8436) ;  /* 0x0000000c003c7947 */ /* 0x000fea0003800000 */
.L_x_8438:
[----:B------:R-:W2:Y:S02]  /*5e80*/  LDG.E R2, desc[UR36][R2.64] ;  /* 0x0000002402027981 */ /* 0x000ea4000c1e1900 */
[----:B--2---:R3:W4:Y:S01]  /*5e90*/  I2F.F64 R16, R2 ;  /* 0x0000000200107312 */ /* 0x0047220000201c00 */
[----:B------:R-:W-:Y:S05]  /*5ea0*/  BRA `(.L_x_8436) ;  /* 0x0000000c00307947 */ /* 0x000fea0003800000 */
.L_x_8437:
[----:B------:R-:W2:Y:S02]  /*5eb0*/  LDG.E.U16 R2, desc[UR36][R2.64] ;  /* 0x0000002402027981 */ /* 0x000ea4000c1e1500 */
[----:B--2---:R0:W1:Y:S01]  /*5ec0*/  I2F.F64.S16 R16, R2 ;  /* 0x0000000200107312 */ /* 0x0040620000101c00 */
[----:B------:R-:W-:Y:S05]  /*5ed0*/  BRA `(.L_x_8436) ;  /* 0x0000000c00247947 */ /* 0x000fea0003800000 */
.L_x_8432:
        /* <DEDUP_REMOVED lines=10> */
.L_x_8440:
[----:B------:R-:W2:Y:S02]  /*5f80*/  LDG.E.U16 R0, desc[UR36][R2.64] ;  /* 0x0000002402007981 */ /* 0x000ea4000c1e1500 */
[----:B--2---:R-:W-:-:S05]  /*5f90*/  HADD2.F32 R0, -RZ, R0.H0_H0 ;  /* 0x20000000ff007230 */ /* 0x004fca0000004100 */
[----:B------:R-:W-:-:S04]  /*5fa0*/  FMUL.FTZ R0, R0, 1 ;  /* 0x3f80000000007820 */ /* 0x000fc80000410000 */
[----:B------:R0:W1:Y:S01]  /*5fb0*/  F2F.F64.F32 R16, R0 ;  /* 0x0000000000107310 */ /* 0x0000620000201800 */
[----:B------:R-:W-:Y:S05]  /*5fc0*/  BRA `(.L_x_8436) ;  /* 0x0000000800e87947 */ /* 0x000fea0003800000 */
.L_x_8439:
        /* <DEDUP_REMOVED lines=10> */
.L_x_8442:
[----:B------:R-:W2:Y:S02]  /*6070*/  LDG.E.U16 R2, desc[UR36][R2.64] ;  /* 0x0000002402027981 */ /* 0x000ea4000c1e1500 */
[----:B--2---:R-:W-:-:S05]  /*6080*/  HADD2.F32 R0, -RZ, R2.H0_H0 ;  /* 0x20000002ff007230 */ /* 0x004fca0000004100 */
[----:B------:R-:W-:-:S04]  /*6090*/  FMUL.FTZ R0, R0, 1 ;  /* 0x3f80000000007820 */ /* 0x000fc80000410000 */
[----:B------:R0:W1:Y:S01]  /*60a0*/  F2F.F64.F32 R16, R0 ;  /* 0x0000000000107310 */ /* 0x0000620000201800 */
[----:B------:R-:W-:Y:S05]  /*60b0*/  BRA `(.L_x_8436) ;  /* 0x0000000800ac7947 */ /* 0x000fea0003800000 */
.L_x_8441:
[----:B------:R0:W5:Y:S01]  /*60c0*/  LDG.E.64 R16, desc[UR36][R2.64] ;  /* 0x0000002402107981 */ /* 0x000162000c1e1b00 */
[----:B------:R-:W-:Y:S05]  /*60d0*/  BRA `(.L_x_8436) ;  /* 0x0000000800a47947 */ /* 0x000fea0003800000 */
.L_x_8431:
        /* <DEDUP_REMOVED lines=9> */
[----:B------:R-:W-:Y:S02]  /*6170*/  MOV R16, RZ ;  /* 0x000000ff00107202 */ /* 0x000fe40000000f00 */
[----:B--2---:R-:W-:-:S04]  /*6180*/  ISETP.NE.AND P0, PT, R2, RZ, PT ;  /* 0x000000ff0200720c */ /* 0x004fc80003f05270 */
[----:B------:R-:W-:Y:S01]  /*6190*/  FSEL R17, RZ, 1.875, !P0 ;  /* 0x3ff00000ff117808 */ /* 0x000fe20004000000 */
[----:B------:R-:W-:Y:S08]  /*61a0*/  BRA `(.L_x_8436) ;  /* 0x0000000800707947 */ /* 0x000ff00003800000 */
.L_x_8445:
[----:B------:R0:W5:Y:S01]  /*61b0*/  LDG.E.64 R16, desc[UR36][R2.64] ;  /* 0x0000002402107981 */ /* 0x000162000c1e1b00 */
[----:B------:R-:W-:Y:S05]  /*61c0*/  BRA `(.L_x_8436) ;  /* 0x0000000800687947 */ /* 0x000fea0003800000 */
.L_x_8444:
        /* <DEDUP_REMOVED lines=27> */
.L_x_8447:
        /* <DEDUP_REMOVED lines=10> */
[----:B------:R-:W-:-:S05]  /*6420*/  LOP3.LUT R0, R0, 0x80000000, R5, 0xf8, !PT ;  /* 0x8000000000007812 */ /* 0x000fca00078ef805 */
[----:B------:R-:W-:-:S04]  /*6430*/  FMUL.FTZ R0, R0, 1 ;  /* 0x3f80000000007820 */ /* 0x000fc80000410000 */
[----:B------:R0:W1:Y:S01]  /*6440*/  F2F.F64.F32 R16, R0 ;  /* 0x0000000000107310 */ /* 0x0000620000201800 */
[----:B------:R-:W-:Y:S05]  /*6450*/  BRA `(.L_x_8436) ;  /* 0x0000000400c47947 */ /* 0x000fea0003800000 */
.L_x_8446:
[----:B------:R-:W2:Y:S02]  /*6460*/  LDG.E.U16 R0, desc[UR36][R2.64] ;  /* 0x0000002402007981 */ /* 0x000ea4000c1e1500 */
[----:B--2---:R-:W-:-:S04]  /*6470*/  IMAD.U32 R0, R0, 0x10000, RZ ;  /* 0x0001000000007824 */ /* 0x004fc800078e00ff */
[----:B------:R-:W-:-:S04]  /*6480*/  FMUL.FTZ R0, R0, 1 ;  /* 0x3f80000000007820 */ /* 0x000fc80000410000 */
[----:B------:R0:W1:Y:S01]  /*6490*/  F2F.F64.F32 R16, R0 ;  /* 0x0000000000107310 */ /* 0x0000620000201800 */
[----:B------:R-:W-:Y:S05]  /*64a0*/  BRA `(.L_x_8436) ;  /* 0x0000000400b07947 */ /* 0x000fea0003800000 */
.L_x_8443:
        /* <DEDUP_REMOVED lines=11> */
.L_x_8450:
        /* <DEDUP_REMOVED lines=21> */
.L_x_8452:
[----:B------:R-:W-:Y:S05]  /*66b0*/  BSYNC.RECONVERGENT B0 ;  /* 0x0000000000007941 */ /* 0x000fea0003800200 */
.L_x_8451:
[----:B------:R-:W-:Y:S02]  /*66c0*/  SHF.L.U32 R0, R0, 0x14, RZ ;  /* 0x0000001400007819 */ /* 0x000fe400000006ff */
[----:B------:R-:W-:-:S04]  /*66d0*/  LEA R2, R2, 0x3b800000, 0x17 ;  /* 0x3b80000002027811 */ /* 0x000fc800078eb8ff */
[----:B------:R-:W-:-:S05]  /*66e0*/  LOP3.LUT R0, R2, R0, R7, 0xfe, !PT ;  /* 0x0000000002007212 */ /* 0x000fca00078efe07 */
[----:B------:R-:W-:-:S04]  /*66f0*/  FMUL.FTZ R0, R0, 1 ;  /* 0x3f80000000007820 */ /* 0x000fc80000410000 */
[----:B------:R0:W1:Y:S01]  /*6700*/  F2F.F64.F32 R16, R0 ;  /* 0x0000000000107310 */ /* 0x0000620000201800 */
[----:B------:R-:W-:Y:S05]  /*6710*/  BRA `(.L_x_8436) ;  /* 0x0000000400147947 */ /* 0x000fea0003800000 */
.L_x_8449:
[----:B------:R-:W2:Y:S01]  /*6720*/  LDG.E.U8 R3, desc[UR36][R2.64] ;  /* 0x0000002402037981 */ /* 0x000ea2000c1e1100 */
[----:B------:R-:W-:Y:S02]  /*6730*/  CS2R R16, SRZ ;  /* 0x0000000000107805 */ /* 0x000fe4000001ff00 */
[----:B--2---:R-:W-:-:S13]  /*6740*/  ISETP.NE.AND P0, PT, R3, RZ, PT ;  /* 0x000000ff0300720c */ /* 0x004fda0003f05270 */
[----:B------:R-:W-:Y:S05]  /*6750*/  @!P0 BRA `(.L_x_8436) ;  /* 0x0000000400048947 */ /* 0x000fea0003800000 */
[----:B------:R-:W-:-:S13]  /*6760*/  ISETP.NE.AND P0, PT, R3, 0x80, PT ;  /* 0x000000800300780c */ /* 0x000fda0003f05270 */
[----:B------:R-:W-:Y:S02]  /*6770*/  @!P0 IMAD.MOV.U32 R16, RZ, RZ, 0x20000000 ;  /* 0x20000000ff108424 */ /* 0x000fe400078e00ff */
        /* <DEDUP_REMOVED lines=15> */
.L_x_8454:
[----:B------:R-:W-:Y:S05]  /*6870*/  BSYNC.RECONVERGENT B0 ;  /* 0x0000000000007941 */ /* 0x000fea0003800200 */
.L_x_8453:
[----:B------:R-:W-:Y:S01]  /*6880*/  IMAD.SHL.U32 R0, R0, 0x200000, RZ ;  /* 0x0020000000007824 */ /* 0x000fe200078e00ff */
[----:B------:R-:W-:-:S04]  /*6890*/  LEA R2, R2, 0x37800000, 0x17 ;  /* 0x3780000002027811 */ /* 0x000fc800078eb8ff */
[----:B------:R-:W-:-:S05]  /*68a0*/  LOP3.LUT R0, R2, R0, R7, 0xfe, !PT ;  /* 0x0000000002007212 */ /* 0x000fca00078efe07 */
[----:B------:R-:W-:-:S04]  /*68b0*/  FMUL.FTZ R0, R0, 1 ;  /* 0x3f80000000007820 */ /* 0x000fc80000410000 */
[----:B------:R0:W1:Y:S01]  /*68c0*/  F2F.F64.F32 R16, R0 ;  /* 0x0000000000107310 */ /* 0x0000620000201800 */
[----:B------:R-:W-:Y:S05]  /*68d0*/  BRA `(.L_x_8436) ;  /* 0x0000000000a47947 */ /* 0x000fea0003800000 */
.L_x_8448:
[----:B------:R-:W-:-:S09]  /*68e0*/  UISETP.NE.AND UP0, UPT, UR4, 0x1c, UPT ;  /* 0x0000001c0400788c */ /* 0x000fd2000bf05270 */
[----:B------:R-:W-:Y:S05]  /*68f0*/  BRA.U !UP0, `(.L_x_8455) ;  /* 0x0000000108947547 */ /* 0x000fea000b800000 */
[----:B------:R-:W-:-:S09]  /*6900*/  UISETP.NE.AND UP0, UPT, UR4, 0x1d, UPT ;  /* 0x0000001d0400788c */ /* 0x000fd2000bf05270 */
[----:B------:R-:W-:Y:S05]  /*6910*/  BRA.U !UP0, `(.L_x_8456) ;  /* 0x0000000108807547 */ /* 0x000fea000b800000 */
[----:B------:R-:W-:-:S09]  /*6920*/  UISETP.NE.AND UP0, UPT, UR4, 0x2c, UPT ;  /* 0x0000002c0400788c */ /* 0x000fd2000bf05270 */
[----:B------:R-:W-:Y:S05]  /*6930*/  BRA.U UP0, `(.L_x_8435) ;  /* 0x0000000100307547 */ /* 0x000fea000b800000 */
[----:B------:R-:W2:Y:S01]  /*6940*/  LDG.E.U8 R0, desc[UR36][R2.64] ;  /* 0x0000002402007981 */ /* 0x000ea2000c1e1100 */
[----:B------:R-:W-:Y:S02]  /*6950*/  HFMA2 R16, -RZ, RZ, 0, 0 ;  /* 0x00000000ff107431 */ /* 0x000fe400000001ff */
[----:B------:R-:W-:Y:S01]  /*6960*/  IMAD.MOV.U32 R17, RZ, RZ, 0x38000000 ;  /* 0x38000000ff117424 */ /* 0x000fe200078e00ff */
[----:B--2---:R-:W-:-:S13]  /*6970*/  ISETP.NE.AND P0, PT, R0, RZ, PT ;  /* 0x000000ff0000720c */ /* 0x004fda0003f05270 */
[----:B------:R-:W-:Y:S05]  /*6980*/  @!P0 BRA `(.L_x_8436) ;  /* 0x0000000000788947 */ /* 0x000fea0003800000 */
[----:B------:R-:W-:-:S13]  /*6990*/  ISETP.NE.AND P0, PT, R0, 0xff, PT ;  /* 0x000000ff0000780c */ /* 0x000fda0003f05270 */
[----:B------:R-:W-:Y:S01]  /*69a0*/  @P0 IMAD.SHL.U32 R0, R0, 0x800000, RZ ;  /* 0x0080000000000824 */ /* 0x000fe200078e00ff */
[----:B------:R-:W-:Y:S01]  /*69b0*/  @!P0 MOV R16, 0x20000000 ;  /* 0x2000000000108802 */ /* 0x000fe20000000f00 */
[----:B------:R-:W-:Y:S02]  /*69c0*/  @!P0 IMAD.MOV.U32 R17, RZ, RZ, 0x7ff80000 ;  /* 0x7ff80000ff118424 */ /* 0x000fe400078e00ff */
[----:B------:R-:W-:-:S04]  /*69d0*/  @P0 FMUL.FTZ R0, R0, 1 ;  /* 0x3f80000000000820 */ /* 0x000fc80000410000 */
[----:B------:R0:W1:Y:S01]  /*69e0*/  @P0 F2F.F64.F32 R16, R0 ;  /* 0x0000000000100310 */ /* 0x0000620000201800 */
[----:B------:R-:W-:Y:S05]  /*69f0*/  BRA `(.L_x_8436) ;  /* 0x00000000005c7947 */ /* 0x000fea0003800000 */
.L_x_8435:
        /* <DEDUP_REMOVED lines=16> */
.L_x_8457:
[----:B------:R-:W-:Y:S01]  /*6b00*/  CS2R R16, SRZ ;  /* 0x0000000000107805 */ /* 0x000fe2000001ff00 */
[----:B------:R-:W-:Y:S06]  /*6b10*/  BRA `(.L_x_8436) ;  /* 0x0000000000147947 */ /* 0x000fec0003800000 */
.L_x_8456:
[----:B------:R-:W2:Y:S02]  /*6b20*/  LDG.E.64 R16, desc[UR36][R2.64] ;  /* 0x0000002402107981 */ /* 0x000ea4000c1e1b00 */
[----:B--2---:R-:W0:Y:S01]  /*6b30*/  I2F.F64.U64 R16, R16 ;  /* 0x0000001000107312 */ /* 0x004e220000301800 */
[----:B------:R-:W-:Y:S05]  /*6b40*/  BRA `(.L_x_8436) ;  /* 0x0000000000087947 */ /* 0x000fea0003800000 */
.L_x_8455:
[----:B------:R-:W2:Y:S02]  /*6b50*/  LDG.E R2, desc[UR36][R2.64] ;  /* 0x0000002402027981 */ /* 0x000ea4000c1e1900 */
[----:B--2---:R0:W1:Y:S02]  /*6b60*/  I2F.F64.U32 R16, R2 ;  /* 0x0000000200107312 */ /* 0x0040640000201800 */
.L_x_8436:
[----:B------:R-:W-:Y:S05]  /*6b70*/  BSYNC.RECONVERGENT B6 ;  /* 0x0000000000067941 */ /* 0x000fea0003800200 */
.L_x_8430:
[----:B------:R-:W3:Y:S01]  /*6b80*/  LDCU.64 UR6, c[0x0][0x5f8] ;  /* 0x0000bf00ff0677ac */ /* 0x000ee20008000a00 */
[----:B------:R-:W-:Y:S01]  /*6b90*/  BSSY.RECONVERGENT B6, `(.L_x_8458) ;  /* 0x00000ec000067945 */ /* 0x000fe20003800200 */
[----:B------:R-:W-:-:S04]  /*6ba0*/  UPRMT UR4, UR42, 0x9910, URZ ;  /* 0x000099102a047896 */ /* 0x000fc800080000ff */
[----:B------:R-:W-:Y:S01]  /*6bb0*/  UISETP.GT.AND UP0, UPT, UR4, 0x9, UPT ;  /* 0x000000090400788c */ /* 0x000fe2000bf04270 */
[----:B---3--:R-:W-:-:S05]  /*6bc0*/  IADD3 R22, P0, PT, R22, UR6, RZ ;  /* 0x0000000616167c10 */ /* 0x008fca000ff1e0ff */
        /* <DEDUP_REMOVED lines=13> */
.L_x_8462:
[----:B------:R-:W0:Y:S02]  /*6ca0*/  LDG.E.U8 R4, desc[UR36][R22.64] ;  /* 0x0000002416047981 */ /* 0x000e24000c1e1100 */
[----:B0-----:R-:W0:Y:S01]  /*6cb0*/  I2F.F64.U16 R4, R4 ;  /* 0x0000000400047312 */ /* 0x001e220000101800 */
[----:B------:R-:W-:Y:S05]  /*6cc0*/  BRA `(.L_x_8464) ;  /* 0x0000000c00607947 */ /* 0x000fea0003800000 */
.L_x_8461:
[----:B------:R-:W-:-:S09]  /*6cd0*/  UISETP.NE.AND UP0, UPT, UR4, 0x2, UPT ;  /* 0x000000020400788c */ /* 0x000fd2000bf05270 */
[----:B------:R-:W-:Y:S05]  /*6ce0*/  BRA.U !UP0, `(.L_x_8465) ;  /* 0x0000000108287547 */ /* 0x000fea000b800000 */
[----:B------:R-:W-:-:S09]  /*6cf0*/  UISETP.NE.AND UP0, UPT, UR4, 0x3, UPT ;  /* 0x000000030400788c */ /* 0x000fd2000bf05270 */
[----:B------:R-:W-:Y:S05]  /*6d00*/  BRA.U !UP0, `(.L_x_8466) ;  /* 0x0000000108147547 */ /* 0x000fea000b800000 */
[----:B------:R-:W-:-:S09]  /*6d10*/  UISETP.NE.AND UP0, UPT, UR4, 0x4, UPT ;  /* 0x000000040400788c */ /* 0x000fd2000bf05270 */
[----:B------:R-:W-:Y:S05]  /*6d20*/  BRA.U UP0, `(.L_x_8463) ;  /* 0x0000000900ec7547 */ /* 0x000fea000b800000 */
[----:B0-----:R-:W3:Y:S02]  /*6d30*/  LDG.E.64 R4, desc[UR36][R22.64] ;  /* 0x0000002416047981 */ /* 0x001ee4000c1e1b00 */
[----:B---3--:R-:W0:Y:S01]  /*6d40*/  I2F.F64.S64 R4, R4 ;  /* 0x0000000400047312 */ /* 0x008e220000301c00 */
[----:B------:R-:W-:Y:S05]  /*6d50*/  BRA `(.L_x_8464) ;  /* 0x0000000c003c7947 */ /* 0x000fea0003800000 */
.L_x_8466:
[----:B------:R-:W0:Y:S02]  /*6d60*/  LDG.E R4, desc[UR36][R22.64] ;  /* 0x0000002416047981 */ /* 0x000e24000c1e1900 */
[----:B0-----:R-:W0:Y:S01]  /*6d70*/  I2F.F64 R4, R4 ;  /* 0x0000000400047312 */ /* 0x001e220000201c00 */
[----:B------:R-:W-:Y:S05]  /*6d80*/  BRA `(.L_x_8464) ;  /* 0x0000000c00307947 */ /* 0x000fea0003800000 */
.L_x_8465:
[----:B------:R-:W0:Y:S02]  /*6d90*/  LDG.E.U16 R4, desc[UR36][R22.64] ;  /* 0x0000002416047981 */ /* 0x000e24000c1e1500 */
[----:B0-----:R-:W0:Y:S01]  /*6da0*/  I2F.F64.S16 R4, R4 ;  /* 0x0000000400047312 */ /* 0x001e220000101c00 */
[----:B------:R-:W-:Y:S05]  /*6db0*/  BRA `(.L_x_8464) ;  /* 0x0000000c00247947 */ /* 0x000fea0003800000 */
.L_x_8460:
[----:B------:R-:W-:-:S09]  /*6dc0*/  UISETP.GT.AND UP0, UPT, UR4, 0x6, UPT ;  /* 0x000000060400788c */ /* 0x000fd2000bf04270 */
[----:B------:R-:W-:Y:S05]  /*6dd0*/  BRA.U UP0, `(.L_x_8467) ;  /* 0x0000000100347547 */ /* 0x000fea000b800000 */
[----:B------:R-:W-:-:S09]  /*6de0*/  UISETP.NE.AND UP0, UPT, UR4, 0x5, UPT ;  /* 0x000000050400788c */ /* 0x000fd2000bf05270 */
[----:B------:R-:W-:Y:S05]  /*6df0*/  BRA.U !UP0, `(.L_x_8468) ;  /* 0x0000000108187547 */ /* 0x000fea000b800000 */
[----:B------:R-:W-:-:S09]  /*6e00*/  UISETP.NE.AND UP0, UPT, UR4, 0x6, UPT ;  /* 0x000000060400788c */ /* 0x000fd2000bf05270 */
[----:B------:R-:W-:Y:S05]  /*6e10*/  BRA.U UP0, `(.L_x_8463) ;  /* 0x0000000900b07547 */ /* 0x000fea000b800000 */
[----:B------:R-:W3:Y:S02]  /*6e20*/  LDG.E R4, desc[UR36][R22.64] ;  /* 0x0000002416047981 */ /* 0x000ee4000c1e1900 */
[----:B---3--:R-:W-:-:S06]  /*6e30*/  FMUL.FTZ R4, R4, 1 ;  /* 0x3f80000004047820 */ /* 0x008fcc0000410000 */
[----:B0-----:R-:W0:Y:S01]  /*6e40*/  F2F.F64.F32 R4, R4 ;  /* 0x0000000400047310 */ /* 0x001e220000201800 */
[----:B------:R-:W-:Y:S05]  /*6e50*/  BRA `(.L_x_8464) ;  /* 0x0000000800fc7947 */ /* 0x000fea0003800000 */
.L_x_8468:
[----:B0-----:R-:W3:Y:S02]  /*6e60*/  LDG.E.U16 R0, desc[UR36][R22.64] ;  /* 0x0000002416007981 */ /* 0x001ee4000c1e1500 */
[----:B---3--:R-:W-:-:S05]  /*6e70*/  HADD2.F32 R0, -RZ, R0.H0_H0 ;  /* 0x20000000ff007230 */ /* 0x008fca0000004100 */
[----:B------:R-:W-:-:S04]  /*6e80*/  FMUL.FTZ R0, R0, 1 ;  /* 0x3f80000000007820 */ /* 0x000fc80000410000 */
[----:B------:R0:W3:Y:S01]  /*6e90*/  F2F.F64.F32 R4, R0 ;  /* 0x0000000000047310 */ /* 0x0000e20000201800 */
[----:B------:R-:W-:Y:S05]  /*6ea0*/  BRA `(.L_x_8464) ;  /* 0x0000000800e87947 */ /* 0x000fea0003800000 */
.L_x_8467:
[----:B------:R-:W-:-:S09]  /*6eb0*/  UISETP.NE.AND UP0, UPT, UR4, 0x7, UPT ;  /* 0x000000070400788c */ /* 0x000fd2000bf05270 */
[----:B------:R-:W-:Y:S05]  /*6ec0*/  BRA.U !UP0, `(.L_x_8469) ;  /* 0x0000000108347547 */ /* 0x000fea000b800000 */
        /* <DEDUP_REMOVED lines=8> */
.L_x_8470:
[----:B------:R-:W0:Y:S02]  /*6f50*/  LDG.E.U16 R22, desc[UR36][R22.64] ;  /* 0x0000002416167981 */ /* 0x000e24000c1e1500 */
[----:B0-----:R-:W-:-:S05]  /*6f60*/  HADD2.F32 R0, -RZ, R22.H0_H0 ;  /* 0x20000016ff007230 */ /* 0x001fca0000004100 */
[----:B------:R-:W-:-:S04]  /*6f70*/  FMUL.FTZ R0, R0, 1 ;  /* 0x3f80000000007820 */ /* 0x000fc80000410000 */
[----:B------:R0:W3:Y:S01]  /*6f80*/  F2F.F64.F32 R4, R0 ;  /* 0x0000000000047310 */ /* 0x0000e20000201800 */
[----:B------:R-:W-:Y:S05]  /*6f90*/  BRA `(.L_x_8464) ;  /* 0x0000000800ac7947 */ /* 0x000fea0003800000 */
.L_x_8469:
[----:B0-----:R0:W5:Y:S01]  /*6fa0*/  LDG.E.64 R4, desc[UR36][R22.64] ;  /* 0x0000002416047981 */ /* 0x001162000c1e1b00 */
[----:B------:R-:W-:Y:S05]  /*6fb0*/  BRA `(.L_x_8464) ;  /* 0x0000000800a47947 */ /* 0x000fea0003800000 */
.L_x_8459:
        /* <DEDUP_REMOVED lines=8> */
[----:B------:R-:W3:Y:S01]  /*7040*/  LDG.E.U8 R22, desc[UR36][R22.64] ;  /* 0x0000002416167981 */ /* 0x000ee2000c1e1100 */
[----:B------:R-:W-:Y:S02]  /*7050*/  MOV R4, RZ ;  /* 0x000000ff00047202 */ /* 0x000fe40000000f00 */
[----:B---3--:R-:W-:-:S04]  /*7060*/  ISETP.NE.AND P0, PT, R22, RZ, PT ;  /* 0x000000ff1600720c */ /* 0x008fc80003f05270 */
[----:B0-----:R-:W-:Y:S01]  /*7070*/  FSEL R5, RZ, 1.875, !P0 ;  /* 0x3ff00000ff057808 */ /* 0x001fe20004000000 */
[----:B------:R-:W-:Y:S08]  /*7080*/  BRA `(.L_x_8464) ;  /* 0x0000000800707947 */ /* 0x000ff00003800000 */
.L_x_8473:
[----:B0-----:R0:W5:Y:S01]  /*7090*/  LDG.E.64 R4, desc[UR36][R22.64] ;  /* 0x0000002416047981 */ /* 0x001162000c1e1b00 */
[----:B------:R-:W-:Y:S05]  /*70a0*/  BRA `(.L_x_8464) ;  /* 0x0000000800687947 */ /* 0x000fea0003800000 */
.L_x_8472:
[----:B------:R-:W-:-:S09]  /*70b0*/  UISETP.NE.AND UP0, UPT, UR4, 0xf, UPT ;  /* 0x0000000f0400788c */ /* 0x000fd2000bf05270 */
[----:B------:R-:W-:Y:S05]  /*70c0*/  BRA.U !UP0, `(.L_x_8474) ;  /* 0x00000001089c7547 */ /* 0x000fea000b800000 */
[----:B------:R-:W-:-:S09]  /*70d0*/  UISETP.NE.AND UP0, UPT, UR4, 0x17, UPT ;  /* 0x000000170400788c */ /* 0x000fd2000bf05270 */
[----:B------:R-:W-:Y:S05]  /*70e0*/  BRA.U !UP0, `(.L_x_8475) ;  /* 0x00000001085c7547 */ /* 0x000fea000b800000 */
[----:B------:R-:W-:-:S09]  /*70f0*/  UISETP.NE.AND UP0, UPT, UR4, 0x18, UPT ;  /* 0x000000180400788c */ /* 0x000fd2000bf05270 */
[----:B------:R-:W-:Y:S05]  /*7100*/  BRA.U UP0, `(.L_x_8463) ;  /* 0x0000000500f47547 */ /* 0x000fea000b800000 */
[----:B0-----:R-:W3:Y:S01]  /*7110*/  LDG.E.U8 R0, desc[UR36][R22.64] ;  /* 0x0000002416007981 */ /* 0x001ee2000c1e1100 */
[----:B------:R-:W-:Y:S02]  /*7120*/  IMAD.MOV.U32 R4, RZ, RZ, 0x1f ;  /* 0x0000001fff047424 */ /* 0x000fe400078e00ff */
[----:B---3--:R-:W-:-:S05]  /*7130*/  IMAD.SHL.U32 R0, R0, 0x1000000, RZ ;  /* 0x0100000000007824 */ /* 0x008fca00078e00ff */
        /* <DEDUP_REMOVED lines=16> */
[----:B------:R0:W3:Y:S01]  /*7240*/  F2F.F64.F32 R4, R3 ;  /* 0x0000000300047310 */ /* 0x0000e20000201800 */
[----:B------:R-:W-:Y:S05]  /*7250*/  BRA `(.L_x_8464) ;  /* 0x0000000400fc7947 */ /* 0x000fea0003800000 */
.L_x_8475:
[----:B0-----:R-:W3:Y:S02]  /*7260*/  LDG.E.U8 R3, desc[UR36][R22.64] ;  /* 0x0000002416037981 */ /* 0x001ee4000c1e1100 */
[C---:B---3--:R-:W-:Y:S01]  /*7270*/  IMAD.SHL.U32 R0, R3.reuse, 0x2000000, RZ ;  /* 0x0200000003007824 */ /* 0x048fe200078e00ff */
        /* <DEDUP_REMOVED lines=10> */
[----:B------:R0:W3:Y:S01]  /*7320*/  F2F.F64.F32 R4, R0 ;  /* 0x0000000000047310 */ /* 0x0000e20000201800 */
[----:B------:R-:W-:Y:S05]  /*7330*/  BRA `(.L_x_8464) ;  /* 0x0000000400c47947 */ /* 0x000fea0003800000 */
.L_x_8474:
[----:B0-----:R-:W3:Y:S02]  /*7340*/  LDG.E.U16 R0, desc[UR36][R22.64] ;  /* 0x0000002416007981 */ /* 0x001ee4000c1e1500 */
[----:B---3--:R-:W-:-:S04]  /*7350*/  IMAD.U32 R0, R0, 0x10000, RZ ;  /* 0x0001000000007824 */ /* 0x008fc800078e00ff */
[----:B------:R-:W-:-:S04]  /*7360*/  FMUL.FTZ R0, R0, 1 ;  /* 0x3f80000000007820 */ /* 0x000fc80000410000 */
[----:B------:R0:W3:Y:S01]  /*7370*/  F2F.F64.F32 R4, R0 ;  /* 0x0000000000047310 */ /* 0x0000e20000201800 */
[----:B------:R-:W-:Y:S05]  /*7380*/  BRA `(.L_x_8464) ;  /* 0x0000000400b07947 */ /* 0x000fea0003800000 */
.L_x_8471:
        /* <DEDUP_REMOVED lines=11> */
.L_x_8478:
[----:B------:R-:W3:Y:S01]  /*7440*/  LDG.E.U8 R22, desc[UR36][R22.64] ;  /* 0x0000002416167981 */ /* 0x000ee2000c1e1100 */
[----:B0-----:R-:W-:Y:S02]  /*7450*/  CS2R R4, SRZ ;  /* 0x0000000000047805 */ /* 0x001fe4000001ff00 */
[----:B---3--:R-:W-:-:S13]  /*7460*/  ISETP.NE.AND P0, PT, R22, RZ, PT ;  /* 0x000000ff1600720c */ /* 0x008fda0003f05270 */
        /* <DEDUP_REMOVED lines=18> */
.L_x_8480:
[----:B------:R-:W-:Y:S05]  /*7590*/  BSYNC.RECONVERGENT B0 ;  /* 0x0000000000007941 */ /* 0x000fea0003800200 */
.L_x_8479:
[----:B------:R-:W-:Y:S02]  /*75a0*/  SHF.L.U32 R0, R0, 0x14, RZ ;  /* 0x0000001400007819 */ /* 0x000fe400000006ff */
[----:B------:R-:W-:-:S04]  /*75b0*/  LEA R2, R2, 0x3b800000, 0x17 ;  /* 0x3b80000002027811 */ /* 0x000fc800078eb8ff */
[----:B------:R-:W-:-:S05]  /*75c0*/  LOP3.LUT R0, R2, R0, R7, 0xfe, !PT ;  /* 0x0000000002007212 */ /* 0x000fca00078efe07 */
[----:B------:R-:W-:-:S04]  /*75d0*/  FMUL.FTZ R0, R0, 1 ;  /* 0x3f80000000007820 */ /* 0x000fc80000410000 */
[----:B------:R0:W3:Y:S01]  /*75e0*/  F2F.F64.F32 R4, R0 ;  /* 0x0000000000047310 */ /* 0x0000e20000201800 */
[----:B------:R-:W-:Y:S05]  /*75f0*/  BRA `(.L_x_8464) ;  /* 0x0000000400147947 */ /* 0x000fea0003800000 */
.L_x_8477:
[----:B------:R-:W3:Y:S01]  /*7600*/  LDG.E.U8 R22, desc[UR36][R22.64] ;  /* 0x0000002416167981 */ /* 0x000ee2000c1e1100 */
[----:B0-----:R-:W-:Y:S02]  /*7610*/  CS2R R4, SRZ ;  /* 0x0000000000047805 */ /* 0x001fe4000001ff00 */
[----:B---3--:R-:W-:-:S13]  /*7620*/  ISETP.NE.AND P0, PT, R22, RZ, PT ;  /* 0x000000ff1600720c */ /* 0x008fda0003f05270 */
        /* <DEDUP_REMOVED lines=18> */
.L_x_8482:
[----:B------:R-:W-:Y:S05]  /*7750*/  BSYNC.RECONVERGENT B0 ;  /* 0x0000000000007941 */ /* 0x000fea0003800200 */
.L_x_8481:
[----:B------:R-:W-:Y:S01]  /*7760*/  IMAD.SHL.U32 R0, R0, 0x200000, RZ ;  /* 0x0020000000007824 */ /* 0x000fe200078e00ff */
[----:B------:R-:W-:-:S04]  /*7770*/  LEA R2, R2, 0x37800000, 0x17 ;  /* 0x3780000002027811 */ /* 0x000fc800078eb8ff */
[----:B------:R-:W-:-:S05]  /*7780*/  LOP3.LUT R0, R2, R0, R7, 0xfe, !PT ;  /* 0x0000000002007212 */ /* 0x000fca00078efe07 */
[----:B------:R-:W-:-:S04]  /*7790*/  FMUL.FTZ R0, R0, 1 ;  /* 0x3f80000000007820 */ /* 0x000fc80000410000 */
[----:B------:R0:W3:Y:S01]  /*77a0*/  F2F.F64.F32 R4, R0 ;  /* 0x0000000000047310 */ /* 0x0000e20000201800 */
[----:B------:R-:W-:Y:S05]  /*77b0*/  BRA `(.L_x_8464) ;  /* 0x0000000000a47947 */ /* 0x000fea0003800000 */
.L_x_8476:
[----:B------:R-:W-:-:S09]  /*77c0*/  UISETP.NE.AND UP0, UPT, UR4, 0x1c, UPT ;  /* 0x0000001c0400788c */ /* 0x000fd2000bf05270 */
[----:B------:R-:W-:Y:S05]  /*77d0*/  BRA.U !UP0, `(.L_x_8483) ;  /* 0x0000000108947547 */ /* 0x000fea000b800000 */
[----:B------:R-:W-:-:S09]  /*77e0*/  UISETP.NE.AND UP0, UPT, UR4, 0x1d, UPT ;  /* 0x0000001d0400788c */ /* 0x000fd2000bf05270 */
[----:B------:R-:W-:Y:S05]  /*77f0*/  BRA.U !UP0, `(.L_x_8484) ;  /* 0x0000000108807547 */ /* 0x000fea000b800000 */
[----:B------:R-:W-:-:S09]  /*7800*/  UISETP.NE.AND UP0, UPT, UR4, 0x2c, UPT ;  /* 0x0000002c0400788c */ /* 0x000fd2000bf05270 */
[----:B------:R-:W-:Y:S05]  /*7810*/  BRA.U UP0, `(.L_x_8463) ;  /* 0x0000000100307547 */ /* 0x000fea000b800000 */
[----:B0-----:R-:W3:Y:S01]  /*7820*/  LDG.E.U8 R0, desc[UR36][R22.64] ;  /* 0x0000002416007981 */ /* 0x001ee2000c1e1100 */
[----:B------:R-:W-:Y:S02]  /*7830*/  HFMA2 R4, -RZ, RZ, 0, 0 ;  /* 0x00000000ff047431 */ /* 0x000fe400000001ff */
[----:B------:R-:W-:Y:S01]  /*7840*/  IMAD.MOV.U32 R5, RZ, RZ, 0x38000000 ;  /* 0x38000000ff057424 */ /* 0x000fe200078e00ff */
[----:B---3--:R-:W-:-:S13]  /*7850*/  ISETP.NE.AND P0, PT, R0, RZ, PT ;  /* 0x000000ff0000720c */ /* 0x008fda0003f05270 */
[----:B------:R-:W-:Y:S05]  /*7860*/  @!P0 BRA `(.L_x_8464) ;  /* 0x0000000000788947 */ /* 0x000fea0003800000 */
[----:B------:R-:W-:-:S13]  /*7870*/  ISETP.NE.AND P0, PT, R0, 0xff, PT ;  /* 0x000000ff0000780c */ /* 0x000fda0003f05270 */
[----:B------:R-:W-:Y:S01]  /*7880*/  @P0 IMAD.SHL.U32 R0, R0, 0x800000, RZ ;  /* 0x0080000000000824 */ /* 0x000fe200078e00ff */
[----:B------:R-:W-:Y:S01]  /*7890*/  @!P0 MOV R4, 0x20000000 ;  /* 0x2000000000048802 */ /* 0x000fe20000000f00 */
[----:B------:R-:W-:Y:S02]  /*78a0*/  @!P0 IMAD.MOV.U32 R5, RZ, RZ, 0x7ff80000 ;  /* 0x7ff80000ff058424 */ /* 0x000fe400078e00ff */
[----:B------:R-:W-:-:S04]  /*78b0*/  @P0 FMUL.FTZ R0, R0, 1 ;  /* 0x3f80000000000820 */ /* 0x000fc80000410000 */
[----:B------:R0:W3:Y:S01]  /*78c0*/  @P0 F2F.F64.F32 R4, R0 ;  /* 0x0000000000040310 */ /* 0x0000e20000201800 */
[----:B------:R-:W-:Y:S05]  /*78d0*/  BRA `(.L_x_8464) ;  /* 0x00000000005c7947 */ /* 0x000fea0003800000 */
.L_x_8463:
[----:B0-----:R-:W-:Y:S01]  /*78e0*/  MOV R2, 0x0 ;  /* 0x0000000000027802 */ /* 0x001fe20000000f00 */
[----:B------:R-:W0:Y:S01]  /*78f0*/  LDCU.64 UR4, c[0x4][0x188] ;  /* 0x01003100ff0477ac */ /* 0x000e220008000a00 */
[----:B------:R-:W-:Y:S02]  /*7900*/  HFMA2 R12, -RZ, RZ, 0, 5.9604644775390625e-08 ;  /* 0x00000001ff0c7431 */ /* 0x000fe400000001ff */
[----:B------:R-:W-:Y:S01]  /*7910*/  IMAD.MOV.U32 R8, RZ, RZ, 0x4e ;  /* 0x0000004eff087424 */ /* 0x000fe200078e00ff */
[----:B------:R-:W3:Y:S01]  /*7920*/  LDCU.64 UR6, c[0x4][0x190] ;  /* 0x01003200ff0677ac */ /* 0x000ee20008000a00 */
[----:B------:R-:W1:Y:S01]  /*7930*/  LDC.64 R2, c[0x4][R2] ;  /* 0x0100000002027b82 */ /* 0x000e620000000a00 */
[----:B------:R-:W-:Y:S01]  /*7940*/  IMAD.MOV.U32 R13, RZ, RZ, RZ ;  /* 0x000000ffff0d7224 */ /* 0x000fe200078e00ff */
[----:B------:R-:W2:Y:S01]  /*7950*/  LDCU.64 UR8, c[0x4][0x8] ;  /* 0x01000100ff0877ac */ /* 0x000ea20008000a00 */
[----:B0-----:R-:W-:Y:S01]  /*7960*/  IMAD.U32 R4, RZ, RZ, UR4 ;  /* 0x00000004ff047e24 */ /* 0x001fe2000f8e00ff */
[----:B------:R-:W-:Y:S01]  /*7970*/  MOV R5, UR5 ;  /* 0x0000000500057c02 */ /* 0x000fe20008000f00 */
[----:B---3--:R-:W-:-:S02]  /*7980*/  IMAD.U32 R6, RZ, RZ, UR6 ;  /* 0x00000006ff067e24 */ /* 0x008fc4000f8e00ff */
[----:B------:R-:W-:Y:S01]  /*7990*/  IMAD.U32 R7, RZ, RZ, UR7 ;  /* 0x00000007ff077e24 */ /* 0x000fe2000f8e00ff */
[----:B--2---:R-:W-:Y:S01]  /*79a0*/  MOV R10, UR8 ;  /* 0x00000008000a7c02 */ /* 0x004fe20008000f00 */
[----:B------:R-:W-:-:S07]  /*79b0*/  IMAD.U32 R11, RZ, RZ, UR9 ;  /* 0x00000009ff0b7e24 */ /* 0x000fce000f8e00ff */
[----:B------:R-:W-:-:S07]  /*79c0*/  LEPC R20, `(.L_x_8485) ;  /* 0x000000001014794e */ /* 0x000fce0000000000 */
[----:B-1--45:R-:W-:Y:S05]  /*79d0*/  CALL.ABS.NOINC R2 ;  /* 0x0000000002007343 */ /* 0x032fea0003c00000 */
.L_x_8485:
[----:B------:R-:W-:Y:S01]  /*79e0*/  CS2R R4, SRZ ;  /* 0x0000000000047805 */ /* 0x000fe2000001ff00 */
[----:B------:R-:W-:Y:S06]  /*79f0*/  BRA `(.L_x_8464) ;  /* 0x0000000000147947 */ /* 0x000fec0003800000 */
.L_x_8484:
[----:B0-----:R-:W3:Y:S02]  /*7a00*/  LDG.E.64 R4, desc[UR36][R22.64] ;  /* 0x0000002416047981 */ /* 0x001ee4000c1e1b00 */
[----:B---3--:R-:W0:Y:S01]  /*7a10*/  I2F.F64.U64 R4, R4 ;  /* 0x0000000400047312 */ /* 0x008e220000301800 */
[----:B------:R-:W-:Y:S05]  /*7a20*/  BRA `(.L_x_8464) ;  /* 0x0000000000087947 */ /* 0x000fea0003800000 */
.L_x_8483:
[----:B------:R-:W0:Y:S02]  /*7a30*/  LDG.E R4, desc[UR36][R22.64] ;  /* 0x0000002416047981 */ /* 0x000e24000c1e1900 */
[----:B0-----:R-:W0:Y:S02]  /*7a40*/  I2F.F64.U32 R4, R4 ;  /* 0x0000000400047312 */ /* 0x001e240000201800 */
.L_x_8464:
[----:B------:R-:W-:Y:S05]  /*7a50*/  BSYNC.RECONVERGENT B6 ;  /* 0x0000000000067941 */ /* 0x000fea0003800200 */
.L_x_8458:
[----:B------:R-:W0:Y:S01]  /*7a60*/  LDCU.64 UR6, c[0x0][0x5e8] ;  /* 0x0000bd00ff0677ac */ /* 0x000e220008000a00 */
[C---:B-12-45:R-:W-:Y:S02]  /*7a70*/  DSETP.GT.AND P0, PT, R16.reuse, RZ, PT ;  /* 0x000000ff1000722a */ /* 0x076fe40003f04000 */
[----:B------:R-:W-:Y:S01]  /*7a80*/  DSETP.NEU.AND P1, PT, R16, RZ, PT ;  /* 0x000000ff1000722a */ /* 0x000fe20003f2d000 */
[----:B------:R-:W-:-:S03]  /*7a90*/  UPRMT UR4, UR43, 0x9910, URZ ;  /* 0x000099102b047896 */ /* 0x000fc600080000ff */
[----:B------:R-:W-:Y:S01]  /*7aa0*/  FSEL R7, RZ, 1.875, !P0 ;  /* 0x3ff00000ff077808 */ /* 0x000fe20004000000 */
[----:B------:R-:W-:Y:S01]  /*7ab0*/  UISETP.GT.AND UP0, UPT, UR4, 0x9, UPT ;  /* 0x000000090400788c */ /* 0x000fe2000bf04270 */
[----:B0--3--:R-:W-:Y:S02]  /*7ac0*/  FSEL R4, R4, RZ, !P1 ;  /* 0x000000ff04047208 */ /* 0x009fe40004800000 */
[----:B------:R-:W-:Y:S02]  /*7ad0*/  FSEL R5, R5, R7, !P1 ;  /* 0x0000000705057208 */ /* 0x000fe40004800000 */
[----:B------:R-:W-:-:S05]  /*7ae0*/  IADD3 R2, P2, PT, R18, UR6, RZ ;  /* 0x0000000612027c10 */ /* 0x000fca000ff5e0ff */
        /* <DEDUP_REMOVED lines=13> */
.L_x_8489:
[----:B------:R-:W0:Y:S02]  /*7bc0*/  F2I.S64.F64.TRUNC R4, R4 ;  /* 0x0000000400047311 */ /* 0x000e24000030d900 */
[----:B0-----:R-:W-:-:S05]  /*7bd0*/  MOV R7, R4 ;  /* 0x0000000400077202 */ /* 0x001fca0000000f00 */
[----:B------:R0:W-:Y:S01]  /*7be0*/  STG.E.U8 desc[UR36][R2.64], R7 ;  /* 0x0000000702007986 */ /* 0x0001e2000c101124 */
[----:B------:R-:W-:Y:S05]  /*7bf0*/  BRA `(.L_x_8491) ;  /* 0x0000000c00e07947 */ /* 0x000fea0003800000 */
.L_x_8488:
        /* <DEDUP_REMOVED lines=9> */
.L_x_8493:
[----:B------:R-:W0:Y:S02]  /*7c90*/  F2I.F64.TRUNC R5, R4 ;  /* 0x0000000400057311 */ /* 0x000e24000030d100 */
[----:B0-----:R0:W-:Y:S01]  /*7ca0*/  STG.E desc[UR36][R2.64], R5 ;  /* 0x0000000502007986 */ /* 0x0011e2000c101924 */
[----:B------:R-:W-:Y:S05]  /*7cb0*/  BRA `(.L_x_8491) ;  /* 0x0000000c00b07947 */ /* 0x000fea0003800000 */
.L_x_8492:
[----:B------:R-:W0:Y:S02]  /*7cc0*/  F2I.F64.TRUNC R5, R4 ;  /* 0x0000000400057311 */ /* 0x000e24000030d100 */
[----:B0-----:R0:W-:Y:S01]  /*7cd0*/  STG.E.U16 desc[UR36][R2.64], R5 ;  /* 0x0000000502007986 */ /* 0x0011e2000c101524 */
[----:B------:R-:W-:Y:S05]  /*7ce0*/  BRA `(.L_x_8491) ;  /* 0x0000000c00a47947 */ /* 0x000fea0003800000 */
.L_x_8487:
        /* <DEDUP_REMOVED lines=13> */
.L_x_8495:
        /* <DEDUP_REMOVED lines=8> */
.L_x_8494:
        /* <DEDUP_REMOVED lines=14> */
.L_x_8497:
        /* <DEDUP_REMOVED lines=9> */
.L_x_8496:
[----:B------:R0:W-:Y:S01]  /*7fb0*/  STG.E.64 desc[UR36][R2.64], R4 ;  /* 0x0000000402007986 */ /* 0x0001e2000c101b24 */
[----:B------:R-:W-:Y:S05]  /*7fc0*/  BRA `(.L_x_8491) ;  /* 0x0000000800ec7947 */ /* 0x000fea0003800000 */
.L_x_8486:
        /* <DEDUP_REMOVED lines=13> */
.L_x_8501:
        /* <DEDUP_REMOVED lines=22> */
.L_x_8504:
[----:B------:R-:W-:-:S04]  /*8200*/  SHF.R.U32.HI R5, RZ, 0x18, R7 ;  /* 0x00000018ff057819 */ /* 0x000fc80000011607 */
[----:B------:R-:W-:-:S07]  /*8210*/  LOP3.LUT R0, R0, 0x80, R5, 0xf8, !PT ;  /* 0x0000008000007812 */ /* 0x000fce00078ef805 */
.L_x_8503:
[----:B------:R-:W-:Y:S05]  /*8220*/  BSYNC.RECONVERGENT B0 ;  /* 0x0000000000007941 */ /* 0x000fea0003800200 */
.L_x_8502:
[----:B------:R0:W-:Y:S01]  /*8230*/  STG.E.U8 desc[UR36][R2.64], R0 ;  /* 0x0000000002007986 */ /* 0x0001e2000c101124 */
[----:B------:R-:W-:Y:S05]  /*8240*/  BRA `(.L_x_8491) ;  /* 0x00000008004c7947 */ /* 0x000fea0003800000 */
.L_x_8500:
        /* <DEDUP_REMOVED lines=22> */
.L_x_8507:
[----:B------:R-:W-:-:S04]  /*83b0*/  SHF.R.U32.HI R5, RZ, 0x18, R7 ;  /* 0x00000018ff057819 */ /* 0x000fc80000011607 */
[----:B------:R-:W-:-:S07]  /*83c0*/  LOP3.LUT R0, R0, 0x80, R5, 0xf8, !PT ;  /* 0x0000008000007812 */ /* 0x000fce00078ef805 */
.L_x_8506:
[----:B------:R-:W-:Y:S05]  /*83d0*/  BSYNC.RECONVERGENT B0 ;  /* 0x0000000000007941 */ /* 0x000fea0003800200 */
.L_x_8505:
[----:B------:R0:W-:Y:S01]  /*83e0*/  STG.E.U8 desc[UR36][R2.64], R0 ;  /* 0x0000000002007986 */ /* 0x0001e2000c101124 */
[----:B------:R-:W-:Y:S05]  /*83f0*/  BRA `(.L_x_8491) ;  /* 0x0000000400e07947 */ /* 0x000fea0003800000 */
.L_x_8499:
        /* <DEDUP_REMOVED lines=8> */
[----:B------:R0:W1:Y:S01]  /*8480*/  F2F.F32.F64 R8, R4 ;  /* 0x0000000400087310 */ /* 0x0000620000301000 */
[----:B------:R-:W-:Y:S01]  /*8490*/  DSETP.GEU.AND P0, PT, |R4|, UR4, PT ;  /* 0x0000000404007e2a */ /* 0x000fe2000bf0e200 */
[----:B0-----:R-:W-:-:S13]  /*84a0*/  HFMA2 R5, -RZ, RZ, 0, 1.5199184417724609375e-05 ;  /* 0x000000ffff057431 */ /* 0x001fda00000001ff */
        /* <DEDUP_REMOVED lines=15> */
.L_x_8509:
[----:B------:R-:W0:Y:S02]  /*85a0*/  F2I.U64.F64.TRUNC R4, R4 ;  /* 0x0000000400047311 */ /* 0x000e24000030d800 */
[----:B0-----:R0:W-:Y:S01]  /*85b0*/  STG.E.64 desc[UR36][R2.64], R4 ;  /* 0x0000000402007986 */ /* 0x0011e2000c101b24 */
[----:B------:R-:W-:Y:S05]  /*85c0*/  BRA `(.L_x_8491) ;  /* 0x00000004006c7947 */ /* 0x000fea0003800000 */
.L_x_8508:
[----:B------:R-:W0:Y:S02]  /*85d0*/  F2I.U32.F64.TRUNC R5, R4 ;  /* 0x0000000400057311 */ /* 0x000e24000030d000 */
[----:B0-----:R0:W-:Y:S01]  /*85e0*/  STG.E desc[UR36][R2.64], R5 ;  /* 0x0000000502007986 */ /* 0x0011e2000c101924 */
[----:B------:R-:W-:Y:S05]  /*85f0*/  BRA `(.L_x_8491) ;  /* 0x0000000400607947 */ /* 0x000fea0003800000 */
.L_x_8498:
        /* <DEDUP_REMOVED lines=10> */
.L_x_8511:
[----:B------:R-:W-:-:S05]  /*86a0*/  CS2R R6, SRZ ;  /* 0x0000000000067805 */ /* 0x000fca000001ff00 */
[----:B------:R4:W-:Y:S01]  /*86b0*/  STG.E.128 desc[UR36][R2.64], R4 ;  /* 0x0000000402007986 */ /* 0x0009e2000c101d24 */
[----:B------:R-:W-:Y:S05]  /*86c0*/  BRA `(.L_x_8491) ;  /* 0x00000004002c7947 */ /* 0x000fea0003800000 */
.L_x_8510:
[----:B------:R-:W-:-:S09]  /*86d0*/  UISETP.NE.AND UP0, UPT, UR4, 0xf, UPT ;  /* 0x0000000f0400788c */ /* 0x000fd2000bf05270 */
[----:B------:R-:W-:Y:S05]  /*86e0*/  BRA.U !UP0, `(.L_x_8512) ;  /* 0x0000000508087547 */ /* 0x000fea000b800000 */
[----:B------:R-:W-:-:S09]  /*86f0*/  UISETP.NE.AND UP0, UPT, UR4, 0x17, UPT ;  /* 0x000000170400788c */ /* 0x000fd2000bf05270 */
[----:B------:R-:W-:Y:S05]  /*8700*/  BRA.U !UP0, `(.L_x_8513) ;  /* 0x0000000108a07547 */ /* 0x000fea000b800000 */
[----:B------:R-:W-:-:S09]  /*8710*/  UISETP.NE.AND UP0, UPT, UR4, 0x18, UPT ;  /* 0x000000180400788c */ /* 0x000fd2000bf05270 */
[----:B------:R-:W-:Y:S05]  /*8720*/  BRA.U !UP0, `(.L_x_8514) ;  /* 0x0000000108447547 */ /* 0x000fea000b800000 */
.L_x_8490:
[----:B------:R-:W-:Y:S01]  /*8730*/  MOV R0, 0x0 ;  /* 0x0000000000007802 */ /* 0x000fe20000000f00 */
[----:B------:R-:W0:Y:S01]  /*8740*/  LDCU.64 UR4, c[0x4][0x188] ;  /* 0x01003100ff0477ac */ /* 0x000e220008000a00 */
[----:B------:R-:W-:Y:S02]  /*8750*/  HFMA2 R8, -RZ, RZ, 0, 6.020069122314453125e-06 ;  /* 0x00000065ff087431 */ /* 0x000fe400000001ff */
        /* <DEDUP_REMOVED lines=13> */
.L_x_8515:
[----:B------:R-:W-:Y:S05]  /*8830*/  BRA `(.L_x_8491) ;  /* 0x0000000000d07947 */ /* 0x000fea0003800000 */
.L_x_8514:
[----:B------:R-:W-:Y:S01]  /*8840*/  UMOV UR4, 0xf0000000 ;  /* 0xf000000000047882 */ /* 0x000fe20000000000 */
[----:B------:R-:W-:Y:S01]  /*8850*/  UMOV UR5, 0x380fffff ;  /* 0x380fffff00057882 */ /* 0x000fe20000000000 */
[----:B------:R-:W0:Y:S01]  /*8860*/  F2F.F32.F64 R9, R4 ;  /* 0x0000000400097310 */ /* 0x000e220000301000 */
[----:B------:R-:W-:Y:S01]  /*8870*/  DSETP.GEU.AND P0, PT, |R4|, UR4, PT ;  /* 0x0000000404007e2a */ /* 0x000fe2000bf0e200 */
[----:B------:R-:W-:Y:S01]  /*8880*/  BSSY.RECONVERGENT B0, `(.L_x_8516) ;  /* 0x000000d000007945 */ /* 0x000fe20003800200 */
[----:B------:R-:W-:-:S12]  /*8890*/  IMAD.MOV.U32 R0, RZ, RZ, 0x7f ;  /* 0x0000007fff007424 */ /* 0x000fd800078e00ff */
[----:B0-----:R-:W-:-:S05]  /*88a0*/  @!P0 FMUL R9, R9, 1.175494350822287508e-38 ;  /* 0x0080000009098820 */ /* 0x001fca0000400000 */
        /* <DEDUP_REMOVED lines=10> */
.L_x_8517:
[----:B------:R-:W-:Y:S05]  /*8950*/  BSYNC.RECONVERGENT B0 ;  /* 0x0000000000007941 */ /* 0x000fea0003800200 */
.L_x_8516:
[----:B------:R-:W-:-:S05]  /*8960*/  LOP3.LUT R7, R0, 0x80, R7, 0xf8, !PT ;  /* 0x0000008000077812 */ /* 0x000fca00078ef807 */
[----:B------:R2:W-:Y:S01]  /*8970*/  STG.E.U8 desc[UR36][R2.64], R7 ;  /* 0x0000000702007986 */ /* 0x0005e2000c101124 */
[----:B------:R-:W-:Y:S05]  /*8980*/  BRA `(.L_x_8491) ;  /* 0x00000000007c7947 */ /* 0x000fea0003800000 */
.L_x_8513:
[----:B------:R-:W-:Y:S01]  /*8990*/  UMOV UR4, 0xf0000000 ;  /* 0xf000000000047882 */ /* 0x000fe20000000000 */
[----:B------:R-:W-:Y:S01]  /*89a0*/  UMOV UR5, 0x380fffff ;  /* 0x380fffff00057882 */ /* 0x000fe20000000000 */
[----:B------:R-:W0:Y:S01]  /*89b0*/  F2F.F32.F64 R7, R4 ;  /* 0x0000000400077310 */ /* 0x000e220000301000 */
[----:B------:R-:W-:Y:S01]  /*89c0*/  DSETP.GEU.AND P0, PT, |R4|, UR4, PT ;  /* 0x0000000404007e2a */ /* 0x000fe2000bf0e200 */
[----:B------:R-:W-:-:S13]  /*89d0*/  BSSY.RECONVERGENT B0, `(.L_x_8518) ;  /* 0x000000f000007945 */ /* 0x000fda0003800200 */
        /* <DEDUP_REMOVED lines=11> */
.L_x_8519:
[----:B------:R-:W-:Y:S02]  /*8a90*/  ISETP.GT.U32.AND P0, PT, R6, 0x7f800000, PT ;  /* 0x7f8000000600780c */ /* 0x000fe40003f04070 */
[----:B------:R-:W-:-:S04]  /*8aa0*/  MOV R0, 0x7f ;  /* 0x0000007f00007802 */ /* 0x000fc80000000f00 */
[----:B------:R-:W-:-:S07]  /*8ab0*/  SEL R0, R0, 0x7c, P0 ;  /* 0x0000007c00007807 */ /* 0x000fce0000000000 */
.L_x_8520:
[----:B------:R-:W-:Y:S05]  /*8ac0*/  BSYNC.RECONVERGENT B0 ;  /* 0x0000000000007941 */ /* 0x000fea0003800200 */
.L_x_8518:
[----:B------:R-:W-:-:S04]  /*8ad0*/  SHF.R.U32.HI R5, RZ, 0x18, R7 ;  /* 0x00000018ff057819 */ /* 0x000fc80000011607 */
[----:B------:R-:W-:-:S05]  /*8ae0*/  LOP3.LUT R5, R0, 0x80, R5, 0xf8, !PT ;  /* 0x0000008000057812 */ /* 0x000fca00078ef805 */
[----:B------:R1:W-:Y:S01]  /*8af0*/  STG.E.U8 desc[UR36][R2.64], R5 ;  /* 0x0000000502007986 */ /* 0x0003e2000c101124 */
[----:B------:R-:W-:Y:S05]  /*8b00*/  BRA `(.L_x_8491) ;  /* 0x00000000001c7947 */ /* 0x000fea0003800000 */
.L_x_8512:
[----:B------:R-:W-:Y:S01]  /*8b10*/  UMOV UR4, 0xf0000000 ;  /* 0xf000000000047882 */ /* 0x000fe20000000000 */
[----:B------:R-:W-:Y:S01]  /*8b20*/  UMOV UR5, 0x380fffff ;  /* 0x380fffff00057882 */ /* 0x000fe20000000000 */
[----:B------:R-:W0:Y:S01]  /*8b30*/  F2F.F32.F64 R0, R4 ;  /* 0x0000000400007310 */ /* 0x000e220000301000 */
[----:B------:R-:W-:-:S14]  /*8b40*/  DSETP.GEU.AND P0, PT, |R4|, UR4, PT ;  /* 0x0000000404007e2a */ /* 0x000fdc000bf0e200 */
[----:B0-----:R-:W-:-:S05]  /*8b50*/  @!P0 FMUL R0, R0, 1.175494350822287508e-38 ;  /* 0x0080000000008820 */ /* 0x001fca0000400000 */
[----:B------:R-:W-:-:S05]  /*8b60*/  F2FP.BF16.F32.PACK_AB R0, RZ, R0 ;  /* 0x00000000ff00723e */ /* 0x000fca00000010ff */
[----:B------:R0:W-:Y:S02]  /*8b70*/  STG.E.U16 desc[UR36][R2.64], R0 ;  /* 0x0000000002007986 */ /* 0x0001e4000c101524 */
.L_x_8491:
[----:B------:R-:W-:-:S07]  /*8b80*/  VIADD R19, R19, 0x80 ;  /* 0x0000008013137836 */ /* 0x000fce0000000000 */
.L_x_8428:
[----:B------:R-:W-:Y:S05]  /*8b90*/  BSYNC.RECONVERGENT B7 ;  /* 0x0000000000077941 */ /* 0x000fea0003800200 */
.L_x_8427:
[----:B------:R-:W5:Y:S01]  /*8ba0*/  LDCU UR4, c[0x0][0x380] ;  /* 0x00007000ff0477ac */ /* 0x000f620008000800 */
[----:B------:R-:W-:Y:S01]  /*8bb0*/  BSSY.RECONVERGENT B7, `(.L_x_8521) ;  /* 0x0000454000077945 */ /* 0x000fe20003800200 */
[----:B-----5:R-:W-:-:S13]  /*8bc0*/  ISETP.GE.AND P0, PT, R19, UR4, PT ;  /* 0x0000000413007c0c */ /* 0x020fda000bf06270 */
[----:B------:R-:W-:Y:S05]  /*8bd0*/  @P0 BRA `(.L_x_8522) ;  /* 0x0000004400440947 */ /* 0x000fea0003800000 */
[----:B------:R-:W5:Y:S01]  /*8be0*/  LDCU UR4, c[0x0][0x388] ;  /* 0x00007100ff0477ac */ /* 0x000f620008000800 */
[----:B------:R-:W-:Y:S01]  /*8bf0*/  HFMA2 R18, -RZ, RZ, 0, 0 ;  /* 0x00000000ff127431 */ /* 0x000fe200000001ff */
        /* <DEDUP_REMOVED lines=352> */
.L_x_8523:
        /* <DEDUP_REMOVED lines=18> */
.L_x_8528:
[----:B------:R-:W2:Y:S02]  /*a320*/  LDG.E.U8 R2, desc[UR36][R2.64] ;  /* 0x0000002402027981 */ /* 0x000ea4000c1e1100 */
[----:B--2---:R0:W1:Y:S01]  /*a330*/  I2F.F64.U16 R16, R2 ;  /* 0x0000000200107312 */ /* 0x0040620000101800 */
[----:B------:R-:W-:Y:S05]  /*a340*/  BRA `(.L_x_8530) ;  /* 0x0000000c00607947 */ /* 0x000fea0003800000 */
.L_x_8527:
        /* <DEDUP_REMOVED lines=9> */
.L_x_8532:
[----:B------:R-:W2:Y:S02]  /*a3e0*/  LDG.E R2, desc[UR36][R2.64] ;  /* 0x0000002402027981 */ /* 0x000ea4000c1e1900 */
[----:B--2---:R0:W1:Y:S01]  /*a3f0*/  I2F.F64 R16, R2 ;  /* 0x0000000200107312 */ /* 0x0040620000201c00 */
[----:B------:R-:W-:Y:S05]  /*a400*/  BRA `(.L_x_8530) ;  /* 0x0000000c00307947 */ /* 0x000fea0003800000 */
.L_x_8531:
[----:B------:R-:W2:Y:S02]  /*a410*/  LDG.E.U16 R2, desc[UR36][R2.64] ;  /* 0x0000002402027981 */ /* 0x000ea4000c1e1500 */
[----:B--2---:R0:W1:Y:S01]  /*a420*/  I2F.F64.S16 R16, R2 ;  /* 0x0000000200107312 */ /* 0x0040620000101c00 */
[----:B------:R-:W-:Y:S05]  /*a430*/  BRA `(.L_x_8530) ;  /* 0x0000000c00247947 */ /* 0x000fea0003800000 */
.L_x_8526:
        /* <DEDUP_REMOVED lines=10> */
.L_x_8534:
[----:B------:R-:W2:Y:S02]  /*a4e0*/  LDG.E.U16 R0, desc[UR36][R2.64] ;  /* 0x0000002402007981 */ /* 0x000ea4000c1e1500 */
[----:B--2---:R-:W-:-:S05]  /*a4f0*/  HADD2.F32 R0, -RZ, R0.H0_H0 ;  /* 0x20000000ff007230 */ /* 0x004fca0000004100 */
[----:B------:R-:W-:-:S04]  /*a500*/  FMUL.FTZ R0, R0, 1 ;  /* 0x3f80000000007820 */ /* 0x000fc80000410000 */
[----:B------:R0:W1:Y:S01]  /*a510*/  F2F.F64.F32 R16, R0 ;  /* 0x0000000000107310 */ /* 0x0000620000201800 */
[----:B------:R-:W-:Y:S05]  /*a520*/  BRA `(.L_x_8530) ;  /* 0x0000000800e87947 */ /* 0x000fea0003800000 */
.L_x_8533:
        /* <DEDUP_REMOVED lines=10> */
.L_x_8536:
[----:B------:R-:W2:Y:S02]  /*a5d0*/  LDG.E.U16 R2, desc[UR36][R2.64] ;  /* 0x0000002402027981 */ /* 0x000ea4000c1e1500 */
[----:B--2---:R-:W-:-:S05]  /*a5e0*/  HADD2.F32 R0, -RZ, R2.H0_H0 ;  /* 0x20000002ff007230 */ /* 0x004fca0000004100 */
[----:B------:R-:W-:-:S04]  /*a5f0*/  FMUL.FTZ R0, R0, 1 ;  /* 0x3f80000000007820 */ /* 0x000fc80000410000 */
[----:B------:R0:W1:Y:S01]  /*a600*/  F2F.F64.F32 R16, R0 ;  /* 0x0000000000107310 */ /* 0x0000620000201800 */
[----:B------:R-:W-:Y:S05]  /*a610*/  BRA `(.L_x_8530) ;  /* 0x0000000800ac7947 */ /* 0x000fea0003800000 */
.L_x_8535:
[----:B------:R0:W5:Y:S01]  /*a620*/  LDG.E.64 R16, desc[UR36][R2.64] ;  /* 0x0000002402107981 */ /* 0x000162000c1e1b00 */
[----:B------:R-:W-:Y:S05]  /*a630*/  BRA `(.L_x_8530) ;  /* 0x0000000800a47947 */ /* 0x000fea0003800000 */
.L_x_8525:
        /* <DEDUP_REMOVED lines=13> */
.L_x_8539:
[----:B------:R0:W5:Y:S01]  /*a710*/  LDG.E.64 R16, desc[UR36][R2.64] ;  /* 0x0000002402107981 */ /* 0x000162000c1e1b00 */
[----:B------:R-:W-:Y:S05]  /*a720*/  BRA `(.L_x_8530) ;  /* 0x0000000800687947 */ /* 0x000fea0003800000 */
.L_x_8538:
[----:B------:R-:W-:-:S09]  /*a730*/  UISETP.NE.AND UP0, UPT, UR4, 0xf, UPT ;  /* 0x0000000f0400788c */ /* 0x000fd2000bf05270 */
[----:B------:R-:W-:Y:S05]  /*a740*/  BRA.U !UP0, `(.L_x_8540) ;  /* 0x00000001089c7547 */ /* 0x000fea000b800000 */
[----:B------:R-:W-:-:S09]  /*a750*/  UISETP.NE.AND UP0, UPT, UR4, 0x17, UPT ;  /* 0x000000170400788c */ /* 0x000fd2000bf05270 */
[----:B------:R-:W-:Y:S05]  /*a760*/  BRA.U !UP0, `(.L_x_8541) ;  /* 0x00000001085c7547 */ /* 0x000fea000b800000 */
[----:B------:R-:W-:-:S09]  /*a770*/  UISETP.NE.AND UP0, UPT, UR4, 0x18, UPT ;  /* 0x000000180400788c */ /* 0x000fd2000bf05270 */
[----:B------:R-:W-:Y:S05]  /*a780*/  BRA.U UP0, `(.L_x_8529) ;  /* 0x0000000500f47547 */ /* 0x000fea000b800000 */
[----:B------:R-:W2:Y:S01]  /*a790*/  LDG.E.U8 R0, desc[UR36][R2.64] ;  /* 0x0000002402007981 */ /* 0x000ea2000c1e1100 */
[----:B------:R-:W-:Y:S02]  /*a7a0*/  HFMA2 R6, -RZ, RZ, 0, 1.847743988037109375e-06 ;  /* 0x0000001fff067431 */ /* 0x000fe400000001ff */
        /* <DEDUP_REMOVED lines=19> */
.L_x_8541:
        /* <DEDUP_REMOVED lines=14> */
.L_x_8540:
[----:B------:R-:W2:Y:S02]  /*a9c0*/  LDG.E.U16 R0, desc[UR36][R2.64] ;  /* 0x0000002402007981 */ /* 0x000ea4000c1e1500 */
[----:B--2---:R-:W-:-:S05]  /*a9d0*/  SHF.L.U32 R0, R0, 0x10, RZ ;  /* 0x0000001000007819 */ /* 0x004fca00000006ff */
[----:B------:R-:W-:-:S04]  /*a9e0*/  FMUL.FTZ R0, R0, 1 ;  /* 0x3f80000000007820 */ /* 0x000fc80000410000 */
[----:B------:R0:W1:Y:S01]  /*a9f0*/  F2F.F64.F32 R16, R0 ;  /* 0x0000000000107310 */ /* 0x0000620000201800 */
[----:B------:R-:W-:Y:S05]  /*aa00*/  BRA `(.L_x_8530) ;  /* 0x0000000400b07947 */ /* 0x000fea0003800000 */
.L_x_8537:
        /* <DEDUP_REMOVED lines=11> */
.L_x_8544:
        /* <DEDUP_REMOVED lines=21> */
.L_x_8546:
[----:B------:R-:W-:Y:S05]  /*ac10*/  BSYNC.RECONVERGENT B0 ;  /* 0x0000000000007941 */ /* 0x000fea0003800200 */
.L_x_8545:
[----:B------:R-:W-:Y:S01]  /*ac20*/  IMAD.SHL.U32 R0, R0, 0x100000, RZ ;  /* 0x0010000000007824 */ /* 0x000fe200078e00ff */
[----:B------:R-:W-:-:S04]  /*ac30*/  LEA R2, R2, 0x3b800000, 0x17 ;  /* 0x3b80000002027811 */ /* 0x000fc800078eb8ff */
[----:B------:R-:W-:-:S05]  /*ac40*/  LOP3.LUT R0, R2, R0, R7, 0xfe, !PT ;  /* 0x0000000002007212 */ /* 0x000fca00078efe07 */
[----:B------:R-:W-:-:S04]  /*ac50*/  FMUL.FTZ R0, R0, 1 ;  /* 0x3f80000000007820 */ /* 0x000fc80000410000 */
[----:B------:R0:W1:Y:S01]  /*ac60*/  F2F.F64.F32 R16, R0 ;  /* 0x0000000000107310 */ /* 0x0000620000201800 */
[----:B------:R-:W-:Y:S05]  /*ac70*/  BRA `(.L_x_8530) ;  /* 0x0000000400147947 */ /* 0x000fea0003800000 */
.L_x_8543:
        /* <DEDUP_REMOVED lines=21> */
.L_x_8548:
[----:B------:R-:W-:Y:S05]  /*add0*/  BSYNC.RECONVERGENT B0 ;  /* 0x0000000000007941 */ /* 0x000fea0003800200 */
.L_x_8547:
[----:B------:R-:W-:Y:S02]  /*ade0*/  SHF.L.U32 R0, R0, 0x15, RZ ;  /* 0x0000001500007819 */ /* 0x000fe400000006ff */
[----:B------:R-:W-:-:S04]  /*adf0*/  LEA R2, R2, 0x37800000, 0x17 ;  /* 0x3780000002027811 */ /* 0x000fc800078eb8ff */
[----:B------:R-:W-:-:S05]  /*ae00*/  LOP3.LUT R0, R2, R0, R7, 0xfe, !PT ;  /* 0x0000000002007212 */ /* 0x000fca00078efe07 */
[----:B------:R-:W-:-:S04]  /*ae10*/  FMUL.FTZ R0, R0, 1 ;  /* 0x3f80000000007820 */ /* 0x000fc80000410000 */
[----:B------:R0:W1:Y:S01]  /*ae20*/  F2F.F64.F32 R16, R0 ;  /* 0x0000000000107310 */ /* 0x0000620000201800 */
[----:B------:R-:W-:Y:S05]  /*ae30*/  BRA `(.L_x_8530) ;  /* 0x0000000000a47947 */ /* 0x000fea0003800000 */
.L_x_8542:
[----:B------:R-:W-:-:S09]  /*ae40*/  UISETP.NE.AND UP0, UPT, UR4, 0x1c, UPT ;  /* 0x0000001c0400788c */ /* 0x000fd2000bf05270 */
[----:B------:R-:W-:Y:S05]  /*ae50*/  BRA.U !UP0, `(.L_x_8549) ;  /* 0x0000000108947547 */ /* 0x000fea000b800000 */
[----:B------:R-:W-:-:S09]  /*ae60*/  UISETP.NE.AND UP0, UPT, UR4, 0x1d, UPT ;  /* 0x0000001d0400788c */ /* 0x000fd2000bf05270 */
[----:B------:R-:W-:Y:S05]  /*ae70*/  BRA.U !UP0, `(.L_x_8550) ;  /* 0x0000000108807547 */ /* 0x000fea000b800000 */
[----:B------:R-:W-:-:S09]  /*ae80*/  UISETP.NE.AND UP0, UPT, UR4, 0x2c, UPT ;  /* 0x0000002c0400788c */ /* 0x000fd2000bf05270 */
[----:B------:R-:W-:Y:S05]  /*ae90*/  BRA.U UP0, `(.L_x_8529) ;  /* 0x0000000100307547 */ /* 0x000fea000b800000 */
[----:B------:R-:W2:Y:S01]  /*aea0*/  LDG.E.U8 R0, desc[UR36][R2.64] ;  /* 0x0000002402007981 */ /* 0x000ea2000c1e1100 */
[----:B------:R-:W-:Y:S02]  /*aeb0*/  HFMA2 R17, -RZ, RZ, 0.5, 0 ;  /* 0x38000000ff117431 */ /* 0x000fe400000001ff */
        /* <DEDUP_REMOVED lines=8> */
[----:B------:R1:W2:Y:S01]  /*af40*/  @P0 F2F.F64.F32 R16, R0 ;  /* 0x0000000000100310 */ /* 0x0002a20000201800 */
[----:B------:R-:W-:Y:S05]  /*af50*/  BRA `(.L_x_8530) ;  /* 0x00000000005c7947 */ /* 0x000fea0003800000 */
.L_x_8529:
        /* <DEDUP_REMOVED lines=16> */
.L_x_8551:
[----:B------:R-:W-:Y:S01]  /*b060*/  CS2R R16, SRZ ;  /* 0x0000000000107805 */ /* 0x000fe2000001ff00 */
[----:B------:R-:W-:Y:S06]  /*b070*/  BRA `(.L_x_8530) ;  /* 0x0000000000147947 */ /* 0x000fec0003800000 */
.L_x_8550:
[----:B------:R-:W2:Y:S02]  /*b080*/  LDG.E.64 R16, desc[UR36][R2.64] ;  /* 0x0000002402107981 */ /* 0x000ea4000c1e1b00 */
[----:B--2---:R-:W0:Y:S01]  /*b090*/  I2F.F64.U64 R16, R16 ;  /* 0x0000001000107312 */ /* 0x004e220000301800 */
[----:B------:R-:W-:Y:S05]  /*b0a0*/  BRA `(.L_x_8530) ;  /* 0x0000000000087947 */ /* 0x000fea0003800000 */
.L_x_8549:
[----:B------:R-:W2:Y:S02]  /*b0b0*/  LDG.E R2, desc[UR36][R2.64] ;  /* 0x0000002402027981 */ /* 0x000ea4000c1e1900 */
[----:B--2---:R3:W4:Y:S02]  /*b0c0*/  I2F.F64.U32 R16, R2 ;  /* 0x0000000200107312 */ /* 0x0047240000201800 */
.L_x_8530:
[----:B------:R-:W-:Y:S05]  /*b0d0*/  BSYNC.RECONVERGENT B6 ;  /* 0x0000000000067941 */ /* 0x000fea0003800200 */
.L_x_8524:
        /* <DEDUP_REMOVED lines=18> */
.L_x_8556:
[----:B------:R-:W0:Y:S02]  /*b200*/  LDG.E.U8 R4, desc[UR36][R22.64] ;  /* 0x0000002416047981 */ /* 0x000e24000c1e1100 */
[----:B0-----:R-:W0:Y:S01]  /*b210*/  I2F.F64.U16 R4, R4 ;  /* 0x0000000400047312 */ /* 0x001e220000101800 */
[----:B------:R-:W-:Y:S05]  /*b220*/  BRA `(.L_x_8558) ;  /* 0x0000000c00607947 */ /* 0x000fea0003800000 */
.L_x_8555:
        /* <DEDUP_REMOVED lines=9> */
.L_x_8560:
[----:B------:R-:W0:Y:S02]  /*b2c0*/  LDG.E R4, desc[UR36][R22.64] ;  /* 0x0000002416047981 */ /* 0x000e24000c1e1900 */
[----:B0-----:R-:W0:Y:S01]  /*b2d0*/  I2F.F64 R4, R4 ;  /* 0x0000000400047312 */ /* 0x001e220000201c00 */
[----:B------:R-:W-:Y:S05]  /*b2e0*/  BRA `(.L_x_8558) ;  /* 0x0000000c00307947 */ /* 0x000fea0003800000 */
.L_x_8559:
[----:B------:R-:W0:Y:S02]  /*b2f0*/  LDG.E.U16 R4, desc[UR36][R22.64] ;  /* 0x0000002416047981 */ /* 0x000e24000c1e1500 */
[----:B0-----:R-:W0:Y:S01]  /*b300*/  I2F.F64.S16 R4, R4 ;  /* 0x0000000400047312 */ /* 0x001e220000101c00 */
[----:B------:R-:W-:Y:S05]  /*b310*/  BRA `(.L_x_8558) ;  /* 0x0000000c00247947 */ /* 0x000fea0003800000 */
.L_x_8554:
        /* <DEDUP_REMOVED lines=10> */
.L_x_8562:
[----:B01----:R-:W3:Y:S02]  /*b3c0*/  LDG.E.U16 R0, desc[UR36][R22.64] ;  /* 0x0000002416007981 */ /* 0x003ee4000c1e1500 */
[----:B---3--:R-:W-:-:S05]  /*b3d0*/  HADD2.F32 R0, -RZ, R0.H0_H0 ;  /* 0x20000000ff007230 */ /* 0x008fca0000004100 */
[----:B------:R-:W-:-:S04]  /*b3e0*/  FMUL.FTZ R0, R0, 1 ;  /* 0x3f80000000007820 */ /* 0x000fc80000410000 */
[----:B------:R0:W1:Y:S01]  /*b3f0*/  F2F.F64.F32 R4, R0 ;  /* 0x0000000000047310 */ /* 0x0000620000201800 */
[----:B------:R-:W-:Y:S05]  /*b400*/  BRA `(.L_x_8558) ;  /* 0x0000000800e87947 */ /* 0x000fea0003800000 */
.L_x_8561:
        /* <DEDUP_REMOVED lines=8> */
[----:B0-----:R-:W3:Y:S01]  /*b490*/  F2F.F64.F32 R4, R4 ;  /* 0x0000000400047310 */ /* 0x001ee20000201800 */
[----:B------:R-:W-:Y:S05]  /*b4a0*/  BRA `(.L_x_8558) ;  /* 0x0000000800c07947 */ /* 0x000fea0003800000 */
.L_x_8564:
[----:B------:R-:W0:Y:S02]  /*b4b0*/  LDG.E.U16 R22, desc[UR36][R22.64] ;  /* 0x0000002416167981 */ /* 0x000e24000c1e1500 */
[----:B01----:R-:W-:-:S05]  /*b4c0*/  HADD2.F32 R0, -RZ, R22.H0_H0 ;  /* 0x20000016ff007230 */ /* 0x003fca0000004100 */
[----:B------:R-:W-:-:S04]  /*b4d0*/  FMUL.FTZ R0, R0, 1 ;  /* 0x3f80000000007820 */ /* 0x000fc80000410000 */
[----:B------:R0:W1:Y:S01]  /*b4e0*/  F2F.F64.F32 R4, R0 ;  /* 0x0000000000047310 */ /* 0x0000620000201800 */
[----:B------:R-:W-:Y:S05]  /*b4f0*/  BRA `(.L_x_8558) ;  /* 0x0000000800ac7947 */ /* 0x000fea0003800000 */
.L_x_8563:
[----:B0-----:R0:W5:Y:S01]  /*b500*/  LDG.E.64 R4, desc[UR36][R22.64] ;  /* 0x0000002416047981 */ /* 0x001162000c1e1b00 */
[----:B------:R-:W-:Y:S05]  /*b510*/  BRA `(.L_x_8558) ;  /* 0x0000000800a47947 */ /* 0x000fea0003800000 */
.L_x_8553:
        /* <DEDUP_REMOVED lines=9> */
[----:B------:R-:W-:Y:S01]  /*b5b0*/  HFMA2 R4, -RZ, RZ, 0, 0 ;  /* 0x00000000ff047431 */ /* 0x000fe200000001ff */
[----:B---3--:R-:W-:-:S04]  /*b5c0*/  ISETP.NE.AND P0, PT, R22, RZ, PT ;  /* 0x000000ff1600720c */ /* 0x008fc80003f05270 */
[----:B0-----:R-:W-:Y:S01]  /*b5d0*/  FSEL R5, RZ, 1.875, !P0 ;  /* 0x3ff00000ff057808 */ /* 0x001fe20004000000 */
[----:B------:R-:W-:Y:S08]  /*b5e0*/  BRA `(.L_x_8558) ;  /* 0x0000000800707947 */ /* 0x000ff00003800000 */
.L_x_8567:
[----:B0-----:R0:W5:Y:S01]  /*b5f0*/  LDG.E.64 R4, desc[UR36][R22.64] ;  /* 0x0000002416047981 */ /* 0x001162000c1e1b00 */
[----:B------:R-:W-:Y:S05]  /*b600*/  BRA `(.L_x_8558) ;  /* 0x0000000800687947 */ /* 0x000fea0003800000 */
.L_x_8566:
[----:B------:R-:W-:-:S09]  /*b610*/  UISETP.NE.AND UP0, UPT, UR4, 0xf, UPT ;  /* 0x0000000f0400788c */ /* 0x000fd2000bf05270 */
[----:B------:R-:W-:Y:S05]  /*b620*/  BRA.U !UP0, `(.L_x_8568) ;  /* 0x00000001089c7547 */ /* 0x000fea000b800000 */
[----:B------:R-:W-:-:S09]  /*b630*/  UISETP.NE.AND UP0, UPT, UR4, 0x17, UPT ;  /* 0x000000170400788c */ /* 0x000fd2000bf05270 */
[----:B------:R-:W-:Y:S05]  /*b640*/  BRA.U !UP0, `(.L_x_8569) ;  /* 0x00000001085c7547 */ /* 0x000fea000b800000 */
[----:B------:R-:W-:-:S09]  /*b650*/  UISETP.NE.AND UP0, UPT, UR4, 0x18, UPT ;  /* 0x000000180400788c */ /* 0x000fd2000bf05270 */
[----:B------:R-:W-:Y:S05]  /*b660*/  BRA.U UP0, `(.L_x_8557) ;  /* 0x0000000500f47547 */ /* 0x000fea000b800000 */
[----:B01----:R-:W3:Y:S01]  /*b670*/  LDG.E.U8 R0, desc[UR36][R22.64] ;  /* 0x0000002416007981 */ /* 0x003ee2000c1e1100 */
[----:B------:R-:W-:Y:S01]  /*b680*/  MOV R4, 0x1f ;  /* 0x0000001f00047802 */ /* 0x000fe20000000f00 */
[----:B---3--:R-:W-:-:S05]  /*b690*/  IMAD.SHL.U32 R0, R0, 0x1000000, RZ ;  /* 0x0100000000007824 */ /* 0x008fca00078e00ff */
        /* <DEDUP_REMOVED lines=18> */
.L_x_8569:
[----:B0-----:R-:W1:Y:S02]  /*b7c0*/  LDG.E.U8 R3, desc[UR36][R22.64] ;  /* 0x0000002416037981 */ /* 0x001e64000c1e1100 */
[C---:B-1----:R-:W-:Y:S01]  /*b7d0*/  SHF.L.U32 R0, R3.reuse, 0x19, RZ ;  /* 0x0000001903007819 */ /* 0x042fe200000006ff */
        /* <DEDUP_REMOVED lines=12> */
.L_x_8568:
[----:B01----:R-:W3:Y:S02]  /*b8a0*/  LDG.E.U16 R0, desc[UR36][R22.64] ;  /* 0x0000002416007981 */ /* 0x003ee4000c1e1500 */
[----:B---3--:R-:W-:-:S05]  /*b8b0*/  SHF.L.U32 R0, R0, 0x10, RZ ;  /* 0x0000001000007819 */ /* 0x008fca00000006ff */
[----:B------:R-:W-:-:S04]  /*b8c0*/  FMUL.FTZ R0, R0, 1 ;  /* 0x3f80000000007820 */ /* 0x000fc80000410000 */
[----:B------:R0:W1:Y:S01]  /*b8d0*/  F2F.F64.F32 R4, R0 ;  /* 0x0000000000047310 */ /* 0x0000620000201800 */
[----:B------:R-:W-:Y:S05]  /*b8e0*/  BRA `(.L_x_8558) ;  /* 0x0000000400b07947 */ /* 0x000fea0003800000 */
.L_x_8565:
        /* <DEDUP_REMOVED lines=11> */
.L_x_8572:
        /* <DEDUP_REMOVED lines=8> */
[--C-:B-1----:R-:W-:Y:S01]  /*ba20*/  SHF.R.U32.HI R0, RZ, 0x3, R22.reuse ;  /* 0x00000003ff007819 */ /* 0x102fe20000011616 */
        /* <DEDUP_REMOVED lines=12> */
.L_x_8574:
[----:B------:R-:W-:Y:S05]  /*baf0*/  BSYNC.RECONVERGENT B0 ;  /* 0x0000000000007941 */ /* 0x000fea0003800200 */
.L_x_8573:
[----:B------:R-:W-:Y:S01]  /*bb00*/  IMAD.SHL.U32 R0, R0, 0x100000, RZ ;  /* 0x0010000000007824 */ /* 0x000fe200078e00ff */
[----:B------:R-:W-:-:S04]  /*bb10*/  LEA R2, R2, 0x3b800000, 0x17 ;  /* 0x3b80000002027811 */ /* 0x000fc800078eb8ff */
[----:B------:R-:W-:-:S05]  /*bb20*/  LOP3.LUT R0, R2, R0, R7, 0xfe, !PT ;  /* 0x0000000002007212 */ /* 0x000fca00078efe07 */
[----:B------:R-:W-:-:S04]  /*bb30*/  FMUL.FTZ R0, R0, 1 ;  /* 0x3f80000000007820 */ /* 0x000fc80000410000 */
[----:B------:R0:W1:Y:S01]  /*bb40*/  F2F.F64.F32 R4, R0 ;  /* 0x0000000000047310 */ /* 0x0000620000201800 */
[----:B------:R-:W-:Y:S05]  /*bb50*/  BRA `(.L_x_8558) ;  /* 0x0000000400147947 */ /* 0x000fea0003800000 */
.L_x_8571:
[----:B------:R-:W3:Y:S01]  /*bb60*/  LDG.E.U8 R22, desc[UR36][R22.64] ;  /* 0x0000002416167981 */ /* 0x000ee2000c1e1100 */
[----:B0-----:R-:W-:Y:S02]  /*bb70*/  CS2R R4, SRZ ;  /* 0x0000000000047805 */ /* 0x001fe4000001ff00 */
[----:B---3--:R-:W-:-:S13]  /*bb80*/  ISETP.NE.AND P0, PT, R22, RZ, PT ;  /* 0x000000ff1600720c */ /* 0x008fda0003f05270 */
[----:B------:R-:W-:Y:S05]  /*bb90*/  @!P0 BRA `(.L_x_8558) ;  /* 0x0000000400048947 */ /* 0x000fea0003800000 */
[----:B------:R-:W-:-:S13]  /*bba0*/  ISETP.NE.AND P0, PT, R22, 0x80, PT ;  /* 0x000000801600780c */ /* 0x000fda0003f05270 */
[----:B------:R-:W-:Y:S01]  /*bbb0*/  @!P0 MOV R4, 0x20000000 ;  /* 0x2000000000048802 */ /* 0x000fe20000000f00 */
[----:B------:R-:W-:Y:S01]  /*bbc0*/  @!P0 IMAD.MOV.U32 R5, RZ, RZ, 0x7ff80000 ;  /* 0x7ff80000ff058424 */ /* 0x000fe200078e00ff */
[----:B------:R-:W-:Y:S06]  /*bbd0*/  @!P0 BRA `(.L_x_8558) ;  /* 0x0000000000f48947 */ /* 0x000fec0003800000 */
[--C-:B-1----:R-:W-:Y:S01]  /*bbe0*/  SHF.R.U32.HI R0, RZ, 0x2, R22.reuse ;  /* 0x00000002ff007819 */ /* 0x102fe20000011616 */
        /* <DEDUP_REMOVED lines=12> */
.L_x_8576:
[----:B------:R-:W-:Y:S05]  /*bcb0*/  BSYNC.RECONVERGENT B0 ;  /* 0x0000000000007941 */ /* 0x000fea0003800200 */
.L_x_8575:
[----:B------:R-:W-:Y:S02]  /*bcc0*/  SHF.L.U32 R0, R0, 0x15, RZ ;  /* 0x0000001500007819 */ /* 0x000fe400000006ff */
[----:B------:R-:W-:-:S04]  /*bcd0*/  LEA R2, R2, 0x37800000, 0x17 ;  /* 0x3780000002027811 */ /* 0x000fc800078eb8ff */
[----:B------:R-:W-:-:S05]  /*bce0*/  LOP3.LUT R0, R2, R0, R7, 0xfe, !PT ;  /* 0x0000000002007212 */ /* 0x000fca00078efe07 */
[----:B------:R-:W-:-:S04]  /*bcf0*/  FMUL.FTZ R0, R0, 1 ;  /* 0x3f80000000007820 */ /* 0x000fc80000410000 */
[----:B------:R0:W1:Y:S01]  /*bd00*/  F2F.F64.F32 R4, R0 ;  /* 0x0000000000047310 */ /* 0x0000620000201800 */
[----:B------:R-:W-:Y:S05]  /*bd10*/  BRA `(.L_x_8558) ;  /* 0x0000000000a47947 */ /* 0x000fea0003800000 */
.L_x_8570:
[----:B------:R-:W-:-:S09]  /*bd20*/  UISETP.NE.AND UP0, UPT, UR4, 0x1c, UPT ;  /* 0x0000001c0400788c */ /* 0x000fd2000bf05270 */
[----:B------:R-:W-:Y:S05]  /*bd30*/  BRA.U !UP0, `(.L_x_8577) ;  /* 0x0000000108947547 */ /* 0x000fea000b800000 */
[----:B------:R-:W-:-:S09]  /*bd40*/  UISETP.NE.AND UP0, UPT, UR4, 0x1d, UPT ;  /* 0x0000001d0400788c */ /* 0x000fd2000bf05270 */
[----:B------:R-:W-:Y:S05]  /*bd50*/  BRA.U !UP0, `(.L_x_8578) ;  /* 0x0000000108807547 */ /* 0x000fea000b800000 */
[----:B------:R-:W-:-:S09]  /*bd60*/  UISETP.NE.AND UP0, UPT, UR4, 0x2c, UPT ;  /* 0x0000002c0400788c */ /* 0x000fd2000bf05270 */
[----:B------:R-:W-:Y:S05]  /*bd70*/  BRA.U UP0, `(.L_x_8557) ;  /* 0x0000000100307547 */ /* 0x000fea000b800000 */
[----:B01----:R-:W3:Y:S01]  /*bd80*/  LDG.E.U8 R0, desc[UR36][R22.64] ;  /* 0x0000002416007981 */ /* 0x003ee2000c1e1100 */
[----:B------:R-:W-:Y:S02]  /*bd90*/  HFMA2 R5, -RZ, RZ, 0.5, 0 ;  /* 0x38000000ff057431 */ /* 0x000fe400000001ff */
        /* <DEDUP_REMOVED lines=10> */
.L_x_8557:
[----:B0-----:R-:W-:Y:S01]  /*be40*/  MOV R2, 0x0 ;  /* 0x0000000000027802 */ /* 0x001fe20000000f00 */
[----:B------:R-:W0:Y:S01]  /*be50*/  LDCU.64 UR4, c[0x4][0x188] ;  /* 0x01003100ff0477ac */ /* 0x000e220008000a00 */
[----:B------:R-:W-:Y:S02]  /*be60*/  HFMA2 R8, -RZ, RZ, 0, 4.64916229248046875e-06 ;  /* 0x0000004eff087431 */ /* 0x000fe400000001ff */
[----:B------:R-:W-:Y:S01]  /*be70*/  IMAD.MOV.U32 R12, RZ, RZ, 0x1 ;  /* 0x00000001ff0c7424 */ /* 0x000fe200078e00ff */
[----:B------:R-:W-:Y:S01]  /*be80*/  MOV R13, RZ ;  /* 0x000000ff000d7202 */ /* 0x000fe20000000f00 */
[----:B------:R-:W3:Y:S01]  /*be90*/  LDCU.64 UR6, c[0x4][0x190] ;  /* 0x01003200ff0677ac */ /* 0x000ee20008000a00 */
[----:B------:R-:W1:Y:S01]  /*bea0*/  LDC.64 R2, c[0x4][R2] ;  /* 0x0100000002027b82 */ /* 0x000e620000000a00 */
[----:B------:R-:W2:Y:S01]  /*beb0*/  LDCU.64 UR8, c[0x4][0x8] ;  /* 0x01000100ff0877ac */ /* 0x000ea20008000a00 */
[----:B0-----:R-:W-:Y:S01]  /*bec0*/  MOV R4, UR4 ;  /* 0x0000000400047c02 */ /* 0x001fe20008000f00 */
[----:B------:R-:W-:Y:S01]  /*bed0*/  IMAD.U32 R5, RZ, RZ, UR5 ;  /* 0x00000005ff057e24 */ /* 0x000fe2000f8e00ff */
[----:B---3--:R-:W-:Y:S01]  /*bee0*/  MOV R6, UR6 ;  /* 0x0000000600067c02 */ /* 0x008fe20008000f00 */
[----:B------:R-:W-:Y:S01]  /*bef0*/  IMAD.U32 R7, RZ, RZ, UR7 ;  /* 0x00000007ff077e24 */ /* 0x000fe2000f8e00ff */
[----:B--2---:R-:W-:Y:S01]  /*bf00*/  MOV R10, UR8 ;  /* 0x00000008000a7c02 */ /* 0x004fe20008000f00 */
[----:B------:R-:W-:-:S07]  /*bf10*/  IMAD.U32 R11, RZ, RZ, UR9 ;  /* 0x00000009ff0b7e24 */ /* 0x000fce000f8e00ff */
[----:B------:R-:W-:-:S07]  /*bf20*/  LEPC R20, `(.L_x_8579) ;  /* 0x000000001014794e */ /* 0x000fce0000000000 */
[----:B-1--45:R-:W-:Y:S05]  /*bf30*/  CALL.ABS.NOINC R2 ;  /* 0x0000000002007343 */ /* 0x032fea0003c00000 */
.L_x_8579:
[----:B------:R-:W-:Y:S01]  /*bf40*/  CS2R R4, SRZ ;  /* 0x0000000000047805 */ /* 0x000fe2000001ff00 */
[----:B------:R-:W-:Y:S06]  /*bf50*/  BRA `(.L_x_8558) ;  /* 0x0000000000147947 */ /* 0x000fec0003800000 */
.L_x_8578:
[----:B0-----:R-:W3:Y:S02]  /*bf60*/  LDG.E.64 R4, desc[UR36][R22.64] ;  /* 0x0000002416047981 */ /* 0x001ee4000c1e1b00 */
[----:B---3--:R-:W0:Y:S01]  /*bf70*/  I2F.F64.U64 R4, R4 ;  /* 0x0000000400047312 */ /* 0x008e220000301800 */
[----:B------:R-:W-:Y:S05]  /*bf80*/  BRA `(.L_x_8558) ;  /* 0x0000000000087947 */ /* 0x000fea0003800000 */
.L_x_8577:
[----:B------:R-:W0:Y:S02]  /*bf90*/  LDG.E R4, desc[UR36][R22.64] ;  /* 0x0000002416047981 */ /* 0x000e24000c1e1900 */
[----:B0-----:R-:W0:Y:S02]  /*bfa0*/  I2F.F64.U32 R4, R4 ;  /* 0x0000000400047312 */ /* 0x001e240000201800 */
.L_x_8558:
[----:B------:R-:W-:Y:S05]  /*bfb0*/  BSYNC.RECONVERGENT B6 ;  /* 0x0000000000067941 */ /* 0x000fea0003800200 */
.L_x_8552:
        /* <DEDUP_REMOVED lines=22> */
.L_x_8583:
[----:B------:R-:W0:Y:S02]  /*c120*/  F2I.S64.F64.TRUNC R4, R4 ;  /* 0x0000000400047311 */ /* 0x000e24000030d900 */
[----:B0-----:R-:W-:-:S05]  /*c130*/  MOV R7, R4 ;  /* 0x0000000400077202 */ /* 0x001fca0000000f00 */
[----:B------:R0:W-:Y:S01]  /*c140*/  STG.E.U8 desc[UR36][R2.64], R7 ;  /* 0x0000000702007986 */ /* 0x0001e2000c101124 */
[----:B------:R-:W-:Y:S05]  /*c150*/  BRA `(.L_x_8585) ;  /* 0x0000000c00e07947 */ /* 0x000fea0003800000 */
.L_x_8582:
        /* <DEDUP_REMOVED lines=9> */
.L_x_8587:
[----:B------:R-:W0:Y:S02]  /*c1f0*/  F2I.F64.TRUNC R5, R4 ;  /* 0x0000000400057311 */ /* 0x000e24000030d100 */
[----:B0-----:R0:W-:Y:S01]  /*c200*/  STG.E desc[UR36][R2.64], R5 ;  /* 0x0000000502007986 */ /* 0x0011e2000c101924 */
[----:B------:R-:W-:Y:S05]  /*c210*/  BRA `(.L_x_8585) ;  /* 0x0000000c00b07947 */ /* 0x000fea0003800000 */
.L_x_8586:
[----:B------:R-:W0:Y:S02]  /*c220*/  F2I.F64.TRUNC R5, R4 ;  /* 0x0000000400057311 */ /* 0x000e24000030d100 */
[----:B0-----:R0:W-:Y:S01]  /*c230*/  STG.E.U16 desc[UR36][R2.64], R5 ;  /* 0x0000000502007986 */ /* 0x0011e2000c101524 */
[----:B------:R-:W-:Y:S05]  /*c240*/  BRA `(.L_x_8585) ;  /* 0x0000000c00a47947 */ /* 0x000fea0003800000 */
.L_x_8581:
        /* <DEDUP_REMOVED lines=13> */
.L_x_8589:
        /* <DEDUP_REMOVED lines=8> */
.L_x_8588:
        /* <DEDUP_REMOVED lines=14> */
.L_x_8591:
        /* <DEDUP_REMOVED lines=9> */
.L_x_8590:
[----:B------:R4:W-:Y:S01]  /*c510*/  STG.E.64 desc[UR36][R2.64], R4 ;  /* 0x0000000402007986 */ /* 0x0009e2000c101b24 */
[----:B------:R-:W-:Y:S05]  /*c520*/  BRA `(.L_x_8585) ;  /* 0x0000000800ec7947 */ /* 0x000fea0003800000 */
.L_x_8580:
        /* <DEDUP_REMOVED lines=13> */
.L_x_8595:
        /* <DEDUP_REMOVED lines=22> */
.L_x_8598:
[----:B------:R-:W-:-:S04]  /*c760*/  SHF.R.U32.HI R5, RZ, 0x18, R7 ;  /* 0x00000018ff057819 */ /* 0x000fc80000011607 */
[----:B------:R-:W-:-:S07]  /*c770*/  LOP3.LUT R0, R0, 0x80, R5, 0xf8, !PT ;  /* 0x0000008000007812 */ /* 0x000fce00078ef805 */
.L_x_8597:
[----:B------:R-:W-:Y:S05]  /*c780*/  BSYNC.RECONVERGENT B0 ;  /* 0x0000000000007941 */ /* 0x000fea0003800200 */
.L_x_8596:
[----:B------:R0:W-:Y:S01]  /*c790*/  STG.E.U8 desc[UR36][R2.64], R0 ;  /* 0x0000000002007986 */ /* 0x0001e2000c101124 */
[----:B------:R-:W-:Y:S05]  /*c7a0*/  BRA `(.L_x_8585) ;  /* 0x00000008004c7947 */ /* 0x000fea0003800000 */
.L_x_8594:
        /* <DEDUP_REMOVED lines=22> */
.L_x_8601:
[----:B------:R-:W-:-:S04]  /*c910*/  SHF.R.U32.HI R5, RZ, 0x18, R7 ;  /* 0x00000018ff057819 */ /* 0x000fc80000011607 */
[----:B------:R-:W-:-:S07]  /*c920*/  LOP3.LUT R0, R0, 0x80, R5, 0xf8, !PT ;  /* 0x0000008000007812 */ /* 0x000fce00078ef805 */
.L_x_8600:
[----:B------:R-:W-:Y:S05]  /*c930*/  BSYNC.RECONVERGENT B0 ;  /* 0x0000000000007941 */ /* 0x000fea0003800200 */
.L_x_8599:
[----:B------:R0:W-:Y:S01]  /*c940*/  STG.E.U8 desc[UR36][R2.64], R0 ;  /* 0x0000000002007986 */ /* 0x0001e2000c101124 */
[----:B------:R-:W-:Y:S05]  /*c950*/  BRA `(.L_x_8585) ;  /* 0x0000000400e07947 */ /* 0x000fea0003800000 */
.L_x_8593:
        /* <DEDUP_REMOVED lines=26> */
.L_x_8603:
[----:B------:R-:W0:Y:S02]  /*cb00*/  F2I.U64.F64.TRUNC R4, R4 ;  /* 0x0000000400047311 */ /* 0x000e24000030d800 */
[----:B0-----:R0:W-:Y:S01]  /*cb10*/  STG.E.64 desc[UR36][R2.64], R4 ;  /* 0x0000000402007986 */ /* 0x0011e2000c101b24 */
[----:B------:R-:W-:Y:S05]  /*cb20*/  BRA `(.L_x_8585) ;  /* 0x00000004006c7947 */ /* 0x000fea0003800000 */
.L_x_8602:
[----:B------:R-:W0:Y:S02]  /*cb30*/  F2I.U32.F64.TRUNC R5, R4 ;  /* 0x0000000400057311 */ /* 0x000e24000030d000 */
[----:B0-----:R0:W-:Y:S01]  /*cb40*/  STG.E desc[UR36][R2.64], R5 ;  /* 0x0000000502007986 */ /* 0x0011e2000c101924 */
[----:B------:R-:W-:Y:S05]  /*cb50*/  BRA `(.L_x_8585) ;  /* 0x0000000400607947 */ /* 0x000fea0003800000 */
.L_x_8592:
        /* <DEDUP_REMOVED lines=10> */
.L_x_8605:
[----:B------:R-:W-:-:S05]  /*cc00*/  CS2R R6, SRZ ;  /* 0x0000000000067805 */ /* 0x000fca000001ff00 */
[----:B------:R0:W-:Y:S01]  /*cc10*/  STG.E.128 desc[UR36][R2.64], R4 ;  /* 0x0000000402007986 */ /* 0x0001e2000c101d24 */
[----:B------:R-:W-:Y:S05]  /*cc20*/  BRA `(.L_x_8585) ;  /* 0x00000004002c7947 */ /* 0x000fea0003800000 */
.L_x_8604:
[----:B------:R-:W-:-:S09]  /*cc30*/  UISETP.NE.AND UP0, UPT, UR4, 0xf, UPT ;  /* 0x0000000f0400788c */ /* 0x000fd2000bf05270 */
[----:B------:R-:W-:Y:S05]  /*cc40*/  BRA.U !UP0, `(.L_x_8606) ;  /* 0x0000000508087547 */ /* 0x000fea000b800000 */
[----:B------:R-:W-:-:S09]  /*cc50*/  UISETP.NE.AND UP0, UPT, UR4, 0x17, UPT ;  /* 0x000000170400788c */ /* 0x000fd2000bf05270 */
[----:B------:R-:W-:Y:S05]  /*cc60*/  BRA.U !UP0, `(.L_x_8607) ;  /* 0x0000000108a07547 */ /* 0x000fea000b800000 */
[----:B------:R-:W-:-:S09]  /*cc70*/  UISETP.NE.AND UP0, UPT, UR4, 0x18, UPT ;  /* 0x000000180400788c */ /* 0x000fd2000bf05270 */
[----:B------:R-:W-:Y:S05]  /*cc80*/  BRA.U !UP0, `(.L_x_8608) ;  /* 0x0000000108447547 */ /* 0x000fea000b800000 */
.L_x_8584:
        /* <DEDUP_REMOVED lines=16> */
.L_x_8609:
[----:B------:R-:W-:Y:S05]  /*cd90*/  BRA `(.L_x_8585) ;  /* 0x0000000000d07947 */ /* 0x000fea0003800000 */
.L_x_8608:
        /* <DEDUP_REMOVED lines=17> */
.L_x_8611:
[----:B------:R-:W-:Y:S05]  /*ceb0*/  BSYNC.RECONVERGENT B0 ;  /* 0x0000000000007941 */ /* 0x000fea0003800200 */
.L_x_8610:
[----:B------:R-:W-:-:S05]  /*cec0*/  LOP3.LUT R7, R0, 0x80, R7, 0xf8, !PT ;  /* 0x0000008000077812 */ /* 0x000fca00078ef807 */
[----:B------:R0:W-:Y:S01]  /*ced0*/  STG.E.U8 desc[UR36][R2.64], R7 ;  /* 0x0000000702007986 */ /* 0x0001e2000c101124 */
[----:B------:R-:W-:Y:S05]  /*cee0*/  BRA `(.L_x_8585) ;  /* 0x00000000007c7947 */ /* 0x000fea0003800000 */
.L_x_8607:
        /* <DEDUP_REMOVED lines=16> */
.L_x_8613:
[----:B------:R-:W-:Y:S02]  /*cff0*/  ISETP.GT.U32.AND P0, PT, R6, 0x7f800000, PT ;  /* 0x7f8000000600780c */ /* 0x000fe40003f04070 */
[----:B------:R-:W-:-:S04]  /*d000*/  MOV R0, 0x7f ;  /* 0x0000007f00007802 */ /* 0x000fc80000000f00 */
[----:B------:R-:W-:-:S07]  /*d010*/  SEL R0, R0, 0x7c, P0 ;  /* 0x0000007c00007807 */ /* 0x000fce0000000000 */
.L_x_8614:
[----:B------:R-:W-:Y:S05]  /*d020*/  BSYNC.RECONVERGENT B0 ;  /* 0x0000000000007941 */ /* 0x000fea0003800200 */
.L_x_8612:
[----:B------:R-:W-:-:S04]  /*d030*/  SHF.R.U32.HI R5, RZ, 0x18, R7 ;  /* 0x00000018ff057819 */ /* 0x000fc80000011607 */
[----:B------:R-:W-:-:S05]  /*d040*/  LOP3.LUT R5, R0, 0x80, R5, 0xf8, !PT ;  /* 0x0000008000057812 */ /* 0x000fca00078ef805 */
[----:B------:R0:W-:Y:S01]  /*d050*/  STG.E.U8 desc[UR36][R2.64], R5 ;  /* 0x0000000502007986 */ /* 0x0001e2000c101124 */
[----:B------:R-:W-:Y:S05]  /*d060*/  BRA `(.L_x_8585) ;  /* 0x00000000001c7947 */ /* 0x000fea0003800000 */
.L_x_8606:
[----:B------:R-:W-:Y:S01]  /*d070*/  UMOV UR4, 0xf0000000 ;  /* 0xf000000000047882 */ /* 0x000fe20000000000 */
[----:B------:R-:W-:Y:S01]  /*d080*/  UMOV UR5, 0x380fffff ;  /* 0x380fffff00057882 */ /* 0x000fe20000000000 */
[----:B------:R-:W0:Y:S01]  /*d090*/  F2F.F32.F64 R0, R4 ;  /* 0x0000000400007310 */ /* 0x000e220000301000 */
[----:B------:R-:W-:-:S14]  /*d0a0*/  DSETP.GEU.AND P0, PT, |R4|, UR4, PT ;  /* 0x0000000404007e2a */ /* 0x000fdc000bf0e200 */
[----:B0-----:R-:W-:-:S05]  /*d0b0*/  @!P0 FMUL R0, R0, 1.175494350822287508e-38 ;  /* 0x0080000000008820 */ /* 0x001fca0000400000 */
[----:B------:R-:W-:-:S05]  /*d0c0*/  F2FP.BF16.F32.PACK_AB R0, RZ, R0 ;  /* 0x00000000ff00723e */ /* 0x000fca00000010ff */
[----:B------:R0:W-:Y:S02]  /*d0d0*/  STG.E.U16 desc[UR36][R2.64], R0 ;  /* 0x0000000002007986 */ /* 0x0001e4000c101524 */
.L_x_8585:
[----:B------:R-:W-:-:S07]  /*d0e0*/  VIADD R19, R19, 0x80 ;  /* 0x0000008013137836 */ /* 0x000fce0000000000 */
.L_x_8522:
[----:B------:R-:W-:Y:S05]  /*d0f0*/  BSYNC.RECONVERGENT B7 ;  /* 0x0000000000077941 */ /* 0x000fea0003800200 */
.L_x_8521:
[----:B------:R-:W5:Y:S02]  /*d100*/  LDCU UR4, c[0x0][0x380] ;  /* 0x00007000ff0477ac */ /* 0x000f640008000800 */
[----:B-----5:R-:W-:-:S13]  /*d110*/  ISETP.GE.AND P0, PT, R19, UR4, PT ;  /* 0x0000000413007c0c */ /* 0x020fda000bf06270 */
[----:B------:R-:W-:Y:S05]  /*d120*/  @P0 EXIT ;  /* 0x000000000000094d */ /* 0x000fea0003800000 */
        /* <DEDUP_REMOVED lines=354> */
.L_x_8615:
[----:B------:R-:W0:Y:S01]  /*e750*/  LDCU.64 UR6, c[0x0][0x5e8] ;  /* 0x0000bd00ff0677ac */ /* 0x000e220008000a00 */
[----:B------:R-:W-:Y:S01]  /*e760*/  BSSY.RECONVERGENT B6, `(.L_x_8616) ;  /* 0x00000ef000067945 */ /* 0x000fe20003800200 */
[----:B------:R-:W1:Y:S01]  /*e770*/  LDCU.64 UR8, c[0x0][0x5f0] ;  /* 0x0000be00ff0877ac */ /* 0x000e620008000a00 */
        /* <DEDUP_REMOVED lines=18> */
.L_x_8620:
[----:B------:R-:W2:Y:S02]  /*e8a0*/  LDG.E.U8 R2, desc[UR36][R2.64] ;  /* 0x0000002402027981 */ /* 0x000ea4000c1e1100 */
[----:B--2---:R0:W1:Y:S01]  /*e8b0*/  I2F.F64.U16 R18, R2 ;  /* 0x0000000200127312 */ /* 0x0040620000101800 */
[----:B------:R-:W-:Y:S05]  /*e8c0*/  BRA `(.L_x_8622) ;  /* 0x0000000c00607947 */ /* 0x000fea0003800000 */
.L_x_8619:
        /* <DEDUP_REMOVED lines=9> */
.L_x_8624:
[----:B------:R-:W2:Y:S02]  /*e960*/  LDG.E R2, desc[UR36][R2.64] ;  /* 0x0000002402027981 */ /* 0x000ea4000c1e1900 */
[----:B--2---:R0:W1:Y:S01]  /*e970*/  I2F.F64 R18, R2 ;  /* 0x0000000200127312 */ /* 0x0040620000201c00 */
[----:B------:R-:W-:Y:S05]  /*e980*/  BRA `(.L_x_8622) ;  /* 0x0000000c00307947 */ /* 0x000fea0003800000 */
.L_x_8623:
[----:B------:R-:W2:Y:S02]  /*e990*/  LDG.E.U16 R2, desc[UR36][R2.64] ;  /* 0x0000002402027981 */ /* 0x000ea4000c1e1500 */
[----:B--2---:R0:W1:Y:S01]  /*e9a0*/  I2F.F64.S16 R18, R2 ;  /* 0x0000000200127312 */ /* 0x0040620000101c00 */
[----:B------:R-:W-:Y:S05]  /*e9b0*/  BRA `(.L_x_8622) ;  /* 0x0000000c00247947 */ /* 0x000fea0003800000 */
.L_x_8618:
        /* <DEDUP_REMOVED lines=10> */
.L_x_8626:
[----:B------:R-:W2:Y:S02]  /*ea60*/  LDG.E.U16 R0, desc[UR36][R2.64] ;  /* 0x0000002402007981 */ /* 0x000ea4000c1e1500 */
[----:B--2---:R-:W-:-:S05]  /*ea70*/  HADD2.F32 R0, -RZ, R0.H0_H0 ;  /* 0x20000000ff007230 */ /* 0x004fca0000004100 */
[----:B------:R-:W-:-:S04]  /*ea80*/  FMUL.FTZ R0, R0, 1 ;  /* 0x3f80000000007820 */ /* 0x000fc80000410000 */
[----:B------:R1:W2:Y:S01]  /*ea90*/  F2F.F64.F32 R18, R0 ;  /* 0x0000000000127310 */ /* 0x0002a20000201800 */
[----:B------:R-:W-:Y:S05]  /*eaa0*/  BRA `(.L_x_8622) ;  /* 0x0000000800e87947 */ /* 0x000fea0003800000 */
.L_x_8625:
        /* <DEDUP_REMOVED lines=8> */
[----:B------:R-:W4:Y:S01]  /*eb30*/  F2F.F64.F32 R18, R18 ;  /* 0x0000001200127310 */ /* 0x000f220000201800 */
[----:B------:R-:W-:Y:S05]  /*eb40*/  BRA `(.L_x_8622) ;  /* 0x0000000800c07947 */ /* 0x000fea0003800000 */
.L_x_8628:
[----:B------:R-:W2:Y:S02]  /*eb50*/  LDG.E.U16 R2, desc[UR36][R2.64] ;  /* 0x0000002402027981 */ /* 0x000ea4000c1e1500 */
[----:B--2---:R-:W-:-:S05]  /*eb60*/  HADD2.F32 R0, -RZ, R2.H0_H0 ;  /* 0x20000002ff007230 */ /* 0x004fca0000004100 */
[----:B------:R-:W-:-:S04]  /*eb70*/  FMUL.FTZ R0, R0, 1 ;  /* 0x3f80000000007820 */ /* 0x000fc80000410000 */
[----:B------:R0:W1:Y:S01]  /*eb80*/  F2F.F64.F32 R18, R0 ;  /* 0x0000000000127310 */ /* 0x0000620000201800 */
[----:B------:R-:W-:Y:S05]  /*eb90*/  BRA `(.L_x_8622) ;  /* 0x0000000800ac7947 */ /* 0x000fea0003800000 */
.L_x_8627:
[----:B------:R3:W5:Y:S01]  /*eba0*/  LDG.E.64 R18, desc[UR36][R2.64] ;  /* 0x0000002402127981 */ /* 0x000762000c1e1b00 */
[----:B------:R-:W-:Y:S05]  /*ebb0*/  BRA `(.L_x_8622) ;  /* 0x0000000800a47947 */ /* 0x000fea0003800000 */
.L_x_8617:
        /* <DEDUP_REMOVED lines=13> */
.L_x_8631:
[----:B------:R0:W5:Y:S01]  /*ec90*/  LDG.E.64 R18, desc[UR36][R2.64] ;  /* 0x0000002402127981 */ /* 0x000162000c1e1b00 */
[----:B------:R-:W-:Y:S05]  /*eca0*/  BRA `(.L_x_8622) ;  /* 0x0000000800687947 */ /* 0x000fea0003800000 */
.L_x_8630:
        /* <DEDUP_REMOVED lines=12> */
[----:B0-----:R-:W-:-:S04]  /*ed70*/  IADD3 R5, PT, PT, -R5, RZ, RZ ;  /* 0x000000ff05057210 */ /* 0x001fc80007ffe1ff */
[----:B------:R-:W-:-:S05]  /*ed80*/  VIADDMNMX.U32 R5, R5, R6, 0x4, !PT ;  /* 0x0000000405057446 */ /* 0x000fca0007800006 */
[----:B------:R-:W-:-:S05]  /*ed90*/  VIADD R5, R5, 0xfffffffc ;  /* 0xfffffffc05057836 */ /* 0x000fca0000000000 */
[C---:B------:R-:W-:Y:S02]  /*eda0*/  SHF.L.U32 R6, R4.reuse, R5, RZ ;  /* 0x0000000504067219 */ /* 0x040fe400000006ff */
[----:B------:R-:W-:Y:S01]  /*edb0*/  SHF.L.U32 R7, R5, 0x17, RZ ;  /* 0x0000001705077819 */ /* 0x000fe200000006ff */
[----:B------:R-:W-:-:S03]  /*edc0*/  VIADD R5, R4, 0x1000000 ;  /* 0x0100000004057836 */ /* 0x000fc60000000000 */
[----:B------:R-:W-:Y:S02]  /*edd0*/  LEA.HI R6, R6, -R7, RZ, 0x1c ;  /* 0x8000000706067211 */ /* 0x000fe400078fe0ff */
[----:B------:R-:W-:Y:S02]  /*ede0*/  SHF.R.S32.HI R5, RZ, 0x8, R5 ;  /* 0x00000008ff057819 */ /* 0x000fe40000011405 */
[----:B------:R-:W-:-:S04]  /*edf0*/  IADD3 R6, PT, PT, R6, 0x3c000000, RZ ;  /* 0x3c00000006067810 */ /* 0x000fc80007ffe0ff */
[----:B------:R-:W-:-:S04]  /*ee00*/  LOP3.LUT R5, R6, 0x7f800000, R5, 0xf8, !PT ;  /* 0x7f80000006057812 */ /* 0x000fc800078ef805 */
[----:B------:R-:W-:-:S04]  /*ee10*/  SEL R5, R5, RZ, P0 ;  /* 0x000000ff05057207 */ /* 0x000fc80000000000 */
[----:B------:R-:W-:-:S05]  /*ee20*/  LOP3.LUT R5, R5, 0x80000000, R0, 0xf8, !PT ;  /* 0x8000000005057812 */ /* 0x000fca00078ef800 */
[----:B------:R-:W-:-:S04]  /*ee30*/  FMUL.FTZ R5, R5, 1 ;  /* 0x3f80000005057820 */ /* 0x000fc80000410000 */
[----:B------:R0:W1:Y:S01]  /*ee40*/  F2F.F64.F32 R18, R5 ;  /* 0x0000000500127310 */ /* 0x0000620000201800 */
[----:B------:R-:W-:Y:S05]  /*ee50*/  BRA `(.L_x_8622) ;  /* 0x0000000400fc7947 */ /* 0x000fea0003800000 */
.L_x_8633:
        /* <DEDUP_REMOVED lines=14> */
.L_x_8632:
[----:B------:R-:W2:Y:S02]  /*ef40*/  LDG.E.U16 R0, desc[UR36][R2.64] ;  /* 0x0000002402007981 */ /* 0x000ea4000c1e1500 */
[----:B--2---:R-:W-:-:S04]  /*ef50*/  IMAD.U32 R0, R0, 0x10000, RZ ;  /* 0x0001000000007824 */ /* 0x004fc800078e00ff */
[----:B------:R-:W-:-:S04]  /*ef60*/  FMUL.FTZ R0, R0, 1 ;  /* 0x3f80000000007820 */ /* 0x000fc80000410000 */
[----:B------:R0:W1:Y:S01]  /*ef70*/  F2F.F64.F32 R18, R0 ;  /* 0x0000000000127310 */ /* 0x0000620000201800 */
[----:B------:R-:W-:Y:S05]  /*ef80*/  BRA `(.L_x_8622) ;  /* 0x0000000400b07947 */ /* 0x000fea0003800000 */
.L_x_8629:
        /* <DEDUP_REMOVED lines=11> */
.L_x_8636:
        /* <DEDUP_REMOVED lines=21> */
.L_x_8638:
[----:B------:R-:W-:Y:S05]  /*f190*/  BSYNC.RECONVERGENT B0 ;  /* 0x0000000000007941 */ /* 0x000fea0003800200 */
.L_x_8637:
[----:B------:R-:W-:Y:S02]  /*f1a0*/  SHF.L.U32 R0, R0, 0x14, RZ ;  /* 0x0000001400007819 */ /* 0x000fe400000006ff */
[----:B------:R-:W-:-:S04]  /*f1b0*/  LEA R2, R2, 0x3b800000, 0x17 ;  /* 0x3b80000002027811 */ /* 0x000fc800078eb8ff */
[----:B------:R-:W-:-:S05]  /*f1c0*/  LOP3.LUT R0, R2, R0, R7, 0xfe, !PT ;  /* 0x0000000002007212 */ /* 0x000fca00078efe07 */
[----:B------:R-:W-:-:S04]  /*f1d0*/  FMUL.FTZ R0, R0, 1 ;  /* 0x3f80000000007820 */ /* 0x000fc80000410000 */
[----:B------:R0:W1:Y:S01]  /*f1e0*/  F2F.F64.F32 R18, R0 ;  /* 0x0000000000127310 */ /* 0x0000620000201800 */
[----:B------:R-:W-:Y:S05]  /*f1f0*/  BRA `(.L_x_8622) ;  /* 0x0000000400147947 */ /* 0x000fea0003800000 */
.L_x_8635:
        /* <DEDUP_REMOVED lines=21> */
.L_x_8640:
[----:B------:R-:W-:Y:S05]  /*f350*/  BSYNC.RECONVERGENT B0 ;  /* 0x0000000000007941 */ /* 0x000fea0003800200 */
.L_x_8639:
[----:B------:R-:W-:Y:S01]  /*f360*/  IMAD.SHL.U32 R0, R0, 0x200000, RZ ;  /* 0x0020000000007824 */ /* 0x000fe200078e00ff */
[----:B------:R-:W-:-:S04]  /*f370*/  LEA R2, R2, 0x37800000, 0x17 ;  /* 0x3780000002027811 */ /* 0x000fc800078eb8ff */
[----:B------:R-:W-:-:S05]  /*f380*/  LOP3.LUT R0, R2, R0, R7, 0xfe, !PT ;  /* 0x0000000002007212 */ /* 0x000fca00078efe07 */
[----:B------:R-:W-:-:S04]  /*f390*/  FMUL.FTZ R0, R0, 1 ;  /* 0x3f80000000007820 */ /* 0x000fc80000410000 */
[----:B------:R0:W1:Y:S01]  /*f3a0*/  F2F.F64.F32 R18, R0 ;  /* 0x0000000000127310 */ /* 0x0000620000201800 */
[----:B------:R-:W-:Y:S05]  /*f3b0*/  BRA `(.L_x_8622) ;  /* 0x0000000000a47947 */ /* 0x000fea0003800000 */
.L_x_8634:
        /* <DEDUP_REMOVED lines=12> */
[----:B------:R-:W-:Y:S01]  /*f480*/  @P0 SHF.L.U32 R0, R0, 0x17, RZ ;  /* 0x0000001700000819 */ /* 0x000fe200000006ff */
[----:B------:R-:W-:Y:S01]  /*f490*/  @!P0 IMAD.MOV.U32 R18, RZ, RZ, 0x20000000 ;  /* 0x20000000ff128424 */ /* 0x000fe200078e00ff */
[----:B------:R-:W-:-:S03]  /*f4a0*/  @!P0 MOV R19, 0x7ff80000 ;  /* 0x7ff8000000138802 */ /* 0x000fc60000000f00 */
[----:B------:R-:W-:-:S04]  /*f4b0*/  @P0 FMUL.FTZ R0, R0, 1 ;  /* 0x3f80000000000820 */ /* 0x000fc80000410000 */
[----:B------:R0:W1:Y:S01]  /*f4c0*/  @P0 F2F.F64.F32 R18, R0 ;  /* 0x0000000000120310 */ /* 0x0000620000201800 */
[----:B------:R-:W-:Y:S05]  /*f4d0*/  BRA `(.L_x_8622) ;  /* 0x00000000005c7947 */ /* 0x000fea0003800000 */
.L_x_8621:
        /* <DEDUP_REMOVED lines=10> */
[----:B-1----:R-:W-:Y:S01]  /*f580*/  IMAD.U32 R6, RZ, RZ, UR6 ;  /* 0x00000006ff067e24 */ /* 0x002fe2000f8e00ff */
[----:B------:R-:W-:Y:S01]  /*f590*/  MOV R7, UR7 ;  /* 0x0000000700077c02 */ /* 0x000fe20008000f00 */
[----:B---3--:R-:W-:Y:S01]  /*f5a0*/  IMAD.U32 R10, RZ, RZ, UR8 ;  /* 0x00000008ff0a7e24 */ /* 0x008fe2000f8e00ff */
[----:B------:R-:W-:-:S07]  /*f5b0*/  MOV R11, UR9 ;  /* 0x00000009000b7c02 */ /* 0x000fce0008000f00 */
[----:B------:R-:W-:-:S07]  /*f5c0*/  LEPC R20, `(.L_x_8643) ;  /* 0x000000001014794e */ /* 0x000fce0000000000 */
[----:B--2---:R-:W-:Y:S05]  /*f5d0*/  CALL.ABS.NOINC R2 ;  /* 0x0000000002007343 */ /* 0x004fea0003c00000 */
.L_x_8643:
[----:B------:R-:W-:Y:S01]  /*f5e0*/  CS2R R18, SRZ ;  /* 0x0000000000127805 */ /* 0x000fe2000001ff00 */
[----:B------:R-:W-:Y:S06]  /*f5f0*/  BRA `(.L_x_8622) ;  /* 0x0000000000147947 */ /* 0x000fec0003800000 */
.L_x_8642:
[----:B------:R-:W2:Y:S02]  /*f600*/  LDG.E.64 R18, desc[UR36][R2.64] ;  /* 0x0000002402127981 */ /* 0x000ea4000c1e1b00 */
[----:B--2---:R-:W0:Y:S01]  /*f610*/  I2F.F64.U64 R18, R18 ;  /* 0x0000001200127312 */ /* 0x004e220000301800 */
[----:B------:R-:W-:Y:S05]  /*f620*/  BRA `(.L_x_8622) ;  /* 0x0000000000087947 */ /* 0x000fea0003800000 */
.L_x_8641:
[----:B------:R-:W2:Y:S02]  /*f630*/  LDG.E R2, desc[UR36][R2.64] ;  /* 0x0000002402027981 */ /* 0x000ea4000c1e1900 */
[----:B--2---:R0:W1:Y:S02]  /*f640*/  I2F.F64.U32 R18, R2 ;  /* 0x0000000200127312 */ /* 0x0040640000201800 */
.L_x_8622:
[----:B------:R-:W-:Y:S05]  /*f650*/  BSYNC.RECONVERGENT B6 ;  /* 0x0000000000067941 */ /* 0x000fea0003800200 */
.L_x_8616:
[----:B------:R-:W3:Y:S01]  /*f660*/  LDCU.64 UR6, c[0x0][0x5f8] ;  /* 0x0000bf00ff0677ac */ /* 0x000ee20008000a00 */
[----:B------:R-:W-:Y:S01]  /*f670*/  BSSY.RECONVERGENT B6, `(.L_x_8644) ;  /* 0x00000ec000067945 */ /* 0x000fe20003800200 */
[----:B------:R-:W-:-:S04]  /*f680*/  UPRMT UR4, UR42, 0x9910, URZ ;  /* 0x000099102a047896 */ /* 0x000fc800080000ff */
[----:B------:R-:W-:Y:S01]  /*f690*/  UISETP.GT.AND UP0, UPT, UR4, 0x9, UPT ;  /* 0x000000090400788c */ /* 0x000fe2000bf04270 */
[----:B---3--:R-:W-:-:S04]  /*f6a0*/  IADD3 R22, P0, PT, R22, UR6, RZ ;  /* 0x0000000616167c10 */ /* 0x008fc8000ff1e0ff */
        /* <DEDUP_REMOVED lines=10> */
[----:B0-----:R-:W3:Y:S02]  /*f750*/  LDG.E.S8 R2, desc[UR36][R22.64] ;  /* 0x0000002416027981 */ /* 0x001ee4000c1e1300 */
[----:B---3--:R-:W0:Y:S01]  /*f760*/  I2F.F64.S16 R2, R2 ;  /* 0x0000000200027312 */ /* 0x008e220000101c00 */
[----:B------:R-:W-:Y:S05]  /*f770*/  BRA `(.L_x_8650) ;  /* 0x0000000c006c7947 */ /* 0x000fea0003800000 */
.L_x_8648:
[----:B0-----:R-:W3:Y:S02]  /*f780*/  LDG.E.U8 R2, desc[UR36][R22.64] ;  /* 0x0000002416027981 */ /* 0x001ee4000c1e1100 */
[----:B---3--:R-:W0:Y:S01]  /*f790*/  I2F.F64.U16 R2, R2 ;  /* 0x0000000200027312 */ /* 0x008e220000101800 */
[----:B------:R-:W-:Y:S05]  /*f7a0*/  BRA `(.L_x_8650) ;  /* 0x0000000c00607947 */ /* 0x000fea0003800000 */
.L_x_8647:
        /* <DEDUP_REMOVED lines=9> */
.L_x_8652:
[----:B0-----:R-:W3:Y:S02]  /*f840*/  LDG.E R2, desc[UR36][R22.64] ;  /* 0x0000002416027981 */ /* 0x001ee4000c1e1900 */
[----:B---3--:R-:W0:Y:S01]  /*f850*/  I2F.F64 R2, R2 ;  /* 0x0000000200027312 */ /* 0x008e220000201c00 */
[----:B------:R-:W-:Y:S05]  /*f860*/  BRA `(.L_x_8650) ;  /* 0x0000000c00307947 */ /* 0x000fea0003800000 */
.L_x_8651:
[----:B0-----:R-:W3:Y:S02]  /*f870*/  LDG.E.U16 R2, desc[UR36][R22.64] ;  /* 0x0000002416027981 */ /* 0x001ee4000c1e1500 */
[----:B---3--:R-:W0:Y:S01]  /*f880*/  I2F.F64.S16 R2, R2 ;  /* 0x0000000200027312 */ /* 0x008e220000101c00 */
[----:B------:R-:W-:Y:S05]  /*f890*/  BRA `(.L_x_8650) ;  /* 0x0000000c00247947 */ /* 0x000fea0003800000 */
.L_x_8646:
[----:B------:R-:W-:-:S09]  /*f8a0*/  UISETP.GT.AND UP0, UPT, UR4, 0x6, UPT ;  /* 0x000000060400788c */ /* 0x000fd2000bf04270 */
[----:B------:R-:W-:Y:S05]  /*f8b0*/  BRA.U UP0, `(.L_x_8653) ;  /* 0x0000000100347547 */ /* 0x000fea000b800000 */
[----:B------:R-:W-:-:S09]  /*f8c0*/  UISETP.NE.AND UP0, UPT, UR4, 0x5, UPT ;  /* 0x000000050400788c */ /* 0x000fd2000bf05270 */
[----:B------:R-:W-:Y:S05]  /*f8d0*/  BRA.U !UP0, `(.L_x_8654) ;  /* 0x0000000108187547 */ /* 0x000fea000b800000 */
[----:B------:R-:W-:-:S09]  /*f8e0*/  UISETP.NE.AND UP0, UPT, UR4, 0x6, UPT ;  /* 0x000000060400788c */ /* 0x000fd2000bf05270 */
[----:B------:R-:W-:Y:S05]  /*f8f0*/  BRA.U UP0, `(.L_x_8649) ;  /* 0x0000000900b07547 */ /* 0x000fea000b800000 */
[----:B0-----:R-:W3:Y:S02]  /*f900*/  LDG.E R2, desc[UR36][R22.64] ;  /* 0x0000002416027981 */ /* 0x001ee4000c1e1900 */
[----:B---3--:R-:W-:-:S06]  /*f910*/  FMUL.FTZ R2, R2, 1 ;  /* 0x3f80000002027820 */ /* 0x008fcc0000410000 */
[----:B------:R-:W0:Y:S01]  /*f920*/  F2F.F64.F32 R2, R2 ;  /* 0x0000000200027310 */ /* 0x000e220000201800 */
[----:B------:R-:W-:Y:S05]  /*f930*/  BRA `(.L_x_8650) ;  /* 0x0000000800fc7947 */ /* 0x000fea0003800000 */
.L_x_8654:
[----:B01----:R-:W3:Y:S02]  /*f940*/  LDG.E.U16 R0, desc[UR36][R22.64] ;  /* 0x0000002416007981 */ /* 0x003ee4000c1e1500 */
[----:B---3--:R-:W-:-:S05]  /*f950*/  HADD2.F32 R0, -RZ, R0.H0_H0 ;  /* 0x20000000ff007230 */ /* 0x008fca0000004100 */
[----:B------:R-:W-:-:S04]  /*f960*/  FMUL.FTZ R0, R0, 1 ;  /* 0x3f80000000007820 */ /* 0x000fc80000410000 */
[----:B------:R3:W0:Y:S01]  /*f970*/  F2F.F64.F32 R2, R0 ;  /* 0x0000000000027310 */ /* 0x0006220000201800 */
[----:B------:R-:W-:Y:S05]  /*f980*/  BRA `(.L_x_8650) ;  /* 0x0000000800e87947 */ /* 0x000fea0003800000 */
.L_x_8653:
[----:B------:R-:W-:-:S09]  /*f990*/  UISETP.NE.AND UP0, UPT, UR4, 0x7, UPT ;  /* 0x000000070400788c */ /* 0x000fd2000bf05270 */
[----:B------:R-:W-:Y:S05]  /*f9a0*/  BRA.U !UP0, `(.L_x_8655) ;  /* 0x0000000108347547 */ /* 0x000fea000b800000 */
[----:B------:R-:W-:-:S09]  /*f9b0*/  UISETP.NE.AND UP0, UPT, UR4, 0x8, UPT ;  /* 0x000000080400788c */ /* 0x000fd2000bf05270 */
[----:B------:R-:W-:Y:S05]  /*f9c0*/  BRA.U !UP0, `(.L_x_8656) ;  /* 0x0000000108187547 */ /* 0x000fea000b800000 */
[----:B------:R-:W-:-:S09]  /*f9d0*/  UISETP.NE.AND UP0, UPT, UR4, 0x9, UPT ;  /* 0x000000090400788c */ /* 0x000fd2000bf05270 */
[----:B------:R-:W-:Y:S05]  /*f9e0*/  BRA.U UP0, `(.L_x_8649) ;  /* 0x0000000900747547 */ /* 0x000fea000b800000 */
[----:B------:R-:W0:Y:S02]  /*f9f0*/  LDG.E R22, desc[UR36][R22.64] ;  /* 0x0000002416167981 */ /* 0x000e24000c1e1900 */
[----:B0-----:R-:W-:-:S06]  /*fa00*/  FMUL.FTZ R2, R22, 1 ;  /* 0x3f80000016027820 */ /* 0x001fcc0000410000 */
[----:B------:R-:W0:Y:S01]  /*fa10*/  F2F.F64.F32 R2, R2 ;  /* 0x0000000200027310 */ /* 0x000e220000201800 */
[----:B------:R-:W-:Y:S05]  /*fa20*/  BRA `(.L_x_8650) ;  /* 0x0000000800c07947 */ /* 0x000fea0003800000 */
.L_x_8656:
[----:B------:R-:W0:Y:S02]  /*fa30*/  LDG.E.U16 R22, desc[UR36][R22.64] ;  /* 0x0000002416167981 */ /* 0x000e24000c1e1500 */
[----:B01----:R-:W-:-:S05]  /*fa40*/  HADD2.F32 R0, -RZ, R22.H0_H0 ;  /* 0x20000016ff007230 */ /* 0x003fca0000004100 */
[----:B------:R-:W-:-:S04]  /*fa50*/  FMUL.FTZ R0, R0, 1 ;  /* 0x3f80000000007820 */ /* 0x000fc80000410000 */
[----:B------:R0:W1:Y:S01]  /*fa60*/  F2F.F64.F32 R2, R0 ;  /* 0x0000000000027310 */ /* 0x0000620000201800 */
[----:B------:R-:W-:Y:S05]  /*fa70*/  BRA `(.L_x_8650) ;  /* 0x0000000800ac7947 */ /* 0x000fea0003800000 */
.L_x_8655:
[----:B0-----:R0:W5:Y:S01]  /*fa80*/  LDG.E.64 R2, desc[UR36][R22.64] ;  /* 0x0000002416027981 */ /* 0x001162000c1e1b00 */
[----:B------:R-:W-:Y:S05]  /*fa90*/  BRA `(.L_x_8650) ;  /* 0x0000000800a47947 */ /* 0x000fea0003800000 */
.L_x_8645:
        /* <DEDUP_REMOVED lines=9> */
[----:B0-----:R-:W-:Y:S01]  /*fb30*/  IMAD.MOV.U32 R2, RZ, RZ, RZ ;  /* 0x000000ffff027224 */ /* 0x001fe200078e00ff */
[----:B---3--:R-:W-:-:S04]  /*fb40*/  ISETP.NE.AND P0, PT, R22, RZ, PT ;  /* 0x000000ff1600720c */ /* 0x008fc80003f05270 */
[----:B------:R-:W-:Y:S01]  /*fb50*/  FSEL R3, RZ, 1.875, !P0 ;  /* 0x3ff00000ff037808 */ /* 0x000fe20004000000 */
[----:B------:R-:W-:Y:S08]  /*fb60*/  BRA `(.L_x_8650) ;  /* 0x0000000800707947 */ /* 0x000ff00003800000 */
.L_x_8659:
[----:B0-----:R0:W5:Y:S01]  /*fb70*/  LDG.E.64 R2, desc[UR36][R22.64] ;  /* 0x0000002416027981 */ /* 0x001162000c1e1b00 */
[----:B------:R-:W-:Y:S05]  /*fb80*/  BRA `(.L_x_8650) ;  /* 0x0000000800687947 */ /* 0x000fea0003800000 */
.L_x_8658:
[----:B------:R-:W-:-:S09]  /*fb90*/  UISETP.NE.AND UP0, UPT, UR4, 0xf, UPT ;  /* 0x0000000f0400788c */ /* 0x000fd2000bf05270 */
[----:B------:R-:W-:Y:S05]  /*fba0*/  BRA.U !UP0, `(.L_x_8660) ;  /* 0x00000001089c7547 */ /* 0x000fea000b800000 */
[----:B------:R-:W-:-:S09]  /*fbb0*/  UISETP.NE.AND UP0, UPT, UR4, 0x17, UPT ;  /* 0x000000170400788c */ /* 0x000fd2000bf05270 */
[----:B------:R-:W-:Y:S05]  /*fbc0*/  BRA.U !UP0, `(.L_x_8661) ;  /* 0x00000001085c7547 */ /* 0x000fea000b800000 */
[----:B------:R-:W-:-:S09]  /*fbd0*/  UISETP.NE.AND UP0, UPT, UR4, 0x18, UPT ;  /* 0x000000180400788c */ /* 0x000fd2000bf05270 */
[----:B------:R-:W-:Y:S05]  /*fbe0*/  BRA.U UP0, `(.L_x_8649) ;  /* 0x0000000500f47547 */ /* 0x000fea000b800000 */
[----:B01----:R-:W3:Y:S01]  /*fbf0*/  LDG.E.U8 R0, desc[UR36][R22.64] ;  /* 0x0000002416007981 */ /* 0x003ee2000c1e1100 */
[----:B------:R-:W-:Y:S01]  /*fc00*/  IMAD.MOV.U32 R4, RZ, RZ, 0x1f ;  /* 0x0000001fff047424 */ /* 0x000fe200078e00ff */
[----:B---3--:R-:W-:-:S04]  /*fc10*/  SHF.L.U32 R0, R0, 0x18, RZ ;  /* 0x0000001800007819 */ /* 0x008fc800000006ff */
        /* <DEDUP_REMOVED lines=15> */
[----:B------:R-:W-:-:S06]  /*fd10*/  FMUL.FTZ R3, R3, 1 ;  /* 0x3f80000003037820 */ /* 0x000fcc0000410000 */
[----:B------:R-:W0:Y:S01]  /*fd20*/  F2F.F64.F32 R2, R3 ;  /* 0x0000000300027310 */ /* 0x000e220000201800 */
[----:B------:R-:W-:Y:S05]  /*fd30*/  BRA `(.L_x_8650) ;  /* 0x0000000400fc7947 */ /* 0x000fea0003800000 */
.L_x_8661:
[----:B0-----:R-:W1:Y:S02]  /*fd40*/  LDG.E.U8 R3, desc[UR36][R22.64] ;  /* 0x0000002416037981 */ /* 0x001e64000c1e1100 */
[C---:B-1----:R-:W-:Y:S01]  /*fd50*/  IMAD.SHL.U32 R0, R3.reuse, 0x2000000, RZ ;  /* 0x0200000003007824 */ /* 0x042fe200078e00ff */
        /* <DEDUP_REMOVED lines=12> */
.L_x_8660:
[----:B01----:R-:W3:Y:S02]  /*fe20*/  LDG.E.U16 R0, desc[UR36][R22.64] ;  /* 0x0000002416007981 */ /* 0x003ee4000c1e1500 */
[----:B---3--:R-:W-:-:S04]  /*fe30*/  IMAD.U32 R0, R0, 0x10000, RZ ;  /* 0x0001000000007824 */ /* 0x008fc800078e00ff */
[----:B------:R-:W-:-:S04]  /*fe40*/  FMUL.FTZ R0, R0, 1 ;  /* 0x3f80000000007820 */ /* 0x000fc80000410000 */
[----:B------:R0:W1:Y:S01]  /*fe50*/  F2F.F64.F32 R2, R0 ;  /* 0x0000000000027310 */ /* 0x0000620000201800 */
[----:B------:R-:W-:Y:S05]  /*fe60*/  BRA `(.L_x_8650) ;  /* 0x0000000400b07947 */ /* 0x000fea0003800000 */
.L_x_8657:
        /* <DEDUP_REMOVED lines=8> */
[----:B0-----:R-:W3:Y:S02]  /*fef0*/  LDG.E.U16 R2, desc[UR36][R22.64] ;  /* 0x0000002416027981 */ /* 0x001ee4000c1e1500 */
[----:B---3--:R-:W0:Y:S01]  /*ff00*/  I2F.F64.U16 R2, R2 ;  /* 0x0000000200027312 */ /* 0x008e220000101800 */
[----:B------:R-:W-:Y:S05]  /*ff10*/  BRA `(.L_x_8650) ;  /* 0x0000000400847947 */ /* 0x000fea0003800000 */
.L_x_8664:
        /* <DEDUP_REMOVED lines=21> */
.L_x_8666:
[----:B------:R-:W-:Y:S05]  /*10070*/  BSYNC.RECONVERGENT B0 ;  /* 0x0000000000007941 */ /* 0x000fea0003800200 */
.L_x_8665:
[----:B------:R-:W-:Y:S02]  /*10080*/  SHF.L.U32 R0, R0, 0x14, RZ ;  /* 0x0000001400007819 */ /* 0x000fe400000006ff */
[----:B------:R-:W-:-:S04]  /*10090*/  LEA R2, R2, 0x3b800000, 0x17 ;  /* 0x3b80000002027811 */ /* 0x000fc800078eb8ff */
[----:B------:R-:W-:-:S05]  /*100a0*/  LOP3.LUT R0, R2, R0, R7, 0xfe, !PT ;  /* 0x0000000002007212 */ /* 0x000fca00078efe07 */
[----:B------:R-:W-:-:S04]  /*100b0*/  FMUL.FTZ R0, R0, 1 ;  /* 0x3f80000000007820 */ /* 0x000fc80000410000 */
[----:B------:R0:W1:Y:S01]  /*100c0*/  F2F.F64.F32 R2, R0 ;  /* 0x0000000000027310 */ /* 0x0000620000201800 */
[----:B------:R-:W-:Y:S05]  /*100d0*/  BRA `(.L_x_8650) ;  /* 0x0000000400147947 */ /* 0x000fea0003800000 */
.L_x_8663:
        /* <DEDUP_REMOVED lines=21> */
.L_x_8668:
[----:B------:R-:W-:Y:S05]  /*10230*/  BSYNC.RECONVERGENT B0 ;  /* 0x0000000000007941 */ /* 0x000fea0003800200 */
.L_x_8667:
[----:B------:R-:W-:Y:S01]  /*10240*/  IMAD.SHL.U32 R0, R0, 0x200000, RZ ;  /* 0x0020000000007824 */ /* 0x000fe200078e00ff */
[----:B------:R-:W-:-:S04]  /*10250*/  LEA R2, R2, 0x37800000, 0x17 ;  /* 0x3780000002027811 */ /* 0x000fc800078eb8ff */
[----:B------:R-:W-:-:S05]  /*10260*/  LOP3.LUT R0, R2, R0, R7, 0xfe, !PT ;  /* 0x0000000002007212 */ /* 0x000fca00078efe07 */
[----:B------:R-:W-:-:S04]  /*10270*/  FMUL.FTZ R0, R0, 1 ;  /* 0x3f80000000007820 */ /* 0x000fc80000410000 */
[----:B------:R0:W1:Y:S01]  /*10280*/  F2F.F64.F32 R2, R0 ;  /* 0x0000000000027310 */ /* 0x0000620000201800 */
[----:B------:R-:W-:Y:S05]  /*10290*/  BRA `(.L_x_8650) ;  /* 0x0000000000a47947 */ /* 0x000fea0003800000 */
.L_x_8662:
[----:B------:R-:W-:-:S09]  /*102a0*/  UISETP.NE.AND UP0, UPT, UR4, 0x1c, UPT ;  /* 0x0000001c0400788c */ /* 0x000fd2000bf05270 */
[----:B------:R-:W-:Y:S05]  /*102b0*/  BRA.U !UP0, `(.L_x_8669) ;  /* 0x0000000108947547 */ /* 0x000fea000b800000 */
[----:B------:R-:W-:-:S09]  /*102c0*/  UISETP.NE.AND UP0, UPT, UR4, 0x1d, UPT ;  /* 0x0000001d0400788c */ /* 0x000fd2000bf05270 */
[----:B------:R-:W-:Y:S05]  /*102d0*/  BRA.U !UP0, `(.L_x_8670) ;  /* 0x0000000108807547 */ /* 0x000fea000b800000 */
[----:B------:R-:W-:-:S09]  /*102e0*/  UISETP.NE.AND UP0, UPT, UR4, 0x2c, UPT ;  /* 0x0000002c0400788c */ /* 0x000fd2000bf05270 */
[----:B------:R-:W-:Y:S05]  /*102f0*/  BRA.U UP0, `(.L_x_8649) ;  /* 0x0000000100307547 */ /* 0x000fea000b800000 */
[----:B01----:R-:W3:Y:S01]  /*10300*/  LDG.E.U8 R0, desc[UR36][R22.64] ;  /* 0x0000002416007981 */ /* 0x003ee2000c1e1100 */
[----:B------:R-:W-:Y:S02]  /*10310*/  HFMA2 R2, -RZ, RZ, 0, 0 ;  /* 0x00000000ff027431 */ /* 0x000fe400000001ff */
[----:B------:R-:W-:Y:S01]  /*10320*/  IMAD.MOV.U32 R3, RZ, RZ, 0x38000000 ;  /* 0x38000000ff037424 */ /* 0x000fe200078e00ff */
[----:B---3--:R-:W-:-:S13]  /*10330*/  ISETP.NE.AND P0, PT, R0, RZ, PT ;  /* 0x000000ff0000720c */ /* 0x008fda0003f05270 */
        /* <DEDUP_REMOVED lines=8> */
.L_x_8649:
        /* <DEDUP_REMOVED lines=10> */
[----:B---3--:R-:W-:Y:S01]  /*10460*/  IMAD.U32 R6, RZ, RZ, UR6 ;  /* 0x00000006ff067e24 */ /* 0x008fe2000f8e00ff */
[----:B------:R-:W-:Y:S01]  /*10470*/  MOV R7, UR7 ;  /* 0x0000000700077c02 */ /* 0x000fe20008000f00 */
[----:B--2---:R-:W-:Y:S01]  /*10480*/  IMAD.U32 R10, RZ, RZ, UR8 ;  /* 0x00000008ff0a7e24 */ /* 0x004fe2000f8e00ff */
[----:B------:R-:W-:-:S07]  /*10490*/  MOV R11, UR9 ;  /* 0x00000009000b7c02 */ /* 0x000fce0008000f00 */
[----:B------:R-:W-:-:S07]  /*104a0*/  LEPC R20, `(.L_x_8671) ;  /* 0x000000001014794e */ /* 0x000fce0000000000 */
[----:B-1--45:R-:W-:Y:S05]  /*104b0*/  CALL.ABS.NOINC R2 ;  /* 0x0000000002007343 */ /* 0x032fea0003c00000 */
.L_x_8671:
[----:B------:R-:W-:Y:S01]  /*104c0*/  CS2R R2, SRZ ;  /* 0x0000000000027805 */ /* 0x000fe2000001ff00 */
[----:B------:R-:W-:Y:S06]  /*104d0*/  BRA `(.L_x_8650) ;  /* 0x0000000000147947 */ /* 0x000fec0003800000 */
.L_x_8670:
[----:B0-----:R-:W3:Y:S02]  /*104e0*/  LDG.E.64 R2, desc[UR36][R22.64] ;  /* 0x0000002416027981 */ /* 0x001ee4000c1e1b00 */
[----:B---3--:R-:W0:Y:S01]  /*104f0*/  I2F.F64.U64 R2, R2 ;  /* 0x0000000200027312 */ /* 0x008e220000301800 */
[----:B------:R-:W-:Y:S05]  /*10500*/  BRA `(.L_x_8650) ;  /* 0x0000000000087947 */ /* 0x000fea0003800000 */
.L_x_8669:
[----:B0-----:R-:W3:Y:S02]  /*10510*/  LDG.E R2, desc[UR36][R22.64] ;  /* 0x0000002416027981 */ /* 0x001ee4000c1e1900 */
[----:B---3--:R-:W0:Y:S02]  /*10520*/  I2F.F64.U32 R2, R2 ;  /* 0x0000000200027312 */ /* 0x008e240000201800 */
.L_x_8650:
[----:B------:R-:W-:Y:S05]  /*10530*/  BSYNC.RECONVERGENT B6 ;  /* 0x0000000000067941 */ /* 0x000fea0003800200 */
.L_x_8644:
[----:B------:R-:W-:Y:S01]  /*10540*/  UPRMT UR4, UR43, 0x9910, URZ ;  /* 0x000099102b047896 */ /* 0x000fe200080000ff */
[C---:B-12-45:R-:W-:Y:S02]  /*10550*/  DSETP.GT.AND P0, PT, R18.reuse, RZ, PT ;  /* 0x000000ff1200722a */ /* 0x076fe40003f04000 */
[----:B------:R-:W-:Y:S01]  /*10560*/  DSETP.NEU.AND P1, PT, R18, RZ, PT ;  /* 0x000000ff1200722a */ /* 0x000fe20003f2d000 */
[----:B------:R-:W-:-:S03]  /*10570*/  UISETP.GT.AND UP0, UPT, UR4, 0x9, UPT ;  /* 0x000000090400788c */ /* 0x000fc6000bf04270 */
[----:B------:R-:W-:Y:S02]  /*10580*/  FSEL R5, RZ, 1.875, !P0 ;  /* 0x3ff00000ff057808 */ /* 0x000fe40004000000 */
[----:B0-----:R-:W-:Y:S02]  /*10590*/  FSEL R4, R2, RZ, !P1 ;  /* 0x000000ff02047208 */ /* 0x001fe40004800000 */
[----:B------:R-:W-:Y:S02]  /*105a0*/  FSEL R5, R3, R5, !P1 ;  /* 0x0000000503057208 */ /* 0x000fe40004800000 */
        /* <DEDUP_REMOVED lines=10> */
[----:B0-----:R-:W-:Y:S01]  /*10650*/  STG.E.U8 desc[UR36][R16.64], R5 ;  /* 0x0000000510007986 */ /* 0x001fe2000c101124 */
[----:B------:R-:W-:Y:S05]  /*10660*/  EXIT ;  /* 0x000000000000794d */ /* 0x000fea0003800000 */
.L_x_8675:
[----:B------:R-:W0:Y:S02]  /*10670*/  F2I.S64.F64.TRUNC R4, R4 ;  /* 0x0000000400047311 */ /* 0x000e24000030d900 */
[----:B0-----:R-:W-:-:S05]  /*10680*/  MOV R3, R4 ;  /* 0x0000000400037202 */ /* 0x001fca0000000f00 */
[----:B------:R-:W-:Y:S01]  /*10690*/  STG.E.U8 desc[UR36][R16.64], R3 ;  /* 0x0000000310007986 */ /* 0x000fe2000c101124 */
[----:B------:R-:W-:Y:S05]  /*106a0*/  EXIT ;  /* 0x000000000000794d */ /* 0x000fea0003800000 */
.L_x_8674:
[----:B------:R-:W-:-:S09]  /*106b0*/  UISETP.NE.AND UP0, UPT, UR4, 0x2, UPT ;  /* 0x000000020400788c */ /* 0x000fd2000bf05270 */
[----:B------:R-:W-:Y:S05]  /*106c0*/  BRA.U !UP0, `(.L_x_8677) ;  /* 0x0000000108287547 */ /* 0x000fea000b800000 */
[----:B------:R-:W-:-:S09]  /*106d0*/  UISETP.NE.AND UP0, UPT, UR4, 0x3, UPT ;  /* 0x000000030400788c */ /* 0x000fd2000bf05270 */
[----:B------:R-:W-:Y:S05]  /*106e0*/  BRA.U !UP0, `(.L_x_8678) ;  /* 0x0000000108147547 */ /* 0x000fea000b800000 */
[----:B------:R-:W-:-:S09]  /*106f0*/  UISETP.NE.AND UP0, UPT, UR4, 0x4, UPT ;  /* 0x000000040400788c */ /* 0x000fd2000bf05270 */
[----:B------:R-:W-:Y:S05]  /*10700*/  BRA.U UP0, `(.L_x_8676) ;  /* 0x0000000900b47547 */ /* 0x000fea000b800000 */
[----:B------:R-:W0:Y:S02]  /*10710*/  F2I.S64.F64.TRUNC R4, R4 ;  /* 0x0000000400047311 */ /* 0x000e24000030d900 */
[----:B0-----:R-:W-:Y:S01]  /*10720*/  STG.E.64 desc[UR36][R16.64], R4 ;  /* 0x0000000410007986 */ /* 0x001fe2000c101b24 */
[----:B------:R-:W-:Y:S05]  /*10730*/  EXIT ;  /* 0x000000000000794d */ /* 0x000fea0003800000 */
.L_x_8678:
[----:B------:R-:W0:Y:S02]  /*10740*/  F2I.F64.TRUNC R5, R4 ;  /* 0x0000000400057311 */ /* 0x000e24000030d100 */
[----:B0-----:R-:W-:Y:S01]  /*10750*/  STG.E desc[UR36][R16.64], R5 ;  /* 0x0000000510007986 */ /* 0x001fe2000c101924 */
[----:B------:R-:W-:Y:S05]  /*10760*/  EXIT ;  /* 0x000000000000794d */ /* 0x000fea0003800000 */
.L_x_8677:
[----:B------:R-:W0:Y:S02]  /*10770*/  F2I.F64.TRUNC R5, R4 ;  /* 0x0000000400057311 */ /* 0x000e24000030d100 */
[----:B0-----:R-:W-:Y:S01]  /*10780*/  STG.E.U16 desc[UR36][R16.64], R5 ;  /* 0x0000000510007986 */ /* 0x001fe2000c101524 */
[----:B------:R-:W-:Y:S05]  /*10790*/  EXIT ;  /* 0x000000000000794d */ /* 0x000fea0003800000 */
.L_x_8673:
        /* <DEDUP_REMOVED lines=11> */
[----:B------:R-:W-:Y:S01]  /*10850*/  STG.E desc[UR36][R16.64], R3 ;  /* 0x0000000310007986 */ /* 0x000fe2000c101924 */
[----:B------:R-:W-:Y:S05]  /*10860*/  EXIT ;  /* 0x000000000000794d */ /* 0x000fea0003800000 */
.L_x_8680:
[----:B------:R-:W-:Y:S01]  /*10870*/  UMOV UR4, 0xf0000000 ;  /* 0xf000000000047882 */ /* 0x000fe20000000000 */
[----:B------:R-:W-:Y:S01]  /*10880*/  UMOV UR5, 0x380fffff ;  /* 0x380fffff00057882 */ /* 0x000fe20000000000 */
[----:B---3--:R-:W0:Y:S01]  /*10890*/  F2F.F32.F64 R0, R4 ;  /* 0x0000000400007310 */ /* 0x008e220000301000 */
[----:B------:R-:W-:-:S14]  /*108a0*/  DSETP.GEU.AND P0, PT, |R4|, UR4, PT ;  /* 0x0000000404007e2a */ /* 0x000fdc000bf0e200 */
[----:B0-----:R-:W-:-:S05]  /*108b0*/  @!P0 FMUL R0, R0, 1.175494350822287508e-38 ;  /* 0x0080000000008820 */ /* 0x001fca0000400000 */
[----:B------:R-:W-:-:S05]  /*108c0*/  F2FP.F16.F32.PACK_AB R0, RZ, R0 ;  /* 0x00000000ff00723e */ /* 0x000fca00000000ff */
[----:B------:R-:W-:Y:S01]  /*108d0*/  STG.E.U16 desc[UR36][R16.64], R0 ;  /* 0x0000000010007986 */ /* 0x000fe2000c101524 */
[----:B------:R-:W-:Y:S05]  /*108e0*/  EXIT ;  /* 0x000000000000794d */ /* 0x000fea0003800000 */
.L_x_8679:
        /* <DEDUP_REMOVED lines=12> */
[----:B------:R-:W-:Y:S01]  /*109b0*/  STG.E.64 desc[UR36][R16.64], R2 ;  /* 0x0000000210007986 */ /* 0x000fe2000c101b24 */
[----:B------:R-:W-:Y:S05]  /*109c0*/  EXIT ;  /* 0x000000000000794d */ /* 0x000fea0003800000 */
.L_x_8682:
[----:B------:R-:W-:Y:S01]  /*109d0*/  UMOV UR4, 0xf0000000 ;  /* 0xf000000000047882 */ /* 0x000fe20000000000 */
[----:B------:R-:W-:Y:S01]  /*109e0*/  UMOV UR5, 0x380fffff ;  /* 0x380fffff00057882 */ /* 0x000fe20000000000 */
[----:B---3--:R-:W0:Y:S01]  /*109f0*/  F2F.F32.F64 R0, R4 ;  /* 0x0000000400007310 */ /* 0x008e220000301000 */
[----:B------:R-:W-:-:S14]  /*10a00*/  DSETP.GEU.AND P0, PT, |R4|, UR4, PT ;  /* 0x0000000404007e2a */ /* 0x000fdc000bf0e200 */
[----:B0-----:R-:W-:-:S05]  /*10a10*/  @!P0 FMUL R0, R0, 1.175494350822287508e-38 ;  /* 0x0080000000008820 */ /* 0x001fca0000400000 */
[----:B------:R-:W-:-:S04]  /*10a20*/  F2FP.F16.F32.PACK_AB R3, RZ, R0 ;  /* 0x00000000ff03723e */ /* 0x000fc800000000ff */
[----:B------:R-:W-:-:S05]  /*10a30*/  PRMT R3, R3, 0x5410, RZ ;  /* 0x0000541003037816 */ /* 0x000fca00000000ff */
[----:B------:R-:W-:Y:S01]  /*10a40*/  STG.E desc[UR36][R16.64], R3 ;  /* 0x0000000310007986 */ /* 0x000fe2000c101924 */
[----:B------:R-:W-:Y:S05]  /*10a50*/  EXIT ;  /* 0x000000000000794d */ /* 0x000fea0003800000 */
.L_x_8681:
[----:B------:R-:W-:Y:S01]  /*10a60*/  STG.E.64 desc[UR36][R16.64], R4 ;  /* 0x0000000410007986 */ /* 0x000fe2000c101b24 */
[----:B------:R-:W-:Y:S05]  /*10a70*/  EXIT ;  /* 0x000000000000794d */ /* 0x000fea0003800000 */
.L_x_8672:
        /* <DEDUP_REMOVED lines=11> */
[----:B0-----:R-:W-:Y:S01]  /*10b30*/  STG.E.U16 desc[UR36][R16.64], R5 ;  /* 0x0000000510007986 */ /* 0x001fe2000c101524 */
[----:B------:R-:W-:Y:S05]  /*10b40*/  EXIT ;  /* 0x000000000000794d */ /* 0x000fea0003800000 */
.L_x_8686:
        /* <DEDUP_REMOVED lines=11> */
[----:B---3--:R-:W-:-:S04]  /*10c00*/  @P0 SHF.R.U32.HI R0, RZ, 0x14, R3 ;  /* 0x00000014ff000819 */ /* 0x008fc80000011603 */
        /* <DEDUP_REMOVED lines=9> */
.L_x_8689:
[----:B------:R-:W-:-:S04]  /*10ca0*/  SHF.R.U32.HI R3, RZ, 0x18, R3 ;  /* 0x00000018ff037819 */ /* 0x000fc80000011603 */
[----:B------:R-:W-:-:S04]  /*10cb0*/  LOP3.LUT R0, R0, 0x80, R3, 0xf8, !PT ;  /* 0x0000008000007812 */ /* 0x000fc800078ef803 */
[----:B------:R-:W-:-:S07]  /*10cc0*/  PRMT R8, R0, 0x7610, R8 ;  /* 0x0000761000087816 */ /* 0x000fce0000000008 */
.L_x_8688:
[----:B------:R-:W-:Y:S05]  /*10cd0*/  BSYNC.RECONVERGENT B0 ;  /* 0x0000000000007941 */ /* 0x000fea0003800200 */
.L_x_8687:
[----:B------:R-:W-:Y:S01]  /*10ce0*/  STG.E.U8 desc[UR36][R16.64], R8 ;  /* 0x0000000810007986 */ /* 0x000fe2000c101124 */
[----:B------:R-:W-:Y:S05]  /*10cf0*/  EXIT ;  /* 0x000000000000794d */ /* 0x000fea0003800000 */
.L_x_8685:
        /* <DEDUP_REMOVED lines=21> */
.L_x_8692:
[----:B------:R-:W-:-:S04]  /*10e50*/  SHF.R.U32.HI R3, RZ, 0x18, R3 ;  /* 0x00000018ff037819 */ /* 0x000fc80000011603 */
[----:B------:R-:W-:-:S04]  /*10e60*/  LOP3.LUT R0, R0, 0x80, R3, 0xf8, !PT ;  /* 0x0000008000007812 */ /* 0x000fc800078ef803 */
[----:B------:R-:W-:-:S07]  /*10e70*/  PRMT R8, R0, 0x7610, R8 ;  /* 0x0000761000087816 */ /* 0x000fce0000000008 */
.L_x_8691:
[----:B------:R-:W-:Y:S05]  /*10e80*/  BSYNC.RECONVERGENT B0 ;  /* 0x0000000000007941 */ /* 0x000fea0003800200 */
.L_x_8690:
[----:B------:R-:W-:Y:S01]  /*10e90*/  STG.E.U8 desc[UR36][R16.64], R8 ;  /* 0x0000000810007986 */ /* 0x000fe2000c101124 */
[----:B------:R-:W-:Y:S05]  /*10ea0*/  EXIT ;  /* 0x000000000000794d */ /* 0x000fea0003800000 */
.L_x_8684:
        /* <DEDUP_REMOVED lines=11> */
[----:B------:R-:W-:-:S04]  /*10f60*/  SHF.R.U32.HI R2, RZ, 0x17, R6 ;  /* 0x00000017ff027819 */ /* 0x000fc80000011606 */
[----:B------:R-:W-:-:S04]  /*10f70*/  LOP3.LUT R3, R2, 0xff, RZ, 0xc0, !PT ;  /* 0x000000ff02037812 */ /* 0x000fc800078ec0ff */
[----:B------:R-:W-:-:S13]  /*10f80*/  ISETP.NE.AND P1, PT, R3, 0xff, PT ;  /* 0x000000ff0300780c */ /* 0x000fda0003f25270 */
[--C-:B---3--:R-:W-:Y:S02]  /*10f90*/  @P1 SHF.R.U32.HI R0, RZ, 0x16, R6.reuse ;  /* 0x00000016ff001819 */ /* 0x108fe40000011606 */
        /* <DEDUP_REMOVED lines=11> */
.L_x_8694:
[----:B------:R-:W0:Y:S02]  /*11050*/  F2I.U64.F64.TRUNC R4, R4 ;  /* 0x0000000400047311 */ /* 0x000e24000030d800 */
[----:B0-----:R-:W-:Y:S01]  /*11060*/  STG.E.64 desc[UR36][R16.64], R4 ;  /* 0x0000000410007986 */ /* 0x001fe2000c101b24 */
[----:B------:R-:W-:Y:S05]  /*11070*/  EXIT ;  /* 0x000000000000794d */ /* 0x000fea0003800000 */
.L_x_8693:
[----:B------:R-:W0:Y:S02]  /*11080*/  F2I.U32.F64.TRUNC R5, R4 ;  /* 0x0000000400057311 */ /* 0x000e24000030d000 */
[----:B0-----:R-:W-:Y:S01]  /*11090*/  STG.E desc[UR36][R16.64], R5 ;  /* 0x0000000510007986 */ /* 0x001fe2000c101924 */
[----:B------:R-:W-:Y:S05]  /*110a0*/  EXIT ;  /* 0x000000000000794d */ /* 0x000fea0003800000 */
.L_x_8683:
        /* <DEDUP_REMOVED lines=8> */
[----:B------:R-:W-:Y:S01]  /*11130*/  STG.E.U8 desc[UR36][R16.64], R3 ;  /* 0x0000000310007986 */ /* 0x000fe2000c101124 */
[----:B------:R-:W-:Y:S05]  /*11140*/  EXIT ;  /* 0x000000000000794d */ /* 0x000fea0003800000 */
.L_x_8696:
[----:B------:R-:W-:-:S05]  /*11150*/  CS2R R6, SRZ ;  /* 0x0000000000067805 */ /* 0x000fca000001ff00 */
[----:B------:R-:W-:Y:S01]  /*11160*/  STG.E.128 desc[UR36][R16.64], R4 ;  /* 0x0000000410007986 */ /* 0x000fe2000c101d24 */
[----:B------:R-:W-:Y:S05]  /*11170*/  EXIT ;  /* 0x000000000000794d */ /* 0x000fea0003800000 */
.L_x_8695:
[----:B------:R-:W-:-:S09]  /*11180*/  UISETP.NE.AND UP0, UPT, UR4, 0xf, UPT ;  /* 0x0000000f0400788c */ /* 0x000fd2000bf05270 */
[----:B------:R-:W-:Y:S05]  /*11190*/  BRA.U !UP0, `(.L_x_8697) ;  /* 0x0000000508087547 */ /* 0x000fea000b800000 */
[----:B------:R-:W-:-:S09]  /*111a0*/  UISETP.NE.AND UP0, UPT, UR4, 0x17, UPT ;  /* 0x000000170400788c */ /* 0x000fd2000bf05270 */
[----:B------:R-:W-:Y:S05]  /*111b0*/  BRA.U !UP0, `(.L_x_8698) ;  /* 0x0000000108a07547 */ /* 0x000fea000b800000 */
[----:B------:R-:W-:-:S09]  /*111c0*/  UISETP.NE.AND UP0, UPT, UR4, 0x18, UPT ;  /* 0x000000180400788c */ /* 0x000fd2000bf05270 */
[----:B------:R-:W-:Y:S05]  /*111d0*/  BRA.U !UP0, `(.L_x_8699) ;  /* 0x0000000108447547 */ /* 0x000fea000b800000 */
.L_x_8676:
[----:B---3--:R-:W-:Y:S01]  /*111e0*/  MOV R0, 0x0 ;  /* 0x0000000000007802 */ /* 0x008fe20000000f00 */
        /* <DEDUP_REMOVED lines=15> */
.L_x_8700:
[----:B------:R-:W-:Y:S05]  /*112e0*/  EXIT ;  /* 0x000000000000794d */ /* 0x000fea0003800000 */
.L_x_8699:
[----:B------:R-:W-:Y:S01]  /*112f0*/  UMOV UR4, 0xf0000000 ;  /* 0xf000000000047882 */ /* 0x000fe20000000000 */
[----:B------:R-:W-:Y:S01]  /*11300*/  UMOV UR5, 0x380fffff ;  /* 0x380fffff00057882 */ /* 0x000fe20000000000 */
[----:B------:R-:W0:Y:S01]  /*11310*/  F2F.F32.F64 R7, R4 ;  /* 0x0000000400077310 */ /* 0x000e220000301000 */
[----:B------:R-:W-:Y:S01]  /*11320*/  DSETP.GEU.AND P0, PT, |R4|, UR4, PT ;  /* 0x0000000404007e2a */ /* 0x000fe2000bf0e200 */
[----:B------:R-:W-:Y:S01]  /*11330*/  BSSY.RECONVERGENT B0, `(.L_x_8701) ;  /* 0x000000d000007945 */ /* 0x000fe20003800200 */
[----:B---3--:R-:W-:-:S12]  /*11340*/  IMAD.MOV.U32 R0, RZ, RZ, 0x7f ;  /* 0x0000007fff007424 */ /* 0x008fd800078e00ff */
        /* <DEDUP_REMOVED lines=11> */
.L_x_8702:
[----:B------:R-:W-:Y:S05]  /*11400*/  BSYNC.RECONVERGENT B0 ;  /* 0x0000000000007941 */ /* 0x000fea0003800200 */
.L_x_8701:
[----:B------:R-:W-:-:S05]  /*11410*/  LOP3.LUT R3, R0, 0x80, R3, 0xf8, !PT ;  /* 0x0000008000037812 */ /* 0x000fca00078ef803 */
[----:B------:R-:W-:Y:S01]  /*11420*/  STG.E.U8 desc[UR36][R16.64], R3 ;  /* 0x0000000310007986 */ /* 0x000fe2000c101124 */
[----:B------:R-:W-:Y:S05]  /*11430*/  EXIT ;  /* 0x000000000000794d */ /* 0x000fea0003800000 */
.L_x_8698:
        /* <DEDUP_REMOVED lines=13> */
[----:B------:R-:W-:Y:S01]  /*11510*/  @P0 SHF.R.U32.HI R0, RZ, 0x15, R0 ;  /* 0x00000015ff000819 */ /* 0x000fe20000011600 */
[----:B------:R-:W-:Y:S01]  /*11520*/  @!P0 FADD.FTZ R0, R2, 128 ;  /* 0x4300000002008421 */ /* 0x000fe20000010000 */
[----:B------:R-:W-:Y:S06]  /*11530*/  BRA `(.L_x_8705) ;  /* 0x00000000000c7947 */ /* 0x000fec0003800000 */
.L_x_8704:
[----:B------:R-:W-:Y:S02]  /*11540*/  ISETP.GT.U32.AND P0, PT, R2, 0x7f800000, PT ;  /* 0x7f8000000200780c */ /* 0x000fe40003f04070 */
[----:B---3--:R-:W-:-:S04]  /*11550*/  MOV R0, 0x7f ;  /* 0x0000007f00007802 */ /* 0x008fc80000000f00 */
[----:B------:R-:W-:-:S07]  /*11560*/  SEL R0, R0, 0x7c, P0 ;  /* 0x0000007c00007807 */ /* 0x000fce0000000000 */
.L_x_8705:
[----:B------:R-:W-:Y:S05]  /*11570*/  BSYNC.RECONVERGENT B0 ;  /* 0x0000000000007941 */ /* 0x000fea0003800200 */
.L_x_8703:
[----:B------:R-:W-:-:S04]  /*11580*/  SHF.R.U32.HI R3, RZ, 0x18, R3 ;  /* 0x00000018ff037819 */ /* 0x000fc80000011603 */
[----:B------:R-:W-:-:S05]  /*11590*/  LOP3.LUT R3, R0, 0x80, R3, 0xf8, !PT ;  /* 0x0000008000037812 */ /* 0x000fca00078ef803 */
[----:B------:R-:W-:Y:S01]  /*115a0*/  STG.E.U8 desc[UR36][R16.64], R3 ;  /* 0x0000000310007986 */ /* 0x000fe2000c101124 */
[----:B------:R-:W-:Y:S05]  /*115b0*/  EXIT ;  /* 0x000000000000794d */ /* 0x000fea0003800000 */
.L_x_8697:
[----:B------:R-:W-:Y:S01]  /*115c0*/  UMOV UR4, 0xf0000000 ;  /* 0xf000000000047882 */ /* 0x000fe20000000000 */
[----:B------:R-:W-:Y:S01]  /*115d0*/  UMOV UR5, 0x380fffff ;  /* 0x380fffff00057882 */ /* 0x000fe20000000000 */
[----:B---3--:R-:W0:Y:S01]  /*115e0*/  F2F.F32.F64 R0, R4 ;  /* 0x0000000400007310 */ /* 0x008e220000301000 */
[----:B------:R-:W-:-:S14]  /*115f0*/  DSETP.GEU.AND P0, PT, |R4|, UR4, PT ;  /* 0x0000000404007e2a */ /* 0x000fdc000bf0e200 */
[----:B0-----:R-:W-:-:S05]  /*11600*/  @!P0 FMUL R0, R0, 1.175494350822287508e-38 ;  /* 0x0080000000008820 */ /* 0x001fca0000400000 */
[----:B------:R-:W-:-:S05]  /*11610*/  F2FP.BF16.F32.PACK_AB R0, RZ, R0 ;  /* 0x00000000ff00723e */ /* 0x000fca00000010ff */
[----:B------:R-:W-:Y:S01]  /*11620*/  STG.E.U16 desc[UR36][R16.64], R0 ;  /* 0x0000000010007986 */ /* 0x000fe2000c101524 */
[----:B------:R-:W-:Y:S05]  /*11630*/  EXIT ;  /* 0x000000000000794d */ /* 0x000fea0003800000 */
.L_x_8706:
        /* <DEDUP_REMOVED lines=12> */
.L_x_32393:


//--------------------- .text._ZN2at6native27unrolled_elementwise_kernelINS0_13BinaryFunctorIdddZZZNS0_21heaviside_kernel_cudaERNS_18TensorIteratorBaseEENKUlvE_clEvENKUlvE4_clEvEUlddE_EESt5arrayIPcLm3EELi4E23TrivialOffsetCalculatorILi2EjESC_ILi1EjENS0_6memory12LoadWithCastILi2EEENSF_13StoreWithCastILi1EEEEEviT_T0_T2_T3_T4_T5_ --------------------------
	.section	.text._ZN2at6native27unrolled_elementwise_kernelINS0_13BinaryFunctorIdddZZZNS0_21heaviside_kernel_cudaERNS_18TensorIteratorBaseEENKUlvE_clEvENKUlvE4_clEvEUlddE_EESt5arrayIPcLm3EELi4E23TrivialOffsetCalculatorILi2EjESC_ILi1EjENS0_6memory12LoadWithCastILi2EEENSF_13StoreWithCastILi1EEEEEviT_T0_T2_T3_T4_T5_,"ax",@progbits
	.align	128
        .global         _ZN2at6native27unrolled_elementwise_kernelINS0_13BinaryFunctorIdddZZZNS0_21heaviside_kernel_cudaERNS_18TensorIteratorBaseEENKUlvE_clEvENKUlvE4_clEvEUlddE_EESt5arrayIPcLm3EELi4E23TrivialOffsetCalculatorILi2EjESC_ILi1EjENS0_6memory12LoadWithCastILi2EEENSF_13StoreWithCastILi1EEEEEviT_T0_T2_T3_T4_T5_
        .type           _ZN2at6native27unrolled_elementwise_kernelINS0_13BinaryFunctorIdddZZZNS0_21heaviside_kernel_cudaERNS_18TensorIteratorBaseEENKUlvE_clEvENKUlvE4_clEvEUlddE_EESt5arrayIPcLm3EELi4E23TrivialOffsetCalculatorILi2EjESC_ILi1EjENS0_6memory12LoadWithCastILi2EEENSF_13StoreWithCastILi1EEEEEviT_T0_T2_T3_T4_T5_,@function
        .size           _ZN2at6native27unrolled_elementwise_kernelINS0_13BinaryFunctorIdddZZZNS0_21heaviside_kernel_cudaERNS_18TensorIteratorBaseEENKUlvE_clEvENKUlvE4_clEvEUlddE_EESt5arrayIPcLm3EELi4E23TrivialOffsetCalculatorILi2EjESC_ILi1EjENS0_6memory12LoadWithCastILi2EEENSF_13StoreWithCastILi1EEEEEviT_T0_T2_T3_T4_T5_,(.L_x_32394 - _ZN2at6native27unrolled_elementwise_kernelINS0_13BinaryFunctorIdddZZZNS0_21heaviside_kernel_cudaERNS_18TensorIteratorBaseEENKUlvE_clEvENKUlvE4_clEvEUlddE_EESt5arrayIPcLm3EELi4E23TrivialOffsetCalculatorILi2EjESC_ILi1EjENS0_6memory12LoadWithCastILi2EEENSF_13StoreWithCastILi1EEEEEviT_T0_T2_T3_T4_T5_)
        .other          _ZN2at6native27unrolled_elementwise_kernelINS0_13BinaryFunctorIdddZZZNS0_21heaviside_kernel_cudaERNS_18TensorIteratorBaseEENKUlvE_clEvENKUlvE4_clEvEUlddE_EESt5arrayIPcLm3EELi4E23TrivialOffsetCalculatorILi2EjESC_ILi1EjENS0_6memory12LoadWithCastILi2EEENSF_13StoreWithCastILi1EEEEEviT_T0_T2_T3_T4_T5_,@"STO_CUDA_ENTRY STV_DEFAULT"
_ZN2at6native27unrolled_elementwise_kernelINS0_13BinaryFunctorIdddZZZNS0_21heaviside_kernel_cudaERNS_18TensorIteratorBaseEENKUlvE_clEvENKUlvE4_clEvEUlddE_EESt5arrayIPcLm3EELi4E23TrivialOffsetCalculatorILi2EjESC_ILi1EjENS0_6memory12LoadWithCastILi2EEENSF_13StoreWithCastILi1EEEEEviT_T0_T2_T3_T4_T5_:
.text._ZN2at6native27unrolled_elementwise_kernelINS0_13BinaryFunctorIdddZZZNS0_21heaviside_kernel_cudaERNS_18TensorIteratorBaseEENKUlvE_clEvENKUlvE4_clEvEUlddE_EESt5arrayIPcLm3EELi4E23TrivialOffsetCalculatorILi2EjESC_ILi1EjENS0_6memory12LoadWithCastILi2EEENSF_13StoreWithCastILi1EEEEEviT_T0_T2_T3_T4_T5_:
[----:B------:R-:W0:Y:S01]  /*0000*/  LDC R1, c[0x0][0x37c] ;  /* 0x0000df00ff017b82 */ /* 0x000e220000000800 */
[----:B------:R-:W1:Y:S07]  /*0010*/  S2R R33, SR_CTAID.X ;  /* 0x0000000000217919 */ /* 0x000e6e0000002500 */
[----:B------:R-:W1:Y:S01]  /*0020*/  LDC R0, c[0x0][0x380] ;  /* 0x0000e000ff007b82 */ /* 0x000e620000000800 */
[----:B------:R-:W2:Y:S01]  /*0030*/  LDCU.64 UR36, c[0x0][0x358] ;  /* 0x00006b00ff2477ac */ /* 0x000ea20008000a00 */
[----:B------:R-:W-:Y:S01]  /*0040*/  BSSY.RECONVERGENT B7, `(.L_x_8707) ;  /* 0x00001ee000077945 */ /* 0x000fe20003800200 */
[----:B------:R-:W3:Y:S01]  /*0050*/  S2R R22, SR_TID.X ;  /* 0x0000000000167919 */ /* 0x000ee20000002100 */
[----:B------:R-:W-:Y:S01]  /*0060*/  CS2R R36, SRZ ;  /* 0x0000000000247805 */ /* 0x000fe2000001ff00 */
[----:B------:R-:W4:Y:S01]  /*0070*/  LDCU.U8 UR38, c[0x0][0x3a4] ;  /* 0x00007480ff2677ac */ /* 0x000f220008000000 */
[----:B------:R-:W-:Y:S01]  /*0080*/  CS2R R28, SRZ ;  /* 0x00000000001c7805 */ /* 0x000fe2000001ff00 */
        /* <DEDUP_REMOVED lines=26> */
.L_x_8713:
[----:B------:R-:W2:Y:S02]  /*0230*/  LDG.E.U8 R4, desc[UR36][R4.64] ;  /* 0x0000002404047981 */ /* 0x000ea4000c1e1100 */
[----:B--2---:R0:W1:Y:S01]  /*0240*/  I2F.F64.U16 R36, R4 ;  /* 0x0000000400247312 */ /* 0x0040620000101800 */
[----:B------:R-:W-:Y:S05]  /*0250*/  BRA `(.L_x_8715) ;  /* 0x0000000c00647947 */ /* 0x000fea0003800000 */
.L_x_8712:
        /* <DEDUP_REMOVED lines=9> */
.L_x_8717:
[----:B------:R-:W2:Y:S02]  /*02f0*/  LDG.E R4, desc[UR36][R4.64] ;  /* 0x0000002404047981 */ /* 0x000ea4000c1e1900 */
[----:B--2---:R1:W2:Y:S01]  /*0300*/  I2F.F64 R36, R4 ;  /* 0x0000000400247312 */ /* 0x0042a20000201c00 */
[----:B------:R-:W-:Y:S05]  /*0310*/  BRA `(.L_x_8715) ;  /* 0x0000000c00347947 */ /* 0x000fea0003800000 */
.L_x_8716:
[----:B------:R-:W2:Y:S02]  /*0320*/  LDG.E.U16 R4, desc[UR36][R4.64] ;  /* 0x0000002404047981 */ /* 0x000ea4000c1e1500 */
[----:B--2---:R3:W4:Y:S01]  /*0330*/  I2F.F64.S16 R36, R4 ;  /* 0x0000000400247312 */ /* 0x0047220000101c00 */
[----:B------:R-:W-:Y:S05]  /*0340*/  BRA `(.L_x_8715) ;  /* 0x0000000c00287947 */ /* 0x000fea0003800000 */
.L_x_8711:
        /* <DEDUP_REMOVED lines=10> */
.L_x_8719:
[----:B------:R-:W2:Y:S02]  /*03f0*/  LDG.E.U16 R0, desc[UR36][R4.64] ;  /* 0x0000002404007981 */ /* 0x000ea4000c1e1500 */
[----:B--2---:R-:W-:-:S05]  /*0400*/  HADD2.F32 R0, -RZ, R0.H0_H0 ;  /* 0x20000000ff007230 */ /* 0x004fca0000004100 */
[----:B------:R-:W-:-:S04]  /*0410*/  FMUL.FTZ R0, R0, 1 ;  /* 0x3f80000000007820 */ /* 0x000fc80000410000 */
[----:B------:R0:W1:Y:S01]  /*0420*/  F2F.F64.F32 R36, R0 ;  /* 0x0000000000247310 */ /* 0x0000620000201800 */
[----:B------:R-:W-:Y:S05]  /*0430*/  BRA `(.L_x_8715) ;  /* 0x0000000800ec7947 */ /* 0x000fea0003800000 */
.L_x_8718:
        /* <DEDUP_REMOVED lines=10> */
.L_x_8721:
[----:B------:R-:W2:Y:S02]  /*04e0*/  LDG.E.U16 R4, desc[UR36][R4.64] ;  /* 0x0000002404047981 */ /* 0x000ea4000c1e1500 */
[----:B--2---:R-:W-:-:S05]  /*04f0*/  HADD2.F32 R0, -RZ, R4.H0_H0 ;  /* 0x20000004ff007230 */ /* 0x004fca0000004100 */
[----:B------:R-:W-:-:S04]  /*0500*/  FMUL.FTZ R0, R0, 1 ;  /* 0x3f80000000007820 */ /* 0x000fc80000410000 */
[----:B------:R0:W1:Y:S01]  /*0510*/  F2F.F64.F32 R36, R0 ;  /* 0x0000000000247310 */ /* 0x0000620000201800 */
[----:B------:R-:W-:Y:S05]  /*0520*/  BRA `(.L_x_8715) ;  /* 0x0000000800b07947 */ /* 0x000fea0003800000 */
.L_x_8720:
[----:B------:R0:W5:Y:S01]  /*0530*/  LDG.E.64 R36, desc[UR36][R4.64] ;  /* 0x0000002404247981 */ /* 0x000162000c1e1b00 */
[----:B------:R-:W-:Y:S05]  /*0540*/  BRA `(.L_x_8715) ;  /* 0x0000000800a87947 */ /* 0x000fea0003800000 */
.L_x_8710:
        /* <DEDUP_REMOVED lines=13> */
.L_x_8724:
[----:B------:R0:W5:Y:S01]  /*0620*/  LDG.E.64 R36, desc[UR36][R4.64] ;  /* 0x0000002404247981 */ /* 0x000162000c1e1b00 */
[----:B------:R-:W-:Y:S05]  /*0630*/  BRA `(.L_x_8715) ;  /* 0x00000008006c7947 */ /* 0x000fea0003800000 */
.L_x_8723:
        /* <DEDUP_REMOVED lines=27> */
.L_x_8726:
        /* <DEDUP_REMOVED lines=11> */
[----:B------:R-:W-:-:S05]  /*08a0*/  LOP3.LUT R0, R0, 0x80000000, R3, 0xf8, !PT ;  /* 0x8000000000007812 */ /* 0x000fca00078ef803 */
[----:B------:R-:W-:-:S04]  /*08b0*/  FMUL.FTZ R0, R0, 1 ;  /* 0x3f80000000007820 */ /* 0x000fc80000410000 */
[----:B------:R0:W1:Y:S01]  /*08c0*/  F2F.F64.F32 R36, R0 ;  /* 0x0000000000247310 */ /* 0x0000620000201800 */
[----:B------:R-:W-:Y:S05]  /*08d0*/  BRA `(.L_x_8715) ;  /* 0x0000000400c47947 */ /* 0x000fea0003800000 */
.L_x_8725:
[----:B------:R-:W2:Y:S02]  /*08e0*/  LDG.E.U16 R0, desc[UR36][R4.64] ;  /* 0x0000002404007981 */ /* 0x000ea4000c1e1500 */
[----:B--2---:R-:W-:-:S04]  /*08f0*/  IMAD.U32 R0, R0, 0x10000, RZ ;  /* 0x0001000000007824 */ /* 0x004fc800078e00ff */
[----:B------:R-:W-:-:S04]  /*0900*/  FMUL.FTZ R0, R0, 1 ;  /* 0x3f80000000007820 */ /* 0x000fc80000410000 */
[----:B------:R0:W1:Y:S01]  /*0910*/  F2F.F64.F32 R36, R0 ;  /* 0x0000000000247310 */ /* 0x0000620000201800 */
[----:B------:R-:W-:Y:S05]  /*0920*/  BRA `(.L_x_8715) ;  /* 0x0000000400b07947 */ /* 0x000fea0003800000 */
.L_x_8722:
        /* <DEDUP_REMOVED lines=11> */
.L_x_8729:
        /* <DEDUP_REMOVED lines=21> */
.L_x_8731:
[----:B------:R-:W-:Y:S05]  /*0b30*/  BSYNC.RECONVERGENT B0 ;  /* 0x0000000000007941 */ /* 0x000fea0003800200 */
.L_x_8730:
[----:B------:R-:W-:Y:S01]  /*0b40*/  IMAD.SHL.U32 R0, R0, 0x100000, RZ ;  /* 0x0010000000007824 */ /* 0x000fe200078e00ff */
[----:B------:R-:W-:-:S04]  /*0b50*/  LEA R3, R3, 0x3b800000, 0x17 ;  /* 0x3b80000003037811 */ /* 0x000fc800078eb8ff */
[----:B------:R-:W-:-:S05]  /*0b60*/  LOP3.LUT R0, R3, R0, R7, 0xfe, !PT ;  /* 0x0000000003007212 */ /* 0x000fca00078efe07 */
[----:B------:R-:W-:-:S04]  /*0b70*/  FMUL.FTZ R0, R0, 1 ;  /* 0x3f80000000007820 */ /* 0x000fc80000410000 */
[----:B------:R0:W1:Y:S01]  /*0b80*/  F2F.F64.F32 R36, R0 ;  /* 0x0000000000247310 */ /* 0x0000620000201800 */
[----:B------:R-:W-:Y:S05]  /*0b90*/  BRA `(.L_x_8715) ;  /* 0x0000000400147947 */ /* 0x000fea0003800000 */
.L_x_8728:
        /* <DEDUP_REMOVED lines=21> */
.L_x_8733:
[----:B------:R-:W-:Y:S05]  /*0cf0*/  BSYNC.RECONVERGENT B0 ;  /* 0x0000000000007941 */ /* 0x000fea0003800200 */
.L_x_8732:
[----:B------:R-:W-:Y:S01]  /*0d00*/  IMAD.SHL.U32 R0, R0, 0x200000, RZ ;  /* 0x0020000000007824 */ /* 0x000fe200078e00ff */
[----:B------:R-:W-:-:S04]  /*0d10*/  LEA R3, R3, 0x37800000, 0x17 ;  /* 0x3780000003037811 */ /* 0x000fc800078eb8ff */
[----:B------:R-:W-:-:S05]  /*0d20*/  LOP3.LUT R0, R3, R0, R7, 0xfe, !PT ;  /* 0x0000000003007212 */ /* 0x000fca00078efe07 */
[----:B------:R-:W-:-:S04]  /*0d30*/  FMUL.FTZ R0, R0, 1 ;  /* 0x3f80000000007820 */ /* 0x000fc80000410000 */
[----:B------:R0:W1:Y:S01]  /*0d40*/  F2F.F64.F32 R36, R0 ;  /* 0x0000000000247310 */ /* 0x0000620000201800 */
[----:B------:R-:W-:Y:S05]  /*0d50*/  BRA `(.L_x_8715) ;  /* 0x0000000000a47947 */ /* 0x000fea0003800000 */
.L_x_8727:
[----:B------:R-:W-:-:S09]  /*0d60*/  UISETP.NE.AND UP0, UPT, UR4, 0x1c, UPT ;  /* 0x0000001c0400788c */ /* 0x000fd2000bf05270 */
[----:B------:R-:W-:Y:S05]  /*0d70*/  BRA.U !UP0, `(.L_x_8734) ;  /* 0x0000000108947547 */ /* 0x000fea000b800000 */
[----:B------:R-:W-:-:S09]  /*0d80*/  UISETP.NE.AND UP0, UPT, UR4, 0x1d, UPT ;  /* 0x0000001d0400788c */ /* 0x000fd2000bf05270 */
[----:B------:R-:W-:Y:S05]  /*0d90*/  BRA.U !UP0, `(.L_x_8735) ;  /* 0x0000000108807547 */ /* 0x000fea000b800000 */
[----:B------:R-:W-:-:S09]  /*0da0*/  UISETP.NE.AND UP0, UPT, UR4, 0x2c, UPT ;  /* 0x0000002c0400788c */ /* 0x000fd2000bf05270 */
[----:B------:R-:W-:Y:S05]  /*0db0*/  BRA.U !UP0, `(.L_x_8736) ;  /* 0x0000000108487547 */ /* 0x000fea000b800000 */
.L_x_8714:
        /* <DEDUP_REMOVED lines=16> */
.L_x_8737:
[----:B------:R-:W-:Y:S01]  /*0ec0*/  CS2R R36, SRZ ;  /* 0x0000000000247805 */ /* 0x000fe2000001ff00 */
[----:B------:R-:W-:Y:S06]  /*0ed0*/  BRA `(.L_x_8715) ;  /* 0x0000000000447947 */ /* 0x000fec0003800000 */
.L_x_8736:
[----:B------:R-:W2:Y:S01]  /*0ee0*/  LDG.E.U8 R0, desc[UR36][R4.64] ;  /* 0x0000002404007981 */ /* 0x000ea2000c1e1100 */
[----:B------:R-:W-:Y:S02]  /*0ef0*/  IMAD.MOV.U32 R36, RZ, RZ, 0x0 ;  /* 0x00000000ff247424 */ /* 0x000fe400078e00ff */
[----:B------:R-:W-:Y:S01]  /*0f00*/  IMAD.MOV.U32 R37, RZ, RZ, 0x38000000 ;  /* 0x38000000ff257424 */ /* 0x000fe200078e00ff */
[----:B--2---:R-:W-:-:S13]  /*0f10*/  ISETP.NE.AND P0, PT, R0, RZ, PT ;  /* 0x000000ff0000720c */ /* 0x004fda0003f05270 */
[----:B------:R-:W-:Y:S05]  /*0f20*/  @!P0 BRA `(.L_x_8715) ;  /* 0x0000000000308947 */ /* 0x000fea0003800000 */
[----:B------:R-:W-:-:S13]  /*0f30*/  ISETP.NE.AND P0, PT, R0, 0xff, PT ;  /* 0x000000ff0000780c */ /* 0x000fda0003f05270 */
[----:B------:R-:W-:Y:S02]  /*0f40*/  @P0 IMAD.SHL.U32 R0, R0, 0x800000, RZ ;  /* 0x0080000000000824 */ /* 0x000fe400078e00ff */
[----:B------:R-:W-:Y:S02]  /*0f50*/  @!P0 IMAD.MOV.U32 R36, RZ, RZ, 0x20000000 ;  /* 0x20000000ff248424 */ /* 0x000fe400078e00ff */
[----:B------:R-:W-:Y:S02]  /*0f60*/  @!P0 IMAD.MOV.U32 R37, RZ, RZ, 0x7ff80000 ;  /* 0x7ff80000ff258424 */ /* 0x000fe400078e00ff */
[----:B------:R-:W-:-:S04]  /*0f70*/  @P0 FMUL.FTZ R0, R0, 1 ;  /* 0x3f80000000000820 */ /* 0x000fc80000410000 */
[----:B------:R0:W1:Y:S01]  /*0f80*/  @P0 F2F.F64.F32 R36, R0 ;  /* 0x0000000000240310 */ /* 0x0000620000201800 */
[----:B------:R-:W-:Y:S05]  /*0f90*/  BRA `(.L_x_8715) ;  /* 0x0000000000147947 */ /* 0x000fea0003800000 */
.L_x_8735:
[----:B------:R-:W2:Y:S02]  /*0fa0*/  LDG.E.64 R36, desc[UR36][R4.64] ;  /* 0x0000002404247981 */ /* 0x000ea4000c1e1b00 */
[----:B--2---:R-:W0:Y:S01]  /*0fb0*/  I2F.F64.U64 R36, R36 ;  /* 0x0000002400247312 */ /* 0x004e220000301800 */
[----:B------:R-:W-:Y:S05]  /*0fc0*/  BRA `(.L_x_8715) ;  /* 0x0000000000087947 */ /* 0x000fea0003800000 */
.L_x_8734:
[----:B------:R-:W2:Y:S02]  /*0fd0*/  LDG.E R4, desc[UR36][R4.64] ;  /* 0x0000002404047981 */ /* 0x000ea4000c1e1900 */
[----:B--2---:R0:W1:Y:S02]  /*0fe0*/  I2F.F64.U32 R36, R4 ;  /* 0x0000000400247312 */ /* 0x0040640000201800 */
.L_x_8715:
[----:B------:R-:W-:Y:S05]  /*0ff0*/  BSYNC.RECONVERGENT B6 ;  /* 0x0000000000067941 */ /* 0x000fea0003800200 */
.L_x_8709:
[----:B01-3--:R-:W0:Y:S01]  /*1000*/  LDC.64 R4, c[0x0][0x398] ;  /* 0x0000e600ff047b82 */ /* 0x00be220000000a00 */
        /* <DEDUP_REMOVED lines=16> */
[----:B------:R-:W3:Y:S02]  /*1110*/  LDG.E.S8 R4, desc[UR36][R4.64] ;  /* 0x0000002404047981 */ /* 0x000ee4000c1e1300 */
[----:B---3--:R0:W1:Y:S01]  /*1120*/  I2F.F64.S16 R28, R4 ;  /* 0x00000004001c7312 */ /* 0x0080620000101c00 */
[----:B------:R-:W-:Y:S05]  /*1130*/  BRA `(.L_x_8744) ;  /* 0x0000000c00707947 */ /* 0x000fea0003800000 */
.L_x_8742:
[----:B------:R-:W3:Y:S02]  /*1140*/  LDG.E.U8 R4, desc[UR36][R4.64] ;  /* 0x0000002404047981 */ /* 0x000ee4000c1e1100 */
[----:B---3--:R0:W1:Y:S01]  /*1150*/  I2F.F64.U16 R28, R4 ;  /* 0x00000004001c7312 */ /* 0x0080620000101800 */
[----:B------:R-:W-:Y:S05]  /*1160*/  BRA `(.L_x_8744) ;  /* 0x0000000c00647947 */ /* 0x000fea0003800000 */
.L_x_8741:
[----:B------:R-:W-:-:S09]  /*1170*/  UISETP.NE.AND UP0, UPT, UR4, 0x2, UPT ;  /* 0x000000020400788c */ /* 0x000fd2000bf05270 */
[----:B------:R-:W-:Y:S05]  /*1180*/  BRA.U !UP0, `(.L_x_8745) ;  /* 0x0000000108287547 */ /* 0x000fea000b800000 */
[----:B------:R-:W-:-:S09]  /*1190*/  UISETP.NE.AND UP0, UPT, UR4, 0x3, UPT ;  /* 0x000000030400788c */ /* 0x000fd2000bf05270 */
[----:B------:R-:W-:Y:S05]  /*11a0*/  BRA.U !UP0, `(.L_x_8746) ;  /* 0x0000000108147547 */ /* 0x000fea000b800000 */
[----:B------:R-:W-:-:S09]  /*11b0*/  UISETP.NE.AND UP0, UPT, UR4, 0x4, UPT ;  /* 0x000000040400788c */ /* 0x000fd2000bf05270 */
[----:B------:R-:W-:Y:S05]  /*11c0*/  BRA.U UP0, `(.L_x_8743) ;  /* 0x0000000900c07547 */ /* 0x000fea000b800000 */
[----:B------:R-:W3:Y:S02]  /*11d0*/  LDG.E.64 R28, desc[UR36][R4.64] ;  /* 0x00000024041c7981 */ /* 0x000ee4000c1e1b00 */
[----:B---3--:R-:W0:Y:S01]  /*11e0*/  I2F.F64.S64 R28, R28 ;  /* 0x0000001c001c7312 */ /* 0x008e220000301c00 */
[----:B------:R-:W-:Y:S05]  /*11f0*/  BRA `(.L_x_8744) ;  /* 0x0000000c00407947 */ /* 0x000fea0003800000 */
.L_x_8746:
[----:B------:R-:W3:Y:S02]  /*1200*/  LDG.E R4, desc[UR36][R4.64] ;  /* 0x0000002404047981 */ /* 0x000ee4000c1e1900 */
[----:B---3--:R0:W1:Y:S01]  /*1210*/  I2F.F64 R28, R4 ;  /* 0x00000004001c7312 */ /* 0x0080620000201c00 */
[----:B------:R-:W-:Y:S05]  /*1220*/  BRA `(.L_x_8744) ;  /* 0x0000000c00347947 */ /* 0x000fea0003800000 */
.L_x_8745:
[----:B------:R-:W3:Y:S02]  /*1230*/  LDG.E.U16 R4, desc[UR36][R4.64] ;  /* 0x0000002404047981 */ /* 0x000ee4000c1e1500 */
[----:B---3--:R0:W1:Y:S01]  /*1240*/  I2F.F64.S16 R28, R4 ;  /* 0x00000004001c7312 */ /* 0x0080620000101c00 */
[----:B------:R-:W-:Y:S05]  /*1250*/  BRA `(.L_x_8744) ;  /* 0x0000000c00287947 */ /* 0x000fea0003800000 */
.L_x_8740:
        /* <DEDUP_REMOVED lines=8> */
[----:B------:R-:W0:Y:S01]  /*12e0*/  F2F.F64.F32 R28, R28 ;  /* 0x0000001c001c7310 */ /* 0x000e220000201800 */
[----:B------:R-:W-:Y:S05]  /*12f0*/  BRA `(.L_x_8744) ;  /* 0x0000000c00007947 */ /* 0x000fea0003800000 */
.L_x_8748:
[----:B------:R-:W3:Y:S02]  /*1300*/  LDG.E.U16 R0, desc[UR36][R4.64] ;  /* 0x0000002404007981 */ /* 0x000ee4000c1e1500 */
[----:B---3--:R-:W-:-:S05]  /*1310*/  HADD2.F32 R0, -RZ, R0.H0_H0 ;  /* 0x20000000ff007230 */ /* 0x008fca0000004100 */
[----:B------:R-:W-:-:S04]  /*1320*/  FMUL.FTZ R0, R0, 1 ;  /* 0x3f80000000007820 */ /* 0x000fc80000410000 */
[----:B------:R0:W1:Y:S01]  /*1330*/  F2F.F64.F32 R28, R0 ;  /* 0x00000000001c7310 */ /* 0x0000620000201800 */
[----:B------:R-:W-:Y:S05]  /*1340*/  BRA `(.L_x_8744) ;  /* 0x0000000800ec7947 */ /* 0x000fea0003800000 */
.L_x_8747:
        /* <DEDUP_REMOVED lines=10> */
.L_x_8750:
[----:B------:R-:W3:Y:S02]  /*13f0*/  LDG.E.U16 R4, desc[UR36][R4.64] ;  /* 0x0000002404047981 */ /* 0x000ee4000c1e1500 */
[----:B---3--:R-:W-:-:S05]  /*1400*/  HADD2.F32 R0, -RZ, R4.H0_H0 ;  /* 0x20000004ff007230 */ /* 0x008fca0000004100 */
[----:B------:R-:W-:-:S04]  /*1410*/  FMUL.FTZ R0, R0, 1 ;  /* 0x3f80000000007820 */ /* 0x000fc80000410000 */
[----:B------:R0:W1:Y:S01]  /*1420*/  F2F.F64.F32 R28, R0 ;  /* 0x00000000001c7310 */ /* 0x0000620000201800 */
[----:B------:R-:W-:Y:S05]  /*1430*/  BRA `(.L_x_8744) ;  /* 0x0000000800b07947 */ /* 0x000fea0003800000 */
.L_x_8749:
[----:B------:R0:W5:Y:S01]  /*1440*/  LDG.E.64 R28, desc[UR36][R4.64] ;  /* 0x00000024041c7981 */ /* 0x000162000c1e1b00 */
[----:B------:R-:W-:Y:S05]  /*1450*/  BRA `(.L_x_8744) ;  /* 0x0000000800a87947 */ /* 0x000fea0003800000 */
.L_x_8739:
        /* <DEDUP_REMOVED lines=9> */
[----:B------:R-:W-:Y:S01]  /*14f0*/  IMAD.MOV.U32 R28, RZ, RZ, RZ ;  /* 0x000000ffff1c7224 */ /* 0x000fe200078e00ff */
[----:B---3--:R-:W-:-:S04]  /*1500*/  ISETP.NE.AND P0, PT, R4, RZ, PT ;  /* 0x000000ff0400720c */ /* 0x008fc80003f05270 */
[----:B------:R-:W-:Y:S01]  /*1510*/  FSEL R29, RZ, 1.875, !P0 ;  /* 0x3ff00000ff1d7808 */ /* 0x000fe20004000000 */
[----:B------:R-:W-:Y:S08]  /*1520*/  BRA `(.L_x_8744) ;  /* 0x0000000800747947 */ /* 0x000ff00003800000 */
.L_x_8753:
[----:B------:R0:W5:Y:S01]  /*1530*/  LDG.E.64 R28, desc[UR36][R4.64] ;  /* 0x00000024041c7981 */ /* 0x000162000c1e1b00 */
[----:B------:R-:W-:Y:S05]  /*1540*/  BRA `(.L_x_8744) ;  /* 0x00000008006c7947 */ /* 0x000fea0003800000 */
.L_x_8752:
[----:B------:R-:W-:-:S09]  /*1550*/  UISETP.NE.AND UP0, UPT, UR4, 0xf, UPT ;  /* 0x0000000f0400788c */ /* 0x000fd2000bf05270 */
[----:B------:R-:W-:Y:S05]  /*1560*/  BRA.U !UP0, `(.L_x_8754) ;  /* 0x0000000108a07547 */ /* 0x000fea000b800000 */
[----:B------:R-:W-:-:S09]  /*1570*/  UISETP.NE.AND UP0, UPT, UR4, 0x17, UPT ;  /* 0x000000170400788c */ /* 0x000fd2000bf05270 */
[----:B------:R-:W-:Y:S05]  /*1580*/  BRA.U !UP0, `(.L_x_8755) ;  /* 0x00000001085c7547 */ /* 0x000fea000b800000 */
[----:B------:R-:W-:-:S09]  /*1590*/  UISETP.NE.AND UP0, UPT, UR4, 0x18, UPT ;  /* 0x000000180400788c */ /* 0x000fd2000bf05270 */
[----:B------:R-:W-:Y:S05]  /*15a0*/  BRA.U UP0, `(.L_x_8743) ;  /* 0x0000000500c87547 */ /* 0x000fea000b800000 */
[----:B------:R-:W3:Y:S01]  /*15b0*/  LDG.E.U8 R0, desc[UR36][R4.64] ;  /* 0x0000002404007981 */ /* 0x000ee2000c1e1100 */
[----:B------:R-:W-:Y:S02]  /*15c0*/  IMAD.MOV.U32 R7, RZ, RZ, 0x1f ;  /* 0x0000001fff077424 */ /* 0x000fe400078e00ff */
[----:B---3--:R-:W-:-:S05]  /*15d0*/  IMAD.SHL.U32 R0, R0, 0x1000000, RZ ;  /* 0x0100000000007824 */ /* 0x008fca00078e00ff */
        /* <DEDUP_REMOVED lines=18> */
.L_x_8755:
[----:B------:R-:W3:Y:S02]  /*1700*/  LDG.E.U8 R4, desc[UR36][R4.64] ;  /* 0x0000002404047981 */ /* 0x000ee4000c1e1100 */
[C---:B---3--:R-:W-:Y:S02]  /*1710*/  IMAD.SHL.U32 R3, R4.reuse, 0x2000000, RZ ;  /* 0x0200000004037824 */ /* 0x048fe400078e00ff */
        /* <DEDUP_REMOVED lines=11> */
[----:B------:R3:W0:Y:S01]  /*17d0*/  F2F.F64.F32 R28, R0 ;  /* 0x00000000001c7310 */ /* 0x0006220000201800 */
[----:B------:R-:W-:Y:S05]  /*17e0*/  BRA `(.L_x_8744) ;  /* 0x0000000400c47947 */ /* 0x000fea0003800000 */
.L_x_8754:
[----:B------:R-:W3:Y:S02]  /*17f0*/  LDG.E.U16 R0, desc[UR36][R4.64] ;  /* 0x0000002404007981 */ /* 0x000ee4000c1e1500 */
[----:B---3--:R-:W-:-:S04]  /*1800*/  IMAD.U32 R0, R0, 0x10000, RZ ;  /* 0x0001000000007824 */ /* 0x008fc800078e00ff */
[----:B------:R-:W-:-:S04]  /*1810*/  FMUL.FTZ R0, R0, 1 ;  /* 0x3f80000000007820 */ /* 0x000fc80000410000 */
[----:B------:R0:W1:Y:S01]  /*1820*/  F2F.F64.F32 R28, R0 ;  /* 0x00000000001c7310 */ /* 0x0000620000201800 */
[----:B------:R-:W-:Y:S05]  /*1830*/  BRA `(.L_x_8744) ;  /* 0x0000000400b07947 */ /* 0x000fea0003800000 */
.L_x_8751:
        /* <DEDUP_REMOVED lines=8> */
[----:B------:R-:W3:Y:S02]  /*18c0*/  LDG.E.U16 R4, desc[UR36][R4.64] ;  /* 0x0000002404047981 */ /* 0x000ee4000c1e1500 */
[----:B---3--:R0:W1:Y:S01]  /*18d0*/  I2F.F64.U16 R28, R4 ;  /* 0x00000004001c7312 */ /* 0x0080620000101800 */
[----:B------:R-:W-:Y:S05]  /*18e0*/  BRA `(.L_x_8744) ;  /* 0x0000000400847947 */ /* 0x000fea0003800000 */
.L_x_8758:
[----:B------:R-:W3:Y:S01]  /*18f0*/  LDG.E.U8 R4, desc[UR36][R4.64] ;  /* 0x0000002404047981 */ /* 0x000ee2000c1e1100 */
[----:B------:R-:W-:Y:S02]  /*1900*/  CS2R R28, SRZ ;  /* 0x00000000001c7805 */ /* 0x000fe4000001ff00 */
        /* <DEDUP_REMOVED lines=19> */
.L_x_8760:
[----:B------:R-:W-:Y:S05]  /*1a40*/  BSYNC.RECONVERGENT B0 ;  /* 0x0000000000007941 */ /* 0x000fea0003800200 */
.L_x_8759:
[----:B------:R-:W-:Y:S01]  /*1a50*/  IMAD.SHL.U32 R0, R0, 0x100000, RZ ;  /* 0x0010000000007824 */ /* 0x000fe200078e00ff */
[----:B------:R-:W-:-:S04]  /*1a60*/  LEA R3, R3, 0x3b800000, 0x17 ;  /* 0x3b80000003037811 */ /* 0x000fc800078eb8ff */
[----:B------:R-:W-:-:S05]  /*1a70*/  LOP3.LUT R0, R3, R0, R7, 0xfe, !PT ;  /* 0x0000000003007212 */ /* 0x000fca00078efe07 */
[----:B------:R-:W-:-:S04]  /*1a80*/  FMUL.FTZ R0, R0, 1 ;  /* 0x3f80000000007820 */ /* 0x000fc80000410000 */
[----:B------:R0:W1:Y:S01]  /*1a90*/  F2F.F64.F32 R28, R0 ;  /* 0x00000000001c7310 */ /* 0x0000620000201800 */
[----:B------:R-:W-:Y:S05]  /*1aa0*/  BRA `(.L_x_8744) ;  /* 0x0000000400147947 */ /* 0x000fea0003800000 */
.L_x_8757:
        /* <DEDUP_REMOVED lines=21> */
.L_x_8762:
[----:B------:R-:W-:Y:S05]  /*1c00*/  BSYNC.RECONVERGENT B0 ;  /* 0x0000000000007941 */ /* 0x000fea0003800200 */
.L_x_8761:
[----:B------:R-:W-:Y:S01]  /*1c10*/  IMAD.SHL.U32 R0, R0, 0x200000, RZ ;  /* 0x0020000000007824 */ /* 0x000fe200078e00ff */
[----:B------:R-:W-:-:S04]  /*1c20*/  LEA R3, R3, 0x37800000, 0x17 ;  /* 0x3780000003037811 */ /* 0x000fc800078eb8ff */
[----:B------:R-:W-:-:S05]  /*1c30*/  LOP3.LUT R0, R3, R0, R7, 0xfe, !PT ;  /* 0x0000000003007212 */ /* 0x000fca00078efe07 */
[----:B------:R-:W-:-:S04]  /*1c40*/  FMUL.FTZ R0, R0, 1 ;  /* 0x3f80000000007820 */ /* 0x000fc80000410000 */
[----:B------:R0:W1:Y:S01]  /*1c50*/  F2F.F64.F32 R28, R0 ;  /* 0x00000000001c7310 */ /* 0x0000620000201800 */
[----:B------:R-:W-:Y:S05]  /*1c60*/  BRA `(.L_x_8744) ;  /* 0x0000000000a47947 */ /* 0x000fea0003800000 */
.L_x_8756:
[----:B------:R-:W-:-:S09]  /*1c70*/  UISETP.NE.AND UP0, UPT, UR4, 0x1c, UPT ;  /* 0x0000001c0400788c */ /* 0x000fd2000bf05270 */
[----:B------:R-:W-:Y:S05]  /*1c80*/  BRA.U !UP0, `(.L_x_8763) ;  /* 0x0000000108947547 */ /* 0x000fea000b800000 */
[----:B------:R-:W-:-:S09]  /*1c90*/  UISETP.NE.AND UP0, UPT, UR4, 0x1d, UPT ;  /* 0x0000001d0400788c */ /* 0x000fd2000bf05270 */
[----:B------:R-:W-:Y:S05]  /*1ca0*/  BRA.U !UP0, `(.L_x_8764) ;  /* 0x0000000108807547 */ /* 0x000fea000b800000 */
[----:B------:R-:W-:-:S09]  /*1cb0*/  UISETP.NE.AND UP0, UPT, UR4, 0x2c, UPT ;  /* 0x0000002c0400788c */ /* 0x000fd2000bf05270 */
[----:B------:R-:W-:Y:S05]  /*1cc0*/  BRA.U !UP0, `(.L_x_8765) ;  /* 0x0000000108487547 */ /* 0x000fea000b800000 */
.L_x_8743:
[----:B------:R-:W-:Y:S01]  /*1cd0*/  MOV R0, 0x0 ;  /* 0x0000000000007802 */ /* 0x000fe20000000f00 */
[----:B------:R-:W0:Y:S01]  /*1ce0*/  LDCU.64 UR4, c[0x4][0x188] ;  /* 0x01003100ff0477ac */ /* 0x000e220008000a00 */
[----:B------:R-:W-:Y:S02]  /*1cf0*/  IMAD.MOV.U32 R8, RZ, RZ, 0x4e ;  /* 0x0000004eff087424 */ /* 0x000fe400078e00ff */
[----:B------:R1:W3:Y:S01]  /*1d00*/  LDC.64 R14, c[0x4][R0] ;  /* 0x01000000000e7b82 */ /* 0x0002e20000000a00 */
[----:B------:R-:W2:Y:S01]  /*1d10*/  LDCU.64 UR6, c[0x4][0x190] ;  /* 0x01003200ff0677ac */ /* 0x000ea20008000a00 */
[----:B------:R-:W-:Y:S02]  /*1d20*/  IMAD.MOV.U32 R12, RZ, RZ, 0x1 ;  /* 0x00000001ff0c7424 */ /* 0x000fe400078e00ff */
[----:B------:R-:W-:Y:S01]  /*1d30*/  IMAD.MOV.U32 R13, RZ, RZ, RZ ;  /* 0x000000ffff0d7224 */ /* 0x000fe200078e00ff */
[----:B------:R-:W4:Y:S01]  /*1d40*/  LDCU.64 UR8, c[0x4][0x8] ;  /* 0x01000100ff0877ac */ /* 0x000f220008000a00 */
[----:B0-----:R-:W-:-:S02]  /*1d50*/  IMAD.U32 R4, RZ, RZ, UR4 ;  /* 0x00000004ff047e24 */ /* 0x001fc4000f8e00ff */
[----:B------:R-:W-:Y:S02]  /*1d60*/  IMAD.U32 R5, RZ, RZ, UR5 ;  /* 0x00000005ff057e24 */ /* 0x000fe4000f8e00ff */
[----:B--2---:R-:W-:Y:S02]  /*1d70*/  IMAD.U32 R6, RZ, RZ, UR6 ;  /* 0x00000006ff067e24 */ /* 0x004fe4000f8e00ff */
[----:B------:R-:W-:Y:S02]  /*1d80*/  IMAD.U32 R7, RZ, RZ, UR7 ;  /* 0x00000007ff077e24 */ /* 0x000fe4000f8e00ff */
[----:B----4-:R-:W-:Y:S02]  /*1d90*/  IMAD.U32 R10, RZ, RZ, UR8 ;  /* 0x00000008ff0a7e24 */ /* 0x010fe4000f8e00ff */
[----:B-1----:R-:W-:-:S07]  /*1da0*/  IMAD.U32 R11, RZ, RZ, UR9 ;  /* 0x00000009ff0b7e24 */ /* 0x002fce000f8e00ff */
[----:B------:R-:W-:-:S07]  /*1db0*/  LEPC R20, `(.L_x_8766) ;  /* 0x000000001014794e */ /* 0x000fce0000000000 */
[----:B---3-5:R-:W-:Y:S05]  /*1dc0*/  CALL.ABS.NOINC R14 ;  /* 0x000000000e007343 */ /* 0x028fea0003c00000 */
.L_x_8766:
[----:B------:R-:W-:Y:S01]  /*1dd0*/  CS2R R28, SRZ ;  /* 0x00000000001c7805 */ /* 0x000fe2000001ff00 */
[----:B------:R-:W-:Y:S06]  /*1de0*/  BRA `(.L_x_8744) ;  /* 0x0000000000447947 */ /* 0x000fec0003800000 */
.L_x_8765:
[----:B------:R-:W3:Y:S01]  /*1df0*/  LDG.E.U8 R0, desc[UR36][R4.64] ;  /* 0x0000002404007981 */ /* 0x000ee2000c1e1100 */
[----:B------:R-:W-:Y:S02]  /*1e00*/  IMAD.MOV.U32 R28, RZ, RZ, 0x0 ;  /* 0x00000000ff1c7424 */ /* 0x000fe400078e00ff */
[----:B------:R-:W-:Y:S01]  /*1e10*/  IMAD.MOV.U32 R29, RZ, RZ, 0x38000000 ;  /* 0x38000000ff1d7424 */ /* 0x000fe200078e00ff */
[----:B---3--:R-:W-:-:S13]  /*1e20*/  ISETP.NE.AND P0, PT, R0, RZ, PT ;  /* 0x000000ff0000720c */ /* 0x008fda0003f05270 */
        /* <DEDUP_REMOVED lines=8> */
.L_x_8764:
[----:B------:R-:W3:Y:S02]  /*1eb0*/  LDG.E.64 R28, desc[UR36][R4.64] ;  /* 0x00000024041c7981 */ /* 0x000ee4000c1e1b00 */
[----:B---3--:R-:W0:Y:S01]  /*1ec0*/  I2F.F64.U64 R28, R28 ;  /* 0x0000001c001c7312 */ /* 0x008e220000301800 */
[----:B------:R-:W-:Y:S05]  /*1ed0*/  BRA `(.L_x_8744) ;  /* 0x0000000000087947 */ /* 0x000fea0003800000 */
.L_x_8763:
[----:B------:R-:W3:Y:S02]  /*1ee0*/  LDG.E R4, desc[UR36][R4.64] ;  /* 0x0000002404047981 */ /* 0x000ee4000c1e1900 */
[----:B---3--:R0:W1:Y:S02]  /*1ef0*/  I2F.F64.U32 R28, R4 ;  /* 0x00000004001c7312 */ /* 0x0080640000201800 */
.L_x_8744:
[----:B------:R-:W-:Y:S05]  /*1f00*/  BSYNC.RECONVERGENT B6 ;  /* 0x0000000000067941 */ /* 0x000fea0003800200 */
.L_x_8738:
[----:B------:R-:W-:-:S07]  /*1f10*/  VIADD R22, R2, 0x80 ;  /* 0x0000008002167836 */ /* 0x000fce0000000000 */
.L_x_8708:
[----:B------:R-:W-:Y:S05]  /*1f20*/  BSYNC.RECONVERGENT B7 ;  /* 0x0000000000077941 */ /* 0x000fea0003800200 */
.L_x_8707:
[----:B------:R-:W-:Y:S01]  /*1f30*/  ISETP.GE.AND P0, PT, R22, R23, PT ;  /* 0x000000171600720c */ /* 0x000fe20003f06270 */
[----:B------:R-:W-:Y:S01]  /*1f40*/  BSSY.RECONVERGENT B7, `(.L_x_8767) ;  /* 0x00001e8000077945 */ /* 0x000fe20003800200 */
[----:B------:R-:W-:Y:S02]  /*1f50*/  CS2R R34, SRZ ;  /* 0x0000000000227805 */ /* 0x000fe4000001ff00 */
[----:B------:R-:W-:-:S09]  /*1f60*/  CS2R R26, SRZ ;  /* 0x00000000001a7805 */ /* 0x000fd2000001ff00 */
[----:B------:R-:W-:Y:S05]  /*1f70*/  @P0 BRA `(.L_x_8768) ;  /* 0x0000001c00900947 */ /* 0x000fea0003800000 */
[----:B0-----:R-:W0:Y:S01]  /*1f80*/  LDC.64 R4, c[0x0][0x390] ;  /* 0x0000e400ff047b82 */ /* 0x001e220000000a00 */
        /* <DEDUP_REMOVED lines=20> */
.L_x_8773:
[----:B------:R-:W2:Y:S02]  /*20d0*/  LDG.E.U8 R4, desc[UR36][R4.64] ;  /* 0x0000002404047981 */ /* 0x000ea4000c1e1100 */
[----:B--2---:R0:W1:Y:S01]  /*20e0*/  I2F.F64.U16 R34, R4 ;  /* 0x0000000400227312 */ /* 0x0040620000101800 */
[----:B------:R-:W-:Y:S05]  /*20f0*/  BRA `(.L_x_8775) ;  /* 0x0000000c00647947 */ /* 0x000fea0003800000 */
.L_x_8772:
        /* <DEDUP_REMOVED lines=9> */
.L_x_8777:
[----:B------:R-:W2:Y:S02]  /*2190*/  LDG.E R4, desc[UR36][R4.64] ;  /* 0x0000002404047981 */ /* 0x000ea4000c1e1900 */
[----:B--2---:R0:W1:Y:S01]  /*21a0*/  I2F.F64 R34, R4 ;  /* 0x0000000400227312 */ /* 0x0040620000201c00 */
[----:B------:R-:W-:Y:S05]  /*21b0*/  BRA `(.L_x_8775) ;  /* 0x0000000c00347947 */ /* 0x000fea0003800000 */
.L_x_8776:
[----:B------:R-:W2:Y:S02]  /*21c0*/  LDG.E.U16 R4, desc[UR36][R4.64] ;  /* 0x0000002404047981 */ /* 0x000ea4000c1e1500 */
[----:B--2---:R0:W1:Y:S01]  /*21d0*/  I2F.F64.S16 R34, R4 ;  /* 0x0000000400227312 */ /* 0x0040620000101c00 */
[----:B------:R-:W-:Y:S05]  /*21e0*/  BRA `(.L_x_8775) ;  /* 0x0000000c00287947 */ /* 0x000fea0003800000 */
.L_x_8771:
        /* <DEDUP_REMOVED lines=10> */
.L_x_8779:
[----:B---3--:R-:W3:Y:S02]  /*2290*/  LDG.E.U16 R0, desc[UR36][R4.64] ;  /* 0x0000002404007981 */ /* 0x008ee4000c1e1500 */
[----:B---3--:R-:W-:-:S05]  /*22a0*/  HADD2.F32 R0, -RZ, R0.H0_H0 ;  /* 0x20000000ff007230 */ /* 0x008fca0000004100 */
[----:B------:R-:W-:-:S04]  /*22b0*/  FMUL.FTZ R0, R0, 1 ;  /* 0x3f80000000007820 */ /* 0x000fc80000410000 */
[----:B------:R0:W1:Y:S01]  /*22c0*/  F2F.F64.F32 R34, R0 ;  /* 0x0000000000227310 */ /* 0x0000620000201800 */
[----:B------:R-:W-:Y:S05]  /*22d0*/  BRA `(.L_x_8775) ;  /* 0x0000000800ec7947 */ /* 0x000fea0003800000 */
.L_x_8778:
        /* <DEDUP_REMOVED lines=10> */
.L_x_8781:
[----:B------:R-:W3:Y:S02]  /*2380*/  LDG.E.U16 R4, desc[UR36][R4.64] ;  /* 0x0000002404047981 */ /* 0x000ee4000c1e1500 */
[----:B---3--:R-:W-:-:S05]  /*2390*/  HADD2.F32 R0, -RZ, R4.H0_H0 ;  /* 0x20000004ff007230 */ /* 0x008fca0000004100 */
[----:B------:R-:W-:-:S04]  /*23a0*/  FMUL.FTZ R0, R0, 1 ;  /* 0x3f80000000007820 */ /* 0x000fc80000410000 */
[----:B------:R0:W1:Y:S01]  /*23b0*/  F2F.F64.F32 R34, R0 ;  /* 0x0000000000227310 */ /* 0x0000620000201800 */
[----:B------:R-:W-:Y:S05]  /*23c0*/  BRA `(.L_x_8775) ;  /* 0x0000000800b07947 */ /* 0x000fea0003800000 */
.L_x_8780:
[----:B------:R0:W5:Y:S01]  /*23d0*/  LDG.E.64 R34, desc[UR36][R4.64] ;  /* 0x0000002404227981 */ /* 0x000162000c1e1b00 */
[----:B------:R-:W-:Y:S05]  /*23e0*/  BRA `(.L_x_8775) ;  /* 0x0000000800a87947 */ /* 0x000fea0003800000 */
.L_x_8770:
        /* <DEDUP_REMOVED lines=13> */
.L_x_8784:
[----:B------:R0:W5:Y:S01]  /*24c0*/  LDG.E.64 R34, desc[UR36][R4.64] ;  /* 0x0000002404227981 */ /* 0x000162000c1e1b00 */
[----:B------:R-:W-:Y:S05]  /*24d0*/  BRA `(.L_x_8775) ;  /* 0x00000008006c7947 */ /* 0x000fea0003800000 */
.L_x_8783:
[----:B------:R-:W-:-:S09]  /*24e0*/  UISETP.NE.AND UP0, UPT, UR4, 0xf, UPT ;  /* 0x0000000f0400788c */ /* 0x000fd2000bf05270 */
[----:B------:R-:W-:Y:S05]  /*24f0*/  BRA.U !UP0, `(.L_x_8785) ;  /* 0x0000000108a07547 */ /* 0x000fea000b800000 */
[----:B------:R-:W-:-:S09]  /*2500*/  UISETP.NE.AND UP0, UPT, UR4, 0x17, UPT ;  /* 0x000000170400788c */ /* 0x000fd2000bf05270 */
[----:B------:R-:W-:Y:S05]  /*2510*/  BRA.U !UP0, `(.L_x_8786) ;  /* 0x00000001085c7547 */ /* 0x000fea000b800000 */
[----:B------:R-:W-:-:S09]  /*2520*/  UISETP.NE.AND UP0, UPT, UR4, 0x18, UPT ;  /* 0x000000180400788c */ /* 0x000fd2000bf05270 */
[----:B------:R-:W-:Y:S05]  /*2530*/  BRA.U UP0, `(.L_x_8774) ;  /* 0x0000000500f87547 */ /* 0x000fea000b800000 */
[----:B---3--:R-:W3:Y:S01]  /*2540*/  LDG.E.U8 R0, desc[UR36][R4.64] ;  /* 0x0000002404007981 */ /* 0x008ee2000c1e1100 */
        /* <DEDUP_REMOVED lines=20> */
.L_x_8786:
[----:B------:R-:W3:Y:S02]  /*2690*/  LDG.E.U8 R4, desc[UR36][R4.64] ;  /* 0x0000002404047981 */ /* 0x000ee4000c1e1100 */
[C---:B---3--:R-:W-:Y:S02]  /*26a0*/  IMAD.SHL.U32 R0, R4.reuse, 0x2000000, RZ ;  /* 0x0200000004007824 */ /* 0x048fe400078e00ff */
        /* <DEDUP_REMOVED lines=9> */
[----:B------:R-:W-:-:S05]  /*2740*/  LOP3.LUT R0, R0, 0x80000000, R3, 0xf8, !PT ;  /* 0x8000000000007812 */ /* 0x000fca00078ef803 */
[----:B------:R-:W-:-:S04]  /*2750*/  FMUL.FTZ R0, R0, 1 ;  /* 0x3f80000000007820 */ /* 0x000fc80000410000 */
[----:B------:R0:W1:Y:S01]  /*2760*/  F2F.F64.F32 R34, R0 ;  /* 0x0000000000227310 */ /* 0x0000620000201800 */
[----:B------:R-:W-:Y:S05]  /*2770*/  BRA `(.L_x_8775) ;  /* 0x0000000400c47947 */ /* 0x000fea0003800000 */
.L_x_8785:
[----:B---3--:R-:W3:Y:S02]  /*2780*/  LDG.E.U16 R0, desc[UR36][R4.64] ;  /* 0x0000002404007981 */ /* 0x008ee4000c1e1500 */
[----:B---3--:R-:W-:-:S04]  /*2790*/  IMAD.U32 R0, R0, 0x10000, RZ ;  /* 0x0001000000007824 */ /* 0x008fc800078e00ff */
[----:B------:R-:W-:-:S04]  /*27a0*/  FMUL.FTZ R0, R0, 1 ;  /* 0x3f80000000007820 */ /* 0x000fc80000410000 */
[----:B------:R0:W1:Y:S01]  /*27b0*/  F2F.F64.F32 R34, R0 ;  /* 0x0000000000227310 */ /* 0x0000620000201800 */
[----:B------:R-:W-:Y:S05]  /*27c0*/  BRA `(.L_x_8775) ;  /* 0x0000000400b07947 */ /* 0x000fea0003800000 */
.L_x_8782:
        /* <DEDUP_REMOVED lines=11> */
.L_x_8789:
        /* <DEDUP_REMOVED lines=8> */
[--C-:B---3--:R-:W-:Y:S01]  /*2900*/  SHF.R.U32.HI R0, RZ, 0x3, R4.reuse ;  /* 0x00000003ff007819 */ /* 0x108fe20000011604 */
        /* <DEDUP_REMOVED lines=12> */
.L_x_8791:
[----:B------:R-:W-:Y:S05]  /*29d0*/  BSYNC.RECONVERGENT B0 ;  /* 0x0000000000007941 */ /* 0x000fea0003800200 */
.L_x_8790:
[----:B------:R-:W-:Y:S01]  /*29e0*/  IMAD.SHL.U32 R0, R0, 0x100000, RZ ;  /* 0x0010000000007824 */ /* 0x000fe200078e00ff */
[----:B------:R-:W-:-:S04]  /*29f0*/  LEA R3, R3, 0x3b800000, 0x17 ;  /* 0x3b80000003037811 */ /* 0x000fc800078eb8ff */
[----:B------:R-:W-:-:S05]  /*2a00*/  LOP3.LUT R0, R3, R0, R7, 0xfe, !PT ;  /* 0x0000000003007212 */ /* 0x000fca00078efe07 */
[----:B------:R-:W-:-:S04]  /*2a10*/  FMUL.FTZ R0, R0, 1 ;  /* 0x3f80000000007820 */ /* 0x000fc80000410000 */
[----:B------:R0:W1:Y:S01]  /*2a20*/  F2F.F64.F32 R34, R0 ;  /* 0x0000000000227310 */ /* 0x0000620000201800 */
[----:B------:R-:W-:Y:S05]  /*2a30*/  BRA `(.L_x_8775) ;  /* 0x0000000400147947 */ /* 0x000fea0003800000 */
.L_x_8788:
        /* <DEDUP_REMOVED lines=21> */
.L_x_8793:
[----:B------:R-:W-:Y:S05]  /*2b90*/  BSYNC.RECONVERGENT B0 ;  /* 0x0000000000007941 */ /* 0x000fea0003800200 */
.L_x_8792:
[----:B------:R-:W-:Y:S01]  /*2ba0*/  IMAD.SHL.U32 R0, R0, 0x200000, RZ ;  /* 0x0020000000007824 */ /* 0x000fe200078e00ff */
[----:B------:R-:W-:-:S04]  /*2bb0*/  LEA R3, R3, 0x37800000, 0x17 ;  /* 0x3780000003037811 */ /* 0x000fc800078eb8ff */
[----:B------:R-:W-:-:S05]  /*2bc0*/  LOP3.LUT R0, R3, R0, R7, 0xfe, !PT ;  /* 0x0000000003007212 */ /* 0x000fca00078efe07 */
[----:B------:R-:W-:-:S04]  /*2bd0*/  FMUL.FTZ R0, R0, 1 ;  /* 0x3f80000000007820 */ /* 0x000fc80000410000 */
[----:B------:R0:W1:Y:S01]  /*2be0*/  F2F.F64.F32 R34, R0 ;  /* 0x0000000000227310 */ /* 0x0000620000201800 */
[----:B------:R-:W-:Y:S05]  /*2bf0*/  BRA `(.L_x_8775) ;  /* 0x0000000000a47947 */ /* 0x000fea0003800000 */
.L_x_8787:
        /* <DEDUP_REMOVED lines=16> */
[----:B------:R1:W0:Y:S01]  /*2d00*/  @P0 F2F.F64.F32 R34, R0 ;  /* 0x0000000000220310 */ /* 0x0002220000201800 */
[----:B------:R-:W-:Y:S05]  /*2d10*/  BRA `(.L_x_8775) ;  /* 0x00000000005c7947 */ /* 0x000fea0003800000 */
.L_x_8774:
        /* <DEDUP_REMOVED lines=16> */
.L_x_8796:
[----:B------:R-:W-:Y:S01]  /*2e20*/  CS2R R34, SRZ ;  /* 0x0000000000227805 */ /* 0x000fe2000001ff00 */
[----:B------:R-:W-:Y:S06]  /*2e30*/  BRA `(.L_x_8775) ;  /* 0x0000000000147947 */ /* 0x000fec0003800000 */
.L_x_8795:
[----:B------:R-:W2:Y:S02]  /*2e40*/  LDG.E.64 R34, desc[UR36][R4.64] ;  /* 0x0000002404227981 */ /* 0x000ea4000c1e1b00 */
[----:B--2---:R-:W0:Y:S01]  /*2e50*/  I2F.F64.U64 R34, R34 ;  /* 0x0000002200227312 */ /* 0x004e220000301800 */
[----:B------:R-:W-:Y:S05]  /*2e60*/  BRA `(.L_x_8775) ;  /* 0x0000000000087947 */ /* 0x000fea0003800000 */
.L_x_8794:
[----:B------:R-:W2:Y:S02]  /*2e70*/  LDG.E R4, desc[UR36][R4.64] ;  /* 0x0000002404047981 */ /* 0x000ea4000c1e1900 */
[----:B--2---:R0:W1:Y:S02]  /*2e80*/  I2F.F64.U32 R34, R4 ;  /* 0x0000000400227312 */ /* 0x0040640000201800 */
.L_x_8775:
[----:B------:R-:W-:Y:S05]  /*2e90*/  BSYNC.RECONVERGENT B6 ;  /* 0x0000000000067941 */ /* 0x000fea0003800200 */
.L_x_8769:
[----:B0-----:R-:W0:Y:S01]  /*2ea0*/  LDC.64 R4, c[0x0][0x398] ;  /* 0x0000e600ff047b82 */ /* 0x001e220000000a00 */
        /* <DEDUP_REMOVED lines=17> */
[----:B--2---:R0:W2:Y:S01]  /*2fc0*/  I2F.F64.S16 R26, R4 ;  /* 0x00000004001a7312 */ /* 0x0040a20000101c00 */
[----:B------:R-:W-:Y:S05]  /*2fd0*/  BRA `(.L_x_8803) ;  /* 0x0000000c00707947 */ /* 0x000fea0003800000 */
.L_x_8801:
[----:B------:R-:W2:Y:S02]  /*2fe0*/  LDG.E.U8 R4, desc[UR36][R4.64] ;  /* 0x0000002404047981 */ /* 0x000ea4000c1e1100 */
[----:B--2---:R0:W2:Y:S01]  /*2ff0*/  I2F.F64.U16 R26, R4 ;  /* 0x00000004001a7312 */ /* 0x0040a20000101800 */
[----:B------:R-:W-:Y:S05]  /*3000*/  BRA `(.L_x_8803) ;  /* 0x0000000c00647947 */ /* 0x000fea0003800000 */
.L_x_8800:
        /* <DEDUP_REMOVED lines=9> */
.L_x_8805:
[----:B------:R-:W2:Y:S02]  /*30a0*/  LDG.E R4, desc[UR36][R4.64] ;  /* 0x0000002404047981 */ /* 0x000ea4000c1e1900 */
[----:B--2---:R0:W2:Y:S01]  /*30b0*/  I2F.F64 R26, R4 ;  /* 0x00000004001a7312 */ /* 0x0040a20000201c00 */
[----:B------:R-:W-:Y:S05]  /*30c0*/  BRA `(.L_x_8803) ;  /* 0x0000000c00347947 */ /* 0x000fea0003800000 */
.L_x_8804:
[----:B------:R-:W2:Y:S02]  /*30d0*/  LDG.E.U16 R4, desc[UR36][R4.64] ;  /* 0x0000002404047981 */ /* 0x000ea4000c1e1500 */
[----:B--2---:R0:W2:Y:S01]  /*30e0*/  I2F.F64.S16 R26, R4 ;  /* 0x00000004001a7312 */ /* 0x0040a20000101c00 */
[----:B------:R-:W-:Y:S05]  /*30f0*/  BRA `(.L_x_8803) ;  /* 0x0000000c00287947 */ /* 0x000fea0003800000 */
.L_x_8799:
        /* <DEDUP_REMOVED lines=10> */
.L_x_8807:
[----:B-1-3--:R-:W2:Y:S02]  /*31a0*/  LDG.E.U16 R0, desc[UR36][R4.64] ;  /* 0x0000002404007981 */ /* 0x00aea4000c1e1500 */
[----:B--2---:R-:W-:-:S05]  /*31b0*/  HADD2.F32 R0, -RZ, R0.H0_H0 ;  /* 0x20000000ff007230 */ /* 0x004fca0000004100 */
[----:B------:R-:W-:-:S04]  /*31c0*/  FMUL.FTZ R0, R0, 1 ;  /* 0x3f80000000007820 */ /* 0x000fc80000410000 */
[----:B------:R0:W1:Y:S01]  /*31d0*/  F2F.F64.F32 R26, R0 ;  /* 0x00000000001a7310 */ /* 0x0000620000201800 */
[----:B------:R-:W-:Y:S05]  /*31e0*/  BRA `(.L_x_8803) ;  /* 0x0000000800ec7947 */ /* 0x000fea0003800000 */
.L_x_8806:
        /* <DEDUP_REMOVED lines=10> */
.L_x_8809:
[----:B------:R-:W1:Y:S02]  /*3290*/  LDG.E.U16 R4, desc[UR36][R4.64] ;  /* 0x0000002404047981 */ /* 0x000e64000c1e1500 */
[----:B-1-3--:R-:W-:-:S05]  /*32a0*/  HADD2.F32 R0, -RZ, R4.H0_H0 ;  /* 0x20000004ff007230 */ /* 0x00afca0000004100 */
[----:B------:R-:W-:-:S04]  /*32b0*/  FMUL.FTZ R0, R0, 1 ;  /* 0x3f80000000007820 */ /* 0x000fc80000410000 */
[----:B------:R0:W1:Y:S01]  /*32c0*/  F2F.F64.F32 R26, R0 ;  /* 0x00000000001a7310 */ /* 0x0000620000201800 */
[----:B------:R-:W-:Y:S05]  /*32d0*/  BRA `(.L_x_8803) ;  /* 0x0000000800b07947 */ /* 0x000fea0003800000 */
.L_x_8808:
[----:B------:R0:W5:Y:S01]  /*32e0*/  LDG.E.64 R26, desc[UR36][R4.64] ;  /* 0x00000024041a7981 */ /* 0x000162000c1e1b00 */
[----:B------:R-:W-:Y:S05]  /*32f0*/  BRA `(.L_x_8803) ;  /* 0x0000000800a87947 */ /* 0x000fea0003800000 */
.L_x_8798:
        /* <DEDUP_REMOVED lines=13> */
.L_x_8812:
[----:B------:R0:W5:Y:S01]  /*33d0*/  LDG.E.64 R26, desc[UR36][R4.64] ;  /* 0x00000024041a7981 */ /* 0x000162000c1e1b00 */
[----:B------:R-:W-:Y:S05]  /*33e0*/  BRA `(.L_x_8803) ;  /* 0x00000008006c7947 */ /* 0x000fea0003800000 */
.L_x_8811:
[----:B------:R-:W-:-:S09]  /*33f0*/  UISETP.NE.AND UP0, UPT, UR4, 0xf, UPT ;  /* 0x0000000f0400788c */ /* 0x000fd2000bf05270 */
[----:B------:R-:W-:Y:S05]  /*3400*/  BRA.U !UP0, `(.L_x_8813) ;  /* 0x0000000108a07547 */ /* 0x000fea000b800000 */
[----:B------:R-:W-:-:S09]  /*3410*/  UISETP.NE.AND UP0, UPT, UR4, 0x17, UPT ;  /* 0x000000170400788c */ /* 0x000fd2000bf05270 */
[----:B------:R-:W-:Y:S05]  /*3420*/  BRA.U !UP0, `(.L_x_8814) ;  /* 0x00000001085c7547 */ /* 0x000fea000b800000 */
[----:B------:R-:W-:-:S09]  /*3430*/  UISETP.NE.AND UP0, UPT, UR4, 0x18, UPT ;  /* 0x000000180400788c */ /* 0x000fd2000bf05270 */
[----:B------:R-:W-:Y:S05]  /*3440*/  BRA.U UP0, `(.L_x_8802) ;  /* 0x0000000500f87547 */ /* 0x000fea000b800000 */
[----:B-1-3--:R-:W2:Y:S01]  /*3450*/  LDG.E.U8 R0, desc[UR36][R4.64] ;  /* 0x0000002404007981 */ /* 0x00aea2000c1e1100 */
        /* <DEDUP_REMOVED lines=20> */
.L_x_8814:
[----:B------:R-:W1:Y:S02]  /*35a0*/  LDG.E.U8 R4, desc[UR36][R4.64] ;  /* 0x0000002404047981 */ /* 0x000e64000c1e1100 */
[C---:B-1-3--:R-:W-:Y:S02]  /*35b0*/  IMAD.SHL.U32 R0, R4.reuse, 0x2000000, RZ ;  /* 0x0200000004007824 */ /* 0x04afe400078e00ff */
        /* <DEDUP_REMOVED lines=13> */
.L_x_8813:
[----:B-1-3--:R-:W2:Y:S02]  /*3690*/  LDG.E.U16 R0, desc[UR36][R4.64] ;  /* 0x0000002404007981 */ /* 0x00aea4000c1e1500 */
[----:B--2---:R-:W-:-:S04]  /*36a0*/  IMAD.U32 R0, R0, 0x10000, RZ ;  /* 0x0001000000007824 */ /* 0x004fc800078e00ff */
[----:B------:R-:W-:-:S04]  /*36b0*/  FMUL.FTZ R0, R0, 1 ;  /* 0x3f80000000007820 */ /* 0x000fc80000410000 */
[----:B------:R0:W1:Y:S01]  /*36c0*/  F2F.F64.F32 R26, R0 ;  /* 0x00000000001a7310 */ /* 0x0000620000201800 */
[----:B------:R-:W-:Y:S05]  /*36d0*/  BRA `(.L_x_8803) ;  /* 0x0000000400b07947 */ /* 0x000fea0003800000 */
.L_x_8810:
        /* <DEDUP_REMOVED lines=9> */
[----:B--2---:R0:W2:Y:S01]  /*3770*/  I2F.F64.U16 R26, R4 ;  /* 0x00000004001a7312 */ /* 0x0040a20000101800 */
[----:B------:R-:W-:Y:S05]  /*3780*/  BRA `(.L_x_8803) ;  /* 0x0000000400847947 */ /* 0x000fea0003800000 */
.L_x_8817:
        /* <DEDUP_REMOVED lines=8> */
[--C-:B-1-3--:R-:W-:Y:S01]  /*3810*/  SHF.R.U32.HI R0, RZ, 0x3, R4.reuse ;  /* 0x00000003ff007819 */ /* 0x10afe20000011604 */
        /* <DEDUP_REMOVED lines=12> */
.L_x_8819:
[----:B------:R-:W-:Y:S05]  /*38e0*/  BSYNC.RECONVERGENT B0 ;  /* 0x0000000000007941 */ /* 0x000fea0003800200 */
.L_x_8818:
[----:B------:R-:W-:Y:S01]  /*38f0*/  IMAD.SHL.U32 R0, R0, 0x100000, RZ ;  /* 0x0010000000007824 */ /* 0x000fe200078e00ff */
[----:B------:R-:W-:-:S04]  /*3900*/  LEA R3, R3, 0x3b800000, 0x17 ;  /* 0x3b80000003037811 */ /* 0x000fc800078eb8ff */
[----:B------:R-:W-:-:S05]  /*3910*/  LOP3.LUT R0, R3, R0, R7, 0xfe, !PT ;  /* 0x0000000003007212 */ /* 0x000fca00078efe07 */
[----:B------:R-:W-:-:S04]  /*3920*/  FMUL.FTZ R0, R0, 1 ;  /* 0x3f80000000007820 */ /* 0x000fc80000410000 */
[----:B------:R0:W1:Y:S01]  /*3930*/  F2F.F64.F32 R26, R0 ;  /* 0x00000000001a7310 */ /* 0x0000620000201800 */
[----:B------:R-:W-:Y:S05]  /*3940*/  BRA `(.L_x_8803) ;  /* 0x0000000400147947 */ /* 0x000fea0003800000 */
.L_x_8816:
        /* <DEDUP_REMOVED lines=21> */
.L_x_8821:
[----:B------:R-:W-:Y:S05]  /*3aa0*/  BSYNC.RECONVERGENT B0 ;  /* 0x0000000000007941 */ /* 0x000fea0003800200 */
.L_x_8820:
[----:B------:R-:W-:Y:S01]  /*3ab0*/  IMAD.SHL.U32 R0, R0, 0x200000, RZ ;  /* 0x0020000000007824 */ /* 0x000fe200078e00ff */
[----:B------:R-:W-:-:S04]  /*3ac0*/  LEA R3, R3, 0x37800000, 0x17 ;  /* 0x3780000003037811 */ /* 0x000fc800078eb8ff */
[----:B------:R-:W-:-:S05]  /*3ad0*/  LOP3.LUT R0, R3, R0, R7, 0xfe, !PT ;  /* 0x0000000003007212 */ /* 0x000fca00078efe07 */
[----:B------:R-:W-:-:S04]  /*3ae0*/  FMUL.FTZ R0, R0, 1 ;  /* 0x3f80000000007820 */ /* 0x000fc80000410000 */
[----:B------:R0:W1:Y:S01]  /*3af0*/  F2F.F64.F32 R26, R0 ;  /* 0x00000000001a7310 */ /* 0x0000620000201800 */
[----:B------:R-:W-:Y:S05]  /*3b00*/  BRA `(.L_x_8803) ;  /* 0x0000000000a47947 */ /* 0x000fea0003800000 */
.L_x_8815:
        /* <DEDUP_REMOVED lines=18> */
.L_x_8802:
[----:B------:R-:W-:Y:S01]  /*3c30*/  MOV R14, 0x0 ;  /* 0x00000000000e7802 */ /* 0x000fe20000000f00 */
[----:B------:R-:W0:Y:S01]  /*3c40*/  LDCU.64 UR4, c[0x4][0x188] ;  /* 0x01003100ff0477ac */ /* 0x000e220008000a00 */
[----:B------:R-:W-:Y:S02]  /*3c50*/  IMAD.MOV.U32 R8, RZ, RZ, 0x4e ;  /* 0x0000004eff087424 */ /* 0x000fe400078e00ff */
[----:B------:R-:W-:Y:S01]  /*3c60*/  IMAD.MOV.U32 R12, RZ, RZ, 0x1 ;  /* 0x00000001ff0c7424 */ /* 0x000fe200078e00ff */
[----:B------:R-:W2:Y:S01]  /*3c70*/  LDCU.64 UR6, c[0x4][0x190] ;  /* 0x01003200ff0677ac */ /* 0x000ea20008000a00 */
[----:B------:R-:W1:Y:S01]  /*3c80*/  LDC.64 R14, c[0x4][R14] ;  /* 0x010000000e0e7b82 */ /* 0x000e620000000a00 */
[----:B------:R-:W-:Y:S01]  /*3c90*/  IMAD.MOV.U32 R13, RZ, RZ, RZ ;  /* 0x000000ffff0d7224 */ /* 0x000fe200078e00ff */
[----:B------:R-:W3:Y:S01]  /*3ca0*/  LDCU.64 UR8, c[0x4][0x8] ;  /* 0x01000100ff0877ac */ /* 0x000ee20008000a00 */
[----:B0-----:R-:W-:Y:S02]  /*3cb0*/  IMAD.U32 R4, RZ, RZ, UR4 ;  /* 0x00000004ff047e24 */ /* 0x001fe4000f8e00ff */
[----:B------:R-:W-:-:S02]  /*3cc0*/  IMAD.U32 R5, RZ, RZ, UR5 ;  /* 0x00000005ff057e24 */ /* 0x000fc4000f8e00ff */
[----:B--2---:R-:W-:Y:S02]  /*3cd0*/  IMAD.U32 R6, RZ, RZ, UR6 ;  /* 0x00000006ff067e24 */ /* 0x004fe4000f8e00ff */
[----:B------:R-:W-:Y:S02]  /*3ce0*/  IMAD.U32 R7, RZ, RZ, UR7 ;  /* 0x00000007ff077e24 */ /* 0x000fe4000f8e00ff */
[----:B---3--:R-:W-:Y:S02]  /*3cf0*/  IMAD.U32 R10, RZ, RZ, UR8 ;  /* 0x00000008ff0a7e24 */ /* 0x008fe4000f8e00ff */
[----:B------:R-:W-:-:S07]  /*3d00*/  IMAD.U32 R11, RZ, RZ, UR9 ;  /* 0x00000009ff0b7e24 */ /* 0x000fce000f8e00ff */
[----:B------:R-:W-:-:S07]  /*3d10*/  LEPC R20, `(.L_x_8824) ;  /* 0x000000001014794e */ /* 0x000fce0000000000 */
[----:B-1--45:R-:W-:Y:S05]  /*3d20*/  CALL.ABS.NOINC R14 ;  /* 0x000000000e007343 */ /* 0x032fea0003c00000 */
.L_x_8824:
[----:B------:R-:W-:Y:S01]  /*3d30*/  CS2R R26, SRZ ;  /* 0x00000000001a7805 */ /* 0x000fe2000001ff00 */
[----:B------:R-:W-:Y:S06]  /*3d40*/  BRA `(.L_x_8803) ;  /* 0x0000000000147947 */ /* 0x000fec0003800000 */
.L_x_8823:
[----:B------:R-:W2:Y:S02]  /*3d50*/  LDG.E.64 R26, desc[UR36][R4.64] ;  /* 0x00000024041a7981 */ /* 0x000ea4000c1e1b00 */
[----:B--2---:R-:W0:Y:S01]  /*3d60*/  I2F.F64.U64 R26, R26 ;  /* 0x0000001a001a7312 */ /* 0x004e220000301800 */
[----:B------:R-:W-:Y:S05]  /*3d70*/  BRA `(.L_x_8803) ;  /* 0x0000000000087947 */ /* 0x000fea0003800000 */
.L_x_8822:
[----:B------:R-:W2:Y:S02]  /*3d80*/  LDG.E R4, desc[UR36][R4.64] ;  /* 0x0000002404047981 */ /* 0x000ea4000c1e1900 */
[----:B--2---:R0:W2:Y:S02]  /*3d90*/  I2F.F64.U32 R26, R4 ;  /* 0x00000004001a7312 */ /* 0x0040a40000201800 */
.L_x_8803:
[----:B------:R-:W-:Y:S05]  /*3da0*/  BSYNC.RECONVERGENT B6 ;  /* 0x0000000000067941 */ /* 0x000fea0003800200 */
.L_x_8797:
[----:B------:R-:W-:-:S07]  /*3db0*/  VIADD R22, R22, 0x80 ;  /* 0x0000008016167836 */ /* 0x000fce0000000000 */
.L_x_8768:
[----:B------:R-:W-:Y:S05]  /*3dc0*/  BSYNC.RECONVERGENT B7 ;  /* 0x0000000000077941 */ /* 0x000fea0003800200 */
.L_x_8767:
        /* <DEDUP_REMOVED lines=26> */
.L_x_8831:
[----:B------:R-:W2:Y:S02]  /*3f70*/  LDG.E.U8 R4, desc[UR36][R4.64] ;  /* 0x0000002404047981 */ /* 0x000ea4000c1e1100 */
[----:B--2---:R0:W1:Y:S01]  /*3f80*/  I2F.F64.U16 R30, R4 ;  /* 0x00000004001e7312 */ /* 0x0040620000101800 */
[----:B------:R-:W-:Y:S05]  /*3f90*/  BRA `(.L_x_8833) ;  /* 0x0000000c00647947 */ /* 0x000fea0003800000 */
.L_x_8830:
        /* <DEDUP_REMOVED lines=9> */
.L_x_8835:
[----:B------:R-:W2:Y:S02]  /*4030*/  LDG.E R4, desc[UR36][R4.64] ;  /* 0x0000002404047981 */ /* 0x000ea4000c1e1900 */
[----:B--2---:R0:W1:Y:S01]  /*4040*/  I2F.F64 R30, R4 ;  /* 0x00000004001e7312 */ /* 0x0040620000201c00 */
[----:B------:R-:W-:Y:S05]  /*4050*/  BRA `(.L_x_8833) ;  /* 0x0000000c00347947 */ /* 0x000fea0003800000 */
.L_x_8834:
[----:B------:R-:W2:Y:S02]  /*4060*/  LDG.E.U16 R4, desc[UR36][R4.64] ;  /* 0x0000002404047981 */ /* 0x000ea4000c1e1500 */
[----:B--2---:R0:W1:Y:S01]  /*4070*/  I2F.F64.S16 R30, R4 ;  /* 0x00000004001e7312 */ /* 0x0040620000101c00 */
[----:B------:R-:W-:Y:S05]  /*4080*/  BRA `(.L_x_8833) ;  /* 0x0000000c00287947 */ /* 0x000fea0003800000 */
.L_x_8829:
        /* <DEDUP_REMOVED lines=10> */
.L_x_8837:
[----:B---3--:R-:W3:Y:S02]  /*4130*/  LDG.E.U16 R0, desc[UR36][R4.64] ;  /* 0x0000002404007981 */ /* 0x008ee4000c1e1500 */
[----:B---3--:R-:W-:-:S05]  /*4140*/  HADD2.F32 R0, -RZ, R0.H0_H0 ;  /* 0x20000000ff007230 */ /* 0x008fca0000004100 */
[----:B------:R-:W-:-:S04]  /*4150*/  FMUL.FTZ R0, R0, 1 ;  /* 0x3f80000000007820 */ /* 0x000fc80000410000 */
[----:B------:R0:W1:Y:S01]  /*4160*/  F2F.F64.F32 R30, R0 ;  /* 0x00000000001e7310 */ /* 0x0000620000201800 */
[----:B------:R-:W-:Y:S05]  /*4170*/  BRA `(.L_x_8833) ;  /* 0x0000000800ec7947 */ /* 0x000fea0003800000 */
.L_x_8836:
        /* <DEDUP_REMOVED lines=10> */
.L_x_8839:
[----:B------:R-:W3:Y:S02]  /*4220*/  LDG.E.U16 R4, desc[UR36][R4.64] ;  /* 0x0000002404047981 */ /* 0x000ee4000c1e1500 */
[----:B---3--:R-:W-:-:S05]  /*4230*/  HADD2.F32 R0, -RZ, R4.H0_H0 ;  /* 0x20000004ff007230 */ /* 0x008fca0000004100 */
[----:B------:R-:W-:-:S04]  /*4240*/  FMUL.FTZ R0, R0, 1 ;  /* 0x3f80000000007820 */ /* 0x000fc80000410000 */
[----:B------:R0:W1:Y:S01]  /*4250*/  F2F.F64.F32 R30, R0 ;  /* 0x00000000001e7310 */ /* 0x0000620000201800 */
[----:B------:R-:W-:Y:S05]  /*4260*/  BRA `(.L_x_8833) ;  /* 0x0000000800b07947 */ /* 0x000fea0003800000 */
.L_x_8838:
[----:B------:R0:W5:Y:S01]  /*4270*/  LDG.E.64 R30, desc[UR36][R4.64] ;  /* 0x00000024041e7981 */ /* 0x000162000c1e1b00 */
[----:B------:R-:W-:Y:S05]  /*4280*/  BRA `(.L_x_8833) ;  /* 0x0000000800a87947 */ /* 0x000fea0003800000 */
.L_x_8828:
        /* <DEDUP_REMOVED lines=13> */
.L_x_8842:
[----:B------:R0:W5:Y:S01]  /*4360*/  LDG.E.64 R30, desc[UR36][R4.64] ;  /* 0x00000024041e7981 */ /* 0x000162000c1e1b00 */
[----:B------:R-:W-:Y:S05]  /*4370*/  BRA `(.L_x_8833) ;  /* 0x00000008006c7947 */ /* 0x000fea0003800000 */
.L_x_8841:
        /* <DEDUP_REMOVED lines=27> */
.L_x_8844:
        /* <DEDUP_REMOVED lines=15> */
.L_x_8843:
[----:B---3--:R-:W3:Y:S02]  /*4620*/  LDG.E.U16 R0, desc[UR36][R4.64] ;  /* 0x0000002404007981 */ /* 0x008ee4000c1e1500 */
[----:B---3--:R-:W-:-:S04]  /*4630*/  IMAD.U32 R0, R0, 0x10000, RZ ;  /* 0x0001000000007824 */ /* 0x008fc800078e00ff */
[----:B------:R-:W-:-:S04]  /*4640*/  FMUL.FTZ R0, R0, 1 ;  /* 0x3f80000000007820 */ /* 0x000fc80000410000 */
[----:B------:R0:W1:Y:S01]  /*4650*/  F2F.F64.F32 R30, R0 ;  /* 0x00000000001e7310 */ /* 0x0000620000201800 */
[----:B------:R-:W-:Y:S05]  /*4660*/  BRA `(.L_x_8833) ;  /* 0x0000000400b07947 */ /* 0x000fea0003800000 */
.L_x_8840:
        /* <DEDUP_REMOVED lines=11> */
.L_x_8847:
        /* <DEDUP_REMOVED lines=21> */
.L_x_8849:
[----:B------:R-:W-:Y:S05]  /*4870*/  BSYNC.RECONVERGENT B0 ;  /* 0x0000000000007941 */ /* 0x000fea0003800200 */
.L_x_8848:
[----:B------:R-:W-:Y:S01]  /*4880*/  IMAD.SHL.U32 R0, R0, 0x100000, RZ ;  /* 0x0010000000007824 */ /* 0x000fe200078e00ff */
[----:B------:R-:W-:-:S04]  /*4890*/  LEA R3, R3, 0x3b800000, 0x17 ;  /* 0x3b80000003037811 */ /* 0x000fc800078eb8ff */
[----:B------:R-:W-:-:S05]  /*48a0*/  LOP3.LUT R0, R3, R0, R7, 0xfe, !PT ;  /* 0x0000000003007212 */ /* 0x000fca00078efe07 */
[----:B------:R-:W-:-:S04]  /*48b0*/  FMUL.FTZ R0, R0, 1 ;  /* 0x3f80000000007820 */ /* 0x000fc80000410000 */
[----:B------:R0:W1:Y:S01]  /*48c0*/  F2F.F64.F32 R30, R0 ;  /* 0x00000000001e7310 */ /* 0x0000620000201800 */
[----:B------:R-:W-:Y:S05]  /*48d0*/  BRA `(.L_x_8833) ;  /* 0x0000000400147947 */ /* 0x000fea0003800000 */
.L_x_8846:
        /* <DEDUP_REMOVED lines=21> */
.L_x_8851:
[----:B------:R-:W-:Y:S05]  /*4a30*/  BSYNC.RECONVERGENT B0 ;  /* 0x0000000000007941 */ /* 0x000fea0003800200 */
.L_x_8850:
[----:B------:R-:W-:Y:S01]  /*4a40*/  IMAD.SHL.U32 R0, R0, 0x200000, RZ ;  /* 0x0020000000007824 */ /* 0x000fe200078e00ff */
[----:B------:R-:W-:-:S04]  /*4a50*/  LEA R3, R3, 0x37800000, 0x17 ;  /* 0x3780000003037811 */ /* 0x000fc800078eb8ff */
[----:B------:R-:W-:-:S05]  /*4a60*/  LOP3.LUT R0, R3, R0, R7, 0xfe, !PT ;  /* 0x0000000003007212 */ /* 0x000fca00078efe07 */
[----:B------:R-:W-:-:S04]  /*4a70*/  FMUL.FTZ R0, R0, 1 ;  /* 0x3f80000000007820 */ /* 0x000fc80000410000 */
[----:B------:R0:W1:Y:S01]  /*4a80*/  F2F.F64.F32 R30, R0 ;  /* 0x00000000001e7310 */ /* 0x0000620000201800 */
[----:B------:R-:W-:Y:S05]  /*4a90*/  BRA `(.L_x_8833) ;  /* 0x0000000000a47947 */ /* 0x000fea0003800000 */
.L_x_8845:
        /* <DEDUP_REMOVED lines=18> */
.L_x_8832:
        /* <DEDUP_REMOVED lines=16> */
.L_x_8854:
[----:B------:R-:W-:Y:S01]  /*4cc0*/  CS2R R30, SRZ ;  /* 0x00000000001e7805 */ /* 0x000fe2000001ff00 */
[----:B------:R-:W-:Y:S06]  /*4cd0*/  BRA `(.L_x_8833) ;  /* 0x0000000000147947 */ /* 0x000fec0003800000 */
.L_x_8853:
[----:B------:R-:W2:Y:S02]  /*4ce0*/  LDG.E.64 R30, desc[UR36][R4.64] ;  /* 0x00000024041e7981 */ /* 0x000ea4000c1e1b00 */
[----:B--2---:R-:W0:Y:S01]  /*4cf0*/  I2F.F64.U64 R30, R30 ;  /* 0x0000001e001e7312 */ /* 0x004e220000301800 */
[----:B------:R-:W-:Y:S05]  /*4d00*/  BRA `(.L_x_8833) ;  /* 0x0000000000087947 */ /* 0x000fea0003800000 */
.L_x_8852:
[----:B------:R-:W2:Y:S02]  /*4d10*/  LDG.E R4, desc[UR36][R4.64] ;  /* 0x0000002404047981 */ /* 0x000ea4000c1e1900 */
[----:B--2---:R0:W1:Y:S02]  /*4d20*/  I2F.F64.U32 R30, R4 ;  /* 0x00000004001e7312 */ /* 0x0040640000201800 */
.L_x_8833:
[----:B------:R-:W-:Y:S05]  /*4d30*/  BSYNC.RECONVERGENT B6 ;  /* 0x0000000000067941 */ /* 0x000fea0003800200 */
.L_x_8827:
[----:B0-----:R-:W0:Y:S01]  /*4d40*/  LDC.64 R4, c[0x0][0x398] ;  /* 0x0000e600ff047b82 */ /* 0x001e220000000a00 */
[----:B------:R-:W3:Y:S01]  /*4d50*/  LDCU UR5, c[0x0][0x3ac] ;  /* 0x00007580ff0577ac */ /* 0x000ee20008000800 */
[----:B------:R-:W-:Y:S01]  /*4d60*/  BSSY.RECONVERGENT B6, `(.L_x_8855) ;  /* 0x00000ee000067945 */ /* 0x000fe20003800200 */
[----:B------:R-:W-:-:S04]  /*4d70*/  UPRMT UR4, UR39, 0x9910, URZ ;  /* 0x0000991027047896 */ /* 0x000fc800080000ff */
[----:B------:R-:W-:Y:S01]  /*4d80*/  UISETP.GT.AND UP0, UPT, UR4, 0x9, UPT ;  /* 0x000000090400788c */ /* 0x000fe2000bf04270 */
[----:B---3--:R-:W-:-:S05]  /*4d90*/  IMAD R3, R16, UR5, RZ ;  /* 0x0000000510037c24 */ /* 0x008fca000f8e02ff */
        /* <DEDUP_REMOVED lines=12> */
[----:B---3--:R0:W3:Y:S01]  /*4e60*/  I2F.F64.S16 R24, R4 ;  /* 0x0000000400187312 */ /* 0x0080e20000101c00 */
[----:B------:R-:W-:Y:S05]  /*4e70*/  BRA `(.L_x_8861) ;  /* 0x0000000c00707947 */ /* 0x000fea0003800000 */
.L_x_8859:
[----:B------:R-:W3:Y:S02]  /*4e80*/  LDG.E.U8 R4, desc[UR36][R4.64] ;  /* 0x0000002404047981 */ /* 0x000ee4000c1e1100 */
[----:B---3--:R0:W3:Y:S01]  /*4e90*/  I2F.F64.U16 R24, R4 ;  /* 0x0000000400187312 */ /* 0x0080e20000101800 */
[----:B------:R-:W-:Y:S05]  /*4ea0*/  BRA `(.L_x_8861) ;  /* 0x0000000c00647947 */ /* 0x000fea0003800000 */
.L_x_8858:
        /* <DEDUP_REMOVED lines=9> */
.L_x_8863:
[----:B------:R-:W3:Y:S02]  /*4f40*/  LDG.E R4, desc[UR36][R4.64] ;  /* 0x0000002404047981 */ /* 0x000ee4000c1e1900 */
[----:B---3--:R0:W3:Y:S01]  /*4f50*/  I2F.F64 R24, R4 ;  /* 0x0000000400187312 */ /* 0x0080e20000201c00 */
[----:B------:R-:W-:Y:S05]  /*4f60*/  BRA `(.L_x_8861) ;  /* 0x0000000c00347947 */ /* 0x000fea0003800000 */
.L_x_8862:
[----:B------:R-:W3:Y:S02]  /*4f70*/  LDG.E.U16 R4, desc[UR36][R4.64] ;  /* 0x0000002404047981 */ /* 0x000ee4000c1e1500 */
[----:B---3--:R0:W3:Y:S01]  /*4f80*/  I2F.F64.S16 R24, R4 ;  /* 0x0000000400187312 */ /* 0x0080e20000101c00 */
[----:B------:R-:W-:Y:S05]  /*4f90*/  BRA `(.L_x_8861) ;  /* 0x0000000c00287947 */ /* 0x000fea0003800000 */
.L_x_8857:
        /* <DEDUP_REMOVED lines=10> */
.L_x_8865:
[----:B------:R-:W3:Y:S02]  /*5040*/  LDG.E.U16 R0, desc[UR36][R4.64] ;  /* 0x0000002404007981 */ /* 0x000ee4000c1e1500 */
[----:B---3--:R-:W-:-:S05]  /*5050*/  HADD2.F32 R0, -RZ, R0.H0_H0 ;  /* 0x20000000ff007230 */ /* 0x008fca0000004100 */
[----:B------:R-:W-:-:S04]  /*5060*/  FMUL.FTZ R0, R0, 1 ;  /* 0x3f80000000007820 */ /* 0x000fc80000410000 */
[----:B------:R0:W3:Y:S01]  /*5070*/  F2F.F64.F32 R24, R0 ;  /* 0x0000000000187310 */ /* 0x0000e20000201800 */
[----:B------:R-:W-:Y:S05]  /*5080*/  BRA `(.L_x_8861) ;  /* 0x0000000800ec7947 */ /* 0x000fea0003800000 */
.L_x_8864:
        /* <DEDUP_REMOVED lines=10> */
.L_x_8867:
[----:B------:R-:W3:Y:S02]  /*5130*/  LDG.E.U16 R4, desc[UR36][R4.64] ;  /* 0x0000002404047981 */ /* 0x000ee4000c1e1500 */
[----:B---3--:R-:W-:-:S05]  /*5140*/  HADD2.F32 R0, -RZ, R4.H0_H0 ;  /* 0x20000004ff007230 */ /* 0x008fca0000004100 */
[----:B------:R-:W-:-:S04]  /*5150*/  FMUL.FTZ R0, R0, 1 ;  /* 0x3f80000000007820 */ /* 0x000fc80000410000 */
[----:B------:R0:W3:Y:S01]  /*5160*/  F2F.F64.F32 R24, R0 ;  /* 0x0000000000187310 */ /* 0x0000e20000201800 */
[----:B------:R-:W-:Y:S05]  /*5170*/  BRA `(.L_x_8861) ;  /* 0x0000000800b07947 */ /* 0x000fea0003800000 */
.L_x_8866:
[----:B------:R0:W5:Y:S01]  /*5180*/  LDG.E.64 R24, desc[UR36][R4.64] ;  /* 0x0000002404187981 */ /* 0x000162000c1e1b00 */
[----:B------:R-:W-:Y:S05]  /*5190*/  BRA `(.L_x_8861) ;  /* 0x0000000800a87947 */ /* 0x000fea0003800000 */
.L_x_8856:
        /* <DEDUP_REMOVED lines=13> */
.L_x_8870:
[----:B------:R0:W5:Y:S01]  /*5270*/  LDG.E.64 R24, desc[UR36][R4.64] ;  /* 0x0000002404187981 */ /* 0x000162000c1e1b00 */
[----:B------:R-:W-:Y:S05]  /*5280*/  BRA `(.L_x_8861) ;  /* 0x00000008006c7947 */ /* 0x000fea0003800000 */
.L_x_8869:
        /* <DEDUP_REMOVED lines=27> */
.L_x_8872:
        /* <DEDUP_REMOVED lines=13> */
[----:B------:R0:W3:Y:S01]  /*5510*/  F2F.F64.F32 R24, R0 ;  /* 0x0000000000187310 */ /* 0x0000e20000201800 */
[----:B------:R-:W-:Y:S05]  /*5520*/  BRA `(.L_x_8861) ;  /* 0x0000000400c47947 */ /* 0x000fea0003800000 */
.L_x_8871:
[----:B------:R-:W3:Y:S02]  /*5530*/  LDG.E.U16 R0, desc[UR36][R4.64] ;  /* 0x0000002404007981 */ /* 0x000ee4000c1e1500 */
[----:B---3--:R-:W-:-:S04]  /*5540*/  IMAD.U32 R0, R0, 0x10000, RZ ;  /* 0x0001000000007824 */ /* 0x008fc800078e00ff */
[----:B------:R-:W-:-:S04]  /*5550*/  FMUL.FTZ R0, R0, 1 ;  /* 0x3f80000000007820 */ /* 0x000fc80000410000 */
[----:B------:R0:W3:Y:S01]  /*5560*/  F2F.F64.F32 R24, R0 ;  /* 0x0000000000187310 */ /* 0x0000e20000201800 */
[----:B------:R-:W-:Y:S05]  /*5570*/  BRA `(.L_x_8861) ;  /* 0x0000000400b07947 */ /* 0x000fea0003800000 */
.L_x_8868:
        /* <DEDUP_REMOVED lines=9> */
[----:B---3--:R0:W3:Y:S01]  /*5610*/  I2F.F64.U16 R24, R4 ;  /* 0x0000000400187312 */ /* 0x0080e20000101800 */
[----:B------:R-:W-:Y:S05]  /*5620*/  BRA `(.L_x_8861) ;  /* 0x0000000400847947 */ /* 0x000fea0003800000 */
.L_x_8875:
        /* <DEDUP_REMOVED lines=21> */
.L_x_8877:
[----:B------:R-:W-:Y:S05]  /*5780*/  BSYNC.RECONVERGENT B0 ;  /* 0x0000000000007941 */ /* 0x000fea0003800200 */
.L_x_8876:
[----:B------:R-:W-:Y:S01]  /*5790*/  IMAD.SHL.U32 R0, R0, 0x100000, RZ ;  /* 0x0010000000007824 */ /* 0x000fe200078e00ff */
[----:B------:R-:W-:-:S04]  /*57a0*/  LEA R3, R3, 0x3b800000, 0x17 ;  /* 0x3b80000003037811 */ /* 0x000fc800078eb8ff */
[----:B------:R-:W-:-:S05]  /*57b0*/  LOP3.LUT R0, R3, R0, R7, 0xfe, !PT ;  /* 0x0000000003007212 */ /* 0x000fca00078efe07 */
[----:B------:R-:W-:-:S04]  /*57c0*/  FMUL.FTZ R0, R0, 1 ;  /* 0x3f80000000007820 */ /* 0x000fc80000410000 */
[----:B------:R0:W3:Y:S01]  /*57d0*/  F2F.F64.F32 R24, R0 ;  /* 0x0000000000187310 */ /* 0x0000e20000201800 */
[----:B------:R-:W-:Y:S05]  /*57e0*/  BRA `(.L_x_8861) ;  /* 0x0000000400147947 */ /* 0x000fea0003800000 */
.L_x_8874:
        /* <DEDUP_REMOVED lines=21> */
.L_x_8879:
[----:B------:R-:W-:Y:S05]  /*5940*/  BSYNC.RECONVERGENT B0 ;  /* 0x0000000000007941 */ /* 0x000fea0003800200 */
.L_x_8878:
[----:B------:R-:W-:Y:S01]  /*5950*/  IMAD.SHL.U32 R0, R0, 0x200000, RZ ;  /* 0x0020000000007824 */ /* 0x000fe200078e00ff */
[----:B------:R-:W-:-:S04]  /*5960*/  LEA R3, R3, 0x37800000, 0x17 ;  /* 0x3780000003037811 */ /* 0x000fc800078eb8ff */
[----:B------:R-:W-:-:S05]  /*5970*/  LOP3.LUT R0, R3, R0, R7, 0xfe, !PT ;  /* 0x0000000003007212 */ /* 0x000fca00078efe07 */
[----:B------:R-:W-:-:S04]  /*5980*/  FMUL.FTZ R0, R0, 1 ;  /* 0x3f80000000007820 */ /* 0x000fc80000410000 */
[----:B------:R0:W3:Y:S01]  /*5990*/  F2F.F64.F32 R24, R0 ;  /* 0x0000000000187310 */ /* 0x0000e20000201800 */
[----:B------:R-:W-:Y:S05]  /*59a0*/  BRA `(.L_x_8861) ;  /* 0x0000000000a47947 */ /* 0x000fea0003800000 */
.L_x_8873:
        /* <DEDUP_REMOVED lines=16> */
[----:B------:R0:W3:Y:S01]  /*5ab0*/  @P0 F2F.F64.F32 R24, R0 ;  /* 0x0000000000180310 */ /* 0x0000e20000201800 */
[----:B------:R-:W-:Y:S05]  /*5ac0*/  BRA `(.L_x_8861) ;  /* 0x00000000005c7947 */ /* 0x000fea0003800000 */
.L_x_8860:
[----:B------:R-:W-:Y:S01]  /*5ad0*/  MOV R14, 0x0 ;  /* 0x00000000000e7802 */ /* 0x000fe20000000f00 */
[----:B------:R-:W0:Y:S01]  /*5ae0*/  LDCU.64 UR4, c[0x4][0x188] ;  /* 0x01003100ff0477ac */ /* 0x000e220008000a00 */
[----:B------:R-:W-:Y:S02]  /*5af0*/  IMAD.MOV.U32 R8, RZ, RZ, 0x4e ;  /* 0x0000004eff087424 */ /* 0x000fe400078e00ff */
[----:B------:R-:W-:Y:S01]  /*5b00*/  IMAD.MOV.U32 R12, RZ, RZ, 0x1 ;  /* 0x00000001ff0c7424 */ /* 0x000fe200078e00ff */
[----:B------:R-:W3:Y:S01]  /*5b10*/  LDCU.64 UR6, c[0x4][0x190] ;  /* 0x01003200ff0677ac */ /* 0x000ee20008000a00 */
[----:B------:R-:W1:Y:S01]  /*5b20*/  LDC.64 R14, c[0x4][R14] ;  /* 0x010000000e0e7b82 */ /* 0x000e620000000a00 */
[----:B------:R-:W-:Y:S01]  /*5b30*/  IMAD.MOV.U32 R13, RZ, RZ, RZ ;  /* 0x000000ffff0d7224 */ /* 0x000fe200078e00ff */
[----:B------:R-:W2:Y:S01]  /*5b40*/  LDCU.64 UR8, c[0x4][0x8] ;  /* 0x01000100ff0877ac */ /* 0x000ea20008000a00 */
[----:B0-----:R-:W-:Y:S02]  /*5b50*/  IMAD.U32 R4, RZ, RZ, UR4 ;  /* 0x00000004ff047e24 */ /* 0x001fe4000f8e00ff */
[----:B------:R-:W-:-:S02]  /*5b60*/  IMAD.U32 R5, RZ, RZ, UR5 ;  /* 0x00000005ff057e24 */ /* 0x000fc4000f8e00ff */
[----:B---3--:R-:W-:Y:S02]  /*5b70*/  IMAD.U32 R6, RZ, RZ, UR6 ;  /* 0x00000006ff067e24 */ /* 0x008fe4000f8e00ff */
[----:B------:R-:W-:Y:S02]  /*5b80*/  IMAD.U32 R7, RZ, RZ, UR7 ;  /* 0x00000007ff077e24 */ /* 0x000fe4000f8e00ff */
[----:B--2---:R-:W-:Y:S02]  /*5b90*/  IMAD.U32 R10, RZ, RZ, UR8 ;  /* 0x00000008ff0a7e24 */ /* 0x004fe4000f8e00ff */
[----:B------:R-:W-:-:S07]  /*5ba0*/  IMAD.U32 R11, RZ, RZ, UR9 ;  /* 0x00000009ff0b7e24 */ /* 0x000fce000f8e00ff */
[----:B------:R-:W-:-:S07]  /*5bb0*/  LEPC R20, `(.L_x_8882) ;  /* 0x000000001014794e */ /* 0x000fce0000000000 */
[----:B-1--45:R-:W-:Y:S05]  /*5bc0*/  CALL.ABS.NOINC R14 ;  /* 0x000000000e007343 */ /* 0x032fea0003c00000 */
.L_x_8882:
[----:B------:R-:W-:Y:S01]  /*5bd0*/  CS2R R24, SRZ ;  /* 0x0000000000187805 */ /* 0x000fe2000001ff00 */
[----:B------:R-:W-:Y:S06]  /*5be0*/  BRA `(.L_x_8861) ;  /* 0x0000000000147947 */ /* 0x000fec0003800000 */
.L_x_8881:
[----:B------:R-:W3:Y:S02]  /*5bf0*/  LDG.E.64 R24, desc[UR36][R4.64] ;  /* 0x0000002404187981 */ /* 0x000ee4000c1e1b00 */
[----:B---3--:R-:W0:Y:S01]  /*5c00*/  I2F.F64.U64 R24, R24 ;  /* 0x0000001800187312 */ /* 0x008e220000301800 */
[----:B------:R-:W-:Y:S05]  /*5c10*/  BRA `(.L_x_8861) ;  /* 0x0000000000087947 */ /* 0x000fea0003800000 */
.L_x_8880:
[----:B------:R-:W3:Y:S02]  /*5c20*/  LDG.E R4, desc[UR36][R4.64] ;  /* 0x0000002404047981 */ /* 0x000ee4000c1e1900 */
[----:B---3--:R0:W3:Y:S02]  /*5c30*/  I2F.F64.U32 R24, R4 ;  /* 0x0000000400187312 */ /* 0x0080e40000201800 */
.L_x_8861:
[----:B------:R-:W-:Y:S05]  /*5c40*/  BSYNC.RECONVERGENT B6 ;  /* 0x0000000000067941 */ /* 0x000fea0003800200 */
.L_x_8855:
[----:B------:R-:W-:-:S07]  /*5c50*/  VIADD R22, R22, 0x80 ;  /* 0x0000008016167836 */ /* 0x000fce0000000000 */
.L_x_8826:
[----:B------:R-:W-:Y:S05]  /*5c60*/  BSYNC.RECONVERGENT B7 ;  /* 0x0000000000077941 */ /* 0x000fea0003800200 */
.L_x_8825:
        /* <DEDUP_REMOVED lines=26> */
.L_x_8889:
[----:B------:R-:W2:Y:S02]  /*5e10*/  LDG.E.U8 R4, desc[UR36][R4.64] ;  /* 0x0000002404047981 */ /* 0x000ea4000c1e1100 */
[----:B--2---:R0:W1:Y:S01]  /*5e20*/  I2F.F64.U16 R16, R4 ;  /* 0x0000000400107312 */ /* 0x0040620000101800 */
[----:B------:R-:W-:Y:S05]  /*5e30*/  BRA `(.L_x_8891) ;  /* 0x0000000c00647947 */ /* 0x000fea0003800000 */
.L_x_8888:
        /* <DEDUP_REMOVED lines=9> */
.L_x_8893:
[----:B------:R-:W2:Y:S02]  /*5ed0*/  LDG.E R4, desc[UR36][R4.64] ;  /* 0x0000002404047981 */ /* 0x000ea4000c1e1900 */
[----:B--2---:R0:W1:Y:S01]  /*5ee0*/  I2F.F64 R16, R4 ;  /* 0x0000000400107312 */ /* 0x0040620000201c00 */
[----:B------:R-:W-:Y:S05]  /*5ef0*/  BRA `(.L_x_8891) ;  /* 0x0000000c00347947 */ /* 0x000fea0003800000 */
.L_x_8892:
[----:B------:R-:W2:Y:S02]  /*5f00*/  LDG.E.U16 R4, desc[UR36][R4.64] ;  /* 0x0000002404047981 */ /* 0x000ea4000c1e1500 */
[----:B--2---:R0:W1:Y:S01]  /*5f10*/  I2F.F64.S16 R16, R4 ;  /* 0x0000000400107312 */ /* 0x0040620000101c00 */
[----:B------:R-:W-:Y:S05]  /*5f20*/  BRA `(.L_x_8891) ;  /* 0x0000000c00287947 */ /* 0x000fea0003800000 */
.L_x_8887:
        /* <DEDUP_REMOVED lines=10> */
.L_x_8895:
[----:B---3--:R-:W3:Y:S02]  /*5fd0*/  LDG.E.U16 R0, desc[UR36][R4.64] ;  /* 0x0000002404007981 */ /* 0x008ee4000c1e1500 */
[----:B---3--:R-:W-:-:S05]  /*5fe0*/  HADD2.F32 R0, -RZ, R0.H0_H0 ;  /* 0x20000000ff007230 */ /* 0x008fca0000004100 */
[----:B------:R-:W-:-:S04]  /*5ff0*/  FMUL.FTZ R0, R0, 1 ;  /* 0x3f80000000007820 */ /* 0x000fc80000410000 */
[----:B------:R0:W1:Y:S01]  /*6000*/  F2F.F64.F32 R16, R0 ;  /* 0x0000000000107310 */ /* 0x0000620000201800 */
[----:B------:R-:W-:Y:S05]  /*6010*/  BRA `(.L_x_8891) ;  /* 0x0000000800ec7947 */ /* 0x000fea0003800000 */
.L_x_8894:
        /* <DEDUP_REMOVED lines=10> */
.L_x_8897:
[----:B------:R-:W3:Y:S02]  /*60c0*/  LDG.E.U16 R4, desc[UR36][R4.64] ;  /* 0x0000002404047981 */ /* 0x000ee4000c1e1500 */
[----:B---3--:R-:W-:-:S05]  /*60d0*/  HADD2.F32 R0, -RZ, R4.H0_H0 ;  /* 0x20000004ff007230 */ /* 0x008fca0000004100 */
[----:B------:R-:W-:-:S04]  /*60e0*/  FMUL.FTZ R0, R0, 1 ;  /* 0x3f80000000007820 */ /* 0x000fc80000410000 */
[----:B------:R0:W1:Y:S01]  /*60f0*/  F2F.F64.F32 R16, R0 ;  /* 0x0000000000107310 */ /* 0x0000620000201800 */
[----:B------:R-:W-:Y:S05]  /*6100*/  BRA `(.L_x_8891) ;  /* 0x0000000800b07947 */ /* 0x000fea0003800000 */
.L_x_8896:
[----:B------:R0:W5:Y:S01]  /*6110*/  LDG.E.64 R16, desc[UR36][R4.64] ;  /* 0x0000002404107981 */ /* 0x000162000c1e1b00 */
[----:B------:R-:W-:Y:S05]  /*6120*/  BRA `(.L_x_8891) ;  /* 0x0000000800a87947 */ /* 0x000fea0003800000 */
.L_x_8886:
        /* <DEDUP_REMOVED lines=13> */
.L_x_8900:
[----:B------:R0:W5:Y:S01]  /*6200*/  LDG.E.64 R16, desc[UR36][R4.64] ;  /* 0x0000002404107981 */ /* 0x000162000c1e1b00 */
[----:B------:R-:W-:Y:S05]  /*6210*/  BRA `(.L_x_8891) ;  /* 0x00000008006c7947 */ /* 0x000fea0003800000 */
.L_x_8899:
        /* <DEDUP_REMOVED lines=27> */
.L_x_8902:
        /* <DEDUP_REMOVED lines=15> */
.L_x_8901:
[----:B---3--:R-:W3:Y:S02]  /*64c0*/  LDG.E.U16 R0, desc[UR36][R4.64] ;  /* 0x0000002404007981 */ /* 0x008ee4000c1e1500 */
[----:B---3--:R-:W-:-:S04]  /*64d0*/  IMAD.U32 R0, R0, 0x10000, RZ ;  /* 0x0001000000007824 */ /* 0x008fc800078e00ff */
[----:B------:R-:W-:-:S04]  /*64e0*/  FMUL.FTZ R0, R0, 1 ;  /* 0x3f80000000007820 */ /* 0x000fc80000410000 */
[----:B------:R0:W1:Y:S01]  /*64f0*/  F2F.F64.F32 R16, R0 ;  /* 0x0000000000107310 */ /* 0x0000620000201800 */
[----:B------:R-:W-:Y:S05]  /*6500*/  BRA `(.L_x_8891) ;  /* 0x0000000400b07947 */ /* 0x000fea0003800000 */
.L_x_8898:
        /* <DEDUP_REMOVED lines=11> */
.L_x_8905:
        /* <DEDUP_REMOVED lines=21> */
.L_x_8907:
[----:B------:R-:W-:Y:S05]  /*6710*/  BSYNC.RECONVERGENT B0 ;  /* 0x0000000000007941 */ /* 0x000fea0003800200 */
.L_x_8906:
[----:B------:R-:W-:Y:S01]  /*6720*/  IMAD.SHL.U32 R0, R0, 0x100000, RZ ;  /* 0x0010000000007824 */ /* 0x000fe200078e00ff */
[----:B------:R-:W-:-:S04]  /*6730*/  LEA R3, R3, 0x3b800000, 0x17 ;  /* 0x3b80000003037811 */ /* 0x000fc800078eb8ff */
[----:B------:R-:W-:-:S05]  /*6740*/  LOP3.LUT R0, R3, R0, R7, 0xfe, !PT ;  /* 0x0000000003007212 */ /* 0x000fca00078efe07 */
[----:B------:R-:W-:-:S04]  /*6750*/  FMUL.FTZ R0, R0, 1 ;  /* 0x3f80000000007820 */ /* 0x000fc80000410000 */
[----:B------:R0:W1:Y:S01]  /*6760*/  F2F.F64.F32 R16, R0 ;  /* 0x0000000000107310 */ /* 0x0000620000201800 */
[----:B------:R-:W-:Y:S05]  /*6770*/  BRA `(.L_x_8891) ;  /* 0x0000000400147947 */ /* 0x000fea0003800000 */
.L_x_8904:
        /* <DEDUP_REMOVED lines=21> */
.L_x_8909:
[----:B------:R-:W-:Y:S05]  /*68d0*/  BSYNC.RECONVERGENT B0 ;  /* 0x0000000000007941 */ /* 0x000fea0003800200 */
.L_x_8908:
[----:B------:R-:W-:Y:S01]  /*68e0*/  IMAD.SHL.U32 R0, R0, 0x200000, RZ ;  /* 0x0020000000007824 */ /* 0x000fe200078e00ff */
[----:B------:R-:W-:-:S04]  /*68f0*/  LEA R3, R3, 0x37800000, 0x17 ;  /* 0x3780000003037811 */ /* 0x000fc800078eb8ff */
[----:B------:R-:W-:-:S05]  /*6900*/  LOP3.LUT R0, R3, R0, R7, 0xfe, !PT ;  /* 0x0000000003007212 */ /* 0x000fca00078efe07 */
[----:B------:R-:W-:-:S04]  /*6910*/  FMUL.FTZ R0, R0, 1 ;  /* 0x3f80000000007820 */ /* 0x000fc80000410000 */
[----:B------:R0:W1:Y:S01]  /*6920*/  F2F.F64.F32 R16, R0 ;  /* 0x0000000000107310 */ /* 0x0000620000201800 */
[----:B------:R-:W-:Y:S05]  /*6930*/  BRA `(.L_x_8891) ;  /* 0x0000000000a47947 */ /* 0x000fea0003800000 */
.L_x_8903:
        /* <DEDUP_REMOVED lines=18> */
.L_x_8890:
        /* <DEDUP_REMOVED lines=16> */
.L_x_8912:
[----:B------:R-:W-:Y:S01]  /*6b60*/  CS2R R16, SRZ ;  /* 0x0000000000107805 */ /* 0x000fe2000001ff00 */
[----:B------:R-:W-:Y:S06]  /*6b70*/  BRA `(.L_x_8891) ;  /* 0x0000000000147947 */ /* 0x000fec0003800000 */
.L_x_8911:
[----:B------:R-:W2:Y:S02]  /*6b80*/  LDG.E.64 R16, desc[UR36][R4.64] ;  /* 0x0000002404107981 */ /* 0x000ea4000c1e1b00 */
[----:B--2---:R-:W0:Y:S01]  /*6b90*/  I2F.F64.U64 R16, R16 ;  /* 0x0000001000107312 */ /* 0x004e220000301800 */
[----:B------:R-:W-:Y:S05]  /*6ba0*/  BRA `(.L_x_8891) ;  /* 0x0000000000087947 */ /* 0x000fea0003800000 */
.L_x_8910:
[----:B------:R-:W2:Y:S02]  /*6bb0*/  LDG.E R4, desc[UR36][R4.64] ;  /* 0x0000002404047981 */ /* 0x000ea4000c1e1900 */
[----:B--2---:R0:W1:Y:S02]  /*6bc0*/  I2F.F64.U32 R16, R4 ;  /* 0x0000000400107312 */ /* 0x0040640000201800 */
.L_x_8891:
[----:B------:R-:W-:Y:S05]  /*6bd0*/  BSYNC.RECONVERGENT B6 ;  /* 0x0000000000067941 */ /* 0x000fea0003800200 */
.L_x_8885:
[----:B0-----:R-:W0:Y:S01]  /*6be0*/  LDC.64 R4, c[0x0][0x398] ;  /* 0x0000e600ff047b82 */ /* 0x001e220000000a00 */
[----:B------:R-:W3:Y:S01]  /*6bf0*/  LDCU UR5, c[0x0][0x3ac] ;  /* 0x00007580ff0577ac */ /* 0x000ee20008000800 */
        /* <DEDUP_REMOVED lines=17> */
.L_x_8916:
[----:B------:R-:W3:Y:S02]  /*6d10*/  LDG.E.U8 R4, desc[UR36][R4.64] ;  /* 0x0000002404047981 */ /* 0x000ee4000c1e1100 */
[----:B---3--:R0:W3:Y:S01]  /*6d20*/  I2F.F64.U16 R18, R4 ;  /* 0x0000000400127312 */ /* 0x0080e20000101800 */
[----:B------:R-:W-:Y:S05]  /*6d30*/  BRA `(.L_x_8884) ;  /* 0x0000000c00587947 */ /* 0x000fea0003800000 */
.L_x_8915:
        /* <DEDUP_REMOVED lines=9> */
.L_x_8919:
[----:B------:R-:W3:Y:S02]  /*6dd0*/  LDG.E R4, desc[UR36][R4.64] ;  /* 0x0000002404047981 */ /* 0x000ee4000c1e1900 */
[----:B---3--:R0:W3:Y:S01]  /*6de0*/  I2F.F64 R18, R4 ;  /* 0x0000000400127312 */ /* 0x0080e20000201c00 */
[----:B------:R-:W-:Y:S05]  /*6df0*/  BRA `(.L_x_8884) ;  /* 0x0000000c00287947 */ /* 0x000fea0003800000 */
.L_x_8918:
[----:B------:R-:W3:Y:S02]  /*6e00*/  LDG.E.U16 R4, desc[UR36][R4.64] ;  /* 0x0000002404047981 */ /* 0x000ee4000c1e1500 */
[----:B---3--:R0:W3:Y:S01]  /*6e10*/  I2F.F64.S16 R18, R4 ;  /* 0x0000000400127312 */ /* 0x0080e20000101c00 */
[----:B------:R-:W-:Y:S05]  /*6e20*/  BRA `(.L_x_8884) ;  /* 0x0000000c001c7947 */ /* 0x000fea0003800000 */
.L_x_8914:
        /* <DEDUP_REMOVED lines=10> */
.L_x_8921:
[----:B------:R-:W3:Y:S02]  /*6ed0*/  LDG.E.U16 R0, desc[UR36][R4.64] ;  /* 0x0000002404007981 */ /* 0x000ee4000c1e1500 */
[----:B---3--:R-:W-:-:S05]  /*6ee0*/  HADD2.F32 R0, -RZ, R0.H0_H0 ;  /* 0x20000000ff007230 */ /* 0x008fca0000004100 */
[----:B------:R-:W-:-:S04]  /*6ef0*/  FMUL.FTZ R0, R0, 1 ;  /* 0x3f80000000007820 */ /* 0x000fc80000410000 */
[----:B------:R0:W3:Y:S01]  /*6f00*/  F2F.F64.F32 R18, R0 ;  /* 0x0000000000127310 */ /* 0x0000e20000201800 */
[----:B------:R-:W-:Y:S05]  /*6f10*/  BRA `(.L_x_8884) ;  /* 0x0000000800e07947 */ /* 0x000fea0003800000 */
.L_x_8920:
        /* <DEDUP_REMOVED lines=10> */
.L_x_8923:
[----:B------:R-:W3:Y:S02]  /*6fc0*/  LDG.E.U16 R4, desc[UR36][R4.64] ;  /* 0x0000002404047981 */ /* 0x000ee4000c1e1500 */
[----:B---3--:R-:W-:-:S05]  /*6fd0*/  HADD2.F32 R0, -RZ, R4.H0_H0 ;  /* 0x20000004ff007230 */ /* 0x008fca0000004100 */
[----:B------:R-:W-:-:S04]  /*6fe0*/  FMUL.FTZ R0, R0, 1 ;  /* 0x3f80000000007820 */ /* 0x000fc80000410000 */
[----:B------:R0:W3:Y:S01]  /*6ff0*/  F2F.F64.F32 R18, R0 ;  /* 0x0000000000127310 */ /* 0x0000e20000201800 */
[----:B------:R-:W-:Y:S05]  /*7000*/  BRA `(.L_x_8884) ;  /* 0x0000000800a47947 */ /* 0x000fea0003800000 */
.L_x_8922:
[----:B------:R0:W5:Y:S01]  /*7010*/  LDG.E.64 R18, desc[UR36][R4.64] ;  /* 0x0000002404127981 */ /* 0x000162000c1e1b00 */
[----:B------:R-:W-:Y:S05]  /*7020*/  BRA `(.L_x_8884) ;  /* 0x00000008009c7947 */ /* 0x000fea0003800000 */
.L_x_8913:
        /* <DEDUP_REMOVED lines=13> */
.L_x_8926:
[----:B------:R0:W5:Y:S01]  /*7100*/  LDG.E.64 R18, desc[UR36][R4.64] ;  /* 0x0000002404127981 */ /* 0x000162000c1e1b00 */
[----:B------:R-:W-:Y:S05]  /*7110*/  BRA `(.L_x_8884) ;  /* 0x0000000800607947 */ /* 0x000fea0003800000 */
.L_x_8925:
        /* <DEDUP_REMOVED lines=27> */
.L_x_8928:
        /* <DEDUP_REMOVED lines=15> */
.L_x_8927:
[----:B------:R-:W3:Y:S02]  /*73c0*/  LDG.E.U16 R0, desc[UR36][R4.64] ;  /* 0x0000002404007981 */ /* 0x000ee4000c1e1500 */
[----:B---3--:R-:W-:-:S04]  /*73d0*/  IMAD.U32 R0, R0, 0x10000, RZ ;  /* 0x0001000000007824 */ /* 0x008fc800078e00ff */
[----:B------:R-:W-:-:S04]  /*73e0*/  FMUL.FTZ R0, R0, 1 ;  /* 0x3f80000000007820 */ /* 0x000fc80000410000 */
[----:B------:R0:W3:Y:S01]  /*73f0*/  F2F.F64.F32 R18, R0 ;  /* 0x0000000000127310 */ /* 0x0000e20000201800 */
[----:B------:R-:W-:Y:S05]  /*7400*/  BRA `(.L_x_8884) ;  /* 0x0000000400a47947 */ /* 0x000fea0003800000 */
.L_x_8924:
        /* <DEDUP_REMOVED lines=11> */
.L_x_8931:
[----:B------:R-:W3:Y:S02]  /*74c0*/  LDG.E.U8 R4, desc[UR36][R4.64] ;  /* 0x0000002404047981 */ /* 0x000ee4000c1e1100 */
        /* <DEDUP_REMOVED lines=19> */
.L_x_8933:
[----:B------:R-:W-:Y:S05]  /*7600*/  BSYNC.RECONVERGENT B0 ;  /* 0x0000000000007941 */ /* 0x000fea0003800200 */
.L_x_8932:
[----:B------:R-:W-:Y:S01]  /*7610*/  IMAD.SHL.U32 R0, R0, 0x100000, RZ ;  /* 0x0010000000007824 */ /* 0x000fe200078e00ff */
[----:B------:R-:W-:-:S04]  /*7620*/  LEA R3, R3, 0x3b800000, 0x17 ;  /* 0x3b80000003037811 */ /* 0x000fc800078eb8ff */
[----:B------:R-:W-:-:S05]  /*7630*/  LOP3.LUT R0, R3, R0, R7, 0xfe, !PT ;  /* 0x0000000003007212 */ /* 0x000fca00078efe07 */
[----:B------:R-:W-:-:S04]  /*7640*/  FMUL.FTZ R0, R0, 1 ;  /* 0x3f80000000007820 */ /* 0x000fc80000410000 */
[----:B------:R0:W3:Y:S01]  /*7650*/  F2F.F64.F32 R18, R0 ;  /* 0x0000000000127310 */ /* 0x0000e20000201800 */
[----:B------:R-:W-:Y:S05]  /*7660*/  BRA `(.L_x_8884) ;  /* 0x00000004000c7947 */ /* 0x000fea0003800000 */
.L_x_8930:
        /* <DEDUP_REMOVED lines=20> */
.L_x_8935:
[----:B------:R-:W-:Y:S05]  /*77b0*/  BSYNC.RECONVERGENT B0 ;  /* 0x0000000000007941 */ /* 0x000fea0003800200 */
.L_x_8934:
[----:B------:R-:W-:Y:S01]  /*77c0*/  IMAD.SHL.U32 R0, R0, 0x200000, RZ ;  /* 0x0020000000007824 */ /* 0x000fe200078e00ff */
[----:B------:R-:W-:-:S04]  /*77d0*/  LEA R3, R3, 0x37800000, 0x17 ;  /* 0x3780000003037811 */ /* 0x000fc800078eb8ff */
[----:B------:R-:W-:-:S05]  /*77e0*/  LOP3.LUT R0, R3, R0, R7, 0xfe, !PT ;  /* 0x0000000003007212 */ /* 0x000fca00078efe07 */
[----:B------:R-:W-:-:S04]  /*77f0*/  FMUL.FTZ R0, R0, 1 ;  /* 0x3f80000000007820 */ /* 0x000fc80000410000 */
[----:B------:R0:W3:Y:S01]  /*7800*/  F2F.F64.F32 R18, R0 ;  /* 0x0000000000127310 */ /* 0x0000e20000201800 */
[----:B------:R-:W-:Y:S05]  /*7810*/  BRA `(.L_x_8884) ;  /* 0x0000000000a07947 */ /* 0x000fea0003800000 */
.L_x_8929:
        /* <DEDUP_REMOVED lines=18> */
.L_x_8917:
        /* <DEDUP_REMOVED lines=16> */
.L_x_8938:
[----:B------:R-:W-:Y:S05]  /*7a40*/  BRA `(.L_x_8884) ;  /* 0x0000000000147947 */ /* 0x000fea0003800000 */
.L_x_8937:
[----:B------:R-:W3:Y:S02]  /*7a50*/  LDG.E.64 R18, desc[UR36][R4.64] ;  /* 0x0000002404127981 */ /* 0x000ee4000c1e1b00 */
[----:B---3--:R-:W0:Y:S01]  /*7a60*/  I2F.F64.U64 R18, R18 ;  /* 0x0000001200127312 */ /* 0x008e220000301800 */
[----:B------:R-:W-:Y:S05]  /*7a70*/  BRA `(.L_x_8884) ;  /* 0x0000000000087947 */ /* 0x000fea0003800000 */
.L_x_8936:
[----:B------:R-:W3:Y:S02]  /*7a80*/  LDG.E R4, desc[UR36][R4.64] ;  /* 0x0000002404047981 */ /* 0x000ee4000c1e1900 */
[----:B---3--:R0:W3:Y:S02]  /*7a90*/  I2F.F64.U32 R18, R4 ;  /* 0x0000000400127312 */ /* 0x0080e40000201800 */
.L_x_8884:
[----:B------:R-:W-:Y:S05]  /*7aa0*/  BSYNC.RECONVERGENT B7 ;  /* 0x0000000000077941 */ /* 0x000fea0003800200 */
.L_x_8883:
[C---:B--2-45:R-:W-:Y:S01]  /*7ab0*/  DSETP.GT.AND P6, PT, R36.reuse, RZ, PT ;  /* 0x000000ff2400722a */ /* 0x074fe20003fc4000 */
[----:B------:R-:W2:Y:S01]  /*7ac0*/  LDC.U8 R22, c[0x0][0x3b0] ;  /* 0x0000ec00ff167b82 */ /* 0x000ea20000000000 */
[----:B------:R-:W-:Y:S01]  /*7ad0*/  DSETP.NEU.AND P0, PT, R36, RZ, PT ;  /* 0x000000ff2400722a */ /* 0x000fe20003f0d000 */
[----:B------:R-:W-:Y:S01]  /*7ae0*/  BSSY.RECONVERGENT B7, `(.L_x_8939) ;  /* 0x000036c000077945 */ /* 0x000fe20003800200 */
[----:B-1----:R-:W-:-:S03]  /*7af0*/  DSETP.GT.AND P2, PT, R34, RZ, PT ;  /* 0x000000ff2200722a */ /* 0x002fc60003f44000 */
[----:B------:R-:W-:Y:S01]  /*7b00*/  BSSY.RELIABLE B6, `(.L_x_8940) ;  /* 0x0000257000067945 */ /* 0x000fe20003800100 */
[----:B0-----:R-:W-:Y:S01]  /*7b10*/  FSEL R5, RZ, 1.875, !P6 ;  /* 0x3ff00000ff057808 */ /* 0x001fe20007000000 */
[----:B------:R-:W-:Y:S01]  /*7b20*/  DSETP.GT.AND P4, PT, R30, RZ, PT ;  /* 0x000000ff1e00722a */ /* 0x000fe20003f84000 */
[----:B------:R-:W-:Y:S01]  /*7b30*/  FSEL R4, R28, RZ, !P0 ;  /* 0x000000ff1c047208 */ /* 0x000fe20004000000 */
[----:B------:R-:W-:Y:S01]  /*7b40*/  DSETP.NEU.AND P1, PT, R34, RZ, PT ;  /* 0x000000ff2200722a */ /* 0x000fe20003f2d000 */
[----:B------:R-:W-:Y:S01]  /*7b50*/  FSEL R29, R29, R5, !P0 ;  /* 0x000000051d1d7208 */ /* 0x000fe20004000000 */
[----:B------:R-:W-:Y:S01]  /*7b60*/  DSETP.GT.AND P6, PT, R16, RZ, PT ;  /* 0x000000ff1000722a */ /* 0x000fe20003fc4000 */
[----:B------:R-:W-:Y:S01]  /*7b70*/  ISETP.GE.AND P0, PT, R2, R23, PT ;  /* 0x000000170200720c */ /* 0x000fe20003f06270 */
[----:B------:R-:W-:Y:S01]  /*7b80*/  DSETP.NEU.AND P3, PT, R30, RZ, PT ;  /* 0x000000ff1e00722a */ /* 0x000fe20003f6d000 */
[----:B------:R-:W-:Y:S01]  /*7b90*/  FSEL R3, RZ, 1.875, !P2 ;  /* 0x3ff00000ff037808 */ /* 0x000fe20005000000 */
[----:B------:R-:W-:Y:S01]  /*7ba0*/  DSETP.NEU.AND P5, PT, R16, RZ, PT ;  /* 0x000000ff1000722a */ /* 0x000fe20003fad000 */
[----:B------:R-:W-:-:S02]  /*7bb0*/  FSEL R5, RZ, 1.875, !P4 ;  /* 0x3ff00000ff057808 */ /* 0x000fc40006000000 */
[----:B------:R-:W-:Y:S02]  /*7bc0*/  FSEL R27, R27, R3, !P1 ;  /* 0x000000031b1b7208 */ /* 0x000fe40004800000 */
[----:B------:R-:W-:Y:S02]  /*7bd0*/  FSEL R3, RZ, 1.875, !P6 ;  /* 0x3ff00000ff037808 */ /* 0x000fe40007000000 */
[----:B---3--:R-:W-:Y:S01]  /*7be0*/  FSEL R25, R25, R5, !P3 ;  /* 0x0000000519197208 */ /* 0x008fe20005800000 */
[----:B------:R-:W-:Y:S01]  /*7bf0*/  IMAD.MOV.U32 R5, RZ, RZ, R29 ;  /* 0x000000ffff057224 */ /* 0x000fe200078e001d */
[----:B------:R-:W-:Y:S01]  /*7c00*/  FSEL R28, R26, RZ, !P1 ;  /* 0x000000ff1a1c7208 */ /* 0x000fe20004800000 */
[----:B------:R-:W-:Y:S01]  /*7c10*/  IMAD.MOV.U32 R29, RZ, RZ, R27 ;  /* 0x000000ffff1d7224 */ /* 0x000fe200078e001b */
[----:B------:R-:W-:Y:S02]  /*7c20*/  FSEL R24, R24, RZ, !P3 ;  /* 0x000000ff18187208 */ /* 0x000fe40005800000 */
[----:B------:R-:W-:-:S02]  /*7c30*/  FSEL R16, R18, RZ, !P5 ;  /* 0x000000ff12107208 */ /* 0x000fc40006800000 */
[----:B------:R-:W-:Y:S01]  /*7c40*/  FSEL R17, R19, R3, !P5 ;  /* 0x0000000313117208 */ /* 0x000fe20006800000 */
[----:B------:R-:W-:Y:S06]  /*7c50*/  @P0 BRA `(.L_x_8941) ;  /* 0x0000002000f80947 */ /* 0x000fec0003800000 */
[----:B------:R-:W0:Y:S01]  /*7c60*/  LDCU UR4, c[0x0][0x3b4] ;  /* 0x00007680ff0477ac */ /* 0x000e220008000800 */
[----:B------:R-:W1:Y:S01]  /*7c70*/  LDC.64 R8, c[0x0][0x388] ;  /* 0x0000e200ff087b82 */ /* 0x000e620000000a00 */
[----:B------:R-:W-:Y:S01]  /*7c80*/  IMAD R0, R33, 0x200, R2 ;  /* 0x0000020021007824 */ /* 0x000fe200078e0202 */
[----:B--2---:R-:W-:Y:S01]  /*7c90*/  PRMT R6, R22, 0x9910, RZ ;  /* 0x0000991016067816 */ /* 0x004fe200000000ff */
        /* <DEDUP_REMOVED lines=15> */
[----:B------:R-:W0:Y:S01]  /*7d90*/  F2I.F64.TRUNC R5, R4 ;  /* 0x0000000400057311 */ /* 0x000e22000030d100 */
[----:B------:R-:W-:Y:S01]  /*7da0*/  IMAD.MOV.U32 R2, RZ, RZ, R18 ;  /* 0x000000ffff027224 */ /* 0x000fe200078e0012 */
[----:B0-----:R0:W-:Y:S01]  /*7db0*/  STG.E.U8 desc[UR36][R8.64], R5 ;  /* 0x0000000508007986 */ /* 0x0011e2000c101124 */
[----:B------:R-:W-:Y:S05]  /*7dc0*/  BRA `(.L_x_8947) ;  /* 0x0000001000487947 */ /* 0x000fea0003800000 */
.L_x_8945:
[----:B------:R-:W0:Y:S01]  /*7dd0*/  F2I.S64.F64.TRUNC R4, R4 ;  /* 0x0000000400047311 */ /* 0x000e22000030d900 */
[----:B------:R-:W-:Y:S02]  /*7de0*/  IMAD.MOV.U32 R2, RZ, RZ, R18 ;  /* 0x000000ffff027224 */ /* 0x000fe400078e0012 */
[----:B0-----:R-:W-:-:S05]  /*7df0*/  IMAD.MOV.U32 R3, RZ, RZ, R4 ;  /* 0x000000ffff037224 */ /* 0x001fca00078e0004 */
[----:B------:R0:W-:Y:S01]  /*7e00*/  STG.E.U8 desc[UR36][R8.64], R3 ;  /* 0x0000000308007986 */ /* 0x0001e2000c101124 */
[----:B------:R-:W-:Y:S05]  /*7e10*/  BRA `(.L_x_8947) ;  /* 0x0000001000347947 */ /* 0x000fea0003800000 */
.L_x_8944:
[----:B------:R-:W-:-:S13]  /*7e20*/  ISETP.NE.AND P0, PT, R0, 0x2, PT ;  /* 0x000000020000780c */ /* 0x000fda0003f05270 */
[----:B------:R-:W-:Y:S05]  /*7e30*/  @!P0 BRA `(.L_x_8948) ;  /* 0x0000000000308947 */ /* 0x000fea0003800000 */
[----:B------:R-:W-:-:S13]  /*7e40*/  ISETP.NE.AND P0, PT, R0, 0x3, PT ;  /* 0x000000030000780c */ /* 0x000fda0003f05270 */
[----:B------:R-:W-:Y:S05]  /*7e50*/  @!P0 BRA `(.L_x_8949) ;  /* 0x0000000000188947 */ /* 0x000fea0003800000 */
[----:B------:R-:W-:-:S13]  /*7e60*/  ISETP.NE.AND P0, PT, R0, 0x4, PT ;  /* 0x000000040000780c */ /* 0x000fda0003f05270 */
[----:B------:R-:W-:Y:S05]  /*7e70*/  @P0 BRA `(.L_x_8946) ;  /* 0x0000000c00640947 */ /* 0x000fea0003800000 */
[----:B------:R-:W0:Y:S01]  /*7e80*/  F2I.S64.F64.TRUNC R4, R4 ;  /* 0x0000000400047311 */ /* 0x000e22000030d900 */
[----:B------:R-:W-:Y:S01]  /*7e90*/  IMAD.MOV.U32 R2, RZ, RZ, R18 ;  /* 0x000000ffff027224 */ /* 0x000fe200078e0012 */
[----:B0-----:R0:W-:Y:S01]  /*7ea0*/  STG.E.64 desc[UR36][R8.64], R4 ;  /* 0x0000000408007986 */ /* 0x0011e2000c101b24 */
[----:B------:R-:W-:Y:S05]  /*7eb0*/  BRA `(.L_x_8947) ;  /* 0x00000010000c7947 */ /* 0x000fea0003800000 */
.L_x_8949:
[----:B------:R-:W0:Y:S01]  /*7ec0*/  F2I.F64.TRUNC R5, R4 ;  /* 0x0000000400057311 */ /* 0x000e22000030d100 */
[----:B------:R-:W-:Y:S01]  /*7ed0*/  IMAD.MOV.U32 R2, RZ, RZ, R18 ;  /* 0x000000ffff027224 */ /* 0x000fe200078e0012 */
[----:B0-----:R0:W-:Y:S01]  /*7ee0*/  STG.E desc[UR36][R8.64], R5 ;  /* 0x0000000508007986 */ /* 0x0011e2000c101924 */
[----:B------:R-:W-:Y:S05]  /*7ef0*/  BRA `(.L_x_8947) ;  /* 0x0000000c00fc7947 */ /* 0x000fea0003800000 */
.L_x_8948:
[----:B------:R-:W0:Y:S01]  /*7f00*/  F2I.F64.TRUNC R5, R4 ;  /* 0x0000000400057311 */ /* 0x000e22000030d100 */
[----:B------:R-:W-:Y:S01]  /*7f10*/  IMAD.MOV.U32 R2, RZ, RZ, R18 ;  /* 0x000000ffff027224 */ /* 0x000fe200078e0012 */
[----:B0-----:R0:W-:Y:S01]  /*7f20*/  STG.E.U16 desc[UR36][R8.64], R5 ;  /* 0x0000000508007986 */ /* 0x0011e2000c101524 */
[----:B------:R-:W-:Y:S05]  /*7f30*/  BRA `(.L_x_8947) ;  /* 0x0000000c00ec7947 */ /* 0x000fea0003800000 */
.L_x_8943:
[----:B------:R-:W-:-:S13]  /*7f40*/  ISETP.GT.AND P0, PT, R0, 0x6, PT ;  /* 0x000000060000780c */ /* 0x000fda0003f04270 */
[----:B------:R-:W-:Y:S05]  /*7f50*/  @P0 BRA `(.L_x_8950) ;  /* 0x0000000000540947 */ /* 0x000fea0003800000 */
[----:B------:R-:W-:-:S13]  /*7f60*/  ISETP.NE.AND P0, PT, R0, 0x5, PT ;  /* 0x000000050000780c */ /* 0x000fda0003f05270 */
[----:B------:R-:W-:Y:S05]  /*7f70*/  @!P0 BRA `(.L_x_8951) ;  /* 0x0000000000288947 */ /* 0x000fea0003800000 */
[----:B------:R-:W-:-:S13]  /*7f80*/  ISETP.NE.AND P0, PT, R0, 0x6, PT ;  /* 0x000000060000780c */ /* 0x000fda0003f05270 */
[----:B------:R-:W-:Y:S05]  /*7f90*/  @P0 BRA `(.L_x_8946) ;  /* 0x0000000c001c0947 */ /* 0x000fea0003800000 */
[----:B------:R-:W-:Y:S01]  /*7fa0*/  UMOV UR4, 0xf0000000 ;  /* 0xf000000000047882 */ /* 0x000fe20000000000 */
[----:B------:R-:W-:Y:S01]  /*7fb0*/  UMOV UR5, 0x380fffff ;  /* 0x380fffff00057882 */ /* 0x000fe20000000000 */
[----:B------:R-:W0:Y:S01]  /*7fc0*/  F2F.F32.F64 R3, R4 ;  /* 0x0000000400037310 */ /* 0x000e220000301000 */
[----:B------:R-:W-:Y:S01]  /*7fd0*/  DSETP.GEU.AND P0, PT, |R4|, UR4, PT ;  /* 0x0000000404007e2a */ /* 0x000fe2000bf0e200 */
[----:B------:R-:W-:-:S13]  /*7fe0*/  IMAD.MOV.U32 R2, RZ, RZ, R18 ;  /* 0x000000ffff027224 */ /* 0x000fda00078e0012 */
[----:B0-----:R-:W-:-:S05]  /*7ff0*/  @!P0 FMUL R3, R3, 1.175494350822287508e-38 ;  /* 0x0080000003038820 */ /* 0x001fca0000400000 */
[----:B------:R3:W-:Y:S01]  /*8000*/  STG.E desc[UR36][R8.64], R3 ;  /* 0x0000000308007986 */ /* 0x0007e2000c101924 */
[----:B------:R-:W-:Y:S05]  /*8010*/  BRA `(.L_x_8947) ;  /* 0x0000000c00b47947 */ /* 0x000fea0003800000 */
.L_x_8951:
[----:B------:R-:W-:Y:S01]  /*8020*/  UMOV UR4, 0xf0000000 ;  /* 0xf000000000047882 */ /* 0x000fe20000000000 */
[----:B------:R-:W-:Y:S01]  /*8030*/  UMOV UR5, 0x380fffff ;  /* 0x380fffff00057882 */ /* 0x000fe20000000000 */
[----:B------:R-:W0:Y:S01]  /*8040*/  F2F.F32.F64 R0, R4 ;  /* 0x0000000400007310 */ /* 0x000e220000301000 */
[----:B------:R-:W-:Y:S01]  /*8050*/  DSETP.GEU.AND P0, PT, |R4|, UR4, PT ;  /* 0x0000000404007e2a */ /* 0x000fe2000bf0e200 */
[----:B------:R-:W-:-:S13]  /*8060*/  IMAD.MOV.U32 R2, RZ, RZ, R18 ;  /* 0x000000ffff027224 */ /* 0x000fda00078e0012 */
[----:B0-----:R-:W-:-:S05]  /*8070*/  @!P0 FMUL R0, R0, 1.175494350822287508e-38 ;  /* 0x0080000000008820 */ /* 0x001fca0000400000 */
[----:B------:R-:W-:-:S05]  /*8080*/  F2FP.F16.F32.PACK_AB R0, RZ, R0 ;  /* 0x00000000ff00723e */ /* 0x000fca00000000ff */
[----:B------:R4:W-:Y:S01]  /*8090*/  STG.E.U16 desc[UR36][R8.64], R0 ;  /* 0x0000000008007986 */ /* 0x0009e2000c101524 */
[----:B------:R-:W-:Y:S05]  /*80a0*/  BRA `(.L_x_8947) ;  /* 0x0000000c00907947 */ /* 0x000fea0003800000 */
.L_x_8950:
[----:B------:R-:W-:-:S13]  /*80b0*/  ISETP.NE.AND P0, PT, R0, 0x7, PT ;  /* 0x000000070000780c */ /* 0x000fda0003f05270 */
[----:B------:R-:W-:Y:S05]  /*80c0*/  @!P0 BRA `(.L_x_8952) ;  /* 0x00000000005c8947 */ /* 0x000fea0003800000 */
        /* <DEDUP_REMOVED lines=8> */
[----:B------:R-:W-:Y:S02]  /*8150*/  IMAD.MOV.U32 R7, RZ, RZ, RZ ;  /* 0x000000ffff077224 */ /* 0x000fe400078e00ff */
[----:B------:R-:W-:-:S11]  /*8160*/  IMAD.MOV.U32 R2, RZ, RZ, R18 ;  /* 0x000000ffff027224 */ /* 0x000fd600078e0012 */
[----:B0-----:R-:W-:-:S05]  /*8170*/  @!P0 FMUL R6, R6, 1.175494350822287508e-38 ;  /* 0x0080000006068820 */ /* 0x001fca0000400000 */
[----:B------:R1:W-:Y:S01]  /*8180*/  STG.E.64 desc[UR36][R8.64], R6 ;  /* 0x0000000608007986 */ /* 0x0003e2000c101b24 */
[----:B------:R-:W-:Y:S05]  /*8190*/  BRA `(.L_x_8947) ;  /* 0x0000000c00547947 */ /* 0x000fea0003800000 */
.L_x_8953:
[----:B------:R-:W-:Y:S01]  /*81a0*/  UMOV UR4, 0xf0000000 ;  /* 0xf000000000047882 */ /* 0x000fe20000000000 */
[----:B------:R-:W-:Y:S01]  /*81b0*/  UMOV UR5, 0x380fffff ;  /* 0x380fffff00057882 */ /* 0x000fe20000000000 */
[----:B------:R-:W0:Y:S01]  /*81c0*/  F2F.F32.F64 R0, R4 ;  /* 0x0000000400007310 */ /* 0x000e220000301000 */
[----:B------:R-:W-:Y:S01]  /*81d0*/  DSETP.GEU.AND P0, PT, |R4|, UR4, PT ;  /* 0x0000000404007e2a */ /* 0x000fe2000bf0e200 */
[----:B------:R-:W-:-:S13]  /*81e0*/  IMAD.MOV.U32 R2, RZ, RZ, R18 ;  /* 0x000000ffff027224 */ /* 0x000fda00078e0012 */
[----:B0-----:R-:W-:-:S05]  /*81f0*/  @!P0 FMUL R0, R0, 1.175494350822287508e-38 ;  /* 0x0080000000008820 */ /* 0x001fca0000400000 */
[----:B------:R-:W-:-:S04]  /*8200*/  F2FP.F16.F32.PACK_AB R3, RZ, R0 ;  /* 0x00000000ff03723e */ /* 0x000fc800000000ff */
[----:B------:R-:W-:-:S05]  /*8210*/  PRMT R3, R3, 0x5410, RZ ;  /* 0x0000541003037816 */ /* 0x000fca00000000ff */
[----:B------:R2:W-:Y:S01]  /*8220*/  STG.E desc[UR36][R8.64], R3 ;  /* 0x0000000308007986 */ /* 0x0005e2000c101924 */
[----:B------:R-:W-:Y:S05]  /*8230*/  BRA `(.L_x_8947) ;  /* 0x0000000c002c7947 */ /* 0x000fea0003800000 */
.L_x_8952:
[----:B------:R0:W-:Y:S01]  /*8240*/  STG.E.64 desc[UR36][R8.64], R4 ;  /* 0x0000000408007986 */ /* 0x0001e2000c101b24 */
[----:B------:R-:W-:Y:S01]  /*8250*/  IMAD.MOV.U32 R2, RZ, RZ, R18 ;  /* 0x000000ffff027224 */ /* 0x000fe200078e0012 */
[----:B------:R-:W-:Y:S06]  /*8260*/  BRA `(.L_x_8947) ;  /* 0x0000000c00207947 */ /* 0x000fec0003800000 */
.L_x_8942:
        /* <DEDUP_REMOVED lines=8> */
[----:B------:R-:W-:Y:S01]  /*82f0*/  DSETP.NEU.AND P0, PT, R4, RZ, PT ;  /* 0x000000ff0400722a */ /* 0x000fe20003f0d000 */
[----:B------:R-:W-:-:S05]  /*8300*/  IMAD.MOV.U32 R2, RZ, RZ, R18 ;  /* 0x000000ffff027224 */ /* 0x000fca00078e0012 */
[----:B------:R-:W-:-:S05]  /*8310*/  SEL R3, RZ, 0x1, !P0 ;  /* 0x00000001ff037807 */ /* 0x000fca0004000000 */
[----:B------:R0:W-:Y:S01]  /*8320*/  STG.E.U8 desc[UR36][R8.64], R3 ;  /* 0x0000000308007986 */ /* 0x0001e2000c101124 */
[----:B------:R-:W-:Y:S05]  /*8330*/  BRA `(.L_x_8947) ;  /* 0x0000000800ec7947 */ /* 0x000fea0003800000 */
.L_x_8956:
[----:B------:R-:W-:Y:S01]  /*8340*/  CS2R R6, SRZ ;  /* 0x0000000000067805 */ /* 0x000fe2000001ff00 */
[----:B------:R-:W-:-:S04]  /*8350*/  IMAD.MOV.U32 R2, RZ, RZ, R18 ;  /* 0x000000ffff027224 */ /* 0x000fc800078e0012 */
[----:B------:R0:W-:Y:S01]  /*8360*/  STG.E.128 desc[UR36][R8.64], R4 ;  /* 0x0000000408007986 */ /* 0x0001e2000c101d24 */
[----:B------:R-:W-:Y:S05]  /*8370*/  BRA `(.L_x_8947) ;  /* 0x0000000800dc7947 */ /* 0x000fea0003800000 */
.L_x_8955:
        /* <DEDUP_REMOVED lines=23> */
.L_x_8960:
[----:B------:R-:W-:Y:S05]  /*84f0*/  BSYNC.RECONVERGENT B0 ;  /* 0x0000000000007941 */ /* 0x000fea0003800200 */
.L_x_8959:
[----:B------:R-:W-:Y:S01]  /*8500*/  LOP3.LUT R3, R0, 0x80, R3, 0xf8, !PT ;  /* 0x0000008000037812 */ /* 0x000fe200078ef803 */
[----:B------:R-:W-:-:S04]  /*8510*/  IMAD.MOV.U32 R2, RZ, RZ, R18 ;  /* 0x000000ffff027224 */ /* 0x000fc800078e0012 */
[----:B------:R0:W-:Y:S01]  /*8520*/  STG.E.U8 desc[UR36][R8.64], R3 ;  /* 0x0000000308007986 */ /* 0x0001e2000c101124 */
[----:B------:R-:W-:Y:S05]  /*8530*/  BRA `(.L_x_8947) ;  /* 0x00000008006c7947 */ /* 0x000fea0003800000 */
.L_x_8958:
        /* <DEDUP_REMOVED lines=19> */
.L_x_8962:
[----:B------:R-:W-:Y:S05]  /*8670*/  BSYNC.RECONVERGENT B0 ;  /* 0x0000000000007941 */ /* 0x000fea0003800200 */
.L_x_8961:
[----:B------:R-:W-:Y:S01]  /*8680*/  LOP3.LUT R3, R0, 0x80, R3, 0xf8, !PT ;  /* 0x0000008000037812 */ /* 0x000fe200078ef803 */
[----:B------:R-:W-:-:S04]  /*8690*/  IMAD.MOV.U32 R2, RZ, RZ, R18 ;  /* 0x000000ffff027224 */ /* 0x000fc800078e0012 */
[----:B------:R0:W-:Y:S01]  /*86a0*/  STG.E.U8 desc[UR36][R8.64], R3 ;  /* 0x0000000308007986 */ /* 0x0001e2000c101124 */
[----:B------:R-:W-:Y:S05]  /*86b0*/  BRA `(.L_x_8947) ;  /* 0x00000008000c7947 */ /* 0x000fea0003800000 */
.L_x_8957:
[----:B------:R-:W-:Y:S01]  /*86c0*/  UMOV UR4, 0xf0000000 ;  /* 0xf000000000047882 */ /* 0x000fe20000000000 */
[----:B------:R-:W-:Y:S01]  /*86d0*/  UMOV UR5, 0x380fffff ;  /* 0x380fffff00057882 */ /* 0x000fe20000000000 */
[----:B------:R-:W0:Y:S01]  /*86e0*/  F2F.F32.F64 R0, R4 ;  /* 0x0000000400007310 */ /* 0x000e220000301000 */
[----:B------:R-:W-:Y:S01]  /*86f0*/  DSETP.GEU.AND P0, PT, |R4|, UR4, PT ;  /* 0x0000000404007e2a */ /* 0x000fe2000bf0e200 */
[----:B------:R-:W-:-:S13]  /*8700*/  IMAD.MOV.U32 R2, RZ, RZ, R18 ;  /* 0x000000ffff027224 */ /* 0x000fda00078e0012 */
[----:B0-----:R-:W-:-:S05]  /*8710*/  @!P0 FMUL R0, R0, 1.175494350822287508e-38 ;  /* 0x0080000000008820 */ /* 0x001fca0000400000 */
[----:B------:R-:W-:-:S05]  /*8720*/  F2FP.BF16.F32.PACK_AB R0, RZ, R0 ;  /* 0x00000000ff00723e */ /* 0x000fca00000010ff */
[----:B------:R0:W-:Y:S01]  /*8730*/  STG.E.U16 desc[UR36][R8.64], R0 ;  /* 0x0000000008007986 */ /* 0x0001e2000c101524 */
[----:B------:R-:W-:Y:S05]  /*8740*/  BRA `(.L_x_8947) ;  /* 0x0000000400e87947 */ /* 0x000fea0003800000 */
.L_x_8954:
        /* <DEDUP_REMOVED lines=8> */
[----:B------:R-:W0:Y:S01]  /*87d0*/  F2I.U32.F64.TRUNC R5, R4 ;  /* 0x0000000400057311 */ /* 0x000e22000030d000 */
[----:B------:R-:W-:Y:S01]  /*87e0*/  IMAD.MOV.U32 R2, RZ, RZ, R18 ;  /* 0x000000ffff027224 */ /* 0x000fe200078e0012 */
[----:B0-----:R0:W-:Y:S01]  /*87f0*/  STG.E.U16 desc[UR36][R8.64], R5 ;  /* 0x0000000508007986 */ /* 0x0011e2000c101524 */
[----:B------:R-:W-:Y:S05]  /*8800*/  BRA `(.L_x_8947) ;  /* 0x0000000400b87947 */ /* 0x000fea0003800000 */
.L_x_8965:
        /* <DEDUP_REMOVED lines=17> */
.L_x_8968:
[----:B------:R-:W-:-:S04]  /*8920*/  SHF.R.U32.HI R0, RZ, 0x14, R3 ;  /* 0x00000014ff007819 */ /* 0x000fc80000011603 */
[----:B------:R-:W-:-:S04]  /*8930*/  LOP3.LUT R0, R0, 0x1, RZ, 0xc0, !PT ;  /* 0x0000000100007812 */ /* 0x000fc800078ec0ff */
[----:B------:R-:W-:-:S04]  /*8940*/  IADD3 R0, PT, PT, R3, 0x487ffff, R0 ;  /* 0x0487ffff03007810 */ /* 0x000fc80007ffe000 */
[----:B------:R-:W-:-:S04]  /*8950*/  SHF.R.U32.HI R0, RZ, 0x14, R0 ;  /* 0x00000014ff007819 */ /* 0x000fc80000011600 */
[----:B------:R-:W-:-:S07]  /*8960*/  LOP3.LUT R2, R0, 0xff, RZ, 0xc0, !PT ;  /* 0x000000ff00027812 */ /* 0x000fce00078ec0ff */
.L_x_8969:
[----:B------:R-:W-:-:S04]  /*8970*/  SHF.R.U32.HI R3, RZ, 0x18, R3 ;  /* 0x00000018ff037819 */ /* 0x000fc80000011603 */
[----:B------:R-:W-:-:S04]  /*8980*/  LOP3.LUT R2, R2, 0x80, R3, 0xf8, !PT ;  /* 0x0000008002027812 */ /* 0x000fc800078ef803 */
[----:B------:R-:W-:-:S07]  /*8990*/  PRMT R0, R2, 0x7610, R0 ;  /* 0x0000761002007816 */ /* 0x000fce0000000000 */
.L_x_8967:
[----:B------:R-:W-:Y:S05]  /*89a0*/  BSYNC.RECONVERGENT B0 ;  /* 0x0000000000007941 */ /* 0x000fea0003800200 */
.L_x_8966:
[----:B------:R0:W-:Y:S01]  /*89b0*/  STG.E.U8 desc[UR36][R8.64], R0 ;  /* 0x0000000008007986 */ /* 0x0001e2000c101124 */
[----:B------:R-:W-:Y:S01]  /*89c0*/  IMAD.MOV.U32 R2, RZ, RZ, R18 ;  /* 0x000000ffff027224 */ /* 0x000fe200078e0012 */
[----:B------:R-:W-:Y:S06]  /*89d0*/  BRA `(.L_x_8947) ;  /* 0x0000000400447947 */ /* 0x000fec0003800000 */
.L_x_8964:
        /* <DEDUP_REMOVED lines=17> */
.L_x_8972:
[----:B------:R-:W-:-:S04]  /*8af0*/  SHF.R.U32.HI R0, RZ, 0x15, R3 ;  /* 0x00000015ff007819 */ /* 0x000fc80000011603 */
[----:B------:R-:W-:-:S04]  /*8b00*/  LOP3.LUT R0, R0, 0x1, RZ, 0xc0, !PT ;  /* 0x0000000100007812 */ /* 0x000fc800078ec0ff */
[----:B------:R-:W-:-:S04]  /*8b10*/  IADD3 R0, PT, PT, R3, 0x88fffff, R0 ;  /* 0x088fffff03007810 */ /* 0x000fc80007ffe000 */
[----:B------:R-:W-:-:S04]  /*8b20*/  SHF.R.U32.HI R0, RZ, 0x15, R0 ;  /* 0x00000015ff007819 */ /* 0x000fc80000011600 */
[----:B------:R-:W-:-:S07]  /*8b30*/  LOP3.LUT R2, R0, 0xff, RZ, 0xc0, !PT ;  /* 0x000000ff00027812 */ /* 0x000fce00078ec0ff */
.L_x_8973:
[----:B------:R-:W-:-:S04]  /*8b40*/  SHF.R.U32.HI R3, RZ, 0x18, R3 ;  /* 0x00000018ff037819 */ /* 0x000fc80000011603 */
[----:B------:R-:W-:-:S04]  /*8b50*/  LOP3.LUT R2, R2, 0x80, R3, 0xf8, !PT ;  /* 0x0000008002027812 */ /* 0x000fc800078ef803 */
[----:B------:R-:W-:-:S07]  /*8b60*/  PRMT R0, R2, 0x7610, R0 ;  /* 0x0000761002007816 */ /* 0x000fce0000000000 */
.L_x_8971:
[----:B------:R-:W-:Y:S05]  /*8b70*/  BSYNC.RECONVERGENT B0 ;  /* 0x0000000000007941 */ /* 0x000fea0003800200 */
.L_x_8970:
[----:B------:R0:W-:Y:S01]  /*8b80*/  STG.E.U8 desc[UR36][R8.64], R0 ;  /* 0x0000000008007986 */ /* 0x0001e2000c101124 */
[----:B------:R-:W-:Y:S01]  /*8b90*/  IMAD.MOV.U32 R2, RZ, RZ, R18 ;  /* 0x000000ffff027224 */ /* 0x000fe200078e0012 */
[----:B------:R-:W-:Y:S06]  /*8ba0*/  BRA `(.L_x_8947) ;  /* 0x0000000000d07947 */ /* 0x000fec0003800000 */
.L_x_8963:
[----:B------:R-:W-:-:S13]  /*8bb0*/  ISETP.NE.AND P0, PT, R0, 0x1c, PT ;  /* 0x0000001c0000780c */ /* 0x000fda0003f05270 */
[----:B------:R-:W-:Y:S05]  /*8bc0*/  @!P0 BRA `(.L_x_8974) ;  /* 0x0000000000bc8947 */ /* 0x000fea0003800000 */
[----:B------:R-:W-:-:S13]  /*8bd0*/  ISETP.NE.AND P0, PT, R0, 0x1d, PT ;  /* 0x0000001d0000780c */ /* 0x000fda0003f05270 */
[----:B------:R-:W-:Y:S05]  /*8be0*/  @!P0 BRA `(.L_x_8975) ;  /* 0x0000000000a48947 */ /* 0x000fea0003800000 */
[----:B------:R-:W-:-:S13]  /*8bf0*/  ISETP.NE.AND P0, PT, R0, 0x2c, PT ;  /* 0x0000002c0000780c */ /* 0x000fda0003f05270 */
[----:B------:R-:W-:Y:S05]  /*8c00*/  @!P0 BRA `(.L_x_8976) ;  /* 0x0000000000488947 */ /* 0x000fea0003800000 */
.L_x_8946:
        /* <DEDUP_REMOVED lines=16> */
.L_x_8977:
[----:B------:R-:W-:Y:S01]  /*8d10*/  IMAD.MOV.U32 R2, RZ, RZ, R18 ;  /* 0x000000ffff027224 */ /* 0x000fe200078e0012 */
[----:B------:R-:W-:Y:S06]  /*8d20*/  BRA `(.L_x_8947) ;  /* 0x0000000000707947 */ /* 0x000fec0003800000 */
.L_x_8976:
        /* <DEDUP_REMOVED lines=16> */
[----:B------:R-:W-:Y:S02]  /*8e30*/  @!P0 IMAD.MOV R0, RZ, RZ, R2 ;  /* 0x000000ffff008224 */ /* 0x000fe400078e0202 */
[----:B------:R-:W-:Y:S02]  /*8e40*/  IMAD.MOV.U32 R2, RZ, RZ, R18 ;  /* 0x000000ffff027224 */ /* 0x000fe400078e0012 */
[----:B------:R-:W-:-:S05]  /*8e50*/  @P2 IMAD.MOV.U32 R3, RZ, RZ, R0 ;  /* 0x000000ffff032224 */ /* 0x000fca00078e0000 */
[----:B------:R0:W-:Y:S01]  /*8e60*/  STG.E.U8 desc[UR36][R8.64], R3 ;  /* 0x0000000308007986 */ /* 0x0001e2000c101124 */
[----:B------:R-:W-:Y:S05]  /*8e70*/  BRA `(.L_x_8947) ;  /* 0x00000000001c7947 */ /* 0x000fea0003800000 */
.L_x_8975:
[----:B------:R-:W0:Y:S01]  /*8e80*/  F2I.U64.F64.TRUNC R4, R4 ;  /* 0x0000000400047311 */ /* 0x000e22000030d800 */
[----:B------:R-:W-:Y:S01]  /*8e90*/  IMAD.MOV.U32 R2, RZ, RZ, R18 ;  /* 0x000000ffff027224 */ /* 0x000fe200078e0012 */
[----:B0-----:R0:W-:Y:S01]  /*8ea0*/  STG.E.64 desc[UR36][R8.64], R4 ;  /* 0x0000000408007986 */ /* 0x0011e2000c101b24 */
[----:B------:R-:W-:Y:S05]  /*8eb0*/  BRA `(.L_x_8947) ;  /* 0x00000000000c7947 */ /* 0x000fea0003800000 */
.L_x_8974:
[----:B------:R-:W0:Y:S01]  /*8ec0*/  F2I.U32.F64.TRUNC R5, R4 ;  /* 0x0000000400057311 */ /* 0x000e22000030d000 */
[----:B------:R-:W-:Y:S01]  /*8ed0*/  IMAD.MOV.U32 R2, RZ, RZ, R18 ;  /* 0x000000ffff027224 */ /* 0x000fe200078e0012 */
[----:B0-----:R0:W-:Y:S06]  /*8ee0*/  STG.E desc[UR36][R8.64], R5 ;  /* 0x0000000508007986 */ /* 0x0011ec000c101924 */
.L_x_8947:
[----:B------:R-:W-:-:S13]  /*8ef0*/  ISETP.GE.AND P0, PT, R2, R23, PT ;  /* 0x000000170200720c */ /* 0x000fda0003f06270 */
[----:B------:R-:W-:Y:S05]  /*8f00*/  @P0 BREAK.RELIABLE B6 ;  /* 0x0000000000060942 */ /* 0x000fea0003800100 */
[----:B------:R-:W-:Y:S05]  /*8f10*/  @P0 BRA `(.L_x_8978) ;  /* 0x0000002000a00947 */ /* 0x000fea0003800000 */
[----:B------:R-:W2:Y:S01]  /*8f20*/  LDCU UR4, c[0x0][0x3b4] ;  /* 0x00007680ff0477ac */ /* 0x000ea20008000800 */
[----:B0-----:R-:W0:Y:S01]  /*8f30*/  LDC.64 R4, c[0x0][0x388] ;  /* 0x0000e200ff047b82 */ /* 0x001e220000000a00 */
[----:B----4-:R-:W-:Y:S01]  /*8f40*/  IMAD R0, R33, 0x200, R2 ;  /* 0x0000020021007824 */ /* 0x010fe200078e0202 */
[----:B-1----:R-:W-:-:S03]  /*8f50*/  PRMT R6, R22, 0x9910, RZ ;  /* 0x0000991016067816 */ /* 0x002fc600000000ff */
[----:B--23--:R-:W-:Y:S02]  /*8f60*/  IMAD R3, R0, UR4, RZ ;  /* 0x0000000400037c24 */ /* 0x00cfe4000f8e02ff */
        /* <DEDUP_REMOVED lines=13> */
[----:B------:R-:W0:Y:S02]  /*9040*/  F2I.F64.TRUNC R29, R28 ;  /* 0x0000001c001d7311 */ /* 0x000e24000030d100 */
[----:B0-----:R0:W-:Y:S01]  /*9050*/  STG.E.U8 desc[UR36][R4.64], R29 ;  /* 0x0000001d04007986 */ /* 0x0011e2000c101124 */
[----:B------:R-:W-:Y:S05]  /*9060*/  BRA `(.L_x_8984) ;  /* 0x0000000c00f07947 */ /* 0x000fea0003800000 */
.L_x_8982:
[----:B------:R-:W0:Y:S02]  /*9070*/  F2I.S64.F64.TRUNC R28, R28 ;  /* 0x0000001c001c7311 */ /* 0x000e24000030d900 */
[----:B0-----:R-:W-:-:S05]  /*9080*/  IMAD.MOV.U32 R3, RZ, RZ, R28 ;  /* 0x000000ffff037224 */ /* 0x001fca00078e001c */
[----:B------:R0:W-:Y:S01]  /*9090*/  STG.E.U8 desc[UR36][R4.64], R3 ;  /* 0x0000000304007986 */ /* 0x0001e2000c101124 */
[----:B------:R-:W-:Y:S05]  /*90a0*/  BRA `(.L_x_8984) ;  /* 0x0000000c00e07947 */ /* 0x000fea0003800000 */
.L_x_8981:
[----:B------:R-:W-:-:S13]  /*90b0*/  ISETP.NE.AND P0, PT, R0, 0x2, PT ;  /* 0x000000020000780c */ /* 0x000fda0003f05270 */
[----:B------:R-:W-:Y:S05]  /*90c0*/  @!P0 BRA `(.L_x_8985) ;  /* 0x0000000000288947 */ /* 0x000fea0003800000 */
[----:B------:R-:W-:-:S13]  /*90d0*/  ISETP.NE.AND P0, PT, R0, 0x3, PT ;  /* 0x000000030000780c */ /* 0x000fda0003f05270 */
[----:B------:R-:W-:Y:S05]  /*90e0*/  @!P0 BRA `(.L_x_8986) ;  /* 0x0000000000148947 */ /* 0x000fea0003800000 */
[----:B------:R-:W-:-:S13]  /*90f0*/  ISETP.NE.AND P0, PT, R0, 0x4, PT ;  /* 0x000000040000780c */ /* 0x000fda0003f05270 */
[----:B------:R-:W-:Y:S05]  /*9100*/  @P0 BRA `(.L_x_8983) ;  /* 0x0000000800b40947 */ /* 0x000fea0003800000 */
[----:B------:R-:W0:Y:S02]  /*9110*/  F2I.S64.F64.TRUNC R28, R28 ;  /* 0x0000001c001c7311 */ /* 0x000e24000030d900 */
[----:B0-----:R0:W-:Y:S01]  /*9120*/  STG.E.64 desc[UR36][R4.64], R28 ;  /* 0x0000001c04007986 */ /* 0x0011e2000c101b24 */
[----:B------:R-:W-:Y:S05]  /*9130*/  BRA `(.L_x_8984) ;  /* 0x0000000c00bc7947 */ /* 0x000fea0003800000 */
.L_x_8986:
[----:B------:R-:W0:Y:S02]  /*9140*/  F2I.F64.TRUNC R29, R28 ;  /* 0x0000001c001d7311 */ /* 0x000e24000030d100 */
[----:B0-----:R0:W-:Y:S01]  /*9150*/  STG.E desc[UR36][R4.64], R29 ;  /* 0x0000001d04007986 */ /* 0x0011e2000c101924 */
[----:B------:R-:W-:Y:S05]  /*9160*/  BRA `(.L_x_8984) ;  /* 0x0000000c00b07947 */ /* 0x000fea0003800000 */
.L_x_8985:
[----:B------:R-:W0:Y:S02]  /*9170*/  F2I.F64.TRUNC R29, R28 ;  /* 0x0000001c001d7311 */ /* 0x000e24000030d100 */
[----:B0-----:R0:W-:Y:S01]  /*9180*/  STG.E.U16 desc[UR36][R4.64], R29 ;  /* 0x0000001d04007986 */ /* 0x0011e2000c101524 */
[----:B------:R-:W-:Y:S05]  /*9190*/  BRA `(.L_x_8984) ;  /* 0x0000000c00a47947 */ /* 0x000fea0003800000 */
.L_x_8980:
        /* <DEDUP_REMOVED lines=9> */
[----:B------:R-:W-:-:S14]  /*9230*/  DSETP.GEU.AND P0, PT, |R28|, UR4, PT ;  /* 0x000000041c007e2a */ /* 0x000fdc000bf0e200 */
[----:B0-----:R-:W-:-:S05]  /*9240*/  @!P0 FMUL R3, R3, 1.175494350822287508e-38 ;  /* 0x0080000003038820 */ /* 0x001fca0000400000 */
[----:B------:R0:W-:Y:S01]  /*9250*/  STG.E desc[UR36][R4.64], R3 ;  /* 0x0000000304007986 */ /* 0x0001e2000c101924 */
[----:B------:R-:W-:Y:S05]  /*9260*/  BRA `(.L_x_8984) ;  /* 0x0000000c00707947 */ /* 0x000fea0003800000 */
.L_x_8988:
        /* <DEDUP_REMOVED lines=8> */
.L_x_8987:
        /* <DEDUP_REMOVED lines=14> */
.L_x_8990:
        /* <DEDUP_REMOVED lines=9> */
.L_x_8989:
[----:B------:R0:W-:Y:S01]  /*9460*/  STG.E.64 desc[UR36][R4.64], R28 ;  /* 0x0000001c04007986 */ /* 0x0001e2000c101b24 */
[----:B------:R-:W-:Y:S05]  /*9470*/  BRA `(.L_x_8984) ;  /* 0x0000000800ec7947 */ /* 0x000fea0003800000 */
.L_x_8979:
        /* <DEDUP_REMOVED lines=10> */
[----:B------:R-:W0:Y:S02]  /*9520*/  F2I.U32.F64.TRUNC R29, R28 ;  /* 0x0000001c001d7311 */ /* 0x000e24000030d000 */
[----:B0-----:R0:W-:Y:S01]  /*9530*/  STG.E.U16 desc[UR36][R4.64], R29 ;  /* 0x0000001d04007986 */ /* 0x0011e2000c101524 */
[----:B------:R-:W-:Y:S05]  /*9540*/  BRA `(.L_x_8984) ;  /* 0x0000000800b87947 */ /* 0x000fea0003800000 */
.L_x_8994:
        /* <DEDUP_REMOVED lines=22> */
.L_x_8997:
[----:B------:R-:W-:-:S04]  /*96b0*/  SHF.R.U32.HI R3, RZ, 0x18, R7 ;  /* 0x00000018ff037819 */ /* 0x000fc80000011607 */
[----:B------:R-:W-:-:S07]  /*96c0*/  LOP3.LUT R0, R0, 0x80, R3, 0xf8, !PT ;  /* 0x0000008000007812 */ /* 0x000fce00078ef803 */
.L_x_8996:
[----:B------:R-:W-:Y:S05]  /*96d0*/  BSYNC.RECONVERGENT B0 ;  /* 0x0000000000007941 */ /* 0x000fea0003800200 */
.L_x_8995:
[----:B------:R0:W-:Y:S01]  /*96e0*/  STG.E.U8 desc[UR36][R4.64], R0 ;  /* 0x0000000004007986 */ /* 0x0001e2000c101124 */
[----:B------:R-:W-:Y:S05]  /*96f0*/  BRA `(.L_x_8984) ;  /* 0x00000008004c7947 */ /* 0x000fea0003800000 */
.L_x_8993:
        /* <DEDUP_REMOVED lines=22> */
.L_x_9000:
[----:B------:R-:W-:-:S04]  /*9860*/  SHF.R.U32.HI R3, RZ, 0x18, R7 ;  /* 0x00000018ff037819 */ /* 0x000fc80000011607 */
[----:B------:R-:W-:-:S07]  /*9870*/  LOP3.LUT R0, R0, 0x80, R3, 0xf8, !PT ;  /* 0x0000008000007812 */ /* 0x000fce00078ef803 */
.L_x_8999:
[----:B------:R-:W-:Y:S05]  /*9880*/  BSYNC.RECONVERGENT B0 ;  /* 0x0000000000007941 */ /* 0x000fea0003800200 */
.L_x_8998:
[----:B------:R0:W-:Y:S01]  /*9890*/  STG.E.U8 desc[UR36][R4.64], R0 ;  /* 0x0000000004007986 */ /* 0x0001e2000c101124 */
[----:B------:R-:W-:Y:S05]  /*98a0*/  BRA `(.L_x_8984) ;  /* 0x0000000400e07947 */ /* 0x000fea0003800000 */
.L_x_8992:
        /* <DEDUP_REMOVED lines=26> */
.L_x_9002:
[----:B------:R-:W0:Y:S02]  /*9a50*/  F2I.U64.F64.TRUNC R28, R28 ;  /* 0x0000001c001c7311 */ /* 0x000e24000030d800 */
[----:B0-----:R0:W-:Y:S01]  /*9a60*/  STG.E.64 desc[UR36][R4.64], R28 ;  /* 0x0000001c04007986 */ /* 0x0011e2000c101b24 */
[----:B------:R-:W-:Y:S05]  /*9a70*/  BRA `(.L_x_8984) ;  /* 0x00000004006c7947 */ /* 0x000fea0003800000 */
.L_x_9001:
[----:B------:R-:W0:Y:S02]  /*9a80*/  F2I.U32.F64.TRUNC R29, R28 ;  /* 0x0000001c001d7311 */ /* 0x000e24000030d000 */
[----:B0-----:R0:W-:Y:S01]  /*9a90*/  STG.E desc[UR36][R4.64], R29 ;  /* 0x0000001d04007986 */ /* 0x0011e2000c101924 */
[----:B------:R-:W-:Y:S05]  /*9aa0*/  BRA `(.L_x_8984) ;  /* 0x0000000400607947 */ /* 0x000fea0003800000 */
.L_x_8991:
[----:B------:R-:W-:-:S13]  /*9ab0*/  ISETP.GT.AND P0, PT, R0, 0xe, PT ;  /* 0x0000000e0000780c */ /* 0x000fda0003f04270 */
[----:B------:R-:W-:Y:S05]  /*9ac0*/  @P0 BRA `(.L_x_9003) ;  /* 0x00000000002c0947 */ /* 0x000fea0003800000 */
[----:B------:R-:W-:-:S13]  /*9ad0*/  ISETP.NE.AND P0, PT, R0, 0xa, PT ;  /* 0x0000000a0000780c */ /* 0x000fda0003f05270 */
[----:B------:R-:W-:Y:S05]  /*9ae0*/  @!P0 BRA `(.L_x_9004) ;  /* 0x0000000000188947 */ /* 0x000fea0003800000 */
[----:B------:R-:W-:-:S13]  /*9af0*/  ISETP.NE.AND P0, PT, R0, 0xb, PT ;  /* 0x0000000b0000780c */ /* 0x000fda0003f05270 */
[----:B------:R-:W-:Y:S05]  /*9b00*/  @P0 BRA `(.L_x_8983) ;  /* 0x0000000000340947 */ /* 0x000fea0003800000 */
[----:B------:R-:W-:-:S06]  /*9b10*/  DSETP.NEU.AND P0, PT, R28, RZ, PT ;  /* 0x000000ff1c00722a */ /* 0x000fcc0003f0d000 */
[----:B------:R-:W-:-:S05]  /*9b20*/  SEL R3, RZ, 0x1, !P0 ;  /* 0x00000001ff037807 */ /* 0x000fca0004000000 */
[----:B------:R0:W-:Y:S01]  /*9b30*/  STG.E.U8 desc[UR36][R4.64], R3 ;  /* 0x0000000304007986 */ /* 0x0001e2000c101124 */
[----:B------:R-:W-:Y:S05]  /*9b40*/  BRA `(.L_x_8984) ;  /* 0x0000000400387947 */ /* 0x000fea0003800000 */
.L_x_9004:
[----:B------:R-:W-:-:S05]  /*9b50*/  CS2R R30, SRZ ;  /* 0x00000000001e7805 */ /* 0x000fca000001ff00 */
[----:B------:R1:W-:Y:S01]  /*9b60*/  STG.E.128 desc[UR36][R4.64], R28 ;  /* 0x0000001c04007986 */ /* 0x0003e2000c101d24 */
[----:B------:R-:W-:Y:S05]  /*9b70*/  BRA `(.L_x_8984) ;  /* 0x00000004002c7947 */ /* 0x000fea0003800000 */
.L_x_9003:
[----:B------:R-:W-:-:S13]  /*9b80*/  ISETP.NE.AND P0, PT, R0, 0xf, PT ;  /* 0x0000000f0000780c */ /* 0x000fda0003f05270 */
[----:B------:R-:W-:Y:S05]  /*9b90*/  @!P0 BRA `(.L_x_9005) ;  /* 0x0000000400088947 */ /* 0x000fea0003800000 */
[----:B------:R-:W-:-:S13]  /*9ba0*/  ISETP.NE.AND P0, PT, R0, 0x17, PT ;  /* 0x000000170000780c */ /* 0x000fda0003f05270 */
[----:B------:R-:W-:Y:S05]  /*9bb0*/  @!P0 BRA `(.L_x_9006) ;  /* 0x0000000000a08947 */ /* 0x000fea0003800000 */
[----:B------:R-:W-:-:S13]  /*9bc0*/  ISETP.NE.AND P0, PT, R0, 0x18, PT ;  /* 0x000000180000780c */ /* 0x000fda0003f05270 */
[----:B------:R-:W-:Y:S05]  /*9bd0*/  @!P0 BRA `(.L_x_9007) ;  /* 0x0000000000448947 */ /* 0x000fea0003800000 */
.L_x_8983:
        /* <DEDUP_REMOVED lines=16> */
.L_x_9008:
[----:B------:R-:W-:Y:S05]  /*9ce0*/  BRA `(.L_x_8984) ;  /* 0x0000000000d07947 */ /* 0x000fea0003800000 */
.L_x_9007:
        /* <DEDUP_REMOVED lines=17> */
.L_x_9010:
[----:B------:R-:W-:Y:S05]  /*9e00*/  BSYNC.RECONVERGENT B0 ;  /* 0x0000000000007941 */ /* 0x000fea0003800200 */
.L_x_9009:
[----:B------:R-:W-:-:S05]  /*9e10*/  LOP3.LUT R3, R0, 0x80, R3, 0xf8, !PT ;  /* 0x0000008000037812 */ /* 0x000fca00078ef803 */
[----:B------:R3:W-:Y:S01]  /*9e20*/  STG.E.U8 desc[UR36][R4.64], R3 ;  /* 0x0000000304007986 */ /* 0x0007e2000c101124 */
[----:B------:R-:W-:Y:S05]  /*9e30*/  BRA `(.L_x_8984) ;  /* 0x00000000007c7947 */ /* 0x000fea0003800000 */
.L_x_9006:
        /* <DEDUP_REMOVED lines=16> */
.L_x_9012:
[----:B------:R-:W-:Y:S01]  /*9f40*/  IMAD.MOV.U32 R0, RZ, RZ, 0x7f ;  /* 0x0000007fff007424 */ /* 0x000fe200078e00ff */
[----:B------:R-:W-:-:S04]  /*9f50*/  ISETP.GT.U32.AND P0, PT, R3, 0x7f800000, PT ;  /* 0x7f8000000300780c */ /* 0x000fc80003f04070 */
[----:B------:R-:W-:-:S09]  /*9f60*/  SEL R0, R0, 0x7c, P0 ;  /* 0x0000007c00007807 */ /* 0x000fd20000000000 */
.L_x_9013:
[----:B------:R-:W-:Y:S05]  /*9f70*/  BSYNC.RECONVERGENT B0 ;  /* 0x0000000000007941 */ /* 0x000fea0003800200 */
.L_x_9011:
[----:B------:R-:W-:-:S04]  /*9f80*/  SHF.R.U32.HI R3, RZ, 0x18, R7 ;  /* 0x00000018ff037819 */ /* 0x000fc80000011607 */
[----:B------:R-:W-:-:S05]  /*9f90*/  LOP3.LUT R3, R0, 0x80, R3, 0xf8, !PT ;  /* 0x0000008000037812 */ /* 0x000fca00078ef803 */
[----:B------:R2:W-:Y:S01]  /*9fa0*/  STG.E.U8 desc[UR36][R4.64], R3 ;  /* 0x0000000304007986 */ /* 0x0005e2000c101124 */
[----:B------:R-:W-:Y:S05]  /*9fb0*/  BRA `(.L_x_8984) ;  /* 0x00000000001c7947 */ /* 0x000fea0003800000 */
.L_x_9005:
[----:B------:R-:W-:Y:S01]  /*9fc0*/  UMOV UR4, 0xf0000000 ;  /* 0xf000000000047882 */ /* 0x000fe20000000000 */
[----:B------:R-:W-:Y:S01]  /*9fd0*/  UMOV UR5, 0x380fffff ;  /* 0x380fffff00057882 */ /* 0x000fe20000000000 */
[----:B------:R-:W0:Y:S01]  /*9fe0*/  F2F.F32.F64 R0, R28 ;  /* 0x0000001c00007310 */ /* 0x000e220000301000 */
[----:B------:R-:W-:-:S14]  /*9ff0*/  DSETP.GEU.AND P0, PT, |R28|, UR4, PT ;  /* 0x000000041c007e2a */ /* 0x000fdc000bf0e200 */
[----:B0-----:R-:W-:-:S05]  /*a000*/  @!P0 FMUL R0, R0, 1.175494350822287508e-38 ;  /* 0x0080000000008820 */ /* 0x001fca0000400000 */
[----:B------:R-:W-:-:S05]  /*a010*/  F2FP.BF16.F32.PACK_AB R0, RZ, R0 ;  /* 0x00000000ff00723e */ /* 0x000fca00000010ff */
[----:B------:R4:W-:Y:S02]  /*a020*/  STG.E.U16 desc[UR36][R4.64], R0 ;  /* 0x0000000004007986 */ /* 0x0009e4000c101524 */
.L_x_8984:
[----:B------:R-:W-:-:S07]  /*a030*/  VIADD R2, R2, 0x80 ;  /* 0x0000008002027836 */ /* 0x000fce0000000000 */
.L_x_8941:
[----:B------:R-:W-:-:S13]  /*a040*/  ISETP.GE.AND P0, PT, R2, R23, PT ;  /* 0x000000170200720c */ /* 0x000fda0003f06270 */
[----:B------:R-:W-:Y:S05]  /*a050*/  @P0 BREAK.RELIABLE B6 ;  /* 0x0000000000060942 */ /* 0x000fea0003800100 */
[----:B------:R-:W-:Y:S05]  /*a060*/  @P0 BRA `(.L_x_8978) ;  /* 0x00000010004c0947 */ /* 0x000fea0003800000 */
[----:B------:R-:W-:Y:S05]  /*a070*/  BSYNC.RELIABLE B6 ;  /* 0x0000000000067941 */ /* 0x000fea0003800100 */
.L_x_8940:
        /* <DEDUP_REMOVED lines=21> */
.L_x_9017:
[----:B------:R-:W0:Y:S02]  /*a1d0*/  F2I.S64.F64.TRUNC R24, R24 ;  /* 0x0000001800187311 */ /* 0x000e24000030d900 */
[----:B0-----:R-:W-:-:S05]  /*a1e0*/  IMAD.MOV.U32 R3, RZ, RZ, R24 ;  /* 0x000000ffff037224 */ /* 0x001fca00078e0018 */
[----:B------:R0:W-:Y:S01]  /*a1f0*/  STG.E.U8 desc[UR36][R4.64], R3 ;  /* 0x0000000304007986 */ /* 0x0001e2000c101124 */
[----:B------:R-:W-:Y:S05]  /*a200*/  BRA `(.L_x_9019) ;  /* 0x0000000c00e07947 */ /* 0x000fea0003800000 */
.L_x_9016:
        /* <DEDUP_REMOVED lines=9> */
.L_x_9021:
[----:B------:R-:W0:Y:S02]  /*a2a0*/  F2I.F64.TRUNC R25, R24 ;  /* 0x0000001800197311 */ /* 0x000e24000030d100 */
[----:B0-----:R0:W-:Y:S01]  /*a2b0*/  STG.E desc[UR36][R4.64], R25 ;  /* 0x0000001904007986 */ /* 0x0011e2000c101924 */
[----:B------:R-:W-:Y:S05]  /*a2c0*/  BRA `(.L_x_9019) ;  /* 0x0000000c00b07947 */ /* 0x000fea0003800000 */
.L_x_9020:
[----:B------:R-:W0:Y:S02]  /*a2d0*/  F2I.F64.TRUNC R25, R24 ;  /* 0x0000001800197311 */ /* 0x000e24000030d100 */
[----:B0-----:R0:W-:Y:S01]  /*a2e0*/  STG.E.U16 desc[UR36][R4.64], R25 ;  /* 0x0000001904007986 */ /* 0x0011e2000c101524 */
[----:B------:R-:W-:Y:S05]  /*a2f0*/  BRA `(.L_x_9019) ;  /* 0x0000000c00a47947 */ /* 0x000fea0003800000 */
.L_x_9015:
        /* <DEDUP_REMOVED lines=13> */
.L_x_9023:
        /* <DEDUP_REMOVED lines=8> */
.L_x_9022:
        /* <DEDUP_REMOVED lines=14> */
.L_x_9025:
        /* <DEDUP_REMOVED lines=9> */
.L_x_9024:
[----:B------:R0:W-:Y:S01]  /*a5c0*/  STG.E.64 desc[UR36][R4.64], R24 ;  /* 0x0000001804007986 */ /* 0x0001e2000c101b24 */
[----:B------:R-:W-:Y:S05]  /*a5d0*/  BRA `(.L_x_9019) ;  /* 0x0000000800ec7947 */ /* 0x000fea0003800000 */
.L_x_9014:
        /* <DEDUP_REMOVED lines=13> */
.L_x_9029:
        /* <DEDUP_REMOVED lines=22> */
.L_x_9032:
[----:B------:R-:W-:-:S04]  /*a810*/  SHF.R.U32.HI R3, RZ, 0x18, R7 ;  /* 0x00000018ff037819 */ /* 0x000fc80000011607 */
[----:B------:R-:W-:-:S07]  /*a820*/  LOP3.LUT R0, R0, 0x80, R3, 0xf8, !PT ;  /* 0x0000008000007812 */ /* 0x000fce00078ef803 */
.L_x_9031:
[----:B------:R-:W-:Y:S05]  /*a830*/  BSYNC.RECONVERGENT B0 ;  /* 0x0000000000007941 */ /* 0x000fea0003800200 */
.L_x_9030:
[----:B------:R0:W-:Y:S01]  /*a840*/  STG.E.U8 desc[UR36][R4.64], R0 ;  /* 0x0000000004007986 */ /* 0x0001e2000c101124 */
[----:B------:R-:W-:Y:S05]  /*a850*/  BRA `(.L_x_9019) ;  /* 0x00000008004c7947 */ /* 0x000fea0003800000 */
.L_x_9028:
        /* <DEDUP_REMOVED lines=22> */
.L_x_9035:
[----:B------:R-:W-:-:S04]  /*a9c0*/  SHF.R.U32.HI R3, RZ, 0x18, R7 ;  /* 0x00000018ff037819 */ /* 0x000fc80000011607 */
[----:B------:R-:W-:-:S07]  /*a9d0*/  LOP3.LUT R0, R0, 0x80, R3, 0xf8, !PT ;  /* 0x0000008000007812 */ /* 0x000fce00078ef803 */
.L_x_9034:
[----:B------:R-:W-:Y:S05]  /*a9e0*/  BSYNC.RECONVERGENT B0 ;  /* 0x0000000000007941 */ /* 0x000fea0003800200 */
.L_x_9033:
[----:B------:R0:W-:Y:S01]  /*a9f0*/  STG.E.U8 desc[UR36][R4.64], R0 ;  /* 0x0000000004007986 */ /* 0x0001e2000c101124 */
[----:B------:R-:W-:Y:S05]  /*aa00*/  BRA `(.L_x_9019) ;  /* 0x0000000400e07947 */ /* 0x000fea0003800000 */
.L_x_9027:
        /* <DEDUP_REMOVED lines=26> */
.L_x_9037:
[----:B------:R-:W0:Y:S02]  /*abb0*/  F2I.U64.F64.TRUNC R24, R24 ;  /* 0x0000001800187311 */ /* 0x000e24000030d800 */
[----:B0-----:R0:W-:Y:S01]  /*abc0*/  STG.E.64 desc[UR36][R4.64], R24 ;  /* 0x0000001804007986 */ /* 0x0011e2000c101b24 */
[----:B------:R-:W-:Y:S05]  /*abd0*/  BRA `(.L_x_9019) ;  /* 0x00000004006c7947 */ /* 0x000fea0003800000 */
.L_x_9036:
[----:B------:R-:W0:Y:S02]  /*abe0*/  F2I.U32.F64.TRUNC R25, R24 ;  /* 0x0000001800197311 */ /* 0x000e24000030d000 */
[----:B0-----:R0:W-:Y:S01]  /*abf0*/  STG.E desc[UR36][R4.64], R25 ;  /* 0x0000001904007986 */ /* 0x0011e2000c101924 */
[----:B------:R-:W-:Y:S05]  /*ac00*/  BRA `(.L_x_9019) ;  /* 0x0000000400607947 */ /* 0x000fea0003800000 */
.L_x_9026:
        /* <DEDUP_REMOVED lines=10> */
.L_x_9039:
[----:B------:R-:W-:-:S05]  /*acb0*/  CS2R R26, SRZ ;  /* 0x00000000001a7805 */ /* 0x000fca000001ff00 */
[----:B------:R4:W-:Y:S01]  /*acc0*/  STG.E.128 desc[UR36][R4.64], R24 ;  /* 0x0000001804007986 */ /* 0x0009e2000c101d24 */
[----:B------:R-:W-:Y:S05]  /*acd0*/  BRA `(.L_x_9019) ;  /* 0x00000004002c7947 */ /* 0x000fea0003800000 */
.L_x_9038:
[----:B------:R-:W-:-:S13]  /*ace0*/  ISETP.NE.AND P0, PT, R0, 0xf, PT ;  /* 0x0000000f0000780c */ /* 0x000fda0003f05270 */
[----:B------:R-:W-:Y:S05]  /*acf0*/  @!P0 BRA `(.L_x_9040) ;  /* 0x0000000400088947 */ /* 0x000fea0003800000 */
[----:B------:R-:W-:-:S13]  /*ad00*/  ISETP.NE.AND P0, PT, R0, 0x17, PT ;  /* 0x000000170000780c */ /* 0x000fda0003f05270 */
[----:B------:R-:W-:Y:S05]  /*ad10*/  @!P0 BRA `(.L_x_9041) ;  /* 0x0000000000a08947 */ /* 0x000fea0003800000 */
[----:B------:R-:W-:-:S13]  /*ad20*/  ISETP.NE.AND P0, PT, R0, 0x18, PT ;  /* 0x000000180000780c */ /* 0x000fda0003f05270 */
[----:B------:R-:W-:Y:S05]  /*ad30*/  @!P0 BRA `(.L_x_9042) ;  /* 0x0000000000448947 */ /* 0x000fea0003800000 */
.L_x_9018:
        /* <DEDUP_REMOVED lines=16> */
.L_x_9043:
[----:B------:R-:W-:Y:S05]  /*ae40*/  BRA `(.L_x_9019) ;  /* 0x0000000000d07947 */ /* 0x000fea0003800000 */
.L_x_9042:
        /* <DEDUP_REMOVED lines=17> */
.L_x_9045:
[----:B------:R-:W-:Y:S05]  /*af60*/  BSYNC.RECONVERGENT B0 ;  /* 0x0000000000007941 */ /* 0x000fea0003800200 */
.L_x_9044:
[----:B------:R-:W-:-:S05]  /*af70*/  LOP3.LUT R3, R0, 0x80, R3, 0xf8, !PT ;  /* 0x0000008000037812 */ /* 0x000fca00078ef803 */
[----:B------:R1:W-:Y:S01]  /*af80*/  STG.E.U8 desc[UR36][R4.64], R3 ;  /* 0x0000000304007986 */ /* 0x0003e2000c101124 */
[----:B------:R-:W-:Y:S05]  /*af90*/  BRA `(.L_x_9019) ;  /* 0x00000000007c7947 */ /* 0x000fea0003800000 */
.L_x_9041:
        /* <DEDUP_REMOVED lines=16> */
.L_x_9047:
[----:B------:R-:W-:Y:S01]  /*b0a0*/  IMAD.MOV.U32 R0, RZ, RZ, 0x7f ;  /* 0x0000007fff007424 */ /* 0x000fe200078e00ff */
[----:B------:R-:W-:-:S04]  /*b0b0*/  ISETP.GT.U32.AND P0, PT, R3, 0x7f800000, PT ;  /* 0x7f8000000300780c */ /* 0x000fc80003f04070 */
[----:B------:R-:W-:-:S09]  /*b0c0*/  SEL R0, R0, 0x7c, P0 ;  /* 0x0000007c00007807 */ /* 0x000fd20000000000 */
.L_x_9048:
[----:B------:R-:W-:Y:S05]  /*b0d0*/  BSYNC.RECONVERGENT B0 ;  /* 0x0000000000007941 */ /* 0x000fea0003800200 */
.L_x_9046:
[----:B------:R-:W-:-:S04]  /*b0e0*/  SHF.R.U32.HI R3, RZ, 0x18, R7 ;  /* 0x00000018ff037819 */ /* 0x000fc80000011607 */
[----:B------:R-:W-:-:S05]  /*b0f0*/  LOP3.LUT R3, R0, 0x80, R3, 0xf8, !PT ;  /* 0x0000008000037812 */ /* 0x000fca00078ef803 */
[----:B------:R0:W-:Y:S01]  /*b100*/  STG.E.U8 desc[UR36][R4.64], R3 ;  /* 0x0000000304007986 */ /* 0x0001e2000c101124 */
[----:B------:R-:W-:Y:S05]  /*b110*/  BRA `(.L_x_9019) ;  /* 0x00000000001c7947 */ /* 0x000fea0003800000 */
.L_x_9040:
[----:B------:R-:W-:Y:S01]  /*b120*/  UMOV UR4, 0xf0000000 ;  /* 0xf000000000047882 */ /* 0x000fe20000000000 */
[----:B------:R-:W-:Y:S01]  /*b130*/  UMOV UR5, 0x380fffff ;  /* 0x380fffff00057882 */ /* 0x000fe20000000000 */
[----:B------:R-:W0:Y:S01]  /*b140*/  F2F.F32.F64 R0, R24 ;  /* 0x0000001800007310 */ /* 0x000e220000301000 */
[----:B------:R-:W-:-:S14]  /*b150*/  DSETP.GEU.AND P0, PT, |R24|, UR4, PT ;  /* 0x0000000418007e2a */ /* 0x000fdc000bf0e200 */
[----:B0-----:R-:W-:-:S05]  /*b160*/  @!P0 FMUL R0, R0, 1.175494350822287508e-38 ;  /* 0x0080000000008820 */ /* 0x001fca0000400000 */
[----:B------:R-:W-:-:S05]  /*b170*/  F2FP.BF16.F32.PACK_AB R0, RZ, R0 ;  /* 0x00000000ff00723e */ /* 0x000fca00000010ff */
[----:B------:R2:W-:Y:S02]  /*b180*/  STG.E.U16 desc[UR36][R4.64], R0 ;  /* 0x0000000004007986 */ /* 0x0005e4000c101524 */
.L_x_9019:
[----:B------:R-:W-:-:S07]  /*b190*/  VIADD R2, R2, 0x80 ;  /* 0x0000008002027836 */ /* 0x000fce0000000000 */
.L_x_8978:
[----:B------:R-:W-:Y:S05]  /*b1a0*/  BSYNC.RECONVERGENT B7 ;  /* 0x0000000000077941 */ /* 0x000fea0003800200 */
.L_x_8939:
        /* <DEDUP_REMOVED lines=20> */
[----:B0-----:R-:W-:Y:S01]  /*b2f0*/  STG.E.U8 desc[UR36][R2.64], R17 ;  /* 0x0000001102007986 */ /* 0x001fe2000c101124 */
[----:B------:R-:W-:Y:S05]  /*b300*/  EXIT ;  /* 0x000000000000794d */ /* 0x000fea0003800000 */
.L_x_9052:
[----:B------:R-:W0:Y:S02]  /*b310*/  F2I.S64.F64.TRUNC R16, R16 ;  /* 0x0000001000107311 */ /* 0x000e24000030d900 */
[----:B0-----:R-:W-:-:S05]  /*b320*/  IMAD.MOV.U32 R5, RZ, RZ, R16 ;  /* 0x000000ffff057224 */ /* 0x001fca00078e0010 */
[----:B------:R-:W-:Y:S01]  /*b330*/  STG.E.U8 desc[UR36][R2.64], R5 ;  /* 0x0000000502007986 */ /* 0x000fe2000c101124 */
[----:B------:R-:W-:Y:S05]  /*b340*/  EXIT ;  /* 0x000000000000794d */ /* 0x000fea0003800000 */
.L_x_9051:
[----:B------:R-:W-:-:S13]  /*b350*/  ISETP.NE.AND P0, PT, R0, 0x2, PT ;  /* 0x000000020000780c */ /* 0x000fda0003f05270 */
[----:B------:R-:W-:Y:S05]  /*b360*/  @!P0 BRA `(.L_x_9054) ;  /* 0x0000000000288947 */ /* 0x000fea0003800000 */
[----:B------:R-:W-:-:S13]  /*b370*/  ISETP.NE.AND P0, PT, R0, 0x3, PT ;  /* 0x000000030000780c */ /* 0x000fda0003f05270 */
[----:B------:R-:W-:Y:S05]  /*b380*/  @!P0 BRA `(.L_x_9055) ;  /* 0x0000000000148947 */ /* 0x000fea0003800000 */
[----:B------:R-:W-:-:S13]  /*b390*/  ISETP.NE.AND P0, PT, R0, 0x4, PT ;  /* 0x000000040000780c */ /* 0x000fda0003f05270 */
[----:B------:R-:W-:Y:S05]  /*b3a0*/  @P0 BRA `(.L_x_9053) ;  /* 0x0000000800b40947 */ /* 0x000fea0003800000 */
[----:B------:R-:W0:Y:S02]  /*b3b0*/  F2I.S64.F64.TRUNC R16, R16 ;  /* 0x0000001000107311 */ /* 0x000e24000030d900 */
[----:B0-----:R-:W-:Y:S01]  /*b3c0*/  STG.E.64 desc[UR36][R2.64], R16 ;  /* 0x0000001002007986 */ /* 0x001fe2000c101b24 */
[----:B------:R-:W-:Y:S05]  /*b3d0*/  EXIT ;  /* 0x000000000000794d */ /* 0x000fea0003800000 */
.L_x_9055:
[----:B------:R-:W0:Y:S02]  /*b3e0*/  F2I.F64.TRUNC R17, R16 ;  /* 0x0000001000117311 */ /* 0x000e24000030d100 */
[----:B0-----:R-:W-:Y:S01]  /*b3f0*/  STG.E desc[UR36][R2.64], R17 ;  /* 0x0000001102007986 */ /* 0x001fe2000c101924 */
[----:B------:R-:W-:Y:S05]  /*b400*/  EXIT ;  /* 0x000000000000794d */ /* 0x000fea0003800000 */
.L_x_9054:
[----:B------:R-:W0:Y:S02]  /*b410*/  F2I.F64.TRUNC R17, R16 ;  /* 0x0000001000117311 */ /* 0x000e24000030d100 */
[----:B0-----:R-:W-:Y:S01]  /*b420*/  STG.E.U16 desc[UR36][R2.64], R17 ;  /* 0x0000001102007986 */ /* 0x001fe2000c101524 */
[----:B------:R-:W-:Y:S05]  /*b430*/  EXIT ;  /* 0x000000000000794d */ /* 0x000fea0003800000 */
.L_x_9050:
        /* <DEDUP_REMOVED lines=11> */
[----:B------:R-:W-:Y:S01]  /*b4f0*/  STG.E desc[UR36][R2.64], R5 ;  /* 0x0000000502007986 */ /* 0x000fe2000c101924 */
[----:B------:R-:W-:Y:S05]  /*b500*/  EXIT ;  /* 0x000000000000794d */ /* 0x000fea0003800000 */
.L_x_9057:
[----:B------:R-:W-:Y:S01]  /*b510*/  UMOV UR4, 0xf0000000 ;  /* 0xf000000000047882 */ /* 0x000fe20000000000 */
[----:B------:R-:W-:Y:S01]  /*b520*/  UMOV UR5, 0x380fffff ;  /* 0x380fffff00057882 */ /* 0x000fe20000000000 */
[----:B------:R-:W0:Y:S01]  /*b530*/  F2F.F32.F64 R0, R16 ;  /* 0x0000001000007310 */ /* 0x000e220000301000 */
[----:B------:R-:W-:-:S14]  /*b540*/  DSETP.GEU.AND P0, PT, |R16|, UR4, PT ;  /* 0x0000000410007e2a */ /* 0x000fdc000bf0e200 */
[----:B0-----:R-:W-:-:S05]  /*b550*/  @!P0 FMUL R0, R0, 1.175494350822287508e-38 ;  /* 0x0080000000008820 */ /* 0x001fca0000400000 */
[----:B------:R-:W-:-:S05]  /*b560*/  F2FP.F16.F32.PACK_AB R0, RZ, R0 ;  /* 0x00000000ff00723e */ /* 0x000fca00000000ff */
[----:B------:R-:W-:Y:S01]  /*b570*/  STG.E.U16 desc[UR36][R2.64], R0 ;  /* 0x0000000002007986 */ /* 0x000fe2000c101524 */
[----:B------:R-:W-:Y:S05]  /*b580*/  EXIT ;  /* 0x000000000000794d */ /* 0x000fea0003800000 */
.L_x_9056:
        /* <DEDUP_REMOVED lines=14> */
.L_x_9059:
[----:B------:R-:W-:Y:S01]  /*b670*/  UMOV UR4, 0xf0000000 ;  /* 0xf000000000047882 */ /* 0x000fe20000000000 */
[----:B------:R-:W-:Y:S01]  /*b680*/  UMOV UR5, 0x380fffff ;  /* 0x380fffff00057882 */ /* 0x000fe20000000000 */
[----:B------:R-:W0:Y:S01]  /*b690*/  F2F.F32.F64 R0, R16 ;  /* 0x0000001000007310 */ /* 0x000e220000301000 */
[----:B------:R-:W-:-:S14]  /*b6a0*/  DSETP.GEU.AND P0, PT, |R16|, UR4, PT ;  /* 0x0000000410007e2a */ /* 0x000fdc000bf0e200 */
[----:B0-----:R-:W-:-:S05]  /*b6b0*/  @!P0 FMUL R0, R0, 1.175494350822287508e-38 ;  /* 0x0080000000008820 */ /* 0x001fca0000400000 */
[----:B------:R-:W-:-:S04]  /*b6c0*/  F2FP.F16.F32.PACK_AB R5, RZ, R0 ;  /* 0x00000000ff05723e */ /* 0x000fc800000000ff */
[----:B------:R-:W-:-:S05]  /*b6d0*/  PRMT R5, R5, 0x5410, RZ ;  /* 0x0000541005057816 */ /* 0x000fca00000000ff */
[----:B------:R-:W-:Y:S01]  /*b6e0*/  STG.E desc[UR36][R2.64], R5 ;  /* 0x0000000502007986 */ /* 0x000fe2000c101924 */
[----:B------:R-:W-:Y:S05]  /*b6f0*/  EXIT ;  /* 0x000000000000794d */ /* 0x000fea0003800000 */
.L_x_9058:
[----:B------:R-:W-:Y:S01]  /*b700*/  STG.E.64 desc[UR36][R2.64], R16 ;  /* 0x0000001002007986 */ /* 0x000fe2000c101b24 */
[----:B------:R-:W-:Y:S05]  /*b710*/  EXIT ;  /* 0x000000000000794d */ /* 0x000fea0003800000 */
.L_x_9049:
        /* <DEDUP_REMOVED lines=11> */
[----:B0-----:R-:W-:Y:S01]  /*b7d0*/  STG.E.U16 desc[UR36][R2.64], R17 ;  /* 0x0000001102007986 */ /* 0x001fe2000c101524 */
[----:B------:R-:W-:Y:S05]  /*b7e0*/  EXIT ;  /* 0x000000000000794d */ /* 0x000fea0003800000 */
.L_x_9063:
        /* <DEDUP_REMOVED lines=22> */
.L_x_9066:
[----:B------:R-:W-:-:S04]  /*b950*/  SHF.R.U32.HI R5, RZ, 0x18, R5 ;  /* 0x00000018ff057819 */ /* 0x000fc80000011605 */
[----:B------:R-:W-:-:S07]  /*b960*/  LOP3.LUT R0, R0, 0x80, R5, 0xf8, !PT ;  /* 0x0000008000007812 */ /* 0x000fce00078ef805 */
.L_x_9065:
[----:B------:R-:W-:Y:S05]  /*b970*/  BSYNC.RECONVERGENT B0 ;  /* 0x0000000000007941 */ /* 0x000fea0003800200 */
.L_x_9064:
[----:B------:R-:W-:Y:S01]  /*b980*/  STG.E.U8 desc[UR36][R2.64], R0 ;  /* 0x0000000002007986 */ /* 0x000fe2000c101124 */
[----:B------:R-:W-:Y:S05]  /*b990*/  EXIT ;  /* 0x000000000000794d */ /* 0x000fea0003800000 */
.L_x_9062:
        /* <DEDUP_REMOVED lines=22> */
.L_x_9069:
[----:B------:R-:W-:-:S04]  /*bb00*/  SHF.R.U32.HI R5, RZ, 0x18, R5 ;  /* 0x00000018ff057819 */ /* 0x000fc80000011605 */
[----:B------:R-:W-:-:S07]  /*bb10*/  LOP3.LUT R0, R0, 0x80, R5, 0xf8, !PT ;  /* 0x0000008000007812 */ /* 0x000fce00078ef805 */
.L_x_9068:
[----:B------:R-:W-:Y:S05]  /*bb20*/  BSYNC.RECONVERGENT B0 ;  /* 0x0000000000007941 */ /* 0x000fea0003800200 */
.L_x_9067:
[----:B------:R-:W-:Y:S01]  /*bb30*/  STG.E.U8 desc[UR36][R2.64], R0 ;  /* 0x0000000002007986 */ /* 0x000fe2000c101124 */
[----:B------:R-:W-:Y:S05]  /*bb40*/  EXIT ;  /* 0x000000000000794d */ /* 0x000fea0003800000 */
.L_x_9061:
        /* <DEDUP_REMOVED lines=26> */
.L_x_9071:
[----:B------:R-:W0:Y:S02]  /*bcf0*/  F2I.U64.F64.TRUNC R16, R16 ;  /* 0x0000001000107311 */ /* 0x000e24000030d800 */
[----:B0-----:R-:W-:Y:S01]  /*bd00*/  STG.E.64 desc[UR36][R2.64], R16 ;  /* 0x0000001002007986 */ /* 0x001fe2000c101b24 */
[----:B------:R-:W-:Y:S05]  /*bd10*/  EXIT ;  /* 0x000000000000794d */ /* 0x000fea0003800000 */
.L_x_9070:
[----:B------:R-:W0:Y:S02]  /*bd20*/  F2I.U32.F64.TRUNC R17, R16 ;  /* 0x0000001000117311 */ /* 0x000e24000030d000 */
[----:B0-----:R-:W-:Y:S01]  /*bd30*/  STG.E desc[UR36][R2.64], R17 ;  /* 0x0000001102007986 */ /* 0x001fe2000c101924 */
[----:B------:R-:W-:Y:S05]  /*bd40*/  EXIT ;  /* 0x000000000000794d */ /* 0x000fea0003800000 */
.L_x_9060:
        /* <DEDUP_REMOVED lines=8> */
[----:B------:R-:W-:Y:S01]  /*bdd0*/  STG.E.U8 desc[UR36][R2.64], R5 ;  /* 0x0000000502007986 */ /* 0x000fe2000c101124 */
[----:B------:R-:W-:Y:S05]  /*bde0*/  EXIT ;  /* 0x000000000000794d */ /* 0x000fea0003800000 */
.L_x_9073:
[----:B------:R-:W-:-:S05]  /*bdf0*/  CS2R R18, SRZ ;  /* 0x0000000000127805 */ /* 0x000fca000001ff00 */
[----:B------:R-:W-:Y:S01]  /*be00*/  STG.E.128 desc[UR36][R2.64], R16 ;  /* 0x0000001002007986 */ /* 0x000fe2000c101d24 */
[----:B------:R-:W-:Y:S05]  /*be10*/  EXIT ;  /* 0x000000000000794d */ /* 0x000fea0003800000 */
.L_x_9072:
[----:B------:R-:W-:-:S13]  /*be20*/  ISETP.NE.AND P0, PT, R0, 0xf, PT ;  /* 0x0000000f0000780c */ /* 0x000fda0003f05270 */
[----:B------:R-:W-:Y:S05]  /*be30*/  @!P0 BRA `(.L_x_9074) ;  /* 0x0000000400088947 */ /* 0x000fea0003800000 */
[----:B------:R-:W-:-:S13]  /*be40*/  ISETP.NE.AND P0, PT, R0, 0x17, PT ;  /* 0x000000170000780c */ /* 0x000fda0003f05270 */
[----:B------:R-:W-:Y:S05]  /*be50*/  @!P0 BRA `(.L_x_9075) ;  /* 0x0000000000a08947 */ /* 0x000fea0003800000 */
[----:B------:R-:W-:-:S13]  /*be60*/  ISETP.NE.AND P0, PT, R0, 0x18, PT ;  /* 0x000000180000780c */ /* 0x000fda0003f05270 */
[----:B------:R-:W-:Y:S05]  /*be70*/  @!P0 BRA `(.L_x_9076) ;  /* 0x0000000000448947 */ /* 0x000fea0003800000 */
.L_x_9053:
        /* <DEDUP_REMOVED lines=16> */
.L_x_9077:
[----:B------:R-:W-:Y:S05]  /*bf80*/  EXIT ;  /* 0x000000000000794d */ /* 0x000fea0003800000 */
.L_x_9076:
        /* <DEDUP_REMOVED lines=17> */
.L_x_9079:
[----:B------:R-:W-:Y:S05]  /*c0a0*/  BSYNC.RECONVERGENT B0 ;  /* 0x0000000000007941 */ /* 0x000fea0003800200 */
.L_x_9078:
[----:B------:R-:W-:-:S05]  /*c0b0*/  LOP3.LUT R5, R0, 0x80, R5, 0xf8, !PT ;  /* 0x0000008000057812 */ /* 0x000fca00078ef805 */
[----:B------:R-:W-:Y:S01]  /*c0c0*/  STG.E.U8 desc[UR36][R2.64], R5 ;  /* 0x0000000502007986 */ /* 0x000fe2000c101124 */
[----:B------:R-:W-:Y:S05]  /*c0d0*/  EXIT ;  /* 0x000000000000794d */ /* 0x000fea0003800000 */
.L_x_9075:
        /* <DEDUP_REMOVED lines=16> */
.L_x_9081:
[----:B------:R-:W-:Y:S01]  /*c1e0*/  IMAD.MOV.U32 R0, RZ, RZ, 0x7f ;  /* 0x0000007fff007424 */ /* 0x000fe200078e00ff */
[----:B------:R-:W-:-:S04]  /*c1f0*/  ISETP.GT.U32.AND P0, PT, R4, 0x7f800000, PT ;  /* 0x7f8000000400780c */ /* 0x000fc80003f04070 */
[----:B------:R-:W-:-:S09]  /*c200*/  SEL R0, R0, 0x7c, P0 ;  /* 0x0000007c00007807 */ /* 0x000fd20000000000 */
.L_x_9082:
[----:B------:R-:W-:Y:S05]  /*c210*/  BSYNC.RECONVERGENT B0 ;  /* 0x0000000000007941 */ /* 0x000fea0003800200 */
.L_x_9080:
[----:B------:R-:W-:-:S04]  /*c220*/  SHF.R.U32.HI R5, RZ, 0x18, R5 ;  /* 0x00000018ff057819 */ /* 0x000fc80000011605 */
[----:B------:R-:W-:-:S05]  /*c230*/  LOP3.LUT R5, R0, 0x80, R5, 0xf8, !PT ;  /* 0x0000008000057812 */ /* 0x000fca00078ef805 */
[----:B------:R-:W-:Y:S01]  /*c240*/  STG.E.U8 desc[UR36][R2.64], R5 ;  /* 0x0000000502007986 */ /* 0x000fe2000c101124 */
[----:B------:R-:W-:Y:S05]  /*c250*/  EXIT ;  /* 0x000000000000794d */ /* 0x000fea0003800000 */
.L_x_9074:
[----:B------:R-:W-:Y:S01]  /*c260*/  UMOV UR4, 0xf0000000 ;  /* 0xf000000000047882 */ /* 0x000fe20000000000 */
[----:B------:R-:W-:Y:S01]  /*c270*/  UMOV UR5, 0x380fffff ;  /* 0x380fffff00057882 */ /* 0x000fe20000000000 */
[----:B------:R-:W0:Y:S01]  /*c280*/  F2F.F32.F64 R0, R16 ;  /* 0x0000001000007310 */ /* 0x000e220000301000 */
[----:B------:R-:W-:-:S14]  /*c290*/  DSETP.GEU.AND P0, PT, |R16|, UR4, PT ;  /* 0x0000000410007e2a */ /* 0x000fdc000bf0e200 */
[----:B0-----:R-:W-:-:S05]  /*c2a0*/  @!P0 FMUL R0, R0, 1.175494350822287508e-38 ;  /* 0x0080000000008820 */ /* 0x001fca0000400000 */
[----:B------:R-:W-:-:S05]  /*c2b0*/  F2FP.BF16.F32.PACK_AB R0, RZ, R0 ;  /* 0x00000000ff00723e */ /* 0x000fca00000010ff */
[----:B------:R-:W-:Y:S01]  /*c2c0*/  STG.E.U16 desc[UR36][R2.64], R0 ;  /* 0x0000000002007986 */ /* 0x000fe2000c101524 */
[----:B------:R-:W-:Y:S05]  /*c2d0*/  EXIT ;  /* 0x000000000000794d */ /* 0x000fea0003800000 */
.L_x_9083:
        /* <DEDUP_REMOVED lines=10> */
.L_x_32394:


//--------------------- .text._ZN2at6native18elementwise_kernelILi128ELi2EZNS0_22gpu_kernel_impl_nocastINS0_13BinaryFunctorIdddZZZNS0_21heaviside_kernel_cudaERNS_18TensorIteratorBaseEENKUlvE_clEvENKUlvE4_clEvEUlddE_EEEEvS5_RKT_EUliE_EEviT1_ --------------------------
	.section	.text._ZN2at6native18elementwise_kernelILi128ELi2EZNS0_22gpu_kernel_impl_nocastINS0_13BinaryFunctorIdddZZZNS0_21heaviside_kernel_cudaERNS_18TensorIteratorBaseEENKUlvE_clEvENKUlvE4_clEvEUlddE_EEEEvS5_RKT_EUliE_EEviT1_,"ax",@progbits
	.align	128
        .global         _ZN2at6native18elementwise_kernelILi128ELi2EZNS0_22gpu_kernel_impl_nocastINS0_13BinaryFunctorIdddZZZNS0_21heaviside_kernel_cudaERNS_18TensorIteratorBaseEENKUlvE_clEvENKUlvE4_clEvEUlddE_EEEEvS5_RKT_EUliE_EEviT1_
        .type           _ZN2at6native18elementwise_kernelILi128ELi2EZNS0_22gpu_kernel_impl_nocastINS0_13BinaryFunctorIdddZZZNS0_21heaviside_kernel_cudaERNS_18TensorIteratorBaseEENKUlvE_clEvENKUlvE4_clEvEUlddE_EEEEvS5_RKT_EUliE_EEviT1_,@function
        .size           _ZN2at6native18elementwise_kernelILi128ELi2EZNS0_22gpu_kernel_impl_nocastINS0_13BinaryFunctorIdddZZZNS0_21heaviside_kernel_cudaERNS_18TensorIteratorBaseEENKUlvE_clEvENKUlvE4_clEvEUlddE_EEEEvS5_RKT_EUliE_EEviT1_,(.L_x_32395 - _ZN2at6native18elementwise_kernelILi128ELi2EZNS0_22gpu_kernel_impl_nocastINS0_13BinaryFunctorIdddZZZNS0_21heaviside_kernel_cudaERNS_18TensorIteratorBaseEENKUlvE_clEvENKUlvE4_clEvEUlddE_EEEEvS5_RKT_EUliE_EEviT1_)
        .other          _ZN2at6native18elementwise_kernelILi128ELi2EZNS0_22gpu_kernel_impl_nocastINS0_13BinaryFunctorIdddZZZNS0_21heaviside_kernel_cudaERNS_18TensorIteratorBaseEENKUlvE_clEvENKUlvE4_clEvEUlddE_EEEEvS5_RKT_EUliE_EEviT1_,@"STO_CUDA_ENTRY STV_DEFAULT"
_ZN2at6native18elementwise_kernelILi128ELi2EZNS0_22gpu_kernel_impl_nocastINS0_13BinaryFunctorIdddZZZNS0_21heaviside_kernel_cudaERNS_18TensorIteratorBaseEENKUlvE_clEvENKUlvE4_clEvEUlddE_EEEEvS5_RKT_EUliE_EEviT1_:
.text._ZN2at6native18elementwise_kernelILi128ELi2EZNS0_22gpu_kernel_impl_nocastINS0_13BinaryFunctorIdddZZZNS0_21heaviside_kernel_cudaERNS_18TensorIteratorBaseEENKUlvE_clEvENKUlvE4_clEvEUlddE_EEEEvS5_RKT_EUliE_EEviT1_:
        /* <DEDUP_REMOVED lines=15> */
[----:B0-----:R-:W2:Y:S04]  /*00f0*/  LDG.E.64 R4, desc[UR6][R4.64] ;  /* 0x0000000604047981 */ /* 0x001ea8000c1e1b00 */
[----:B-1----:R-:W3:Y:S03]  /*0100*/  LDG.E.64 R6, desc[UR6][R6.64] ;  /* 0x0000000606067981 */ /* 0x002ee6000c1e1b00 */
[----:B------:R-:W0:Y:S01]  /*0110*/  LDC.64 R8, c[0x0][0x5e8] ;  /* 0x00017a00ff087b82 */ /* 0x000e220000000a00 */
[----:B------:R-:W-:Y:S01]  /*0120*/  IADD3 R3, PT, PT, R3, 0x80, RZ ;  /* 0x0000008003037810 */ /* 0x000fe20007ffe0ff */
[----:B--2---:R-:W-:-:S02]  /*0130*/  DSETP.GT.AND P0, PT, R4, RZ, PT ;  /* 0x000000ff0400722a */ /* 0x004fc40003f04000 */
[----:B------:R-:W-:-:S04]  /*0140*/  DSETP.NEU.AND P1, PT, R4, RZ, PT ;  /* 0x000000ff0400722a */ /* 0x000fc80003f2d000 */
[----:B------:R-:W-:Y:S02]  /*0150*/  FSEL R11, RZ, 1.875, !P0 ;  /* 0x3ff00000ff0b7808 */ /* 0x000fe40004000000 */
[----:B---3--:R-:W-:Y:S02]  /*0160*/  FSEL R10, R6, RZ, !P1 ;  /* 0x000000ff060a7208 */ /* 0x008fe40004800000 */
[----:B------:R-:W-:-:S05]  /*0170*/  FSEL R11, R7, R11, !P1 ;  /* 0x0000000b070b7208 */ /* 0x000fca0004800000 */
[----:B0-----:R0:W-:Y:S02]  /*0180*/  STG.E.64 desc[UR6][R8.64], R10 ;  /* 0x0000000a08007986 */ /* 0x0011e4000c101b06 */
.L_x_9086:
[----:B------:R-:W-:Y:S05]  /*0190*/  BSYNC.RECONVERGENT B0 ;  /* 0x0000000000007941 */ /* 0x000fea0003800200 */
.L_x_9085:
[----:B------:R-:W-:-:S13]  /*01a0*/  ISETP.GE.AND P0, PT, R3, UR4, PT ;  /* 0x0000000403007c0c */ /* 0x000fda000bf06270 */
[----:B------:R-:W-:Y:S05]  /*01b0*/  @P0 EXIT ;  /* 0x000000000000094d */ /* 0x000fea0003800000 */
[----:B------:R-:W1:Y:S08]  /*01c0*/  LDC.64 R6, c[0x0][0x5f0] ;  /* 0x00017c00ff067b82 */ /* 0x000e700000000a00 */
[----:B------:R-:W2:Y:S01]  /*01d0*/  LDC.64 R4, c[0x0][0x5f8] ;  /* 0x00017e00ff047b82 */ /* 0x000ea20000000a00 */
[----:B-1----:R-:W3:Y:S04]  /*01e0*/  LDG.E.64 R2, desc[UR6][R6.64] ;  /* 0x0000000606027981 */ /* 0x002ee8000c1e1b00 */
[----:B--2---:R-:W2:Y:S03]  /*01f0*/  LDG.E.64 R4, desc[UR6][R4.64] ;  /* 0x0000000604047981 */ /* 0x004ea6000c1e1b00 */
[----:B0-----:R-:W0:Y:S01]  /*0200*/  LDC.64 R8, c[0x0][0x5e8] ;  /* 0x00017a00ff087b82 */ /* 0x001e220000000a00 */
[----:B---3--:R-:W-:-:S02]  /*0210*/  DSETP.GT.AND P0, PT, R2, RZ, PT ;  /* 0x000000ff0200722a */ /* 0x008fc40003f04000 */
[----:B------:R-:W-:-:S04]  /*0220*/  DSETP.NEU.AND P1, PT, R2, RZ, PT ;  /* 0x000000ff0200722a */ /* 0x000fc80003f2d000 */
[----:B------:R-:W-:Y:S02]  /*0230*/  FSEL R3, RZ, 1.875, !P0 ;  /* 0x3ff00000ff037808 */ /* 0x000fe40004000000 */
[----:B--2---:R-:W-:Y:S02]  /*0240*/  FSEL R2, R4, RZ, !P1 ;  /* 0x000000ff04027208 */ /* 0x004fe40004800000 */
[----:B------:R-:W-:-:S05]  /*0250*/  FSEL R3, R5, R3, !P1 ;  /* 0x0000000305037208 */ /* 0x000fca0004800000 */
[----:B0-----:R-:W-:Y:S01]  /*0260*/  STG.E.64 desc[UR6][R8.64], R2 ;  /* 0x0000000208007986 */ /* 0x001fe2000c101b06 */
[----:B------:R-:W-:Y:S05]  /*0270*/  EXIT ;  /* 0x000000000000794d */ /* 0x000fea0003800000 */
.L_x_9084:
        /* <DEDUP_REMOVED lines=8> */
[----:B------:R-:W-:Y:S02]  /*0300*/  MOV R4, RZ ;  /* 0x000000ff00047202 */ /* 0x000fe40000000f00 */
        /* <DEDUP_REMOVED lines=323> */
[----:B------:R-:W-:Y:S01]  /*1740*/  MOV R8, RZ ;  /* 0x000000ff00087202 */ /* 0x000fe20000000f00 */
        /* <DEDUP_REMOVED lines=22> */
.L_x_9089:
[----:B------:R-:W0:Y:S02]  /*18b0*/  LDCU.128 UR8, c[0x0][0x5f0] ;  /* 0x0000be00ff0877ac */ /* 0x000e240008000c00 */
[----:B0-----:R-:W-:-:S04]  /*18c0*/  IADD3 R6, P0, PT, R6, UR8, RZ ;  /* 0x0000000806067c10 */ /* 0x001fc8000ff1e0ff */
[----:B------:R-:W-:Y:S01]  /*18d0*/  IADD3.X R7, PT, PT, RZ, UR9, RZ, P0, !PT ;  /* 0x00000009ff077c10 */ /* 0x000fe200087fe4ff */
[----:B------:R-:W0:Y:S01]  /*18e0*/  LDCU.64 UR8, c[0x0][0x5e8] ;  /* 0x0000bd00ff0877ac */ /* 0x000e220008000a00 */
[----:B------:R-:W-:-:S04]  /*18f0*/  IADD3 R8, P0, PT, R4, UR10, RZ ;  /* 0x0000000a04087c10 */ /* 0x000fc8000ff1e0ff */
[----:B------:R-:W2:Y:S01]  /*1900*/  LDG.E.64 R6, desc[UR6][R6.64] ;  /* 0x0000000606067981 */ /* 0x000ea2000c1e1b00 */
[----:B------:R-:W-:-:S06]  /*1910*/  IADD3.X R9, PT, PT, RZ, UR11, RZ, P0, !PT ;  /* 0x0000000bff097c10 */ /* 0x000fcc00087fe4ff */
[----:B------:R-:W3:Y:S01]  /*1920*/  LDG.E.64 R8, desc[UR6][R8.64] ;  /* 0x0000000608087981 */ /* 0x000ee2000c1e1b00 */
[----:B------:R-:W-:Y:S02]  /*1930*/  IADD3 R3, PT, PT, R3, 0x80, RZ ;  /* 0x0000008003037810 */ /* 0x000fe40007ffe0ff */
[----:B0-----:R-:W-:-:S04]  /*1940*/  IADD3 R10, P2, PT, R5, UR8, RZ ;  /* 0x00000008050a7c10 */ /* 0x001fc8000ff5e0ff */
[----:B------:R-:W-:Y:S01]  /*1950*/  IADD3.X R11, PT, PT, RZ, UR9, RZ, P2, !PT ;  /* 0x00000009ff0b7c10 */ /* 0x000fe200097fe4ff */
[C---:B--2---:R-:W-:Y:S02]  /*1960*/  DSETP.GT.AND P0, PT, R6.reuse, RZ, PT ;  /* 0x000000ff0600722a */ /* 0x044fe40003f04000 */
[----:B------:R-:W-:-:S04]  /*1970*/  DSETP.NEU.AND P1, PT, R6, RZ, PT ;  /* 0x000000ff0600722a */ /* 0x000fc80003f2d000 */
[----:B------:R-:W-:Y:S02]  /*1980*/  FSEL R5, RZ, 1.875, !P0 ;  /* 0x3ff00000ff057808 */ /* 0x000fe40004000000 */
[----:B---3--:R-:W-:Y:S02]  /*1990*/  FSEL R4, R8, RZ, !P1 ;  /* 0x000000ff08047208 */ /* 0x008fe40004800000 */
[----:B------:R-:W-:-:S05]  /*19a0*/  FSEL R5, R9, R5, !P1 ;  /* 0x0000000509057208 */ /* 0x000fca0004800000 */
[----:B------:R0:W-:Y:S02]  /*19b0*/  STG.E.64 desc[UR6][R10.64], R4 ;  /* 0x000000040a007986 */ /* 0x0001e4000c101b06 */
.L_x_9088:
[----:B------:R-:W-:Y:S05]  /*19c0*/  BSYNC.RECONVERGENT B0 ;  /* 0x0000000000007941 */ /* 0x000fea0003800200 */
.L_x_9087:
        /* <DEDUP_REMOVED lines=350> */
.L_x_9090:
[----:B------:R-:W0:Y:S01]  /*2fb0*/  LDCU.128 UR8, c[0x0][0x5f0] ;  /* 0x0000be00ff0877ac */ /* 0x000e220008000c00 */
[----:B------:R-:W1:Y:S01]  /*2fc0*/  LDCU.64 UR4, c[0x0][0x5e8] ;  /* 0x0000bd00ff0477ac */ /* 0x000e620008000a00 */
[----:B0-----:R-:W-:-:S04]  /*2fd0*/  IADD3 R4, P0, PT, R4, UR8, RZ ;  /* 0x0000000804047c10 */ /* 0x001fc8000ff1e0ff */
[----:B------:R-:W-:Y:S02]  /*2fe0*/  IADD3.X R5, PT, PT, RZ, UR9, RZ, P0, !PT ;  /* 0x00000009ff057c10 */ /* 0x000fe400087fe4ff */
[----:B------:R-:W-:-:S04]  /*2ff0*/  IADD3 R6, P0, PT, R2, UR10, RZ ;  /* 0x0000000a02067c10 */ /* 0x000fc8000ff1e0ff */
[----:B------:R-:W2:Y:S01]  /*3000*/  LDG.E.64 R4, desc[UR6][R4.64] ;  /* 0x0000000604047981 */ /* 0x000ea2000c1e1b00 */
[----:B------:R-:W-:-:S06]  /*3010*/  IADD3.X R7, PT, PT, RZ, UR11, RZ, P0, !PT ;  /* 0x0000000bff077c10 */ /* 0x000fcc00087fe4ff */
[----:B------:R-:W3:Y:S01]  /*3020*/  LDG.E.64 R6, desc[UR6][R6.64] ;  /* 0x0000000606067981 */ /* 0x000ee2000c1e1b00 */
[----:B-1----:R-:W-:-:S04]  /*3030*/  IADD3 R8, P2, PT, R3, UR4, RZ ;  /* 0x0000000403087c10 */ /* 0x002fc8000ff5e0ff */
[----:B------:R-:W-:Y:S01]  /*3040*/  IADD3.X R9, PT, PT, RZ, UR5, RZ, P2, !PT ;  /* 0x00000005ff097c10 */ /* 0x000fe200097fe4ff */
[C---:B--2---:R-:W-:Y:S02]  /*3050*/  DSETP.GT.AND P0, PT, R4.reuse, RZ, PT ;  /* 0x000000ff0400722a */ /* 0x044fe40003f04000 */
[----:B------:R-:W-:-:S04]  /*3060*/  DSETP.NEU.AND P1, PT, R4, RZ, PT ;  /* 0x000000ff0400722a */ /* 0x000fc80003f2d000 */
[----:B------:R-:W-:Y:S02]  /*3070*/  FSEL R3, RZ, 1.875, !P0 ;  /* 0x3ff00000ff037808 */ /* 0x000fe40004000000 */
[----:B---3--:R-:W-:Y:S02]  /*3080*/  FSEL R2, R6, RZ, !P1 ;  /* 0x000000ff06027208 */ /* 0x008fe40004800000 */
[----:B------:R-:W-:-:S05]  /*3090*/  FSEL R3, R7, R3, !P1 ;  /* 0x0000000307037208 */ /* 0x000fca0004800000 */
[----:B------:R-:W-:Y:S01]  /*30a0*/  STG.E.64 desc[UR6][R8.64], R2 ;  /* 0x0000000208007986 */ /* 0x000fe2000c101b06 */
[----:B------:R-:W-:Y:S05]  /*30b0*/  EXIT ;  /* 0x000000000000794d */ /* 0x000fea0003800000 */
.L_x_9091:
        /* <DEDUP_REMOVED lines=12> */
.L_x_32395:


//--------------------- .text._ZN2at6native27unrolled_elementwise_kernelINS0_13BinaryFunctorIdddZZZNS0_21heaviside_kernel_cudaERNS_18TensorIteratorBaseEENKUlvE_clEvENKUlvE4_clEvEUlddE_EESt5arrayIPcLm3EELi4E23TrivialOffsetCalculatorILi2EjESC_ILi1EjENS0_6memory15LoadWithoutCastENSF_16StoreWithoutCastEEEviT_T0_T2_T3_T4_T5_ --------------------------
	.section	.text._ZN2at6native27unrolled_elementwise_kernelINS0_13BinaryFunctorIdddZZZNS0_21heaviside_kernel_cudaERNS_18TensorIteratorBaseEENKUlvE_clEvENKUlvE4_clEvEUlddE_EESt5arrayIPcLm3EELi4E23TrivialOffsetCalculatorILi2EjESC_ILi1EjENS0_6memory15LoadWithoutCastENSF_16StoreWithoutCastEEEviT_T0_T2_T3_T4_T5_,"ax",@progbits
	.align	128
        .global         _ZN2at6native27unrolled_elementwise_kernelINS0_13BinaryFunctorIdddZZZNS0_21heaviside_kernel_cudaERNS_18TensorIteratorBaseEENKUlvE_clEvENKUlvE4_clEvEUlddE_EESt5arrayIPcLm3EELi4E23TrivialOffsetCalculatorILi2EjESC_ILi1EjENS0_6memory15LoadWithoutCastENSF_16StoreWithoutCastEEEviT_T0_T2_T3_T4_T5_
        .type           _ZN2at6native27unrolled_elementwise_kernelINS0_13BinaryFunctorIdddZZZNS0_21heaviside_kernel_cudaERNS_18TensorIteratorBaseEENKUlvE_clEvENKUlvE4_clEvEUlddE_EESt5arrayIPcLm3EELi4E23TrivialOffsetCalculatorILi2EjESC_ILi1EjENS0_6memory15LoadWithoutCastENSF_16StoreWithoutCastEEEviT_T0_T2_T3_T4_T5_,@function
        .size           _ZN2at6native27unrolled_elementwise_kernelINS0_13BinaryFunctorIdddZZZNS0_21heaviside_kernel_cudaERNS_18TensorIteratorBaseEENKUlvE_clEvENKUlvE4_clEvEUlddE_EESt5arrayIPcLm3EELi4E23TrivialOffsetCalculatorILi2EjESC_ILi1EjENS0_6memory15LoadWithoutCastENSF_16StoreWithoutCastEEEviT_T0_T2_T3_T4_T5_,(.L_x_32396 - _ZN2at6native27unrolled_elementwise_kernelINS0_13BinaryFunctorIdddZZZNS0_21heaviside_kernel_cudaERNS_18TensorIteratorBaseEENKUlvE_clEvENKUlvE4_clEvEUlddE_EESt5arrayIPcLm3EELi4E23TrivialOffsetCalculatorILi2EjESC_ILi1EjENS0_6memory15LoadWithoutCastENSF_16StoreWithoutCastEEEviT_T0_T2_T3_T4_T5_)
        .other          _ZN2at6native27unrolled_elementwise_kernelINS0_13BinaryFunctorIdddZZZNS0_21heaviside_kernel_cudaERNS_18TensorIteratorBaseEENKUlvE_clEvENKUlvE4_clEvEUlddE_EESt5arrayIPcLm3EELi4E23TrivialOffsetCalculatorILi2EjESC_ILi1EjENS0_6memory15LoadWithoutCastENSF_16StoreWithoutCastEEEviT_T0_T2_T3_T4_T5_,@"STO_CUDA_ENTRY STV_DEFAULT"
_ZN2at6native27unrolled_elementwise_kernelINS0_13BinaryFunctorIdddZZZNS0_21heaviside_kernel_cudaERNS_18TensorIteratorBaseEENKUlvE_clEvENKUlvE4_clEvEUlddE_EESt5arrayIPcLm3EELi4E23TrivialOffsetCalculatorILi2EjESC_ILi1EjENS0_6memory15LoadWithoutCastENSF_16StoreWithoutCastEEEviT_T0_T2_T3_T4_T5_:
.text._ZN2at6native27unrolled_elementwise_kernelINS0_13BinaryFunctorIdddZZZNS0_21heaviside_kernel_cudaERNS_18TensorIteratorBaseEENKUlvE_clEvENKUlvE4_clEvEUlddE_EESt5arrayIPcLm3EELi4E23TrivialOffsetCalculatorILi2EjESC_ILi1EjENS0_6memory15LoadWithoutCastENSF_16StoreWithoutCastEEEviT_T0_T2_T3_T4_T5_:
[----:B------:R-:W-:Y:S01]  /*0000*/  LDC R1, c[0x0][0x37c] ;  /* 0x0000df00ff017b82 */ /* 0x000fe20000000800 */
[----:B------:R-:W0:Y:S07]  /*0010*/  S2R R0, SR_CTAID.X ;  /* 0x0000000000007919 */ /* 0x000e2e0000002500 */
[----:B------:R-:W0:Y:S01]  /*0020*/  LDC R3, c[0x0][0x380] ;  /* 0x0000e000ff037b82 */ /* 0x000e220000000800 */
[----:B------:R-:W1:Y:S01]  /*0030*/  LDCU.64 UR4, c[0x0][0x358] ;  /* 0x00006b00ff0477ac */ /* 0x000e620008000a00 */
[----:B------:R-:W-:Y:S01]  /*0040*/  CS2R R8, SRZ ;  /* 0x0000000000087805 */ /* 0x000fe2000001ff00 */
        /* <DEDUP_REMOVED lines=8> */
[----:B------:R-:W2:Y:S01]  /*00d0*/  LDC.64 R12, c[0x0][0x390] ;  /* 0x0000e400ff0c7b82 */ /* 0x000ea20000000a00 */
[----:B------:R-:W-:-:S07]  /*00e0*/  CS2R R18, SRZ ;  /* 0x0000000000127805 */ /* 0x000fce000001ff00 */
[----:B------:R-:W2:Y:S01]  /*00f0*/  LDC.64 R10, c[0x0][0x398] ;  /* 0x0000e600ff0a7b82 */ /* 0x000ea20000000a00 */
[----:B------:R-:W-:Y:S02]  /*0100*/  @!P0 VIADD R29, R3, 0x80 ;  /* 0x00000080031d8836 */ /* 0x000fe40000000000 */
[----:B------:R-:W-:-:S03]  /*0110*/  @!P0 IMAD R17, R0, 0x200, R3 ;  /* 0x0000020000118824 */ /* 0x000fc600078e0203 */
[----:B------:R-:W-:Y:S01]  /*0120*/  ISETP.GE.AND P1, PT, R29, R2, PT ;  /* 0x000000021d00720c */ /* 0x000fe20003f26270 */
[----:B---3--:R-:W-:Y:S01]  /*0130*/  @!P0 IMAD.WIDE.U32 R20, R17, 0x8, R20 ;  /* 0x0000000811148825 */ /* 0x008fe200078e0014 */
[----:B------:R-:W3:Y:S04]  /*0140*/  LDC.64 R24, c[0x0][0x398] ;  /* 0x0000e600ff187b82 */ /* 0x000ee80000000a00 */
[----:B-1----:R1:W3:Y:S07]  /*0150*/  @!P0 LDG.E.64 R8, desc[UR4][R20.64] ;  /* 0x0000000414088981 */ /* 0x0022ee000c1e1b00 */
[----:B------:R-:W-:-:S02]  /*0160*/  @!P1 IMAD R5, R0, 0x200, R29 ;  /* 0x0000020000059824 */ /* 0x000fc400078e021d */
[----:B------:R-:W-:Y:S01]  /*0170*/  @!P1 VIADD R29, R29, 0x80 ;  /* 0x000000801d1d9836 */ /* 0x000fe20000000000 */
[----:B-1----:R-:W1:Y:S04]  /*0180*/  LDC.64 R20, c[0x0][0x398] ;  /* 0x0000e600ff147b82 */ /* 0x002e680000000a00 */
[----:B------:R-:W-:Y:S01]  /*0190*/  ISETP.GE.AND P3, PT, R29, R2, PT ;  /* 0x000000021d00720c */ /* 0x000fe20003f66270 */
[----:B----4-:R-:W-:-:S12]  /*01a0*/  @!P0 IMAD.WIDE.U32 R14, R17, 0x8, R14 ;  /* 0x00000008110e8825 */ /* 0x010fd800078e000e */
[----:B------:R-:W-:Y:S02]  /*01b0*/  @!P3 IMAD R4, R0, 0x200, R29 ;  /* 0x000002000004b824 */ /* 0x000fe400078e021d */
[----:B------:R-:W-:-:S05]  /*01c0*/  @!P3 VIADD R29, R29, 0x80 ;  /* 0x000000801d1db836 */ /* 0x000fca0000000000 */
[----:B------:R-:W-:Y:S01]  /*01d0*/  ISETP.GE.AND P2, PT, R29, R2, PT ;  /* 0x000000021d00720c */ /* 0x000fe20003f46270 */
[----:B-----5:R-:W-:Y:S01]  /*01e0*/  @!P1 IMAD.WIDE.U32 R22, R5, 0x8, R22 ;  /* 0x0000000805169825 */ /* 0x020fe200078e0016 */
[----:B------:R-:W-:-:S04]  /*01f0*/  CS2R R16, SRZ ;  /* 0x0000000000107805 */ /* 0x000fc8000001ff00 */
[----:B------:R-:W4:Y:S01]  /*0200*/  @!P1 LDG.E.64 R18, desc[UR4][R22.64] ;  /* 0x0000000416129981 */ /* 0x000f22000c1e1b00 */
[----:B------:R-:W-:-:S03]  /*0210*/  CS2R R26, SRZ ;  /* 0x00000000001a7805 */ /* 0x000fc6000001ff00 */
[----:B------:R5:W4:Y:S01]  /*0220*/  @!P0 LDG.E.64 R16, desc[UR4][R14.64] ;  /* 0x000000040e108981 */ /* 0x000b22000c1e1b00 */
[----:B0-----:R-:W-:-:S05]  /*0230*/  @!P3 IMAD.WIDE.U32 R6, R4, 0x8, R6 ;  /* 0x000000080406b825 */ /* 0x001fca00078e0006 */
[----:B------:R0:W4:Y:S01]  /*0240*/  @!P3 LDG.E.64 R26, desc[UR4][R6.64] ;  /* 0x00000004061ab981 */ /* 0x000122000c1e1b00 */
[----:B-----5:R-:W-:Y:S01]  /*0250*/  @!P2 IMAD R15, R0, 0x200, R29 ;  /* 0x00000200000fa824 */ /* 0x020fe200078e021d */
[----:B------:R-:W-:-:S03]  /*0260*/  CS2R R28, SRZ ;  /* 0x00000000001c7805 */ /* 0x000fc6000001ff00 */
[----:B--2---:R-:W-:Y:S01]  /*0270*/  @!P2 IMAD.WIDE.U32 R12, R15, 0x8, R12 ;  /* 0x000000080f0ca825 */ /* 0x004fe200078e000c */
[----:B0-----:R-:W-:-:S04]  /*0280*/  CS2R R6, SRZ ;  /* 0x0000000000067805 */ /* 0x001fc8000001ff00 */
[----:B------:R-:W2:Y:S01]  /*0290*/  @!P2 LDG.E.64 R28, desc[UR4][R12.64] ;  /* 0x000000040c1ca981 */ /* 0x000ea2000c1e1b00 */
[----:B------:R-:W-:-:S04]  /*02a0*/  @!P1 IMAD.WIDE.U32 R10, R5, 0x8, R10 ;  /* 0x00000008050a9825 */ /* 0x000fc800078e000a */
[----:B-1----:R-:W-:Y:S01]  /*02b0*/  @!P3 IMAD.WIDE.U32 R20, R4, 0x8, R20 ;  /* 0x000000080414b825 */ /* 0x002fe200078e0014 */
[----:B------:R-:W-:Y:S01]  /*02c0*/  CS2R R4, SRZ ;  /* 0x0000000000047805 */ /* 0x000fe2000001ff00 */
[----:B------:R0:W5:Y:S02]  /*02d0*/  @!P1 LDG.E.64 R6, desc[UR4][R10.64] ;  /* 0x000000040a069981 */ /* 0x000164000c1e1b00 */
[----:B---3--:R-:W-:Y:S01]  /*02e0*/  @!P2 IMAD.WIDE.U32 R24, R15, 0x8, R24 ;  /* 0x000000080f18a825 */ /* 0x008fe200078e0018 */
[----:B------:R-:W-:Y:S02]  /*02f0*/  CS2R R14, SRZ ;  /* 0x00000000000e7805 */ /* 0x000fe4000001ff00 */
[----:B------:R-:W3:Y:S04]  /*0300*/  @!P3 LDG.E.64 R4, desc[UR4][R20.64] ;  /* 0x000000041404b981 */ /* 0x000ee8000c1e1b00 */
[----:B------:R-:W3:Y:S01]  /*0310*/  @!P2 LDG.E.64 R14, desc[UR4][R24.64] ;  /* 0x00000004180ea981 */ /* 0x000ee2000c1e1b00 */
[----:B------:R-:W-:Y:S04]  /*0320*/  BSSY.RECONVERGENT B0, `(.L_x_9092) ;  /* 0x000002c000007945 */ /* 0x000fe80003800200 */
[----:B------:R-:W-:Y:S01]  /*0330*/  BSSY.RELIABLE B1, `(.L_x_9093) ;  /* 0x0000024000017945 */ /* 0x000fe20003800100 */
[----:B------:R-:W-:-:S02]  /*0340*/  DSETP.GT.AND P0, PT, R8, RZ, PT ;  /* 0x000000ff0800722a */ /* 0x000fc40003f04000 */
[----:B------:R-:W-:-:S04]  /*0350*/  DSETP.NEU.AND P5, PT, R8, RZ, PT ;  /* 0x000000ff0800722a */ /* 0x000fc80003fad000 */
[----:B------:R-:W-:Y:S01]  /*0360*/  FSEL R9, RZ, 1.875, !P0 ;  /* 0x3ff00000ff097808 */ /* 0x000fe20004000000 */
[----:B----4-:R-:W-:-:S03]  /*0370*/  DSETP.GT.AND P4, PT, R18, RZ, PT ;  /* 0x000000ff1200722a */ /* 0x010fc60003f84000 */
[----:B0-----:R-:W-:-:S03]  /*0380*/  FSEL R11, R17, R9, !P5 ;  /* 0x00000009110b7208 */ /* 0x001fc60006800000 */
[----:B------:R-:W-:Y:S02]  /*0390*/  FSEL R9, RZ, 1.875, !P4 ;  /* 0x3ff00000ff097808 */ /* 0x000fe40006000000 */
[----:B------:R-:W-:Y:S01]  /*03a0*/  ISETP.GE.AND P4, PT, R3, R2, PT ;  /* 0x000000020300720c */ /* 0x000fe20003f86270 */
[----:B------:R-:W-:Y:S01]  /*03b0*/  DSETP.GT.AND P0, PT, R26, RZ, PT ;  /* 0x000000ff1a00722a */ /* 0x000fe20003f04000 */
[----:B------:R-:W-:Y:S01]  /*03c0*/  FSEL R10, R16, RZ, !P5 ;  /* 0x000000ff100a7208 */ /* 0x000fe20006800000 */
[----:B------:R-:W-:Y:S02]  /*03d0*/  DSETP.NEU.AND P3, PT, R18, RZ, PT ;  /* 0x000000ff1200722a */ /* 0x000fe40003f6d000 */
[----:B------:R-:W-:Y:S02]  /*03e0*/  DSETP.NEU.AND P2, PT, R26, RZ, PT ;  /* 0x000000ff1a00722a */ /* 0x000fe40003f4d000 */
[----:B------:R-:W-:Y:S01]  /*03f0*/  FSEL R17, RZ, 1.875, !P0 ;  /* 0x3ff00000ff117808 */ /* 0x000fe20004000000 */
[----:B--2---:R-:W-:-:S02]  /*0400*/  DSETP.GT.AND P5, PT, R28, RZ, PT ;  /* 0x000000ff1c00722a */ /* 0x004fc40003fa4000 */
[----:B------:R-:W-:-:S04]  /*0410*/  DSETP.NEU.AND P1, PT, R28, RZ, PT ;  /* 0x000000ff1c00722a */ /* 0x000fc80003f2d000 */
[----:B------:R-:W-:Y:S02]  /*0420*/  FSEL R13, RZ, 1.875, !P5 ;  /* 0x3ff00000ff0d7808 */ /* 0x000fe40006800000 */
[----:B-----5:R-:W-:Y:S02]  /*0430*/  FSEL R8, R6, RZ, !P3 ;  /* 0x000000ff06087208 */ /* 0x020fe40005800000 */
[----:B------:R-:W-:Y:S02]  /*0440*/  FSEL R9, R7, R9, !P3 ;  /* 0x0000000907097208 */ /* 0x000fe40005800000 */
[----:B---3--:R-:W-:Y:S02]  /*0450*/  FSEL R6, R4, RZ, !P2 ;  /* 0x000000ff04067208 */ /* 0x008fe40005000000 */
[----:B------:R-:W-:Y:S02]  /*0460*/  FSEL R7, R5, R17, !P2 ;  /* 0x0000001105077208 */ /* 0x000fe40005000000 */
[----:B------:R-:W-:-:S02]  /*0470*/  FSEL R4, R14, RZ, !P1 ;  /* 0x000000ff0e047208 */ /* 0x000fc40004800000 */
[----:B------:R-:W-:Y:S01]  /*0480*/  FSEL R5, R15, R13, !P1 ;  /* 0x0000000d0f057208 */ /* 0x000fe20004800000 */
[----:B------:R-:W-:Y:S06]  /*0490*/  @P4 BRA `(.L_x_9094) ;  /* 0x0000000000344947 */ /* 0x000fec0003800000 */
[----:B------:R-:W0:Y:S01]  /*04a0*/  LDC.64 R12, c[0x0][0x388] ;  /* 0x0000e200ff0c7b82 */ /* 0x000e220000000a00 */
[----:B------:R-:W-:Y:S02]  /*04b0*/  IMAD R15, R0, 0x200, R3 ;  /* 0x00000200000f7824 */ /* 0x000fe400078e0203 */
[----:B------:R-:W-:-:S05]  /*04c0*/  VIADD R3, R3, 0x80 ;  /* 0x0000008003037836 */ /* 0x000fca0000000000 */
[----:B------:R-:W-:-:S13]  /*04d0*/  ISETP.GE.AND P0, PT, R3, R2, PT ;  /* 0x000000020300720c */ /* 0x000fda0003f06270 */
[----:B------:R-:W-:Y:S05]  /*04e0*/  @P0 BREAK.RELIABLE B1 ;  /* 0x0000000000010942 */ /* 0x000fea0003800100 */
[----:B0-----:R-:W-:-:S05]  /*04f0*/  IMAD.WIDE.U32 R12, R15, 0x8, R12 ;  /* 0x000000080f0c7825 */ /* 0x001fca00078e000c */
[----:B------:R0:W-:Y:S01]  /*0500*/  STG.E.64 desc[UR4][R12.64], R10 ;  /* 0x0000000a0c007986 */ /* 0x0001e2000c101b04 */
[----:B------:R-:W-:Y:S05]  /*0510*/  @P0 BRA `(.L_x_9095) ;  /* 0x0000000000300947 */ /* 0x000fea0003800000 */
[----:B0-----:R-:W0:Y:S01]  /*0520*/  LDC.64 R10, c[0x0][0x388] ;  /* 0x0000e200ff0a7b82 */ /* 0x001e220000000a00 */
[----:B------:R-:W-:Y:S02]  /*0530*/  IMAD R13, R0, 0x200, R3 ;  /* 0x00000200000d7824 */ /* 0x000fe400078e0203 */
[----:B------:R-:W-:Y:S02]  /*0540*/  VIADD R3, R3, 0x80 ;  /* 0x0000008003037836 */ /* 0x000fe40000000000 */
[----:B0-----:R-:W-:-:S05]  /*0550*/  IMAD.WIDE.U32 R10, R13, 0x8, R10 ;  /* 0x000000080d0a7825 */ /* 0x001fca00078e000a */
[----:B------:R0:W-:Y:S02]  /*0560*/  STG.E.64 desc[UR4][R10.64], R8 ;  /* 0x000000080a007986 */ /* 0x0001e4000c101b04 */
.L_x_9094:
[----:B------:R-:W-:Y:S05]  /*0570*/  BSYNC.RELIABLE B1 ;  /* 0x0000000000017941 */ /* 0x000fea0003800100 */
.L_x_9093:
[----:B------:R-:W-:-:S13]  /*0580*/  ISETP.GE.AND P0, PT, R3, R2, PT ;  /* 0x000000020300720c */ /* 0x000fda0003f06270 */
[----:B0-----:R-:W0:Y:S01]  /*0590*/  @!P0 LDC.64 R8, c[0x0][0x388] ;  /* 0x0000e200ff088b82 */ /* 0x001e220000000a00 */
[----:B------:R-:W-:Y:S02]  /*05a0*/  @!P0 IMAD R11, R0, 0x200, R3 ;  /* 0x00000200000b8824 */ /* 0x000fe400078e0203 */
[----:B------:R-:W-:Y:S02]  /*05b0*/  @!P0 VIADD R3, R3, 0x80 ;  /* 0x0000008003038836 */ /* 0x000fe40000000000 */
[----:B0-----:R-:W-:-:S05]  /*05c0*/  @!P0 IMAD.WIDE.U32 R8, R11, 0x8, R8 ;  /* 0x000000080b088825 */ /* 0x001fca00078e0008 */
[----:B------:R1:W-:Y:S02]  /*05d0*/  @!P0 STG.E.64 desc[UR4][R8.64], R6 ;  /* 0x0000000608008986 */ /* 0x0003e4000c101b04 */
.L_x_9095:
[----:B------:R-:W-:Y:S05]  /*05e0*/  BSYNC.RECONVERGENT B0 ;  /* 0x0000000000007941 */ /* 0x000fea0003800200 */
.L_x_9092:
[----:B------:R-:W-:Y:S05]  /*05f0*/  WARPSYNC.ALL ;  /* 0x0000000000007948 */ /* 0x000fea0003800000 */
[----:B------:R-:W-:-:S13]  /*0600*/  ISETP.GE.AND P0, PT, R3, R2, PT ;  /* 0x000000020300720c */ /* 0x000fda0003f06270 */
[----:B------:R-:W-:Y:S05]  /*0610*/  @P0 EXIT ;  /* 0x000000000000094d */ /* 0x000fea0003800000 */
[----:B-1----:R-:W1:Y:S01]  /*0620*/  LDC.64 R6, c[0x0][0x388] ;  /* 0x0000e200ff067b82 */ /* 0x002e620000000a00 */
[----:B------:R-:W-:-:S04]  /*0630*/  IMAD R3, R0, 0x200, R3 ;  /* 0x0000020000037824 */ /* 0x000fc800078e0203 */
[----:B-1----:R-:W-:-:S05]  /*0640*/  IMAD.WIDE.U32 R2, R3, 0x8, R6 ;  /* 0x0000000803027825 */ /* 0x002fca00078e0006 */
[----:B------:R-:W-:Y:S01]  /*0650*/  STG.E.64 desc[UR4][R2.64], R4 ;  /* 0x0000000402007986 */ /* 0x000fe2000c101b04 */
[----:B------:R-:W-:Y:S05]  /*0660*/  EXIT ;  /* 0x000000000000794d */ /* 0x000fea0003800000 */
.L_x_9096:
        /* <DEDUP_REMOVED lines=9> */
.L_x_32396:


//--------------------- .text._ZN2at6native29vectorized_elementwise_kernelILi2ENS0_13BinaryFunctorIdddZZZNS0_21heaviside_kernel_cudaERNS_18TensorIteratorBaseEENKUlvE_clEvENKUlvE4_clEvEUlddE_EESt5arrayIPcLm3EEEEviT0_T1_ --------------------------
	.section	.text._ZN2at6native29vectorized_elementwise_kernelILi2ENS0_13BinaryFunctorIdddZZZNS0_21heaviside_kernel_cudaERNS_18TensorIteratorBaseEENKUlvE_clEvENKUlvE4_clEvEUlddE_EESt5arrayIPcLm3EEEEviT0_T1_,"ax",@progbits
	.align	128
        .global         _ZN2at6native29vectorized_elementwise_kernelILi2ENS0_13BinaryFunctorIdddZZZNS0_21heaviside_kernel_cudaERNS_18TensorIteratorBaseEENKUlvE_clEvENKUlvE4_clEvEUlddE_EESt5arrayIPcLm3EEEEviT0_T1_
        .type           _ZN2at6native29vectorized_elementwise_kernelILi2ENS0_13BinaryFunctorIdddZZZNS0_21heaviside_kernel_cudaERNS_18TensorIteratorBaseEENKUlvE_clEvENKUlvE4_clEvEUlddE_EESt5arrayIPcLm3EEEEviT0_T1_,@function
        .size           _ZN2at6native29vectorized_elementwise_kernelILi2ENS0_13BinaryFunctorIdddZZZNS0_21heaviside_kernel_cudaERNS_18TensorIteratorBaseEENKUlvE_clEvENKUlvE4_clEvEUlddE_EESt5arrayIPcLm3EEEEviT0_T1_,(.L_x_32397 - _ZN2at6native29vectorized_elementwise_kernelILi2ENS0_13BinaryFunctorIdddZZZNS0_21heaviside_kernel_cudaERNS_18TensorIteratorBaseEENKUlvE_clEvENKUlvE4_clEvEUlddE_EESt5arrayIPcLm3EEEEviT0_T1_)
        .other          _ZN2at6native29vectorized_elementwise_kernelILi2ENS0_13BinaryFunctorIdddZZZNS0_21heaviside_kernel_cudaERNS_18TensorIteratorBaseEENKUlvE_clEvENKUlvE4_clEvEUlddE_EESt5arrayIPcLm3EEEEviT0_T1_,@"STO_CUDA_ENTRY STV_DEFAULT"
_ZN2at6native29vectorized_elementwise_kernelILi2ENS0_13BinaryFunctorIdddZZZNS0_21heaviside_kernel_cudaERNS_18TensorIteratorBaseEENKUlvE_clEvENKUlvE4_clEvEUlddE_EESt5arrayIPcLm3EEEEviT0_T1_:
.text._ZN2at6native29vectorized_elementwise_kernelILi2ENS0_13BinaryFunctorIdddZZZNS0_21heaviside_kernel_cudaERNS_18TensorIteratorBaseEENKUlvE_clEvENKUlvE4_clEvEUlddE_EESt5arrayIPcLm3EEEEviT0_T1_:
[----:B------:R-:W-:Y:S01]  /*0000*/  LDC R1, c[0x0][0x37c] ;  /* 0x0000df00ff017b82 */ /* 0x000fe20000000800 */
[----:B------:R-:W0:Y:S07]  /*0010*/  S2R R0, SR_CTAID.X ;  /* 0x0000000000007919 */ /* 0x000e2e0000002500 */
[----:B------:R-:W0:Y:S01]  /*0020*/  LDC R3, c[0x0][0x380] ;  /* 0x0000e000ff037b82 */ /* 0x000e220000000800 */
[----:B------:R-:W1:Y:S01]  /*0030*/  LDCU.64 UR4, c[0x0][0x358] ;  /* 0x00006b00ff0477ac */ /* 0x000e620008000a00 */
[----:B0-----:R-:W-:-:S05]  /*0040*/  IMAD R2, R0, -0x400, R3 ;  /* 0xfffffc0000027824 */ /* 0x001fca00078e0203 */
[----:B------:R-:W-:-:S13]  /*0050*/  ISETP.GT.U32.AND P0, PT, R2, 0x3ff, PT ;  /* 0x000003ff0200780c */ /* 0x000fda0003f04070 */
[----:B-1----:R-:W-:Y:S05]  /*0060*/  @P0 BRA `(.L_x_9097) ;  /* 0x0000000800f40947 */ /* 0x002fea0003800000 */
[----:B------:R-:W0:Y:S01]  /*0070*/  S2R R3, SR_TID.X ;  /* 0x0000000000037919 */ /* 0x000e220000002100 */
[----:B------:R-:W1:Y:S01]  /*0080*/  LDC.64 R14, c[0x0][0x390] ;  /* 0x0000e400ff0e7b82 */ /* 0x000e620000000a00 */
[----:B------:R-:W-:Y:S02]  /*0090*/  CS2R R6, SRZ ;  /* 0x0000000000067805 */ /* 0x000fe4000001ff00 */
[----:B------:R-:W-:-:S05]  /*00a0*/  CS2R R8, SRZ ;  /* 0x0000000000087805 */ /* 0x000fca000001ff00 */
[----:B------:R-:W2:Y:S08]  /*00b0*/  LDC.64 R16, c[0x0][0x398] ;  /* 0x0000e600ff107b82 */ /* 0x000eb00000000a00 */
[----:B------:R-:W3:Y:S08]  /*00c0*/  LDC.64 R12, c[0x0][0x390] ;  /* 0x0000e400ff0c7b82 */ /* 0x000ef00000000a00 */
[----:B------:R-:W4:Y:S01]  /*00d0*/  LDC.64 R22, c[0x0][0x398] ;  /* 0x0000e600ff167b82 */ /* 0x000f220000000a00 */
[----:B0-----:R-:W-:Y:S01]  /*00e0*/  ISETP.GE.U32.AND P2, PT, R3, R2, PT ;  /* 0x000000020300720c */ /* 0x001fe20003f46070 */
[----:B------:R-:W-:-:S06]  /*00f0*/  IMAD.MOV.U32 R31, RZ, RZ, R3 ;  /* 0x000000ffff1f7224 */ /* 0x000fcc00078e0003 */
[----:B------:R-:W0:Y:S08]  /*0100*/  LDC.64 R24, c[0x0][0x390] ;  /* 0x0000e400ff187b82 */ /* 0x000e300000000a00 */
[----:B------:R-:W5:Y:S01]  /*0110*/  LDC.64 R26, c[0x0][0x398] ;  /* 0x0000e600ff1a7b82 */ /* 0x000f620000000a00 */
[----:B------:R-:W-:Y:S02]  /*0120*/  @!P2 IMAD R37, R0, 0x400, R31 ;  /* 0x000004000025a824 */ /* 0x000fe400078e021f */
[----:B------:R-:W-:-:S05]  /*0130*/  @!P2 VIADD R31, R31, 0x80 ;  /* 0x000000801f1fa836 */ /* 0x000fca0000000000 */
[----:B------:R-:W5:Y:S01]  /*0140*/  LDC.64 R18, c[0x0][0x390] ;  /* 0x0000e400ff127b82 */ /* 0x000f620000000a00 */
[----:B------:R-:W-:-:S07]  /*0150*/  ISETP.GE.U32.AND P0, PT, R31, R2, PT ;  /* 0x000000021f00720c */ /* 0x000fce0003f06070 */
[----:B------:R-:W5:Y:S06]  /*0160*/  LDC.64 R20, c[0x0][0x398] ;  /* 0x0000e600ff147b82 */ /* 0x000f6c0000000a00 */
[----:B------:R-:W-:Y:S02]  /*0170*/  @!P0 IMAD R5, R0, 0x400, R31 ;  /* 0x0000040000058824 */ /* 0x000fe400078e021f */
[----:B------:R-:W5:Y:S01]  /*0180*/  LDC.64 R34, c[0x0][0x390] ;  /* 0x0000e400ff227b82 */ /* 0x000f620000000a00 */
[----:B------:R-:W-:Y:S02]  /*0190*/  @!P0 VIADD R31, R31, 0x80 ;  /* 0x000000801f1f8836 */ /* 0x000fe40000000000 */
[----:B-1----:R-:W-:-:S03]  /*01a0*/  @!P0 IMAD.WIDE.U32 R14, R5, 0x8, R14 ;  /* 0x00000008050e8825 */ /* 0x002fc600078e000e */
[----:B------:R-:W-:Y:S01]  /*01b0*/  ISETP.GE.U32.AND P1, PT, R31, R2, PT ;  /* 0x000000021f00720c */ /* 0x000fe20003f26070 */
[----:B--2---:R-:W-:Y:S01]  /*01c0*/  @!P0 IMAD.WIDE.U32 R16, R5, 0x8, R16 ;  /* 0x0000000805108825 */ /* 0x004fe200078e0010 */
[----:B------:R-:W-:-:S04]  /*01d0*/  CS2R R4, SRZ ;  /* 0x0000000000047805 */ /* 0x000fc8000001ff00 */
[----:B------:R-:W2:Y:S04]  /*01e0*/  @!P0 LDG.E.64 R6, desc[UR4][R16.64] ;  /* 0x0000000410068981 */ /* 0x000ea8000c1e1b00 */
[----:B------:R-:W2:Y:S03]  /*01f0*/  @!P0 LDG.E.64 R4, desc[UR4][R14.64] ;  /* 0x000000040e048981 */ /* 0x000ea6000c1e1b00 */
[----:B------:R-:W-:Y:S02]  /*0200*/  @!P1 IMAD R29, R0, 0x400, R31 ;  /* 0x00000400001d9824 */ /* 0x000fe400078e021f */
[----:B------:R-:W-:Y:S02]  /*0210*/  @!P1 VIADD R31, R31, 0x80 ;  /* 0x000000801f1f9836 */ /* 0x000fe40000000000 */
[----:B---3--:R-:W-:-:S03]  /*0220*/  @!P1 IMAD.WIDE.U32 R12, R29, 0x8, R12 ;  /* 0x000000081d0c9825 */ /* 0x008fc600078e000c */
[----:B------:R-:W-:Y:S01]  /*0230*/  ISETP.GE.U32.AND P3, PT, R31, R2, PT ;  /* 0x000000021f00720c */ /* 0x000fe20003f66070 */
[----:B----4-:R-:W-:Y:S01]  /*0240*/  @!P1 IMAD.WIDE.U32 R22, R29, 0x8, R22 ;  /* 0x000000081d169825 */ /* 0x010fe200078e0016 */
[----:B------:R1:W3:Y:S01]  /*0250*/  @!P1 LDG.E.64 R8, desc[UR4][R12.64] ;  /* 0x000000040c089981 */ /* 0x0002e2000c1e1b00 */
[----:B------:R-:W4:Y:S10]  /*0260*/  LDC.64 R28, c[0x0][0x398] ;  /* 0x0000e600ff1c7b82 */ /* 0x000f340000000a00 */
[----:B------:R-:W-:-:S02]  /*0270*/  @!P3 IMAD R11, R0, 0x400, R31 ;  /* 0x00000400000bb824 */ /* 0x000fc400078e021f */
[----:B------:R-:W-:-:S05]  /*0280*/  @!P3 VIADD R31, R31, 0x80 ;  /* 0x000000801f1fb836 */ /* 0x000fca0000000000 */
[----:B------:R-:W-:-:S13]  /*0290*/  ISETP.GE.U32.AND P4, PT, R31, R2, PT ;  /* 0x000000021f00720c */ /* 0x000fda0003f86070 */
[----:B------:R-:W-:Y:S02]  /*02a0*/  @!P4 IMAD R33, R0, 0x400, R31 ;  /* 0x000004000021c824 */ /* 0x000fe400078e021f */
[----:B------:R-:W-:-:S05]  /*02b0*/  @!P4 VIADD R31, R31, 0x80 ;  /* 0x000000801f1fc836 */ /* 0x000fca0000000000 */
[----:B------:R-:W-:Y:S01]  /*02c0*/  ISETP.GE.U32.AND P0, PT, R31, R2, PT ;  /* 0x000000021f00720c */ /* 0x000fe20003f06070 */
[----:B0-----:R-:W-:-:S04]  /*02d0*/  @!P3 IMAD.WIDE.U32 R24, R11, 0x8, R24 ;  /* 0x000000080b18b825 */ /* 0x001fc800078e0018 */
[----:B-----5:R-:W-:Y:S01]  /*02e0*/  @!P3 IMAD.WIDE.U32 R26, R11, 0x8, R26 ;  /* 0x000000080b1ab825 */ /* 0x020fe200078e001a */
[----:B------:R-:W-:Y:S02]  /*02f0*/  CS2R R10, SRZ ;  /* 0x00000000000a7805 */ /* 0x000fe4000001ff00 */
[----:B-1----:R-:W-:-:S04]  /*0300*/  CS2R R12, SRZ ;  /* 0x00000000000c7805 */ /* 0x002fc8000001ff00 */
[----:B------:R0:W5:Y:S01]  /*0310*/  @!P1 LDG.E.64 R10, desc[UR4][R22.64] ;  /* 0x00000004160a9981 */ /* 0x000162000c1e1b00 */
[----:B------:R-:W-:Y:S02]  /*0320*/  @!P0 IMAD R30, R0, 0x400, R31 ;  /* 0x00000400001e8824 */ /* 0x000fe400078e021f */
[----:B------:R-:W-:Y:S01]  /*0330*/  @!P0 VIADD R31, R31, 0x80 ;  /* 0x000000801f1f8836 */ /* 0x000fe20000000000 */
[----:B------:R1:W5:Y:S04]  /*0340*/  @!P3 LDG.E.64 R12, desc[UR4][R24.64] ;  /* 0x00000004180cb981 */ /* 0x000368000c1e1b00 */
[----:B------:R-:W-:Y:S02]  /*0350*/  ISETP.GE.U32.AND P1, PT, R31, R2, PT ;  /* 0x000000021f00720c */ /* 0x000fe40003f26070 */
[----:B------:R-:W-:-:S02]  /*0360*/  CS2R R14, SRZ ;  /* 0x00000000000e7805 */ /* 0x000fc4000001ff00 */
[----:B0-----:R-:W-:Y:S01]  /*0370*/  CS2R R22, SRZ ;  /* 0x0000000000167805 */ /* 0x001fe2000001ff00 */
[----:B------:R-:W-:-:S04]  /*0380*/  @!P4 IMAD.WIDE.U32 R20, R33, 0x8, R20 ;  /* 0x000000082114c825 */ /* 0x000fc800078e0014 */
[----:B-1----:R-:W-:Y:S01]  /*0390*/  @!P4 IMAD.WIDE.U32 R24, R33, 0x8, R18 ;  /* 0x000000082118c825 */ /* 0x002fe200078e0012 */
[----:B------:R-:W-:Y:S01]  /*03a0*/  CS2R R18, SRZ ;  /* 0x0000000000127805 */ /* 0x000fe2000001ff00 */
[----:B------:R0:W5:Y:S01]  /*03b0*/  @!P3 LDG.E.64 R14, desc[UR4][R26.64] ;  /* 0x000000041a0eb981 */ /* 0x000162000c1e1b00 */
[----:B------:R-:W1:Y:S01]  /*03c0*/  LDC.64 R32, c[0x0][0x390] ;  /* 0x0000e400ff207b82 */ /* 0x000e620000000a00 */
[----:B----4-:R-:W-:-:S03]  /*03d0*/  @!P0 IMAD.WIDE.U32 R28, R30, 0x8, R28 ;  /* 0x000000081e1c8825 */ /* 0x010fc600078e001c */
[----:B------:R4:W5:Y:S01]  /*03e0*/  @!P4 LDG.E.64 R18, desc[UR4][R20.64] ;  /* 0x000000041412c981 */ /* 0x000962000c1e1b00 */
[----:B------:R-:W-:-:S03]  /*03f0*/  @!P0 IMAD.WIDE.U32 R34, R30, 0x8, R34 ;  /* 0x000000081e228825 */ /* 0x000fc600078e0022 */
[----:B------:R4:W5:Y:S01]  /*0400*/  @!P0 LDG.E.64 R22, desc[UR4][R28.64] ;  /* 0x000000041c168981 */ /* 0x000962000c1e1b00 */
[----:B0-----:R-:W0:Y:S01]  /*0410*/  LDC.64 R26, c[0x0][0x398] ;  /* 0x0000e600ff1a7b82 */ /* 0x001e220000000a00 */
[----:B------:R-:W-:Y:S02]  /*0420*/  @!P1 IMAD R30, R0, 0x400, R31 ;  /* 0x00000400001e9824 */ /* 0x000fe400078e021f */
[----:B------:R-:W-:Y:S01]  /*0430*/  @!P1 VIADD R31, R31, 0x80 ;  /* 0x000000801f1f9836 */ /* 0x000fe20000000000 */
[----:B----4-:R-:W-:-:S04]  /*0440*/  CS2R R20, SRZ ;  /* 0x0000000000147805 */ /* 0x010fc8000001ff00 */
[----:B------:R-:W4:Y:S02]  /*0450*/  LDC.64 R28, c[0x0][0x390] ;  /* 0x0000e400ff1c7b82 */ /* 0x000f240000000a00 */
[----:B------:R0:W5:Y:S01]  /*0460*/  @!P0 LDG.E.64 R20, desc[UR4][R34.64] ;  /* 0x0000000422148981 */ /* 0x000162000c1e1b00 */
[----:B------:R-:W-:Y:S01]  /*0470*/  ISETP.GE.U32.AND P0, PT, R31, R2, PT ;  /* 0x000000021f00720c */ /* 0x000fe20003f06070 */
[----:B-1----:R-:W-:-:S12]  /*0480*/  @!P1 IMAD.WIDE.U32 R32, R30, 0x8, R32 ;  /* 0x000000081e209825 */ /* 0x002fd800078e0020 */
[----:B------:R-:W-:Y:S02]  /*0490*/  @!P0 IMAD R36, R0, 0x400, R31 ;  /* 0x0000040000248824 */ /* 0x000fe400078e021f */
[----:B0-----:R-:W-:-:S04]  /*04a0*/  @!P1 IMAD.WIDE.U32 R34, R30, 0x8, R26 ;  /* 0x000000081e229825 */ /* 0x001fc800078e001a */
[----:B----4-:R-:W-:Y:S01]  /*04b0*/  @!P0 IMAD.WIDE.U32 R30, R36, 0x8, R28 ;  /* 0x00000008241e8825 */ /* 0x010fe200078e001c */
[----:B------:R-:W-:-:S06]  /*04c0*/  CS2R R28, SRZ ;  /* 0x00000000001c7805 */ /* 0x000fcc000001ff00 */
[----:B------:R0:W4:Y:S02]  /*04d0*/  @!P0 LDG.E.64 R28, desc[UR4][R30.64] ;  /* 0x000000041e1c8981 */ /* 0x000124000c1e1b00 */
[----:B0-----:R-:W0:Y:S01]  /*04e0*/  LDC.64 R30, c[0x0][0x398] ;  /* 0x0000e600ff1e7b82 */ /* 0x001e220000000a00 */
[----:B------:R-:W-:-:S06]  /*04f0*/  CS2R R16, SRZ ;  /* 0x0000000000107805 */ /* 0x000fcc000001ff00 */
[----:B------:R1:W4:Y:S02]  /*0500*/  @!P4 LDG.E.64 R16, desc[UR4][R24.64] ;  /* 0x000000041810c981 */ /* 0x000324000c1e1b00 */
[----:B-1----:R-:W-:-:S06]  /*0510*/  CS2R R24, SRZ ;  /* 0x0000000000187805 */ /* 0x002fcc000001ff00 */
[----:B------:R0:W4:Y:S02]  /*0520*/  @!P1 LDG.E.64 R24, desc[UR4][R32.64] ;  /* 0x0000000420189981 */ /* 0x000124000c1e1b00 */
[----:B0-----:R-:W-:Y:S01]  /*0530*/  @!P0 IMAD.WIDE.U32 R32, R36, 0x8, R30 ;  /* 0x0000000824208825 */ /* 0x001fe200078e001e */
[----:B------:R-:W-:-:S06]  /*0540*/  CS2R R30, SRZ ;  /* 0x00000000001e7805 */ /* 0x000fcc000001ff00 */
[----:B------:R0:W4:Y:S02]  /*0550*/  @!P0 LDG.E.64 R30, desc[UR4][R32.64] ;  /* 0x00000004201e8981 */ /* 0x000124000c1e1b00 */
[----:B0-----:R-:W0:Y:S01]  /*0560*/  LDC.64 R32, c[0x0][0x390] ;  /* 0x0000e400ff207b82 */ /* 0x001e220000000a00 */
[----:B------:R-:W-:-:S06]  /*0570*/  CS2R R26, SRZ ;  /* 0x00000000001a7805 */ /* 0x000fcc000001ff00 */
[----:B------:R0:W4:Y:S02]  /*0580*/  @!P1 LDG.E.64 R26, desc[UR4][R34.64] ;  /* 0x00000004221a9981 */ /* 0x000124000c1e1b00 */
[----:B0-----:R-:W-:Y:S01]  /*0590*/  @!P2 IMAD.WIDE.U32 R34, R37, 0x8, R32 ;  /* 0x000000082522a825 */ /* 0x001fe200078e0020 */
[----:B------:R-:W-:-:S06]  /*05a0*/  CS2R R32, SRZ ;  /* 0x0000000000207805 */ /* 0x000fcc000001ff00 */
[----:B------:R0:W4:Y:S02]  /*05b0*/  @!P2 LDG.E.64 R32, desc[UR4][R34.64] ;  /* 0x000000042220a981 */ /* 0x000124000c1e1b00 */
[----:B0-----:R-:W0:Y:S02]  /*05c0*/  LDC.64 R34, c[0x0][0x398] ;  /* 0x0000e600ff227b82 */ /* 0x001e240000000a00 */
[----:B0-----:R-:W-:Y:S01]  /*05d0*/  @!P2 IMAD.WIDE.U32 R36, R37, 0x8, R34 ;  /* 0x000000082524a825 */ /* 0x001fe200078e0022 */
[----:B------:R-:W-:-:S06]  /*05e0*/  CS2R R34, SRZ ;  /* 0x0000000000227805 */ /* 0x000fcc000001ff00 */
[----:B------:R-:W4:Y:S01]  /*05f0*/  @!P2 LDG.E.64 R34, desc[UR4][R36.64] ;  /* 0x000000042422a981 */ /* 0x000f22000c1e1b00 */
[C---:B--2---:R-:W-:Y:S02]  /*0600*/  DSETP.GT.AND P1, PT, R4.reuse, RZ, PT ;  /* 0x000000ff0400722a */ /* 0x044fe40003f24000 */
[----:B------:R-:W-:Y:S01]  /*0610*/  DSETP.NEU.AND P5, PT, R4, RZ, PT ;  /* 0x000000ff0400722a */ /* 0x000fe20003fad000 */
[----:B------:R-:W0:Y:S01]  /*0620*/  @!P2 LDC.64 R4, c[0x0][0x388] ;  /* 0x0000e200ff04ab82 */ /* 0x000e220000000a00 */
[C---:B---3--:R-:W-:Y:S02]  /*0630*/  DSETP.NEU.AND P6, PT, R8.reuse, RZ, PT ;  /* 0x000000ff0800722a */ /* 0x048fe40003fcd000 */
[----:B------:R-:W-:Y:S01]  /*0640*/  DSETP.GT.AND P4, PT, R8, RZ, PT ;  /* 0x000000ff0800722a */ /* 0x000fe20003f84000 */
[----:B------:R-:W-:-:S04]  /*0650*/  FSEL R9, RZ, 1.875, !P1 ;  /* 0x3ff00000ff097808 */ /* 0x000fc80004800000 */
[----:B------:R-:W-:Y:S02]  /*0660*/  FSEL R7, R7, R9, !P5 ;  /* 0x0000000907077208 */ /* 0x000fe40006800000 */
[----:B------:R-:W-:Y:S02]  /*0670*/  FSEL R9, RZ, 1.875, !P4 ;  /* 0x3ff00000ff097808 */ /* 0x000fe40006000000 */
[----:B------:R-:W-:Y:S01]  /*0680*/  FSEL R6, R6, RZ, !P5 ;  /* 0x000000ff06067208 */ /* 0x000fe20006800000 */
[----:B------:R-:W-:Y:S04]  /*0690*/  BSSY.RECONVERGENT B0, `(.L_x_9098) ;  /* 0x0000052000007945 */ /* 0x000fe80003800200 */
[----:B------:R-:W-:Y:S01]  /*06a0*/  BSSY.RELIABLE B1, `(.L_x_9099) ;  /* 0x000004a000017945 */ /* 0x000fe20003800100 */
[----:B-----5:R-:W-:Y:S01]  /*06b0*/  FSEL R9, R11, R9, !P6 ;  /* 0x000000090b097208 */ /* 0x020fe20007000000 */
[----:B------:R-:W-:-:S02]  /*06c0*/  DSETP.GT.AND P5, PT, R12, RZ, PT ;  /* 0x000000ff0c00722a */ /* 0x000fc40003fa4000 */
[----:B------:R-:W-:Y:S01]  /*06d0*/  DSETP.NEU.AND P4, PT, R12, RZ, PT ;  /* 0x000000ff0c00722a */ /* 0x000fe20003f8d000 */
[----:B------:R-:W-:Y:S01]  /*06e0*/  FSEL R8, R10, RZ, !P6 ;  /* 0x000000ff0a087208 */ /* 0x000fe20007000000 */
[----:B------:R-:W-:Y:S01]  /*06f0*/  VIADD R10, R3, 0x80 ;  /* 0x00000080030a7836 */ /* 0x000fe20000000000 */
[----:B----4-:R-:W-:Y:S02]  /*0700*/  DSETP.GT.AND P1, PT, R16, RZ, PT ;  /* 0x000000ff1000722a */ /* 0x010fe40003f24000 */
[C---:B------:R-:W-:Y:S02]  /*0710*/  DSETP.GT.AND P0, PT, R32.reuse, RZ, PT ;  /* 0x000000ff2000722a */ /* 0x040fe40003f04000 */
[----:B------:R-:W-:-:S04]  /*0720*/  DSETP.NEU.AND P3, PT, R32, RZ, PT ;  /* 0x000000ff2000722a */ /* 0x000fc80003f6d000 */
[----:B------:R-:W-:Y:S01]  /*0730*/  FSEL R11, RZ, 1.875, !P0 ;  /* 0x3ff00000ff0b7808 */ /* 0x000fe20004000000 */
[----:B------:R-:W-:Y:S01]  /*0740*/  DSETP.NEU.AND P0, PT, R16, RZ, PT ;  /* 0x000000ff1000722a */ /* 0x000fe20003f0d000 */
[----:B------:R-:W-:-:S04]  /*0750*/  @!P2 IMAD R33, R0, 0x400, R3 ;  /* 0x000004000021a824 */ /* 0x000fc800078e0203 */
[----:B0-----:R-:W-:Y:S01]  /*0760*/  @!P2 IMAD.WIDE.U32 R32, R33, 0x8, R4 ;  /* 0x000000082120a825 */ /* 0x001fe200078e0004 */
[----:B------:R-:W-:-:S03]  /*0770*/  FSEL R4, R14, RZ, !P4 ;  /* 0x000000ff0e047208 */ /* 0x000fc60006000000 */
[----:B------:R-:W-:Y:S01]  /*0780*/  @!P2 IMAD.MOV.U32 R3, RZ, RZ, R10 ;  /* 0x000000ffff03a224 */ /* 0x000fe200078e000a */
[----:B------:R-:W-:Y:S02]  /*0790*/  FSEL R10, R18, RZ, !P0 ;  /* 0x000000ff120a7208 */ /* 0x000fe40004000000 */
[----:B------:R-:W-:Y:S02]  /*07a0*/  FSEL R17, R35, R11, !P3 ;  /* 0x0000000b23117208 */ /* 0x000fe40005800000 */
[----:B------:R-:W-:-:S04]  /*07b0*/  FSEL R11, RZ, 1.875, !P5 ;  /* 0x3ff00000ff0b7808 */ /* 0x000fc80006800000 */
[----:B------:R-:W-:Y:S01]  /*07c0*/  FSEL R5, R15, R11, !P4 ;  /* 0x0000000b0f057208 */ /* 0x000fe20006000000 */
[----:B------:R-:W-:Y:S01]  /*07d0*/  DSETP.GT.AND P4, PT, R20, RZ, PT ;  /* 0x000000ff1400722a */ /* 0x000fe20003f84000 */
[----:B------:R-:W-:-:S05]  /*07e0*/  FSEL R11, RZ, 1.875, !P1 ;  /* 0x3ff00000ff0b7808 */ /* 0x000fca0004800000 */
[----:B------:R-:W-:Y:S02]  /*07f0*/  FSEL R13, RZ, 1.875, !P4 ;  /* 0x3ff00000ff0d7808 */ /* 0x000fe40006000000 */
[----:B------:R-:W-:Y:S02]  /*0800*/  ISETP.GE.U32.AND P4, PT, R3, R2, PT ;  /* 0x000000020300720c */ /* 0x000fe40003f86070 */
[----:B------:R-:W-:Y:S01]  /*0810*/  FSEL R16, R34, RZ, !P3 ;  /* 0x000000ff22107208 */ /* 0x000fe20005800000 */
[----:B------:R-:W-:Y:S01]  /*0820*/  DSETP.GT.AND P5, PT, R24, RZ, PT ;  /* 0x000000ff1800722a */ /* 0x000fe20003fa4000 */
[----:B------:R-:W-:Y:S01]  /*0830*/  FSEL R11, R19, R11, !P0 ;  /* 0x0000000b130b7208 */ /* 0x000fe20004000000 */
[----:B------:R-:W-:Y:S02]  /*0840*/  DSETP.GT.AND P0, PT, R28, RZ, PT ;  /* 0x000000ff1c00722a */ /* 0x000fe40003f04000 */
[----:B------:R0:W-:Y:S01]  /*0850*/  @!P2 STG.E.64 desc[UR4][R32.64], R16 ;  /* 0x000000102000a986 */ /* 0x0001e2000c101b04 */
[----:B------:R-:W-:-:S02]  /*0860*/  DSETP.NEU.AND P3, PT, R20, RZ, PT ;  /* 0x000000ff1400722a */ /* 0x000fc40003f6d000 */
[----:B------:R-:W-:Y:S02]  /*0870*/  DSETP.NEU.AND P2, PT, R24, RZ, PT ;  /* 0x000000ff1800722a */ /* 0x000fe40003f4d000 */
[----:B------:R-:W-:Y:S01]  /*0880*/  DSETP.NEU.AND P1, PT, R28, RZ, PT ;  /* 0x000000ff1c00722a */ /* 0x000fe20003f2d000 */
[----:B------:R-:W-:Y:S02]  /*0890*/  FSEL R15, RZ, 1.875, !P0 ;  /* 0x3ff00000ff0f7808 */ /* 0x000fe40004000000 */
[----:B------:R-:W-:Y:S02]  /*08a0*/  FSEL R12, R22, RZ, !P3 ;  /* 0x000000ff160c7208 */ /* 0x000fe40005800000 */
[----:B------:R-:W-:Y:S02]  /*08b0*/  FSEL R13, R23, R13, !P3 ;  /* 0x0000000d170d7208 */ /* 0x000fe40005800000 */
[----:B0-----:R-:W-:Y:S02]  /*08c0*/  FSEL R17, RZ, 1.875, !P5 ;  /* 0x3ff00000ff117808 */ /* 0x001fe40006800000 */
[----:B------:R-:W-:-:S02]  /*08d0*/  FSEL R16, R26, RZ, !P2 ;  /* 0x000000ff1a107208 */ /* 0x000fc40005000000 */
[----:B------:R-:W-:Y:S02]  /*08e0*/  FSEL R17, R27, R17, !P2 ;  /* 0x000000111b117208 */ /* 0x000fe40005000000 */
[----:B------:R-:W-:Y:S02]  /*08f0*/  FSEL R14, R30, RZ, !P1 ;  /* 0x000000ff1e0e7208 */ /* 0x000fe40004800000 */
[----:B------:R-:W-:Y:S01]  /*0900*/  FSEL R15, R31, R15, !P1 ;  /* 0x0000000f1f0f7208 */ /* 0x000fe20004800000 */
[----:B------:R-:W-:Y:S06]  /*0910*/  @P4 BRA `(.L_x_9100) ;  /* 0x0000000000304947 */ /* 0x000fec0003800000 */
[----:B------:R-:W0:Y:S01]  /*0920*/  LDC.64 R18, c[0x0][0x388] ;  /* 0x0000e200ff127b82 */ /* 0x000e220000000a00 */
[----:B------:R-:W-:Y:S02]  /*0930*/  IMAD R21, R0, 0x400, R3 ;  /* 0x0000040000157824 */ /* 0x000fe400078e0203 */
[----:B------:R-:W-:-:S05]  /*0940*/  VIADD R3, R3, 0x80 ;  /* 0x0000008003037836 */ /* 0x000fca0000000000 */
[----:B------:R-:W-:Y:S01]  /*0950*/  ISETP.GE.U32.AND P0, PT, R3, R2, PT ;  /* 0x000000020300720c */ /* 0x000fe20003f06070 */
[----:B0-----:R-:W-:-:S05]  /*0960*/  IMAD.WIDE.U32 R18, R21, 0x8, R18 ;  /* 0x0000000815127825 */ /* 0x001fca00078e0012 */
[----:B------:R0:W-:Y:S07]  /*0970*/  STG.E.64 desc[UR4][R18.64], R6 ;  /* 0x0000000612007986 */ /* 0x0001ee000c101b04 */
[----:B------:R-:W-:Y:S05]  /*0980*/  @P0 BRA `(.L_x_9101) ;  /* 0x0000000000300947 */ /* 0x000fea0003800000 */
[----:B0-----:R-:W0:Y:S01]  /*0990*/  LDC.64 R6, c[0x0][0x388] ;  /* 0x0000e200ff067b82 */ /* 0x001e220000000a00 */
[----:B------:R-:W-:Y:S02]  /*09a0*/  IMAD R19, R0, 0x400, R3 ;  /* 0x0000040000137824 */ /* 0x000fe400078e0203 */
[----:B------:R-:W-:Y:S02]  /*09b0*/  VIADD R3, R3, 0x80 ;  /* 0x0000008003037836 */ /* 0x000fe40000000000 */
[----:B0-----:R-:W-:-:S05]  /*09c0*/  IMAD.WIDE.U32 R6, R19, 0x8, R6 ;  /* 0x0000000813067825 */ /* 0x001fca00078e0006 */
[----:B------:R0:W-:Y:S02]  /*09d0*/  STG.E.64 desc[UR4][R6.64], R8 ;  /* 0x0000000806007986 */ /* 0x0001e4000c101b04 */
.L_x_9100:
[----:B------:R-:W-:-:S13]  /*09e0*/  ISETP.GE.U32.AND P0, PT, R3, R2, PT ;  /* 0x000000020300720c */ /* 0x000fda0003f06070 */
[----:B------:R-:W-:Y:S05]  /*09f0*/  @P0 BRA `(.L_x_9102) ;  /* 0x0000000000300947 */ /* 0x000fea0003800000 */
[----:B0-----:R-:W0:Y:S01]  /*0a00*/  LDC.64 R6, c[0x0][0x388] ;  /* 0x0000e200ff067b82 */ /* 0x001e220000000a00 */
[----:B------:R-:W-:Y:S02]  /*0a10*/  IMAD R9, R0, 0x400, R3 ;  /* 0x0000040000097824 */ /* 0x000fe400078e0203 */
[----:B------:R-:W-:Y:S02]  /*0a20*/  VIADD R3, R3, 0x80 ;  /* 0x0000008003037836 */ /* 0x000fe40000000000 */
[----:B0-----:R-:W-:-:S05]  /*0a30*/  IMAD.WIDE.U32 R6, R9, 0x8, R6 ;  /* 0x0000000809067825 */ /* 0x001fca00078e0006 */
[----:B------:R1:W-:Y:S02]  /*0a40*/  STG.E.64 desc[UR4][R6.64], R4 ;  /* 0x0000000406007986 */ /* 0x0003e4000c101b04 */
.L_x_9101:
[----:B------:R-:W-:-:S13]  /*0a50*/  ISETP.GE.U32.AND P0, PT, R3, R2, PT ;  /* 0x000000020300720c */ /* 0x000fda0003f06070 */
[----:B------:R-:W-:Y:S05]  /*0a60*/  @P0 BRA `(.L_x_9103) ;  /* 0x0000000000340947 */ /* 0x000fea0003800000 */
[----:B-1----:R-:W1:Y:S01]  /*0a70*/  LDC.64 R4, c[0x0][0x388] ;  /* 0x0000e200ff047b82 */ /* 0x002e620000000a00 */
[----:B0-----:R-:W-:Y:S02]  /*0a80*/  IMAD R7, R0, 0x400, R3 ;  /* 0x0000040000077824 */ /* 0x001fe400078e0203 */
[----:B------:R-:W-:Y:S02]  /*0a90*/  VIADD R3, R3, 0x80 ;  /* 0x0000008003037836 */ /* 0x000fe40000000000 */
[----:B-1----:R-:W-:-:S05]  /*0aa0*/  IMAD.WIDE.U32 R4, R7, 0x8, R4 ;  /* 0x0000000807047825 */ /* 0x002fca00078e0004 */
[----:B------:R1:W-:Y:S02]  /*0ab0*/  STG.E.64 desc[UR4][R4.64], R10 ;  /* 0x0000000a04007986 */ /* 0x0003e4000c101b04 */
.L_x_9102:
[----:B------:R-:W-:-:S13]  /*0ac0*/  ISETP.GE.U32.AND P0, PT, R3, R2, PT ;  /* 0x000000020300720c */ /* 0x000fda0003f06070 */
[----:B------:R-:W-:Y:S05]  /*0ad0*/  @P0 BREAK.RELIABLE B1 ;  /* 0x0000000000010942 */ /* 0x000fea0003800100 */
[----:B------:R-:W-:Y:S05]  /*0ae0*/  @P0 BRA `(.L_x_9104) ;  /* 0x0000000000300947 */ /* 0x000fea0003800000 */
[----:B-1----:R-:W1:Y:S01]  /*0af0*/  LDC.64 R4, c[0x0][0x388] ;  /* 0x0000e200ff047b82 */ /* 0x002e620000000a00 */
[----:B0-----:R-:W-:Y:S02]  /*0b00*/  IMAD R7, R0, 0x400, R3 ;  /* 0x0000040000077824 */ /* 0x001fe400078e0203 */
[----:B------:R-:W-:Y:S02]  /*0b10*/  VIADD R3, R3, 0x80 ;  /* 0x0000008003037836 */ /* 0x000fe40000000000 */
[----:B-1----:R-:W-:-:S05]  /*0b20*/  IMAD.WIDE.U32 R4, R7, 0x8, R4 ;  /* 0x0000000807047825 */ /* 0x002fca00078e0004 */
[----:B------:R2:W-:Y:S02]  /*0b30*/  STG.E.64 desc[UR4][R4.64], R12 ;  /* 0x0000000c04007986 */ /* 0x0005e4000c101b04 */
.L_x_9103:
[----:B------:R-:W-:Y:S05]  /*0b40*/  BSYNC.RELIABLE B1 ;  /* 0x0000000000017941 */ /* 0x000fea0003800100 */
.L_x_9099:
[----:B------:R-:W-:-:S13]  /*0b50*/  ISETP.GE.U32.AND P0, PT, R3, R2, PT ;  /* 0x000000020300720c */ /* 0x000fda0003f06070 */
[----:B-12---:R-:W1:Y:S01]  /*0b60*/  @!P0 LDC.64 R4, c[0x0][0x388] ;  /* 0x0000e200ff048b82 */ /* 0x006e620000000a00 */
[----:B0-----:R-:W-:Y:S02]  /*0b70*/  @!P0 IMAD R7, R0, 0x400, R3 ;  /* 0x0000040000078824 */ /* 0x001fe400078e0203 */
[----:B------:R-:W-:Y:S02]  /*0b80*/  @!P0 VIADD R3, R3, 0x80 ;  /* 0x0000008003038836 */ /* 0x000fe40000000000 */
[----:B-1----:R-:W-:-:S05]  /*0b90*/  @!P0 IMAD.WIDE.U32 R4, R7, 0x8, R4 ;  /* 0x0000000807048825 */ /* 0x002fca00078e0004 */
[----:B------:R2:W-:Y:S02]  /*0ba0*/  @!P0 STG.E.64 desc[UR4][R4.64], R16 ;  /* 0x0000001004008986 */ /* 0x0005e4000c101b04 */
.L_x_9104:
[----:B------:R-:W-:Y:S05]  /*0bb0*/  BSYNC.RECONVERGENT B0 ;  /* 0x0000000000007941 */ /* 0x000fea0003800200 */
.L_x_9098:
[----:B------:R-:W-:Y:S05]  /*0bc0*/  WARPSYNC.ALL ;  /* 0x0000000000007948 */ /* 0x000fea0003800000 */
[----:B------:R-:W-:-:S13]  /*0bd0*/  ISETP.GE.U32.AND P0, PT, R3, R2, PT ;  /* 0x000000020300720c */ /* 0x000fda0003f06070 */
[----:B------:R-:W-:Y:S05]  /*0be0*/  @P0 EXIT ;  /* 0x000000000000094d */ /* 0x000fea0003800000 */
[----:B-12---:R-:W1:Y:S01]  /*0bf0*/  LDC.64 R4, c[0x0][0x388] ;  /* 0x0000e200ff047b82 */ /* 0x006e620000000a00 */
[----:B------:R-:W-:-:S04]  /*0c00*/  IMAD R3, R0, 0x400, R3 ;  /* 0x0000040000037824 */ /* 0x000fc800078e0203 */
[----:B-1----:R-:W-:-:S05]  /*0c10*/  IMAD.WIDE.U32 R2, R3, 0x8, R4 ;  /* 0x0000000803027825 */ /* 0x002fca00078e0004 */
[----:B------:R-:W-:Y:S01]  /*0c20*/  STG.E.64 desc[UR4][R2.64], R14 ;  /* 0x0000000e02007986 */ /* 0x000fe2000c101b04 */
[----:B------:R-:W-:Y:S05]  /*0c30*/  EXIT ;  /* 0x000000000000794d */ /* 0x000fea0003800000 */
.L_x_9097:
[----:B------:R-:W0:Y:S01]  /*0c40*/  S2R R7, SR_TID.X ;  /* 0x0000000000077919 */ /* 0x000e220000002100 */
[----:B------:R-:W1:Y:S01]  /*0c50*/  LDC.64 R2, c[0x0][0x390] ;  /* 0x0000e400ff027b82 */ /* 0x000e620000000a00 */
[----:B------:R-:W-:-:S07]  /*0c60*/  IMAD.SHL.U32 R37, R0, 0x400, RZ ;  /* 0x0000040000257824 */ /* 0x000fce00078e00ff */
[----:B------:R-:W2:Y:S01]  /*0c70*/  LDC.64 R4, c[0x0][0x398] ;  /* 0x0000e600ff047b82 */ /* 0x000ea20000000a00 */
[----:B-1----:R-:W-:-:S04]  /*0c80*/  IMAD.WIDE.U32 R2, R37, 0x8, R2 ;  /* 0x0000000825027825 */ /* 0x002fc800078e0002 */
[----:B0-----:R-:W-:-:S04]  /*0c90*/  IMAD.WIDE.U32 R2, R7, 0x10, R2 ;  /* 0x0000001007027825 */ /* 0x001fc800078e0002 */
[----:B--2---:R-:W-:Y:S01]  /*0ca0*/  IMAD.WIDE.U32 R4, R37, 0x8, R4 ;  /* 0x0000000825047825 */ /* 0x004fe200078e0004 */
[----:B------:R-:W2:Y:S04]  /*0cb0*/  LDG.E.128 R32, desc[UR4][R2.64] ;  /* 0x0000000402207981 */ /* 0x000ea8000c1e1d00 */
[----:B------:R-:W3:Y:S01]  /*0cc0*/  LDG.E.128 R28, desc[UR4][R2.64+0x800] ;  /* 0x00080004021c7981 */ /* 0x000ee2000c1e1d00 */
[----:B------:R-:W-:-:S03]  /*0cd0*/  IMAD.WIDE.U32 R4, R7, 0x10, R4 ;  /* 0x0000001007047825 */ /* 0x000fc600078e0004 */
[----:B------:R-:W4:Y:S04]  /*0ce0*/  LDG.E.128 R20, desc[UR4][R2.64+0x1000] ;  /* 0x0010000402147981 */ /* 0x000f28000c1e1d00 */
[----:B------:R-:W5:Y:S04]  /*0cf0*/  LDG.E.128 R12, desc[UR4][R4.64] ;  /* 0x00000004040c7981 */ /* 0x000f68000c1e1d00 */
[----:B------:R-:W4:Y:S04]  /*0d00*/  LDG.E.128 R24, desc[UR4][R4.64+0x800] ;  /* 0x0008000404187981 */ /* 0x000f28000c1e1d00 */
[----:B------:R0:W4:Y:S04]  /*0d10*/  LDG.E.128 R16, desc[UR4][R2.64+0x1800] ;  /* 0x0018000402107981 */ /* 0x000128000c1e1d00 */
[----:B------:R-:W4:Y:S01]  /*0d20*/  LDG.E.128 R8, desc[UR4][R4.64+0x1000] ;  /* 0x0010000404087981 */ /* 0x000f22000c1e1d00 */
[----:B------:R-:W1:Y:S01]  /*0d30*/  S2R R0, SR_TID.X ;  /* 0x0000000000007919 */ /* 0x000e620000002100 */
[----:B0-----:R-:W0:Y:S02]  /*0d40*/  LDC.64 R2, c[0x0][0x388] ;  /* 0x0000e200ff027b82 */ /* 0x001e240000000a00 */
[----:B------:R-:W4:Y:S01]  /*0d50*/  LDG.E.128 R4, desc[UR4][R4.64+0x1800] ;  /* 0x0018000404047981 */ /* 0x000f22000c1e1d00 */
[----:B0-----:R-:W-:-:S04]  /*0d60*/  IMAD.WIDE.U32 R2, R37, 0x8, R2 ;  /* 0x0000000825027825 */ /* 0x001fc800078e0002 */
[----:B-1----:R-:W-:Y:S01]  /*0d70*/  IMAD.WIDE.U32 R2, R0, 0x10, R2 ;  /* 0x0000001000027825 */ /* 0x002fe200078e0002 */
[----:B--2---:R-:W-:Y:S02]  /*0d80*/  DSETP.GT.AND P3, PT, R34, RZ, PT ;  /* 0x000000ff2200722a */ /* 0x004fe40003f64000 */
[----:B------:R-:W-:Y:S02]  /*0d90*/  DSETP.GT.AND P5, PT, R32, RZ, PT ;  /* 0x000000ff2000722a */ /* 0x000fe40003fa4000 */
[----:B------:R-:W-:Y:S02]  /*0da0*/  DSETP.NEU.AND P0, PT, R34, RZ, PT ;  /* 0x000000ff2200722a */ /* 0x000fe40003f0d000 */
[C---:B---3--:R-:W-:Y:S02]  /*0db0*/  DSETP.NEU.AND P4, PT, R28.reuse, RZ, PT ;  /* 0x000000ff1c00722a */ /* 0x048fe40003f8d000 */
[----:B------:R-:W-:Y:S01]  /*0dc0*/  DSETP.GT.AND P6, PT, R28, RZ, PT ;  /* 0x000000ff1c00722a */ /* 0x000fe20003fc4000 */
[----:B------:R-:W-:Y:S01]  /*0dd0*/  FSEL R29, RZ, 1.875, !P3 ;  /* 0x3ff00000ff1d7808 */ /* 0x000fe20005800000 */
[----:B------:R-:W-:Y:S01]  /*0de0*/  DSETP.NEU.AND P2, PT, R32, RZ, PT ;  /* 0x000000ff2000722a */ /* 0x000fe20003f4d000 */
[----:B-----5:R-:W-:-:S02]  /*0df0*/  FSEL R14, R14, RZ, !P0 ;  /* 0x000000ff0e0e7208 */ /* 0x020fc40004000000 */
[----:B------:R-:W-:Y:S01]  /*0e00*/  FSEL R33, RZ, 1.875, !P5 ;  /* 0x3ff00000ff217808 */ /* 0x000fe20006800000 */
[----:B------:R-:W-:Y:S01]  /*0e10*/  DSETP.GT.AND P5, PT, R30, RZ, PT ;  /* 0x000000ff1e00722a */ /* 0x000fe20003fa4000 */
[----:B------:R-:W-:Y:S01]  /*0e20*/  FSEL R15, R15, R29, !P0 ;  /* 0x0000001d0f0f7208 */ /* 0x000fe20004000000 */
[----:B----4-:R-:W-:Y:S01]  /*0e30*/  DSETP.GT.AND P0, PT, R20, RZ, PT ;  /* 0x000000ff1400722a */ /* 0x010fe20003f04000 */
[----:B------:R-:W-:Y:S01]  /*0e40*/  FSEL R29, RZ, 1.875, !P6 ;  /* 0x3ff00000ff1d7808 */ /* 0x000fe20007000000 */
[----:B------:R-:W-:Y:S01]  /*0e50*/  DSETP.NEU.AND P1, PT, R30, RZ, PT ;  /* 0x000000ff1e00722a */ /* 0x000fe20003f2d000 */
[----:B------:R-:W-:Y:S01]  /*0e60*/  FSEL R12, R12, RZ, !P2 ;  /* 0x000000ff0c0c7208 */ /* 0x000fe20005000000 */
[C---:B------:R-:W-:Y:S01]  /*0e70*/  DSETP.GT.AND P6, PT, R22.reuse, RZ, PT ;  /* 0x000000ff1600722a */ /* 0x040fe20003fc4000 */
[----:B------:R-:W-:Y:S01]  /*0e80*/  FSEL R13, R13, R33, !P2 ;  /* 0x000000210d0d7208 */ /* 0x000fe20005000000 */
[----:B------:R-:W-:Y:S02]  /*0e90*/  DSETP.NEU.AND P2, PT, R22, RZ, PT ;  /* 0x000000ff1600722a */ /* 0x000fe40003f4d000 */
[----:B------:R-:W-:Y:S01]  /*0ea0*/  DSETP.NEU.AND P3, PT, R20, RZ, PT ;  /* 0x000000ff1400722a */ /* 0x000fe20003f6d000 */
[----:B------:R-:W-:-:S02]  /*0eb0*/  FSEL R23, R25, R29, !P4 ;  /* 0x0000001d19177208 */ /* 0x000fc40006000000 */
[----:B------:R-:W-:Y:S01]  /*0ec0*/  FSEL R21, RZ, 1.875, !P5 ;  /* 0x3ff00000ff157808 */ /* 0x000fe20006800000 */
[----:B------:R-:W-:Y:S01]  /*0ed0*/  DSETP.GT.AND P5, PT, R16, RZ, PT ;  /* 0x000000ff1000722a */ /* 0x000fe20003fa4000 */
[----:B------:R-:W-:Y:S01]  /*0ee0*/  FSEL R25, RZ, 1.875, !P0 ;  /* 0x3ff00000ff197808 */ /* 0x000fe20004000000 */
[----:B------:R-:W-:Y:S01]  /*0ef0*/  DSETP.GT.AND P0, PT, R18, RZ, PT ;  /* 0x000000ff1200722a */ /* 0x000fe20003f04000 */
[----:B------:R-:W-:Y:S01]  /*0f00*/  FSEL R22, R24, RZ, !P4 ;  /* 0x000000ff18167208 */ /* 0x000fe20006000000 */
[----:B------:R-:W-:Y:S01]  /*0f10*/  DSETP.NEU.AND P4, PT, R16, RZ, PT ;  /* 0x000000ff1000722a */ /* 0x000fe20003f8d000 */
[----:B------:R-:W-:Y:S02]  /*0f20*/  FSEL R20, R26, RZ, !P1 ;  /* 0x000000ff1a147208 */ /* 0x000fe40004800000 */
[----:B------:R-:W-:Y:S01]  /*0f30*/  FSEL R21, R27, R21, !P1 ;  /* 0x000000151b157208 */ /* 0x000fe20004800000 */
[----:B------:R-:W-:Y:S01]  /*0f40*/  DSETP.NEU.AND P1, PT, R18, RZ, PT ;  /* 0x000000ff1200722a */ /* 0x000fe20003f2d000 */
[----:B------:R-:W-:-:S02]  /*0f50*/  FSEL R25, R9, R25, !P3 ;  /* 0x0000001909197208 */ /* 0x000fc40005800000 */
[----:B------:R-:W-:Y:S02]  /*0f60*/  FSEL R19, RZ, 1.875, !P6 ;  /* 0x3ff00000ff137808 */ /* 0x000fe40007000000 */
[----:B------:R-:W-:Y:S02]  /*0f70*/  FSEL R17, RZ, 1.875, !P5 ;  /* 0x3ff00000ff117808 */ /* 0x000fe40006800000 */
[----:B------:R-:W-:Y:S02]  /*0f80*/  FSEL R9, RZ, 1.875, !P0 ;  /* 0x3ff00000ff097808 */ /* 0x000fe40004000000 */
[----:B------:R-:W-:Y:S02]  /*0f90*/  FSEL R0, R8, RZ, !P3 ;  /* 0x000000ff08007208 */ /* 0x000fe40005800000 */
[----:B------:R-:W-:Y:S02]  /*0fa0*/  FSEL R16, R10, RZ, !P2 ;  /* 0x000000ff0a107208 */ /* 0x000fe40005000000 */
[----:B------:R-:W-:-:S02]  /*0fb0*/  FSEL R19, R11, R19, !P2 ;  /* 0x000000130b137208 */ /* 0x000fc40005000000 */
[----:B------:R-:W-:Y:S01]  /*0fc0*/  FSEL R10, R4, RZ, !P4 ;  /* 0x000000ff040a7208 */ /* 0x000fe20006000000 */
[----:B------:R-:W-:Y:S01]  /*0fd0*/  IMAD.MOV.U32 R4, RZ, RZ, R22 ;  /* 0x000000ffff047224 */ /* 0x000fe200078e0016 */
[----:B------:R-:W-:Y:S01]  /*0fe0*/  FSEL R11, R5, R17, !P4 ;  /* 0x00000011050b7208 */ /* 0x000fe20006000000 */
[----:B------:R-:W-:Y:S01]  /*0ff0*/  IMAD.MOV.U32 R5, RZ, RZ, R23 ;  /* 0x000000ffff057224 */ /* 0x000fe200078e0017 */
[----:B------:R-:W-:Y:S01]  /*1000*/  FSEL R8, R6, RZ, !P1 ;  /* 0x000000ff06087208 */ /* 0x000fe20004800000 */
[----:B------:R-:W-:Y:S01]  /*1010*/  IMAD.MOV.U32 R6, RZ, RZ, R20 ;  /* 0x000000ffff067224 */ /* 0x000fe200078e0014 */
[----:B------:R-:W-:Y:S01]  /*1020*/  FSEL R9, R7, R9, !P1 ;  /* 0x0000000907097208 */ /* 0x000fe20004800000 */
[----:B------:R-:W-:-:S05]  /*1030*/  IMAD.MOV.U32 R7, RZ, RZ, R21 ;  /* 0x000000ffff077224 */ /* 0x000fca00078e0015 */
[----:B------:R0:W-:Y:S04]  /*1040*/  STG.E.128 desc[UR4][R2.64+0x800], R4 ;  /* 0x0008000402007986 */ /* 0x0001e8000c101d04 */
[----:B------:R-:W-:Y:S01]  /*1050*/  STG.E.128 desc[UR4][R2.64], R12 ;  /* 0x0000000c02007986 */ /* 0x000fe2000c101d04 */
[----:B0-----:R-:W-:Y:S02]  /*1060*/  IMAD.MOV.U32 R4, RZ, RZ, R0 ;  /* 0x000000ffff047224 */ /* 0x001fe400078e0000 */
[----:B------:R-:W-:Y:S02]  /*1070*/  IMAD.MOV.U32 R5, RZ, RZ, R25 ;  /* 0x000000ffff057224 */ /* 0x000fe400078e0019 */
[----:B------:R-:W-:Y:S02]  /*1080*/  IMAD.MOV.U32 R6, RZ, RZ, R16 ;  /* 0x000000ffff067224 */ /* 0x000fe400078e0010 */
[----:B------:R-:W-:-:S05]  /*1090*/  IMAD.MOV.U32 R7, RZ, RZ, R19 ;  /* 0x000000ffff077224 */ /* 0x000fca00078e0013 */
[----:B------:R0:W-:Y:S02]  /*10a0*/  STG.E.128 desc[UR4][R2.64+0x1000], R4 ;  /* 0x0010000402007986 */ /* 0x0001e4000c101d04 */
[----:B0-----:R-:W-:Y:S02]  /*10b0*/  IMAD.MOV.U32 R4, RZ, RZ, R10 ;  /* 0x000000ffff047224 */ /* 0x001fe400078e000a */
[----:B------:R-:W-:Y:S02]  /*10c0*/  IMAD.MOV.U32 R5, RZ, RZ, R11 ;  /* 0x000000ffff057224 */ /* 0x000fe400078e000b */
[----:B------:R-:W-:Y:S02]  /*10d0*/  IMAD.MOV.U32 R6, RZ, RZ, R8 ;  /* 0x000000ffff067224 */ /* 0x000fe400078e0008 */
[----:B------:R-:W-:-:S05]  /*10e0*/  IMAD.MOV.U32 R7, RZ, RZ, R9 ;  /* 0x000000ffff077224 */ /* 0x000fca00078e0009 */
[----:B------:R-:W-:Y:S01]  /*10f0*/  STG.E.128 desc[UR4][R2.64+0x1800], R4 ;  /* 0x0018000402007986 */ /* 0x000fe2000c101d04 */
[----:B------:R-:W-:Y:S05]  /*1100*/  EXIT ;  /* 0x000000000000794d */ /* 0x000fea0003800000 */
.L_x_9105:
        /* <DEDUP_REMOVED lines=15> */
.L_x_32397:


//--------------------- .text._ZN2at6native29vectorized_elementwise_kernelILi4ENS0_13BinaryFunctorIdddZZZNS0_21heaviside_kernel_cudaERNS_18TensorIteratorBaseEENKUlvE_clEvENKUlvE4_clEvEUlddE_EESt5arrayIPcLm3EEEEviT0_T1_ --------------------------
	.section	.text._ZN2at6native29vectorized_elementwise_kernelILi4ENS0_13BinaryFunctorIdddZZZNS0_21heaviside_kernel_cudaERNS_18TensorIteratorBaseEENKUlvE_clEvENKUlvE4_clEvEUlddE_EESt5arrayIPcLm3EEEEviT0_T1_,"ax",@progbits
	.align	128
        .global         _ZN2at6native29vectorized_elementwise_kernelILi4ENS0_13BinaryFunctorIdddZZZNS0_21heaviside_kernel_cudaERNS_18TensorIteratorBaseEENKUlvE_clEvENKUlvE4_clEvEUlddE_EESt5arrayIPcLm3EEEEviT0_T1_
        .type           _ZN2at6native29vectorized_elementwise_kernelILi4ENS0_13BinaryFunctorIdddZZZNS0_21heaviside_kernel_cudaERNS_18TensorIteratorBaseEENKUlvE_clEvENKUlvE4_clEvEUlddE_EESt5arrayIPcLm3EEEEviT0_T1_,@function
        .size           _ZN2at6native29vectorized_elementwise_kernelILi4ENS0_13BinaryFunctorIdddZZZNS0_21heaviside_kernel_cudaERNS_18TensorIteratorBaseEENKUlvE_clEvENKUlvE4_clEvEUlddE_EESt5arrayIPcLm3EEEEviT0_T1_,(.L_x_32398 - _ZN2at6native29vectorized_elementwise_kernelILi4ENS0_13BinaryFunctorIdddZZZNS0_21heaviside_kernel_cudaERNS_18TensorIteratorBaseEENKUlvE_clEvENKUlvE4_clEvEUlddE_EESt5arrayIPcLm3EEEEviT0_T1_)
        .other          _ZN2at6native29vectorized_elementwise_kernelILi4ENS0_13BinaryFunctorIdddZZZNS0_21heaviside_kernel_cudaERNS_18TensorIteratorBaseEENKUlvE_clEvENKUlvE4_clEvEUlddE_EESt5arrayIPcLm3EEEEviT0_T1_,@"STO_CUDA_ENTRY STV_DEFAULT"
_ZN2at6native29vectorized_elementwise_kernelILi4ENS0_13BinaryFunctorIdddZZZNS0_21heaviside_kernel_cudaERNS_18TensorIteratorBaseEENKUlvE_clEvENKUlvE4_clEvEUlddE_EESt5arrayIPcLm3EEEEviT0_T1_:
.text._ZN2at6native29vectorized_elementwise_kernelILi4ENS0_13BinaryFunctorIdddZZZNS0_21heaviside_kernel_cudaERNS_18TensorIteratorBaseEENKUlvE_clEvENKUlvE4_clEvEUlddE_EESt5arrayIPcLm3EEEEviT0_T1_:
        /* <DEDUP_REMOVED lines=158> */
.L_x_9109:
[----:B------:R-:W-:-:S13]  /*09e0*/  ISETP.GE.U32.AND P0, PT, R3, R2, PT ;  /* 0x000000020300720c */ /* 0x000fda0003f06070 */
[----:B------:R-:W-:Y:S05]  /*09f0*/  @P0 BRA `(.L_x_9111) ;  /* 0x0000000000300947 */ /* 0x000fea0003800000 */
[----:B0-----:R-:W0:Y:S01]  /*0a00*/  LDC.64 R6, c[0x0][0x388] ;  /* 0x0000e200ff067b82 */ /* 0x001e220000000a00 */
[----:B------:R-:W-:Y:S02]  /*0a10*/  IMAD R9, R0, 0x400, R3 ;  /* 0x0000040000097824 */ /* 0x000fe400078e0203 */
[----:B------:R-:W-:Y:S02]  /*0a20*/  VIADD R3, R3, 0x80 ;  /* 0x0000008003037836 */ /* 0x000fe40000000000 */
[----:B0-----:R-:W-:-:S05]  /*0a30*/  IMAD.WIDE.U32 R6, R9, 0x8, R6 ;  /* 0x0000000809067825 */ /* 0x001fca00078e0006 */
[----:B------:R1:W-:Y:S02]  /*0a40*/  STG.E.64 desc[UR4][R6.64], R4 ;  /* 0x0000000406007986 */ /* 0x0003e4000c101b04 */
.L_x_9110:
[----:B------:R-:W-:-:S13]  /*0a50*/  ISETP.GE.U32.AND P0, PT, R3, R2, PT ;  /* 0x000000020300720c */ /* 0x000fda0003f06070 */
[----:B------:R-:W-:Y:S05]  /*0a60*/  @P0 BRA `(.L_x_9112) ;  /* 0x0000000000340947 */ /* 0x000fea0003800000 */
[----:B-1----:R-:W1:Y:S01]  /*0a70*/  LDC.64 R4, c[0x0][0x388] ;  /* 0x0000e200ff047b82 */ /* 0x002e620000000a00 */
[----:B0-----:R-:W-:Y:S02]  /*0a80*/  IMAD R7, R0, 0x400, R3 ;  /* 0x0000040000077824 */ /* 0x001fe400078e0203 */
[----:B------:R-:W-:Y:S02]  /*0a90*/  VIADD R3, R3, 0x80 ;  /* 0x0000008003037836 */ /* 0x000fe40000000000 */
[----:B-1----:R-:W-:-:S05]  /*0aa0*/  IMAD.WIDE.U32 R4, R7, 0x8, R4 ;  /* 0x0000000807047825 */ /* 0x002fca00078e0004 */
[----:B------:R1:W-:Y:S02]  /*0ab0*/  STG.E.64 desc[UR4][R4.64], R10 ;  /* 0x0000000a04007986 */ /* 0x0003e4000c101b04 */
.L_x_9111:
        /* <DEDUP_REMOVED lines=8> */
.L_x_9112:
[----:B------:R-:W-:Y:S05]  /*0b40*/  BSYNC.RELIABLE B1 ;  /* 0x0000000000017941 */ /* 0x000fea0003800100 */
.L_x_9108:
[----:B------:R-:W-:-:S13]  /*0b50*/  ISETP.GE.U32.AND P0, PT, R3, R2, PT ;  /* 0x000000020300720c */ /* 0x000fda0003f06070 */
[----:B-12---:R-:W1:Y:S01]  /*0b60*/  @!P0 LDC.64 R4, c[0x0][0x388] ;  /* 0x0000e200ff048b82 */ /* 0x006e620000000a00 */
[----:B0-----:R-:W-:Y:S02]  /*0b70*/  @!P0 IMAD R7, R0, 0x400, R3 ;  /* 0x0000040000078824 */ /* 0x001fe400078e0203 */
[----:B------:R-:W-:Y:S02]  /*0b80*/  @!P0 VIADD R3, R3, 0x80 ;  /* 0x0000008003038836 */ /* 0x000fe40000000000 */
[----:B-1----:R-:W-:-:S05]  /*0b90*/  @!P0 IMAD.WIDE.U32 R4, R7, 0x8, R4 ;  /* 0x0000000807048825 */ /* 0x002fca00078e0004 */
[----:B------:R2:W-:Y:S02]  /*0ba0*/  @!P0 STG.E.64 desc[UR4][R4.64], R16 ;  /* 0x0000001004008986 */ /* 0x0005e4000c101b04 */
.L_x_9113:
[----:B------:R-:W-:Y:S05]  /*0bb0*/  BSYNC.RECONVERGENT B0 ;  /* 0x0000000000007941 */ /* 0x000fea0003800200 */
.L_x_9107:
        /* <DEDUP_REMOVED lines=8> */
.L_x_9106:
[----:B------:R-:W0:Y:S01]  /*0c40*/  S2R R7, SR_TID.X ;  /* 0x0000000000077919 */ /* 0x000e220000002100 */
[----:B------:R-:W1:Y:S01]  /*0c50*/  LDC.64 R2, c[0x0][0x390] ;  /* 0x0000e400ff027b82 */ /* 0x000e620000000a00 */
[----:B------:R-:W-:-:S07]  /*0c60*/  IMAD.SHL.U32 R37, R0, 0x400, RZ ;  /* 0x0000040000257824 */ /* 0x000fce00078e00ff */
[----:B------:R-:W2:Y:S01]  /*0c70*/  LDC.64 R4, c[0x0][0x398] ;  /* 0x0000e600ff047b82 */ /* 0x000ea20000000a00 */
[----:B-1----:R-:W-:-:S04]  /*0c80*/  IMAD.WIDE.U32 R2, R37, 0x8, R2 ;  /* 0x0000000825027825 */ /* 0x002fc800078e0002 */
[----:B0-----:R-:W-:-:S04]  /*0c90*/  IMAD.WIDE.U32 R16, R7, 0x20, R2 ;  /* 0x0000002007107825 */ /* 0x001fc800078e0002 */
[----:B--2---:R-:W-:Y:S01]  /*0ca0*/  IMAD.WIDE.U32 R2, R37, 0x8, R4 ;  /* 0x0000000825027825 */ /* 0x004fe200078e0004 */
[----:B------:R-:W2:Y:S03]  /*0cb0*/  LDG.E.ENL2.256 R32, R28, desc[UR4][R16.64] ;  /* 0xfe000004101c797e */ /* 0x000ea60008121920 */
[----:B------:R-:W-:Y:S01]  /*0cc0*/  IMAD.WIDE.U32 R4, R7, 0x20, R2 ;  /* 0x0000002007047825 */ /* 0x000fe200078e0002 */
[----:B------:R-:W0:Y:S01]  /*0cd0*/  S2R R0, SR_TID.X ;  /* 0x0000000000007919 */ /* 0x000e220000002100 */
[----:B------:R-:W1:Y:S03]  /*0ce0*/  LDC.64 R2, c[0x0][0x388] ;  /* 0x0000e200ff027b82 */ /* 0x000e660000000a00 */
[----:B------:R-:W3:Y:S04]  /*0cf0*/  LDG.E.ENL2.256 R24, R12, desc[UR4][R4.64] ;  /* 0xfe000004040c797e */ /* 0x000ee80008121918 */
[----:B------:R-:W4:Y:S04]  /*0d00*/  LDG.E.ENL2.256 R20, R16, desc[UR4][R16.64+0x1000] ;  /* 0xfe0080041010797e */ /* 0x000f280008121914 */
[----:B------:R-:W5:Y:S01]  /*0d10*/  LDG.E.ENL2.256 R4, R8, desc[UR4][R4.64+0x1000] ;  /* 0xfe0080040408797e */ /* 0x000f620008121904 */
[----:B-1----:R-:W-:-:S04]  /*0d20*/  IMAD.WIDE.U32 R2, R37, 0x8, R2 ;  /* 0x0000000825027825 */ /* 0x002fc800078e0002 */
[----:B0-----:R-:W-:Y:S01]  /*0d30*/  IMAD.WIDE.U32 R2, R0, 0x20, R2 ;  /* 0x0000002000027825 */ /* 0x001fe200078e0002 */
[----:B--2---:R-:W-:Y:S02]  /*0d40*/  DSETP.GT.AND P3, PT, R30, RZ, PT ;  /* 0x000000ff1e00722a */ /* 0x004fe40003f64000 */
[----:B------:R-:W-:Y:S02]  /*0d50*/  DSETP.GT.AND P5, PT, R28, RZ, PT ;  /* 0x000000ff1c00722a */ /* 0x000fe40003fa4000 */
[----:B------:R-:W-:Y:S02]  /*0d60*/  DSETP.NEU.AND P0, PT, R30, RZ, PT ;  /* 0x000000ff1e00722a */ /* 0x000fe40003f0d000 */
[----:B------:R-:W-:Y:S02]  /*0d70*/  DSETP.NEU.AND P2, PT, R28, RZ, PT ;  /* 0x000000ff1c00722a */ /* 0x000fe40003f4d000 */
[C---:B------:R-:W-:Y:S01]  /*0d80*/  DSETP.GT.AND P6, PT, R32.reuse, RZ, PT ;  /* 0x000000ff2000722a */ /* 0x040fe20003fc4000 */
[----:B------:R-:W-:Y:S01]  /*0d90*/  FSEL R29, RZ, 1.875, !P3 ;  /* 0x3ff00000ff1d7808 */ /* 0x000fe20005800000 */
[----:B------:R-:W-:Y:S01]  /*0da0*/  DSETP.NEU.AND P4, PT, R32, RZ, PT ;  /* 0x000000ff2000722a */ /* 0x000fe20003f8d000 */
[----:B------:R-:W-:Y:S01]  /*0db0*/  FSEL R31, RZ, 1.875, !P5 ;  /* 0x3ff00000ff1f7808 */ /* 0x000fe20006800000 */
[C---:B------:R-:W-:Y:S01]  /*0dc0*/  DSETP.GT.AND P5, PT, R34.reuse, RZ, PT ;  /* 0x000000ff2200722a */ /* 0x040fe20003fa4000 */
[----:B---3--:R-:W-:Y:S01]  /*0dd0*/  FSEL R14, R14, RZ, !P0 ;  /* 0x000000ff0e0e7208 */ /* 0x008fe20004000000 */
[----:B------:R-:W-:Y:S01]  /*0de0*/  DSETP.NEU.AND P1, PT, R34, RZ, PT ;  /* 0x000000ff2200722a */ /* 0x000fe20003f2d000 */
[----:B------:R-:W-:Y:S01]  /*0df0*/  FSEL R15, R15, R29, !P0 ;  /* 0x0000001d0f0f7208 */ /* 0x000fe20004000000 */
[----:B----4-:R-:W-:Y:S01]  /*0e00*/  DSETP.GT.AND P0, PT, R16, RZ, PT ;  /* 0x000000ff1000722a */ /* 0x010fe20003f04000 */
[----:B------:R-:W-:Y:S01]  /*0e10*/  FSEL R29, RZ, 1.875, !P6 ;  /* 0x3ff00000ff1d7808 */ /* 0x000fe20007000000 */
[----:B------:R-:W-:Y:S01]  /*0e20*/  DSETP.GT.AND P6, PT, R18, RZ, PT ;  /* 0x000000ff1200722a */ /* 0x000fe20003fc4000 */
[----:B------:R-:W-:Y:S01]  /*0e30*/  FSEL R12, R12, RZ, !P2 ;  /* 0x000000ff0c0c7208 */ /* 0x000fe20005000000 */
[----:B------:R-:W-:Y:S01]  /*0e40*/  DSETP.NEU.AND P3, PT, R16, RZ, PT ;  /* 0x000000ff1000722a */ /* 0x000fe20003f6d000 */
[----:B------:R-:W-:Y:S01]  /*0e50*/  FSEL R13, R13, R31, !P2 ;  /* 0x0000001f0d0d7208 */ /* 0x000fe20005000000 */
[----:B------:R-:W-:Y:S01]  /*0e60*/  DSETP.NEU.AND P2, PT, R18, RZ, PT ;  /* 0x000000ff1200722a */ /* 0x000fe20003f4d000 */
[----:B------:R-:W-:Y:S01]  /*0e70*/  FSEL R17, RZ, 1.875, !P5 ;  /* 0x3ff00000ff117808 */ /* 0x000fe20006800000 */
[----:B------:R-:W-:Y:S01]  /*0e80*/  DSETP.GT.AND P5, PT, R20, RZ, PT ;  /* 0x000000ff1400722a */ /* 0x000fe20003fa4000 */
[----:B------:R-:W-:-:S02]  /*0e90*/  FSEL R19, R25, R29, !P4 ;  /* 0x0000001d19137208 */ /* 0x000fc40006000000 */
[----:B------:R-:W-:Y:S01]  /*0ea0*/  FSEL R18, R24, RZ, !P4 ;  /* 0x000000ff18127208 */ /* 0x000fe20006000000 */
[----:B------:R-:W-:Y:S01]  /*0eb0*/  DSETP.NEU.AND P4, PT, R20, RZ, PT ;  /* 0x000000ff1400722a */ /* 0x000fe20003f8d000 */
[----:B------:R-:W-:Y:S01]  /*0ec0*/  FSEL R25, RZ, 1.875, !P0 ;  /* 0x3ff00000ff197808 */ /* 0x000fe20004000000 */
[C---:B------:R-:W-:Y:S01]  /*0ed0*/  DSETP.GT.AND P0, PT, R22.reuse, RZ, PT ;  /* 0x000000ff1600722a */ /* 0x040fe20003f04000 */
[----:B------:R-:W-:Y:S02]  /*0ee0*/  FSEL R21, RZ, 1.875, !P6 ;  /* 0x3ff00000ff157808 */ /* 0x000fe40007000000 */
[----:B------:R-:W-:Y:S02]  /*0ef0*/  FSEL R16, R26, RZ, !P1 ;  /* 0x000000ff1a107208 */ /* 0x000fe40004800000 */
[----:B------:R-:W-:Y:S01]  /*0f00*/  FSEL R17, R27, R17, !P1 ;  /* 0x000000111b117208 */ /* 0x000fe20004800000 */
[----:B------:R-:W-:Y:S01]  /*0f10*/  DSETP.NEU.AND P1, PT, R22, RZ, PT ;  /* 0x000000ff1600722a */ /* 0x000fe20003f2d000 */
[----:B-----5:R-:W-:-:S02]  /*0f20*/  FSEL R21, R11, R21, !P2 ;  /* 0x000000150b157208 */ /* 0x020fc40005000000 */
[----:B------:R-:W-:Y:S02]  /*0f30*/  FSEL R23, R9, R25, !P3 ;  /* 0x0000001909177208 */ /* 0x000fe40005800000 */
[----:B------:R-:W-:Y:S02]  /*0f40*/  FSEL R9, RZ, 1.875, !P5 ;  /* 0x3ff00000ff097808 */ /* 0x000fe40006800000 */
[----:B------:R-:W-:Y:S02]  /*0f50*/  FSEL R11, RZ, 1.875, !P0 ;  /* 0x3ff00000ff0b7808 */ /* 0x000fe40004000000 */
[----:B------:R-:W-:Y:S02]  /*0f60*/  FSEL R0, R8, RZ, !P3 ;  /* 0x000000ff08007208 */ /* 0x000fe40005800000 */
[----:B------:R-:W-:Y:S02]  /*0f70*/  FSEL R20, R10, RZ, !P2 ;  /* 0x000000ff0a147208 */ /* 0x000fe40005000000 */
        /* <DEDUP_REMOVED lines=8> */
[----:B------:R0:W-:Y:S02]  /*1000*/  STG.E.ENL2.256 desc[UR4][R2.64], R12, R4 ;  /* 0xf800000c0204797f */ /* 0x0001e4000f121804 */
[----:B0-----:R-:W-:Y:S02]  /*1010*/  IMAD.MOV.U32 R4, RZ, RZ, R0 ;  /* 0x000000ffff047224 */ /* 0x001fe400078e0000 */
[----:B------:R-:W-:Y:S02]  /*1020*/  IMAD.MOV.U32 R5, RZ, RZ, R23 ;  /* 0x000000ffff057224 */ /* 0x000fe400078e0017 */
[----:B------:R-:W-:Y:S02]  /*1030*/  IMAD.MOV.U32 R6, RZ, RZ, R20 ;  /* 0x000000ffff067224 */ /* 0x000fe400078e0014 */
[----:B------:R-:W-:-:S05]  /*1040*/  IMAD.MOV.U32 R7, RZ, RZ, R21 ;  /* 0x000000ffff077224 */ /* 0x000fca00078e0015 */
[----:B------:R-:W-:Y:S01]  /*1050*/  STG.E.ENL2.256 desc[UR4][R2.64+0x1000], R4, R8 ;  /* 0xf80080040208797f */ /* 0x000fe2000f121804 */
[----:B------:R-:W-:Y:S05]  /*1060*/  EXIT ;  /* 0x000000000000794d */ /* 0x000fea0003800000 */
.L_x_9114:
        /* <DEDUP_REMOVED lines=9> */
.L_x_32398:


//--------------------- .text._ZN2at6native29vectorized_elementwise_kernelILi8ENS0_13BinaryFunctorIdddZZZNS0_21heaviside_kernel_cudaERNS_18TensorIteratorBaseEENKUlvE_clEvENKUlvE4_clEvEUlddE_EESt5arrayIPcLm3EEEEviT0_T1_ --------------------------
	.section	.text._ZN2at6native29vectorized_elementwise_kernelILi8ENS0_13BinaryFunctorIdddZZZNS0_21heaviside_kernel_cudaERNS_18TensorIteratorBaseEENKUlvE_clEvENKUlvE4_clEvEUlddE_EESt5arrayIPcLm3EEEEviT0_T1_,"ax",@progbits
	.align	128
        .global         _ZN2at6native29vectorized_elementwise_kernelILi8ENS0_13BinaryFunctorIdddZZZNS0_21heaviside_kernel_cudaERNS_18TensorIteratorBaseEENKUlvE_clEvENKUlvE4_clEvEUlddE_EESt5arrayIPcLm3EEEEviT0_T1_
        .type           _ZN2at6native29vectorized_elementwise_kernelILi8ENS0_13BinaryFunctorIdddZZZNS0_21heaviside_kernel_cudaERNS_18TensorIteratorBaseEENKUlvE_clEvENKUlvE4_clEvEUlddE_EESt5arrayIPcLm3EEEEviT0_T1_,@function
        .size           _ZN2at6native29vectorized_elementwise_kernelILi8ENS0_13BinaryFunctorIdddZZZNS0_21heaviside_kernel_cudaERNS_18TensorIteratorBaseEENKUlvE_clEvENKUlvE4_clEvEUlddE_EESt5arrayIPcLm3EEEEviT0_T1_,(.L_x_32399 - _ZN2at6native29vectorized_elementwise_kernelILi8ENS0_13BinaryFunctorIdddZZZNS0_21heaviside_kernel_cudaERNS_18TensorIteratorBaseEENKUlvE_clEvENKUlvE4_clEvEUlddE_EESt5arrayIPcLm3EEEEviT0_T1_)
        .other          _ZN2at6native29vectorized_elementwise_kernelILi8ENS0_13BinaryFunctorIdddZZZNS0_21heaviside_kernel_cudaERNS_18TensorIteratorBaseEENKUlvE_clEvENKUlvE4_clEvEUlddE_EESt5arrayIPcLm3EEEEviT0_T1_,@"STO_CUDA_ENTRY STV_DEFAULT"
_ZN2at6native29vectorized_elementwise_kernelILi8ENS0_13BinaryFunctorIdddZZZNS0_21heaviside_kernel_cudaERNS_18TensorIteratorBaseEENKUlvE_clEvENKUlvE4_clEvEUlddE_EESt5arrayIPcLm3EEEEviT0_T1_:
.text._ZN2at6native29vectorized_elementwise_kernelILi8ENS0_13BinaryFunctorIdddZZZNS0_21heaviside_kernel_cudaERNS_18TensorIteratorBaseEENKUlvE_clEvENKUlvE4_clEvEUlddE_EESt5arrayIPcLm3EEEEviT0_T1_:
        /* <DEDUP_REMOVED lines=158> */
.L_x_9118:
[----:B------:R-:W-:-:S13]  /*09e0*/  ISETP.GE.U32.AND P0, PT, R3, R2, PT ;  /* 0x000000020300720c */ /* 0x000fda0003f06070 */
[----:B------:R-:W-:Y:S05]  /*09f0*/  @P0 BRA `(.L_x_9120) ;  /* 0x0000000000300947 */ /* 0x000fea0003800000 */
[----:B0-----:R-:W0:Y:S01]  /*0a00*/  LDC.64 R6, c[0x0][0x388] ;  /* 0x0000e200ff067b82 */ /* 0x001e220000000a00 */
[----:B------:R-:W-:Y:S02]  /*0a10*/  IMAD R9, R0, 0x400, R3 ;  /* 0x0000040000097824 */ /* 0x000fe400078e0203 */
[----:B------:R-:W-:Y:S02]  /*0a20*/  VIADD R3, R3, 0x80 ;  /* 0x0000008003037836 */ /* 0x000fe40000000000 */
[----:B0-----:R-:W-:-:S05]  /*0a30*/  IMAD.WIDE.U32 R6, R9, 0x8, R6 ;  /* 0x0000000809067825 */ /* 0x001fca00078e0006 */
[----:B------:R1:W-:Y:S02]  /*0a40*/  STG.E.64 desc[UR4][R6.64], R4 ;  /* 0x0000000406007986 */ /* 0x0003e4000c101b04 */
.L_x_9119:
[----:B------:R-:W-:-:S13]  /*0a50*/  ISETP.GE.U32.AND P0, PT, R3, R2, PT ;  /* 0x000000020300720c */ /* 0x000fda0003f06070 */
[----:B------:R-:W-:Y:S05]  /*0a60*/  @P0 BRA `(.L_x_9121) ;  /* 0x0000000000340947 */ /* 0x000fea0003800000 */
[----:B-1----:R-:W1:Y:S01]  /*0a70*/  LDC.64 R4, c[0x0][0x388] ;  /* 0x0000e200ff047b82 */ /* 0x002e620000000a00 */
[----:B0-----:R-:W-:Y:S02]  /*0a80*/  IMAD R7, R0, 0x400, R3 ;  /* 0x0000040000077824 */ /* 0x001fe400078e0203 */
[----:B------:R-:W-:Y:S02]  /*0a90*/  VIADD R3, R3, 0x80 ;  /* 0x0000008003037836 */ /* 0x000fe40000000000 */
[----:B-1----:R-:W-:-:S05]  /*0aa0*/  IMAD.WIDE.U32 R4, R7, 0x8, R4 ;  /* 0x0000000807047825 */ /* 0x002fca00078e0004 */
[----:B------:R1:W-:Y:S02]  /*0ab0*/  STG.E.64 desc[UR4][R4.64], R10 ;  /* 0x0000000a04007986 */ /* 0x0003e4000c101b04 */
.L_x_9120:
        /* <DEDUP_REMOVED lines=8> */
.L_x_9121:
[----:B------:R-:W-:Y:S05]  /*0b40*/  BSYNC.RELIABLE B1 ;  /* 0x0000000000017941 */ /* 0x000fea0003800100 */
.L_x_9117:
[----:B------:R-:W-:-:S13]  /*0b50*/  ISETP.GE.U32.AND P0, PT, R3, R2, PT ;  /* 0x000000020300720c */ /* 0x000fda0003f06070 */
[----:B-12---:R-:W1:Y:S01]  /*0b60*/  @!P0 LDC.64 R4, c[0x0][0x388] ;  /* 0x0000e200ff048b82 */ /* 0x006e620000000a00 */
[----:B0-----:R-:W-:Y:S02]  /*0b70*/  @!P0 IMAD R7, R0, 0x400, R3 ;  /* 0x0000040000078824 */ /* 0x001fe400078e0203 */
[----:B------:R-:W-:Y:S02]  /*0b80*/  @!P0 VIADD R3, R3, 0x80 ;  /* 0x0000008003038836 */ /* 0x000fe40000000000 */
[----:B-1----:R-:W-:-:S05]  /*0b90*/  @!P0 IMAD.WIDE.U32 R4, R7, 0x8, R4 ;  /* 0x0000000807048825 */ /* 0x002fca00078e0004 */
[----:B------:R2:W-:Y:S02]  /*0ba0*/  @!P0 STG.E.64 desc[UR4][R4.64], R16 ;  /* 0x0000001004008986 */ /* 0x0005e4000c101b04 */
.L_x_9122:
[----:B------:R-:W-:Y:S05]  /*0bb0*/  BSYNC.RECONVERGENT B0 ;  /* 0x0000000000007941 */ /* 0x000fea0003800200 */
.L_x_9116:
        /* <DEDUP_REMOVED lines=8> */
.L_x_9115:
        /* <DEDUP_REMOVED lines=67> */
.L_x_9123:
        /* <DEDUP_REMOVED lines=9> */
.L_x_32399:


//--------------------- .text._ZN2at6native18elementwise_kernelILi128ELi4EZNS0_15gpu_kernel_implINS0_13BUnaryFunctorIdddZZZNS0_21heaviside_kernel_cudaERNS_18TensorIteratorBaseEENKUlvE_clEvENKUlvE4_clEvEUlddE_EEEEvS5_RKT_EUliE_EEviT1_ --------------------------
	.section	.text._ZN2at6native18elementwise_kernelILi128ELi4EZNS0_15gpu_kernel_implINS0_13BUnaryFunctorIdddZZZNS0_21heaviside_kernel_cudaERNS_18TensorIteratorBaseEENKUlvE_clEvENKUlvE4_clEvEUlddE_EEEEvS5_RKT_EUliE_EEviT1_,"ax",@progbits
	.align	128
        .global         _ZN2at6native18elementwise_kernelILi128ELi4EZNS0_15gpu_kernel_implINS0_13BUnaryFunctorIdddZZZNS0_21heaviside_kernel_cudaERNS_18TensorIteratorBaseEENKUlvE_clEvENKUlvE4_clEvEUlddE_EEEEvS5_RKT_EUliE_EEviT1_
        .type           _ZN2at6native18elementwise_kernelILi128ELi4EZNS0_15gpu_kernel_implINS0_13BUnaryFunctorIdddZZZNS0_21heaviside_kernel_cudaERNS_18TensorIteratorBaseEENKUlvE_clEvENKUlvE4_clEvEUlddE_EEEEvS5_RKT_EUliE_EEviT1_,@function
        .size           _ZN2at6native18elementwise_kernelILi128ELi4EZNS0_15gpu_kernel_implINS0_13BUnaryFunctorIdddZZZNS0_21heaviside_kernel_cudaERNS_18TensorIteratorBaseEENKUlvE_clEvENKUlvE4_clEvEUlddE_EEEEvS5_RKT_EUliE_EEviT1_,(.L_x_32400 - _ZN2at6native18elementwise_kernelILi128ELi4EZNS0_15gpu_kernel_implINS0_13BUnaryFunctorIdddZZZNS0_21heaviside_kernel_cudaERNS_18TensorIteratorBaseEENKUlvE_clEvENKUlvE4_clEvEUlddE_EEEEvS5_RKT_EUliE_EEviT1_)
        .other          _ZN2at6native18elementwise_kernelILi128ELi4EZNS0_15gpu_kernel_implINS0_13BUnaryFunctorIdddZZZNS0_21heaviside_kernel_cudaERNS_18TensorIteratorBaseEENKUlvE_clEvENKUlvE4_clEvEUlddE_EEEEvS5_RKT_EUliE_EEviT1_,@"STO_CUDA_ENTRY STV_DEFAULT"
_ZN2at6native18elementwise_kernelILi128ELi4EZNS0_15gpu_kernel_implINS0_13BUnaryFunctorIdddZZZNS0_21heaviside_kernel_cudaERNS_18TensorIteratorBaseEENKUlvE_clEvENKUlvE4_clEvEUlddE_EEEEvS5_RKT_EUliE_EEviT1_:
.text._ZN2at6native18elementwise_kernelILi128ELi4EZNS0_15gpu_kernel_implINS0_13BUnaryFunctorIdddZZZNS0_21heaviside_kernel_cudaERNS_18TensorIteratorBaseEENKUlvE_clEvENKUlvE4_clEvEUlddE_EEEEvS5_RKT_EUliE_EEviT1_:
        /* <DEDUP_REMOVED lines=319> */
.L_x_9126:
        /* <DEDUP_REMOVED lines=16> */
[----:B--2---:R-:W0:Y:S01]  /*14f0*/  I2F.F64.S16 R2, R2 ;  /* 0x0000000200027312 */ /* 0x004e220000101c00 */
[----:B------:R-:W-:Y:S05]  /*1500*/  BRA `(.L_x_9133) ;  /* 0x0000000c006c7947 */ /* 0x000fea0003800000 */
.L_x_9131:
[----:B------:R-:W2:Y:S02]  /*1510*/  LDG.E.U8 R2, desc[UR36][R4.64] ;  /* 0x0000002404027981 */ /* 0x000ea4000c1e1100 */
[----:B--2---:R-:W0:Y:S01]  /*1520*/  I2F.F64.U16 R2, R2 ;  /* 0x0000000200027312 */ /* 0x004e220000101800 */
[----:B------:R-:W-:Y:S05]  /*1530*/  BRA `(.L_x_9133) ;  /* 0x0000000c00607947 */ /* 0x000fea0003800000 */
.L_x_9130:
        /* <DEDUP_REMOVED lines=9> */
.L_x_9135:
[----:B------:R-:W2:Y:S02]  /*15d0*/  LDG.E R2, desc[UR36][R4.64] ;  /* 0x0000002404027981 */ /* 0x000ea4000c1e1900 */
[----:B--2---:R-:W0:Y:S01]  /*15e0*/  I2F.F64 R2, R2 ;  /* 0x0000000200027312 */ /* 0x004e220000201c00 */
[----:B------:R-:W-:Y:S05]  /*15f0*/  BRA `(.L_x_9133) ;  /* 0x0000000c00307947 */ /* 0x000fea0003800000 */
.L_x_9134:
[----:B------:R-:W2:Y:S02]  /*1600*/  LDG.E.U16 R2, desc[UR36][R4.64] ;  /* 0x0000002404027981 */ /* 0x000ea4000c1e1500 */
[----:B--2---:R-:W0:Y:S01]  /*1610*/  I2F.F64.S16 R2, R2 ;  /* 0x0000000200027312 */ /* 0x004e220000101c00 */
[----:B------:R-:W-:Y:S05]  /*1620*/  BRA `(.L_x_9133) ;  /* 0x0000000c00247947 */ /* 0x000fea0003800000 */
.L_x_9129:
        /* <DEDUP_REMOVED lines=10> */
.L_x_9137:
[----:B------:R-:W2:Y:S02]  /*16d0*/  LDG.E.U16 R0, desc[UR36][R4.64] ;  /* 0x0000002404007981 */ /* 0x000ea4000c1e1500 */
[----:B--2---:R-:W-:-:S05]  /*16e0*/  HADD2.F32 R0, -RZ, R0.H0_H0 ;  /* 0x20000000ff007230 */ /* 0x004fca0000004100 */
[----:B------:R-:W-:-:S04]  /*16f0*/  FMUL.FTZ R0, R0, 1 ;  /* 0x3f80000000007820 */ /* 0x000fc80000410000 */
[----:B------:R0:W1:Y:S01]  /*1700*/  F2F.F64.F32 R2, R0 ;  /* 0x0000000000027310 */ /* 0x0000620000201800 */
[----:B------:R-:W-:Y:S05]  /*1710*/  BRA `(.L_x_9133) ;  /* 0x0000000800e87947 */ /* 0x000fea0003800000 */
.L_x_9136:
        /* <DEDUP_REMOVED lines=10> */
.L_x_9139:
[----:B------:R-:W2:Y:S02]  /*17c0*/  LDG.E.U16 R4, desc[UR36][R4.64] ;  /* 0x0000002404047981 */ /* 0x000ea4000c1e1500 */
[----:B--2---:R-:W-:-:S05]  /*17d0*/  HADD2.F32 R0, -RZ, R4.H0_H0 ;  /* 0x20000004ff007230 */ /* 0x004fca0000004100 */
[----:B------:R-:W-:-:S04]  /*17e0*/  FMUL.FTZ R0, R0, 1 ;  /* 0x3f80000000007820 */ /* 0x000fc80000410000 */
[----:B------:R0:W1:Y:S01]  /*17f0*/  F2F.F64.F32 R2, R0 ;  /* 0x0000000000027310 */ /* 0x0000620000201800 */
[----:B------:R-:W-:Y:S05]  /*1800*/  BRA `(.L_x_9133) ;  /* 0x0000000800ac7947 */ /* 0x000fea0003800000 */
.L_x_9138:
[----:B------:R0:W5:Y:S01]  /*1810*/  LDG.E.64 R2, desc[UR36][R4.64] ;  /* 0x0000002404027981 */ /* 0x000162000c1e1b00 */
[----:B------:R-:W-:Y:S05]  /*1820*/  BRA `(.L_x_9133) ;  /* 0x0000000800a47947 */ /* 0x000fea0003800000 */
.L_x_9128:
        /* <DEDUP_REMOVED lines=13> */
.L_x_9142:
[----:B------:R0:W5:Y:S01]  /*1900*/  LDG.E.64 R2, desc[UR36][R4.64] ;  /* 0x0000002404027981 */ /* 0x000162000c1e1b00 */
[----:B------:R-:W-:Y:S05]  /*1910*/  BRA `(.L_x_9133) ;  /* 0x0000000800687947 */ /* 0x000fea0003800000 */
.L_x_9141:
        /* <DEDUP_REMOVED lines=24> */
[----:B------:R-:W-:-:S06]  /*1aa0*/  FMUL.FTZ R3, R3, 1 ;  /* 0x3f80000003037820 */ /* 0x000fcc0000410000 */
[----:B------:R-:W0:Y:S01]  /*1ab0*/  F2F.F64.F32 R2, R3 ;  /* 0x0000000300027310 */ /* 0x000e220000201800 */
[----:B------:R-:W-:Y:S05]  /*1ac0*/  BRA `(.L_x_9133) ;  /* 0x0000000400fc7947 */ /* 0x000fea0003800000 */
.L_x_9144:
        /* <DEDUP_REMOVED lines=14> */
.L_x_9143:
[----:B------:R-:W2:Y:S02]  /*1bb0*/  LDG.E.U16 R0, desc[UR36][R4.64] ;  /* 0x0000002404007981 */ /* 0x000ea4000c1e1500 */
[----:B--2---:R-:W-:-:S04]  /*1bc0*/  IMAD.U32 R0, R0, 0x10000, RZ ;  /* 0x0001000000007824 */ /* 0x004fc800078e00ff */
[----:B------:R-:W-:-:S04]  /*1bd0*/  FMUL.FTZ R0, R0, 1 ;  /* 0x3f80000000007820 */ /* 0x000fc80000410000 */
[----:B------:R0:W1:Y:S01]  /*1be0*/  F2F.F64.F32 R2, R0 ;  /* 0x0000000000027310 */ /* 0x0000620000201800 */
[----:B------:R-:W-:Y:S05]  /*1bf0*/  BRA `(.L_x_9133) ;  /* 0x0000000400b07947 */ /* 0x000fea0003800000 */
.L_x_9140:
        /* <DEDUP_REMOVED lines=9> */
[----:B--2---:R-:W0:Y:S01]  /*1c90*/  I2F.F64.U16 R2, R2 ;  /* 0x0000000200027312 */ /* 0x004e220000101800 */
[----:B------:R-:W-:Y:S05]  /*1ca0*/  BRA `(.L_x_9133) ;  /* 0x0000000400847947 */ /* 0x000fea0003800000 */
.L_x_9147:
        /* <DEDUP_REMOVED lines=21> */
.L_x_9149:
[----:B------:R-:W-:Y:S05]  /*1e00*/  BSYNC.RECONVERGENT B0 ;  /* 0x0000000000007941 */ /* 0x000fea0003800200 */
.L_x_9148:
[----:B------:R-:W-:Y:S02]  /*1e10*/  SHF.L.U32 R0, R0, 0x14, RZ ;  /* 0x0000001400007819 */ /* 0x000fe400000006ff */
[----:B------:R-:W-:-:S04]  /*1e20*/  LEA R2, R2, 0x3b800000, 0x17 ;  /* 0x3b80000002027811 */ /* 0x000fc800078eb8ff */
[----:B------:R-:W-:-:S05]  /*1e30*/  LOP3.LUT R0, R2, R0, R7, 0xfe, !PT ;  /* 0x0000000002007212 */ /* 0x000fca00078efe07 */
[----:B------:R-:W-:-:S04]  /*1e40*/  FMUL.FTZ R0, R0, 1 ;  /* 0x3f80000000007820 */ /* 0x000fc80000410000 */
[----:B------:R0:W1:Y:S01]  /*1e50*/  F2F.F64.F32 R2, R0 ;  /* 0x0000000000027310 */ /* 0x0000620000201800 */
[----:B------:R-:W-:Y:S05]  /*1e60*/  BRA `(.L_x_9133) ;  /* 0x0000000400147947 */ /* 0x000fea0003800000 */
.L_x_9146:
        /* <DEDUP_REMOVED lines=21> */
.L_x_9151:
[----:B------:R-:W-:Y:S05]  /*1fc0*/  BSYNC.RECONVERGENT B0 ;  /* 0x0000000000007941 */ /* 0x000fea0003800200 */
.L_x_9150:
[----:B------:R-:W-:Y:S01]  /*1fd0*/  IMAD.SHL.U32 R0, R0, 0x200000, RZ ;  /* 0x0020000000007824 */ /* 0x000fe200078e00ff */
[----:B------:R-:W-:-:S04]  /*1fe0*/  LEA R2, R2, 0x37800000, 0x17 ;  /* 0x3780000002027811 */ /* 0x000fc800078eb8ff */
[----:B------:R-:W-:-:S05]  /*1ff0*/  LOP3.LUT R0, R2, R0, R7, 0xfe, !PT ;  /* 0x0000000002007212 */ /* 0x000fca00078efe07 */
[----:B------:R-:W-:-:S04]  /*2000*/  FMUL.FTZ R0, R0, 1 ;  /* 0x3f80000000007820 */ /* 0x000fc80000410000 */
[----:B------:R4:W0:Y:S01]  /*2010*/  F2F.F64.F32 R2, R0 ;  /* 0x0000000000027310 */ /* 0x0008220000201800 */
[----:B------:R-:W-:Y:S05]  /*2020*/  BRA `(.L_x_9133) ;  /* 0x0000000000a47947 */ /* 0x000fea0003800000 */
.L_x_9145:
[----:B------:R-:W-:-:S09]  /*2030*/  UISETP.NE.AND UP0, UPT, UR4, 0x1c, UPT ;  /* 0x0000001c0400788c */ /* 0x000fd2000bf05270 */
[----:B------:R-:W-:Y:S05]  /*2040*/  BRA.U !UP0, `(.L_x_9152) ;  /* 0x0000000108947547 */ /* 0x000fea000b800000 */
[----:B------:R-:W-:-:S09]  /*2050*/  UISETP.NE.AND UP0, UPT, UR4, 0x1d, UPT ;  /* 0x0000001d0400788c */ /* 0x000fd2000bf05270 */
[----:B------:R-:W-:Y:S05]  /*2060*/  BRA.U !UP0, `(.L_x_9153) ;  /* 0x0000000108807547 */ /* 0x000fea000b800000 */
[----:B------:R-:W-:-:S09]  /*2070*/  UISETP.NE.AND UP0, UPT, UR4, 0x2c, UPT ;  /* 0x0000002c0400788c */ /* 0x000fd2000bf05270 */
[----:B------:R-:W-:Y:S05]  /*2080*/  BRA.U !UP0, `(.L_x_9154) ;  /* 0x0000000108487547 */ /* 0x000fea000b800000 */
.L_x_9132:
        /* <DEDUP_REMOVED lines=16> */
.L_x_9155:
[----:B------:R-:W-:Y:S01]  /*2190*/  CS2R R2, SRZ ;  /* 0x0000000000027805 */ /* 0x000fe2000001ff00 */
[----:B------:R-:W-:Y:S06]  /*21a0*/  BRA `(.L_x_9133) ;  /* 0x0000000000447947 */ /* 0x000fec0003800000 */
.L_x_9154:
[----:B------:R-:W2:Y:S01]  /*21b0*/  LDG.E.U8 R0, desc[UR36][R4.64] ;  /* 0x0000002404007981 */ /* 0x000ea2000c1e1100 */
[----:B------:R-:W-:Y:S01]  /*21c0*/  MOV R2, 0x0 ;  /* 0x0000000000027802 */ /* 0x000fe20000000f00 */
        /* <DEDUP_REMOVED lines=10> */
.L_x_9153:
[----:B------:R-:W2:Y:S02]  /*2270*/  LDG.E.64 R2, desc[UR36][R4.64] ;  /* 0x0000002404027981 */ /* 0x000ea4000c1e1b00 */
[----:B--2---:R-:W3:Y:S01]  /*2280*/  I2F.F64.U64 R2, R2 ;  /* 0x0000000200027312 */ /* 0x004ee20000301800 */
[----:B------:R-:W-:Y:S05]  /*2290*/  BRA `(.L_x_9133) ;  /* 0x0000000000087947 */ /* 0x000fea0003800000 */
.L_x_9152:
[----:B------:R-:W2:Y:S02]  /*22a0*/  LDG.E R2, desc[UR36][R4.64] ;  /* 0x0000002404027981 */ /* 0x000ea4000c1e1900 */
[----:B--2---:R-:W0:Y:S02]  /*22b0*/  I2F.F64.U32 R2, R2 ;  /* 0x0000000200027312 */ /* 0x004e240000201800 */
.L_x_9133:
[----:B------:R-:W-:Y:S05]  /*22c0*/  BSYNC.RECONVERGENT B6 ;  /* 0x0000000000067941 */ /* 0x000fea0003800200 */
.L_x_9127:
[C---:B0123-5:R-:W-:Y:S01]  /*22d0*/  DSETP.NEU.AND P1, PT, R2.reuse, RZ, PT ;  /* 0x000000ff0200722a */ /* 0x06ffe20003f2d000 */
[----:B------:R-:W0:Y:S01]  /*22e0*/  LDC R4, c[0x0][0x598] ;  /* 0x00016600ff047b82 */ /* 0x000e220000000800 */
[----:B------:R-:W-:Y:S01]  /*22f0*/  DSETP.GT.AND P0, PT, R2, RZ, PT ;  /* 0x000000ff0200722a */ /* 0x000fe20003f04000 */
[----:B------:R-:W1:Y:S01]  /*2300*/  LDCU.64 UR6, c[0x0][0x580] ;  /* 0x0000b000ff0677ac */ /* 0x000e620008000a00 */
[----:B------:R-:W-:-:S04]  /*2310*/  UPRMT UR4, UR41, 0x9910, URZ ;  /* 0x0000991029047896 */ /* 0x000fc800080000ff */
[----:B------:R-:W-:Y:S01]  /*2320*/  FSEL R5, RZ, 1.875, !P0 ;  /* 0x3ff00000ff057808 */ /* 0x000fe20004000000 */
[----:B------:R-:W-:-:S05]  /*2330*/  UISETP.GT.AND UP0, UPT, UR4, 0x9, UPT ;  /* 0x000000090400788c */ /* 0x000fca000bf04270 */
[----:B------:R-:W2:Y:S01]  /*2340*/  @!P1 LDC R5, c[0x0][0x59c] ;  /* 0x00016700ff059b82 */ /* 0x000ea20000000800 */
[----:B-1----:R-:W-:Y:S02]  /*2350*/  IADD3 R2, P0, PT, R16, UR6, RZ ;  /* 0x0000000610027c10 */ /* 0x002fe4000ff1e0ff */
[----:B0-----:R-:W-:-:S03]  /*2360*/  FSEL R4, R4, RZ, !P1 ;  /* 0x000000ff04047208 */ /* 0x001fc60004800000 */
        /* <DEDUP_REMOVED lines=10> */
[----:B--2---:R-:W0:Y:S02]  /*2410*/  F2I.F64.TRUNC R5, R4 ;  /* 0x0000000400057311 */ /* 0x004e24000030d100 */
[----:B0-----:R0:W-:Y:S01]  /*2420*/  STG.E.U8 desc[UR36][R2.64], R5 ;  /* 0x0000000502007986 */ /* 0x0011e2000c101124 */
[----:B------:R-:W-:Y:S05]  /*2430*/  BRA `(.L_x_9161) ;  /* 0x0000000c00f47947 */ /* 0x000fea0003800000 */
.L_x_9159:
[----:B--2---:R-:W0:Y:S02]  /*2440*/  F2I.S64.F64.TRUNC R4, R4 ;  /* 0x0000000400047311 */ /* 0x004e24000030d900 */
[----:B0-----:R-:W-:-:S05]  /*2450*/  MOV R7, R4 ;  /* 0x0000000400077202 */ /* 0x001fca0000000f00 */
[----:B------:R0:W-:Y:S01]  /*2460*/  STG.E.U8 desc[UR36][R2.64], R7 ;  /* 0x0000000702007986 */ /* 0x0001e2000c101124 */
[----:B------:R-:W-:Y:S05]  /*2470*/  BRA `(.L_x_9161) ;  /* 0x0000000c00e47947 */ /* 0x000fea0003800000 */
.L_x_9158:
[----:B------:R-:W-:-:S09]  /*2480*/  UISETP.NE.AND UP0, UPT, UR4, 0x2, UPT ;  /* 0x000000020400788c */ /* 0x000fd2000bf05270 */
[----:B------:R-:W-:Y:S05]  /*2490*/  BRA.U !UP0, `(.L_x_9162) ;  /* 0x0000000108287547 */ /* 0x000fea000b800000 */
[----:B------:R-:W-:-:S09]  /*24a0*/  UISETP.NE.AND UP0, UPT, UR4, 0x3, UPT ;  /* 0x000000030400788c */ /* 0x000fd2000bf05270 */
[----:B------:R-:W-:Y:S05]  /*24b0*/  BRA.U !UP0, `(.L_x_9163) ;  /* 0x0000000108147547 */ /* 0x000fea000b800000 */
[----:B------:R-:W-:-:S09]  /*24c0*/  UISETP.NE.AND UP0, UPT, UR4, 0x4, UPT ;  /* 0x000000040400788c */ /* 0x000fd2000bf05270 */
[----:B------:R-:W-:Y:S05]  /*24d0*/  BRA.U UP0, `(.L_x_9160) ;  /* 0x0000000d00247547 */ /* 0x000fea000b800000 */
[----:B--2---:R-:W0:Y:S02]  /*24e0*/  F2I.S64.F64.TRUNC R4, R4 ;  /* 0x0000000400047311 */ /* 0x004e24000030d900 */
[----:B0-----:R0:W-:Y:S01]  /*24f0*/  STG.E.64 desc[UR36][R2.64], R4 ;  /* 0x0000000402007986 */ /* 0x0011e2000c101b24 */
[----:B------:R-:W-:Y:S05]  /*2500*/  BRA `(.L_x_9161) ;  /* 0x0000000c00c07947 */ /* 0x000fea0003800000 */
.L_x_9163:
[----:B--2---:R-:W0:Y:S02]  /*2510*/  F2I.F64.TRUNC R5, R4 ;  /* 0x0000000400057311 */ /* 0x004e24000030d100 */
[----:B0-----:R0:W-:Y:S01]  /*2520*/  STG.E desc[UR36][R2.64], R5 ;  /* 0x0000000502007986 */ /* 0x0011e2000c101924 */
[----:B------:R-:W-:Y:S05]  /*2530*/  BRA `(.L_x_9161) ;  /* 0x0000000c00b47947 */ /* 0x000fea0003800000 */
.L_x_9162:
[----:B--2---:R-:W0:Y:S02]  /*2540*/  F2I.F64.TRUNC R5, R4 ;  /* 0x0000000400057311 */ /* 0x004e24000030d100 */
[----:B0-----:R0:W-:Y:S01]  /*2550*/  STG.E.U16 desc[UR36][R2.64], R5 ;  /* 0x0000000502007986 */ /* 0x0011e2000c101524 */
[----:B------:R-:W-:Y:S05]  /*2560*/  BRA `(.L_x_9161) ;  /* 0x0000000c00a87947 */ /* 0x000fea0003800000 */
.L_x_9157:
        /* <DEDUP_REMOVED lines=8> */
[----:B--2---:R-:W0:Y:S01]  /*25f0*/  F2F.F32.F64 R7, R4 ;  /* 0x0000000400077310 */ /* 0x004e220000301000 */
[----:B------:R-:W-:-:S14]  /*2600*/  DSETP.GEU.AND P0, PT, |R4|, UR4, PT ;  /* 0x0000000404007e2a */ /* 0x000fdc000bf0e200 */
[----:B0-----:R-:W-:-:S05]  /*2610*/  @!P0 FMUL R7, R7, 1.175494350822287508e-38 ;  /* 0x0080000007078820 */ /* 0x001fca0000400000 */
[----:B------:R0:W-:Y:S01]  /*2620*/  STG.E desc[UR36][R2.64], R7 ;  /* 0x0000000702007986 */ /* 0x0001e2000c101924 */
[----:B------:R-:W-:Y:S05]  /*2630*/  BRA `(.L_x_9161) ;  /* 0x0000000c00747947 */ /* 0x000fea0003800000 */
.L_x_9165:
[----:B------:R-:W-:Y:S01]  /*2640*/  UMOV UR4, 0xf0000000 ;  /* 0xf000000000047882 */ /* 0x000fe20000000000 */
[----:B------:R-:W-:Y:S01]  /*2650*/  UMOV UR5, 0x380fffff ;  /* 0x380fffff00057882 */ /* 0x000fe20000000000 */
[----:B--2-4-:R-:W0:Y:S01]  /*2660*/  F2F.F32.F64 R0, R4 ;  /* 0x0000000400007310 */ /* 0x014e220000301000 */
[----:B------:R-:W-:-:S14]  /*2670*/  DSETP.GEU.AND P0, PT, |R4|, UR4, PT ;  /* 0x0000000404007e2a */ /* 0x000fdc000bf0e200 */
[----:B0-----:R-:W-:-:S05]  /*2680*/  @!P0 FMUL R0, R0, 1.175494350822287508e-38 ;  /* 0x0080000000008820 */ /* 0x001fca0000400000 */
[----:B------:R-:W-:-:S05]  /*2690*/  F2FP.F16.F32.PACK_AB R0, RZ, R0 ;  /* 0x00000000ff00723e */ /* 0x000fca00000000ff */
[----:B------:R0:W-:Y:S01]  /*26a0*/  STG.E.U16 desc[UR36][R2.64], R0 ;  /* 0x0000000002007986 */ /* 0x0001e2000c101524 */
[----:B------:R-:W-:Y:S05]  /*26b0*/  BRA `(.L_x_9161) ;  /* 0x0000000c00547947 */ /* 0x000fea0003800000 */
.L_x_9164:
        /* <DEDUP_REMOVED lines=8> */
[----:B--2---:R-:W0:Y:S01]  /*2740*/  F2F.F32.F64 R6, R4 ;  /* 0x0000000400067310 */ /* 0x004e220000301000 */
[----:B------:R-:W-:Y:S01]  /*2750*/  DSETP.GEU.AND P0, PT, |R4|, UR4, PT ;  /* 0x0000000404007e2a */ /* 0x000fe2000bf0e200 */
[----:B------:R-:W-:-:S13]  /*2760*/  IMAD.MOV.U32 R7, RZ, RZ, RZ ;  /* 0x000000ffff077224 */ /* 0x000fda00078e00ff */
[----:B0-----:R-:W-:-:S05]  /*2770*/  @!P0 FMUL R6, R6, 1.175494350822287508e-38 ;  /* 0x0080000006068820 */ /* 0x001fca0000400000 */
[----:B------:R0:W-:Y:S01]  /*2780*/  STG.E.64 desc[UR36][R2.64], R6 ;  /* 0x0000000602007986 */ /* 0x0001e2000c101b24 */
[----:B------:R-:W-:Y:S05]  /*2790*/  BRA `(.L_x_9161) ;  /* 0x0000000c001c7947 */ /* 0x000fea0003800000 */
.L_x_9167:
[----:B------:R-:W-:Y:S01]  /*27a0*/  UMOV UR4, 0xf0000000 ;  /* 0xf000000000047882 */ /* 0x000fe20000000000 */
[----:B------:R-:W-:Y:S01]  /*27b0*/  UMOV UR5, 0x380fffff ;  /* 0x380fffff00057882 */ /* 0x000fe20000000000 */
[----:B--2-4-:R-:W0:Y:S01]  /*27c0*/  F2F.F32.F64 R0, R4 ;  /* 0x0000000400007310 */ /* 0x014e220000301000 */
[----:B------:R-:W-:-:S14]  /*27d0*/  DSETP.GEU.AND P0, PT, |R4|, UR4, PT ;  /* 0x0000000404007e2a */ /* 0x000fdc000bf0e200 */
[----:B0-----:R-:W-:-:S05]  /*27e0*/  @!P0 FMUL R0, R0, 1.175494350822287508e-38 ;  /* 0x0080000000008820 */ /* 0x001fca0000400000 */
[----:B------:R-:W-:-:S04]  /*27f0*/  F2FP.F16.F32.PACK_AB R5, RZ, R0 ;  /* 0x00000000ff05723e */ /* 0x000fc800000000ff */
[----:B------:R-:W-:-:S05]  /*2800*/  PRMT R5, R5, 0x5410, RZ ;  /* 0x0000541005057816 */ /* 0x000fca00000000ff */
[----:B------:R0:W-:Y:S01]  /*2810*/  STG.E desc[UR36][R2.64], R5 ;  /* 0x0000000502007986 */ /* 0x0001e2000c101924 */
[----:B------:R-:W-:Y:S05]  /*2820*/  BRA `(.L_x_9161) ;  /* 0x0000000800f87947 */ /* 0x000fea0003800000 */
.L_x_9166:
[----:B--2---:R0:W-:Y:S01]  /*2830*/  STG.E.64 desc[UR36][R2.64], R4 ;  /* 0x0000000402007986 */ /* 0x0041e2000c101b24 */
[----:B------:R-:W-:Y:S05]  /*2840*/  BRA `(.L_x_9161) ;  /* 0x0000000800f07947 */ /* 0x000fea0003800000 */
.L_x_9156:
        /* <DEDUP_REMOVED lines=8> */
[----:B--2---:R-:W-:-:S06]  /*28d0*/  DSETP.NEU.AND P0, PT, R4, RZ, PT ;  /* 0x000000ff0400722a */ /* 0x004fcc0003f0d000 */
[----:B------:R-:W-:-:S05]  /*28e0*/  SEL R5, RZ, 0x1, !P0 ;  /* 0x00000001ff057807 */ /* 0x000fca0004000000 */
[----:B------:R0:W-:Y:S01]  /*28f0*/  STG.E.U8 desc[UR36][R2.64], R5 ;  /* 0x0000000502007986 */ /* 0x0001e2000c101124 */
[----:B------:R-:W-:Y:S05]  /*2900*/  BRA `(.L_x_9161) ;  /* 0x0000000800c07947 */ /* 0x000fea0003800000 */
.L_x_9170:
[----:B------:R-:W-:-:S05]  /*2910*/  CS2R R6, SRZ ;  /* 0x0000000000067805 */ /* 0x000fca000001ff00 */
[----:B--2---:R0:W-:Y:S01]  /*2920*/  STG.E.128 desc[UR36][R2.64], R4 ;  /* 0x0000000402007986 */ /* 0x0041e2000c101d24 */
[----:B------:R-:W-:Y:S05]  /*2930*/  BRA `(.L_x_9161) ;  /* 0x0000000800b47947 */ /* 0x000fea0003800000 */
.L_x_9169:
        /* <DEDUP_REMOVED lines=10> */
[----:B------:R-:W-:Y:S01]  /*29e0*/  BSSY.RECONVERGENT B0, `(.L_x_9173) ;  /* 0x000000d000007945 */ /* 0x000fe20003800200 */
[----:B----4-:R-:W-:-:S12]  /*29f0*/  IMAD.MOV.U32 R0, RZ, RZ, 0x7f ;  /* 0x0000007fff007424 */ /* 0x010fd800078e00ff */
        /* <DEDUP_REMOVED lines=11> */
.L_x_9174:
[----:B------:R-:W-:Y:S05]  /*2ab0*/  BSYNC.RECONVERGENT B0 ;  /* 0x0000000000007941 */ /* 0x000fea0003800200 */
.L_x_9173:
[----:B------:R-:W-:-:S05]  /*2ac0*/  LOP3.LUT R7, R0, 0x80, R7, 0xf8, !PT ;  /* 0x0000008000077812 */ /* 0x000fca00078ef807 */
[----:B------:R0:W-:Y:S01]  /*2ad0*/  STG.E.U8 desc[UR36][R2.64], R7 ;  /* 0x0000000702007986 */ /* 0x0001e2000c101124 */
[----:B------:R-:W-:Y:S05]  /*2ae0*/  BRA `(.L_x_9161) ;  /* 0x0000000800487947 */ /* 0x000fea0003800000 */
.L_x_9172:
[----:B------:R-:W-:Y:S01]  /*2af0*/  UMOV UR4, 0xf0000000 ;  /* 0xf000000000047882 */ /* 0x000fe20000000000 */
[----:B------:R-:W-:Y:S01]  /*2b00*/  UMOV UR5, 0x380fffff ;  /* 0x380fffff00057882 */ /* 0x000fe20000000000 */
[----:B--2---:R-:W0:Y:S01]  /*2b10*/  F2F.F32.F64 R9, R4 ;  /* 0x0000000400097310 */ /* 0x004e220000301000 */
[----:B------:R-:W-:Y:S01]  /*2b20*/  DSETP.GEU.AND P0, PT, |R4|, UR4, PT ;  /* 0x0000000404007e2a */ /* 0x000fe2000bf0e200 */
[----:B------:R-:W-:-:S13]  /*2b30*/  BSSY.RECONVERGENT B0, `(.L_x_9175) ;  /* 0x000000f000007945 */ /* 0x000fda0003800200 */
[----:B0-----:R-:W-:-:S05]  /*2b40*/  @!P0 FMUL R9, R9, 1.175494350822287508e-38 ;  /* 0x0080000009098820 */ /* 0x001fca0000400000 */
[----:B------:R-:W-:Y:S02]  /*2b50*/  LOP3.LUT R6, R9, 0x7fffffff, RZ, 0xc0, !PT ;  /* 0x7fffffff09067812 */ /* 0x000fe400078ec0ff */
[----:B------:R-:W-:Y:S02]  /*2b60*/  SHF.R.U32.HI R7, RZ, 0x18, R9 ;  /* 0x00000018ff077819 */ /* 0x000fe40000011609 */
[----:B------:R-:W-:-:S13]  /*2b70*/  ISETP.GE.U32.AND P1, PT, R6, 0x47800000, PT ;  /* 0x478000000600780c */ /* 0x000fda0003f26070 */
[----:B------:R-:W-:Y:S02]  /*2b80*/  @P1 ISETP.GT.U32.AND P0, PT, R6, 0x7f800000, PT ;  /* 0x7f8000000600180c */ /* 0x000fe40003f04070 */
[----:B----4-:R-:W-:-:S04]  /*2b90*/  @P1 MOV R0, 0x7f ;  /* 0x0000007f00001802 */ /* 0x010fc80000000f00 */
        /* <DEDUP_REMOVED lines=8> */
.L_x_9176:
[----:B------:R-:W-:Y:S05]  /*2c20*/  BSYNC.RECONVERGENT B0 ;  /* 0x0000000000007941 */ /* 0x000fea0003800200 */
.L_x_9175:
[----:B------:R-:W-:-:S05]  /*2c30*/  LOP3.LUT R7, R0, 0x80, R7, 0xf8, !PT ;  /* 0x0000008000077812 */ /* 0x000fca00078ef807 */
[----:B------:R0:W-:Y:S01]  /*2c40*/  STG.E.U8 desc[UR36][R2.64], R7 ;  /* 0x0000000702007986 */ /* 0x0001e2000c101124 */
[----:B------:R-:W-:Y:S05]  /*2c50*/  BRA `(.L_x_9161) ;  /* 0x0000000400ec7947 */ /* 0x000fea0003800000 */
.L_x_9171:
[----:B------:R-:W-:Y:S01]  /*2c60*/  UMOV UR4, 0xf0000000 ;  /* 0xf000000000047882 */ /* 0x000fe20000000000 */
[----:B------:R-:W-:Y:S01]  /*2c70*/  UMOV UR5, 0x380fffff ;  /* 0x380fffff00057882 */ /* 0x000fe20000000000 */
[----:B--2-4-:R-:W0:Y:S01]  /*2c80*/  F2F.F32.F64 R0, R4 ;  /* 0x0000000400007310 */ /* 0x014e220000301000 */
[----:B------:R-:W-:-:S14]  /*2c90*/  DSETP.GEU.AND P0, PT, |R4|, UR4, PT ;  /* 0x0000000404007e2a */ /* 0x000fdc000bf0e200 */
[----:B0-----:R-:W-:-:S05]  /*2ca0*/  @!P0 FMUL R0, R0, 1.175494350822287508e-38 ;  /* 0x0080000000008820 */ /* 0x001fca0000400000 */
[----:B------:R-:W-:-:S05]  /*2cb0*/  F2FP.BF16.F32.PACK_AB R0, RZ, R0 ;  /* 0x00000000ff00723e */ /* 0x000fca00000010ff */
[----:B------:R0:W-:Y:S01]  /*2cc0*/  STG.E.U16 desc[UR36][R2.64], R0 ;  /* 0x0000000002007986 */ /* 0x0001e2000c101524 */
[----:B------:R-:W-:Y:S05]  /*2cd0*/  BRA `(.L_x_9161) ;  /* 0x0000000400cc7947 */ /* 0x000fea0003800000 */
.L_x_9168:
        /* <DEDUP_REMOVED lines=8> */
[----:B--2---:R-:W0:Y:S02]  /*2d60*/  F2I.U32.F64.TRUNC R5, R4 ;  /* 0x0000000400057311 */ /* 0x004e24000030d000 */
[----:B0-----:R0:W-:Y:S01]  /*2d70*/  STG.E.U16 desc[UR36][R2.64], R5 ;  /* 0x0000000502007986 */ /* 0x0011e2000c101524 */
[----:B------:R-:W-:Y:S05]  /*2d80*/  BRA `(.L_x_9161) ;  /* 0x0000000400a07947 */ /* 0x000fea0003800000 */
.L_x_9179:
[----:B------:R-:W-:Y:S01]  /*2d90*/  UMOV UR4, 0xf0000000 ;  /* 0xf000000000047882 */ /* 0x000fe20000000000 */
[----:B------:R-:W-:Y:S01]  /*2da0*/  UMOV UR5, 0x380fffff ;  /* 0x380fffff00057882 */ /* 0x000fe20000000000 */
[----:B--2---:R-:W0:Y:S01]  /*2db0*/  F2F.F32.F64 R7, R4 ;  /* 0x0000000400077310 */ /* 0x004e220000301000 */
[----:B------:R-:W-:Y:S01]  /*2dc0*/  DSETP.GEU.AND P0, PT, |R4|, UR4, PT ;  /* 0x0000000404007e2a */ /* 0x000fe2000bf0e200 */
[----:B------:R-:W-:Y:S01]  /*2dd0*/  BSSY.RECONVERGENT B0, `(.L_x_9180) ;  /* 0x0000015000007945 */ /* 0x000fe20003800200 */
[----:B----4-:R-:W-:-:S12]  /*2de0*/  IMAD.MOV.U32 R0, RZ, RZ, 0x80 ;  /* 0x00000080ff007424 */ /* 0x010fd800078e00ff */
        /* <DEDUP_REMOVED lines=11> */
.L_x_9182:
[----:B------:R-:W-:-:S04]  /*2ea0*/  SHF.R.U32.HI R0, RZ, 0x14, R7 ;  /* 0x00000014ff007819 */ /* 0x000fc80000011607 */
[----:B------:R-:W-:-:S04]  /*2eb0*/  LOP3.LUT R0, R0, 0x1, RZ, 0xc0, !PT ;  /* 0x0000000100007812 */ /* 0x000fc800078ec0ff */
[----:B------:R-:W-:-:S04]  /*2ec0*/  IADD3 R0, PT, PT, R7, 0x487ffff, R0 ;  /* 0x0487ffff07007810 */ /* 0x000fc80007ffe000 */
[----:B------:R-:W-:-:S04]  /*2ed0*/  SHF.R.U32.HI R0, RZ, 0x14, R0 ;  /* 0x00000014ff007819 */ /* 0x000fc80000011600 */
[----:B------:R-:W-:-:S07]  /*2ee0*/  LOP3.LUT R4, R0, 0xff, RZ, 0xc0, !PT ;  /* 0x000000ff00047812 */ /* 0x000fce00078ec0ff */
.L_x_9183:
[----:B------:R-:W-:-:S04]  /*2ef0*/  SHF.R.U32.HI R5, RZ, 0x18, R7 ;  /* 0x00000018ff057819 */ /* 0x000fc80000011607 */
[----:B------:R-:W-:-:S04]  /*2f00*/  LOP3.LUT R4, R4, 0x80, R5, 0xf8, !PT ;  /* 0x0000008004047812 */ /* 0x000fc800078ef805 */
[----:B------:R-:W-:-:S07]  /*2f10*/  PRMT R0, R4, 0x7610, R0 ;  /* 0x0000761004007816 */ /* 0x000fce0000000000 */
.L_x_9181:
[----:B------:R-:W-:Y:S05]  /*2f20*/  BSYNC.RECONVERGENT B0 ;  /* 0x0000000000007941 */ /* 0x000fea0003800200 */
.L_x_9180:
[----:B------:R0:W-:Y:S01]  /*2f30*/  STG.E.U8 desc[UR36][R2.64], R0 ;  /* 0x0000000002007986 */ /* 0x0001e2000c101124 */
[----:B------:R-:W-:Y:S05]  /*2f40*/  BRA `(.L_x_9161) ;  /* 0x0000000400307947 */ /* 0x000fea0003800000 */
.L_x_9178:
        /* <DEDUP_REMOVED lines=17> */
.L_x_9186:
[----:B------:R-:W-:-:S04]  /*3060*/  SHF.R.U32.HI R0, RZ, 0x15, R7 ;  /* 0x00000015ff007819 */ /* 0x000fc80000011607 */
[----:B------:R-:W-:-:S04]  /*3070*/  LOP3.LUT R0, R0, 0x1, RZ, 0xc0, !PT ;  /* 0x0000000100007812 */ /* 0x000fc800078ec0ff */
[----:B------:R-:W-:-:S04]  /*3080*/  IADD3 R0, PT, PT, R7, 0x88fffff, R0 ;  /* 0x088fffff07007810 */ /* 0x000fc80007ffe000 */
[----:B------:R-:W-:-:S04]  /*3090*/  SHF.R.U32.HI R0, RZ, 0x15, R0 ;  /* 0x00000015ff007819 */ /* 0x000fc80000011600 */
[----:B------:R-:W-:-:S07]  /*30a0*/  LOP3.LUT R4, R0, 0xff, RZ, 0xc0, !PT ;  /* 0x000000ff00047812 */ /* 0x000fce00078ec0ff */
.L_x_9187:
[----:B------:R-:W-:-:S04]  /*30b0*/  SHF.R.U32.HI R5, RZ, 0x18, R7 ;  /* 0x00000018ff057819 */ /* 0x000fc80000011607 */
[----:B------:R-:W-:-:S04]  /*30c0*/  LOP3.LUT R4, R4, 0x80, R5, 0xf8, !PT ;  /* 0x0000008004047812 */ /* 0x000fc800078ef805 */
[----:B------:R-:W-:-:S07]  /*30d0*/  PRMT R0, R4, 0x7610, R0 ;  /* 0x0000761004007816 */ /* 0x000fce0000000000 */
.L_x_9185:
[----:B------:R-:W-:Y:S05]  /*30e0*/  BSYNC.RECONVERGENT B0 ;  /* 0x0000000000007941 */ /* 0x000fea0003800200 */
.L_x_9184:
[----:B------:R3:W-:Y:S01]  /*30f0*/  STG.E.U8 desc[UR36][R2.64], R0 ;  /* 0x0000000002007986 */ /* 0x0007e2000c101124 */
[----:B------:R-:W-:Y:S05]  /*3100*/  BRA `(.L_x_9161) ;  /* 0x0000000000c07947 */ /* 0x000fea0003800000 */
.L_x_9177:
[----:B------:R-:W-:-:S09]  /*3110*/  UISETP.NE.AND UP0, UPT, UR4, 0x1c, UPT ;  /* 0x0000001c0400788c */ /* 0x000fd2000bf05270 */
[----:B------:R-:W-:Y:S05]  /*3120*/  BRA.U !UP0, `(.L_x_9188) ;  /* 0x0000000108b07547 */ /* 0x000fea000b800000 */
[----:B------:R-:W-:-:S09]  /*3130*/  UISETP.NE.AND UP0, UPT, UR4, 0x1d, UPT ;  /* 0x0000001d0400788c */ /* 0x000fd2000bf05270 */
[----:B------:R-:W-:Y:S05]  /*3140*/  BRA.U !UP0, `(.L_x_9189) ;  /* 0x00000001089c7547 */ /* 0x000fea000b800000 */
[----:B------:R-:W-:-:S09]  /*3150*/  UISETP.NE.AND UP0, UPT, UR4, 0x2c, UPT ;  /* 0x0000002c0400788c */ /* 0x000fd2000bf05270 */
[----:B------:R-:W-:Y:S05]  /*3160*/  BRA.U !UP0, `(.L_x_9190) ;  /* 0x0000000108447547 */ /* 0x000fea000b800000 */
.L_x_9160:
[----:B----4-:R-:W-:Y:S01]  /*3170*/  MOV R0, 0x0 ;  /* 0x0000000000007802 */ /* 0x010fe20000000f00 */
[----:B------:R-:W0:Y:S01]  /*3180*/  LDCU.64 UR6, c[0x4][0x188] ;  /* 0x01003100ff0677ac */ /* 0x000e220008000a00 */
[----:B------:R-:W-:Y:S02]  /*3190*/  HFMA2 R8, -RZ, RZ, 0, 6.020069122314453125e-06 ;  /* 0x00000065ff087431 */ /* 0x000fe400000001ff */
[----:B------:R-:W-:Y:S01]  /*31a0*/  IMAD.MOV.U32 R12, RZ, RZ, 0x1 ;  /* 0x00000001ff0c7424 */ /* 0x000fe200078e00ff */
[----:B------:R1:W3:Y:S01]  /*31b0*/  LDC.64 R2, c[0x4][R0] ;  /* 0x0100000000027b82 */ /* 0x0002e20000000a00 */
[----:B------:R-:W4:Y:S01]  /*31c0*/  LDCU.64 UR8, c[0x4][0x190] ;  /* 0x01003200ff0877ac */ /* 0x000f220008000a00 */
[----:B------:R-:W-:Y:S01]  /*31d0*/  IMAD.MOV.U32 R13, RZ, RZ, RZ ;  /* 0x000000ffff0d7224 */ /* 0x000fe200078e00ff */
[----:B------:R-:W5:Y:S01]  /*31e0*/  LDCU.64 UR4, c[0x4][0x10] ;  /* 0x01000200ff0477ac */ /* 0x000f620008000a00 */
[----:B0-----:R-:W-:Y:S01]  /*31f0*/  MOV R4, UR6 ;  /* 0x0000000600047c02 */ /* 0x001fe20008000f00 */
[----:B--2---:R-:W-:-:S02]  /*3200*/  IMAD.U32 R5, RZ, RZ, UR7 ;  /* 0x00000007ff057e24 */ /* 0x004fc4000f8e00ff */
[----:B----4-:R-:W-:Y:S01]  /*3210*/  IMAD.U32 R6, RZ, RZ, UR8 ;  /* 0x00000008ff067e24 */ /* 0x010fe2000f8e00ff */
[----:B------:R-:W-:Y:S01]  /*3220*/  MOV R7, UR9 ;  /* 0x0000000900077c02 */ /* 0x000fe20008000f00 */
[----:B-----5:R-:W-:Y:S02]  /*3230*/  IMAD.U32 R10, RZ, RZ, UR4 ;  /* 0x00000004ff0a7e24 */ /* 0x020fe4000f8e00ff */
[----:B-1----:R-:W-:-:S07]  /*3240*/  IMAD.U32 R11, RZ, RZ, UR5 ;  /* 0x00000005ff0b7e24 */ /* 0x002fce000f8e00ff */
[----:B------:R-:W-:-:S07]  /*3250*/  LEPC R20, `(.L_x_9191) ;  /* 0x000000001014794e */ /* 0x000fce0000000000 */
[----:B---3--:R-:W-:Y:S05]  /*3260*/  CALL.ABS.NOINC R2 ;  /* 0x0000000002007343 */ /* 0x008fea0003c00000 */
.L_x_9191:
[----:B------:R-:W-:Y:S05]  /*3270*/  BRA `(.L_x_9161) ;  /* 0x0000000000647947 */ /* 0x000fea0003800000 */
.L_x_9190:
[----:B------:R-:W-:Y:S01]  /*3280*/  UMOV UR4, 0xf0000000 ;  /* 0xf000000000047882 */ /* 0x000fe20000000000 */
[----:B------:R-:W-:Y:S01]  /*3290*/  UMOV UR5, 0x380fffff ;  /* 0x380fffff00057882 */ /* 0x000fe20000000000 */
[----:B--2---:R0:W1:Y:S01]  /*32a0*/  F2F.F32.F64 R8, R4 ;  /* 0x0000000400087310 */ /* 0x0040620000301000 */
[----:B------:R-:W-:Y:S01]  /*32b0*/  DSETP.GEU.AND P0, PT, |R4|, UR4, PT ;  /* 0x0000000404007e2a */ /* 0x000fe2000bf0e200 */
[----:B0-----:R-:W-:-:S13]  /*32c0*/  HFMA2 R5, -RZ, RZ, 0, 1.5199184417724609375e-05 ;  /* 0x000000ffff057431 */ /* 0x001fda00000001ff */
[----:B-1----:R-:W-:-:S05]  /*32d0*/  @!P0 FMUL R8, R8, 1.175494350822287508e-38 ;  /* 0x0080000008088820 */ /* 0x002fca0000400000 */
[----:B------:R-:W-:-:S04]  /*32e0*/  SHF.R.U32.HI R6, RZ, 0x17, R8 ;  /* 0x00000017ff067819 */ /* 0x000fc80000011608 */
[----:B------:R-:W-:-:S04]  /*32f0*/  LOP3.LUT R7, R6, 0xff, RZ, 0xc0, !PT ;  /* 0x000000ff06077812 */ /* 0x000fc800078ec0ff */
[----:B------:R-:W-:-:S13]  /*3300*/  ISETP.NE.AND P1, PT, R7, 0xff, PT ;  /* 0x000000ff0700780c */ /* 0x000fda0003f25270 */
[--C-:B----4-:R-:W-:Y:S02]  /*3310*/  @P1 SHF.R.U32.HI R0, RZ, 0x16, R8.reuse ;  /* 0x00000016ff001819 */ /* 0x110fe40000011608 */
[----:B------:R-:W-:Y:S02]  /*3320*/  @P1 LOP3.LUT P0, RZ, R7, 0x3fffff, R8, 0xf8, !PT ;  /* 0x003fffff07ff1812 */ /* 0x000fe4000780f808 */
        /* <DEDUP_REMOVED lines=9> */
.L_x_9189:
[----:B--2---:R-:W0:Y:S02]  /*33c0*/  F2I.U64.F64.TRUNC R4, R4 ;  /* 0x0000000400047311 */ /* 0x004e24000030d800 */
[----:B0-----:R1:W-:Y:S01]  /*33d0*/  STG.E.64 desc[UR36][R2.64], R4 ;  /* 0x0000000402007986 */ /* 0x0013e2000c101b24 */
[----:B------:R-:W-:Y:S05]  /*33e0*/  BRA `(.L_x_9161) ;  /* 0x0000000000087947 */ /* 0x000fea0003800000 */
.L_x_9188:
[----:B--2---:R-:W0:Y:S02]  /*33f0*/  F2I.U32.F64.TRUNC R5, R4 ;  /* 0x0000000400057311 */ /* 0x004e24000030d000 */
[----:B0-----:R0:W-:Y:S02]  /*3400*/  STG.E desc[UR36][R2.64], R5 ;  /* 0x0000000502007986 */ /* 0x0011e4000c101924 */
.L_x_9161:
[----:B------:R-:W-:-:S07]  /*3410*/  VIADD R17, R17, 0x80 ;  /* 0x0000008011117836 */ /* 0x000fce0000000000 */
.L_x_9125:
[----:B------:R-:W-:Y:S05]  /*3420*/  BSYNC.RECONVERGENT B7 ;  /* 0x0000000000077941 */ /* 0x000fea0003800200 */
.L_x_9124:
        /* <DEDUP_REMOVED lines=307> */
.L_x_9194:
[----:B------:R-:W1:Y:S01]  /*4760*/  LDCU.64 UR6, c[0x0][0x588] ;  /* 0x0000b100ff0677ac */ /* 0x000e620008000a00 */
[----:B------:R-:W-:Y:S01]  /*4770*/  BSSY.RECONVERGENT B6, `(.L_x_9195) ;  /* 0x00000ec000067945 */ /* 0x000fe20003800200 */
[----:B------:R-:W-:-:S04]  /*4780*/  UPRMT UR4, UR42, 0x9910, URZ ;  /* 0x000099102a047896 */ /* 0x000fc800080000ff */
[----:B------:R-:W-:Y:S01]  /*4790*/  UISETP.GT.AND UP0, UPT, UR4, 0x9, UPT ;  /* 0x000000090400788c */ /* 0x000fe2000bf04270 */
[----:B-1----:R-:W-:-:S05]  /*47a0*/  IADD3 R4, P0, PT, R0, UR6, RZ ;  /* 0x0000000600047c10 */ /* 0x002fca000ff1e0ff */
[----:B--2---:R-:W-:-:S03]  /*47b0*/  IMAD.X R5, RZ, RZ, UR7, P0 ;  /* 0x00000007ff057e24 */ /* 0x004fc600080e06ff */
        /* <DEDUP_REMOVED lines=12> */
.L_x_9199:
[----:B------:R-:W2:Y:S02]  /*4880*/  LDG.E.U8 R2, desc[UR36][R4.64] ;  /* 0x0000002404027981 */ /* 0x000ea4000c1e1100 */
[----:B--2---:R-:W0:Y:S01]  /*4890*/  I2F.F64.U16 R2, R2 ;  /* 0x0000000200027312 */ /* 0x004e220000101800 */
[----:B------:R-:W-:Y:S05]  /*48a0*/  BRA `(.L_x_9201) ;  /* 0x0000000c00607947 */ /* 0x000fea0003800000 */
.L_x_9198:
        /* <DEDUP_REMOVED lines=9> */
.L_x_9203:
[----:B------:R-:W2:Y:S02]  /*4940*/  LDG.E R2, desc[UR36][R4.64] ;  /* 0x0000002404027981 */ /* 0x000ea4000c1e1900 */
[----:B--2---:R-:W0:Y:S01]  /*4950*/  I2F.F64 R2, R2 ;  /* 0x0000000200027312 */ /* 0x004e220000201c00 */
[----:B------:R-:W-:Y:S05]  /*4960*/  BRA `(.L_x_9201) ;  /* 0x0000000c00307947 */ /* 0x000fea0003800000 */
.L_x_9202:
[----:B------:R-:W2:Y:S02]  /*4970*/  LDG.E.U16 R2, desc[UR36][R4.64] ;  /* 0x0000002404027981 */ /* 0x000ea4000c1e1500 */
[----:B--2---:R-:W0:Y:S01]  /*4980*/  I2F.F64.S16 R2, R2 ;  /* 0x0000000200027312 */ /* 0x004e220000101c00 */
[----:B------:R-:W-:Y:S05]  /*4990*/  BRA `(.L_x_9201) ;  /* 0x0000000c00247947 */ /* 0x000fea0003800000 */
.L_x_9197:
        /* <DEDUP_REMOVED lines=10> */
.L_x_9205:
[----:B------:R-:W2:Y:S02]  /*4a40*/  LDG.E.U16 R0, desc[UR36][R4.64] ;  /* 0x0000002404007981 */ /* 0x000ea4000c1e1500 */
[----:B--2---:R-:W-:-:S05]  /*4a50*/  HADD2.F32 R0, -RZ, R0.H0_H0 ;  /* 0x20000000ff007230 */ /* 0x004fca0000004100 */
[----:B------:R-:W-:-:S04]  /*4a60*/  FMUL.FTZ R0, R0, 1 ;  /* 0x3f80000000007820 */ /* 0x000fc80000410000 */
[----:B------:R0:W1:Y:S01]  /*4a70*/  F2F.F64.F32 R2, R0 ;  /* 0x0000000000027310 */ /* 0x0000620000201800 */
[----:B------:R-:W-:Y:S05]  /*4a80*/  BRA `(.L_x_9201) ;  /* 0x0000000800e87947 */ /* 0x000fea0003800000 */
.L_x_9204:
        /* <DEDUP_REMOVED lines=10> */
.L_x_9207:
[----:B------:R-:W2:Y:S02]  /*4b30*/  LDG.E.U16 R4, desc[UR36][R4.64] ;  /* 0x0000002404047981 */ /* 0x000ea4000c1e1500 */
[----:B--2---:R-:W-:-:S05]  /*4b40*/  HADD2.F32 R0, -RZ, R4.H0_H0 ;  /* 0x20000004ff007230 */ /* 0x004fca0000004100 */
[----:B------:R-:W-:-:S04]  /*4b50*/  FMUL.FTZ R0, R0, 1 ;  /* 0x3f80000000007820 */ /* 0x000fc80000410000 */
[----:B------:R0:W1:Y:S01]  /*4b60*/  F2F.F64.F32 R2, R0 ;  /* 0x0000000000027310 */ /* 0x0000620000201800 */
[----:B------:R-:W-:Y:S05]  /*4b70*/  BRA `(.L_x_9201) ;  /* 0x0000000800ac7947 */ /* 0x000fea0003800000 */
.L_x_9206:
[----:B------:R0:W5:Y:S01]  /*4b80*/  LDG.E.64 R2, desc[UR36][R4.64] ;  /* 0x0000002404027981 */ /* 0x000162000c1e1b00 */
[----:B------:R-:W-:Y:S05]  /*4b90*/  BRA `(.L_x_9201) ;  /* 0x0000000800a47947 */ /* 0x000fea0003800000 */
.L_x_9196:
        /* <DEDUP_REMOVED lines=9> */
[----:B------:R-:W-:Y:S01]  /*4c30*/  HFMA2 R2, -RZ, RZ, 0, 0 ;  /* 0x00000000ff027431 */ /* 0x000fe200000001ff */
[----:B--2---:R-:W-:-:S04]  /*4c40*/  ISETP.NE.AND P0, PT, R4, RZ, PT ;  /* 0x000000ff0400720c */ /* 0x004fc80003f05270 */
[----:B------:R-:W-:Y:S01]  /*4c50*/  FSEL R3, RZ, 1.875, !P0 ;  /* 0x3ff00000ff037808 */ /* 0x000fe20004000000 */
[----:B------:R-:W-:Y:S08]  /*4c60*/  BRA `(.L_x_9201) ;  /* 0x0000000800707947 */ /* 0x000ff00003800000 */
.L_x_9210:
[----:B------:R0:W5:Y:S01]  /*4c70*/  LDG.E.64 R2, desc[UR36][R4.64] ;  /* 0x0000002404027981 */ /* 0x000162000c1e1b00 */
[----:B------:R-:W-:Y:S05]  /*4c80*/  BRA `(.L_x_9201) ;  /* 0x0000000800687947 */ /* 0x000fea0003800000 */
.L_x_9209:
        /* <DEDUP_REMOVED lines=27> */
.L_x_9212:
        /* <DEDUP_REMOVED lines=12> */
[----:B------:R1:W2:Y:S01]  /*4f00*/  F2F.F64.F32 R2, R0 ;  /* 0x0000000000027310 */ /* 0x0002a20000201800 */
[----:B------:R-:W-:Y:S05]  /*4f10*/  BRA `(.L_x_9201) ;  /* 0x0000000400c47947 */ /* 0x000fea0003800000 */
.L_x_9211:
[----:B------:R-:W2:Y:S02]  /*4f20*/  LDG.E.U16 R0, desc[UR36][R4.64] ;  /* 0x0000002404007981 */ /* 0x000ea4000c1e1500 */
[----:B--2---:R-:W-:-:S05]  /*4f30*/  SHF.L.U32 R0, R0, 0x10, RZ ;  /* 0x0000001000007819 */ /* 0x004fca00000006ff */
[----:B------:R-:W-:-:S04]  /*4f40*/  FMUL.FTZ R0, R0, 1 ;  /* 0x3f80000000007820 */ /* 0x000fc80000410000 */
[----:B------:R3:W4:Y:S01]  /*4f50*/  F2F.F64.F32 R2, R0 ;  /* 0x0000000000027310 */ /* 0x0007220000201800 */
[----:B------:R-:W-:Y:S05]  /*4f60*/  BRA `(.L_x_9201) ;  /* 0x0000000400b07947 */ /* 0x000fea0003800000 */
.L_x_9208:
        /* <DEDUP_REMOVED lines=11> */
.L_x_9215:
        /* <DEDUP_REMOVED lines=21> */
.L_x_9217:
[----:B------:R-:W-:Y:S05]  /*5170*/  BSYNC.RECONVERGENT B0 ;  /* 0x0000000000007941 */ /* 0x000fea0003800200 */
.L_x_9216:
[----:B------:R-:W-:Y:S01]  /*5180*/  IMAD.SHL.U32 R0, R0, 0x100000, RZ ;  /* 0x0010000000007824 */ /* 0x000fe200078e00ff */
[----:B------:R-:W-:-:S04]  /*5190*/  LEA R2, R2, 0x3b800000, 0x17 ;  /* 0x3b80000002027811 */ /* 0x000fc800078eb8ff */
[----:B------:R-:W-:-:S05]  /*51a0*/  LOP3.LUT R0, R2, R0, R7, 0xfe, !PT ;  /* 0x0000000002007212 */ /* 0x000fca00078efe07 */
[----:B------:R-:W-:-:S04]  /*51b0*/  FMUL.FTZ R0, R0, 1 ;  /* 0x3f80000000007820 */ /* 0x000fc80000410000 */
[----:B------:R0:W1:Y:S01]  /*51c0*/  F2F.F64.F32 R2, R0 ;  /* 0x0000000000027310 */ /* 0x0000620000201800 */
[----:B------:R-:W-:Y:S05]  /*51d0*/  BRA `(.L_x_9201) ;  /* 0x0000000400147947 */ /* 0x000fea0003800000 */
.L_x_9214:
        /* <DEDUP_REMOVED lines=21> */
.L_x_9219:
[----:B------:R-:W-:Y:S05]  /*5330*/  BSYNC.RECONVERGENT B0 ;  /* 0x0000000000007941 */ /* 0x000fea0003800200 */
.L_x_9218:
[----:B------:R-:W-:Y:S02]  /*5340*/  SHF.L.U32 R0, R0, 0x15, RZ ;  /* 0x0000001500007819 */ /* 0x000fe400000006ff */
[----:B------:R-:W-:-:S04]  /*5350*/  LEA R2, R2, 0x37800000, 0x17 ;  /* 0x3780000002027811 */ /* 0x000fc800078eb8ff */
[----:B------:R-:W-:-:S05]  /*5360*/  LOP3.LUT R0, R2, R0, R7, 0xfe, !PT ;  /* 0x0000000002007212 */ /* 0x000fca00078efe07 */
[----:B------:R-:W-:-:S04]  /*5370*/  FMUL.FTZ R0, R0, 1 ;  /* 0x3f80000000007820 */ /* 0x000fc80000410000 */
[----:B------:R0:W1:Y:S01]  /*5380*/  F2F.F64.F32 R2, R0 ;  /* 0x0000000000027310 */ /* 0x0000620000201800 */
[----:B------:R-:W-:Y:S05]  /*5390*/  BRA `(.L_x_9201) ;  /* 0x0000000000a47947 */ /* 0x000fea0003800000 */
.L_x_9213:
        /* <DEDUP_REMOVED lines=18> */
.L_x_9200:
        /* <DEDUP_REMOVED lines=16> */
.L_x_9222:
[----:B------:R-:W-:Y:S01]  /*55c0*/  CS2R R2, SRZ ;  /* 0x0000000000027805 */ /* 0x000fe2000001ff00 */
[----:B------:R-:W-:Y:S06]  /*55d0*/  BRA `(.L_x_9201) ;  /* 0x0000000000147947 */ /* 0x000fec0003800000 */
.L_x_9221:
[----:B------:R-:W2:Y:S02]  /*55e0*/  LDG.E.64 R2, desc[UR36][R4.64] ;  /* 0x0000002404027981 */ /* 0x000ea4000c1e1b00 */
[----:B--2---:R-:W0:Y:S01]  /*55f0*/  I2F.F64.U64 R2, R2 ;  /* 0x0000000200027312 */ /* 0x004e220000301800 */
[----:B------:R-:W-:Y:S05]  /*5600*/  BRA `(.L_x_9201) ;  /* 0x0000000000087947 */ /* 0x000fea0003800000 */
.L_x_9220:
[----:B------:R-:W2:Y:S02]  /*5610*/  LDG.E R2, desc[UR36][R4.64] ;  /* 0x0000002404027981 */ /* 0x000ea4000c1e1900 */
[----:B--2---:R-:W0:Y:S02]  /*5620*/  I2F.F64.U32 R2, R2 ;  /* 0x0000000200027312 */ /* 0x004e240000201800 */
.L_x_9201:
[----:B------:R-:W-:Y:S05]  /*5630*/  BSYNC.RECONVERGENT B6 ;  /* 0x0000000000067941 */ /* 0x000fea0003800200 */
.L_x_9195:
        /* <DEDUP_REMOVED lines=23> */
.L_x_9226:
[----:B--2---:R-:W0:Y:S02]  /*57b0*/  F2I.S64.F64.TRUNC R4, R4 ;  /* 0x0000000400047311 */ /* 0x004e24000030d900 */
[----:B0-----:R-:W-:-:S05]  /*57c0*/  MOV R7, R4 ;  /* 0x0000000400077202 */ /* 0x001fca0000000f00 */
[----:B------:R4:W-:Y:S01]  /*57d0*/  STG.E.U8 desc[UR36][R2.64], R7 ;  /* 0x0000000702007986 */ /* 0x0009e2000c101124 */
[----:B------:R-:W-:Y:S05]  /*57e0*/  BRA `(.L_x_9228) ;  /* 0x0000000c00e07947 */ /* 0x000fea0003800000 */
.L_x_9225:
        /* <DEDUP_REMOVED lines=9> */
.L_x_9230:
[----:B--2---:R-:W0:Y:S02]  /*5880*/  F2I.F64.TRUNC R5, R4 ;  /* 0x0000000400057311 */ /* 0x004e24000030d100 */
[----:B0-----:R2:W-:Y:S01]  /*5890*/  STG.E desc[UR36][R2.64], R5 ;  /* 0x0000000502007986 */ /* 0x0015e2000c101924 */
[----:B------:R-:W-:Y:S05]  /*58a0*/  BRA `(.L_x_9228) ;  /* 0x0000000c00b07947 */ /* 0x000fea0003800000 */
.L_x_9229:
[----:B--2---:R-:W0:Y:S02]  /*58b0*/  F2I.F64.TRUNC R5, R4 ;  /* 0x0000000400057311 */ /* 0x004e24000030d100 */
[----:B0-----:R0:W-:Y:S01]  /*58c0*/  STG.E.U16 desc[UR36][R2.64], R5 ;  /* 0x0000000502007986 */ /* 0x0011e2000c101524 */
[----:B------:R-:W-:Y:S05]  /*58d0*/  BRA `(.L_x_9228) ;  /* 0x0000000c00a47947 */ /* 0x000fea0003800000 */
.L_x_9224:
        /* <DEDUP_REMOVED lines=13> */
.L_x_9232:
[----:B------:R-:W-:Y:S01]  /*59b0*/  UMOV UR4, 0xf0000000 ;  /* 0xf000000000047882 */ /* 0x000fe20000000000 */
[----:B------:R-:W-:Y:S01]  /*59c0*/  UMOV UR5, 0x380fffff ;  /* 0x380fffff00057882 */ /* 0x000fe20000000000 */
[----:B--23--:R-:W0:Y:S01]  /*59d0*/  F2F.F32.F64 R0, R4 ;  /* 0x0000000400007310 */ /* 0x00ce220000301000 */
[----:B------:R-:W-:-:S14]  /*59e0*/  DSETP.GEU.AND P0, PT, |R4|, UR4, PT ;  /* 0x0000000404007e2a */ /* 0x000fdc000bf0e200 */
[----:B0-----:R-:W-:-:S05]  /*59f0*/  @!P0 FMUL R0, R0, 1.175494350822287508e-38 ;  /* 0x0080000000008820 */ /* 0x001fca0000400000 */
[----:B------:R-:W-:-:S05]  /*5a00*/  F2FP.F16.F32.PACK_AB R0, RZ, R0 ;  /* 0x00000000ff00723e */ /* 0x000fca00000000ff */
[----:B------:R0:W-:Y:S01]  /*5a10*/  STG.E.U16 desc[UR36][R2.64], R0 ;  /* 0x0000000002007986 */ /* 0x0001e2000c101524 */
[----:B------:R-:W-:Y:S05]  /*5a20*/  BRA `(.L_x_9228) ;  /* 0x0000000c00507947 */ /* 0x000fea0003800000 */
.L_x_9231:
        /* <DEDUP_REMOVED lines=14> */
.L_x_9234:
[----:B------:R-:W-:Y:S01]  /*5b10*/  UMOV UR4, 0xf0000000 ;  /* 0xf000000000047882 */ /* 0x000fe20000000000 */
[----:B------:R-:W-:Y:S01]  /*5b20*/  UMOV UR5, 0x380fffff ;  /* 0x380fffff00057882 */ /* 0x000fe20000000000 */
[----:B--23--:R-:W0:Y:S01]  /*5b30*/  F2F.F32.F64 R0, R4 ;  /* 0x0000000400007310 */ /* 0x00ce220000301000 */
[----:B------:R-:W-:-:S14]  /*5b40*/  DSETP.GEU.AND P0, PT, |R4|, UR4, PT ;  /* 0x0000000404007e2a */ /* 0x000fdc000bf0e200 */
[----:B0-----:R-:W-:-:S05]  /*5b50*/  @!P0 FMUL R0, R0, 1.175494350822287508e-38 ;  /* 0x0080000000008820 */ /* 0x001fca0000400000 */
[----:B------:R-:W-:-:S04]  /*5b60*/  F2FP.F16.F32.PACK_AB R5, RZ, R0 ;  /* 0x00000000ff05723e */ /* 0x000fc800000000ff */
[----:B------:R-:W-:-:S05]  /*5b70*/  PRMT R5, R5, 0x5410, RZ ;  /* 0x0000541005057816 */ /* 0x000fca00000000ff */
[----:B------:R0:W-:Y:S01]  /*5b80*/  STG.E desc[UR36][R2.64], R5 ;  /* 0x0000000502007986 */ /* 0x0001e2000c101924 */
[----:B------:R-:W-:Y:S05]  /*5b90*/  BRA `(.L_x_9228) ;  /* 0x0000000800f47947 */ /* 0x000fea0003800000 */
.L_x_9233:
[----:B--2---:R0:W-:Y:S01]  /*5ba0*/  STG.E.64 desc[UR36][R2.64], R4 ;  /* 0x0000000402007986 */ /* 0x0041e2000c101b24 */
[----:B------:R-:W-:Y:S05]  /*5bb0*/  BRA `(.L_x_9228) ;  /* 0x0000000800ec7947 */ /* 0x000fea0003800000 */
.L_x_9223:
        /* <DEDUP_REMOVED lines=13> */
.L_x_9238:
[----:B------:R-:W-:Y:S01]  /*5c90*/  UMOV UR4, 0xf0000000 ;  /* 0xf000000000047882 */ /* 0x000fe20000000000 */
[----:B------:R-:W-:Y:S01]  /*5ca0*/  UMOV UR5, 0x380fffff ;  /* 0x380fffff00057882 */ /* 0x000fe20000000000 */
[----:B--2---:R-:W0:Y:S01]  /*5cb0*/  F2F.F32.F64 R7, R4 ;  /* 0x0000000400077310 */ /* 0x004e220000301000 */
[----:B------:R-:W-:Y:S01]  /*5cc0*/  DSETP.GEU.AND P0, PT, |R4|, UR4, PT ;  /* 0x0000000404007e2a */ /* 0x000fe2000bf0e200 */
[----:B------:R-:W-:Y:S01]  /*5cd0*/  BSSY.RECONVERGENT B0, `(.L_x_9239) ;  /* 0x0000014000007945 */ /* 0x000fe20003800200 */
[----:B---3--:R-:W-:-:S12]  /*5ce0*/  MOV R0, 0x80 ;  /* 0x0000008000007802 */ /* 0x008fd80000000f00 */
        /* <DEDUP_REMOVED lines=16> */
.L_x_9241:
[----:B------:R-:W-:-:S04]  /*5df0*/  SHF.R.U32.HI R5, RZ, 0x18, R7 ;  /* 0x00000018ff057819 */ /* 0x000fc80000011607 */
[----:B------:R-:W-:-:S07]  /*5e00*/  LOP3.LUT R0, R0, 0x80, R5, 0xf8, !PT ;  /* 0x0000008000007812 */ /* 0x000fce00078ef805 */
.L_x_9240:
[----:B------:R-:W-:Y:S05]  /*5e10*/  BSYNC.RECONVERGENT B0 ;  /* 0x0000000000007941 */ /* 0x000fea0003800200 */
.L_x_9239:
[----:B------:R0:W-:Y:S01]  /*5e20*/  STG.E.U8 desc[UR36][R2.64], R0 ;  /* 0x0000000002007986 */ /* 0x0001e2000c101124 */
[----:B------:R-:W-:Y:S05]  /*5e30*/  BRA `(.L_x_9228) ;  /* 0x00000008004c7947 */ /* 0x000fea0003800000 */
.L_x_9237:
        /* <DEDUP_REMOVED lines=22> */
.L_x_9244:
[----:B------:R-:W-:-:S04]  /*5fa0*/  SHF.R.U32.HI R5, RZ, 0x18, R7 ;  /* 0x00000018ff057819 */ /* 0x000fc80000011607 */
[----:B------:R-:W-:-:S07]  /*5fb0*/  LOP3.LUT R0, R0, 0x80, R5, 0xf8, !PT ;  /* 0x0000008000007812 */ /* 0x000fce00078ef805 */
.L_x_9243:
[----:B------:R-:W-:Y:S05]  /*5fc0*/  BSYNC.RECONVERGENT B0 ;  /* 0x0000000000007941 */ /* 0x000fea0003800200 */
.L_x_9242:
[----:B------:R0:W-:Y:S01]  /*5fd0*/  STG.E.U8 desc[UR36][R2.64], R0 ;  /* 0x0000000002007986 */ /* 0x0001e2000c101124 */
[----:B------:R-:W-:Y:S05]  /*5fe0*/  BRA `(.L_x_9228) ;  /* 0x0000000400e07947 */ /* 0x000fea0003800000 */
.L_x_9236:
        /* <DEDUP_REMOVED lines=15> */
[--C-:B---3--:R-:W-:Y:S02]  /*60e0*/  @P1 SHF.R.U32.HI R0, RZ, 0x16, R8.reuse ;  /* 0x00000016ff001819 */ /* 0x108fe40000011608 */
        /* <DEDUP_REMOVED lines=10> */
.L_x_9246:
[----:B--2---:R-:W0:Y:S02]  /*6190*/  F2I.U64.F64.TRUNC R4, R4 ;  /* 0x0000000400047311 */ /* 0x004e24000030d800 */
[----:B0-----:R0:W-:Y:S01]  /*61a0*/  STG.E.64 desc[UR36][R2.64], R4 ;  /* 0x0000000402007986 */ /* 0x0011e2000c101b24 */
[----:B------:R-:W-:Y:S05]  /*61b0*/  BRA `(.L_x_9228) ;  /* 0x00000004006c7947 */ /* 0x000fea0003800000 */
.L_x_9245:
[----:B--2---:R-:W0:Y:S02]  /*61c0*/  F2I.U32.F64.TRUNC R5, R4 ;  /* 0x0000000400057311 */ /* 0x004e24000030d000 */
[----:B0-----:R0:W-:Y:S01]  /*61d0*/  STG.E desc[UR36][R2.64], R5 ;  /* 0x0000000502007986 */ /* 0x0011e2000c101924 */
[----:B------:R-:W-:Y:S05]  /*61e0*/  BRA `(.L_x_9228) ;  /* 0x0000000400607947 */ /* 0x000fea0003800000 */
.L_x_9235:
        /* <DEDUP_REMOVED lines=10> */
.L_x_9248:
[----:B------:R-:W-:-:S05]  /*6290*/  CS2R R6, SRZ ;  /* 0x0000000000067805 */ /* 0x000fca000001ff00 */
[----:B--2---:R0:W-:Y:S01]  /*62a0*/  STG.E.128 desc[UR36][R2.64], R4 ;  /* 0x0000000402007986 */ /* 0x0041e2000c101d24 */
[----:B------:R-:W-:Y:S05]  /*62b0*/  BRA `(.L_x_9228) ;  /* 0x00000004002c7947 */ /* 0x000fea0003800000 */
.L_x_9247:
[----:B------:R-:W-:-:S09]  /*62c0*/  UISETP.NE.AND UP0, UPT, UR4, 0xf, UPT ;  /* 0x0000000f0400788c */ /* 0x000fd2000bf05270 */
[----:B------:R-:W-:Y:S05]  /*62d0*/  BRA.U !UP0, `(.L_x_9249) ;  /* 0x0000000508087547 */ /* 0x000fea000b800000 */
[----:B------:R-:W-:-:S09]  /*62e0*/  UISETP.NE.AND UP0, UPT, UR4, 0x17, UPT ;  /* 0x000000170400788c */ /* 0x000fd2000bf05270 */
[----:B------:R-:W-:Y:S05]  /*62f0*/  BRA.U !UP0, `(.L_x_9250) ;  /* 0x0000000108a07547 */ /* 0x000fea000b800000 */
[----:B------:R-:W-:-:S09]  /*6300*/  UISETP.NE.AND UP0, UPT, UR4, 0x18, UPT ;  /* 0x000000180400788c */ /* 0x000fd2000bf05270 */
[----:B------:R-:W-:Y:S05]  /*6310*/  BRA.U !UP0, `(.L_x_9251) ;  /* 0x0000000108447547 */ /* 0x000fea000b800000 */
.L_x_9227:
[----:B---3--:R-:W-:Y:S01]  /*6320*/  MOV R0, 0x0 ;  /* 0x0000000000007802 */ /* 0x008fe20000000f00 */
[----:B------:R-:W0:Y:S01]  /*6330*/  LDCU.64 UR4, c[0x4][0x188] ;  /* 0x01003100ff0477ac */ /* 0x000e220008000a00 */
[----:B------:R-:W-:Y:S02]  /*6340*/  HFMA2 R8, -RZ, RZ, 0, 6.020069122314453125e-06 ;  /* 0x00000065ff087431 */ /* 0x000fe400000001ff */
[----:B------:R-:W-:Y:S01]  /*6350*/  IMAD.MOV.U32 R12, RZ, RZ, 0x1 ;  /* 0x00000001ff0c7424 */ /* 0x000fe200078e00ff */
[----:B------:R1:W3:Y:S01]  /*6360*/  LDC.64 R2, c[0x4][R0] ;  /* 0x0100000000027b82 */ /* 0x0002e20000000a00 */
[----:B------:R-:W4:Y:S01]  /*6370*/  LDCU.64 UR6, c[0x4][0x190] ;  /* 0x01003200ff0677ac */ /* 0x000f220008000a00 */
[----:B------:R-:W-:Y:S01]  /*6380*/  MOV R13, RZ ;  /* 0x000000ff000d7202 */ /* 0x000fe20000000f00 */
[----:B------:R-:W5:Y:S01]  /*6390*/  LDCU.64 UR8, c[0x4][0x10] ;  /* 0x01000200ff0877ac */ /* 0x000f620008000a00 */
[----:B0-----:R-:W-:Y:S01]  /*63a0*/  MOV R4, UR4 ;  /* 0x0000000400047c02 */ /* 0x001fe20008000f00 */
[----:B--2---:R-:W-:Y:S01]  /*63b0*/  IMAD.U32 R5, RZ, RZ, UR5 ;  /* 0x00000005ff057e24 */ /* 0x004fe2000f8e00ff */
[----:B----4-:R-:W-:Y:S01]  /*63c0*/  MOV R6, UR6 ;  /* 0x0000000600067c02 */ /* 0x010fe20008000f00 */
[----:B------:R-:W-:Y:S01]  /*63d0*/  IMAD.U32 R7, RZ, RZ, UR7 ;  /* 0x00000007ff077e24 */ /* 0x000fe2000f8e00ff */
[----:B-----5:R-:W-:Y:S01]  /*63e0*/  MOV R10, UR8 ;  /* 0x00000008000a7c02 */ /* 0x020fe20008000f00 */
[----:B-1----:R-:W-:-:S07]  /*63f0*/  IMAD.U32 R11, RZ, RZ, UR9 ;  /* 0x00000009ff0b7e24 */ /* 0x002fce000f8e00ff */
[----:B------:R-:W-:-:S07]  /*6400*/  LEPC R20, `(.L_x_9252) ;  /* 0x000000001014794e */ /* 0x000fce0000000000 */
[----:B---3--:R-:W-:Y:S05]  /*6410*/  CALL.ABS.NOINC R2 ;  /* 0x0000000002007343 */ /* 0x008fea0003c00000 */
.L_x_9252:
[----:B------:R-:W-:Y:S05]  /*6420*/  BRA `(.L_x_9228) ;  /* 0x0000000000d07947 */ /* 0x000fea0003800000 */
.L_x_9251:
[----:B------:R-:W-:Y:S01]  /*6430*/  UMOV UR4, 0xf0000000 ;  /* 0xf000000000047882 */ /* 0x000fe20000000000 */
[----:B------:R-:W-:Y:S01]  /*6440*/  UMOV UR5, 0x380fffff ;  /* 0x380fffff00057882 */ /* 0x000fe20000000000 */
[----:B--2---:R-:W0:Y:S01]  /*6450*/  F2F.F32.F64 R9, R4 ;  /* 0x0000000400097310 */ /* 0x004e220000301000 */
        /* <DEDUP_REMOVED lines=14> */
.L_x_9254:
[----:B------:R-:W-:Y:S05]  /*6540*/  BSYNC.RECONVERGENT B0 ;  /* 0x0000000000007941 */ /* 0x000fea0003800200 */
.L_x_9253:
[----:B------:R-:W-:-:S05]  /*6550*/  LOP3.LUT R7, R0, 0x80, R7, 0xf8, !PT ;  /* 0x0000008000077812 */ /* 0x000fca00078ef807 */
[----:B------:R0:W-:Y:S01]  /*6560*/  STG.E.U8 desc[UR36][R2.64], R7 ;  /* 0x0000000702007986 */ /* 0x0001e2000c101124 */
[----:B------:R-:W-:Y:S05]  /*6570*/  BRA `(.L_x_9228) ;  /* 0x00000000007c7947 */ /* 0x000fea0003800000 */
.L_x_9250:
[----:B------:R-:W-:Y:S01]  /*6580*/  UMOV UR4, 0xf0000000 ;  /* 0xf000000000047882 */ /* 0x000fe20000000000 */
[----:B------:R-:W-:Y:S01]  /*6590*/  UMOV UR5, 0x380fffff ;  /* 0x380fffff00057882 */ /* 0x000fe20000000000 */
[----:B--2---:R-:W0:Y:S01]  /*65a0*/  F2F.F32.F64 R7, R4 ;  /* 0x0000000400077310 */ /* 0x004e220000301000 */
        /* <DEDUP_REMOVED lines=13> */
.L_x_9256:
[----:B------:R-:W-:Y:S02]  /*6680*/  ISETP.GT.U32.AND P0, PT, R6, 0x7f800000, PT ;  /* 0x7f8000000600780c */ /* 0x000fe40003f04070 */
[----:B---3--:R-:W-:-:S04]  /*6690*/  MOV R0, 0x7f ;  /* 0x0000007f00007802 */ /* 0x008fc80000000f00 */
[----:B------:R-:W-:-:S07]  /*66a0*/  SEL R0, R0, 0x7c, P0 ;  /* 0x0000007c00007807 */ /* 0x000fce0000000000 */
.L_x_9257:
[----:B------:R-:W-:Y:S05]  /*66b0*/  BSYNC.RECONVERGENT B0 ;  /* 0x0000000000007941 */ /* 0x000fea0003800200 */
.L_x_9255:
[----:B------:R-:W-:-:S04]  /*66c0*/  SHF.R.U32.HI R5, RZ, 0x18, R7 ;  /* 0x00000018ff057819 */ /* 0x000fc80000011607 */
[----:B------:R-:W-:-:S05]  /*66d0*/  LOP3.LUT R5, R0, 0x80, R5, 0xf8, !PT ;  /* 0x0000008000057812 */ /* 0x000fca00078ef805 */
[----:B------:R0:W-:Y:S01]  /*66e0*/  STG.E.U8 desc[UR36][R2.64], R5 ;  /* 0x0000000502007986 */ /* 0x0001e2000c101124 */
[----:B------:R-:W-:Y:S05]  /*66f0*/  BRA `(.L_x_9228) ;  /* 0x00000000001c7947 */ /* 0x000fea0003800000 */
.L_x_9249:
[----:B------:R-:W-:Y:S01]  /*6700*/  UMOV UR4, 0xf0000000 ;  /* 0xf000000000047882 */ /* 0x000fe20000000000 */
[----:B------:R-:W-:Y:S01]  /*6710*/  UMOV UR5, 0x380fffff ;  /* 0x380fffff00057882 */ /* 0x000fe20000000000 */
[----:B--23--:R-:W0:Y:S01]  /*6720*/  F2F.F32.F64 R0, R4 ;  /* 0x0000000400007310 */ /* 0x00ce220000301000 */
[----:B------:R-:W-:-:S14]  /*6730*/  DSETP.GEU.AND P0, PT, |R4|, UR4, PT ;  /* 0x0000000404007e2a */ /* 0x000fdc000bf0e200 */
[----:B0-----:R-:W-:-:S05]  /*6740*/  @!P0 FMUL R0, R0, 1.175494350822287508e-38 ;  /* 0x0080000000008820 */ /* 0x001fca0000400000 */
[----:B------:R-:W-:-:S05]  /*6750*/  F2FP.BF16.F32.PACK_AB R0, RZ, R0 ;  /* 0x00000000ff00723e */ /* 0x000fca00000010ff */
[----:B------:R0:W-:Y:S02]  /*6760*/  STG.E.U16 desc[UR36][R2.64], R0 ;  /* 0x0000000002007986 */ /* 0x0001e4000c101524 */
.L_x_9228:
[----:B------:R-:W-:-:S07]  /*6770*/  VIADD R17, R17, 0x80 ;  /* 0x0000008011117836 */ /* 0x000fce0000000000 */
.L_x_9193:
[----:B------:R-:W-:Y:S05]  /*6780*/  BSYNC.RECONVERGENT B7 ;  /* 0x0000000000077941 */ /* 0x000fea0003800200 */
.L_x_9192:
[----:B------:R-:W5:Y:S01]  /*6790*/  LDCU UR4, c[0x0][0x380] ;  /* 0x00007000ff0477ac */ /* 0x000f620008000800 */
[----:B------:R-:W-:Y:S01]  /*67a0*/  BSSY.RECONVERGENT B7, `(.L_x_9258) ;  /* 0x0000334000077945 */ /* 0x000fe20003800200 */
[----:B-----5:R-:W-:-:S13]  /*67b0*/  ISETP.GE.AND P0, PT, R17, UR4, PT ;  /* 0x0000000411007c0c */ /* 0x020fda000bf06270 */
[----:B------:R-:W-:Y:S05]  /*67c0*/  @P0 BRA `(.L_x_9259) ;  /* 0x0000003000c40947 */ /* 0x000fea0003800000 */
[----:B------:R-:W5:Y:S01]  /*67d0*/  LDCU UR4, c[0x0][0x388] ;  /* 0x00007100ff0477ac */ /* 0x000f620008000800 */
[----:B0--34-:R-:W-:Y:S01]  /*67e0*/  MOV R0, RZ ;  /* 0x000000ff00007202 */ /* 0x019fe20000000f00 */
[----:B------:R-:W-:Y:S01]  /*67f0*/  IMAD.MOV.U32 R16, RZ, RZ, RZ ;  /* 0x000000ffff107224 */ /* 0x000fe200078e00ff */
[----:B-----5:R-:W-:-:S09]  /*6800*/  UISETP.NE.AND UP0, UPT, UR4, URZ, UPT ;  /* 0x000000ff0400728c */ /* 0x020fd2000bf05270 */
[----:B------:R-:W-:Y:S05]  /*6810*/  BRA.U !UP0, `(.L_x_9260) ;  /* 0x0000001108a87547 */ /* 0x000fea000b800000 */
[----:B------:R-:W1:Y:S01]  /*6820*/  LDCU.64 UR4, c[0x0][0x390] ;  /* 0x00007200ff0477ac */ /* 0x000e620008000a00 */
[----:B------:R-:W-:Y:S01]  /*6830*/  HFMA2 R16, -RZ, RZ, 0, 0 ;  /* 0x00000000ff107431 */ /* 0x000fe200000001ff */
        /* <DEDUP_REMOVED lines=296> */
.L_x_9260:
[----:B------:R-:W1:Y:S01]  /*7ac0*/  LDCU.64 UR6, c[0x0][0x588] ;  /* 0x0000b100ff0677ac */ /* 0x000e620008000a00 */
[----:B------:R-:W-:Y:S01]  /*7ad0*/  BSSY.RECONVERGENT B6, `(.L_x_9261) ;  /* 0x00000ec000067945 */ /* 0x000fe20003800200 */
[----:B------:R-:W-:-:S04]  /*7ae0*/  UPRMT UR4, UR42, 0x9910, URZ ;  /* 0x000099102a047896 */ /* 0x000fc800080000ff */
[----:B------:R-:W-:Y:S01]  /*7af0*/  UISETP.GT.AND UP0, UPT, UR4, 0x9, UPT ;  /* 0x000000090400788c */ /* 0x000fe2000bf04270 */
[----:B-1----:R-:W-:-:S04]  /*7b00*/  IADD3 R4, P0, PT, R0, UR6, RZ ;  /* 0x0000000600047c10 */ /* 0x002fc8000ff1e0ff */
[----:B--2---:R-:W-:-:S04]  /*7b10*/  IADD3.X R5, PT, PT, RZ, UR7, RZ, P0, !PT ;  /* 0x00000007ff057c10 */ /* 0x004fc800087fe4ff */
        /* <DEDUP_REMOVED lines=10> */
[----:B--2---:R-:W3:Y:S01]  /*7bc0*/  I2F.F64.S16 R2, R2 ;  /* 0x0000000200027312 */ /* 0x004ee20000101c00 */
[----:B------:R-:W-:Y:S05]  /*7bd0*/  BRA `(.L_x_9267) ;  /* 0x0000000c006c7947 */ /* 0x000fea0003800000 */
.L_x_9265:
[----:B------:R-:W2:Y:S02]  /*7be0*/  LDG.E.U8 R2, desc[UR36][R4.64] ;  /* 0x0000002404027981 */ /* 0x000ea4000c1e1100 */
[----:B--2---:R-:W4:Y:S01]  /*7bf0*/  I2F.F64.U16 R2, R2 ;  /* 0x0000000200027312 */ /* 0x004f220000101800 */
[----:B------:R-:W-:Y:S05]  /*7c00*/  BRA `(.L_x_9267) ;  /* 0x0000000c00607947 */ /* 0x000fea0003800000 */
.L_x_9264:
[----:B------:R-:W-:-:S09]  /*7c10*/  UISETP.NE.AND UP0, UPT, UR4, 0x2, UPT ;  /* 0x000000020400788c */ /* 0x000fd2000bf05270 */
[----:B------:R-:W-:Y:S05]  /*7c20*/  BRA.U !UP0, `(.L_x_9268) ;  /* 0x0000000108287547 */ /* 0x000fea000b800000 */
[----:B------:R-:W-:-:S09]  /*7c30*/  UISETP.NE.AND UP0, UPT, UR4, 0x3, UPT ;  /* 0x000000030400788c */ /* 0x000fd2000bf05270 */
[----:B------:R-:W-:Y:S05]  /*7c40*/  BRA.U !UP0, `(.L_x_9269) ;  /* 0x0000000108147547 */ /* 0x000fea000b800000 */
[----:B------:R-:W-:-:S09]  /*7c50*/  UISETP.NE.AND UP0, UPT, UR4, 0x4, UPT ;  /* 0x000000040400788c */ /* 0x000fd2000bf05270 */
[----:B------:R-:W-:Y:S05]  /*7c60*/  BRA.U UP0, `(.L_x_9266) ;  /* 0x0000000900ec7547 */ /* 0x000fea000b800000 */
[----:B------:R-:W2:Y:S02]  /*7c70*/  LDG.E.64 R2, desc[UR36][R4.64] ;  /* 0x0000002404027981 */ /* 0x000ea4000c1e1b00 */
[----:B--2---:R-:W1:Y:S01]  /*7c80*/  I2F.F64.S64 R2, R2 ;  /* 0x0000000200027312 */ /* 0x004e620000301c00 */
[----:B------:R-:W-:Y:S05]  /*7c90*/  BRA `(.L_x_9267) ;  /* 0x0000000c003c7947 */ /* 0x000fea0003800000 */
.L_x_9269:
[----:B------:R-:W2:Y:S02]  /*7ca0*/  LDG.E R2, desc[UR36][R4.64] ;  /* 0x0000002404027981 */ /* 0x000ea4000c1e1900 */
[----:B--2---:R-:W2:Y:S01]  /*7cb0*/  I2F.F64 R2, R2 ;  /* 0x0000000200027312 */ /* 0x004ea20000201c00 */
[----:B------:R-:W-:Y:S05]  /*7cc0*/  BRA `(.L_x_9267) ;  /* 0x0000000c00307947 */ /* 0x000fea0003800000 */
.L_x_9268:
[----:B------:R-:W2:Y:S02]  /*7cd0*/  LDG.E.U16 R2, desc[UR36][R4.64] ;  /* 0x0000002404027981 */ /* 0x000ea4000c1e1500 */
[----:B--2---:R-:W0:Y:S01]  /*7ce0*/  I2F.F64.S16 R2, R2 ;  /* 0x0000000200027312 */ /* 0x004e220000101c00 */
[----:B------:R-:W-:Y:S05]  /*7cf0*/  BRA `(.L_x_9267) ;  /* 0x0000000c00247947 */ /* 0x000fea0003800000 */
.L_x_9263:
        /* <DEDUP_REMOVED lines=10> */
.L_x_9271:
[----:B------:R-:W2:Y:S02]  /*7da0*/  LDG.E.U16 R0, desc[UR36][R4.64] ;  /* 0x0000002404007981 */ /* 0x000ea4000c1e1500 */
[----:B--2---:R-:W-:-:S05]  /*7db0*/  HADD2.F32 R0, -RZ, R0.H0_H0 ;  /* 0x20000000ff007230 */ /* 0x004fca0000004100 */
[----:B------:R-:W-:-:S04]  /*7dc0*/  FMUL.FTZ R0, R0, 1 ;  /* 0x3f80000000007820 */ /* 0x000fc80000410000 */
[----:B------:R0:W1:Y:S01]  /*7dd0*/  F2F.F64.F32 R2, R0 ;  /* 0x0000000000027310 */ /* 0x0000620000201800 */
[----:B------:R-:W-:Y:S05]  /*7de0*/  BRA `(.L_x_9267) ;  /* 0x0000000800e87947 */ /* 0x000fea0003800000 */
.L_x_9270:
        /* <DEDUP_REMOVED lines=10> */
.L_x_9273:
[----:B------:R-:W2:Y:S02]  /*7e90*/  LDG.E.U16 R4, desc[UR36][R4.64] ;  /* 0x0000002404047981 */ /* 0x000ea4000c1e1500 */
[----:B--2---:R-:W-:-:S05]  /*7ea0*/  HADD2.F32 R0, -RZ, R4.H0_H0 ;  /* 0x20000004ff007230 */ /* 0x004fca0000004100 */
[----:B------:R-:W-:-:S04]  /*7eb0*/  FMUL.FTZ R0, R0, 1 ;  /* 0x3f80000000007820 */ /* 0x000fc80000410000 */
[----:B------:R0:W1:Y:S01]  /*7ec0*/  F2F.F64.F32 R2, R0 ;  /* 0x0000000000027310 */ /* 0x0000620000201800 */
[----:B------:R-:W-:Y:S05]  /*7ed0*/  BRA `(.L_x_9267) ;  /* 0x0000000800ac7947 */ /* 0x000fea0003800000 */
.L_x_9272:
[----:B------:R0:W5:Y:S01]  /*7ee0*/  LDG.E.64 R2, desc[UR36][R4.64] ;  /* 0x0000002404027981 */ /* 0x000162000c1e1b00 */
[----:B------:R-:W-:Y:S05]  /*7ef0*/  BRA `(.L_x_9267) ;  /* 0x0000000800a47947 */ /* 0x000fea0003800000 */
.L_x_9262:
        /* <DEDUP_REMOVED lines=13> */
.L_x_9276:
[----:B------:R0:W5:Y:S01]  /*7fd0*/  LDG.E.64 R2, desc[UR36][R4.64] ;  /* 0x0000002404027981 */ /* 0x000162000c1e1b00 */
[----:B------:R-:W-:Y:S05]  /*7fe0*/  BRA `(.L_x_9267) ;  /* 0x0000000800687947 */ /* 0x000fea0003800000 */
.L_x_9275:
        /* <DEDUP_REMOVED lines=27> */
.L_x_9278:
        /* <DEDUP_REMOVED lines=14> */
.L_x_9277:
[----:B------:R-:W2:Y:S02]  /*8280*/  LDG.E.U16 R0, desc[UR36][R4.64] ;  /* 0x0000002404007981 */ /* 0x000ea4000c1e1500 */
[----:B--2---:R-:W-:-:S04]  /*8290*/  IMAD.U32 R0, R0, 0x10000, RZ ;  /* 0x0001000000007824 */ /* 0x004fc800078e00ff */
[----:B------:R-:W-:-:S04]  /*82a0*/  FMUL.FTZ R0, R0, 1 ;  /* 0x3f80000000007820 */ /* 0x000fc80000410000 */
[----:B------:R0:W1:Y:S01]  /*82b0*/  F2F.F64.F32 R2, R0 ;  /* 0x0000000000027310 */ /* 0x0000620000201800 */
[----:B------:R-:W-:Y:S05]  /*82c0*/  BRA `(.L_x_9267) ;  /* 0x0000000400b07947 */ /* 0x000fea0003800000 */
.L_x_9274:
        /* <DEDUP_REMOVED lines=11> */
.L_x_9281:
        /* <DEDUP_REMOVED lines=21> */
.L_x_9283:
[----:B------:R-:W-:Y:S05]  /*84d0*/  BSYNC.RECONVERGENT B0 ;  /* 0x0000000000007941 */ /* 0x000fea0003800200 */
.L_x_9282:
[----:B------:R-:W-:Y:S02]  /*84e0*/  SHF.L.U32 R0, R0, 0x14, RZ ;  /* 0x0000001400007819 */ /* 0x000fe400000006ff */
[----:B------:R-:W-:-:S04]  /*84f0*/  LEA R2, R2, 0x3b800000, 0x17 ;  /* 0x3b80000002027811 */ /* 0x000fc800078eb8ff */
[----:B------:R-:W-:-:S05]  /*8500*/  LOP3.LUT R0, R2, R0, R7, 0xfe, !PT ;  /* 0x0000000002007212 */ /* 0x000fca00078efe07 */
[----:B------:R-:W-:-:S04]  /*8510*/  FMUL.FTZ R0, R0, 1 ;  /* 0x3f80000000007820 */ /* 0x000fc80000410000 */
[----:B------:R0:W1:Y:S01]  /*8520*/  F2F.F64.F32 R2, R0 ;  /* 0x0000000000027310 */ /* 0x0000620000201800 */
[----:B------:R-:W-:Y:S05]  /*8530*/  BRA `(.L_x_9267) ;  /* 0x0000000400147947 */ /* 0x000fea0003800000 */
.L_x_9280:
        /* <DEDUP_REMOVED lines=21> */
.L_x_9285:
[----:B------:R-:W-:Y:S05]  /*8690*/  BSYNC.RECONVERGENT B0 ;  /* 0x0000000000007941 */ /* 0x000fea0003800200 */
.L_x_9284:
[----:B------:R-:W-:Y:S01]  /*86a0*/  IMAD.SHL.U32 R0, R0, 0x200000, RZ ;  /* 0x0020000000007824 */ /* 0x000fe200078e00ff */
[----:B------:R-:W-:-:S04]  /*86b0*/  LEA R2, R2, 0x37800000, 0x17 ;  /* 0x3780000002027811 */ /* 0x000fc800078eb8ff */
[----:B------:R-:W-:-:S05]  /*86c0*/  LOP3.LUT R0, R2, R0, R7, 0xfe, !PT ;  /* 0x0000000002007212 */ /* 0x000fca00078efe07 */
[----:B------:R-:W-:-:S04]  /*86d0*/  FMUL.FTZ R0, R0, 1 ;  /* 0x3f80000000007820 */ /* 0x000fc80000410000 */
[----:B------:R0:W1:Y:S01]  /*86e0*/  F2F.F64.F32 R2, R0 ;  /* 0x0000000000027310 */ /* 0x0000620000201800 */
[----:B------:R-:W-:Y:S05]  /*86f0*/  BRA `(.L_x_9267) ;  /* 0x0000000000a47947 */ /* 0x000fea0003800000 */
.L_x_9279:
        /* <DEDUP_REMOVED lines=18> */
.L_x_9266:
        /* <DEDUP_REMOVED lines=16> */
.L_x_9288:
[----:B------:R-:W-:Y:S01]  /*8920*/  CS2R R2, SRZ ;  /* 0x0000000000027805 */ /* 0x000fe2000001ff00 */
[----:B------:R-:W-:Y:S06]  /*8930*/  BRA `(.L_x_9267) ;  /* 0x0000000000147947 */ /* 0x000fec0003800000 */
.L_x_9287:
[----:B------:R-:W2:Y:S02]  /*8940*/  LDG.E.64 R2, desc[UR36][R4.64] ;  /* 0x0000002404027981 */ /* 0x000ea4000c1e1b00 */
[----:B--2---:R-:W0:Y:S01]  /*8950*/  I2F.F64.U64 R2, R2 ;  /* 0x0000000200027312 */ /* 0x004e220000301800 */
[----:B------:R-:W-:Y:S05]  /*8960*/  BRA `(.L_x_9267) ;  /* 0x0000000000087947 */ /* 0x000fea0003800000 */
.L_x_9286:
[----:B------:R-:W2:Y:S02]  /*8970*/  LDG.E R2, desc[UR36][R4.64] ;  /* 0x0000002404027981 */ /* 0x000ea4000c1e1900 */
[----:B--2---:R-:W0:Y:S02]  /*8980*/  I2F.F64.U32 R2, R2 ;  /* 0x0000000200027312 */ /* 0x004e240000201800 */
.L_x_9267:
[----:B------:R-:W-:Y:S05]  /*8990*/  BSYNC.RECONVERGENT B6 ;  /* 0x0000000000067941 */ /* 0x000fea0003800200 */
.L_x_9261:
[C---:B012345:R-:W-:Y:S01]  /*89a0*/  DSETP.NEU.AND P1, PT, R2.reuse, RZ, PT ;  /* 0x000000ff0200722a */ /* 0x07ffe20003f2d000 */
[----:B------:R-:W0:Y:S01]  /*89b0*/  LDC R4, c[0x0][0x598] ;  /* 0x00016600ff047b82 */ /* 0x000e220000000800 */
[----:B------:R-:W-:Y:S01]  /*89c0*/  DSETP.GT.AND P0, PT, R2, RZ, PT ;  /* 0x000000ff0200722a */ /* 0x000fe20003f04000 */
[----:B------:R-:W1:Y:S01]  /*89d0*/  LDCU.64 UR6, c[0x0][0x580] ;  /* 0x0000b000ff0677ac */ /* 0x000e620008000a00 */
[----:B------:R-:W-:-:S04]  /*89e0*/  UPRMT UR4, UR41, 0x9910, URZ ;  /* 0x0000991029047896 */ /* 0x000fc800080000ff */
[----:B------:R-:W-:Y:S01]  /*89f0*/  FSEL R5, RZ, 1.875, !P0 ;  /* 0x3ff00000ff057808 */ /* 0x000fe20004000000 */
[----:B------:R-:W-:-:S05]  /*8a00*/  UISETP.GT.AND UP0, UPT, UR4, 0x9, UPT ;  /* 0x000000090400788c */ /* 0x000fca000bf04270 */
[----:B------:R-:W2:Y:S01]  /*8a10*/  @!P1 LDC R5, c[0x0][0x59c] ;  /* 0x00016700ff059b82 */ /* 0x000ea20000000800 */
[----:B-1----:R-:W-:-:S04]  /*8a20*/  IADD3 R2, P0, PT, R16, UR6, RZ ;  /* 0x0000000610027c10 */ /* 0x002fc8000ff1e0ff */
[----:B------:R-:W-:Y:S02]  /*8a30*/  IADD3.X R3, PT, PT, RZ, UR7, RZ, P0, !PT ;  /* 0x00000007ff037c10 */ /* 0x000fe400087fe4ff */
[----:B0-----:R-:W-:Y:S01]  /*8a40*/  FSEL R4, R4, RZ, !P1 ;  /* 0x000000ff04047208 */ /* 0x001fe20004800000 */
        /* <DEDUP_REMOVED lines=12> */
.L_x_9292:
[----:B--2---:R-:W0:Y:S02]  /*8b10*/  F2I.S64.F64.TRUNC R4, R4 ;  /* 0x0000000400047311 */ /* 0x004e24000030d900 */
[----:B0-----:R-:W-:-:S05]  /*8b20*/  IMAD.MOV.U32 R7, RZ, RZ, R4 ;  /* 0x000000ffff077224 */ /* 0x001fca00078e0004 */
[----:B------:R0:W-:Y:S01]  /*8b30*/  STG.E.U8 desc[UR36][R2.64], R7 ;  /* 0x0000000702007986 */ /* 0x0001e2000c101124 */
[----:B------:R-:W-:Y:S05]  /*8b40*/  BRA `(.L_x_9294) ;  /* 0x0000000c00e07947 */ /* 0x000fea0003800000 */
.L_x_9291:
        /* <DEDUP_REMOVED lines=9> */
.L_x_9296:
[----:B--2---:R-:W0:Y:S02]  /*8be0*/  F2I.F64.TRUNC R5, R4 ;  /* 0x0000000400057311 */ /* 0x004e24000030d100 */
[----:B0-----:R0:W-:Y:S01]  /*8bf0*/  STG.E desc[UR36][R2.64], R5 ;  /* 0x0000000502007986 */ /* 0x0011e2000c101924 */
[----:B------:R-:W-:Y:S05]  /*8c00*/  BRA `(.L_x_9294) ;  /* 0x0000000c00b07947 */ /* 0x000fea0003800000 */
.L_x_9295:
[----:B--2---:R-:W0:Y:S02]  /*8c10*/  F2I.F64.TRUNC R5, R4 ;  /* 0x0000000400057311 */ /* 0x004e24000030d100 */
[----:B0-----:R0:W-:Y:S01]  /*8c20*/  STG.E.U16 desc[UR36][R2.64], R5 ;  /* 0x0000000502007986 */ /* 0x0011e2000c101524 */
[----:B------:R-:W-:Y:S05]  /*8c30*/  BRA `(.L_x_9294) ;  /* 0x0000000c00a47947 */ /* 0x000fea0003800000 */
.L_x_9290:
        /* <DEDUP_REMOVED lines=13> */
.L_x_9298:
[----:B------:R-:W-:Y:S01]  /*8d10*/  UMOV UR4, 0xf0000000 ;  /* 0xf000000000047882 */ /* 0x000fe20000000000 */
[----:B------:R-:W-:Y:S01]  /*8d20*/  UMOV UR5, 0x380fffff ;  /* 0x380fffff00057882 */ /* 0x000fe20000000000 */
[----:B--2---:R-:W0:Y:S01]  /*8d30*/  F2F.F32.F64 R0, R4 ;  /* 0x0000000400007310 */ /* 0x004e220000301000 */
[----:B------:R-:W-:-:S14]  /*8d40*/  DSETP.GEU.AND P0, PT, |R4|, UR4, PT ;  /* 0x0000000404007e2a */ /* 0x000fdc000bf0e200 */
[----:B0-----:R-:W-:-:S05]  /*8d50*/  @!P0 FMUL R0, R0, 1.175494350822287508e-38 ;  /* 0x0080000000008820 */ /* 0x001fca0000400000 */
[----:B------:R-:W-:-:S05]  /*8d60*/  F2FP.F16.F32.PACK_AB R0, RZ, R0 ;  /* 0x00000000ff00723e */ /* 0x000fca00000000ff */
[----:B------:R0:W-:Y:S01]  /*8d70*/  STG.E.U16 desc[UR36][R2.64], R0 ;  /* 0x0000000002007986 */ /* 0x0001e2000c101524 */
[----:B------:R-:W-:Y:S05]  /*8d80*/  BRA `(.L_x_9294) ;  /* 0x0000000c00507947 */ /* 0x000fea0003800000 */
.L_x_9297:
        /* <DEDUP_REMOVED lines=10> */
[----:B------:R-:W-:-:S13]  /*8e30*/  MOV R7, RZ ;  /* 0x000000ff00077202 */ /* 0x000fda0000000f00 */
[----:B0-----:R-:W-:-:S05]  /*8e40*/  @!P0 FMUL R6, R6, 1.175494350822287508e-38 ;  /* 0x0080000006068820 */ /* 0x001fca0000400000 */
[----:B------:R0:W-:Y:S01]  /*8e50*/  STG.E.64 desc[UR36][R2.64], R6 ;  /* 0x0000000602007986 */ /* 0x0001e2000c101b24 */
[----:B------:R-:W-:Y:S05]  /*8e60*/  BRA `(.L_x_9294) ;  /* 0x0000000c00187947 */ /* 0x000fea0003800000 */
.L_x_9300:
[----:B------:R-:W-:Y:S01]  /*8e70*/  UMOV UR4, 0xf0000000 ;  /* 0xf000000000047882 */ /* 0x000fe20000000000 */
[----:B------:R-:W-:Y:S01]  /*8e80*/  UMOV UR5, 0x380fffff ;  /* 0x380fffff00057882 */ /* 0x000fe20000000000 */
[----:B--2---:R-:W0:Y:S01]  /*8e90*/  F2F.F32.F64 R0, R4 ;  /* 0x0000000400007310 */ /* 0x004e220000301000 */
[----:B------:R-:W-:-:S14]  /*8ea0*/  DSETP.GEU.AND P0, PT, |R4|, UR4, PT ;  /* 0x0000000404007e2a */ /* 0x000fdc000bf0e200 */
[----:B0-----:R-:W-:-:S05]  /*8eb0*/  @!P0 FMUL R0, R0, 1.175494350822287508e-38 ;  /* 0x0080000000008820 */ /* 0x001fca0000400000 */
[----:B------:R-:W-:-:S04]  /*8ec0*/  F2FP.F16.F32.PACK_AB R5, RZ, R0 ;  /* 0x00000000ff05723e */ /* 0x000fc800000000ff */
[----:B------:R-:W-:-:S05]  /*8ed0*/  PRMT R5, R5, 0x5410, RZ ;  /* 0x0000541005057816 */ /* 0x000fca00000000ff */
[----:B------:R0:W-:Y:S01]  /*8ee0*/  STG.E desc[UR36][R2.64], R5 ;  /* 0x0000000502007986 */ /* 0x0001e2000c101924 */
[----:B------:R-:W-:Y:S05]  /*8ef0*/  BRA `(.L_x_9294) ;  /* 0x0000000800f47947 */ /* 0x000fea0003800000 */
.L_x_9299:
[----:B--2---:R0:W-:Y:S01]  /*8f00*/  STG.E.64 desc[UR36][R2.64], R4 ;  /* 0x0000000402007986 */ /* 0x0041e2000c101b24 */
[----:B------:R-:W-:Y:S05]  /*8f10*/  BRA `(.L_x_9294) ;  /* 0x0000000800ec7947 */ /* 0x000fea0003800000 */
.L_x_9289:
        /* <DEDUP_REMOVED lines=13> */
.L_x_9304:
[----:B------:R-:W-:Y:S01]  /*8ff0*/  UMOV UR4, 0xf0000000 ;  /* 0xf000000000047882 */ /* 0x000fe20000000000 */
[----:B------:R-:W-:Y:S01]  /*9000*/  UMOV UR5, 0x380fffff ;  /* 0x380fffff00057882 */ /* 0x000fe20000000000 */
[----:B--2---:R-:W0:Y:S01]  /*9010*/  F2F.F32.F64 R7, R4 ;  /* 0x0000000400077310 */ /* 0x004e220000301000 */
        /* <DEDUP_REMOVED lines=19> */
.L_x_9307:
[----:B------:R-:W-:-:S04]  /*9150*/  SHF.R.U32.HI R5, RZ, 0x18, R7 ;  /* 0x00000018ff057819 */ /* 0x000fc80000011607 */
[----:B------:R-:W-:-:S07]  /*9160*/  LOP3.LUT R0, R0, 0x80, R5, 0xf8, !PT ;  /* 0x0000008000007812 */ /* 0x000fce00078ef805 */
.L_x_9306:
[----:B------:R-:W-:Y:S05]  /*9170*/  BSYNC.RECONVERGENT B0 ;  /* 0x0000000000007941 */ /* 0x000fea0003800200 */
.L_x_9305:
[----:B------:R3:W-:Y:S01]  /*9180*/  STG.E.U8 desc[UR36][R2.64], R0 ;  /* 0x0000000002007986 */ /* 0x0007e2000c101124 */
[----:B------:R-:W-:Y:S05]  /*9190*/  BRA `(.L_x_9294) ;  /* 0x00000008004c7947 */ /* 0x000fea0003800000 */
.L_x_9303:
        /* <DEDUP_REMOVED lines=22> */
.L_x_9310:
[----:B------:R-:W-:-:S04]  /*9300*/  SHF.R.U32.HI R5, RZ, 0x18, R7 ;  /* 0x00000018ff057819 */ /* 0x000fc80000011607 */
[----:B------:R-:W-:-:S07]  /*9310*/  LOP3.LUT R0, R0, 0x80, R5, 0xf8, !PT ;  /* 0x0000008000007812 */ /* 0x000fce00078ef805 */
.L_x_9309:
[----:B------:R-:W-:Y:S05]  /*9320*/  BSYNC.RECONVERGENT B0 ;  /* 0x0000000000007941 */ /* 0x000fea0003800200 */
.L_x_9308:
[----:B------:R0:W-:Y:S01]  /*9330*/  STG.E.U8 desc[UR36][R2.64], R0 ;  /* 0x0000000002007986 */ /* 0x0001e2000c101124 */
[----:B------:R-:W-:Y:S05]  /*9340*/  BRA `(.L_x_9294) ;  /* 0x0000000400e07947 */ /* 0x000fea0003800000 */
.L_x_9302:
        /* <DEDUP_REMOVED lines=22> */
[----:B------:R-:W-:-:S05]  /*94b0*/  @!P0 IMAD.MOV R0, RZ, RZ, R6 ;  /* 0x000000ffff008224 */ /* 0x000fca00078e0206 */
[----:B------:R-:W-:-:S05]  /*94c0*/  @P1 MOV R5, R0 ;  /* 0x0000000000051202 */ /* 0x000fca0000000f00 */
[----:B------:R2:W-:Y:S01]  /*94d0*/  STG.E.U8 desc[UR36][R2.64], R5 ;  /* 0x0000000502007986 */ /* 0x0005e2000c101124 */
[----:B------:R-:W-:Y:S05]  /*94e0*/  BRA `(.L_x_9294) ;  /* 0x0000000400787947 */ /* 0x000fea0003800000 */
.L_x_9312:
[----:B--2---:R-:W0:Y:S02]  /*94f0*/  F2I.U64.F64.TRUNC R4, R4 ;  /* 0x0000000400047311 */ /* 0x004e24000030d800 */
[----:B0-----:R1:W-:Y:S01]  /*9500*/  STG.E.64 desc[UR36][R2.64], R4 ;  /* 0x0000000402007986 */ /* 0x0013e2000c101b24 */
[----:B------:R-:W-:Y:S05]  /*9510*/  BRA `(.L_x_9294) ;  /* 0x00000004006c7947 */ /* 0x000fea0003800000 */
.L_x_9311:
[----:B--2---:R-:W0:Y:S02]  /*9520*/  F2I.U32.F64.TRUNC R5, R4 ;  /* 0x0000000400057311 */ /* 0x004e24000030d000 */
[----:B0-----:R0:W-:Y:S01]  /*9530*/  STG.E desc[UR36][R2.64], R5 ;  /* 0x0000000502007986 */ /* 0x0011e2000c101924 */
[----:B------:R-:W-:Y:S05]  /*9540*/  BRA `(.L_x_9294) ;  /* 0x0000000400607947 */ /* 0x000fea0003800000 */
.L_x_9301:
        /* <DEDUP_REMOVED lines=10> */
.L_x_9314:
[----:B------:R-:W-:-:S05]  /*95f0*/  CS2R R6, SRZ ;  /* 0x0000000000067805 */ /* 0x000fca000001ff00 */
[----:B--2---:R0:W-:Y:S01]  /*9600*/  STG.E.128 desc[UR36][R2.64], R4 ;  /* 0x0000000402007986 */ /* 0x0041e2000c101d24 */
[----:B------:R-:W-:Y:S05]  /*9610*/  BRA `(.L_x_9294) ;  /* 0x00000004002c7947 */ /* 0x000fea0003800000 */
.L_x_9313:
[----:B------:R-:W-:-:S09]  /*9620*/  UISETP.NE.AND UP0, UPT, UR4, 0xf, UPT ;  /* 0x0000000f0400788c */ /* 0x000fd2000bf05270 */
[----:B------:R-:W-:Y:S05]  /*9630*/  BRA.U !UP0, `(.L_x_9315) ;  /* 0x0000000508087547 */ /* 0x000fea000b800000 */
[----:B------:R-:W-:-:S09]  /*9640*/  UISETP.NE.AND UP0, UPT, UR4, 0x17, UPT ;  /* 0x000000170400788c */ /* 0x000fd2000bf05270 */
[----:B------:R-:W-:Y:S05]  /*9650*/  BRA.U !UP0, `(.L_x_9316) ;  /* 0x0000000108a07547 */ /* 0x000fea000b800000 */
[----:B------:R-:W-:-:S09]  /*9660*/  UISETP.NE.AND UP0, UPT, UR4, 0x18, UPT ;  /* 0x000000180400788c */ /* 0x000fd2000bf05270 */
[----:B------:R-:W-:Y:S05]  /*9670*/  BRA.U !UP0, `(.L_x_9317) ;  /* 0x0000000108447547 */ /* 0x000fea000b800000 */
.L_x_9293:
[----:B------:R-:W-:Y:S01]  /*9680*/  MOV R0, 0x0 ;  /* 0x0000000000007802 */ /* 0x000fe20000000f00 */
[----:B------:R-:W0:Y:S01]  /*9690*/  LDCU.64 UR4, c[0x4][0x188] ;  /* 0x01003100ff0477ac */ /* 0x000e220008000a00 */
[----:B------:R-:W-:Y:S02]  /*96a0*/  HFMA2 R12, -RZ, RZ, 0, 5.9604644775390625e-08 ;  /* 0x00000001ff0c7431 */ /* 0x000fe400000001ff */
[----:B------:R-:W-:Y:S01]  /*96b0*/  IMAD.MOV.U32 R8, RZ, RZ, 0x65 ;  /* 0x00000065ff087424 */ /* 0x000fe200078e00ff */
[----:B------:R1:W3:Y:S01]  /*96c0*/  LDC.64 R2, c[0x4][R0] ;  /* 0x0100000000027b82 */ /* 0x0002e20000000a00 */
[----:B------:R-:W4:Y:S01]  /*96d0*/  LDCU.64 UR6, c[0x4][0x190] ;  /* 0x01003200ff0677ac */ /* 0x000f220008000a00 */
[----:B------:R-:W-:Y:S01]  /*96e0*/  IMAD.MOV.U32 R13, RZ, RZ, RZ ;  /* 0x000000ffff0d7224 */ /* 0x000fe200078e00ff */
[----:B------:R-:W5:Y:S01]  /*96f0*/  LDCU.64 UR8, c[0x4][0x10] ;  /* 0x01000200ff0877ac */ /* 0x000f620008000a00 */
[----:B0-----:R-:W-:Y:S01]  /*9700*/  IMAD.U32 R4, RZ, RZ, UR4 ;  /* 0x00000004ff047e24 */ /* 0x001fe2000f8e00ff */
[----:B--2---:R-:W-:Y:S01]  /*9710*/  MOV R5, UR5 ;  /* 0x0000000500057c02 */ /* 0x004fe20008000f00 */
[----:B----4-:R-:W-:Y:S01]  /*9720*/  IMAD.U32 R6, RZ, RZ, UR6 ;  /* 0x00000006ff067e24 */ /* 0x010fe2000f8e00ff */
[----:B------:R-:W-:Y:S01]  /*9730*/  MOV R7, UR7 ;  /* 0x0000000700077c02 */ /* 0x000fe20008000f00 */
[----:B-----5:R-:W-:Y:S01]  /*9740*/  IMAD.U32 R10, RZ, RZ, UR8 ;  /* 0x00000008ff0a7e24 */ /* 0x020fe2000f8e00ff */
[----:B-1----:R-:W-:-:S07]  /*9750*/  MOV R11, UR9 ;  /* 0x00000009000b7c02 */ /* 0x002fce0008000f00 */
[----:B------:R-:W-:-:S07]  /*9760*/  LEPC R20, `(.L_x_9318) ;  /* 0x000000001014794e */ /* 0x000fce0000000000 */
[----:B---3--:R-:W-:Y:S05]  /*9770*/  CALL.ABS.NOINC R2 ;  /* 0x0000000002007343 */ /* 0x008fea0003c00000 */
.L_x_9318:
[----:B------:R-:W-:Y:S05]  /*9780*/  BRA `(.L_x_9294) ;  /* 0x0000000000d07947 */ /* 0x000fea0003800000 */
.L_x_9317:
[----:B------:R-:W-:Y:S01]  /*9790*/  UMOV UR4, 0xf0000000 ;  /* 0xf000000000047882 */ /* 0x000fe20000000000 */
[----:B------:R-:W-:Y:S01]  /*97a0*/  UMOV UR5, 0x380fffff ;  /* 0x380fffff00057882 */ /* 0x000fe20000000000 */
[----:B--2---:R-:W0:Y:S01]  /*97b0*/  F2F.F32.F64 R9, R4 ;  /* 0x0000000400097310 */ /* 0x004e220000301000 */
        /* <DEDUP_REMOVED lines=14> */
.L_x_9320:
[----:B------:R-:W-:Y:S05]  /*98a0*/  BSYNC.RECONVERGENT B0 ;  /* 0x0000000000007941 */ /* 0x000fea0003800200 */
.L_x_9319:
[----:B------:R-:W-:-:S05]  /*98b0*/  LOP3.LUT R7, R0, 0x80, R7, 0xf8, !PT ;  /* 0x0000008000077812 */ /* 0x000fca00078ef807 */
[----:B------:R0:W-:Y:S01]  /*98c0*/  STG.E.U8 desc[UR36][R2.64], R7 ;  /* 0x0000000702007986 */ /* 0x0001e2000c101124 */
[----:B------:R-:W-:Y:S05]  /*98d0*/  BRA `(.L_x_9294) ;  /* 0x00000000007c7947 */ /* 0x000fea0003800000 */
.L_x_9316:
        /* <DEDUP_REMOVED lines=16> */
.L_x_9322:
[----:B------:R-:W-:Y:S01]  /*99e0*/  IMAD.MOV.U32 R0, RZ, RZ, 0x7f ;  /* 0x0000007fff007424 */ /* 0x000fe200078e00ff */
[----:B------:R-:W-:-:S04]  /*99f0*/  ISETP.GT.U32.AND P0, PT, R6, 0x7f800000, PT ;  /* 0x7f8000000600780c */ /* 0x000fc80003f04070 */
[----:B------:R-:W-:-:S09]  /*9a00*/  SEL R0, R0, 0x7c, P0 ;  /* 0x0000007c00007807 */ /* 0x000fd20000000000 */
.L_x_9323:
[----:B------:R-:W-:Y:S05]  /*9a10*/  BSYNC.RECONVERGENT B0 ;  /* 0x0000000000007941 */ /* 0x000fea0003800200 */
.L_x_9321:
[----:B------:R-:W-:-:S04]  /*9a20*/  SHF.R.U32.HI R5, RZ, 0x18, R7 ;  /* 0x00000018ff057819 */ /* 0x000fc80000011607 */
[----:B------:R-:W-:-:S05]  /*9a30*/  LOP3.LUT R5, R0, 0x80, R5, 0xf8, !PT ;  /* 0x0000008000057812 */ /* 0x000fca00078ef805 */
[----:B------:R0:W-:Y:S01]  /*9a40*/  STG.E.U8 desc[UR36][R2.64], R5 ;  /* 0x0000000502007986 */ /* 0x0001e2000c101124 */
[----:B------:R-:W-:Y:S05]  /*9a50*/  BRA `(.L_x_9294) ;  /* 0x00000000001c7947 */ /* 0x000fea0003800000 */
.L_x_9315:
[----:B------:R-:W-:Y:S01]  /*9a60*/  UMOV UR4, 0xf0000000 ;  /* 0xf000000000047882 */ /* 0x000fe20000000000 */
[----:B------:R-:W-:Y:S01]  /*9a70*/  UMOV UR5, 0x380fffff ;  /* 0x380fffff00057882 */ /* 0x000fe20000000000 */
[----:B--2---:R-:W0:Y:S01]  /*9a80*/  F2F.F32.F64 R0, R4 ;  /* 0x0000000400007310 */ /* 0x004e220000301000 */
[----:B------:R-:W-:-:S14]  /*9a90*/  DSETP.GEU.AND P0, PT, |R4|, UR4, PT ;  /* 0x0000000404007e2a */ /* 0x000fdc000bf0e200 */
[----:B0-----:R-:W-:-:S05]  /*9aa0*/  @!P0 FMUL R0, R0, 1.175494350822287508e-38 ;  /* 0x0080000000008820 */ /* 0x001fca0000400000 */
[----:B------:R-:W-:-:S05]  /*9ab0*/  F2FP.BF16.F32.PACK_AB R0, RZ, R0 ;  /* 0x00000000ff00723e */ /* 0x000fca00000010ff */
[----:B------:R0:W-:Y:S02]  /*9ac0*/  STG.E.U16 desc[UR36][R2.64], R0 ;  /* 0x0000000002007986 */ /* 0x0001e4000c101524 */
.L_x_9294:
[----:B------:R-:W-:-:S07]  /*9ad0*/  IADD3 R17, PT, PT, R17, 0x80, RZ ;  /* 0x0000008011117810 */ /* 0x000fce0007ffe0ff */
.L_x_9259:
[----:B------:R-:W-:Y:S05]  /*9ae0*/  BSYNC.RECONVERGENT B7 ;  /* 0x0000000000077941 */ /* 0x000fea0003800200 */
.L_x_9258:
[----:B------:R-:W5:Y:S02]  /*9af0*/  LDCU UR4, c[0x0][0x380] ;  /* 0x00007000ff0477ac */ /* 0x000f640008000800 */
[----:B-----5:R-:W-:-:S13]  /*9b00*/  ISETP.GE.AND P0, PT, R17, UR4, PT ;  /* 0x0000000411007c0c */ /* 0x020fda000bf06270 */
[----:B------:R-:W-:Y:S05]  /*9b10*/  @P0 EXIT ;  /* 0x000000000000094d */ /* 0x000fea0003800000 */
[----:B------:R-:W5:Y:S01]  /*9b20*/  LDCU UR4, c[0x0][0x388] ;  /* 0x00007100ff0477ac */ /* 0x000f620008000800 */
[----:B0--34-:R-:W-:Y:S01]  /*9b30*/  IMAD.MOV.U32 R0, RZ, RZ, RZ ;  /* 0x000000ffff007224 */ /* 0x019fe200078e00ff */
[----:B------:R-:W-:Y:S01]  /*9b40*/  MOV R16, RZ ;  /* 0x000000ff00107202 */ /* 0x000fe20000000f00 */
        /* <DEDUP_REMOVED lines=8> */
[----:B------:R-:W-:-:S04]  /*9bd0*/  SHF.R.U32.HI R3, RZ, UR5, R2 ;  /* 0x00000005ff037c19 */ /* 0x000fc80008011602 */
[----:B------:R-:W-:-:S05]  /*9be0*/  IADD3 R0, PT, PT, -R3, RZ, RZ ;  /* 0x000000ff03007210 */ /* 0x000fca0007ffe1ff */
        /* <DEDUP_REMOVED lines=290> */
.L_x_9324:
[----:B------:R-:W0:Y:S01]  /*ae10*/  LDCU.128 UR8, c[0x0][0x580] ;  /* 0x0000b000ff0877ac */ /* 0x000e220008000c00 */
[----:B------:R-:W-:Y:S01]  /*ae20*/  BSSY.RECONVERGENT B6, `(.L_x_9325) ;  /* 0x00000ee000067945 */ /* 0x000fe20003800200 */
[----:B------:R-:W-:-:S04]  /*ae30*/  UPRMT UR4, UR42, 0x9910, URZ ;  /* 0x000099102a047896 */ /* 0x000fc800080000ff */
[----:B------:R-:W-:Y:S01]  /*ae40*/  UISETP.GT.AND UP0, UPT, UR4, 0x9, UPT ;  /* 0x000000090400788c */ /* 0x000fe2000bf04270 */
[----:B0-----:R-:W-:Y:S02]  /*ae50*/  IADD3 R16, P0, PT, R16, UR8, RZ ;  /* 0x0000000810107c10 */ /* 0x001fe4000ff1e0ff */
[----:B-1----:R-:W-:-:S03]  /*ae60*/  IADD3 R4, P1, PT, R0, UR10, RZ ;  /* 0x0000000a00047c10 */ /* 0x002fc6000ff3e0ff */
[----:B------:R-:W-:Y:S01]  /*ae70*/  IMAD.X R17, RZ, RZ, UR9, P0 ;  /* 0x00000009ff117e24 */ /* 0x000fe200080e06ff */
[----:B--2---:R-:W-:Y:S02]  /*ae80*/  IADD3.X R5, PT, PT, RZ, UR11, RZ, P1, !PT ;  /* 0x0000000bff057c10 */ /* 0x004fe40008ffe4ff */
        /* <DEDUP_REMOVED lines=12> */
.L_x_9329:
[----:B------:R-:W2:Y:S02]  /*af50*/  LDG.E.U8 R2, desc[UR36][R4.64] ;  /* 0x0000002404027981 */ /* 0x000ea4000c1e1100 */
[----:B--2---:R-:W4:Y:S01]  /*af60*/  I2F.F64.U16 R2, R2 ;  /* 0x0000000200027312 */ /* 0x004f220000101800 */
[----:B------:R-:W-:Y:S05]  /*af70*/  BRA `(.L_x_9331) ;  /* 0x0000000c00607947 */ /* 0x000fea0003800000 */
.L_x_9328:
        /* <DEDUP_REMOVED lines=9> */
.L_x_9333:
[----:B------:R-:W2:Y:S02]  /*b010*/  LDG.E R2, desc[UR36][R4.64] ;  /* 0x0000002404027981 */ /* 0x000ea4000c1e1900 */
[----:B--2---:R-:W2:Y:S01]  /*b020*/  I2F.F64 R2, R2 ;  /* 0x0000000200027312 */ /* 0x004ea20000201c00 */
[----:B------:R-:W-:Y:S05]  /*b030*/  BRA `(.L_x_9331) ;  /* 0x0000000c00307947 */ /* 0x000fea0003800000 */
.L_x_9332:
[----:B------:R-:W2:Y:S02]  /*b040*/  LDG.E.U16 R2, desc[UR36][R4.64] ;  /* 0x0000002404027981 */ /* 0x000ea4000c1e1500 */
[----:B--2---:R-:W0:Y:S01]  /*b050*/  I2F.F64.S16 R2, R2 ;  /* 0x0000000200027312 */ /* 0x004e220000101c00 */
[----:B------:R-:W-:Y:S05]  /*b060*/  BRA `(.L_x_9331) ;  /* 0x0000000c00247947 */ /* 0x000fea0003800000 */
.L_x_9327:
        /* <DEDUP_REMOVED lines=10> */
.L_x_9335:
[----:B------:R-:W2:Y:S02]  /*b110*/  LDG.E.U16 R0, desc[UR36][R4.64] ;  /* 0x0000002404007981 */ /* 0x000ea4000c1e1500 */
[----:B--2---:R-:W-:-:S05]  /*b120*/  HADD2.F32 R0, -RZ, R0.H0_H0 ;  /* 0x20000000ff007230 */ /* 0x004fca0000004100 */
[----:B------:R-:W-:-:S04]  /*b130*/  FMUL.FTZ R0, R0, 1 ;  /* 0x3f80000000007820 */ /* 0x000fc80000410000 */
[----:B------:R0:W1:Y:S01]  /*b140*/  F2F.F64.F32 R2, R0 ;  /* 0x0000000000027310 */ /* 0x0000620000201800 */
[----:B------:R-:W-:Y:S05]  /*b150*/  BRA `(.L_x_9331) ;  /* 0x0000000800e87947 */ /* 0x000fea0003800000 */
.L_x_9334:
        /* <DEDUP_REMOVED lines=10> */
.L_x_9337:
[----:B------:R-:W2:Y:S02]  /*b200*/  LDG.E.U16 R4, desc[UR36][R4.64] ;  /* 0x0000002404047981 */ /* 0x000ea4000c1e1500 */
[----:B--2---:R-:W-:-:S05]  /*b210*/  HADD2.F32 R0, -RZ, R4.H0_H0 ;  /* 0x20000004ff007230 */ /* 0x004fca0000004100 */
[----:B------:R-:W-:-:S04]  /*b220*/  FMUL.FTZ R0, R0, 1 ;  /* 0x3f80000000007820 */ /* 0x000fc80000410000 */
[----:B------:R0:W1:Y:S01]  /*b230*/  F2F.F64.F32 R2, R0 ;  /* 0x0000000000027310 */ /* 0x0000620000201800 */
[----:B------:R-:W-:Y:S05]  /*b240*/  BRA `(.L_x_9331) ;  /* 0x0000000800ac7947 */ /* 0x000fea0003800000 */
.L_x_9336:
[----:B------:R0:W5:Y:S01]  /*b250*/  LDG.E.64 R2, desc[UR36][R4.64] ;  /* 0x0000002404027981 */ /* 0x000162000c1e1b00 */
[----:B------:R-:W-:Y:S05]  /*b260*/  BRA `(.L_x_9331) ;  /* 0x0000000800a47947 */ /* 0x000fea0003800000 */
.L_x_9326:
        /* <DEDUP_REMOVED lines=13> */
.L_x_9340:
[----:B------:R0:W5:Y:S01]  /*b340*/  LDG.E.64 R2, desc[UR36][R4.64] ;  /* 0x0000002404027981 */ /* 0x000162000c1e1b00 */
[----:B------:R-:W-:Y:S05]  /*b350*/  BRA `(.L_x_9331) ;  /* 0x0000000800687947 */ /* 0x000fea0003800000 */
.L_x_9339:
        /* <DEDUP_REMOVED lines=27> */
.L_x_9342:
        /* <DEDUP_REMOVED lines=14> */
.L_x_9341:
[----:B------:R-:W2:Y:S02]  /*b5f0*/  LDG.E.U16 R0, desc[UR36][R4.64] ;  /* 0x0000002404007981 */ /* 0x000ea4000c1e1500 */
[----:B--2---:R-:W-:-:S04]  /*b600*/  IMAD.U32 R0, R0, 0x10000, RZ ;  /* 0x0001000000007824 */ /* 0x004fc800078e00ff */
[----:B------:R-:W-:-:S04]  /*b610*/  FMUL.FTZ R0, R0, 1 ;  /* 0x3f80000000007820 */ /* 0x000fc80000410000 */
[----:B------:R0:W1:Y:S01]  /*b620*/  F2F.F64.F32 R2, R0 ;  /* 0x0000000000027310 */ /* 0x0000620000201800 */
[----:B------:R-:W-:Y:S05]  /*b630*/  BRA `(.L_x_9331) ;  /* 0x0000000400b07947 */ /* 0x000fea0003800000 */
.L_x_9338:
        /* <DEDUP_REMOVED lines=11> */
.L_x_9345:
        /* <DEDUP_REMOVED lines=21> */
.L_x_9347:
[----:B------:R-:W-:Y:S05]  /*b840*/  BSYNC.RECONVERGENT B0 ;  /* 0x0000000000007941 */ /* 0x000fea0003800200 */
.L_x_9346:
[----:B------:R-:W-:Y:S02]  /*b850*/  SHF.L.U32 R0, R0, 0x14, RZ ;  /* 0x0000001400007819 */ /* 0x000fe400000006ff */
[----:B------:R-:W-:-:S04]  /*b860*/  LEA R2, R2, 0x3b800000, 0x17 ;  /* 0x3b80000002027811 */ /* 0x000fc800078eb8ff */
[----:B------:R-:W-:-:S05]  /*b870*/  LOP3.LUT R0, R2, R0, R7, 0xfe, !PT ;  /* 0x0000000002007212 */ /* 0x000fca00078efe07 */
[----:B------:R-:W-:-:S04]  /*b880*/  FMUL.FTZ R0, R0, 1 ;  /* 0x3f80000000007820 */ /* 0x000fc80000410000 */
[----:B------:R0:W1:Y:S01]  /*b890*/  F2F.F64.F32 R2, R0 ;  /* 0x0000000000027310 */ /* 0x0000620000201800 */
[----:B------:R-:W-:Y:S05]  /*b8a0*/  BRA `(.L_x_9331) ;  /* 0x0000000400147947 */ /* 0x000fea0003800000 */
.L_x_9344:
        /* <DEDUP_REMOVED lines=21> */
.L_x_9349:
[----:B------:R-:W-:Y:S05]  /*ba00*/  BSYNC.RECONVERGENT B0 ;  /* 0x0000000000007941 */ /* 0x000fea0003800200 */
.L_x_9348:
[----:B------:R-:W-:Y:S01]  /*ba10*/  IMAD.SHL.U32 R0, R0, 0x200000, RZ ;  /* 0x0020000000007824 */ /* 0x000fe200078e00ff */
[----:B------:R-:W-:-:S04]  /*ba20*/  LEA R2, R2, 0x37800000, 0x17 ;  /* 0x3780000002027811 */ /* 0x000fc800078eb8ff */
[----:B------:R-:W-:-:S05]  /*ba30*/  LOP3.LUT R0, R2, R0, R7, 0xfe, !PT ;  /* 0x0000000002007212 */ /* 0x000fca00078efe07 */
[----:B------:R-:W-:-:S04]  /*ba40*/  FMUL.FTZ R0, R0, 1 ;  /* 0x3f80000000007820 */ /* 0x000fc80000410000 */
[----:B------:R0:W1:Y:S01]  /*ba50*/  F2F.F64.F32 R2, R0 ;  /* 0x0000000000027310 */ /* 0x0000620000201800 */
[----:B------:R-:W-:Y:S05]  /*ba60*/  BRA `(.L_x_9331) ;  /* 0x0000000000a47947 */ /* 0x000fea0003800000 */
.L_x_9343:
        /* <DEDUP_REMOVED lines=18> */
.L_x_9330:
        /* <DEDUP_REMOVED lines=10> */
[----:B---3--:R-:W-:Y:S01]  /*bc30*/  IMAD.U32 R6, RZ, RZ, UR6 ;  /* 0x00000006ff067e24 */ /* 0x008fe2000f8e00ff */
[----:B------:R-:W-:Y:S01]  /*bc40*/  MOV R7, UR7 ;  /* 0x0000000700077c02 */ /* 0x000fe20008000f00 */
[----:B----4-:R-:W-:Y:S01]  /*bc50*/  IMAD.U32 R10, RZ, RZ, UR8 ;  /* 0x00000008ff0a7e24 */ /* 0x010fe2000f8e00ff */
[----:B-1----:R-:W-:-:S07]  /*bc60*/  MOV R11, UR9 ;  /* 0x00000009000b7c02 */ /* 0x002fce0008000f00 */
[----:B------:R-:W-:-:S07]  /*bc70*/  LEPC R20, `(.L_x_9352) ;  /* 0x000000001014794e */ /* 0x000fce0000000000 */
[----:B--2---:R-:W-:Y:S05]  /*bc80*/  CALL.ABS.NOINC R2 ;  /* 0x0000000002007343 */ /* 0x004fea0003c00000 */
.L_x_9352:
[----:B------:R-:W-:Y:S01]  /*bc90*/  CS2R R2, SRZ ;  /* 0x0000000000027805 */ /* 0x000fe2000001ff00 */
[----:B------:R-:W-:Y:S06]  /*bca0*/  BRA `(.L_x_9331) ;  /* 0x0000000000147947 */ /* 0x000fec0003800000 */
.L_x_9351:
[----:B------:R-:W2:Y:S02]  /*bcb0*/  LDG.E.64 R2, desc[UR36][R4.64] ;  /* 0x0000002404027981 */ /* 0x000ea4000c1e1b00 */
[----:B--2---:R-:W0:Y:S01]  /*bcc0*/  I2F.F64.U64 R2, R2 ;  /* 0x0000000200027312 */ /* 0x004e220000301800 */
[----:B------:R-:W-:Y:S05]  /*bcd0*/  BRA `(.L_x_9331) ;  /* 0x0000000000087947 */ /* 0x000fea0003800000 */
.L_x_9350:
[----:B------:R-:W2:Y:S02]  /*bce0*/  LDG.E R2, desc[UR36][R4.64] ;  /* 0x0000002404027981 */ /* 0x000ea4000c1e1900 */
[----:B--2---:R-:W0:Y:S02]  /*bcf0*/  I2F.F64.U32 R2, R2 ;  /* 0x0000000200027312 */ /* 0x004e240000201800 */
.L_x_9331:
[----:B------:R-:W-:Y:S05]  /*bd00*/  BSYNC.RECONVERGENT B6 ;  /* 0x0000000000067941 */ /* 0x000fea0003800200 */
.L_x_9325:
[C---:B012345:R-:W-:Y:S01]  /*bd10*/  DSETP.NEU.AND P1, PT, R2.reuse, RZ, PT ;  /* 0x000000ff0200722a */ /* 0x07ffe20003f2d000 */
[----:B------:R-:W0:Y:S01]  /*bd20*/  LDC R4, c[0x0][0x598] ;  /* 0x00016600ff047b82 */ /* 0x000e220000000800 */
[----:B------:R-:W-:Y:S01]  /*bd30*/  DSETP.GT.AND P0, PT, R2, RZ, PT ;  /* 0x000000ff0200722a */ /* 0x000fe20003f04000 */
[----:B------:R-:W-:-:S04]  /*bd40*/  UPRMT UR4, UR41, 0x9910, URZ ;  /* 0x0000991029047896 */ /* 0x000fc800080000ff */
[----:B------:R-:W-:Y:S01]  /*bd50*/  UISETP.GT.AND UP0, UPT, UR4, 0x9, UPT ;  /* 0x000000090400788c */ /* 0x000fe2000bf04270 */
[----:B------:R-:W-:-:S06]  /*bd60*/  FSEL R5, RZ, 1.875, !P0 ;  /* 0x3ff00000ff057808 */ /* 0x000fcc0004000000 */
[----:B------:R-:W1:Y:S01]  /*bd70*/  @!P1 LDC R5, c[0x0][0x59c] ;  /* 0x00016700ff059b82 */ /* 0x000e620000000800 */
        /* <DEDUP_REMOVED lines=10> */
[----:B-1----:R-:W0:Y:S02]  /*be20*/  F2I.F64.TRUNC R5, R4 ;  /* 0x0000000400057311 */ /* 0x002e24000030d100 */
[----:B0-----:R-:W-:Y:S01]  /*be30*/  STG.E.U8 desc[UR36][R16.64], R5 ;  /* 0x0000000510007986 */ /* 0x001fe2000c101124 */
[----:B------:R-:W-:Y:S05]  /*be40*/  EXIT ;  /* 0x000000000000794d */ /* 0x000fea0003800000 */
.L_x_9356:
[----:B-1----:R-:W0:Y:S02]  /*be50*/  F2I.S64.F64.TRUNC R4, R4 ;  /* 0x0000000400047311 */ /* 0x002e24000030d900 */
[----:B0-----:R-:W-:-:S05]  /*be60*/  MOV R3, R4 ;  /* 0x0000000400037202 */ /* 0x001fca0000000f00 */
[----:B------:R-:W-:Y:S01]  /*be70*/  STG.E.U8 desc[UR36][R16.64], R3 ;  /* 0x0000000310007986 */ /* 0x000fe2000c101124 */
[----:B------:R-:W-:Y:S05]  /*be80*/  EXIT ;  /* 0x000000000000794d */ /* 0x000fea0003800000 */
.L_x_9355:
[----:B------:R-:W-:-:S09]  /*be90*/  UISETP.NE.AND UP0, UPT, UR4, 0x2, UPT ;  /* 0x000000020400788c */ /* 0x000fd2000bf05270 */
[----:B------:R-:W-:Y:S05]  /*bea0*/  BRA.U !UP0, `(.L_x_9358) ;  /* 0x0000000108287547 */ /* 0x000fea000b800000 */
[----:B------:R-:W-:-:S09]  /*beb0*/  UISETP.NE.AND UP0, UPT, UR4, 0x3, UPT ;  /* 0x000000030400788c */ /* 0x000fd2000bf05270 */
[----:B------:R-:W-:Y:S05]  /*bec0*/  BRA.U !UP0, `(.L_x_9359) ;  /* 0x0000000108147547 */ /* 0x000fea000b800000 */
[----:B------:R-:W-:-:S09]  /*bed0*/  UISETP.NE.AND UP0, UPT, UR4, 0x4, UPT ;  /* 0x000000040400788c */ /* 0x000fd2000bf05270 */
[----:B------:R-:W-:Y:S05]  /*bee0*/  BRA.U UP0, `(.L_x_9357) ;  /* 0x0000000900b47547 */ /* 0x000fea000b800000 */
[----:B-1----:R-:W0:Y:S02]  /*bef0*/  F2I.S64.F64.TRUNC R4, R4 ;  /* 0x0000000400047311 */ /* 0x002e24000030d900 */
[----:B0-----:R-:W-:Y:S01]  /*bf00*/  STG.E.64 desc[UR36][R16.64], R4 ;  /* 0x0000000410007986 */ /* 0x001fe2000c101b24 */
[----:B------:R-:W-:Y:S05]  /*bf10*/  EXIT ;  /* 0x000000000000794d */ /* 0x000fea0003800000 */
.L_x_9359:
[----:B-1----:R-:W0:Y:S02]  /*bf20*/  F2I.F64.TRUNC R5, R4 ;  /* 0x0000000400057311 */ /* 0x002e24000030d100 */
[----:B0-----:R-:W-:Y:S01]  /*bf30*/  STG.E desc[UR36][R16.64], R5 ;  /* 0x0000000510007986 */ /* 0x001fe2000c101924 */
[----:B------:R-:W-:Y:S05]  /*bf40*/  EXIT ;  /* 0x000000000000794d */ /* 0x000fea0003800000 */
.L_x_9358:
[----:B-1----:R-:W0:Y:S02]  /*bf50*/  F2I.F64.TRUNC R5, R4 ;  /* 0x0000000400057311 */ /* 0x002e24000030d100 */
[----:B0-----:R-:W-:Y:S01]  /*bf60*/  STG.E.U16 desc[UR36][R16.64], R5 ;  /* 0x0000000510007986 */ /* 0x001fe2000c101524 */
[----:B------:R-:W-:Y:S05]  /*bf70*/  EXIT ;  /* 0x000000000000794d */ /* 0x000fea0003800000 */
.L_x_9354:
        /* <DEDUP_REMOVED lines=8> */
[----:B-1----:R-:W0:Y:S01]  /*c000*/  F2F.F32.F64 R3, R4 ;  /* 0x0000000400037310 */ /* 0x002e220000301000 */
[----:B------:R-:W-:-:S14]  /*c010*/  DSETP.GEU.AND P0, PT, |R4|, UR4, PT ;  /* 0x0000000404007e2a */ /* 0x000fdc000bf0e200 */
[----:B0-----:R-:W-:-:S05]  /*c020*/  @!P0 FMUL R3, R3, 1.175494350822287508e-38 ;  /* 0x0080000003038820 */ /* 0x001fca0000400000 */
[----:B------:R-:W-:Y:S01]  /*c030*/  STG.E desc[UR36][R16.64], R3 ;  /* 0x0000000310007986 */ /* 0x000fe2000c101924 */
[----:B------:R-:W-:Y:S05]  /*c040*/  EXIT ;  /* 0x000000000000794d */ /* 0x000fea0003800000 */
.L_x_9361:
[----:B------:R-:W-:Y:S01]  /*c050*/  UMOV UR4, 0xf0000000 ;  /* 0xf000000000047882 */ /* 0x000fe20000000000 */
[----:B------:R-:W-:Y:S01]  /*c060*/  UMOV UR5, 0x380fffff ;  /* 0x380fffff00057882 */ /* 0x000fe20000000000 */
[----:B-1----:R-:W0:Y:S01]  /*c070*/  F2F.F32.F64 R0, R4 ;  /* 0x0000000400007310 */ /* 0x002e220000301000 */
[----:B------:R-:W-:-:S14]  /*c080*/  DSETP.GEU.AND P0, PT, |R4|, UR4, PT ;  /* 0x0000000404007e2a */ /* 0x000fdc000bf0e200 */
[----:B0-----:R-:W-:-:S05]  /*c090*/  @!P0 FMUL R0, R0, 1.175494350822287508e-38 ;  /* 0x0080000000008820 */ /* 0x001fca0000400000 */
[----:B------:R-:W-:-:S05]  /*c0a0*/  F2FP.F16.F32.PACK_AB R0, RZ, R0 ;  /* 0x00000000ff00723e */ /* 0x000fca00000000ff */
[----:B------:R-:W-:Y:S01]  /*c0b0*/  STG.E.U16 desc[UR36][R16.64], R0 ;  /* 0x0000000010007986 */ /* 0x000fe2000c101524 */
[----:B------:R-:W-:Y:S05]  /*c0c0*/  EXIT ;  /* 0x000000000000794d */ /* 0x000fea0003800000 */
.L_x_9360:
        /* <DEDUP_REMOVED lines=8> */
[----:B-1----:R-:W0:Y:S01]  /*c150*/  F2F.F32.F64 R2, R4 ;  /* 0x0000000400027310 */ /* 0x002e220000301000 */
[----:B------:R-:W-:Y:S01]  /*c160*/  DSETP.GEU.AND P0, PT, |R4|, UR4, PT ;  /* 0x0000000404007e2a */ /* 0x000fe2000bf0e200 */
[----:B------:R-:W-:-:S13]  /*c170*/  IMAD.MOV.U32 R3, RZ, RZ, RZ ;  /* 0x000000ffff037224 */ /* 0x000fda00078e00ff */
[----:B0-----:R-:W-:-:S05]  /*c180*/  @!P0 FMUL R2, R2, 1.175494350822287508e-38 ;  /* 0x0080000002028820 */ /* 0x001fca0000400000 */
[----:B------:R-:W-:Y:S01]  /*c190*/  STG.E.64 desc[UR36][R16.64], R2 ;  /* 0x0000000210007986 */ /* 0x000fe2000c101b24 */
[----:B------:R-:W-:Y:S05]  /*c1a0*/  EXIT ;  /* 0x000000000000794d */ /* 0x000fea0003800000 */
.L_x_9363:
[----:B------:R-:W-:Y:S01]  /*c1b0*/  UMOV UR4, 0xf0000000 ;  /* 0xf000000000047882 */ /* 0x000fe20000000000 */
[----:B------:R-:W-:Y:S01]  /*c1c0*/  UMOV UR5, 0x380fffff ;  /* 0x380fffff00057882 */ /* 0x000fe20000000000 */
[----:B-1----:R-:W0:Y:S01]  /*c1d0*/  F2F.F32.F64 R0, R4 ;  /* 0x0000000400007310 */ /* 0x002e220000301000 */
[----:B------:R-:W-:-:S14]  /*c1e0*/  DSETP.GEU.AND P0, PT, |R4|, UR4, PT ;  /* 0x0000000404007e2a */ /* 0x000fdc000bf0e200 */
[----:B0-----:R-:W-:-:S05]  /*c1f0*/  @!P0 FMUL R0, R0, 1.175494350822287508e-38 ;  /* 0x0080000000008820 */ /* 0x001fca0000400000 */
[----:B------:R-:W-:-:S04]  /*c200*/  F2FP.F16.F32.PACK_AB R3, RZ, R0 ;  /* 0x00000000ff03723e */ /* 0x000fc800000000ff */
[----:B------:R-:W-:-:S05]  /*c210*/  PRMT R3, R3, 0x5410, RZ ;  /* 0x0000541003037816 */ /* 0x000fca00000000ff */
[----:B------:R-:W-:Y:S01]  /*c220*/  STG.E desc[UR36][R16.64], R3 ;  /* 0x0000000310007986 */ /* 0x000fe2000c101924 */
[----:B------:R-:W-:Y:S05]  /*c230*/  EXIT ;  /* 0x000000000000794d */ /* 0x000fea0003800000 */
.L_x_9362:
[----:B-1----:R-:W-:Y:S01]  /*c240*/  STG.E.64 desc[UR36][R16.64], R4 ;  /* 0x0000000410007986 */ /* 0x002fe2000c101b24 */
[----:B------:R-:W-:Y:S05]  /*c250*/  EXIT ;  /* 0x000000000000794d */ /* 0x000fea0003800000 */
.L_x_9353:
        /* <DEDUP_REMOVED lines=10> */
[----:B-1----:R-:W0:Y:S02]  /*c300*/  F2I.U32.F64.TRUNC R5, R4 ;  /* 0x0000000400057311 */ /* 0x002e24000030d000 */
[----:B0-----:R-:W-:Y:S01]  /*c310*/  STG.E.U16 desc[UR36][R16.64], R5 ;  /* 0x0000000510007986 */ /* 0x001fe2000c101524 */
[----:B------:R-:W-:Y:S05]  /*c320*/  EXIT ;  /* 0x000000000000794d */ /* 0x000fea0003800000 */
.L_x_9367:
[----:B------:R-:W-:Y:S01]  /*c330*/  UMOV UR4, 0xf0000000 ;  /* 0xf000000000047882 */ /* 0x000fe20000000000 */
[----:B------:R-:W-:Y:S01]  /*c340*/  UMOV UR5, 0x380fffff ;  /* 0x380fffff00057882 */ /* 0x000fe20000000000 */
[----:B-1----:R-:W0:Y:S01]  /*c350*/  F2F.F32.F64 R3, R4 ;  /* 0x0000000400037310 */ /* 0x002e220000301000 */
        /* <DEDUP_REMOVED lines=18> */
.L_x_9370:
[----:B------:R-:W-:-:S04]  /*c480*/  SHF.R.U32.HI R3, RZ, 0x18, R3 ;  /* 0x00000018ff037819 */ /* 0x000fc80000011603 */
[----:B------:R-:W-:-:S04]  /*c490*/  LOP3.LUT R0, R0, 0x80, R3, 0xf8, !PT ;  /* 0x0000008000007812 */ /* 0x000fc800078ef803 */
[----:B------:R-:W-:-:S07]  /*c4a0*/  PRMT R8, R0, 0x7610, R8 ;  /* 0x0000761000087816 */ /* 0x000fce0000000008 */
.L_x_9369:
[----:B------:R-:W-:Y:S05]  /*c4b0*/  BSYNC.RECONVERGENT B0 ;  /* 0x0000000000007941 */ /* 0x000fea0003800200 */
.L_x_9368:
[----:B------:R-:W-:Y:S01]  /*c4c0*/  STG.E.U8 desc[UR36][R16.64], R8 ;  /* 0x0000000810007986 */ /* 0x000fe2000c101124 */
[----:B------:R-:W-:Y:S05]  /*c4d0*/  EXIT ;  /* 0x000000000000794d */ /* 0x000fea0003800000 */
.L_x_9366:
[----:B------:R-:W-:Y:S01]  /*c4e0*/  UMOV UR4, 0xf0000000 ;  /* 0xf000000000047882 */ /* 0x000fe20000000000 */
[----:B------:R-:W-:Y:S01]  /*c4f0*/  UMOV UR5, 0x380fffff ;  /* 0x380fffff00057882 */ /* 0x000fe20000000000 */
[----:B-1----:R-:W0:Y:S01]  /*c500*/  F2F.F32.F64 R3, R4 ;  /* 0x0000000400037310 */ /* 0x002e220000301000 */
        /* <DEDUP_REMOVED lines=18> */
.L_x_9373:
[----:B------:R-:W-:-:S04]  /*c630*/  SHF.R.U32.HI R3, RZ, 0x18, R3 ;  /* 0x00000018ff037819 */ /* 0x000fc80000011603 */
[----:B------:R-:W-:-:S04]  /*c640*/  LOP3.LUT R0, R0, 0x80, R3, 0xf8, !PT ;  /* 0x0000008000007812 */ /* 0x000fc800078ef803 */
[----:B------:R-:W-:-:S07]  /*c650*/  PRMT R8, R0, 0x7610, R8 ;  /* 0x0000761000087816 */ /* 0x000fce0000000008 */
.L_x_9372:
[----:B------:R-:W-:Y:S05]  /*c660*/  BSYNC.RECONVERGENT B0 ;  /* 0x0000000000007941 */ /* 0x000fea0003800200 */
.L_x_9371:
[----:B------:R-:W-:Y:S01]  /*c670*/  STG.E.U8 desc[UR36][R16.64], R8 ;  /* 0x0000000810007986 */ /* 0x000fe2000c101124 */
[----:B------:R-:W-:Y:S05]  /*c680*/  EXIT ;  /* 0x000000000000794d */ /* 0x000fea0003800000 */
.L_x_9365:
        /* <DEDUP_REMOVED lines=26> */
.L_x_9375:
[----:B-1----:R-:W0:Y:S02]  /*c830*/  F2I.U64.F64.TRUNC R4, R4 ;  /* 0x0000000400047311 */ /* 0x002e24000030d800 */
[----:B0-----:R-:W-:Y:S01]  /*c840*/  STG.E.64 desc[UR36][R16.64], R4 ;  /* 0x0000000410007986 */ /* 0x001fe2000c101b24 */
[----:B------:R-:W-:Y:S05]  /*c850*/  EXIT ;  /* 0x000000000000794d */ /* 0x000fea0003800000 */
.L_x_9374:
[----:B-1----:R-:W0:Y:S02]  /*c860*/  F2I.U32.F64.TRUNC R5, R4 ;  /* 0x0000000400057311 */ /* 0x002e24000030d000 */
[----:B0-----:R-:W-:Y:S01]  /*c870*/  STG.E desc[UR36][R16.64], R5 ;  /* 0x0000000510007986 */ /* 0x001fe2000c101924 */
[----:B------:R-:W-:Y:S05]  /*c880*/  EXIT ;  /* 0x000000000000794d */ /* 0x000fea0003800000 */
.L_x_9364:
[----:B------:R-:W-:-:S09]  /*c890*/  UISETP.GT.AND UP0, UPT, UR4, 0xe, UPT ;  /* 0x0000000e0400788c */ /* 0x000fd2000bf04270 */
[----:B------:R-:W-:Y:S05]  /*c8a0*/  BRA.U UP0, `(.L_x_9376) ;  /* 0x00000001002c7547 */ /* 0x000fea000b800000 */
[----:B------:R-:W-:-:S09]  /*c8b0*/  UISETP.NE.AND UP0, UPT, UR4, 0xa, UPT ;  /* 0x0000000a0400788c */ /* 0x000fd2000bf05270 */
[----:B------:R-:W-:Y:S05]  /*c8c0*/  BRA.U !UP0, `(.L_x_9377) ;  /* 0x0000000108187547 */ /* 0x000fea000b800000 */
[----:B------:R-:W-:-:S09]  /*c8d0*/  UISETP.NE.AND UP0, UPT, UR4, 0xb, UPT ;  /* 0x0000000b0400788c */ /* 0x000fd2000bf05270 */
[----:B------:R-:W-:Y:S05]  /*c8e0*/  BRA.U UP0, `(.L_x_9357) ;  /* 0x0000000100347547 */ /* 0x000fea000b800000 */
[----:B-1----:R-:W-:-:S06]  /*c8f0*/  DSETP.NEU.AND P0, PT, R4, RZ, PT ;  /* 0x000000ff0400722a */ /* 0x002fcc0003f0d000 */
[----:B------:R-:W-:-:S05]  /*c900*/  SEL R3, RZ, 0x1, !P0 ;  /* 0x00000001ff037807 */ /* 0x000fca0004000000 */
[----:B------:R-:W-:Y:S01]  /*c910*/  STG.E.U8 desc[UR36][R16.64], R3 ;  /* 0x0000000310007986 */ /* 0x000fe2000c101124 */
[----:B------:R-:W-:Y:S05]  /*c920*/  EXIT ;  /* 0x000000000000794d */ /* 0x000fea0003800000 */
.L_x_9377:
[----:B------:R-:W-:-:S05]  /*c930*/  CS2R R6, SRZ ;  /* 0x0000000000067805 */ /* 0x000fca000001ff00 */
[----:B-1----:R-:W-:Y:S01]  /*c940*/  STG.E.128 desc[UR36][R16.64], R4 ;  /* 0x0000000410007986 */ /* 0x002fe2000c101d24 */
[----:B------:R-:W-:Y:S05]  /*c950*/  EXIT ;  /* 0x000000000000794d */ /* 0x000fea0003800000 */
.L_x_9376:
[----:B------:R-:W-:-:S09]  /*c960*/  UISETP.NE.AND UP0, UPT, UR4, 0xf, UPT ;  /* 0x0000000f0400788c */ /* 0x000fd2000bf05270 */
[----:B------:R-:W-:Y:S05]  /*c970*/  BRA.U !UP0, `(.L_x_9378) ;  /* 0x0000000508087547 */ /* 0x000fea000b800000 */
[----:B------:R-:W-:-:S09]  /*c980*/  UISETP.NE.AND UP0, UPT, UR4, 0x17, UPT ;  /* 0x000000170400788c */ /* 0x000fd2000bf05270 */
[----:B------:R-:W-:Y:S05]  /*c990*/  BRA.U !UP0, `(.L_x_9379) ;  /* 0x0000000108a07547 */ /* 0x000fea000b800000 */
[----:B------:R-:W-:-:S09]  /*c9a0*/  UISETP.NE.AND UP0, UPT, UR4, 0x18, UPT ;  /* 0x000000180400788c */ /* 0x000fd2000bf05270 */
[----:B------:R-:W-:Y:S05]  /*c9b0*/  BRA.U !UP0, `(.L_x_9380) ;  /* 0x0000000108447547 */ /* 0x000fea000b800000 */
.L_x_9357:
[----:B------:R-:W-:Y:S01]  /*c9c0*/  MOV R0, 0x0 ;  /* 0x0000000000007802 */ /* 0x000fe20000000f00 */
        /* <DEDUP_REMOVED lines=8> */
[----:B-1----:R-:W-:Y:S01]  /*ca50*/  IMAD.U32 R5, RZ, RZ, UR5 ;  /* 0x00000005ff057e24 */ /* 0x002fe2000f8e00ff */
[----:B----4-:R-:W-:Y:S01]  /*ca60*/  MOV R6, UR6 ;  /* 0x0000000600067c02 */ /* 0x010fe20008000f00 */
[----:B------:R-:W-:Y:S01]  /*ca70*/  IMAD.U32 R7, RZ, RZ, UR7 ;  /* 0x00000007ff077e24 */ /* 0x000fe2000f8e00ff */
[----:B-----5:R-:W-:Y:S01]  /*ca80*/  MOV R10, UR8 ;  /* 0x00000008000a7c02 */ /* 0x020fe20008000f00 */
[----:B--2---:R-:W-:-:S07]  /*ca90*/  IMAD.U32 R11, RZ, RZ, UR9 ;  /* 0x00000009ff0b7e24 */ /* 0x004fce000f8e00ff */
[----:B------:R-:W-:-:S07]  /*caa0*/  LEPC R20, `(.L_x_9381) ;  /* 0x000000001014794e */ /* 0x000fce0000000000 */
[----:B---3--:R-:W-:Y:S05]  /*cab0*/  CALL.ABS.NOINC R2 ;  /* 0x0000000002007343 */ /* 0x008fea0003c00000 */
.L_x_9381:
[----:B------:R-:W-:Y:S05]  /*cac0*/  EXIT ;  /* 0x000000000000794d */ /* 0x000fea0003800000 */
.L_x_9380:
[----:B------:R-:W-:Y:S01]  /*cad0*/  UMOV UR4, 0xf0000000 ;  /* 0xf000000000047882 */ /* 0x000fe20000000000 */
[----:B------:R-:W-:Y:S01]  /*cae0*/  UMOV UR5, 0x380fffff ;  /* 0x380fffff00057882 */ /* 0x000fe20000000000 */
[----:B-1----:R-:W0:Y:S01]  /*caf0*/  F2F.F32.F64 R7, R4 ;  /* 0x0000000400077310 */ /* 0x002e220000301000 */
        /* <DEDUP_REMOVED lines=14> */
.L_x_9383:
[----:B------:R-:W-:Y:S05]  /*cbe0*/  BSYNC.RECONVERGENT B0 ;  /* 0x0000000000007941 */ /* 0x000fea0003800200 */
.L_x_9382:
[----:B------:R-:W-:-:S05]  /*cbf0*/  LOP3.LUT R3, R0, 0x80, R3, 0xf8, !PT ;  /* 0x0000008000037812 */ /* 0x000fca00078ef803 */
[----:B------:R-:W-:Y:S01]  /*cc00*/  STG.E.U8 desc[UR36][R16.64], R3 ;  /* 0x0000000310007986 */ /* 0x000fe2000c101124 */
[----:B------:R-:W-:Y:S05]  /*cc10*/  EXIT ;  /* 0x000000000000794d */ /* 0x000fea0003800000 */
.L_x_9379:
[----:B------:R-:W-:Y:S01]  /*cc20*/  UMOV UR4, 0xf0000000 ;  /* 0xf000000000047882 */ /* 0x000fe20000000000 */
[----:B------:R-:W-:Y:S01]  /*cc30*/  UMOV UR5, 0x380fffff ;  /* 0x380fffff00057882 */ /* 0x000fe20000000000 */
[----:B-1----:R-:W0:Y:S01]  /*cc40*/  F2F.F32.F64 R3, R4 ;  /* 0x0000000400037310 */ /* 0x002e220000301000 */
        /* <DEDUP_REMOVED lines=13> */
.L_x_9385:
[----:B------:R-:W-:Y:S02]  /*cd20*/  ISETP.GT.U32.AND P0, PT, R2, 0x7f800000, PT ;  /* 0x7f8000000200780c */ /* 0x000fe40003f04070 */
[----:B------:R-:W-:-:S04]  /*cd30*/  MOV R0, 0x7f ;  /* 0x0000007f00007802 */ /* 0x000fc80000000f00 */
[----:B------:R-:W-:-:S07]  /*cd40*/  SEL R0, R0, 0x7c, P0 ;  /* 0x0000007c00007807 */ /* 0x000fce0000000000 */
.L_x_9386:
[----:B------:R-:W-:Y:S05]  /*cd50*/  BSYNC.RECONVERGENT B0 ;  /* 0x0000000000007941 */ /* 0x000fea0003800200 */
.L_x_9384:
[----:B------:R-:W-:-:S04]  /*cd60*/  SHF.R.U32.HI R3, RZ, 0x18, R3 ;  /* 0x00000018ff037819 */ /* 0x000fc80000011603 */
[----:B------:R-:W-:-:S05]  /*cd70*/  LOP3.LUT R3, R0, 0x80, R3, 0xf8, !PT ;  /* 0x0000008000037812 */ /* 0x000fca00078ef803 */
[----:B------:R-:W-:Y:S01]  /*cd80*/  STG.E.U8 desc[UR36][R16.64], R3 ;  /* 0x0000000310007986 */ /* 0x000fe2000c101124 */
[----:B------:R-:W-:Y:S05]  /*cd90*/  EXIT ;  /* 0x000000000000794d */ /* 0x000fea0003800000 */
.L_x_9378:
[----:B------:R-:W-:Y:S01]  /*cda0*/  UMOV UR4, 0xf0000000 ;  /* 0xf000000000047882 */ /* 0x000fe20000000000 */
[----:B------:R-:W-:Y:S01]  /*cdb0*/  UMOV UR5, 0x380fffff ;  /* 0x380fffff00057882 */ /* 0x000fe20000000000 */
[----:B-1----:R-:W0:Y:S01]  /*cdc0*/  F2F.F32.F64 R0, R4 ;  /* 0x0000000400007310 */ /* 0x002e220000301000 */
[----:B------:R-:W-:-:S14]  /*cdd0*/  DSETP.GEU.AND P0, PT, |R4|, UR4, PT ;  /* 0x0000000404007e2a */ /* 0x000fdc000bf0e200 */
[----:B0-----:R-:W-:-:S05]  /*cde0*/  @!P0 FMUL R0, R0, 1.175494350822287508e-38 ;  /* 0x0080000000008820 */ /* 0x001fca0000400000 */
[----:B------:R-:W-:-:S05]  /*cdf0*/  F2FP.BF16.F32.PACK_AB R0, RZ, R0 ;  /* 0x00000000ff00723e */ /* 0x000fca00000010ff */
[----:B------:R-:W-:Y:S01]  /*ce00*/  STG.E.U16 desc[UR36][R16.64], R0 ;  /* 0x0000000010007986 */ /* 0x000fe2000c101524 */
[----:B------:R-:W-:Y:S05]  /*ce10*/  EXIT ;  /* 0x000000000000794d */ /* 0x000fea0003800000 */
.L_x_9387:
        /* <DEDUP_REMOVED lines=14> */
.L_x_32400:


//--------------------- .text._ZN2at6native27unrolled_elementwise_kernelINS0_13BUnaryFunctorIdddZZZNS0_21heaviside_kernel_cudaERNS_18TensorIteratorBaseEENKUlvE_clEvENKUlvE4_clEvEUlddE_EESt5arrayIPcLm2EELi4E23TrivialOffsetCalculatorILi1EjESD_NS0_6memory12LoadWithCastILi1EEENSE_13StoreWithCastILi1EEEEEviT_T0_T2_T3_T4_T5_ --------------------------
	.section	.text._ZN2at6native27unrolled_elementwise_kernelINS0_13BUnaryFunctorIdddZZZNS0_21heaviside_kernel_cudaERNS_18TensorIteratorBaseEENKUlvE_clEvENKUlvE4_clEvEUlddE_EESt5arrayIPcLm2EELi4E23TrivialOffsetCalculatorILi1EjESD_NS0_6memory12LoadWithCastILi1EEENSE_13StoreWithCastILi1EEEEEviT_T0_T2_T3_T4_T5_,"ax",@progbits
	.align	128
        .global         _ZN2at6native27unrolled_elementwise_kernelINS0_13BUnaryFunctorIdddZZZNS0_21heaviside_kernel_cudaERNS_18TensorIteratorBaseEENKUlvE_clEvENKUlvE4_clEvEUlddE_EESt5arrayIPcLm2EELi4E23TrivialOffsetCalculatorILi1EjESD_NS0_6memory12LoadWithCastILi1EEENSE_13StoreWithCastILi1EEEEEviT_T0_T2_T3_T4_T5_
        .type           _ZN2at6native27unrolled_elementwise_kernelINS0_13BUnaryFunctorIdddZZZNS0_21heaviside_kernel_cudaERNS_18TensorIteratorBaseEENKUlvE_clEvENKUlvE4_clEvEUlddE_EESt5arrayIPcLm2EELi4E23TrivialOffsetCalculatorILi1EjESD_NS0_6memory12LoadWithCastILi1EEENSE_13StoreWithCastILi1EEEEEviT_T0_T2_T3_T4_T5_,@function
        .size           _ZN2at6native27unrolled_elementwise_kernelINS0_13BUnaryFunctorIdddZZZNS0_21heaviside_kernel_cudaERNS_18TensorIteratorBaseEENKUlvE_clEvENKUlvE4_clEvEUlddE_EESt5arrayIPcLm2EELi4E23TrivialOffsetCalculatorILi1EjESD_NS0_6memory12LoadWithCastILi1EEENSE_13StoreWithCastILi1EEEEEviT_T0_T2_T3_T4_T5_,(.L_x_32401 - _ZN2at6native27unrolled_elementwise_kernelINS0_13BUnaryFunctorIdddZZZNS0_21heaviside_kernel_cudaERNS_18TensorIteratorBaseEENKUlvE_clEvENKUlvE4_clEvEUlddE_EESt5arrayIPcLm2EELi4E23TrivialOffsetCalculatorILi1EjESD_NS0_6memory12LoadWithCastILi1EEENSE_13StoreWithCastILi1EEEEEviT_T0_T2_T3_T4_T5_)
        .other          _ZN2at6native27unrolled_elementwise_kernelINS0_13BUnaryFunctorIdddZZZNS0_21heaviside_kernel_cudaERNS_18TensorIteratorBaseEENKUlvE_clEvENKUlvE4_clEvEUlddE_EESt5arrayIPcLm2EELi4E23TrivialOffsetCalculatorILi1EjESD_NS0_6memory12LoadWithCastILi1EEENSE_13StoreWithCastILi1EEEEEviT_T0_T2_T3_T4_T5_,@"STO_CUDA_ENTRY STV_DEFAULT"
_ZN2at6native27unrolled_elementwise_kernelINS0_13BUnaryFunctorIdddZZZNS0_21heaviside_kernel_cudaERNS_18TensorIteratorBaseEENKUlvE_clEvENKUlvE4_clEvEUlddE_EESt5arrayIPcLm2EELi4E23TrivialOffsetCalculatorILi1EjESD_NS0_6memory12LoadWithCastILi1EEENSE_13StoreWithCastILi1EEEEEviT_T0_T2_T3_T4_T5_:
.text._ZN2at6native27unrolled_elementwise_kernelINS0_13BUnaryFunctorIdddZZZNS0_21heaviside_kernel_cudaERNS_18TensorIteratorBaseEENKUlvE_clEvENKUlvE4_clEvEUlddE_EESt5arrayIPcLm2EELi4E23TrivialOffsetCalculatorILi1EjESD_NS0_6memory12LoadWithCastILi1EEENSE_13StoreWithCastILi1EEEEEviT_T0_T2_T3_T4_T5_:
        /* <DEDUP_REMOVED lines=33> */
.L_x_9394:
[----:B------:R-:W2:Y:S02]  /*0210*/  LDG.E.U8 R2, desc[UR36][R2.64] ;  /* 0x0000002402027981 */ /* 0x000ea4000c1e1100 */
[----:B--2---:R0:W1:Y:S01]  /*0220*/  I2F.F64.U16 R28, R2 ;  /* 0x00000002001c7312 */ /* 0x0040620000101800 */
[----:B------:R-:W-:Y:S05]  /*0230*/  BRA `(.L_x_9396) ;  /* 0x0000000c00607947 */ /* 0x000fea0003800000 */
.L_x_9393:
        /* <DEDUP_REMOVED lines=9> */
.L_x_9398:
[----:B------:R-:W2:Y:S02]  /*02d0*/  LDG.E R2, desc[UR36][R2.64] ;  /* 0x0000002402027981 */ /* 0x000ea4000c1e1900 */
[----:B--2---:R1:W2:Y:S01]  /*02e0*/  I2F.F64 R28, R2 ;  /* 0x00000002001c7312 */ /* 0x0042a20000201c00 */
[----:B------:R-:W-:Y:S05]  /*02f0*/  BRA `(.L_x_9396) ;  /* 0x0000000c00307947 */ /* 0x000fea0003800000 */
.L_x_9397:
[----:B------:R-:W2:Y:S02]  /*0300*/  LDG.E.U16 R2, desc[UR36][R2.64] ;  /* 0x0000002402027981 */ /* 0x000ea4000c1e1500 */
[----:B--2---:R3:W4:Y:S01]  /*0310*/  I2F.F64.S16 R28, R2 ;  /* 0x00000002001c7312 */ /* 0x0047220000101c00 */
[----:B------:R-:W-:Y:S05]  /*0320*/  BRA `(.L_x_9396) ;  /* 0x0000000c00247947 */ /* 0x000fea0003800000 */
.L_x_9392:
        /* <DEDUP_REMOVED lines=10> */
.L_x_9400:
[----:B------:R-:W2:Y:S02]  /*03d0*/  LDG.E.U16 R0, desc[UR36][R2.64] ;  /* 0x0000002402007981 */ /* 0x000ea4000c1e1500 */
[----:B--2---:R-:W-:-:S05]  /*03e0*/  HADD2.F32 R0, -RZ, R0.H0_H0 ;  /* 0x20000000ff007230 */ /* 0x004fca0000004100 */
[----:B------:R-:W-:-:S04]  /*03f0*/  FMUL.FTZ R0, R0, 1 ;  /* 0x3f80000000007820 */ /* 0x000fc80000410000 */
[----:B------:R0:W1:Y:S01]  /*0400*/  F2F.F64.F32 R28, R0 ;  /* 0x00000000001c7310 */ /* 0x0000620000201800 */
[----:B------:R-:W-:Y:S05]  /*0410*/  BRA `(.L_x_9396) ;  /* 0x0000000800e87947 */ /* 0x000fea0003800000 */
.L_x_9399:
        /* <DEDUP_REMOVED lines=10> */
.L_x_9402:
[----:B------:R-:W2:Y:S02]  /*04c0*/  LDG.E.U16 R2, desc[UR36][R2.64] ;  /* 0x0000002402027981 */ /* 0x000ea4000c1e1500 */
[----:B--2---:R-:W-:-:S05]  /*04d0*/  HADD2.F32 R0, -RZ, R2.H0_H0 ;  /* 0x20000002ff007230 */ /* 0x004fca0000004100 */
[----:B------:R-:W-:-:S04]  /*04e0*/  FMUL.FTZ R0, R0, 1 ;  /* 0x3f80000000007820 */ /* 0x000fc80000410000 */
[----:B------:R0:W1:Y:S01]  /*04f0*/  F2F.F64.F32 R28, R0 ;  /* 0x00000000001c7310 */ /* 0x0000620000201800 */
[----:B------:R-:W-:Y:S05]  /*0500*/  BRA `(.L_x_9396) ;  /* 0x0000000800ac7947 */ /* 0x000fea0003800000 */
.L_x_9401:
[----:B------:R0:W5:Y:S01]  /*0510*/  LDG.E.64 R28, desc[UR36][R2.64] ;  /* 0x00000024021c7981 */ /* 0x000162000c1e1b00 */
[----:B------:R-:W-:Y:S05]  /*0520*/  BRA `(.L_x_9396) ;  /* 0x0000000800a47947 */ /* 0x000fea0003800000 */
.L_x_9391:
        /* <DEDUP_REMOVED lines=13> */
.L_x_9405:
[----:B------:R0:W5:Y:S01]  /*0600*/  LDG.E.64 R28, desc[UR36][R2.64] ;  /* 0x00000024021c7981 */ /* 0x000162000c1e1b00 */
[----:B------:R-:W-:Y:S05]  /*0610*/  BRA `(.L_x_9396) ;  /* 0x0000000800687947 */ /* 0x000fea0003800000 */
.L_x_9404:
        /* <DEDUP_REMOVED lines=27> */
.L_x_9407:
        /* <DEDUP_REMOVED lines=14> */
.L_x_9406:
[----:B------:R-:W2:Y:S02]  /*08b0*/  LDG.E.U16 R0, desc[UR36][R2.64] ;  /* 0x0000002402007981 */ /* 0x000ea4000c1e1500 */
[----:B--2---:R-:W-:-:S04]  /*08c0*/  IMAD.U32 R0, R0, 0x10000, RZ ;  /* 0x0001000000007824 */ /* 0x004fc800078e00ff */
[----:B------:R-:W-:-:S04]  /*08d0*/  FMUL.FTZ R0, R0, 1 ;  /* 0x3f80000000007820 */ /* 0x000fc80000410000 */
[----:B------:R0:W1:Y:S01]  /*08e0*/  F2F.F64.F32 R28, R0 ;  /* 0x00000000001c7310 */ /* 0x0000620000201800 */
[----:B------:R-:W-:Y:S05]  /*08f0*/  BRA `(.L_x_9396) ;  /* 0x0000000400b07947 */ /* 0x000fea0003800000 */
.L_x_9403:
        /* <DEDUP_REMOVED lines=11> */
.L_x_9410:
        /* <DEDUP_REMOVED lines=21> */
.L_x_9412:
[----:B------:R-:W-:Y:S05]  /*0b00*/  BSYNC.RECONVERGENT B0 ;  /* 0x0000000000007941 */ /* 0x000fea0003800200 */
.L_x_9411:
[----:B------:R-:W-:Y:S01]  /*0b10*/  IMAD.SHL.U32 R0, R0, 0x100000, RZ ;  /* 0x0010000000007824 */ /* 0x000fe200078e00ff */
[----:B------:R-:W-:-:S04]  /*0b20*/  LEA R2, R2, 0x3b800000, 0x17 ;  /* 0x3b80000002027811 */ /* 0x000fc800078eb8ff */
[----:B------:R-:W-:-:S05]  /*0b30*/  LOP3.LUT R0, R2, R0, R7, 0xfe, !PT ;  /* 0x0000000002007212 */ /* 0x000fca00078efe07 */
[----:B------:R-:W-:-:S04]  /*0b40*/  FMUL.FTZ R0, R0, 1 ;  /* 0x3f80000000007820 */ /* 0x000fc80000410000 */
[----:B------:R0:W1:Y:S01]  /*0b50*/  F2F.F64.F32 R28, R0 ;  /* 0x00000000001c7310 */ /* 0x0000620000201800 */
[----:B------:R-:W-:Y:S05]  /*0b60*/  BRA `(.L_x_9396) ;  /* 0x0000000400147947 */ /* 0x000fea0003800000 */
.L_x_9409:
        /* <DEDUP_REMOVED lines=21> */
.L_x_9414:
[----:B------:R-:W-:Y:S05]  /*0cc0*/  BSYNC.RECONVERGENT B0 ;  /* 0x0000000000007941 */ /* 0x000fea0003800200 */
.L_x_9413:
[----:B------:R-:W-:Y:S01]  /*0cd0*/  IMAD.SHL.U32 R0, R0, 0x200000, RZ ;  /* 0x0020000000007824 */ /* 0x000fe200078e00ff */
[----:B------:R-:W-:-:S04]  /*0ce0*/  LEA R2, R2, 0x37800000, 0x17 ;  /* 0x3780000002027811 */ /* 0x000fc800078eb8ff */
[----:B------:R-:W-:-:S05]  /*0cf0*/  LOP3.LUT R0, R2, R0, R7, 0xfe, !PT ;  /* 0x0000000002007212 */ /* 0x000fca00078efe07 */
[----:B------:R-:W-:-:S04]  /*0d00*/  FMUL.FTZ R0, R0, 1 ;  /* 0x3f80000000007820 */ /* 0x000fc80000410000 */
[----:B------:R0:W1:Y:S01]  /*0d10*/  F2F.F64.F32 R28, R0 ;  /* 0x00000000001c7310 */ /* 0x0000620000201800 */
[----:B------:R-:W-:Y:S05]  /*0d20*/  BRA `(.L_x_9396) ;  /* 0x0000000000a47947 */ /* 0x000fea0003800000 */
.L_x_9408:
[----:B------:R-:W-:-:S09]  /*0d30*/  UISETP.NE.AND UP0, UPT, UR4, 0x1c, UPT ;  /* 0x0000001c0400788c */ /* 0x000fd2000bf05270 */
[----:B------:R-:W-:Y:S05]  /*0d40*/  BRA.U !UP0, `(.L_x_9415) ;  /* 0x0000000108947547 */ /* 0x000fea000b800000 */
[----:B------:R-:W-:-:S09]  /*0d50*/  UISETP.NE.AND UP0, UPT, UR4, 0x1d, UPT ;  /* 0x0000001d0400788c */ /* 0x000fd2000bf05270 */
[----:B------:R-:W-:Y:S05]  /*0d60*/  BRA.U !UP0, `(.L_x_9416) ;  /* 0x0000000108807547 */ /* 0x000fea000b800000 */
[----:B------:R-:W-:-:S09]  /*0d70*/  UISETP.NE.AND UP0, UPT, UR4, 0x2c, UPT ;  /* 0x0000002c0400788c */ /* 0x000fd2000bf05270 */
[----:B------:R-:W-:Y:S05]  /*0d80*/  BRA.U !UP0, `(.L_x_9417) ;  /* 0x0000000108487547 */ /* 0x000fea000b800000 */
.L_x_9395:
        /* <DEDUP_REMOVED lines=16> */
.L_x_9418:
[----:B------:R-:W-:Y:S01]  /*0e90*/  CS2R R28, SRZ ;  /* 0x00000000001c7805 */ /* 0x000fe2000001ff00 */
[----:B------:R-:W-:Y:S06]  /*0ea0*/  BRA `(.L_x_9396) ;  /* 0x0000000000447947 */ /* 0x000fec0003800000 */
.L_x_9417:
        /* <DEDUP_REMOVED lines=12> */
.L_x_9416:
[----:B------:R-:W2:Y:S02]  /*0f70*/  LDG.E.64 R28, desc[UR36][R2.64] ;  /* 0x00000024021c7981 */ /* 0x000ea4000c1e1b00 */
[----:B--2---:R-:W0:Y:S01]  /*0f80*/  I2F.F64.U64 R28, R28 ;  /* 0x0000001c001c7312 */ /* 0x004e220000301800 */
[----:B------:R-:W-:Y:S05]  /*0f90*/  BRA `(.L_x_9396) ;  /* 0x0000000000087947 */ /* 0x000fea0003800000 */
.L_x_9415:
[----:B------:R-:W2:Y:S02]  /*0fa0*/  LDG.E R2, desc[UR36][R2.64] ;  /* 0x0000002402027981 */ /* 0x000ea4000c1e1900 */
[----:B--2---:R0:W1:Y:S02]  /*0fb0*/  I2F.F64.U32 R28, R2 ;  /* 0x00000002001c7312 */ /* 0x0040640000201800 */
.L_x_9396:
[----:B------:R-:W-:Y:S05]  /*0fc0*/  BSYNC.RECONVERGENT B6 ;  /* 0x0000000000067941 */ /* 0x000fea0003800200 */
.L_x_9390:
[----:B01-3--:R-:W-:-:S07]  /*0fd0*/  VIADD R2, R23, 0x80 ;  /* 0x0000008017027836 */ /* 0x00bfce0000000000 */
.L_x_9389:
[----:B------:R-:W-:Y:S05]  /*0fe0*/  BSYNC.RECONVERGENT B7 ;  /* 0x0000000000077941 */ /* 0x000fea0003800200 */
.L_x_9388:
[----:B------:R-:W-:Y:S01]  /*0ff0*/  ISETP.GE.AND P0, PT, R2, R19, PT ;  /* 0x000000130200720c */ /* 0x000fe20003f06270 */
[----:B------:R-:W-:Y:S01]  /*1000*/  BSSY.RECONVERGENT B7, `(.L_x_9419) ;  /* 0x00000f6000077945 */ /* 0x000fe20003800200 */
[----:B------:R-:W-:-:S11]  /*1010*/  CS2R R26, SRZ ;  /* 0x00000000001a7805 */ /* 0x000fd6000001ff00 */
        /* <DEDUP_REMOVED lines=22> */
.L_x_9425:
[----:B------:R-:W3:Y:S02]  /*1180*/  LDG.E.U8 R4, desc[UR36][R4.64] ;  /* 0x0000002404047981 */ /* 0x000ee4000c1e1100 */
[----:B---3--:R0:W1:Y:S01]  /*1190*/  I2F.F64.U16 R26, R4 ;  /* 0x00000004001a7312 */ /* 0x0080620000101800 */
[----:B------:R-:W-:Y:S05]  /*11a0*/  BRA `(.L_x_9427) ;  /* 0x0000000c00647947 */ /* 0x000fea0003800000 */
.L_x_9424:
        /* <DEDUP_REMOVED lines=9> */
.L_x_9429:
[----:B------:R-:W3:Y:S02]  /*1240*/  LDG.E R4, desc[UR36][R4.64] ;  /* 0x0000002404047981 */ /* 0x000ee4000c1e1900 */
[----:B---3--:R0:W1:Y:S01]  /*1250*/  I2F.F64 R26, R4 ;  /* 0x00000004001a7312 */ /* 0x0080620000201c00 */
[----:B------:R-:W-:Y:S05]  /*1260*/  BRA `(.L_x_9427) ;  /* 0x0000000c00347947 */ /* 0x000fea0003800000 */
.L_x_9428:
[----:B------:R-:W3:Y:S02]  /*1270*/  LDG.E.U16 R4, desc[UR36][R4.64] ;  /* 0x0000002404047981 */ /* 0x000ee4000c1e1500 */
[----:B---3--:R0:W1:Y:S01]  /*1280*/  I2F.F64.S16 R26, R4 ;  /* 0x00000004001a7312 */ /* 0x0080620000101c00 */
[----:B------:R-:W-:Y:S05]  /*1290*/  BRA `(.L_x_9427) ;  /* 0x0000000c00287947 */ /* 0x000fea0003800000 */
.L_x_9423:
        /* <DEDUP_REMOVED lines=8> */
[----:B------:R-:W3:Y:S01]  /*1320*/  F2F.F64.F32 R26, R26 ;  /* 0x0000001a001a7310 */ /* 0x000ee20000201800 */
[----:B------:R-:W-:Y:S05]  /*1330*/  BRA `(.L_x_9427) ;  /* 0x0000000c00007947 */ /* 0x000fea0003800000 */
.L_x_9431:
[----:B------:R-:W3:Y:S02]  /*1340*/  LDG.E.U16 R0, desc[UR36][R4.64] ;  /* 0x0000002404007981 */ /* 0x000ee4000c1e1500 */
[----:B---3--:R-:W-:-:S05]  /*1350*/  HADD2.F32 R0, -RZ, R0.H0_H0 ;  /* 0x20000000ff007230 */ /* 0x008fca0000004100 */
[----:B------:R-:W-:-:S04]  /*1360*/  FMUL.FTZ R0, R0, 1 ;  /* 0x3f80000000007820 */ /* 0x000fc80000410000 */
[----:B------:R0:W1:Y:S01]  /*1370*/  F2F.F64.F32 R26, R0 ;  /* 0x00000000001a7310 */ /* 0x0000620000201800 */
[----:B------:R-:W-:Y:S05]  /*1380*/  BRA `(.L_x_9427) ;  /* 0x0000000800ec7947 */ /* 0x000fea0003800000 */
.L_x_9430:
        /* <DEDUP_REMOVED lines=10> */
.L_x_9433:
[----:B------:R-:W3:Y:S02]  /*1430*/  LDG.E.U16 R4, desc[UR36][R4.64] ;  /* 0x0000002404047981 */ /* 0x000ee4000c1e1500 */
[----:B---3--:R-:W-:-:S05]  /*1440*/  HADD2.F32 R0, -RZ, R4.H0_H0 ;  /* 0x20000004ff007230 */ /* 0x008fca0000004100 */
[----:B------:R-:W-:-:S04]  /*1450*/  FMUL.FTZ R0, R0, 1 ;  /* 0x3f80000000007820 */ /* 0x000fc80000410000 */
[----:B------:R0:W1:Y:S01]  /*1460*/  F2F.F64.F32 R26, R0 ;  /* 0x00000000001a7310 */ /* 0x0000620000201800 */
[----:B------:R-:W-:Y:S05]  /*1470*/  BRA `(.L_x_9427) ;  /* 0x0000000800b07947 */ /* 0x000fea0003800000 */
.L_x_9432:
[----:B------:R0:W5:Y:S01]  /*1480*/  LDG.E.64 R26, desc[UR36][R4.64] ;  /* 0x00000024041a7981 */ /* 0x000162000c1e1b00 */
[----:B------:R-:W-:Y:S05]  /*1490*/  BRA `(.L_x_9427) ;  /* 0x0000000800a87947 */ /* 0x000fea0003800000 */
.L_x_9422:
        /* <DEDUP_REMOVED lines=13> */
.L_x_9436:
[----:B------:R0:W5:Y:S01]  /*1570*/  LDG.E.64 R26, desc[UR36][R4.64] ;  /* 0x00000024041a7981 */ /* 0x000162000c1e1b00 */
[----:B------:R-:W-:Y:S05]  /*1580*/  BRA `(.L_x_9427) ;  /* 0x00000008006c7947 */ /* 0x000fea0003800000 */
.L_x_9435:
        /* <DEDUP_REMOVED lines=27> */
.L_x_9438:
        /* <DEDUP_REMOVED lines=15> */
.L_x_9437:
[----:B------:R-:W3:Y:S02]  /*1830*/  LDG.E.U16 R0, desc[UR36][R4.64] ;  /* 0x0000002404007981 */ /* 0x000ee4000c1e1500 */
[----:B---3--:R-:W-:-:S04]  /*1840*/  IMAD.U32 R0, R0, 0x10000, RZ ;  /* 0x0001000000007824 */ /* 0x008fc800078e00ff */
[----:B------:R-:W-:-:S04]  /*1850*/  FMUL.FTZ R0, R0, 1 ;  /* 0x3f80000000007820 */ /* 0x000fc80000410000 */
[----:B------:R0:W1:Y:S01]  /*1860*/  F2F.F64.F32 R26, R0 ;  /* 0x00000000001a7310 */ /* 0x0000620000201800 */
[----:B------:R-:W-:Y:S05]  /*1870*/  BRA `(.L_x_9427) ;  /* 0x0000000400b07947 */ /* 0x000fea0003800000 */
.L_x_9434:
        /* <DEDUP_REMOVED lines=11> */
.L_x_9441:
        /* <DEDUP_REMOVED lines=21> */
.L_x_9443:
[----:B------:R-:W-:Y:S05]  /*1a80*/  BSYNC.RECONVERGENT B0 ;  /* 0x0000000000007941 */ /* 0x000fea0003800200 */
.L_x_9442:
[----:B------:R-:W-:Y:S01]  /*1a90*/  IMAD.SHL.U32 R0, R0, 0x100000, RZ ;  /* 0x0010000000007824 */ /* 0x000fe200078e00ff */
[----:B------:R-:W-:-:S04]  /*1aa0*/  LEA R3, R3, 0x3b800000, 0x17 ;  /* 0x3b80000003037811 */ /* 0x000fc800078eb8ff */
[----:B------:R-:W-:-:S05]  /*1ab0*/  LOP3.LUT R0, R3, R0, R7, 0xfe, !PT ;  /* 0x0000000003007212 */ /* 0x000fca00078efe07 */
[----:B------:R-:W-:-:S04]  /*1ac0*/  FMUL.FTZ R0, R0, 1 ;  /* 0x3f80000000007820 */ /* 0x000fc80000410000 */
[----:B------:R0:W1:Y:S01]  /*1ad0*/  F2F.F64.F32 R26, R0 ;  /* 0x00000000001a7310 */ /* 0x0000620000201800 */
[----:B------:R-:W-:Y:S05]  /*1ae0*/  BRA `(.L_x_9427) ;  /* 0x0000000400147947 */ /* 0x000fea0003800000 */
.L_x_9440:
        /* <DEDUP_REMOVED lines=21> */
.L_x_9445:
[----:B------:R-:W-:Y:S05]  /*1c40*/  BSYNC.RECONVERGENT B0 ;  /* 0x0000000000007941 */ /* 0x000fea0003800200 */
.L_x_9444:
[----:B------:R-:W-:Y:S01]  /*1c50*/  IMAD.SHL.U32 R0, R0, 0x200000, RZ ;  /* 0x0020000000007824 */ /* 0x000fe200078e00ff */
[----:B------:R-:W-:-:S04]  /*1c60*/  LEA R3, R3, 0x37800000, 0x17 ;  /* 0x3780000003037811 */ /* 0x000fc800078eb8ff */
[----:B------:R-:W-:-:S05]  /*1c70*/  LOP3.LUT R0, R3, R0, R7, 0xfe, !PT ;  /* 0x0000000003007212 */ /* 0x000fca00078efe07 */
[----:B------:R-:W-:-:S04]  /*1c80*/  FMUL.FTZ R0, R0, 1 ;  /* 0x3f80000000007820 */ /* 0x000fc80000410000 */
[----:B------:R0:W1:Y:S01]  /*1c90*/  F2F.F64.F32 R26, R0 ;  /* 0x00000000001a7310 */ /* 0x0000620000201800 */
[----:B------:R-:W-:Y:S05]  /*1ca0*/  BRA `(.L_x_9427) ;  /* 0x0000000000a47947 */ /* 0x000fea0003800000 */
.L_x_9439:
        /* <DEDUP_REMOVED lines=18> */
.L_x_9426:
[----:B------:R-:W-:Y:S01]  /*1dd0*/  MOV R14, 0x0 ;  /* 0x00000000000e7802 */ /* 0x000fe20000000f00 */
[----:B------:R-:W0:Y:S01]  /*1de0*/  LDCU.64 UR4, c[0x4][0x188] ;  /* 0x01003100ff0477ac */ /* 0x000e220008000a00 */
[----:B------:R-:W-:Y:S02]  /*1df0*/  IMAD.MOV.U32 R8, RZ, RZ, 0x4e ;  /* 0x0000004eff087424 */ /* 0x000fe400078e00ff */
[----:B------:R-:W-:Y:S01]  /*1e00*/  IMAD.MOV.U32 R12, RZ, RZ, 0x1 ;  /* 0x00000001ff0c7424 */ /* 0x000fe200078e00ff */
[----:B------:R-:W1:Y:S01]  /*1e10*/  LDCU.64 UR6, c[0x4][0x190] ;  /* 0x01003200ff0677ac */ /* 0x000e620008000a00 */
[----:B------:R-:W3:Y:S01]  /*1e20*/  LDC.64 R14, c[0x4][R14] ;  /* 0x010000000e0e7b82 */ /* 0x000ee20000000a00 */
        /* <DEDUP_REMOVED lines=10> */
.L_x_9448:
[----:B------:R-:W-:Y:S01]  /*1ed0*/  CS2R R26, SRZ ;  /* 0x00000000001a7805 */ /* 0x000fe2000001ff00 */
[----:B------:R-:W-:Y:S06]  /*1ee0*/  BRA `(.L_x_9427) ;  /* 0x0000000000147947 */ /* 0x000fec0003800000 */
.L_x_9447:
[----:B------:R-:W3:Y:S02]  /*1ef0*/  LDG.E.64 R26, desc[UR36][R4.64] ;  /* 0x00000024041a7981 */ /* 0x000ee4000c1e1b00 */
[----:B---3--:R-:W0:Y:S01]  /*1f00*/  I2F.F64.U64 R26, R26 ;  /* 0x0000001a001a7312 */ /* 0x008e220000301800 */
[----:B------:R-:W-:Y:S05]  /*1f10*/  BRA `(.L_x_9427) ;  /* 0x0000000000087947 */ /* 0x000fea0003800000 */
.L_x_9446:
[----:B------:R-:W3:Y:S02]  /*1f20*/  LDG.E R4, desc[UR36][R4.64] ;  /* 0x0000002404047981 */ /* 0x000ee4000c1e1900 */
[----:B---3--:R0:W1:Y:S02]  /*1f30*/  I2F.F64.U32 R26, R4 ;  /* 0x00000004001a7312 */ /* 0x0080640000201800 */
.L_x_9427:
[----:B------:R-:W-:Y:S05]  /*1f40*/  BSYNC.RECONVERGENT B6 ;  /* 0x0000000000067941 */ /* 0x000fea0003800200 */
.L_x_9421:
[----:B------:R-:W-:-:S07]  /*1f50*/  VIADD R2, R2, 0x80 ;  /* 0x0000008002027836 */ /* 0x000fce0000000000 */
.L_x_9420:
[----:B------:R-:W-:Y:S05]  /*1f60*/  BSYNC.RECONVERGENT B7 ;  /* 0x0000000000077941 */ /* 0x000fea0003800200 */
.L_x_9419:
[----:B------:R-:W-:Y:S01]  /*1f70*/  ISETP.GE.AND P0, PT, R2, R19, PT ;  /* 0x000000130200720c */ /* 0x000fe20003f06270 */
[----:B------:R-:W-:Y:S01]  /*1f80*/  BSSY.RECONVERGENT B7, `(.L_x_9449) ;  /* 0x00000f6000077945 */ /* 0x000fe20003800200 */
[----:B------:R-:W-:-:S11]  /*1f90*/  CS2R R24, SRZ ;  /* 0x0000000000187805 */ /* 0x000fd6000001ff00 */
        /* <DEDUP_REMOVED lines=22> */
.L_x_9455:
[----:B------:R-:W2:Y:S02]  /*2100*/  LDG.E.U8 R4, desc[UR36][R4.64] ;  /* 0x0000002404047981 */ /* 0x000ea4000c1e1100 */
[----:B--2---:R0:W1:Y:S01]  /*2110*/  I2F.F64.U16 R24, R4 ;  /* 0x0000000400187312 */ /* 0x0040620000101800 */
[----:B------:R-:W-:Y:S05]  /*2120*/  BRA `(.L_x_9457) ;  /* 0x0000000c00647947 */ /* 0x000fea0003800000 */
.L_x_9454:
        /* <DEDUP_REMOVED lines=9> */
.L_x_9459:
[----:B------:R-:W2:Y:S02]  /*21c0*/  LDG.E R4, desc[UR36][R4.64] ;  /* 0x0000002404047981 */ /* 0x000ea4000c1e1900 */
[----:B--2---:R1:W2:Y:S01]  /*21d0*/  I2F.F64 R24, R4 ;  /* 0x0000000400187312 */ /* 0x0042a20000201c00 */
[----:B------:R-:W-:Y:S05]  /*21e0*/  BRA `(.L_x_9457) ;  /* 0x0000000c00347947 */ /* 0x000fea0003800000 */
.L_x_9458:
[----:B------:R-:W2:Y:S02]  /*21f0*/  LDG.E.U16 R4, desc[UR36][R4.64] ;  /* 0x0000002404047981 */ /* 0x000ea4000c1e1500 */
[----:B--2---:R0:W1:Y:S01]  /*2200*/  I2F.F64.S16 R24, R4 ;  /* 0x0000000400187312 */ /* 0x0040620000101c00 */
[----:B------:R-:W-:Y:S05]  /*2210*/  BRA `(.L_x_9457) ;  /* 0x0000000c00287947 */ /* 0x000fea0003800000 */
.L_x_9453:
        /* <DEDUP_REMOVED lines=10> */
.L_x_9461:
[----:B------:R-:W2:Y:S02]  /*22c0*/  LDG.E.U16 R0, desc[UR36][R4.64] ;  /* 0x0000002404007981 */ /* 0x000ea4000c1e1500 */
[----:B--2---:R-:W-:-:S05]  /*22d0*/  HADD2.F32 R0, -RZ, R0.H0_H0 ;  /* 0x20000000ff007230 */ /* 0x004fca0000004100 */
[----:B------:R-:W-:-:S04]  /*22e0*/  FMUL.FTZ R0, R0, 1 ;  /* 0x3f80000000007820 */ /* 0x000fc80000410000 */
[----:B------:R0:W1:Y:S01]  /*22f0*/  F2F.F64.F32 R24, R0 ;  /* 0x0000000000187310 */ /* 0x0000620000201800 */
[----:B------:R-:W-:Y:S05]  /*2300*/  BRA `(.L_x_9457) ;  /* 0x0000000800ec7947 */ /* 0x000fea0003800000 */
.L_x_9460:
        /* <DEDUP_REMOVED lines=10> */
.L_x_9463:
[----:B------:R-:W2:Y:S02]  /*23b0*/  LDG.E.U16 R4, desc[UR36][R4.64] ;  /* 0x0000002404047981 */ /* 0x000ea4000c1e1500 */
[----:B--2---:R-:W-:-:S05]  /*23c0*/  HADD2.F32 R0, -RZ, R4.H0_H0 ;  /* 0x20000004ff007230 */ /* 0x004fca0000004100 */
[----:B------:R-:W-:-:S04]  /*23d0*/  FMUL.FTZ R0, R0, 1 ;  /* 0x3f80000000007820 */ /* 0x000fc80000410000 */
[----:B------:R0:W1:Y:S01]  /*23e0*/  F2F.F64.F32 R24, R0 ;  /* 0x0000000000187310 */ /* 0x0000620000201800 */
[----:B------:R-:W-:Y:S05]  /*23f0*/  BRA `(.L_x_9457) ;  /* 0x0000000800b07947 */ /* 0x000fea0003800000 */
.L_x_9462:
[----:B------:R0:W5:Y:S01]  /*2400*/  LDG.E.64 R24, desc[UR36][R4.64] ;  /* 0x0000002404187981 */ /* 0x000162000c1e1b00 */
[----:B------:R-:W-:Y:S05]  /*2410*/  BRA `(.L_x_9457) ;  /* 0x0000000800a87947 */ /* 0x000fea0003800000 */
.L_x_9452:
        /* <DEDUP_REMOVED lines=13> */
.L_x_9466:
[----:B------:R0:W5:Y:S01]  /*24f0*/  LDG.E.64 R24, desc[UR36][R4.64] ;  /* 0x0000002404187981 */ /* 0x000162000c1e1b00 */
[----:B------:R-:W-:Y:S05]  /*2500*/  BRA `(.L_x_9457) ;  /* 0x00000008006c7947 */ /* 0x000fea0003800000 */
.L_x_9465:
        /* <DEDUP_REMOVED lines=27> */
.L_x_9468:
        /* <DEDUP_REMOVED lines=15> */
.L_x_9467:
[----:B------:R-:W2:Y:S02]  /*27b0*/  LDG.E.U16 R0, desc[UR36][R4.64] ;  /* 0x0000002404007981 */ /* 0x000ea4000c1e1500 */
[----:B--2---:R-:W-:-:S04]  /*27c0*/  IMAD.U32 R0, R0, 0x10000, RZ ;  /* 0x0001000000007824 */ /* 0x004fc800078e00ff */
[----:B------:R-:W-:-:S04]  /*27d0*/  FMUL.FTZ R0, R0, 1 ;  /* 0x3f80000000007820 */ /* 0x000fc80000410000 */
[----:B------:R0:W1:Y:S01]  /*27e0*/  F2F.F64.F32 R24, R0 ;  /* 0x0000000000187310 */ /* 0x0000620000201800 */
[----:B------:R-:W-:Y:S05]  /*27f0*/  BRA `(.L_x_9457) ;  /* 0x0000000400b07947 */ /* 0x000fea0003800000 */
.L_x_9464:
        /* <DEDUP_REMOVED lines=11> */
.L_x_9471:
        /* <DEDUP_REMOVED lines=21> */
.L_x_9473:
[----:B------:R-:W-:Y:S05]  /*2a00*/  BSYNC.RECONVERGENT B0 ;  /* 0x0000000000007941 */ /* 0x000fea0003800200 */
.L_x_9472:
[----:B------:R-:W-:Y:S01]  /*2a10*/  IMAD.SHL.U32 R0, R0, 0x100000, RZ ;  /* 0x0010000000007824 */ /* 0x000fe200078e00ff */
[----:B------:R-:W-:-:S04]  /*2a20*/  LEA R3, R3, 0x3b800000, 0x17 ;  /* 0x3b80000003037811 */ /* 0x000fc800078eb8ff */
[----:B------:R-:W-:-:S05]  /*2a30*/  LOP3.LUT R0, R3, R0, R7, 0xfe, !PT ;  /* 0x0000000003007212 */ /* 0x000fca00078efe07 */
[----:B------:R-:W-:-:S04]  /*2a40*/  FMUL.FTZ R0, R0, 1 ;  /* 0x3f80000000007820 */ /* 0x000fc80000410000 */
[----:B------:R0:W1:Y:S01]  /*2a50*/  F2F.F64.F32 R24, R0 ;  /* 0x0000000000187310 */ /* 0x0000620000201800 */
[----:B------:R-:W-:Y:S05]  /*2a60*/  BRA `(.L_x_9457) ;  /* 0x0000000400147947 */ /* 0x000fea0003800000 */
.L_x_9470:
        /* <DEDUP_REMOVED lines=21> */
.L_x_9475:
[----:B------:R-:W-:Y:S05]  /*2bc0*/  BSYNC.RECONVERGENT B0 ;  /* 0x0000000000007941 */ /* 0x000fea0003800200 */
.L_x_9474:
[----:B------:R-:W-:Y:S01]  /*2bd0*/  IMAD.SHL.U32 R0, R0, 0x200000, RZ ;  /* 0x0020000000007824 */ /* 0x000fe200078e00ff */
[----:B------:R-:W-:-:S04]  /*2be0*/  LEA R3, R3, 0x37800000, 0x17 ;  /* 0x3780000003037811 */ /* 0x000fc800078eb8ff */
[----:B------:R-:W-:-:S05]  /*2bf0*/  LOP3.LUT R0, R3, R0, R7, 0xfe, !PT ;  /* 0x0000000003007212 */ /* 0x000fca00078efe07 */
[----:B------:R-:W-:-:S04]  /*2c00*/  FMUL.FTZ R0, R0, 1 ;  /* 0x3f80000000007820 */ /* 0x000fc80000410000 */
[----:B------:R0:W1:Y:S01]  /*2c10*/  F2F.F64.F32 R24, R0 ;  /* 0x0000000000187310 */ /* 0x0000620000201800 */
[----:B------:R-:W-:Y:S05]  /*2c20*/  BRA `(.L_x_9457) ;  /* 0x0000000000a47947 */ /* 0x000fea0003800000 */
.L_x_9469:
        /* <DEDUP_REMOVED lines=18> */
.L_x_9456:
        /* <DEDUP_REMOVED lines=16> */
.L_x_9478:
[----:B------:R-:W-:Y:S01]  /*2e50*/  CS2R R24, SRZ ;  /* 0x0000000000187805 */ /* 0x000fe2000001ff00 */
[----:B------:R-:W-:Y:S06]  /*2e60*/  BRA `(.L_x_9457) ;  /* 0x0000000000147947 */ /* 0x000fec0003800000 */
.L_x_9477:
[----:B------:R-:W2:Y:S02]  /*2e70*/  LDG.E.64 R24, desc[UR36][R4.64] ;  /* 0x0000002404187981 */ /* 0x000ea4000c1e1b00 */
[----:B--2---:R-:W0:Y:S01]  /*2e80*/  I2F.F64.U64 R24, R24 ;  /* 0x0000001800187312 */ /* 0x004e220000301800 */
[----:B------:R-:W-:Y:S05]  /*2e90*/  BRA `(.L_x_9457) ;  /* 0x0000000000087947 */ /* 0x000fea0003800000 */
.L_x_9476:
[----:B------:R-:W2:Y:S02]  /*2ea0*/  LDG.E R4, desc[UR36][R4.64] ;  /* 0x0000002404047981 */ /* 0x000ea4000c1e1900 */
[----:B--2---:R0:W1:Y:S02]  /*2eb0*/  I2F.F64.U32 R24, R4 ;  /* 0x0000000400187312 */ /* 0x0040640000201800 */
.L_x_9457:
[----:B------:R-:W-:Y:S05]  /*2ec0*/  BSYNC.RECONVERGENT B6 ;  /* 0x0000000000067941 */ /* 0x000fea0003800200 */
.L_x_9451:
[----:B------:R-:W-:-:S07]  /*2ed0*/  VIADD R2, R2, 0x80 ;  /* 0x0000008002027836 */ /* 0x000fce0000000000 */
.L_x_9450:
[----:B------:R-:W-:Y:S05]  /*2ee0*/  BSYNC.RECONVERGENT B7 ;  /* 0x0000000000077941 */ /* 0x000fea0003800200 */
.L_x_9449:
[----:B------:R-:W-:Y:S01]  /*2ef0*/  ISETP.GE.AND P0, PT, R2, R19, PT ;  /* 0x000000130200720c */ /* 0x000fe20003f06270 */
[----:B------:R-:W-:Y:S01]  /*2f00*/  BSSY.RECONVERGENT B6, `(.L_x_9479) ;  /* 0x00000ef000067945 */ /* 0x000fe20003800200 */
[----:B------:R-:W-:-:S11]  /*2f10*/  CS2R R16, SRZ ;  /* 0x0000000000107805 */ /* 0x000fd6000001ff00 */
        /* <DEDUP_REMOVED lines=21> */
.L_x_9484:
[----:B------:R-:W2:Y:S02]  /*3070*/  LDG.E.U8 R2, desc[UR36][R2.64] ;  /* 0x0000002402027981 */ /* 0x000ea4000c1e1100 */
[----:B--2---:R0:W1:Y:S01]  /*3080*/  I2F.F64.U16 R16, R2 ;  /* 0x0000000200107312 */ /* 0x0040620000101800 */
[----:B------:R-:W-:Y:S05]  /*3090*/  BRA `(.L_x_9480) ;  /* 0x0000000c00547947 */ /* 0x000fea0003800000 */
.L_x_9483:
        /* <DEDUP_REMOVED lines=9> */
.L_x_9487:
[----:B------:R-:W2:Y:S02]  /*3130*/  LDG.E R2, desc[UR36][R2.64] ;  /* 0x0000002402027981 */ /* 0x000ea4000c1e1900 */
[----:B--2---:R0:W1:Y:S01]  /*3140*/  I2F.F64 R16, R2 ;  /* 0x0000000200107312 */ /* 0x0040620000201c00 */
[----:B------:R-:W-:Y:S05]  /*3150*/  BRA `(.L_x_9480) ;  /* 0x0000000c00247947 */ /* 0x000fea0003800000 */
.L_x_9486:
[----:B------:R-:W2:Y:S02]  /*3160*/  LDG.E.U16 R2, desc[UR36][R2.64] ;  /* 0x0000002402027981 */ /* 0x000ea4000c1e1500 */
[----:B--2---:R0:W1:Y:S01]  /*3170*/  I2F.F64.S16 R16, R2 ;  /* 0x0000000200107312 */ /* 0x0040620000101c00 */
[----:B------:R-:W-:Y:S05]  /*3180*/  BRA `(.L_x_9480) ;  /* 0x0000000c00187947 */ /* 0x000fea0003800000 */
.L_x_9482:
        /* <DEDUP_REMOVED lines=10> */
.L_x_9489:
[----:B------:R-:W2:Y:S02]  /*3230*/  LDG.E.U16 R0, desc[UR36][R2.64] ;  /* 0x0000002402007981 */ /* 0x000ea4000c1e1500 */
[----:B--2---:R-:W-:-:S05]  /*3240*/  HADD2.F32 R0, -RZ, R0.H0_H0 ;  /* 0x20000000ff007230 */ /* 0x004fca0000004100 */
[----:B------:R-:W-:-:S04]  /*3250*/  FMUL.FTZ R0, R0, 1 ;  /* 0x3f80000000007820 */ /* 0x000fc80000410000 */
[----:B------:R0:W1:Y:S01]  /*3260*/  F2F.F64.F32 R16, R0 ;  /* 0x0000000000107310 */ /* 0x0000620000201800 */
[----:B------:R-:W-:Y:S05]  /*3270*/  BRA `(.L_x_9480) ;  /* 0x0000000800dc7947 */ /* 0x000fea0003800000 */
.L_x_9488:
        /* <DEDUP_REMOVED lines=10> */
.L_x_9491:
[----:B------:R-:W2:Y:S02]  /*3320*/  LDG.E.U16 R2, desc[UR36][R2.64] ;  /* 0x0000002402027981 */ /* 0x000ea4000c1e1500 */
[----:B--2---:R-:W-:-:S05]  /*3330*/  HADD2.F32 R0, -RZ, R2.H0_H0 ;  /* 0x20000002ff007230 */ /* 0x004fca0000004100 */
[----:B------:R-:W-:-:S04]  /*3340*/  FMUL.FTZ R0, R0, 1 ;  /* 0x3f80000000007820 */ /* 0x000fc80000410000 */
[----:B------:R0:W1:Y:S01]  /*3350*/  F2F.F64.F32 R16, R0 ;  /* 0x0000000000107310 */ /* 0x0000620000201800 */
[----:B------:R-:W-:Y:S05]  /*3360*/  BRA `(.L_x_9480) ;  /* 0x0000000800a07947 */ /* 0x000fea0003800000 */
.L_x_9490:
[----:B------:R0:W5:Y:S01]  /*3370*/  LDG.E.64 R16, desc[UR36][R2.64] ;  /* 0x0000002402107981 */ /* 0x000162000c1e1b00 */
[----:B------:R-:W-:Y:S05]  /*3380*/  BRA `(.L_x_9480) ;  /* 0x0000000800987947 */ /* 0x000fea0003800000 */
.L_x_9481:
        /* <DEDUP_REMOVED lines=13> */
.L_x_9494:
[----:B------:R0:W5:Y:S01]  /*3460*/  LDG.E.64 R16, desc[UR36][R2.64] ;  /* 0x0000002402107981 */ /* 0x000162000c1e1b00 */
[----:B------:R-:W-:Y:S05]  /*3470*/  BRA `(.L_x_9480) ;  /* 0x00000008005c7947 */ /* 0x000fea0003800000 */
.L_x_9493:
        /* <DEDUP_REMOVED lines=27> */
.L_x_9496:
        /* <DEDUP_REMOVED lines=14> */
.L_x_9495:
[----:B------:R-:W2:Y:S02]  /*3710*/  LDG.E.U16 R0, desc[UR36][R2.64] ;  /* 0x0000002402007981 */ /* 0x000ea4000c1e1500 */
[----:B--2---:R-:W-:-:S04]  /*3720*/  IMAD.U32 R0, R0, 0x10000, RZ ;  /* 0x0001000000007824 */ /* 0x004fc800078e00ff */
[----:B------:R-:W-:-:S04]  /*3730*/  FMUL.FTZ R0, R0, 1 ;  /* 0x3f80000000007820 */ /* 0x000fc80000410000 */
[----:B------:R0:W1:Y:S01]  /*3740*/  F2F.F64.F32 R16, R0 ;  /* 0x0000000000107310 */ /* 0x0000620000201800 */
[----:B------:R-:W-:Y:S05]  /*3750*/  BRA `(.L_x_9480) ;  /* 0x0000000400a47947 */ /* 0x000fea0003800000 */
.L_x_9492:
        /* <DEDUP_REMOVED lines=11> */
.L_x_9499:
[----:B------:R-:W2:Y:S02]  /*3810*/  LDG.E.U8 R3, desc[UR36][R2.64] ;  /* 0x0000002402037981 */ /* 0x000ea4000c1e1100 */
        /* <DEDUP_REMOVED lines=19> */
.L_x_9501:
[----:B------:R-:W-:Y:S05]  /*3950*/  BSYNC.RECONVERGENT B0 ;  /* 0x0000000000007941 */ /* 0x000fea0003800200 */
.L_x_9500:
[----:B------:R-:W-:Y:S01]  /*3960*/  IMAD.SHL.U32 R0, R0, 0x100000, RZ ;  /* 0x0010000000007824 */ /* 0x000fe200078e00ff */
[----:B------:R-:W-:-:S04]  /*3970*/  LEA R2, R2, 0x3b800000, 0x17 ;  /* 0x3b80000002027811 */ /* 0x000fc800078eb8ff */
[----:B------:R-:W-:-:S05]  /*3980*/  LOP3.LUT R0, R2, R0, R7, 0xfe, !PT ;  /* 0x0000000002007212 */ /* 0x000fca00078efe07 */
[----:B------:R-:W-:-:S04]  /*3990*/  FMUL.FTZ R0, R0, 1 ;  /* 0x3f80000000007820 */ /* 0x000fc80000410000 */
[----:B------:R0:W1:Y:S01]  /*39a0*/  F2F.F64.F32 R16, R0 ;  /* 0x0000000000107310 */ /* 0x0000620000201800 */
[----:B------:R-:W-:Y:S05]  /*39b0*/  BRA `(.L_x_9480) ;  /* 0x00000004000c7947 */ /* 0x000fea0003800000 */
.L_x_9498:
        /* <DEDUP_REMOVED lines=20> */
.L_x_9503:
[----:B------:R-:W-:Y:S05]  /*3b00*/  BSYNC.RECONVERGENT B0 ;  /* 0x0000000000007941 */ /* 0x000fea0003800200 */
.L_x_9502:
[----:B------:R-:W-:Y:S01]  /*3b10*/  IMAD.SHL.U32 R0, R0, 0x200000, RZ ;  /* 0x0020000000007824 */ /* 0x000fe200078e00ff */
[----:B------:R-:W-:-:S04]  /*3b20*/  LEA R2, R2, 0x37800000, 0x17 ;  /* 0x3780000002027811 */ /* 0x000fc800078eb8ff */
[----:B------:R-:W-:-:S05]  /*3b30*/  LOP3.LUT R0, R2, R0, R7, 0xfe, !PT ;  /* 0x0000000002007212 */ /* 0x000fca00078efe07 */
[----:B------:R-:W-:-:S04]  /*3b40*/  FMUL.FTZ R0, R0, 1 ;  /* 0x3f80000000007820 */ /* 0x000fc80000410000 */
[----:B------:R0:W1:Y:S01]  /*3b50*/  F2F.F64.F32 R16, R0 ;  /* 0x0000000000107310 */ /* 0x0000620000201800 */
[----:B------:R-:W-:Y:S05]  /*3b60*/  BRA `(.L_x_9480) ;  /* 0x0000000000a07947 */ /* 0x000fea0003800000 */
.L_x_9497:
        /* <DEDUP_REMOVED lines=18> */
.L_x_9485:
        /* <DEDUP_REMOVED lines=16> */
.L_x_9506:
[----:B------:R-:W-:Y:S05]  /*3d90*/  BRA `(.L_x_9480) ;  /* 0x0000000000147947 */ /* 0x000fea0003800000 */
.L_x_9505:
[----:B------:R-:W2:Y:S02]  /*3da0*/  LDG.E.64 R16, desc[UR36][R2.64] ;  /* 0x0000002402107981 */ /* 0x000ea4000c1e1b00 */
[----:B--2---:R-:W0:Y:S01]  /*3db0*/  I2F.F64.U64 R16, R16 ;  /* 0x0000001000107312 */ /* 0x004e220000301800 */
[----:B------:R-:W-:Y:S05]  /*3dc0*/  BRA `(.L_x_9480) ;  /* 0x0000000000087947 */ /* 0x000fea0003800000 */
.L_x_9504:
[----:B------:R-:W2:Y:S02]  /*3dd0*/  LDG.E R2, desc[UR36][R2.64] ;  /* 0x0000002402027981 */ /* 0x000ea4000c1e1900 */
[----:B--2---:R0:W1:Y:S02]  /*3de0*/  I2F.F64.U32 R16, R2 ;  /* 0x0000000200107312 */ /* 0x0040640000201800 */
.L_x_9480:
[----:B------:R-:W-:Y:S05]  /*3df0*/  BSYNC.RECONVERGENT B6 ;  /* 0x0000000000067941 */ /* 0x000fea0003800200 */
.L_x_9479:
[----:B------:R-:W2:Y:S01]  /*3e00*/  LDC.64 R6, c[0x0][0x390] ;  /* 0x0000e400ff067b82 */ /* 0x000ea20000000a00 */
[----:B01-3-5:R-:W-:Y:S01]  /*3e10*/  DSETP.GT.AND P2, PT, R26, RZ, PT ;  /* 0x000000ff1a00722a */ /* 0x02bfe20003f44000 */
[----:B------:R-:W-:Y:S01]  /*3e20*/  BSSY.RECONVERGENT B7, `(.L_x_9507) ;  /* 0x0000355000077945 */ /* 0x000fe20003800200 */
[----:B------:R-:W-:-:S03]  /*3e30*/  DSETP.NEU.AND P4, PT, R16, RZ, PT ;  /* 0x000000ff1000722a */ /* 0x000fc60003f8d000 */
[----:B------:R-:W-:Y:S01]  /*3e40*/  BSSY.RELIABLE B6, `(.L_x_9508) ;  /* 0x0000240000067945 */ /* 0x000fe20003800100 */
[----:B--2-4-:R-:W-:Y:S02]  /*3e50*/  DSETP.GT.AND P6, PT, R28, RZ, PT ;  /* 0x000000ff1c00722a */ /* 0x014fe40003fc4000 */
[----:B------:R-:W-:Y:S01]  /*3e60*/  DSETP.GT.AND P3, PT, R24, RZ, PT ;  /* 0x000000ff1800722a */ /* 0x000fe20003f64000 */
[----:B------:R-:W0:Y:S01]  /*3e70*/  LDC.U8 R2, c[0x0][0x3b4] ;  /* 0x0000ed00ff027b82 */ /* 0x000e220000000000 */
[----:B------:R-:W-:Y:S01]  /*3e80*/  FSEL R4, RZ, 1.875, !P2 ;  /* 0x3ff00000ff047808 */ /* 0x000fe20005000000 */
[----:B------:R-:W-:Y:S01]  /*3e90*/  DSETP.NEU.AND P0, PT, R28, RZ, PT ;  /* 0x000000ff1c00722a */ /* 0x000fe20003f0d000 */
[----:B------:R-:W-:Y:S01]  /*3ea0*/  ISETP.GE.AND P2, PT, R23, R19, PT ;  /* 0x000000131700720c */ /* 0x000fe20003f46270 */
[----:B------:R-:W-:Y:S01]  /*3eb0*/  DSETP.NEU.AND P1, PT, R26, RZ, PT ;  /* 0x000000ff1a00722a */ /* 0x000fe20003f2d000 */
[----:B------:R-:W-:Y:S01]  /*3ec0*/  FSEL R8, RZ, 1.875, !P6 ;  /* 0x3ff00000ff087808 */ /* 0x000fe20007000000 */
[----:B------:R-:W-:Y:S01]  /*3ed0*/  DSETP.NEU.AND P5, PT, R24, RZ, PT ;  /* 0x000000ff1800722a */ /* 0x000fe20003fad000 */
[----:B------:R-:W-:Y:S01]  /*3ee0*/  FSEL R0, RZ, 1.875, !P3 ;  /* 0x3ff00000ff007808 */ /* 0x000fe20005800000 */
[----:B------:R-:W-:Y:S01]  /*3ef0*/  DSETP.GT.AND P6, PT, R16, RZ, PT ;  /* 0x000000ff1000722a */ /* 0x000fe20003fc4000 */
[----:B------:R-:W-:-:S02]  /*3f00*/  FSEL R5, R8, R7, P0 ;  /* 0x0000000708057208 */ /* 0x000fc40000000000 */
[-C--:B------:R-:W-:Y:S02]  /*3f10*/  FSEL R29, R4, R7.reuse, P1 ;  /* 0x00000007041d7208 */ /* 0x080fe40000800000 */
[----:B------:R-:W-:Y:S02]  /*3f20*/  FSEL R25, R0, R7, P5 ;  /* 0x0000000700197208 */ /* 0x000fe40002800000 */
[C---:B------:R-:W-:Y:S02]  /*3f30*/  FSEL R3, R6.reuse, RZ, !P0 ;  /* 0x000000ff06037208 */ /* 0x040fe40004000000 */
[----:B------:R-:W-:Y:S02]  /*3f40*/  @P4 FSEL R7, RZ, 1.875, !P6 ;  /* 0x3ff00000ff074808 */ /* 0x000fe40007000000 */
[C---:B------:R-:W-:Y:S01]  /*3f50*/  FSEL R28, R6.reuse, RZ, !P1 ;  /* 0x000000ff061c7208 */ /* 0x040fe20004800000 */
[----:B------:R-:W-:Y:S01]  /*3f60*/  IMAD.MOV.U32 R4, RZ, RZ, R3 ;  /* 0x000000ffff047224 */ /* 0x000fe200078e0003 */
[C---:B------:R-:W-:Y:S01]  /*3f70*/  FSEL R24, R6.reuse, RZ, !P5 ;  /* 0x000000ff06187208 */ /* 0x040fe20006800000 */
[----:B------:R-:W-:Y:S01]  /*3f80*/  IMAD.MOV.U32 R17, RZ, RZ, R7 ;  /* 0x000000ffff117224 */ /* 0x000fe200078e0007 */
[----:B------:R-:W-:Y:S01]  /*3f90*/  FSEL R16, R6, RZ, !P4 ;  /* 0x000000ff06107208 */ /* 0x000fe20006000000 */
[----:B0-----:R-:W-:Y:S06]  /*3fa0*/  @P2 BRA `(.L_x_9509) ;  /* 0x0000002000982947 */ /* 0x001fec0003800000 */
        /* <DEDUP_REMOVED lines=22> */
.L_x_9513:
[----:B------:R-:W0:Y:S02]  /*4110*/  F2I.S64.F64.TRUNC R4, R4 ;  /* 0x0000000400047311 */ /* 0x000e24000030d900 */
[----:B0-----:R-:W-:-:S05]  /*4120*/  IMAD.MOV.U32 R3, RZ, RZ, R4 ;  /* 0x000000ffff037224 */ /* 0x001fca00078e0004 */
[----:B------:R0:W-:Y:S01]  /*4130*/  STG.E.U8 desc[UR36][R8.64], R3 ;  /* 0x0000000308007986 */ /* 0x0001e2000c101124 */
[----:B------:R-:W-:Y:S05]  /*4140*/  BRA `(.L_x_9515) ;  /* 0x0000000c00dc7947 */ /* 0x000fea0003800000 */
.L_x_9512:
        /* <DEDUP_REMOVED lines=9> */
.L_x_9517:
[----:B------:R-:W0:Y:S02]  /*41e0*/  F2I.F64.TRUNC R5, R4 ;  /* 0x0000000400057311 */ /* 0x000e24000030d100 */
[----:B0-----:R0:W-:Y:S01]  /*41f0*/  STG.E desc[UR36][R8.64], R5 ;  /* 0x0000000508007986 */ /* 0x0011e2000c101924 */
[----:B------:R-:W-:Y:S05]  /*4200*/  BRA `(.L_x_9515) ;  /* 0x0000000c00ac7947 */ /* 0x000fea0003800000 */
.L_x_9516:
[----:B------:R-:W0:Y:S02]  /*4210*/  F2I.F64.TRUNC R5, R4 ;  /* 0x0000000400057311 */ /* 0x000e24000030d100 */
[----:B0-----:R0:W-:Y:S01]  /*4220*/  STG.E.U16 desc[UR36][R8.64], R5 ;  /* 0x0000000508007986 */ /* 0x0011e2000c101524 */
[----:B------:R-:W-:Y:S05]  /*4230*/  BRA `(.L_x_9515) ;  /* 0x0000000c00a07947 */ /* 0x000fea0003800000 */
.L_x_9511:
        /* <DEDUP_REMOVED lines=13> */
.L_x_9519:
        /* <DEDUP_REMOVED lines=8> */
.L_x_9518:
        /* <DEDUP_REMOVED lines=14> */
.L_x_9521:
        /* <DEDUP_REMOVED lines=9> */
.L_x_9520:
[----:B------:R0:W-:Y:S01]  /*4500*/  STG.E.64 desc[UR36][R8.64], R4 ;  /* 0x0000000408007986 */ /* 0x0001e2000c101b24 */
[----:B------:R-:W-:Y:S05]  /*4510*/  BRA `(.L_x_9515) ;  /* 0x0000000800e87947 */ /* 0x000fea0003800000 */
.L_x_9510:
        /* <DEDUP_REMOVED lines=12> */
.L_x_9524:
[----:B------:R-:W-:-:S05]  /*45e0*/  CS2R R6, SRZ ;  /* 0x0000000000067805 */ /* 0x000fca000001ff00 */
[----:B------:R0:W-:Y:S01]  /*45f0*/  STG.E.128 desc[UR36][R8.64], R4 ;  /* 0x0000000408007986 */ /* 0x0001e2000c101d24 */
[----:B------:R-:W-:Y:S05]  /*4600*/  BRA `(.L_x_9515) ;  /* 0x0000000800ac7947 */ /* 0x000fea0003800000 */
.L_x_9523:
        /* <DEDUP_REMOVED lines=23> */
.L_x_9528:
[----:B------:R-:W-:Y:S05]  /*4780*/  BSYNC.RECONVERGENT B0 ;  /* 0x0000000000007941 */ /* 0x000fea0003800200 */
.L_x_9527:
[----:B------:R-:W-:-:S05]  /*4790*/  LOP3.LUT R7, R0, 0x80, R7, 0xf8, !PT ;  /* 0x0000008000077812 */ /* 0x000fca00078ef807 */
[----:B------:R0:W-:Y:S01]  /*47a0*/  STG.E.U8 desc[UR36][R8.64], R7 ;  /* 0x0000000708007986 */ /* 0x0001e2000c101124 */
[----:B------:R-:W-:Y:S05]  /*47b0*/  BRA `(.L_x_9515) ;  /* 0x0000000800407947 */ /* 0x000fea0003800000 */
.L_x_9526:
        /* <DEDUP_REMOVED lines=19> */
.L_x_9530:
[----:B------:R-:W-:Y:S05]  /*48f0*/  BSYNC.RECONVERGENT B0 ;  /* 0x0000000000007941 */ /* 0x000fea0003800200 */
.L_x_9529:
[----:B------:R-:W-:-:S05]  /*4900*/  LOP3.LUT R7, R0, 0x80, R7, 0xf8, !PT ;  /* 0x0000008000077812 */ /* 0x000fca00078ef807 */
[----:B------:R0:W-:Y:S01]  /*4910*/  STG.E.U8 desc[UR36][R8.64], R7 ;  /* 0x0000000708007986 */ /* 0x0001e2000c101124 */
[----:B------:R-:W-:Y:S05]  /*4920*/  BRA `(.L_x_9515) ;  /* 0x0000000400e47947 */ /* 0x000fea0003800000 */
.L_x_9525:
        /* <DEDUP_REMOVED lines=8> */
.L_x_9522:
        /* <DEDUP_REMOVED lines=11> */
.L_x_9533:
        /* <DEDUP_REMOVED lines=17> */
.L_x_9536:
[----:B------:R-:W-:-:S04]  /*4b70*/  SHF.R.U32.HI R0, RZ, 0x14, R7 ;  /* 0x00000014ff007819 */ /* 0x000fc80000011607 */
[----:B------:R-:W-:-:S04]  /*4b80*/  LOP3.LUT R0, R0, 0x1, RZ, 0xc0, !PT ;  /* 0x0000000100007812 */ /* 0x000fc800078ec0ff */
[----:B------:R-:W-:-:S04]  /*4b90*/  IADD3 R0, PT, PT, R7, 0x487ffff, R0 ;  /* 0x0487ffff07007810 */ /* 0x000fc80007ffe000 */
[----:B------:R-:W-:-:S04]  /*4ba0*/  SHF.R.U32.HI R0, RZ, 0x14, R0 ;  /* 0x00000014ff007819 */ /* 0x000fc80000011600 */
[----:B------:R-:W-:-:S07]  /*4bb0*/  LOP3.LUT R3, R0, 0xff, RZ, 0xc0, !PT ;  /* 0x000000ff00037812 */ /* 0x000fce00078ec0ff */
.L_x_9537:
[----:B------:R-:W-:-:S04]  /*4bc0*/  SHF.R.U32.HI R0, RZ, 0x18, R7 ;  /* 0x00000018ff007819 */ /* 0x000fc80000011607 */
[----:B------:R-:W-:-:S07]  /*4bd0*/  LOP3.LUT R0, R3, 0x80, R0, 0xf8, !PT ;  /* 0x0000008003007812 */ /* 0x000fce00078ef800 */
.L_x_9535:
[----:B------:R-:W-:Y:S05]  /*4be0*/  BSYNC.RECONVERGENT B0 ;  /* 0x0000000000007941 */ /* 0x000fea0003800200 */
.L_x_9534:
[----:B------:R1:W-:Y:S01]  /*4bf0*/  STG.E.U8 desc[UR36][R8.64], R0 ;  /* 0x0000000008007986 */ /* 0x0003e2000c101124 */
[----:B------:R-:W-:Y:S05]  /*4c00*/  BRA `(.L_x_9515) ;  /* 0x00000004002c7947 */ /* 0x000fea0003800000 */
.L_x_9532:
        /* <DEDUP_REMOVED lines=17> */
.L_x_9540:
[----:B------:R-:W-:-:S04]  /*4d20*/  SHF.R.U32.HI R0, RZ, 0x15, R7 ;  /* 0x00000015ff007819 */ /* 0x000fc80000011607 */
[----:B------:R-:W-:-:S04]  /*4d30*/  LOP3.LUT R0, R0, 0x1, RZ, 0xc0, !PT ;  /* 0x0000000100007812 */ /* 0x000fc800078ec0ff */
[----:B------:R-:W-:-:S04]  /*4d40*/  IADD3 R0, PT, PT, R7, 0x88fffff, R0 ;  /* 0x088fffff07007810 */ /* 0x000fc80007ffe000 */
[----:B------:R-:W-:-:S04]  /*4d50*/  SHF.R.U32.HI R0, RZ, 0x15, R0 ;  /* 0x00000015ff007819 */ /* 0x000fc80000011600 */
[----:B------:R-:W-:-:S07]  /*4d60*/  LOP3.LUT R3, R0, 0xff, RZ, 0xc0, !PT ;  /* 0x000000ff00037812 */ /* 0x000fce00078ec0ff */
.L_x_9541:
[----:B------:R-:W-:-:S04]  /*4d70*/  SHF.R.U32.HI R0, RZ, 0x18, R7 ;  /* 0x00000018ff007819 */ /* 0x000fc80000011607 */
[----:B------:R-:W-:-:S07]  /*4d80*/  LOP3.LUT R0, R3, 0x80, R0, 0xf8, !PT ;  /* 0x0000008003007812 */ /* 0x000fce00078ef800 */
.L_x_9539:
[----:B------:R-:W-:Y:S05]  /*4d90*/  BSYNC.RECONVERGENT B0 ;  /* 0x0000000000007941 */ /* 0x000fea0003800200 */
.L_x_9538:
[----:B------:R2:W-:Y:S01]  /*4da0*/  STG.E.U8 desc[UR36][R8.64], R0 ;  /* 0x0000000008007986 */ /* 0x0005e2000c101124 */
[----:B------:R-:W-:Y:S05]  /*4db0*/  BRA `(.L_x_9515) ;  /* 0x0000000000c07947 */ /* 0x000fea0003800000 */
.L_x_9531:
[----:B------:R-:W-:-:S13]  /*4dc0*/  ISETP.NE.AND P0, PT, R0, 0x1c, PT ;  /* 0x0000001c0000780c */ /* 0x000fda0003f05270 */
[----:B------:R-:W-:Y:S05]  /*4dd0*/  @!P0 BRA `(.L_x_9542) ;  /* 0x0000000000b08947 */ /* 0x000fea0003800000 */
[----:B------:R-:W-:-:S13]  /*4de0*/  ISETP.NE.AND P0, PT, R0, 0x1d, PT ;  /* 0x0000001d0000780c */ /* 0x000fda0003f05270 */
[----:B------:R-:W-:Y:S05]  /*4df0*/  @!P0 BRA `(.L_x_9543) ;  /* 0x00000000009c8947 */ /* 0x000fea0003800000 */
[----:B------:R-:W-:-:S13]  /*4e00*/  ISETP.NE.AND P0, PT, R0, 0x2c, PT ;  /* 0x0000002c0000780c */ /* 0x000fda0003f05270 */
[----:B------:R-:W-:Y:S05]  /*4e10*/  @!P0 BRA `(.L_x_9544) ;  /* 0x0000000000448947 */ /* 0x000fea0003800000 */
.L_x_9514:
        /* <DEDUP_REMOVED lines=16> */
.L_x_9545:
[----:B------:R-:W-:Y:S05]  /*4f20*/  BRA `(.L_x_9515) ;  /* 0x0000000000647947 */ /* 0x000fea0003800000 */
.L_x_9544:
        /* <DEDUP_REMOVED lines=20> */
.L_x_9543:
[----:B------:R-:W0:Y:S02]  /*5070*/  F2I.U64.F64.TRUNC R4, R4 ;  /* 0x0000000400047311 */ /* 0x000e24000030d800 */
[----:B0-----:R0:W-:Y:S01]  /*5080*/  STG.E.64 desc[UR36][R8.64], R4 ;  /* 0x0000000408007986 */ /* 0x0011e2000c101b24 */
[----:B------:R-:W-:Y:S05]  /*5090*/  BRA `(.L_x_9515) ;  /* 0x0000000000087947 */ /* 0x000fea0003800000 */
.L_x_9542:
[----:B------:R-:W0:Y:S02]  /*50a0*/  F2I.U32.F64.TRUNC R5, R4 ;  /* 0x0000000400057311 */ /* 0x000e24000030d000 */
[----:B0-----:R3:W-:Y:S02]  /*50b0*/  STG.E desc[UR36][R8.64], R5 ;  /* 0x0000000508007986 */ /* 0x0017e4000c101924 */
.L_x_9515:
[----:B------:R-:W-:-:S13]  /*50c0*/  ISETP.GE.AND P0, PT, R23, R19, PT ;  /* 0x000000131700720c */ /* 0x000fda0003f06270 */
[----:B------:R-:W-:Y:S05]  /*50d0*/  @P0 BREAK.RELIABLE B6 ;  /* 0x0000000000060942 */ /* 0x000fea0003800100 */
[----:B------:R-:W-:Y:S05]  /*50e0*/  @P0 BRA `(.L_x_9546) ;  /* 0x0000002000a00947 */ /* 0x000fea0003800000 */
[----:B------:R-:W4:Y:S01]  /*50f0*/  LDCU UR4, c[0x0][0x3b8] ;  /* 0x00007700ff0477ac */ /* 0x000f220008000800 */
[----:B0--3--:R-:W0:Y:S01]  /*5100*/  LDC.64 R4, c[0x0][0x398] ;  /* 0x0000e600ff047b82 */ /* 0x009e220000000a00 */
[----:B-12---:R-:W-:Y:S01]  /*5110*/  IMAD R0, R18, 0x200, R23 ;  /* 0x0000020012007824 */ /* 0x006fe200078e0217 */
[----:B------:R-:W-:-:S03]  /*5120*/  PRMT R6, R2, 0x9910, RZ ;  /* 0x0000991002067816 */ /* 0x000fc600000000ff */
[----:B----4-:R-:W-:Y:S02]  /*5130*/  IMAD R3, R0, UR4, RZ ;  /* 0x0000000400037c24 */ /* 0x010fe4000f8e02ff */
        /* <DEDUP_REMOVED lines=16> */
.L_x_9550:
[----:B------:R-:W0:Y:S02]  /*5240*/  F2I.S64.F64.TRUNC R28, R28 ;  /* 0x0000001c001c7311 */ /* 0x000e24000030d900 */
[----:B0-----:R-:W-:-:S05]  /*5250*/  IMAD.MOV.U32 R3, RZ, RZ, R28 ;  /* 0x000000ffff037224 */ /* 0x001fca00078e001c */
[----:B------:R0:W-:Y:S01]  /*5260*/  STG.E.U8 desc[UR36][R4.64], R3 ;  /* 0x0000000304007986 */ /* 0x0001e2000c101124 */
[----:B------:R-:W-:Y:S05]  /*5270*/  BRA `(.L_x_9552) ;  /* 0x0000000c00e07947 */ /* 0x000fea0003800000 */
.L_x_9549:
        /* <DEDUP_REMOVED lines=9> */
.L_x_9554:
[----:B------:R-:W0:Y:S02]  /*5310*/  F2I.F64.TRUNC R29, R28 ;  /* 0x0000001c001d7311 */ /* 0x000e24000030d100 */
[----:B0-----:R0:W-:Y:S01]  /*5320*/  STG.E desc[UR36][R4.64], R29 ;  /* 0x0000001d04007986 */ /* 0x0011e2000c101924 */
[----:B------:R-:W-:Y:S05]  /*5330*/  BRA `(.L_x_9552) ;  /* 0x0000000c00b07947 */ /* 0x000fea0003800000 */
.L_x_9553:
[----:B------:R-:W0:Y:S02]  /*5340*/  F2I.F64.TRUNC R29, R28 ;  /* 0x0000001c001d7311 */ /* 0x000e24000030d100 */
[----:B0-----:R0:W-:Y:S01]  /*5350*/  STG.E.U16 desc[UR36][R4.64], R29 ;  /* 0x0000001d04007986 */ /* 0x0011e2000c101524 */
[----:B------:R-:W-:Y:S05]  /*5360*/  BRA `(.L_x_9552) ;  /* 0x0000000c00a47947 */ /* 0x000fea0003800000 */
.L_x_9548:
        /* <DEDUP_REMOVED lines=13> */
.L_x_9556:
        /* <DEDUP_REMOVED lines=8> */
.L_x_9555:
        /* <DEDUP_REMOVED lines=14> */
.L_x_9558:
        /* <DEDUP_REMOVED lines=9> */
.L_x_9557:
[----:B------:R0:W-:Y:S01]  /*5630*/  STG.E.64 desc[UR36][R4.64], R28 ;  /* 0x0000001c04007986 */ /* 0x0001e2000c101b24 */
[----:B------:R-:W-:Y:S05]  /*5640*/  BRA `(.L_x_9552) ;  /* 0x0000000800ec7947 */ /* 0x000fea0003800000 */
.L_x_9547:
        /* <DEDUP_REMOVED lines=13> */
.L_x_9562:
        /* <DEDUP_REMOVED lines=22> */
.L_x_9565:
[----:B------:R-:W-:-:S04]  /*5880*/  SHF.R.U32.HI R3, RZ, 0x18, R7 ;  /* 0x00000018ff037819 */ /* 0x000fc80000011607 */
[----:B------:R-:W-:-:S07]  /*5890*/  LOP3.LUT R0, R0, 0x80, R3, 0xf8, !PT ;  /* 0x0000008000007812 */ /* 0x000fce00078ef803 */
.L_x_9564:
[----:B------:R-:W-:Y:S05]  /*58a0*/  BSYNC.RECONVERGENT B0 ;  /* 0x0000000000007941 */ /* 0x000fea0003800200 */
.L_x_9563:
[----:B------:R3:W-:Y:S01]  /*58b0*/  STG.E.U8 desc[UR36][R4.64], R0 ;  /* 0x0000000004007986 */ /* 0x0007e2000c101124 */
[----:B------:R-:W-:Y:S05]  /*58c0*/  BRA `(.L_x_9552) ;  /* 0x00000008004c7947 */ /* 0x000fea0003800000 */
.L_x_9561:
        /* <DEDUP_REMOVED lines=22> */
.L_x_9568:
[----:B------:R-:W-:-:S04]  /*5a30*/  SHF.R.U32.HI R3, RZ, 0x18, R7 ;  /* 0x00000018ff037819 */ /* 0x000fc80000011607 */
[----:B------:R-:W-:-:S07]  /*5a40*/  LOP3.LUT R0, R0, 0x80, R3, 0xf8, !PT ;  /* 0x0000008000007812 */ /* 0x000fce00078ef803 */
.L_x_9567:
[----:B------:R-:W-:Y:S05]  /*5a50*/  BSYNC.RECONVERGENT B0 ;  /* 0x0000000000007941 */ /* 0x000fea0003800200 */
.L_x_9566:
[----:B------:R0:W-:Y:S01]  /*5a60*/  STG.E.U8 desc[UR36][R4.64], R0 ;  /* 0x0000000004007986 */ /* 0x0001e2000c101124 */
[----:B------:R-:W-:Y:S05]  /*5a70*/  BRA `(.L_x_9552) ;  /* 0x0000000400e07947 */ /* 0x000fea0003800000 */
.L_x_9560:
        /* <DEDUP_REMOVED lines=26> */
.L_x_9570:
[----:B------:R-:W0:Y:S02]  /*5c20*/  F2I.U64.F64.TRUNC R28, R28 ;  /* 0x0000001c001c7311 */ /* 0x000e24000030d800 */
[----:B0-----:R1:W-:Y:S01]  /*5c30*/  STG.E.64 desc[UR36][R4.64], R28 ;  /* 0x0000001c04007986 */ /* 0x0013e2000c101b24 */
[----:B------:R-:W-:Y:S05]  /*5c40*/  BRA `(.L_x_9552) ;  /* 0x00000004006c7947 */ /* 0x000fea0003800000 */
.L_x_9569:
[----:B------:R-:W0:Y:S02]  /*5c50*/  F2I.U32.F64.TRUNC R29, R28 ;  /* 0x0000001c001d7311 */ /* 0x000e24000030d000 */
[----:B0-----:R0:W-:Y:S01]  /*5c60*/  STG.E desc[UR36][R4.64], R29 ;  /* 0x0000001d04007986 */ /* 0x0011e2000c101924 */
[----:B------:R-:W-:Y:S05]  /*5c70*/  BRA `(.L_x_9552) ;  /* 0x0000000400607947 */ /* 0x000fea0003800000 */
.L_x_9559:
        /* <DEDUP_REMOVED lines=10> */
.L_x_9572:
[----:B------:R-:W-:-:S05]  /*5d20*/  CS2R R30, SRZ ;  /* 0x00000000001e7805 */ /* 0x000fca000001ff00 */
[----:B------:R0:W-:Y:S01]  /*5d30*/  STG.E.128 desc[UR36][R4.64], R28 ;  /* 0x0000001c04007986 */ /* 0x0001e2000c101d24 */
[----:B------:R-:W-:Y:S05]  /*5d40*/  BRA `(.L_x_9552) ;  /* 0x00000004002c7947 */ /* 0x000fea0003800000 */
.L_x_9571:
[----:B------:R-:W-:-:S13]  /*5d50*/  ISETP.NE.AND P0, PT, R0, 0xf, PT ;  /* 0x0000000f0000780c */ /* 0x000fda0003f05270 */
[----:B------:R-:W-:Y:S05]  /*5d60*/  @!P0 BRA `(.L_x_9573) ;  /* 0x0000000400088947 */ /* 0x000fea0003800000 */
[----:B------:R-:W-:-:S13]  /*5d70*/  ISETP.NE.AND P0, PT, R0, 0x17, PT ;  /* 0x000000170000780c */ /* 0x000fda0003f05270 */
[----:B------:R-:W-:Y:S05]  /*5d80*/  @!P0 BRA `(.L_x_9574) ;  /* 0x0000000000a08947 */ /* 0x000fea0003800000 */
[----:B------:R-:W-:-:S13]  /*5d90*/  ISETP.NE.AND P0, PT, R0, 0x18, PT ;  /* 0x000000180000780c */ /* 0x000fda0003f05270 */
[----:B------:R-:W-:Y:S05]  /*5da0*/  @!P0 BRA `(.L_x_9575) ;  /* 0x0000000000448947 */ /* 0x000fea0003800000 */
.L_x_9551:
        /* <DEDUP_REMOVED lines=16> */
.L_x_9576:
[----:B------:R-:W-:Y:S05]  /*5eb0*/  BRA `(.L_x_9552) ;  /* 0x0000000000d07947 */ /* 0x000fea0003800000 */
.L_x_9575:
        /* <DEDUP_REMOVED lines=17> */
.L_x_9578:
[----:B------:R-:W-:Y:S05]  /*5fd0*/  BSYNC.RECONVERGENT B0 ;  /* 0x0000000000007941 */ /* 0x000fea0003800200 */
.L_x_9577:
[----:B------:R-:W-:-:S05]  /*5fe0*/  LOP3.LUT R3, R0, 0x80, R3, 0xf8, !PT ;  /* 0x0000008000037812 */ /* 0x000fca00078ef803 */
[----:B------:R0:W-:Y:S01]  /*5ff0*/  STG.E.U8 desc[UR36][R4.64], R3 ;  /* 0x0000000304007986 */ /* 0x0001e2000c101124 */
[----:B------:R-:W-:Y:S05]  /*6000*/  BRA `(.L_x_9552) ;  /* 0x00000000007c7947 */ /* 0x000fea0003800000 */
.L_x_9574:
        /* <DEDUP_REMOVED lines=16> */
.L_x_9580:
[----:B------:R-:W-:Y:S01]  /*6110*/  IMAD.MOV.U32 R0, RZ, RZ, 0x7f ;  /* 0x0000007fff007424 */ /* 0x000fe200078e00ff */
[----:B------:R-:W-:-:S04]  /*6120*/  ISETP.GT.U32.AND P0, PT, R3, 0x7f800000, PT ;  /* 0x7f8000000300780c */ /* 0x000fc80003f04070 */
[----:B------:R-:W-:-:S09]  /*6130*/  SEL R0, R0, 0x7c, P0 ;  /* 0x0000007c00007807 */ /* 0x000fd20000000000 */
.L_x_9581:
[----:B------:R-:W-:Y:S05]  /*6140*/  BSYNC.RECONVERGENT B0 ;  /* 0x0000000000007941 */ /* 0x000fea0003800200 */
.L_x_9579:
[----:B------:R-:W-:-:S04]  /*6150*/  SHF.R.U32.HI R3, RZ, 0x18, R7 ;  /* 0x00000018ff037819 */ /* 0x000fc80000011607 */
[----:B------:R-:W-:-:S05]  /*6160*/  LOP3.LUT R3, R0, 0x80, R3, 0xf8, !PT ;  /* 0x0000008000037812 */ /* 0x000fca00078ef803 */
[----:B------:R0:W-:Y:S01]  /*6170*/  STG.E.U8 desc[UR36][R4.64], R3 ;  /* 0x0000000304007986 */ /* 0x0001e2000c101124 */
[----:B------:R-:W-:Y:S05]  /*6180*/  BRA `(.L_x_9552) ;  /* 0x00000000001c7947 */ /* 0x000fea0003800000 */
.L_x_9573:
[----:B------:R-:W-:Y:S01]  /*6190*/  UMOV UR4, 0xf0000000 ;  /* 0xf000000000047882 */ /* 0x000fe20000000000 */
[----:B------:R-:W-:Y:S01]  /*61a0*/  UMOV UR5, 0x380fffff ;  /* 0x380fffff00057882 */ /* 0x000fe20000000000 */
[----:B------:R-:W0:Y:S01]  /*61b0*/  F2F.F32.F64 R0, R28 ;  /* 0x0000001c00007310 */ /* 0x000e220000301000 */
[----:B------:R-:W-:-:S14]  /*61c0*/  DSETP.GEU.AND P0, PT, |R28|, UR4, PT ;  /* 0x000000041c007e2a */ /* 0x000fdc000bf0e200 */
[----:B0-----:R-:W-:-:S05]  /*61d0*/  @!P0 FMUL R0, R0, 1.175494350822287508e-38 ;  /* 0x0080000000008820 */ /* 0x001fca0000400000 */
[----:B------:R-:W-:-:S05]  /*61e0*/  F2FP.BF16.F32.PACK_AB R0, RZ, R0 ;  /* 0x00000000ff00723e */ /* 0x000fca00000010ff */
[----:B------:R0:W-:Y:S02]  /*61f0*/  STG.E.U16 desc[UR36][R4.64], R0 ;  /* 0x0000000004007986 */ /* 0x0001e4000c101524 */
.L_x_9552:
[----:B------:R-:W-:-:S07]  /*6200*/  VIADD R23, R23, 0x80 ;  /* 0x0000008017177836 */ /* 0x000fce0000000000 */
.L_x_9509:
[----:B------:R-:W-:-:S13]  /*6210*/  ISETP.GE.AND P0, PT, R23, R19, PT ;  /* 0x000000131700720c */ /* 0x000fda0003f06270 */
[----:B------:R-:W-:Y:S05]  /*6220*/  @P0 BREAK.RELIABLE B6 ;  /* 0x0000000000060942 */ /* 0x000fea0003800100 */
[----:B------:R-:W-:Y:S05]  /*6230*/  @P0 BRA `(.L_x_9546) ;  /* 0x00000010004c0947 */ /* 0x000fea0003800000 */
[----:B------:R-:W-:Y:S05]  /*6240*/  BSYNC.RELIABLE B6 ;  /* 0x0000000000067941 */ /* 0x000fea0003800100 */
.L_x_9508:
        /* <DEDUP_REMOVED lines=21> */
.L_x_9585:
[----:B------:R-:W0:Y:S02]  /*63a0*/  F2I.S64.F64.TRUNC R24, R24 ;  /* 0x0000001800187311 */ /* 0x000e24000030d900 */
[----:B0-----:R-:W-:-:S05]  /*63b0*/  IMAD.MOV.U32 R3, RZ, RZ, R24 ;  /* 0x000000ffff037224 */ /* 0x001fca00078e0018 */
[----:B------:R0:W-:Y:S01]  /*63c0*/  STG.E.U8 desc[UR36][R4.64], R3 ;  /* 0x0000000304007986 */ /* 0x0001e2000c101124 */
[----:B------:R-:W-:Y:S05]  /*63d0*/  BRA `(.L_x_9587) ;  /* 0x0000000c00e07947 */ /* 0x000fea0003800000 */
.L_x_9584:
        /* <DEDUP_REMOVED lines=9> */
.L_x_9589:
[----:B------:R-:W0:Y:S02]  /*6470*/  F2I.F64.TRUNC R25, R24 ;  /* 0x0000001800197311 */ /* 0x000e24000030d100 */
[----:B0-----:R0:W-:Y:S01]  /*6480*/  STG.E desc[UR36][R4.64], R25 ;  /* 0x0000001904007986 */ /* 0x0011e2000c101924 */
[----:B------:R-:W-:Y:S05]  /*6490*/  BRA `(.L_x_9587) ;  /* 0x0000000c00b07947 */ /* 0x000fea0003800000 */
.L_x_9588:
[----:B------:R-:W0:Y:S02]  /*64a0*/  F2I.F64.TRUNC R25, R24 ;  /* 0x0000001800197311 */ /* 0x000e24000030d100 */
[----:B0-----:R0:W-:Y:S01]  /*64b0*/  STG.E.U16 desc[UR36][R4.64], R25 ;  /* 0x0000001904007986 */ /* 0x0011e2000c101524 */
[----:B------:R-:W-:Y:S05]  /*64c0*/  BRA `(.L_x_9587) ;  /* 0x0000000c00a47947 */ /* 0x000fea0003800000 */
.L_x_9583:
        /* <DEDUP_REMOVED lines=13> */
.L_x_9591:
        /* <DEDUP_REMOVED lines=8> */
.L_x_9590:
        /* <DEDUP_REMOVED lines=14> */
.L_x_9593:
        /* <DEDUP_REMOVED lines=9> */
.L_x_9592:
[----:B------:R0:W-:Y:S01]  /*6790*/  STG.E.64 desc[UR36][R4.64], R24 ;  /* 0x0000001804007986 */ /* 0x0001e2000c101b24 */
[----:B------:R-:W-:Y:S05]  /*67a0*/  BRA `(.L_x_9587) ;  /* 0x0000000800ec7947 */ /* 0x000fea0003800000 */
.L_x_9582:
        /* <DEDUP_REMOVED lines=13> */
.L_x_9597:
        /* <DEDUP_REMOVED lines=22> */
.L_x_9600:
[----:B------:R-:W-:-:S04]  /*69e0*/  SHF.R.U32.HI R3, RZ, 0x18, R7 ;  /* 0x00000018ff037819 */ /* 0x000fc80000011607 */
[----:B------:R-:W-:-:S07]  /*69f0*/  LOP3.LUT R0, R0, 0x80, R3, 0xf8, !PT ;  /* 0x0000008000007812 */ /* 0x000fce00078ef803 */
.L_x_9599:
[----:B------:R-:W-:Y:S05]  /*6a00*/  BSYNC.RECONVERGENT B0 ;  /* 0x0000000000007941 */ /* 0x000fea0003800200 */
.L_x_9598:
[----:B------:R4:W-:Y:S01]  /*6a10*/  STG.E.U8 desc[UR36][R4.64], R0 ;  /* 0x0000000004007986 */ /* 0x0009e2000c101124 */
[----:B------:R-:W-:Y:S05]  /*6a20*/  BRA `(.L_x_9587) ;  /* 0x00000008004c7947 */ /* 0x000fea0003800000 */
.L_x_9596:
        /* <DEDUP_REMOVED lines=22> */
.L_x_9603:
[----:B------:R-:W-:-:S04]  /*6b90*/  SHF.R.U32.HI R3, RZ, 0x18, R7 ;  /* 0x00000018ff037819 */ /* 0x000fc80000011607 */
[----:B------:R-:W-:-:S07]  /*6ba0*/  LOP3.LUT R0, R0, 0x80, R3, 0xf8, !PT ;  /* 0x0000008000007812 */ /* 0x000fce00078ef803 */
.L_x_9602:
[----:B------:R-:W-:Y:S05]  /*6bb0*/  BSYNC.RECONVERGENT B0 ;  /* 0x0000000000007941 */ /* 0x000fea0003800200 */
.L_x_9601:
[----:B------:R3:W-:Y:S01]  /*6bc0*/  STG.E.U8 desc[UR36][R4.64], R0 ;  /* 0x0000000004007986 */ /* 0x0007e2000c101124 */
[----:B------:R-:W-:Y:S05]  /*6bd0*/  BRA `(.L_x_9587) ;  /* 0x0000000400e07947 */ /* 0x000fea0003800000 */
.L_x_9595:
        /* <DEDUP_REMOVED lines=26> */
.L_x_9605:
[----:B------:R-:W0:Y:S02]  /*6d80*/  F2I.U64.F64.TRUNC R24, R24 ;  /* 0x0000001800187311 */ /* 0x000e24000030d800 */
[----:B0-----:R0:W-:Y:S01]  /*6d90*/  STG.E.64 desc[UR36][R4.64], R24 ;  /* 0x0000001804007986 */ /* 0x0011e2000c101b24 */
[----:B------:R-:W-:Y:S05]  /*6da0*/  BRA `(.L_x_9587) ;  /* 0x00000004006c7947 */ /* 0x000fea0003800000 */
.L_x_9604:
[----:B------:R-:W0:Y:S02]  /*6db0*/  F2I.U32.F64.TRUNC R25, R24 ;  /* 0x0000001800197311 */ /* 0x000e24000030d000 */
[----:B0-----:R2:W-:Y:S01]  /*6dc0*/  STG.E desc[UR36][R4.64], R25 ;  /* 0x0000001904007986 */ /* 0x0015e2000c101924 */
[----:B------:R-:W-:Y:S05]  /*6dd0*/  BRA `(.L_x_9587) ;  /* 0x0000000400607947 */ /* 0x000fea0003800000 */
.L_x_9594:
        /* <DEDUP_REMOVED lines=10> */
.L_x_9607:
[----:B------:R-:W-:-:S05]  /*6e80*/  CS2R R26, SRZ ;  /* 0x00000000001a7805 */ /* 0x000fca000001ff00 */
[----:B------:R0:W-:Y:S01]  /*6e90*/  STG.E.128 desc[UR36][R4.64], R24 ;  /* 0x0000001804007986 */ /* 0x0001e2000c101d24 */
[----:B------:R-:W-:Y:S05]  /*6ea0*/  BRA `(.L_x_9587) ;  /* 0x00000004002c7947 */ /* 0x000fea0003800000 */
.L_x_9606:
[----:B------:R-:W-:-:S13]  /*6eb0*/  ISETP.NE.AND P0, PT, R0, 0xf, PT ;  /* 0x0000000f0000780c */ /* 0x000fda0003f05270 */
[----:B------:R-:W-:Y:S05]  /*6ec0*/  @!P0 BRA `(.L_x_9608) ;  /* 0x0000000400088947 */ /* 0x000fea0003800000 */
[----:B------:R-:W-:-:S13]  /*6ed0*/  ISETP.NE.AND P0, PT, R0, 0x17, PT ;  /* 0x000000170000780c */ /* 0x000fda0003f05270 */
[----:B------:R-:W-:Y:S05]  /*6ee0*/  @!P0 BRA `(.L_x_9609) ;  /* 0x0000000000a08947 */ /* 0x000fea0003800000 */
[----:B------:R-:W-:-:S13]  /*6ef0*/  ISETP.NE.AND P0, PT, R0, 0x18, PT ;  /* 0x000000180000780c */ /* 0x000fda0003f05270 */
[----:B------:R-:W-:Y:S05]  /*6f00*/  @!P0 BRA `(.L_x_9610) ;  /* 0x0000000000448947 */ /* 0x000fea0003800000 */
.L_x_9586:
        /* <DEDUP_REMOVED lines=16> */
.L_x_9611:
[----:B------:R-:W-:Y:S05]  /*7010*/  BRA `(.L_x_9587) ;  /* 0x0000000000d07947 */ /* 0x000fea0003800000 */
.L_x_9610:
        /* <DEDUP_REMOVED lines=17> */
.L_x_9613:
[----:B------:R-:W-:Y:S05]  /*7130*/  BSYNC.RECONVERGENT B0 ;  /* 0x0000000000007941 */ /* 0x000fea0003800200 */
.L_x_9612:
[----:B------:R-:W-:-:S05]  /*7140*/  LOP3.LUT R3, R0, 0x80, R3, 0xf8, !PT ;  /* 0x0000008000037812 */ /* 0x000fca00078ef803 */
[----:B------:R0:W-:Y:S01]  /*7150*/  STG.E.U8 desc[UR36][R4.64], R3 ;  /* 0x0000000304007986 */ /* 0x0001e2000c101124 */
[----:B------:R-:W-:Y:S05]  /*7160*/  BRA `(.L_x_9587) ;  /* 0x00000000007c7947 */ /* 0x000fea0003800000 */
.L_x_9609:
        /* <DEDUP_REMOVED lines=16> */
.L_x_9615:
[----:B------:R-:W-:Y:S01]  /*7270*/  IMAD.MOV.U32 R0, RZ, RZ, 0x7f ;  /* 0x0000007fff007424 */ /* 0x000fe200078e00ff */
[----:B------:R-:W-:-:S04]  /*7280*/  ISETP.GT.U32.AND P0, PT, R3, 0x7f800000, PT ;  /* 0x7f8000000300780c */ /* 0x000fc80003f04070 */
[----:B------:R-:W-:-:S09]  /*7290*/  SEL R0, R0, 0x7c, P0 ;  /* 0x0000007c00007807 */ /* 0x000fd20000000000 */
.L_x_9616:
[----:B------:R-:W-:Y:S05]  /*72a0*/  BSYNC.RECONVERGENT B0 ;  /* 0x0000000000007941 */ /* 0x000fea0003800200 */
.L_x_9614:
[----:B------:R-:W-:-:S04]  /*72b0*/  SHF.R.U32.HI R3, RZ, 0x18, R7 ;  /* 0x00000018ff037819 */ /* 0x000fc80000011607 */
[----:B------:R-:W-:-:S05]  /*72c0*/  LOP3.LUT R3, R0, 0x80, R3, 0xf8, !PT ;  /* 0x0000008000037812 */ /* 0x000fca00078ef803 */
[----:B------:R0:W-:Y:S01]  /*72d0*/  STG.E.U8 desc[UR36][R4.64], R3 ;  /* 0x0000000304007986 */ /* 0x0001e2000c101124 */
[----:B------:R-:W-:Y:S05]  /*72e0*/  BRA `(.L_x_9587) ;  /* 0x00000000001c7947 */ /* 0x000fea0003800000 */
.L_x_9608:
[----:B------:R-:W-:Y:S01]  /*72f0*/  UMOV UR4, 0xf0000000 ;  /* 0xf000000000047882 */ /* 0x000fe20000000000 */
[----:B------:R-:W-:Y:S01]  /*7300*/  UMOV UR5, 0x380fffff ;  /* 0x380fffff00057882 */ /* 0x000fe20000000000 */
[----:B------:R-:W0:Y:S01]  /*7310*/  F2F.F32.F64 R0, R24 ;  /* 0x0000001800007310 */ /* 0x000e220000301000 */
[----:B------:R-:W-:-:S14]  /*7320*/  DSETP.GEU.AND P0, PT, |R24|, UR4, PT ;  /* 0x0000000418007e2a */ /* 0x000fdc000bf0e200 */
[----:B0-----:R-:W-:-:S05]  /*7330*/  @!P0 FMUL R0, R0, 1.175494350822287508e-38 ;  /* 0x0080000000008820 */ /* 0x001fca0000400000 */
[----:B------:R-:W-:-:S05]  /*7340*/  F2FP.BF16.F32.PACK_AB R0, RZ, R0 ;  /* 0x00000000ff00723e */ /* 0x000fca00000010ff */
[----:B------:R0:W-:Y:S02]  /*7350*/  STG.E.U16 desc[UR36][R4.64], R0 ;  /* 0x0000000004007986 */ /* 0x0001e4000c101524 */
.L_x_9587:
[----:B------:R-:W-:-:S07]  /*7360*/  VIADD R23, R23, 0x80 ;  /* 0x0000008017177836 */ /* 0x000fce0000000000 */
.L_x_9546:
[----:B------:R-:W-:Y:S05]  /*7370*/  BSYNC.RECONVERGENT B7 ;  /* 0x0000000000077941 */ /* 0x000fea0003800200 */
.L_x_9507:
        /* <DEDUP_REMOVED lines=22> */
.L_x_9620:
[----:B------:R-:W0:Y:S02]  /*74e0*/  F2I.S64.F64.TRUNC R16, R16 ;  /* 0x0000001000107311 */ /* 0x000e24000030d900 */
[----:B0-----:R-:W-:-:S05]  /*74f0*/  IMAD.MOV.U32 R3, RZ, RZ, R16 ;  /* 0x000000ffff037224 */ /* 0x001fca00078e0010 */
[----:B------:R-:W-:Y:S01]  /*7500*/  STG.E.U8 desc[UR36][R4.64], R3 ;  /* 0x0000000304007986 */ /* 0x000fe2000c101124 */
[----:B------:R-:W-:Y:S05]  /*7510*/  EXIT ;  /* 0x000000000000794d */ /* 0x000fea0003800000 */
.L_x_9619:
        /* <DEDUP_REMOVED lines=9> */
.L_x_9623:
[----:B------:R-:W0:Y:S02]  /*75b0*/  F2I.F64.TRUNC R17, R16 ;  /* 0x0000001000117311 */ /* 0x000e24000030d100 */
[----:B0-----:R-:W-:Y:S01]  /*75c0*/  STG.E desc[UR36][R4.64], R17 ;  /* 0x0000001104007986 */ /* 0x001fe2000c101924 */
[----:B------:R-:W-:Y:S05]  /*75d0*/  EXIT ;  /* 0x000000000000794d */ /* 0x000fea0003800000 */
.L_x_9622:
[----:B------:R-:W0:Y:S02]  /*75e0*/  F2I.F64.TRUNC R17, R16 ;  /* 0x0000001000117311 */ /* 0x000e24000030d100 */
[----:B0-----:R-:W-:Y:S01]  /*75f0*/  STG.E.U16 desc[UR36][R4.64], R17 ;  /* 0x0000001104007986 */ /* 0x001fe2000c101524 */
[----:B------:R-:W-:Y:S05]  /*7600*/  EXIT ;  /* 0x000000000000794d */ /* 0x000fea0003800000 */
.L_x_9618:
        /* <DEDUP_REMOVED lines=13> */
.L_x_9625:
        /* <DEDUP_REMOVED lines=8> */
.L_x_9624:
        /* <DEDUP_REMOVED lines=14> */
.L_x_9627:
        /* <DEDUP_REMOVED lines=9> */
.L_x_9626:
[----:B------:R-:W-:Y:S01]  /*78d0*/  STG.E.64 desc[UR36][R4.64], R16 ;  /* 0x0000001004007986 */ /* 0x000fe2000c101b24 */
[----:B------:R-:W-:Y:S05]  /*78e0*/  EXIT ;  /* 0x000000000000794d */ /* 0x000fea0003800000 */
.L_x_9617:
        /* <DEDUP_REMOVED lines=13> */
.L_x_9631:
        /* <DEDUP_REMOVED lines=21> */
.L_x_9634:
[----:B------:R-:W-:-:S04]  /*7b10*/  SHF.R.U32.HI R3, RZ, 0x18, R7 ;  /* 0x00000018ff037819 */ /* 0x000fc80000011607 */
[----:B------:R-:W-:-:S04]  /*7b20*/  LOP3.LUT R0, R0, 0x80, R3, 0xf8, !PT ;  /* 0x0000008000007812 */ /* 0x000fc800078ef803 */
[----:B------:R-:W-:-:S07]  /*7b30*/  PRMT R2, R0, 0x7610, R2 ;  /* 0x0000761000027816 */ /* 0x000fce0000000002 */
.L_x_9633:
[----:B------:R-:W-:Y:S05]  /*7b40*/  BSYNC.RECONVERGENT B0 ;  /* 0x0000000000007941 */ /* 0x000fea0003800200 */
.L_x_9632:
[----:B------:R-:W-:Y:S01]  /*7b50*/  STG.E.U8 desc[UR36][R4.64], R2 ;  /* 0x0000000204007986 */ /* 0x000fe2000c101124 */
[----:B------:R-:W-:Y:S05]  /*7b60*/  EXIT ;  /* 0x000000000000794d */ /* 0x000fea0003800000 */
.L_x_9630:
        /* <DEDUP_REMOVED lines=21> */
.L_x_9637:
[----:B------:R-:W-:-:S04]  /*7cc0*/  SHF.R.U32.HI R3, RZ, 0x18, R7 ;  /* 0x00000018ff037819 */ /* 0x000fc80000011607 */
[----:B------:R-:W-:-:S04]  /*7cd0*/  LOP3.LUT R0, R0, 0x80, R3, 0xf8, !PT ;  /* 0x0000008000007812 */ /* 0x000fc800078ef803 */
[----:B------:R-:W-:-:S07]  /*7ce0*/  PRMT R2, R0, 0x7610, R2 ;  /* 0x0000761000027816 */ /* 0x000fce0000000002 */
.L_x_9636:
[----:B------:R-:W-:Y:S05]  /*7cf0*/  BSYNC.RECONVERGENT B0 ;  /* 0x0000000000007941 */ /* 0x000fea0003800200 */
.L_x_9635:
[----:B------:R-:W-:Y:S01]  /*7d00*/  STG.E.U8 desc[UR36][R4.64], R2 ;  /* 0x0000000204007986 */ /* 0x000fe2000c101124 */
[----:B------:R-:W-:Y:S05]  /*7d10*/  EXIT ;  /* 0x000000000000794d */ /* 0x000fea0003800000 */
.L_x_9629:
        /* <DEDUP_REMOVED lines=26> */
.L_x_9639:
[----:B------:R-:W0:Y:S02]  /*7ec0*/  F2I.U64.F64.TRUNC R16, R16 ;  /* 0x0000001000107311 */ /* 0x000e24000030d800 */
[----:B0-----:R-:W-:Y:S01]  /*7ed0*/  STG.E.64 desc[UR36][R4.64], R16 ;  /* 0x0000001004007986 */ /* 0x001fe2000c101b24 */
[----:B------:R-:W-:Y:S05]  /*7ee0*/  EXIT ;  /* 0x000000000000794d */ /* 0x000fea0003800000 */
.L_x_9638:
[----:B------:R-:W0:Y:S02]  /*7ef0*/  F2I.U32.F64.TRUNC R17, R16 ;  /* 0x0000001000117311 */ /* 0x000e24000030d000 */
[----:B0-----:R-:W-:Y:S01]  /*7f00*/  STG.E desc[UR36][R4.64], R17 ;  /* 0x0000001104007986 */ /* 0x001fe2000c101924 */
[----:B------:R-:W-:Y:S05]  /*7f10*/  EXIT ;  /* 0x000000000000794d */ /* 0x000fea0003800000 */
.L_x_9628:
        /* <DEDUP_REMOVED lines=10> */
.L_x_9641:
[----:B------:R-:W-:-:S05]  /*7fc0*/  CS2R R18, SRZ ;  /* 0x0000000000127805 */ /* 0x000fca000001ff00 */
[----:B------:R-:W-:Y:S01]  /*7fd0*/  STG.E.128 desc[UR36][R4.64], R16 ;  /* 0x0000001004007986 */ /* 0x000fe2000c101d24 */
[----:B------:R-:W-:Y:S05]  /*7fe0*/  EXIT ;  /* 0x000000000000794d */ /* 0x000fea0003800000 */
.L_x_9640:
[----:B------:R-:W-:-:S13]  /*7ff0*/  ISETP.NE.AND P0, PT, R0, 0xf, PT ;  /* 0x0000000f0000780c */ /* 0x000fda0003f05270 */
[----:B------:R-:W-:Y:S05]  /*8000*/  @!P0 BRA `(.L_x_9642) ;  /* 0x0000000400088947 */ /* 0x000fea0003800000 */
[----:B------:R-:W-:-:S13]  /*8010*/  ISETP.NE.AND P0, PT, R0, 0x17, PT ;  /* 0x000000170000780c */ /* 0x000fda0003f05270 */
[----:B------:R-:W-:Y:S05]  /*8020*/  @!P0 BRA `(.L_x_9643) ;  /* 0x0000000000a08947 */ /* 0x000fea0003800000 */
[----:B------:R-:W-:-:S13]  /*8030*/  ISETP.NE.AND P0, PT, R0, 0x18, PT ;  /* 0x000000180000780c */ /* 0x000fda0003f05270 */
[----:B------:R-:W-:Y:S05]  /*8040*/  @!P0 BRA `(.L_x_9644) ;  /* 0x0000000000448947 */ /* 0x000fea0003800000 */
.L_x_9621:
        /* <DEDUP_REMOVED lines=16> */
.L_x_9645:
[----:B------:R-:W-:Y:S05]  /*8150*/  EXIT ;  /* 0x000000000000794d */ /* 0x000fea0003800000 */
.L_x_9644:
        /* <DEDUP_REMOVED lines=17> */
.L_x_9647:
[----:B------:R-:W-:Y:S05]  /*8270*/  BSYNC.RECONVERGENT B0 ;  /* 0x0000000000007941 */ /* 0x000fea0003800200 */
.L_x_9646:
[----:B------:R-:W-:-:S05]  /*8280*/  LOP3.LUT R3, R0, 0x80, R3, 0xf8, !PT ;  /* 0x0000008000037812 */ /* 0x000fca00078ef803 */
[----:B------:R-:W-:Y:S01]  /*8290*/  STG.E.U8 desc[UR36][R4.64], R3 ;  /* 0x0000000304007986 */ /* 0x000fe2000c101124 */
[----:B------:R-:W-:Y:S05]  /*82a0*/  EXIT ;  /* 0x000000000000794d */ /* 0x000fea0003800000 */
.L_x_9643:
        /* <DEDUP_REMOVED lines=16> */
.L_x_9649:
[----:B------:R-:W-:Y:S01]  /*83b0*/  IMAD.MOV.U32 R0, RZ, RZ, 0x7f ;  /* 0x0000007fff007424 */ /* 0x000fe200078e00ff */
[----:B------:R-:W-:-:S04]  /*83c0*/  ISETP.GT.U32.AND P0, PT, R2, 0x7f800000, PT ;  /* 0x7f8000000200780c */ /* 0x000fc80003f04070 */
[----:B------:R-:W-:-:S09]  /*83d0*/  SEL R0, R0, 0x7c, P0 ;  /* 0x0000007c00007807 */ /* 0x000fd20000000000 */
.L_x_9650:
[----:B------:R-:W-:Y:S05]  /*83e0*/  BSYNC.RECONVERGENT B0 ;  /* 0x0000000000007941 */ /* 0x000fea0003800200 */
.L_x_9648:
[----:B------:R-:W-:-:S04]  /*83f0*/  SHF.R.U32.HI R3, RZ, 0x18, R3 ;  /* 0x00000018ff037819 */ /* 0x000fc80000011603 */
[----:B------:R-:W-:-:S05]  /*8400*/  LOP3.LUT R3, R0, 0x80, R3, 0xf8, !PT ;  /* 0x0000008000037812 */ /* 0x000fca00078ef803 */
[----:B------:R-:W-:Y:S01]  /*8410*/  STG.E.U8 desc[UR36][R4.64], R3 ;  /* 0x0000000304007986 */ /* 0x000fe2000c101124 */
[----:B------:R-:W-:Y:S05]  /*8420*/  EXIT ;  /* 0x000000000000794d */ /* 0x000fea0003800000 */
.L_x_9642:
        /* <DEDUP_REMOVED lines=8> */
.L_x_9651:
        /* <DEDUP_REMOVED lines=13> */
.L_x_32401:


//--------------------- .text._ZN2at6native18elementwise_kernelILi128ELi2EZNS0_22gpu_kernel_impl_nocastINS0_13BUnaryFunctorIdddZZZNS0_21heaviside_kernel_cudaERNS_18TensorIteratorBaseEENKUlvE_clEvENKUlvE4_clEvEUlddE_EEEEvS5_RKT_EUliE_EEviT1_ --------------------------
	.section	.text._ZN2at6native18elementwise_kernelILi128ELi2EZNS0_22gpu_kernel_impl_nocastINS0_13BUnaryFunctorIdddZZZNS0_21heaviside_kernel_cudaERNS_18TensorIteratorBaseEENKUlvE_clEvENKUlvE4_clEvEUlddE_EEEEvS5_RKT_EUliE_EEviT1_,"ax",@progbits
	.align	128
        .global         _ZN2at6native18elementwise_kernelILi128ELi2EZNS0_22gpu_kernel_impl_nocastINS0_13BUnaryFunctorIdddZZZNS0_21heaviside_kernel_cudaERNS_18TensorIteratorBaseEENKUlvE_clEvENKUlvE4_clEvEUlddE_EEEEvS5_RKT_EUliE_EEviT1_
        .type           _ZN2at6native18elementwise_kernelILi128ELi2EZNS0_22gpu_kernel_impl_nocastINS0_13BUnaryFunctorIdddZZZNS0_21heaviside_kernel_cudaERNS_18TensorIteratorBaseEENKUlvE_clEvENKUlvE4_clEvEUlddE_EEEEvS5_RKT_EUliE_EEviT1_,@function
        .size           _ZN2at6native18elementwise_kernelILi128ELi2EZNS0_22gpu_kernel_impl_nocastINS0_13BUnaryFunctorIdddZZZNS0_21heaviside_kernel_cudaERNS_18TensorIteratorBaseEENKUlvE_clEvENKUlvE4_clEvEUlddE_EEEEvS5_RKT_EUliE_EEviT1_,(.L_x_32402 - _ZN2at6native18elementwise_kernelILi128ELi2EZNS0_22gpu_kernel_impl_nocastINS0_13BUnaryFunctorIdddZZZNS0_21heaviside_kernel_cudaERNS_18TensorIteratorBaseEENKUlvE_clEvENKUlvE4_clEvEUlddE_EEEEvS5_RKT_EUliE_EEviT1_)
        .other          _ZN2at6native18elementwise_kernelILi128ELi2EZNS0_22gpu_kernel_impl_nocastINS0_13BUnaryFunctorIdddZZZNS0_21heaviside_kernel_cudaERNS_18TensorIteratorBaseEENKUlvE_clEvENKUlvE4_clEvEUlddE_EEEEvS5_RKT_EUliE_EEviT1_,@"STO_CUDA_ENTRY STV_DEFAULT"
_ZN2at6native18elementwise_kernelILi128ELi2EZNS0_22gpu_kernel_impl_nocastINS0_13BUnaryFunctorIdddZZZNS0_21heaviside_kernel_cudaERNS_18TensorIteratorBaseEENKUlvE_clEvENKUlvE4_clEvEUlddE_EEEEvS5_RKT_EUliE_EEviT1_:
.text._ZN2at6native18elementwise_kernelILi128ELi2EZNS0_22gpu_kernel_impl_nocastINS0_13BUnaryFunctorIdddZZZNS0_21heaviside_kernel_cudaERNS_18TensorIteratorBaseEENKUlvE_clEvENKUlvE4_clEvEUlddE_EEEEvS5_RKT_EUliE_EEviT1_:
        /* <DEDUP_REMOVED lines=14> */
[----:B------:R-:W1:Y:S01]  /*00e0*/  LDC R8, c[0x0][0x598] ;  /* 0x00016600ff087b82 */ /* 0x000e620000000800 */
[----:B0-----:R-:W2:Y:S07]  /*00f0*/  LDG.E.64 R4, desc[UR6][R4.64] ;  /* 0x0000000604047981 */ /* 0x001eae000c1e1b00 */
[----:B------:R-:W0:Y:S01]  /*0100*/  LDC.64 R6, c[0x0][0x580] ;  /* 0x00016000ff067b82 */ /* 0x000e220000000a00 */
[----:B------:R-:W-:Y:S01]  /*0110*/  IADD3 R3, PT, PT, R3, 0x80, RZ ;  /* 0x0000008003037810 */ /* 0x000fe20007ffe0ff */
[----:B--2---:R-:W-:-:S02]  /*0120*/  DSETP.NEU.AND P1, PT, R4, RZ, PT ;  /* 0x000000ff0400722a */ /* 0x004fc40003f2d000 */
[----:B------:R-:W-:-:S04]  /*0130*/  DSETP.GT.AND P0, PT, R4, RZ, PT ;  /* 0x000000ff0400722a */ /* 0x000fc80003f04000 */
[----:B-1----:R-:W-:Y:S02]  /*0140*/  FSEL R8, R8, RZ, !P1 ;  /* 0x000000ff08087208 */ /* 0x002fe40004800000 */
[----:B------:R-:W-:-:S06]  /*0150*/  FSEL R9, RZ, 1.875, !P0 ;  /* 0x3ff00000ff097808 */ /* 0x000fcc0004000000 */
[----:B------:R-:W0:Y:S02]  /*0160*/  @!P1 LDC R9, c[0x0][0x59c] ;  /* 0x00016700ff099b82 */ /* 0x000e240000000800 */
[----:B0-----:R0:W-:Y:S02]  /*0170*/  STG.E.64 desc[UR6][R6.64], R8 ;  /* 0x0000000806007986 */ /* 0x0011e4000c101b06 */
.L_x_9654:
[----:B------:R-:W-:Y:S05]  /*0180*/  BSYNC.RECONVERGENT B0 ;  /* 0x0000000000007941 */ /* 0x000fea0003800200 */
.L_x_9653:
[----:B------:R-:W-:-:S13]  /*0190*/  ISETP.GE.AND P0, PT, R3, UR4, PT ;  /* 0x0000000403007c0c */ /* 0x000fda000bf06270 */
[----:B------:R-:W-:Y:S05]  /*01a0*/  @P0 EXIT ;  /* 0x000000000000094d */ /* 0x000fea0003800000 */
[----:B------:R-:W1:Y:S02]  /*01b0*/  LDC.64 R4, c[0x0][0x588] ;  /* 0x00016200ff047b82 */ /* 0x000e640000000a00 */
[----:B-1----:R-:W2:Y:S06]  /*01c0*/  LDG.E.64 R2, desc[UR6][R4.64] ;  /* 0x0000000604027981 */ /* 0x002eac000c1e1b00 */
[----:B0-----:R-:W0:Y:S01]  /*01d0*/  LDC.64 R6, c[0x0][0x580] ;  /* 0x00016000ff067b82 */ /* 0x001e220000000a00 */
[C---:B--2---:R-:W-:Y:S02]  /*01e0*/  DSETP.NEU.AND P1, PT, R2.reuse, RZ, PT ;  /* 0x000000ff0200722a */ /* 0x044fe40003f2d000 */
[----:B------:R-:W-:-:S05]  /*01f0*/  DSETP.GT.AND P0, PT, R2, RZ, PT ;  /* 0x000000ff0200722a */ /* 0x000fca0003f04000 */
[----:B------:R-:W1:Y:S01]  /*0200*/  LDC R2, c[0x0][0x598] ;  /* 0x00016600ff027b82 */ /* 0x000e620000000800 */
[----:B------:R-:W-:-:S07]  /*0210*/  FSEL R3, RZ, 1.875, !P0 ;  /* 0x3ff00000ff037808 */ /* 0x000fce0004000000 */
[----:B------:R-:W0:Y:S01]  /*0220*/  @!P1 LDC R3, c[0x0][0x59c] ;  /* 0x00016700ff039b82 */ /* 0x000e220000000800 */
[----:B-1----:R-:W-:-:S05]  /*0230*/  FSEL R2, R2, RZ, !P1 ;  /* 0x000000ff02027208 */ /* 0x002fca0004800000 */
[----:B0-----:R-:W-:Y:S01]  /*0240*/  STG.E.64 desc[UR6][R6.64], R2 ;  /* 0x0000000206007986 */ /* 0x001fe2000c101b06 */
[----:B------:R-:W-:Y:S05]  /*0250*/  EXIT ;  /* 0x000000000000794d */ /* 0x000fea0003800000 */
.L_x_9652:
        /* <DEDUP_REMOVED lines=305> */
.L_x_9657:
[----:B------:R-:W0:Y:S02]  /*1570*/  LDCU.128 UR8, c[0x0][0x580] ;  /* 0x0000b000ff0877ac */ /* 0x000e240008000c00 */
[----:B0-----:R-:W-:Y:S02]  /*1580*/  IADD3 R6, P0, PT, R4, UR10, RZ ;  /* 0x0000000a04067c10 */ /* 0x001fe4000ff1e0ff */
[----:B------:R-:W0:Y:S02]  /*1590*/  LDC R4, c[0x0][0x598] ;  /* 0x00016600ff047b82 */ /* 0x000e240000000800 */
[----:B------:R-:W-:-:S06]  /*15a0*/  IADD3.X R7, PT, PT, RZ, UR11, RZ, P0, !PT ;  /* 0x0000000bff077c10 */ /* 0x000fcc00087fe4ff */
[----:B------:R-:W2:Y:S01]  /*15b0*/  LDG.E.64 R6, desc[UR6][R6.64] ;  /* 0x0000000606067981 */ /* 0x000ea2000c1e1b00 */
[----:B------:R-:W-:Y:S01]  /*15c0*/  IADD3 R3, PT, PT, R3, 0x80, RZ ;  /* 0x0000008003037810 */ /* 0x000fe20007ffe0ff */
[C---:B--2---:R-:W-:Y:S02]  /*15d0*/  DSETP.NEU.AND P0, PT, R6.reuse, RZ, PT ;  /* 0x000000ff0600722a */ /* 0x044fe40003f0d000 */
[----:B------:R-:W-:-:S04]  /*15e0*/  DSETP.GT.AND P1, PT, R6, RZ, PT ;  /* 0x000000ff0600722a */ /* 0x000fc80003f24000 */
[----:B0-----:R-:W-:Y:S02]  /*15f0*/  FSEL R4, R4, RZ, !P0 ;  /* 0x000000ff04047208 */ /* 0x001fe40004000000 */
[----:B------:R-:W-:Y:S02]  /*1600*/  FSEL R11, RZ, 1.875, !P1 ;  /* 0x3ff00000ff0b7808 */ /* 0x000fe40004800000 */
[----:B------:R-:W-:-:S04]  /*1610*/  IADD3 R8, P1, PT, R5, UR8, RZ ;  /* 0x0000000805087c10 */ /* 0x000fc8000ff3e0ff */
[----:B------:R-:W0:Y:S01]  /*1620*/  @!P0 LDC R11, c[0x0][0x59c] ;  /* 0x00016700ff0b8b82 */ /* 0x000e220000000800 */
[----:B------:R-:W-:Y:S01]  /*1630*/  IADD3.X R9, PT, PT, RZ, UR9, RZ, P1, !PT ;  /* 0x00000009ff097c10 */ /* 0x000fe20008ffe4ff */
[----:B0-----:R-:W-:-:S05]  /*1640*/  IMAD.MOV.U32 R5, RZ, RZ, R11 ;  /* 0x000000ffff057224 */ /* 0x001fca00078e000b */
[----:B------:R0:W-:Y:S02]  /*1650*/  STG.E.64 desc[UR6][R8.64], R4 ;  /* 0x0000000408007986 */ /* 0x0001e4000c101b06 */
.L_x_9656:
[----:B------:R-:W-:Y:S05]  /*1660*/  BSYNC.RECONVERGENT B0 ;  /* 0x0000000000007941 */ /* 0x000fea0003800200 */
.L_x_9655:
        /* <DEDUP_REMOVED lines=300> */
.L_x_9658:
[----:B------:R-:W0:Y:S02]  /*2930*/  LDCU.128 UR8, c[0x0][0x580] ;  /* 0x0000b000ff0877ac */ /* 0x000e240008000c00 */
[----:B0-----:R-:W-:Y:S02]  /*2940*/  IADD3 R4, P0, PT, R2, UR10, RZ ;  /* 0x0000000a02047c10 */ /* 0x001fe4000ff1e0ff */
[----:B------:R-:W0:Y:S02]  /*2950*/  LDC R2, c[0x0][0x598] ;  /* 0x00016600ff027b82 */ /* 0x000e240000000800 */
[----:B------:R-:W-:-:S06]  /*2960*/  IADD3.X R5, PT, PT, RZ, UR11, RZ, P0, !PT ;  /* 0x0000000bff057c10 */ /* 0x000fcc00087fe4ff */
[----:B------:R-:W2:Y:S02]  /*2970*/  LDG.E.64 R4, desc[UR6][R4.64] ;  /* 0x0000000604047981 */ /* 0x000ea4000c1e1b00 */
[C---:B--2---:R-:W-:Y:S02]  /*2980*/  DSETP.NEU.AND P0, PT, R4.reuse, RZ, PT ;  /* 0x000000ff0400722a */ /* 0x044fe40003f0d000 */
[----:B------:R-:W-:-:S04]  /*2990*/  DSETP.GT.AND P1, PT, R4, RZ, PT ;  /* 0x000000ff0400722a */ /* 0x000fc80003f24000 */
[----:B0-----:R-:W-:Y:S02]  /*29a0*/  FSEL R2, R2, RZ, !P0 ;  /* 0x000000ff02027208 */ /* 0x001fe40004000000 */
[----:B------:R-:W-:Y:S02]  /*29b0*/  FSEL R9, RZ, 1.875, !P1 ;  /* 0x3ff00000ff097808 */ /* 0x000fe40004800000 */
[----:B------:R-:W-:-:S04]  /*29c0*/  IADD3 R6, P1, PT, R3, UR8, RZ ;  /* 0x0000000803067c10 */ /* 0x000fc8000ff3e0ff */
[----:B------:R-:W0:Y:S01]  /*29d0*/  @!P0 LDC R9, c[0x0][0x59c] ;  /* 0x00016700ff098b82 */ /* 0x000e220000000800 */
[----:B------:R-:W-:Y:S02]  /*29e0*/  IADD3.X R7, PT, PT, RZ, UR9, RZ, P1, !PT ;  /* 0x00000009ff077c10 */ /* 0x000fe40008ffe4ff */
[----:B0-----:R-:W-:-:S05]  /*29f0*/  MOV R3, R9 ;  /* 0x0000000900037202 */ /* 0x001fca0000000f00 */
[----:B------:R-:W-:Y:S01]  /*2a00*/  STG.E.64 desc[UR6][R6.64], R2 ;  /* 0x0000000206007986 */ /* 0x000fe2000c101b06 */
[----:B------:R-:W-:Y:S05]  /*2a10*/  EXIT ;  /* 0x000000000000794d */ /* 0x000fea0003800000 */
.L_x_9659:
        /* <DEDUP_REMOVED lines=14> */
.L_x_32402:


//--------------------- .text._ZN2at6native27unrolled_elementwise_kernelINS0_13BUnaryFunctorIdddZZZNS0_21heaviside_kernel_cudaERNS_18TensorIteratorBaseEENKUlvE_clEvENKUlvE4_clEvEUlddE_EESt5arrayIPcLm2EELi4E23TrivialOffsetCalculatorILi1EjESD_NS0_6memory15LoadWithoutCastENSE_16StoreWithoutCastEEEviT_T0_T2_T3_T4_T5_ --------------------------
	.section	.text._ZN2at6native27unrolled_elementwise_kernelINS0_13BUnaryFunctorIdddZZZNS0_21heaviside_kernel_cudaERNS_18TensorIteratorBaseEENKUlvE_clEvENKUlvE4_clEvEUlddE_EESt5arrayIPcLm2EELi4E23TrivialOffsetCalculatorILi1EjESD_NS0_6memory15LoadWithoutCastENSE_16StoreWithoutCastEEEviT_T0_T2_T3_T4_T5_,"ax",@progbits
	.align	128
        .global         _ZN2at6native27unrolled_elementwise_kernelINS0_13BUnaryFunctorIdddZZZNS0_21heaviside_kernel_cudaERNS_18TensorIteratorBaseEENKUlvE_clEvENKUlvE4_clEvEUlddE_EESt5arrayIPcLm2EELi4E23TrivialOffsetCalculatorILi1EjESD_NS0_6memory15LoadWithoutCastENSE_16StoreWithoutCastEEEviT_T0_T2_T3_T4_T5_
        .type           _ZN2at6native27unrolled_elementwise_kernelINS0_13BUnaryFunctorIdddZZZNS0_21heaviside_kernel_cudaERNS_18TensorIteratorBaseEENKUlvE_clEvENKUlvE4_clEvEUlddE_EESt5arrayIPcLm2EELi4E23TrivialOffsetCalculatorILi1EjESD_NS0_6memory15LoadWithoutCastENSE_16StoreWithoutCastEEEviT_T0_T2_T3_T4_T5_,@function
        .size           _ZN2at6native27unrolled_elementwise_kernelINS0_13BUnaryFunctorIdddZZZNS0_21heaviside_kernel_cudaERNS_18TensorIteratorBaseEENKUlvE_clEvENKUlvE4_clEvEUlddE_EESt5arrayIPcLm2EELi4E23TrivialOffsetCalculatorILi1EjESD_NS0_6memory15LoadWithoutCastENSE_16StoreWithoutCastEEEviT_T0_T2_T3_T4_T5_,(.L_x_32403 - _ZN2at6native27unrolled_elementwise_kernelINS0_13BUnaryFunctorIdddZZZNS0_21heaviside_kernel_cudaERNS_18TensorIteratorBaseEENKUlvE_clEvENKUlvE4_clEvEUlddE_EESt5arrayIPcLm2EELi4E23TrivialOffsetCalculatorILi1EjESD_NS0_6memory15LoadWithoutCastENSE_16StoreWithoutCastEEEviT_T0_T2_T3_T4_T5_)
        .other          _ZN2at6native27unrolled_elementwise_kernelINS0_13BUnaryFunctorIdddZZZNS0_21heaviside_kernel_cudaERNS_18TensorIteratorBaseEENKUlvE_clEvENKUlvE4_clEvEUlddE_EESt5arrayIPcLm2EELi4E23TrivialOffsetCalculatorILi1EjESD_NS0_6memory15LoadWithoutCastENSE_16StoreWithoutCastEEEviT_T0_T2_T3_T4_T5_,@"STO_CUDA_ENTRY STV_DEFAULT"
_ZN2at6native27unrolled_elementwise_kernelINS0_13BUnaryFunctorIdddZZZNS0_21heaviside_kernel_cudaERNS_18TensorIteratorBaseEENKUlvE_clEvENKUlvE4_clEvEUlddE_EESt5arrayIPcLm2EELi4E23TrivialOffsetCalculatorILi1EjESD_NS0_6memory15LoadWithoutCastENSE_16StoreWithoutCastEEEviT_T0_T2_T3_T4_T5_:
.text._ZN2at6native27unrolled_elementwise_kernelINS0_13BUnaryFunctorIdddZZZNS0_21heaviside_kernel_cudaERNS_18TensorIteratorBaseEENKUlvE_clEvENKUlvE4_clEvEUlddE_EESt5arrayIPcLm2EELi4E23TrivialOffsetCalculatorILi1EjESD_NS0_6memory15LoadWithoutCastENSE_16StoreWithoutCastEEEviT_T0_T2_T3_T4_T5_:
[----:B------:R-:W-:Y:S01]  /*0000*/  LDC R1, c[0x0][0x37c] ;  /* 0x0000df00ff017b82 */ /* 0x000fe20000000800 */
[----:B------:R-:W0:Y:S07]  /*0010*/  S2R R5, SR_CTAID.X ;  /* 0x0000000000057919 */ /* 0x000e2e0000002500 */
[----:B------:R-:W0:Y:S01]  /*0020*/  LDC R0, c[0x0][0x380] ;  /* 0x0000e000ff007b82 */ /* 0x000e220000000800 */
[----:B------:R-:W1:Y:S01]  /*0030*/  LDCU.64 UR4, c[0x0][0x358] ;  /* 0x00006b00ff0477ac */ /* 0x000e620008000a00 */
[----:B------:R-:W-:Y:S01]  /*0040*/  CS2R R20, SRZ ;  /* 0x0000000000147805 */ /* 0x000fe2000001ff00 */
        /* <DEDUP_REMOVED lines=12> */
[----:B0-----:R-:W-:-:S05]  /*0110*/  @!P0 IMAD.WIDE.U32 R12, R11, 0x8, R12 ;  /* 0x000000080b0c8825 */ /* 0x001fca00078e000c */
[----:B-1----:R-:W3:Y:S07]  /*0120*/  @!P0 LDG.E.64 R20, desc[UR4][R12.64] ;  /* 0x000000040c148981 */ /* 0x002eee000c1e1b00 */
[----:B------:R-:W-:Y:S01]  /*0130*/  @!P3 IMAD R23, R5, 0x200, R2 ;  /* 0x000002000517b824 */ /* 0x000fe200078e0202 */
[----:B------:R-:W0:Y:S01]  /*0140*/  @!P3 LDC.64 R8, c[0x0][0x3a0] ;  /* 0x0000e800ff08bb82 */ /* 0x000e220000000a00 */
[----:B------:R-:W-:-:S05]  /*0150*/  @!P3 VIADD R2, R2, 0x80 ;  /* 0x000000800202b836 */ /* 0x000fca0000000000 */
[----:B------:R-:W-:-:S13]  /*0160*/  ISETP.GE.AND P2, PT, R2, R3, PT ;  /* 0x000000030200720c */ /* 0x000fda0003f46270 */
[----:B------:R-:W1:Y:S01]  /*0170*/  @!P2 LDC.64 R6, c[0x0][0x3a0] ;  /* 0x0000e800ff06ab82 */ /* 0x000e620000000a00 */
[----:B------:R-:W-:Y:S02]  /*0180*/  @!P2 IMAD R19, R5, 0x200, R2 ;  /* 0x000002000513a824 */ /* 0x000fe400078e0202 */
[----:B--2---:R-:W-:Y:S01]  /*0190*/  @!P1 IMAD.WIDE.U32 R14, R17, 0x8, R14 ;  /* 0x00000008110e9825 */ /* 0x004fe200078e000e */
[----:B------:R-:W-:Y:S02]  /*01a0*/  CS2R R16, SRZ ;  /* 0x0000000000107805 */ /* 0x000fe4000001ff00 */
[----:B------:R-:W-:Y:S01]  /*01b0*/  CS2R R10, SRZ ;  /* 0x00000000000a7805 */ /* 0x000fe2000001ff00 */
[----:B0-----:R-:W-:Y:S01]  /*01c0*/  @!P3 IMAD.WIDE.U32 R22, R23, 0x8, R8 ;  /* 0x000000081716b825 */ /* 0x001fe200078e0008 */
[----:B------:R-:W-:-:S04]  /*01d0*/  CS2R R8, SRZ ;  /* 0x0000000000087805 */ /* 0x000fc8000001ff00 */
[----:B------:R0:W2:Y:S04]  /*01e0*/  @!P1 LDG.E.64 R10, desc[UR4][R14.64] ;  /* 0x000000040e0a9981 */ /* 0x0000a8000c1e1b00 */
[----:B------:R-:W4:Y:S01]  /*01f0*/  @!P3 LDG.E.64 R8, desc[UR4][R22.64] ;  /* 0x000000041608b981 */ /* 0x000f22000c1e1b00 */
[----:B-1----:R-:W-:Y:S02]  /*0200*/  @!P2 IMAD.WIDE.U32 R18, R19, 0x8, R6 ;  /* 0x000000081312a825 */ /* 0x002fe400078e0006 */
[----:B------:R-:W0:Y:S03]  /*0210*/  LDC.64 R6, c[0x0][0x390] ;  /* 0x0000e400ff067b82 */ /* 0x000e260000000a00 */
[----:B------:R-:W5:Y:S01]  /*0220*/  @!P2 LDG.E.64 R16, desc[UR4][R18.64] ;  /* 0x000000041210a981 */ /* 0x000f62000c1e1b00 */
[----:B------:R-:W-:Y:S04]  /*0230*/  BSSY.RECONVERGENT B0, `(.L_x_9660) ;  /* 0x000002b000007945 */ /* 0x000fe80003800200 */
[----:B------:R-:W-:Y:S01]  /*0240*/  BSSY.RELIABLE B1, `(.L_x_9661) ;  /* 0x0000023000017945 */ /* 0x000fe20003800100 */
[----:B---3--:R-:W-:-:S02]  /*0250*/  DSETP.GT.AND P6, PT, R20, RZ, PT ;  /* 0x000000ff1400722a */ /* 0x008fc40003fc4000 */
[----:B------:R-:W-:-:S04]  /*0260*/  DSETP.NEU.AND P0, PT, R20, RZ, PT ;  /* 0x000000ff1400722a */ /* 0x000fc80003f0d000 */
[----:B------:R-:W-:Y:S02]  /*0270*/  FSEL R2, RZ, 1.875, !P6 ;  /* 0x3ff00000ff027808 */ /* 0x000fe40007000000 */
[----:B0-----:R-:W-:Y:S02]  /*0280*/  FSEL R14, R6, RZ, !P0 ;  /* 0x000000ff060e7208 */ /* 0x001fe40004000000 */
[----:B------:R-:W-:Y:S02]  /*0290*/  FSEL R15, R2, R7, P0 ;  /* 0x00000007020f7208 */ /* 0x000fe40000000000 */
[----:B------:R-:W-:Y:S01]  /*02a0*/  ISETP.GE.AND P0, PT, R0, R3, PT ;  /* 0x000000030000720c */ /* 0x000fe20003f06270 */
[----:B--2---:R-:W-:Y:S02]  /*02b0*/  DSETP.GT.AND P2, PT, R10, RZ, PT ;  /* 0x000000ff0a00722a */ /* 0x004fe40003f44000 */
[----:B----4-:R-:W-:Y:S02]  /*02c0*/  DSETP.GT.AND P4, PT, R8, RZ, PT ;  /* 0x000000ff0800722a */ /* 0x010fe40003f84000 */
[----:B------:R-:W-:-:S02]  /*02d0*/  DSETP.NEU.AND P1, PT, R10, RZ, PT ;  /* 0x000000ff0a00722a */ /* 0x000fc40003f2d000 */
[----:B------:R-:W-:Y:S01]  /*02e0*/  DSETP.NEU.AND P3, PT, R8, RZ, PT ;  /* 0x000000ff0800722a */ /* 0x000fe20003f6d000 */
[----:B------:R-:W-:Y:S01]  /*02f0*/  FSEL R4, RZ, 1.875, !P2 ;  /* 0x3ff00000ff047808 */ /* 0x000fe20005000000 */
[C---:B-----5:R-:W-:Y:S01]  /*0300*/  DSETP.NEU.AND P5, PT, R16.reuse, RZ, PT ;  /* 0x000000ff1000722a */ /* 0x060fe20003fad000 */
[----:B------:R-:W-:Y:S01]  /*0310*/  FSEL R2, RZ, 1.875, !P4 ;  /* 0x3ff00000ff027808 */ /* 0x000fe20006000000 */
[----:B------:R-:W-:Y:S01]  /*0320*/  DSETP.GT.AND P6, PT, R16, RZ, PT ;  /* 0x000000ff1000722a */ /* 0x000fe20003fc4000 */
[-C--:B------:R-:W-:Y:S02]  /*0330*/  FSEL R11, R4, R7.reuse, P1 ;  /* 0x00000007040b7208 */ /* 0x080fe40000800000 */
[----:B------:R-:W-:Y:S02]  /*0340*/  FSEL R9, R2, R7, P3 ;  /* 0x0000000702097208 */ /* 0x000fe40001800000 */
[C---:B------:R-:W-:Y:S02]  /*0350*/  FSEL R10, R6.reuse, RZ, !P1 ;  /* 0x000000ff060a7208 */ /* 0x040fe40004800000 */
[----:B------:R-:W-:-:S02]  /*0360*/  FSEL R8, R6, RZ, !P3 ;  /* 0x000000ff06087208 */ /* 0x000fc40005800000 */
[----:B------:R-:W-:-:S03]  /*0370*/  FSEL R2, R6, RZ, !P5 ;  /* 0x000000ff06027208 */ /* 0x000fc60006800000 */
[----:B------:R-:W-:Y:S01]  /*0380*/  @P5 FSEL R7, RZ, 1.875, !P6 ;  /* 0x3ff00000ff075808 */ /* 0x000fe20007000000 */
[----:B------:R-:W-:Y:S06]  /*0390*/  @P0 BRA `(.L_x_9662) ;  /* 0x0000000000340947 */ /* 0x000fec0003800000 */
[----:B------:R-:W0:Y:S01]  /*03a0*/  LDC.64 R12, c[0x0][0x398] ;  /* 0x0000e600ff0c7b82 */ /* 0x000e220000000a00 */
[----:B------:R-:W-:Y:S01]  /*03b0*/  LEA R17, R5, R0, 0x9 ;  /* 0x0000000005117211 */ /* 0x000fe200078e48ff */
        /* <DEDUP_REMOVED lines=11> */
.L_x_9662:
[----:B------:R-:W-:Y:S05]  /*0470*/  BSYNC.RELIABLE B1 ;  /* 0x0000000000017941 */ /* 0x000fea0003800100 */
.L_x_9661:
[----:B------:R-:W-:-:S13]  /*0480*/  ISETP.GE.AND P0, PT, R0, R3, PT ;  /* 0x000000030000720c */ /* 0x000fda0003f06270 */
[----:B0-----:R-:W0:Y:S01]  /*0490*/  @!P0 LDC.64 R10, c[0x0][0x398] ;  /* 0x0000e600ff0a8b82 */ /* 0x001e220000000a00 */
[----:B------:R-:W-:Y:S01]  /*04a0*/  @!P0 IMAD R13, R5, 0x200, R0 ;  /* 0x00000200050d8824 */ /* 0x000fe200078e0200 */
[----:B------:R-:W-:-:S03]  /*04b0*/  @!P0 IADD3 R0, PT, PT, R0, 0x80, RZ ;  /* 0x0000008000008810 */ /* 0x000fc60007ffe0ff */
[----:B0-----:R-:W-:-:S05]  /*04c0*/  @!P0 IMAD.WIDE.U32 R10, R13, 0x8, R10 ;  /* 0x000000080d0a8825 */ /* 0x001fca00078e000a */
[----:B------:R1:W-:Y:S02]  /*04d0*/  @!P0 STG.E.64 desc[UR4][R10.64], R8 ;  /* 0x000000080a008986 */ /* 0x0003e4000c101b04 */
.L_x_9663:
[----:B------:R-:W-:Y:S05]  /*04e0*/  BSYNC.RECONVERGENT B0 ;  /* 0x0000000000007941 */ /* 0x000fea0003800200 */
.L_x_9660:
[----:B------:R-:W-:Y:S05]  /*04f0*/  WARPSYNC.ALL ;  /* 0x0000000000007948 */ /* 0x000fea0003800000 */
[----:B------:R-:W-:-:S13]  /*0500*/  ISETP.GE.AND P0, PT, R0, R3, PT ;  /* 0x000000030000720c */ /* 0x000fda0003f06270 */
[----:B------:R-:W-:Y:S05]  /*0510*/  @P0 EXIT ;  /* 0x000000000000094d */ /* 0x000fea0003800000 */
[----:B-1----:R-:W1:Y:S01]  /*0520*/  LDC.64 R8, c[0x0][0x398] ;  /* 0x0000e600ff087b82 */ /* 0x002e620000000a00 */
[----:B------:R-:W-:Y:S02]  /*0530*/  IMAD R5, R5, 0x200, R0 ;  /* 0x0000020005057824 */ /* 0x000fe400078e0200 */
[----:B------:R-:W-:Y:S02]  /*0540*/  IMAD.MOV.U32 R3, RZ, RZ, R7 ;  /* 0x000000ffff037224 */ /* 0x000fe400078e0007 */
[----:B-1----:R-:W-:-:S05]  /*0550*/  IMAD.WIDE.U32 R4, R5, 0x8, R8 ;  /* 0x0000000805047825 */ /* 0x002fca00078e0008 */
[----:B------:R-:W-:Y:S01]  /*0560*/  STG.E.64 desc[UR4][R4.64], R2 ;  /* 0x0000000204007986 */ /* 0x000fe2000c101b04 */
[----:B------:R-:W-:Y:S05]  /*0570*/  EXIT ;  /* 0x000000000000794d */ /* 0x000fea0003800000 */
.L_x_9664:
        /* <DEDUP_REMOVED lines=16> */
.L_x_32403:


//--------------------- .text._ZN2at6native29vectorized_elementwise_kernelILi2ENS0_13BUnaryFunctorIdddZZZNS0_21heaviside_kernel_cudaERNS_18TensorIteratorBaseEENKUlvE_clEvENKUlvE4_clEvEUlddE_EESt5arrayIPcLm2EEEEviT0_T1_ --------------------------
	.section	.text._ZN2at6native29vectorized_elementwise_kernelILi2ENS0_13BUnaryFunctorIdddZZZNS0_21heaviside_kernel_cudaERNS_18TensorIteratorBaseEENKUlvE_clEvENKUlvE4_clEvEUlddE_EESt5arrayIPcLm2EEEEviT0_T1_,"ax",@progbits
	.align	128
        .global         _ZN2at6native29vectorized_elementwise_kernelILi2ENS0_13BUnaryFunctorIdddZZZNS0_21heaviside_kernel_cudaERNS_18TensorIteratorBaseEENKUlvE_clEvENKUlvE4_clEvEUlddE_EESt5arrayIPcLm2EEEEviT0_T1_
        .type           _ZN2at6native29vectorized_elementwise_kernelILi2ENS0_13BUnaryFunctorIdddZZZNS0_21heaviside_kernel_cudaERNS_18TensorIteratorBaseEENKUlvE_clEvENKUlvE4_clEvEUlddE_EESt5arrayIPcLm2EEEEviT0_T1_,@function
        .size           _ZN2at6native29vectorized_elementwise_kernelILi2ENS0_13BUnaryFunctorIdddZZZNS0_21heaviside_kernel_cudaERNS_18TensorIteratorBaseEENKUlvE_clEvENKUlvE4_clEvEUlddE_EESt5arrayIPcLm2EEEEviT0_T1_,(.L_x_32404 - _ZN2at6native29vectorized_elementwise_kernelILi2ENS0_13BUnaryFunctorIdddZZZNS0_21heaviside_kernel_cudaERNS_18TensorIteratorBaseEENKUlvE_clEvENKUlvE4_clEvEUlddE_EESt5arrayIPcLm2EEEEviT0_T1_)
        .other          _ZN2at6native29vectorized_elementwise_kernelILi2ENS0_13BUnaryFunctorIdddZZZNS0_21heaviside_kernel_cudaERNS_18TensorIteratorBaseEENKUlvE_clEvENKUlvE4_clEvEUlddE_EESt5arrayIPcLm2EEEEviT0_T1_,@"STO_CUDA_ENTRY STV_DEFAULT"
_ZN2at6native29vectorized_elementwise_kernelILi2ENS0_13BUnaryFunctorIdddZZZNS0_21heaviside_kernel_cudaERNS_18TensorIteratorBaseEENKUlvE_clEvENKUlvE4_clEvEUlddE_EESt5arrayIPcLm2EEEEviT0_T1_:
.text._ZN2at6native29vectorized_elementwise_kernelILi2ENS0_13BUnaryFunctorIdddZZZNS0_21heaviside_kernel_cudaERNS_18TensorIteratorBaseEENKUlvE_clEvENKUlvE4_clEvEUlddE_EESt5arrayIPcLm2EEEEviT0_T1_:
        /* <DEDUP_REMOVED lines=9> */
[----:B------:R-:W-:Y:S02]  /*0090*/  CS2R R6, SRZ ;  /* 0x0000000000067805 */ /* 0x000fe4000001ff00 */
        /* <DEDUP_REMOVED lines=11> */
[----:B------:R-:W2:Y:S07]  /*0150*/  @!P6 LDG.E.64 R6, desc[UR4][R18.64] ;  /* 0x000000041206e981 */ /* 0x000eae000c1e1b00 */
[----:B------:R-:W-:Y:S01]  /*0160*/  @!P4 IMAD.IADD R15, R0, 0x1, R25 ;  /* 0x00000001000fc824 */ /* 0x000fe200078e0219 */
[----:B------:R-:W0:Y:S01]  /*0170*/  @!P4 LDC.64 R26, c[0x0][0x3a0] ;  /* 0x0000e800ff1acb82 */ /* 0x000e220000000a00 */
[----:B------:R-:W-:-:S05]  /*0180*/  @!P4 VIADD R25, R25, 0x80 ;  /* 0x000000801919c836 */ /* 0x000fca0000000000 */
[----:B------:R-:W-:-:S13]  /*0190*/  ISETP.GE.U32.AND P3, PT, R25, R2, PT ;  /* 0x000000021900720c */ /* 0x000fda0003f66070 */
        /* <DEDUP_REMOVED lines=11> */
[----:B------:R-:W-:Y:S01]  /*0250*/  ISETP.GE.U32.AND P0, PT, R25, R2, PT ;  /* 0x000000021900720c */ /* 0x000fe20003f06070 */
[----:B-1----:R-:W-:Y:S01]  /*0260*/  @!P5 IMAD.WIDE.U32 R16, R13, 0x8, R16 ;  /* 0x000000080d10d825 */ /* 0x002fe200078e0010 */
[----:B------:R-:W-:-:S06]  /*0270*/  CS2R R12, SRZ ;  /* 0x00000000000c7805 */ /* 0x000fcc000001ff00 */
[----:B------:R1:W2:Y:S05]  /*0280*/  @!P5 LDG.E.64 R12, desc[UR4][R16.64] ;  /* 0x00000004100cd981 */ /* 0x0002aa000c1e1b00 */
[----:B------:R-:W-:Y:S02]  /*0290*/  @!P0 IMAD.IADD R5, R0, 0x1, R25 ;  /* 0x0000000100058824 */ /* 0x000fe400078e0219 */
[----:B------:R-:W-:Y:S01]  /*02a0*/  @!P0 VIADD R25, R25, 0x80 ;  /* 0x0000008019198836 */ /* 0x000fe20000000000 */
[----:B-1----:R-:W1:Y:S04]  /*02b0*/  @!P0 LDC.64 R16, c[0x0][0x3a0] ;  /* 0x0000e800ff108b82 */ /* 0x002e680000000a00 */
[----:B------:R-:W-:Y:S01]  /*02c0*/  ISETP.GE.U32.AND P6, PT, R25, R2, PT ;  /* 0x000000021900720c */ /* 0x000fe20003fc6070 */
[----:B0-----:R-:W-:Y:S01]  /*02d0*/  @!P4 IMAD.WIDE.U32 R26, R15, 0x8, R26 ;  /* 0x000000080f1ac825 */ /* 0x001fe200078e001a */
[----:B------:R-:W-:-:S03]  /*02e0*/  CS2R R14, SRZ ;  /* 0x00000000000e7805 */ /* 0x000fc6000001ff00 */
[----:B---3--:R-:W-:-:S08]  /*02f0*/  @!P3 IMAD.WIDE.U32 R20, R23, 0x8, R20 ;  /* 0x000000081714b825 */ /* 0x008fd000078e0014 */
[----:B------:R-:W0:Y:S01]  /*0300*/  @!P6 LDC.64 R18, c[0x0][0x3a0] ;  /* 0x0000e800ff12eb82 */ /* 0x000e220000000a00 */
[----:B------:R-:W-:Y:S01]  /*0310*/  CS2R R22, SRZ ;  /* 0x0000000000167805 */ /* 0x000fe2000001ff00 */
[----:B----4-:R-:W-:Y:S01]  /*0320*/  @!P2 IMAD.WIDE.U32 R8, R29, 0x8, R8 ;  /* 0x000000081d08a825 */ /* 0x010fe200078e0008 */
[----:B------:R3:W4:Y:S01]  /*0330*/  @!P4 LDG.E.64 R14, desc[UR4][R26.64] ;  /* 0x000000041a0ec981 */ /* 0x000722000c1e1b00 */
[----:B------:R-:W-:Y:S02]  /*0340*/  CS2R R28, SRZ ;  /* 0x00000000001c7805 */ /* 0x000fe4000001ff00 */
[----:B-----5:R-:W-:Y:S01]  /*0350*/  @!P1 IMAD.WIDE.U32 R10, R4, 0x8, R10 ;  /* 0x00000008040a9825 */ /* 0x020fe200078e000a */
[----:B------:R5:W4:Y:S04]  /*0360*/  @!P3 LDG.E.64 R22, desc[UR4][R20.64] ;  /* 0x000000041416b981 */ /* 0x000b28000c1e1b00 */
[----:B------:R2:W4:Y:S01]  /*0370*/  @!P2 LDG.E.64 R28, desc[UR4][R8.64] ;  /* 0x00000004081ca981 */ /* 0x000522000c1e1b00 */
[----:B---3--:R-:W-:-:S02]  /*0380*/  @!P6 IMAD.IADD R27, R0, 0x1, R25 ;  /* 0x00000001001be824 */ /* 0x008fc400078e0219 */
[----:B-1----:R-:W-:Y:S01]  /*0390*/  @!P0 IMAD.WIDE.U32 R24, R5, 0x8, R16 ;  /* 0x0000000805188825 */ /* 0x002fe200078e0010 */
[----:B------:R-:W-:Y:S02]  /*03a0*/  CS2R R4, SRZ ;  /* 0x0000000000047805 */ /* 0x000fe4000001ff00 */
[----:B------:R-:W-:Y:S02]  /*03b0*/  CS2R R16, SRZ ;  /* 0x0000000000107805 */ /* 0x000fe4000001ff00 */
[----:B-----5:R-:W-:Y:S02]  /*03c0*/  CS2R R20, SRZ ;  /* 0x0000000000147805 */ /* 0x020fe4000001ff00 */
[----:B------:R-:W3:Y:S01]  /*03d0*/  @!P0 LDG.E.64 R4, desc[UR4][R24.64] ;  /* 0x0000000418048981 */ /* 0x000ee2000c1e1b00 */
[----:B0-----:R-:W-:-:S03]  /*03e0*/  @!P6 IMAD.WIDE.U32 R26, R27, 0x8, R18 ;  /* 0x000000081b1ae825 */ /* 0x001fc600078e0012 */
[----:B------:R0:W5:Y:S01]  /*03f0*/  @!P1 LDG.E.64 R20, desc[UR4][R10.64] ;  /* 0x000000040a149981 */ /* 0x000162000c1e1b00 */
[----:B------:R-:W1:Y:S03]  /*0400*/  LDC.64 R18, c[0x0][0x390] ;  /* 0x0000e400ff127b82 */ /* 0x000e660000000a00 */
[----:B------:R-:W5:Y:S01]  /*0410*/  @!P6 LDG.E.64 R16, desc[UR4][R26.64] ;  /* 0x000000041a10e981 */ /* 0x000f62000c1e1b00 */
[----:B------:R-:W-:Y:S04]  /*0420*/  BSSY.RECONVERGENT B0, `(.L_x_9666) ;  /* 0x000005b000007945 */ /* 0x000fe80003800200 */
[----:B------:R-:W-:Y:S01]  /*0430*/  BSSY.RELIABLE B1, `(.L_x_9667) ;  /* 0x0000053000017945 */ /* 0x000fe20003800100 */
[----:B--2---:R-:W-:-:S02]  /*0440*/  DSETP.GT.AND P4, PT, R6, RZ, PT ;  /* 0x000000ff0600722a */ /* 0x004fc40003f84000 */
[----:B------:R-:W-:-:S04]  /*0450*/  DSETP.NEU.AND P0, PT, R6, RZ, PT ;  /* 0x000000ff0600722a */ /* 0x000fc80003f0d000 */
[----:B------:R-:W-:Y:S02]  /*0460*/  FSEL R8, RZ, 1.875, !P4 ;  /* 0x3ff00000ff087808 */ /* 0x000fe40006000000 */
[----:B-1----:R-:W-:Y:S02]  /*0470*/  FSEL R6, R18, RZ, !P0 ;  /* 0x000000ff12067208 */ /* 0x002fe40004000000 */
[----:B------:R-:W-:Y:S01]  /*0480*/  FSEL R7, R8, R19, P0 ;  /* 0x0000001308077208 */ /* 0x000fe20000000000 */
[C---:B------:R-:W-:Y:S02]  /*0490*/  DSETP.GT.AND P1, PT, R12.reuse, RZ, PT ;  /* 0x000000ff0c00722a */ /* 0x040fe40003f24000 */
[----:B------:R-:W-:-:S04]  /*04a0*/  DSETP.NEU.AND P2, PT, R12, RZ, PT ;  /* 0x000000ff0c00722a */ /* 0x000fc80003f4d000 */
[----:B0-----:R-:W-:-:S04]  /*04b0*/  FSEL R10, RZ, 1.875, !P1 ;  /* 0x3ff00000ff0a7808 */ /* 0x001fc80004800000 */
[-C--:B------:R-:W-:Y:S01]  /*04c0*/  FSEL R9, R10, R19.reuse, P2 ;  /* 0x000000130a097208 */ /* 0x080fe20001000000 */
[C---:B----4-:R-:W-:Y:S02]  /*04d0*/  DSETP.GT.AND P3, PT, R14.reuse, RZ, PT ;  /* 0x000000ff0e00722a */ /* 0x050fe40003f64000 */
[----:B------:R-:W-:Y:S02]  /*04e0*/  DSETP.NEU.AND P5, PT, R14, RZ, PT ;  /* 0x000000ff0e00722a */ /* 0x000fe40003fad000 */
[----:B------:R-:W-:Y:S02]  /*04f0*/  DSETP.GT.AND P6, PT, R22, RZ, PT ;  /* 0x000000ff1600722a */ /* 0x000fe40003fc4000 */
[----:B------:R-:W-:Y:S01]  /*0500*/  FSEL R12, RZ, 1.875, !P3 ;  /* 0x3ff00000ff0c7808 */ /* 0x000fe20005800000 */
[----:B------:R-:W-:Y:S01]  /*0510*/  DSETP.GT.AND P1, PT, R28, RZ, PT ;  /* 0x000000ff1c00722a */ /* 0x000fe20003f24000 */
[----:B------:R-:W-:Y:S01]  /*0520*/  FSEL R10, R18, RZ, !P5 ;  /* 0x000000ff120a7208 */ /* 0x000fe20006800000 */
[----:B------:R-:W-:Y:S01]  /*0530*/  DSETP.NEU.AND P4, PT, R22, RZ, PT ;  /* 0x000000ff1600722a */ /* 0x000fe20003f8d000 */
[----:B------:R-:W-:Y:S01]  /*0540*/  FSEL R11, R12, R19, P5 ;  /* 0x000000130c0b7208 */ /* 0x000fe20002800000 */
[----:B------:R-:W-:Y:S01]  /*0550*/  DSETP.NEU.AND P0, PT, R28, RZ, PT ;  /* 0x000000ff1c00722a */ /* 0x000fe20003f0d000 */
[----:B------:R-:W-:Y:S01]  /*0560*/  FSEL R14, RZ, 1.875, !P6 ;  /* 0x3ff00000ff0e7808 */ /* 0x000fe20007000000 */
[----:B---3--:R-:W-:-:S02]  /*0570*/  DSETP.NEU.AND P6, PT, R4, RZ, PT ;  /* 0x000000ff0400722a */ /* 0x008fc40003fcd000 */
[----:B------:R-:W-:Y:S01]  /*0580*/  DSETP.GT.AND P5, PT, R4, RZ, PT ;  /* 0x000000ff0400722a */ /* 0x000fe20003fa4000 */
[----:B------:R-:W-:Y:S02]  /*0590*/  FSEL R4, RZ, 1.875, !P1 ;  /* 0x3ff00000ff047808 */ /* 0x000fe40004800000 */
[-C--:B------:R-:W-:Y:S02]  /*05a0*/  FSEL R13, R14, R19.reuse, P4 ;  /* 0x000000130e0d7208 */ /* 0x080fe40002000000 */
[----:B------:R-:W-:Y:S02]  /*05b0*/  FSEL R14, R18, RZ, !P0 ;  /* 0x000000ff120e7208 */ /* 0x000fe40004000000 */
[----:B------:R-:W-:Y:S02]  /*05c0*/  FSEL R15, R4, R19, P0 ;  /* 0x00000013040f7208 */ /* 0x000fe40000000000 */
[C---:B------:R-:W-:Y:S01]  /*05d0*/  FSEL R12, R18.reuse, RZ, !P4 ;  /* 0x000000ff120c7208 */ /* 0x040fe20006000000 */
[----:B-----5:R-:W-:Y:S01]  /*05e0*/  DSETP.NEU.AND P4, PT, R16, RZ, PT ;  /* 0x000000ff1000722a */ /* 0x020fe20003f8d000 */
[----:B------:R-:W-:Y:S01]  /*05f0*/  ISETP.GE.U32.AND P0, PT, R3, R2, PT ;  /* 0x000000020300720c */ /* 0x000fe20003f06070 */
[C---:B------:R-:W-:Y:S01]  /*0600*/  DSETP.GT.AND P3, PT, R20.reuse, RZ, PT ;  /* 0x000000ff1400722a */ /* 0x040fe20003f64000 */
[----:B------:R-:W-:Y:S01]  /*0610*/  FSEL R8, R18, RZ, !P2 ;  /* 0x000000ff12087208 */ /* 0x000fe20005000000 */
[----:B------:R-:W-:Y:S01]  /*0620*/  DSETP.NEU.AND P2, PT, R20, RZ, PT ;  /* 0x000000ff1400722a */ /* 0x000fe20003f4d000 */
[----:B------:R-:W-:Y:S01]  /*0630*/  FSEL R4, RZ, 1.875, !P5 ;  /* 0x3ff00000ff047808 */ /* 0x000fe20006800000 */
[----:B------:R-:W-:-:S02]  /*0640*/  DSETP.GT.AND P1, PT, R16, RZ, PT ;  /* 0x000000ff1000722a */ /* 0x000fc40003f24000 */
[----:B------:R-:W-:Y:S02]  /*0650*/  FSEL R20, RZ, 1.875, !P3 ;  /* 0x3ff00000ff147808 */ /* 0x000fe40005800000 */
[-C--:B------:R-:W-:Y:S02]  /*0660*/  FSEL R21, R4, R19.reuse, P6 ;  /* 0x0000001304157208 */ /* 0x080fe40003000000 */
[----:B------:R-:W-:Y:S02]  /*0670*/  FSEL R17, R20, R19, P2 ;  /* 0x0000001314117208 */ /* 0x000fe40001000000 */
[C---:B------:R-:W-:Y:S02]  /*0680*/  FSEL R16, R18.reuse, RZ, !P2 ;  /* 0x000000ff12107208 */ /* 0x040fe40005000000 */
[C---:B------:R-:W-:Y:S02]  /*0690*/  FSEL R20, R18.reuse, RZ, !P6 ;  /* 0x000000ff12147208 */ /* 0x040fe40007000000 */
[----:B------:R-:W-:-:S02]  /*06a0*/  FSEL R4, R18, RZ, !P4 ;  /* 0x000000ff12047208 */ /* 0x000fc40006000000 */
[----:B------:R-:W-:Y:S01]  /*06b0*/  @P4 FSEL R19, RZ, 1.875, !P1 ;  /* 0x3ff00000ff134808 */ /* 0x000fe20004800000 */
[----:B------:R-:W-:Y:S06]  /*06c0*/  @P0 BRA `(.L_x_9668) ;  /* 0x0000000000300947 */ /* 0x000fec0003800000 */
[----:B------:R-:W0:Y:S01]  /*06d0*/  LDC.64 R22, c[0x0][0x398] ;  /* 0x0000e600ff167b82 */ /* 0x000e220000000a00 */
[----:B------:R-:W-:Y:S02]  /*06e0*/  IMAD.IADD R25, R0, 0x1, R3 ;  /* 0x0000000100197824 */ /* 0x000fe400078e0203 */
[----:B------:R-:W-:-:S05]  /*06f0*/  VIADD R3, R3, 0x80 ;  /* 0x0000008003037836 */ /* 0x000fca0000000000 */
[----:B------:R-:W-:Y:S01]  /*0700*/  ISETP.GE.U32.AND P0, PT, R3, R2, PT ;  /* 0x000000020300720c */ /* 0x000fe20003f06070 */
[----:B0-----:R-:W-:-:S05]  /*0710*/  IMAD.WIDE.U32 R22, R25, 0x8, R22 ;  /* 0x0000000819167825 */ /* 0x001fca00078e0016 */
[----:B------:R0:W-:Y:S07]  /*0720*/  STG.E.64 desc[UR4][R22.64], R6 ;  /* 0x0000000616007986 */ /* 0x0001ee000c101b04 */
[----:B------:R-:W-:Y:S05]  /*0730*/  @P0 BRA `(.L_x_9669) ;  /* 0x0000000000300947 */ /* 0x000fea0003800000 */
[----:B0-----:R-:W0:Y:S01]  /*0740*/  LDC.64 R6, c[0x0][0x398] ;  /* 0x0000e600ff067b82 */ /* 0x001e220000000a00 */
[----:B------:R-:W-:Y:S02]  /*0750*/  IMAD.IADD R23, R0, 0x1, R3 ;  /* 0x0000000100177824 */ /* 0x000fe400078e0203 */
[----:B------:R-:W-:Y:S02]  /*0760*/  VIADD R3, R3, 0x80 ;  /* 0x0000008003037836 */ /* 0x000fe40000000000 */
[----:B0-----:R-:W-:-:S05]  /*0770*/  IMAD.WIDE.U32 R6, R23, 0x8, R6 ;  /* 0x0000000817067825 */ /* 0x001fca00078e0006 */
[----:B------:R0:W-:Y:S02]  /*0780*/  STG.E.64 desc[UR4][R6.64], R8 ;  /* 0x0000000806007986 */ /* 0x0001e4000c101b04 */
.L_x_9668:
[----:B------:R-:W-:-:S13]  /*0790*/  ISETP.GE.U32.AND P0, PT, R3, R2, PT ;  /* 0x000000020300720c */ /* 0x000fda0003f06070 */
[----:B------:R-:W-:Y:S05]  /*07a0*/  @P0 BRA `(.L_x_9670) ;  /* 0x0000000000300947 */ /* 0x000fea0003800000 */
[----:B0-----:R-:W0:Y:S01]  /*07b0*/  LDC.64 R6, c[0x0][0x398] ;  /* 0x0000e600ff067b82 */ /* 0x001e220000000a00 */
[----:B------:R-:W-:Y:S02]  /*07c0*/  IMAD.IADD R9, R0, 0x1, R3 ;  /* 0x0000000100097824 */ /* 0x000fe400078e0203 */
[----:B------:R-:W-:Y:S02]  /*07d0*/  VIADD R3, R3, 0x80 ;  /* 0x0000008003037836 */ /* 0x000fe40000000000 */
[----:B0-----:R-:W-:-:S05]  /*07e0*/  IMAD.WIDE.U32 R6, R9, 0x8, R6 ;  /* 0x0000000809067825 */ /* 0x001fca00078e0006 */
[----:B------:R1:W-:Y:S02]  /*07f0*/  STG.E.64 desc[UR4][R6.64], R10 ;  /* 0x0000000a06007986 */ /* 0x0003e4000c101b04 */
.L_x_9669:
[----:B------:R-:W-:-:S13]  /*0800*/  ISETP.GE.U32.AND P0, PT, R3, R2, PT ;  /* 0x000000020300720c */ /* 0x000fda0003f06070 */
[----:B------:R-:W-:Y:S05]  /*0810*/  @P0 BRA `(.L_x_9671) ;  /* 0x0000000000300947 */ /* 0x000fea0003800000 */
[----:B01----:R-:W0:Y:S01]  /*0820*/  LDC.64 R6, c[0x0][0x398] ;  /* 0x0000e600ff067b82 */ /* 0x003e220000000a00 */
[----:B------:R-:W-:Y:S02]  /*0830*/  IMAD.IADD R9, R0, 0x1, R3 ;  /* 0x0000000100097824 */ /* 0x000fe400078e0203 */
[----:B------:R-:W-:Y:S02]  /*0840*/  VIADD R3, R3, 0x80 ;  /* 0x0000008003037836 */ /* 0x000fe40000000000 */
[----:B0-----:R-:W-:-:S05]  /*0850*/  IMAD.WIDE.U32 R6, R9, 0x8, R6 ;  /* 0x0000000809067825 */ /* 0x001fca00078e0006 */
[----:B------:R1:W-:Y:S02]  /*0860*/  STG.E.64 desc[UR4][R6.64], R12 ;  /* 0x0000000c06007986 */ /* 0x0003e4000c101b04 */
.L_x_9670:
[----:B------:R-:W-:-:S13]  /*0870*/  ISETP.GE.U32.AND P0, PT, R3, R2, PT ;  /* 0x000000020300720c */ /* 0x000fda0003f06070 */
[----:B------:R-:W-:Y:S05]  /*0880*/  @P0 BRA `(.L_x_9672) ;  /* 0x0000000000340947 */ /* 0x000fea0003800000 */
[----:B01----:R-:W0:Y:S01]  /*0890*/  LDC.64 R6, c[0x0][0x398] ;  /* 0x0000e600ff067b82 */ /* 0x003e220000000a00 */
[----:B------:R-:W-:Y:S02]  /*08a0*/  IMAD.IADD R9, R0, 0x1, R3 ;  /* 0x0000000100097824 */ /* 0x000fe400078e0203 */
[----:B------:R-:W-:Y:S02]  /*08b0*/  VIADD R3, R3, 0x80 ;  /* 0x0000008003037836 */ /* 0x000fe40000000000 */
[----:B0-----:R-:W-:-:S05]  /*08c0*/  IMAD.WIDE.U32 R6, R9, 0x8, R6 ;  /* 0x0000000809067825 */ /* 0x001fca00078e0006 */
[----:B------:R2:W-:Y:S02]  /*08d0*/  STG.E.64 desc[UR4][R6.64], R14 ;  /* 0x0000000e06007986 */ /* 0x0005e4000c101b04 */
.L_x_9671:
[----:B------:R-:W-:-:S13]  /*08e0*/  ISETP.GE.U32.AND P0, PT, R3, R2, PT ;  /* 0x000000020300720c */ /* 0x000fda0003f06070 */
[----:B------:R-:W-:Y:S05]  /*08f0*/  @P0 BREAK.RELIABLE B1 ;  /* 0x0000000000010942 */ /* 0x000fea0003800100 */
[----:B------:R-:W-:Y:S05]  /*0900*/  @P0 BRA `(.L_x_9673) ;  /* 0x0000000000300947 */ /* 0x000fea0003800000 */
[----:B012---:R-:W0:Y:S01]  /*0910*/  LDC.64 R6, c[0x0][0x398] ;  /* 0x0000e600ff067b82 */ /* 0x007e220000000a00 */
[----:B------:R-:W-:Y:S02]  /*0920*/  IMAD.IADD R9, R0, 0x1, R3 ;  /* 0x0000000100097824 */ /* 0x000fe400078e0203 */
[----:B------:R-:W-:Y:S02]  /*0930*/  VIADD R3, R3, 0x80 ;  /* 0x0000008003037836 */ /* 0x000fe40000000000 */
[----:B0-----:R-:W-:-:S05]  /*0940*/  IMAD.WIDE.U32 R6, R9, 0x8, R6 ;  /* 0x0000000809067825 */ /* 0x001fca00078e0006 */
[----:B------:R2:W-:Y:S02]  /*0950*/  STG.E.64 desc[UR4][R6.64], R16 ;  /* 0x0000001006007986 */ /* 0x0005e4000c101b04 */
.L_x_9672:
[----:B------:R-:W-:Y:S05]  /*0960*/  BSYNC.RELIABLE B1 ;  /* 0x0000000000017941 */ /* 0x000fea0003800100 */
.L_x_9667:
[----:B------:R-:W-:-:S13]  /*0970*/  ISETP.GE.U32.AND P0, PT, R3, R2, PT ;  /* 0x000000020300720c */ /* 0x000fda0003f06070 */
[----:B012---:R-:W0:Y:S01]  /*0980*/  @!P0 LDC.64 R6, c[0x0][0x398] ;  /* 0x0000e600ff068b82 */ /* 0x007e220000000a00 */
[----:B------:R-:W-:Y:S02]  /*0990*/  @!P0 IMAD.IADD R9, R0, 0x1, R3 ;  /* 0x0000000100098824 */ /* 0x000fe400078e0203 */
[----:B------:R-:W-:Y:S02]  /*09a0*/  @!P0 VIADD R3, R3, 0x80 ;  /* 0x0000008003038836 */ /* 0x000fe40000000000 */
[----:B0-----:R-:W-:-:S05]  /*09b0*/  @!P0 IMAD.WIDE.U32 R6, R9, 0x8, R6 ;  /* 0x0000000809068825 */ /* 0x001fca00078e0006 */
[----:B------:R3:W-:Y:S02]  /*09c0*/  @!P0 STG.E.64 desc[UR4][R6.64], R20 ;  /* 0x0000001406008986 */ /* 0x0007e4000c101b04 */
.L_x_9673:
[----:B------:R-:W-:Y:S05]  /*09d0*/  BSYNC.RECONVERGENT B0 ;  /* 0x0000000000007941 */ /* 0x000fea0003800200 */
.L_x_9666:
[----:B------:R-:W-:Y:S05]  /*09e0*/  WARPSYNC.ALL ;  /* 0x0000000000007948 */ /* 0x000fea0003800000 */
[----:B------:R-:W-:-:S13]  /*09f0*/  ISETP.GE.U32.AND P0, PT, R3, R2, PT ;  /* 0x000000020300720c */ /* 0x000fda0003f06070 */
[----:B------:R-:W-:Y:S05]  /*0a00*/  @P0 EXIT ;  /* 0x000000000000094d */ /* 0x000fea0003800000 */
[----:B0123--:R-:W0:Y:S01]  /*0a10*/  LDC.64 R6, c[0x0][0x398] ;  /* 0x0000e600ff067b82 */ /* 0x00fe220000000a00 */
[----:B------:R-:W-:Y:S02]  /*0a20*/  IMAD.IADD R3, R0, 0x1, R3 ;  /* 0x0000000100037824 */ /* 0x000fe400078e0203 */
[----:B------:R-:W-:Y:S02]  /*0a30*/  IMAD.MOV.U32 R5, RZ, RZ, R19 ;  /* 0x000000ffff057224 */ /* 0x000fe400078e0013 */
[----:B0-----:R-:W-:-:S05]  /*0a40*/  IMAD.WIDE.U32 R2, R3, 0x8, R6 ;  /* 0x0000000803027825 */ /* 0x001fca00078e0006 */
[----:B------:R-:W-:Y:S01]  /*0a50*/  STG.E.64 desc[UR4][R2.64], R4 ;  /* 0x0000000402007986 */ /* 0x000fe2000c101b04 */
[----:B------:R-:W-:Y:S05]  /*0a60*/  EXIT ;  /* 0x000000000000794d */ /* 0x000fea0003800000 */
.L_x_9665:
[----:B------:R-:W0:Y:S01]  /*0a70*/  S2R R22, SR_TID.X ;  /* 0x0000000000167919 */ /* 0x000e220000002100 */
[----:B------:R-:W1:Y:S08]  /*0a80*/  LDC.64 R2, c[0x0][0x3a0] ;  /* 0x0000e800ff027b82 */ /* 0x000e700000000a00 */
[----:B------:R-:W2:Y:S01]  /*0a90*/  LDC.64 R20, c[0x0][0x398] ;  /* 0x0000e600ff147b82 */ /* 0x000ea20000000a00 */
[----:B-1----:R-:W-:-:S04]  /*0aa0*/  IMAD.WIDE.U32 R2, R0, 0x8, R2 ;  /* 0x0000000800027825 */ /* 0x002fc800078e0002 */
[----:B0-----:R-:W-:-:S03]  /*0ab0*/  IMAD.WIDE.U32 R24, R22, 0x10, R2 ;  /* 0x0000001016187825 */ /* 0x001fc600078e0002 */
[----:B------:R-:W0:Y:S02]  /*0ac0*/  LDC.64 R2, c[0x0][0x390] ;  /* 0x0000e400ff027b82 */ /* 0x000e240000000a00 */
[----:B------:R-:W3:Y:S04]  /*0ad0*/  LDG.E.128 R16, desc[UR4][R24.64] ;  /* 0x0000000418107981 */ /* 0x000ee8000c1e1d00 */
[----:B------:R-:W4:Y:S04]  /*0ae0*/  LDG.E.128 R12, desc[UR4][R24.64+0x800] ;  /* 0x00080004180c7981 */ /* 0x000f28000c1e1d00 */
[----:B------:R-:W5:Y:S04]  /*0af0*/  LDG.E.128 R8, desc[UR4][R24.64+0x1000] ;  /* 0x0010000418087981 */ /* 0x000f68000c1e1d00 */
[----:B------:R-:W5:Y:S01]  /*0b00*/  LDG.E.128 R4, desc[UR4][R24.64+0x1800] ;  /* 0x0018000418047981 */ /* 0x000f62000c1e1d00 */
[----:B--2---:R-:W-:-:S04]  /*0b10*/  IMAD.WIDE.U32 R20, R0, 0x8, R20 ;  /* 0x0000000800147825 */ /* 0x004fc800078e0014 */
[----:B------:R-:W-:Y:S01]  /*0b20*/  IMAD.WIDE.U32 R22, R22, 0x10, R20 ;  /* 0x0000001016167825 */ /* 0x000fe200078e0014 */
[----:B---3--:R-:W-:Y:S02]  /*0b30*/  DSETP.GT.AND P1, PT, R16, RZ, PT ;  /* 0x000000ff1000722a */ /* 0x008fe40003f24000 */
[----:B------:R-:W-:Y:S02]  /*0b40*/  DSETP.GT.AND P0, PT, R18, RZ, PT ;  /* 0x000000ff1200722a */ /* 0x000fe40003f04000 */
[----:B------:R-:W-:Y:S02]  /*0b50*/  DSETP.NEU.AND P3, PT, R16, RZ, PT ;  /* 0x000000ff1000722a */ /* 0x000fe40003f6d000 */
[C---:B----4-:R-:W-:Y:S02]  /*0b60*/  DSETP.NEU.AND P5, PT, R12.reuse, RZ, PT ;  /* 0x000000ff0c00722a */ /* 0x050fe40003fad000 */
[----:B------:R-:W-:Y:S02]  /*0b70*/  DSETP.GT.AND P6, PT, R12, RZ, PT ;  /* 0x000000ff0c00722a */ /* 0x000fe40003fc4000 */
[----:B------:R-:W-:Y:S01]  /*0b80*/  DSETP.NEU.AND P2, PT, R18, RZ, PT ;  /* 0x000000ff1200722a */ /* 0x000fe20003f4d000 */
[----:B------:R-:W-:Y:S01]  /*0b90*/  FSEL R12, RZ, 1.875, !P1 ;  /* 0x3ff00000ff0c7808 */ /* 0x000fe20004800000 */
[C---:B------:R-:W-:Y:S01]  /*0ba0*/  DSETP.NEU.AND P4, PT, R14.reuse, RZ, PT ;  /* 0x000000ff0e00722a */ /* 0x040fe20003f8d000 */
[----:B0-----:R-:W-:Y:S01]  /*0bb0*/  FSEL R13, R2, RZ, !P3 ;  /* 0x000000ff020d7208 */ /* 0x001fe20005800000 */
[----:B------:R-:W-:Y:S01]  /*0bc0*/  DSETP.GT.AND P1, PT, R14, RZ, PT ;  /* 0x000000ff0e00722a */ /* 0x000fe20003f24000 */
[----:B------:R-:W-:Y:S01]  /*0bd0*/  FSEL R12, R12, R3, P3 ;  /* 0x000000030c0c7208 */ /* 0x000fe20001800000 */
[C---:B-----5:R-:W-:Y:S01]  /*0be0*/  DSETP.NEU.AND P3, PT, R8.reuse, RZ, PT ;  /* 0x000000ff0800722a */ /* 0x060fe20003f6d000 */
[----:B------:R-:W-:Y:S01]  /*0bf0*/  FSEL R14, RZ, 1.875, !P0 ;  /* 0x3ff00000ff0e7808 */ /* 0x000fe20004000000 */
[----:B------:R-:W-:Y:S01]  /*0c00*/  DSETP.GT.AND P0, PT, R8, RZ, PT ;  /* 0x000000ff0800722a */ /* 0x000fe20003f04000 */
[----:B------:R-:W-:Y:S01]  /*0c10*/  FSEL R16, RZ, 1.875, !P6 ;  /* 0x3ff00000ff107808 */ /* 0x000fe20007000000 */
[----:B------:R-:W-:Y:S01]  /*0c20*/  DSETP.GT.AND P6, PT, R10, RZ, PT ;  /* 0x000000ff0a00722a */ /* 0x000fe20003fc4000 */
[----:B------:R-:W-:-:S02]  /*0c30*/  FSEL R8, R2, RZ, !P2 ;  /* 0x000000ff02087208 */ /* 0x000fc40005000000 */
[-C--:B------:R-:W-:Y:S01]  /*0c40*/  FSEL R15, R14, R3.reuse, P2 ;  /* 0x000000030e0f7208 */ /* 0x080fe20001000000 */
[----:B------:R-:W-:Y:S01]  /*0c50*/  DSETP.NEU.AND P2, PT, R10, RZ, PT ;  /* 0x000000ff0a00722a */ /* 0x000fe20003f4d000 */
[-C--:B------:R-:W-:Y:S02]  /*0c60*/  FSEL R16, R16, R3.reuse, P5 ;  /* 0x0000000310107208 */ /* 0x080fe40002800000 */
[----:B------:R-:W-:Y:S01]  /*0c70*/  FSEL R10, RZ, 1.875, !P1 ;  /* 0x3ff00000ff0a7808 */ /* 0x000fe20004800000 */
[C---:B------:R-:W-:Y:S01]  /*0c80*/  DSETP.GT.AND P1, PT, R4.reuse, RZ, PT ;  /* 0x000000ff0400722a */ /* 0x040fe20003f24000 */
[C---:B------:R-:W-:Y:S01]  /*0c90*/  FSEL R11, R2.reuse, RZ, !P5 ;  /* 0x000000ff020b7208 */ /* 0x040fe20006800000 */
[----:B------:R-:W-:Y:S01]  /*0ca0*/  DSETP.NEU.AND P5, PT, R4, RZ, PT ;  /* 0x000000ff0400722a */ /* 0x000fe20003fad000 */
[----:B------:R-:W-:Y:S01]  /*0cb0*/  FSEL R0, R2, RZ, !P4 ;  /* 0x000000ff02007208 */ /* 0x000fe20006000000 */
[----:B------:R-:W-:Y:S01]  /*0cc0*/  IMAD.MOV.U32 R4, RZ, RZ, R13 ;  /* 0x000000ffff047224 */ /* 0x000fe200078e000d */
[----:B------:R-:W-:Y:S01]  /*0cd0*/  FSEL R9, R10, R3, P4 ;  /* 0x000000030a097208 */ /* 0x000fe20002000000 */
[C---:B------:R-:W-:Y:S01]  /*0ce0*/  DSETP.NEU.AND P4, PT, R6.reuse, RZ, PT ;  /* 0x000000ff0600722a */ /* 0x040fe20003f8d000 */
[----:B------:R-:W-:Y:S01]  /*0cf0*/  FSEL R14, RZ, 1.875, !P0 ;  /* 0x3ff00000ff0e7808 */ /* 0x000fe20004000000 */
[----:B------:R-:W-:Y:S01]  /*0d00*/  DSETP.GT.AND P0, PT, R6, RZ, PT ;  /* 0x000000ff0600722a */ /* 0x000fe20003f04000 */
[----:B------:R-:W-:Y:S01]  /*0d10*/  IMAD.MOV.U32 R5, RZ, RZ, R12 ;  /* 0x000000ffff057224 */ /* 0x000fe200078e000c */
[----:B------:R-:W-:Y:S01]  /*0d20*/  FSEL R12, RZ, 1.875, !P6 ;  /* 0x3ff00000ff0c7808 */ /* 0x000fe20007000000 */
[----:B------:R-:W-:Y:S01]  /*0d30*/  IMAD.MOV.U32 R6, RZ, RZ, R8 ;  /* 0x000000ffff067224 */ /* 0x000fe200078e0008 */
[C---:B------:R-:W-:Y:S01]  /*0d40*/  FSEL R13, R2.reuse, RZ, !P3 ;  /* 0x000000ff020d7208 */ /* 0x040fe20005800000 */
[----:B------:R-:W-:Y:S01]  /*0d50*/  IMAD.MOV.U32 R7, RZ, RZ, R15 ;  /* 0x000000ffff077224 */ /* 0x000fe200078e000f */
[----:B------:R-:W-:-:S02]  /*0d60*/  FSEL R10, R2, RZ, !P2 ;  /* 0x000000ff020a7208 */ /* 0x000fc40005000000 */
[-C--:B------:R-:W-:Y:S02]  /*0d70*/  FSEL R14, R14, R3.reuse, P3 ;  /* 0x000000030e0e7208 */ /* 0x080fe40001800000 */
[----:B------:R0:W-:Y:S01]  /*0d80*/  STG.E.128 desc[UR4][R22.64], R4 ;  /* 0x0000000416007986 */ /* 0x0001e2000c101d04 */
[----:B------:R-:W-:Y:S01]  /*0d90*/  FSEL R8, RZ, 1.875, !P1 ;  /* 0x3ff00000ff087808 */ /* 0x000fe20004800000 */
[----:B0-----:R-:W-:Y:S01]  /*0da0*/  IMAD.MOV.U32 R4, RZ, RZ, R11 ;  /* 0x000000ffff047224 */ /* 0x001fe200078e000b */
[-C--:B------:R-:W-:Y:S01]  /*0db0*/  FSEL R11, R12, R3.reuse, P2 ;  /* 0x000000030c0b7208 */ /* 0x080fe20001000000 */
[----:B------:R-:W-:Y:S02]  /*0dc0*/  IMAD.MOV.U32 R5, RZ, RZ, R16 ;  /* 0x000000ffff057224 */ /* 0x000fe400078e0010 */
[----:B------:R-:W-:Y:S01]  /*0dd0*/  IMAD.MOV.U32 R6, RZ, RZ, R0 ;  /* 0x000000ffff067224 */ /* 0x000fe200078e0000 */
[----:B------:R-:W-:Y:S01]  /*0de0*/  FSEL R0, R2, RZ, !P5 ;  /* 0x000000ff02007208 */ /* 0x000fe20006800000 */
[----:B------:R-:W-:Y:S01]  /*0df0*/  IMAD.MOV.U32 R7, RZ, RZ, R9 ;  /* 0x000000ffff077224 */ /* 0x000fe200078e0009 */
[----:B------:R-:W-:-:S02]  /*0e00*/  FSEL R9, R8, R3, P5 ;  /* 0x0000000308097208 */ /* 0x000fc40002800000 */
[----:B------:R-:W-:Y:S02]  /*0e10*/  FSEL R2, R2, RZ, !P4 ;  /* 0x000000ff02027208 */ /* 0x000fe40006000000 */
[----:B------:R0:W-:Y:S01]  /*0e20*/  STG.E.128 desc[UR4][R22.64+0x800], R4 ;  /* 0x0008000416007986 */ /* 0x0001e2000c101d04 */
[----:B------:R-:W-:Y:S01]  /*0e30*/  @P4 FSEL R3, RZ, 1.875, !P0 ;  /* 0x3ff00000ff034808 */ /* 0x000fe20004000000 */
        /* <DEDUP_REMOVED lines=11> */
.L_x_9674:
        /* <DEDUP_REMOVED lines=9> */
.L_x_32404:


//--------------------- .text._ZN2at6native29vectorized_elementwise_kernelILi4ENS0_13BUnaryFunctorIdddZZZNS0_21heaviside_kernel_cudaERNS_18TensorIteratorBaseEENKUlvE_clEvENKUlvE4_clEvEUlddE_EESt5arrayIPcLm2EEEEviT0_T1_ --------------------------
	.section	.text._ZN2at6native29vectorized_elementwise_kernelILi4ENS0_13BUnaryFunctorIdddZZZNS0_21heaviside_kernel_cudaERNS_18TensorIteratorBaseEENKUlvE_clEvENKUlvE4_clEvEUlddE_EESt5arrayIPcLm2EEEEviT0_T1_,"ax",@progbits
	.align	128
        .global         _ZN2at6native29vectorized_elementwise_kernelILi4ENS0_13BUnaryFunctorIdddZZZNS0_21heaviside_kernel_cudaERNS_18TensorIteratorBaseEENKUlvE_clEvENKUlvE4_clEvEUlddE_EESt5arrayIPcLm2EEEEviT0_T1_
        .type           _ZN2at6native29vectorized_elementwise_kernelILi4ENS0_13BUnaryFunctorIdddZZZNS0_21heaviside_kernel_cudaERNS_18TensorIteratorBaseEENKUlvE_clEvENKUlvE4_clEvEUlddE_EESt5arrayIPcLm2EEEEviT0_T1_,@function
        .size           _ZN2at6native29vectorized_elementwise_kernelILi4ENS0_13BUnaryFunctorIdddZZZNS0_21heaviside_kernel_cudaERNS_18TensorIteratorBaseEENKUlvE_clEvENKUlvE4_clEvEUlddE_EESt5arrayIPcLm2EEEEviT0_T1_,(.L_x_32405 - _ZN2at6native29vectorized_elementwise_kernelILi4ENS0_13BUnaryFunctorIdddZZZNS0_21heaviside_kernel_cudaERNS_18TensorIteratorBaseEENKUlvE_clEvENKUlvE4_clEvEUlddE_EESt5arrayIPcLm2EEEEviT0_T1_)
        .other          _ZN2at6native29vectorized_elementwise_kernelILi4ENS0_13BUnaryFunctorIdddZZZNS0_21heaviside_kernel_cudaERNS_18TensorIteratorBaseEENKUlvE_clEvENKUlvE4_clEvEUlddE_EESt5arrayIPcLm2EEEEviT0_T1_,@"STO_CUDA_ENTRY STV_DEFAULT"
_ZN2at6native29vectorized_elementwise_kernelILi4ENS0_13BUnaryFunctorIdddZZZNS0_21heaviside_kernel_cudaERNS_18TensorIteratorBaseEENKUlvE_clEvENKUlvE4_clEvEUlddE_EESt5arrayIPcLm2EEEEviT0_T1_:
.text._ZN2at6native29vectorized_elementwise_kernelILi4ENS0_13BUnaryFunctorIdddZZZNS0_21heaviside_kernel_cudaERNS_18TensorIteratorBaseEENKUlvE_clEvENKUlvE4_clEvEUlddE_EESt5arrayIPcLm2EEEEviT0_T1_:
        /* <DEDUP_REMOVED lines=121> */
.L_x_9678:
[----:B------:R-:W-:-:S13]  /*0790*/  ISETP.GE.U32.AND P0, PT, R3, R2, PT ;  /* 0x000000020300720c */ /* 0x000fda0003f06070 */
[----:B------:R-:W-:Y:S05]  /*07a0*/  @P0 BRA `(.L_x_9680) ;  /* 0x0000000000300947 */ /* 0x000fea0003800000 */
[----:B0-----:R-:W0:Y:S01]  /*07b0*/  LDC.64 R6, c[0x0][0x398] ;  /* 0x0000e600ff067b82 */ /* 0x001e220000000a00 */
[----:B------:R-:W-:Y:S02]  /*07c0*/  IMAD.IADD R9, R0, 0x1, R3 ;  /* 0x0000000100097824 */ /* 0x000fe400078e0203 */
[----:B------:R-:W-:Y:S02]  /*07d0*/  VIADD R3, R3, 0x80 ;  /* 0x0000008003037836 */ /* 0x000fe40000000000 */
[----:B0-----:R-:W-:-:S05]  /*07e0*/  IMAD.WIDE.U32 R6, R9, 0x8, R6 ;  /* 0x0000000809067825 */ /* 0x001fca00078e0006 */
[----:B------:R1:W-:Y:S02]  /*07f0*/  STG.E.64 desc[UR4][R6.64], R10 ;  /* 0x0000000a06007986 */ /* 0x0003e4000c101b04 */
.L_x_9679:
[----:B------:R-:W-:-:S13]  /*0800*/  ISETP.GE.U32.AND P0, PT, R3, R2, PT ;  /* 0x000000020300720c */ /* 0x000fda0003f06070 */
[----:B------:R-:W-:Y:S05]  /*0810*/  @P0 BRA `(.L_x_9681) ;  /* 0x0000000000300947 */ /* 0x000fea0003800000 */
[----:B01----:R-:W0:Y:S01]  /*0820*/  LDC.64 R6, c[0x0][0x398] ;  /* 0x0000e600ff067b82 */ /* 0x003e220000000a00 */
[----:B------:R-:W-:Y:S02]  /*0830*/  IMAD.IADD R9, R0, 0x1, R3 ;  /* 0x0000000100097824 */ /* 0x000fe400078e0203 */
[----:B------:R-:W-:Y:S02]  /*0840*/  VIADD R3, R3, 0x80 ;  /* 0x0000008003037836 */ /* 0x000fe40000000000 */
[----:B0-----:R-:W-:-:S05]  /*0850*/  IMAD.WIDE.U32 R6, R9, 0x8, R6 ;  /* 0x0000000809067825 */ /* 0x001fca00078e0006 */
[----:B------:R1:W-:Y:S02]  /*0860*/  STG.E.64 desc[UR4][R6.64], R12 ;  /* 0x0000000c06007986 */ /* 0x0003e4000c101b04 */
.L_x_9680:
[----:B------:R-:W-:-:S13]  /*0870*/  ISETP.GE.U32.AND P0, PT, R3, R2, PT ;  /* 0x000000020300720c */ /* 0x000fda0003f06070 */
[----:B------:R-:W-:Y:S05]  /*0880*/  @P0 BRA `(.L_x_9682) ;  /* 0x0000000000340947 */ /* 0x000fea0003800000 */
[----:B01----:R-:W0:Y:S01]  /*0890*/  LDC.64 R6, c[0x0][0x398] ;  /* 0x0000e600ff067b82 */ /* 0x003e220000000a00 */
[----:B------:R-:W-:Y:S02]  /*08a0*/  IMAD.IADD R9, R0, 0x1, R3 ;  /* 0x0000000100097824 */ /* 0x000fe400078e0203 */
[----:B------:R-:W-:Y:S02]  /*08b0*/  VIADD R3, R3, 0x80 ;  /* 0x0000008003037836 */ /* 0x000fe40000000000 */
[----:B0-----:R-:W-:-:S05]  /*08c0*/  IMAD.WIDE.U32 R6, R9, 0x8, R6 ;  /* 0x0000000809067825 */ /* 0x001fca00078e0006 */
[----:B------:R2:W-:Y:S02]  /*08d0*/  STG.E.64 desc[UR4][R6.64], R14 ;  /* 0x0000000e06007986 */ /* 0x0005e4000c101b04 */
.L_x_9681:
        /* <DEDUP_REMOVED lines=8> */
.L_x_9682:
[----:B------:R-:W-:Y:S05]  /*0960*/  BSYNC.RELIABLE B1 ;  /* 0x0000000000017941 */ /* 0x000fea0003800100 */
.L_x_9677:
[----:B------:R-:W-:-:S13]  /*0970*/  ISETP.GE.U32.AND P0, PT, R3, R2, PT ;  /* 0x000000020300720c */ /* 0x000fda0003f06070 */
[----:B012---:R-:W0:Y:S01]  /*0980*/  @!P0 LDC.64 R6, c[0x0][0x398] ;  /* 0x0000e600ff068b82 */ /* 0x007e220000000a00 */
[----:B------:R-:W-:Y:S02]  /*0990*/  @!P0 IMAD.IADD R9, R0, 0x1, R3 ;  /* 0x0000000100098824 */ /* 0x000fe400078e0203 */
[----:B------:R-:W-:Y:S02]  /*09a0*/  @!P0 VIADD R3, R3, 0x80 ;  /* 0x0000008003038836 */ /* 0x000fe40000000000 */
[----:B0-----:R-:W-:-:S05]  /*09b0*/  @!P0 IMAD.WIDE.U32 R6, R9, 0x8, R6 ;  /* 0x0000000809068825 */ /* 0x001fca00078e0006 */
[----:B------:R3:W-:Y:S02]  /*09c0*/  @!P0 STG.E.64 desc[UR4][R6.64], R20 ;  /* 0x0000001406008986 */ /* 0x0007e4000c101b04 */
.L_x_9683:
[----:B------:R-:W-:Y:S05]  /*09d0*/  BSYNC.RECONVERGENT B0 ;  /* 0x0000000000007941 */ /* 0x000fea0003800200 */
.L_x_9676:
        /* <DEDUP_REMOVED lines=9> */
.L_x_9675:
[----:B------:R-:W0:Y:S01]  /*0a70*/  S2R R20, SR_TID.X ;  /* 0x0000000000147919 */ /* 0x000e220000002100 */
[----:B------:R-:W1:Y:S08]  /*0a80*/  LDC.64 R2, c[0x0][0x3a0] ;  /* 0x0000e800ff027b82 */ /* 0x000e700000000a00 */
[----:B------:R-:W2:Y:S01]  /*0a90*/  LDC.64 R22, c[0x0][0x398] ;  /* 0x0000e600ff167b82 */ /* 0x000ea20000000a00 */
[----:B-1----:R-:W-:-:S04]  /*0aa0*/  IMAD.WIDE.U32 R2, R0, 0x8, R2 ;  /* 0x0000000800027825 */ /* 0x002fc800078e0002 */
[----:B0-----:R-:W-:-:S03]  /*0ab0*/  IMAD.WIDE.U32 R24, R20, 0x20, R2 ;  /* 0x0000002014187825 */ /* 0x001fc600078e0002 */
[----:B------:R-:W0:Y:S02]  /*0ac0*/  LDC.64 R2, c[0x0][0x390] ;  /* 0x0000e400ff027b82 */ /* 0x000e240000000a00 */
[----:B------:R-:W3:Y:S04]  /*0ad0*/  LDG.E.ENL2.256 R16, R12, desc[UR4][R24.64] ;  /* 0xfe000004180c797e */ /* 0x000ee80008121910 */
[----:B------:R-:W4:Y:S01]  /*0ae0*/  LDG.E.ENL2.256 R8, R4, desc[UR4][R24.64+0x1000] ;  /* 0xfe0080041804797e */ /* 0x000f220008121908 */
[----:B--2---:R-:W-:Y:S01]  /*0af0*/  IMAD.WIDE.U32 R22, R0, 0x8, R22 ;  /* 0x0000000800167825 */ /* 0x004fe200078e0016 */
[----:B---3--:R-:W-:Y:S02]  /*0b00*/  DSETP.GT.AND P1, PT, R12, RZ, PT ;  /* 0x000000ff0c00722a */ /* 0x008fe40003f24000 */
[----:B------:R-:W-:-:S02]  /*0b10*/  DSETP.GT.AND P0, PT, R14, RZ, PT ;  /* 0x000000ff0e00722a */ /* 0x000fc40003f04000 */
[----:B------:R-:W-:Y:S02]  /*0b20*/  DSETP.NEU.AND P3, PT, R12, RZ, PT ;  /* 0x000000ff0c00722a */ /* 0x000fe40003f6d000 */
[----:B------:R-:W-:Y:S01]  /*0b30*/  DSETP.NEU.AND P2, PT, R14, RZ, PT ;  /* 0x000000ff0e00722a */ /* 0x000fe20003f4d000 */
[----:B------:R-:W-:Y:S01]  /*0b40*/  FSEL R12, RZ, 1.875, !P1 ;  /* 0x3ff00000ff0c7808 */ /* 0x000fe20004800000 */
[----:B------:R-:W-:Y:S01]  /*0b50*/  DSETP.GT.AND P6, PT, R16, RZ, PT ;  /* 0x000000ff1000722a */ /* 0x000fe20003fc4000 */
[----:B------:R-:W-:Y:S01]  /*0b60*/  FSEL R14, RZ, 1.875, !P0 ;  /* 0x3ff00000ff0e7808 */ /* 0x000fe20004000000 */
[----:B----4-:R-:W-:Y:S01]  /*0b70*/  DSETP.GT.AND P0, PT, R4, RZ, PT ;  /* 0x000000ff0400722a */ /* 0x010fe20003f04000 */
[----:B0-----:R-:W-:Y:S01]  /*0b80*/  FSEL R13, R2, RZ, !P3 ;  /* 0x000000ff020d7208 */ /* 0x001fe20005800000 */
[----:B------:R-:W-:Y:S01]  /*0b90*/  DSETP.GT.AND P1, PT, R18, RZ, PT ;  /* 0x000000ff1200722a */ /* 0x000fe20003f24000 */
[-C--:B------:R-:W-:Y:S01]  /*0ba0*/  FSEL R12, R12, R3.reuse, P3 ;  /* 0x000000030c0c7208 */ /* 0x080fe20001800000 */
[----:B------:R-:W-:Y:S01]  /*0bb0*/  DSETP.NEU.AND P3, PT, R4, RZ, PT ;  /* 0x000000ff0400722a */ /* 0x000fe20003f6d000 */
[----:B------:R-:W-:Y:S01]  /*0bc0*/  FSEL R15, R2, RZ, !P2 ;  /* 0x000000ff020f7208 */ /* 0x000fe20005000000 */
[----:B------:R-:W-:Y:S01]  /*0bd0*/  DSETP.NEU.AND P5, PT, R16, RZ, PT ;  /* 0x000000ff1000722a */ /* 0x000fe20003fad000 */
[----:B------:R-:W-:Y:S01]  /*0be0*/  IMAD.WIDE.U32 R4, R20, 0x20, R22 ;  /* 0x0000002014047825 */ /* 0x000fe200078e0016 */
[----:B------:R-:W-:Y:S01]  /*0bf0*/  FSEL R20, RZ, 1.875, !P0 ;  /* 0x3ff00000ff147808 */ /* 0x000fe20004000000 */
[----:B------:R-:W-:Y:S01]  /*0c00*/  DSETP.NEU.AND P0, PT, R10, RZ, PT ;  /* 0x000000ff0a00722a */ /* 0x000fe20003f0d000 */
[----:B------:R-:W-:Y:S01]  /*0c10*/  FSEL R16, RZ, 1.875, !P6 ;  /* 0x3ff00000ff107808 */ /* 0x000fe20007000000 */
[----:B------:R-:W-:Y:S01]  /*0c20*/  DSETP.GT.AND P6, PT, R6, RZ, PT ;  /* 0x000000ff0600722a */ /* 0x000fe20003fc4000 */
[----:B------:R-:W-:Y:S01]  /*0c30*/  FSEL R24, RZ, 1.875, !P1 ;  /* 0x3ff00000ff187808 */ /* 0x000fe20004800000 */
[----:B------:R-:W-:Y:S01]  /*0c40*/  DSETP.GT.AND P1, PT, R8, RZ, PT ;  /* 0x000000ff0800722a */ /* 0x000fe20003f24000 */
[----:B------:R-:W-:Y:S01]  /*0c50*/  FSEL R17, R2, RZ, !P5 ;  /* 0x000000ff02117208 */ /* 0x000fe20006800000 */
[----:B------:R-:W-:Y:S01]  /*0c60*/  DSETP.NEU.AND P4, PT, R18, RZ, PT ;  /* 0x000000ff1200722a */ /* 0x000fe20003f8d000 */
[-C--:B------:R-:W-:Y:S01]  /*0c70*/  FSEL R16, R16, R3.reuse, P5 ;  /* 0x0000000310107208 */ /* 0x080fe20002800000 */
[----:B------:R-:W-:Y:S01]  /*0c80*/  DSETP.NEU.AND P5, PT, R8, RZ, PT ;  /* 0x000000ff0800722a */ /* 0x000fe20003fad000 */
[-C--:B------:R-:W-:Y:S01]  /*0c90*/  FSEL R14, R14, R3.reuse, P2 ;  /* 0x000000030e0e7208 */ /* 0x080fe20001000000 */
[----:B------:R-:W-:Y:S01]  /*0ca0*/  DSETP.NEU.AND P2, PT, R6, RZ, PT ;  /* 0x000000ff0600722a */ /* 0x000fe20003f4d000 */
[----:B------:R-:W-:Y:S01]  /*0cb0*/  FSEL R18, RZ, 1.875, !P6 ;  /* 0x3ff00000ff127808 */ /* 0x000fe20007000000 */
[----:B------:R-:W-:Y:S01]  /*0cc0*/  DSETP.GT.AND P6, PT, R10, RZ, PT ;  /* 0x000000ff0a00722a */ /* 0x000fe20003fc4000 */
[----:B------:R-:W-:Y:S01]  /*0cd0*/  FSEL R8, RZ, 1.875, !P1 ;  /* 0x3ff00000ff087808 */ /* 0x000fe20004800000 */
[----:B------:R-:W-:Y:S01]  /*0ce0*/  IMAD.MOV.U32 R9, RZ, RZ, R12 ;  /* 0x000000ffff097224 */ /* 0x000fe200078e000c */
[----:B------:R-:W-:Y:S01]  /*0cf0*/  FSEL R22, R2, RZ, !P4 ;  /* 0x000000ff02167208 */ /* 0x000fe20006000000 */
[----:B------:R-:W-:Y:S01]  /*0d00*/  IMAD.MOV.U32 R10, RZ, RZ, R15 ;  /* 0x000000ffff0a7224 */ /* 0x000fe200078e000f */
[-C--:B------:R-:W-:Y:S01]  /*0d10*/  FSEL R23, R24, R3.reuse, P4 ;  /* 0x0000000318177208 */ /* 0x080fe20002000000 */
[----:B------:R-:W-:Y:S01]  /*0d20*/  IMAD.MOV.U32 R11, RZ, RZ, R14 ;  /* 0x000000ffff0b7224 */ /* 0x000fe200078e000e */
[-C--:B------:R-:W-:Y:S01]  /*0d30*/  FSEL R19, R8, R3.reuse, P5 ;  /* 0x0000000308137208 */ /* 0x080fe20002800000 */
[----:B------:R-:W-:Y:S01]  /*0d40*/  IMAD.MOV.U32 R8, RZ, RZ, R13 ;  /* 0x000000ffff087224 */ /* 0x000fe200078e000d */
[C---:B------:R-:W-:Y:S01]  /*0d50*/  FSEL R7, R2.reuse, RZ, !P3 ;  /* 0x000000ff02077208 */ /* 0x040fe20005800000 */
[----:B------:R-:W-:Y:S01]  /*0d60*/  IMAD.MOV.U32 R12, RZ, RZ, R17 ;  /* 0x000000ffff0c7224 */ /* 0x000fe200078e0011 */
[C---:B------:R-:W-:Y:S01]  /*0d70*/  FSEL R6, R2.reuse, RZ, !P2 ;  /* 0x000000ff02067208 */ /* 0x040fe20005000000 */
[----:B------:R-:W-:Y:S01]  /*0d80*/  IMAD.MOV.U32 R13, RZ, RZ, R16 ;  /* 0x000000ffff0d7224 */ /* 0x000fe200078e0010 */
[----:B------:R-:W-:Y:S01]  /*0d90*/  FSEL R0, R2, RZ, !P5 ;  /* 0x000000ff02007208 */ /* 0x000fe20006800000 */
[----:B------:R-:W-:Y:S01]  /*0da0*/  IMAD.MOV.U32 R14, RZ, RZ, R22 ;  /* 0x000000ffff0e7224 */ /* 0x000fe200078e0016 */
[-C--:B------:R-:W-:Y:S01]  /*0db0*/  FSEL R20, R20, R3.reuse, P3 ;  /* 0x0000000314147208 */ /* 0x080fe20001800000 */
[----:B------:R-:W-:Y:S01]  /*0dc0*/  IMAD.MOV.U32 R15, RZ, RZ, R23 ;  /* 0x000000ffff0f7224 */ /* 0x000fe200078e0017 */
[----:B------:R-:W-:-:S02]  /*0dd0*/  FSEL R21, R18, R3, P2 ;  /* 0x0000000312157208 */ /* 0x000fc40001000000 */
[----:B------:R-:W-:Y:S02]  /*0de0*/  FSEL R2, R2, RZ, !P0 ;  /* 0x000000ff02027208 */ /* 0x000fe40004000000 */
[----:B------:R-:W-:Y:S01]  /*0df0*/  @P0 FSEL R3, RZ, 1.875, !P6 ;  /* 0x3ff00000ff030808 */ /* 0x000fe20007000000 */
[----:B------:R0:W-:Y:S02]  /*0e00*/  STG.E.ENL2.256 desc[UR4][R4.64], R8, R12 ;  /* 0xf8000008040c797f */ /* 0x0001e4000f121804 */
[----:B0-----:R-:W-:Y:S02]  /*0e10*/  IMAD.MOV.U32 R8, RZ, RZ, R7 ;  /* 0x000000ffff087224 */ /* 0x001fe400078e0007 */
[----:B------:R-:W-:Y:S02]  /*0e20*/  IMAD.MOV.U32 R9, RZ, RZ, R20 ;  /* 0x000000ffff097224 */ /* 0x000fe400078e0014 */
[----:B------:R-:W-:Y:S02]  /*0e30*/  IMAD.MOV.U32 R10, RZ, RZ, R6 ;  /* 0x000000ffff0a7224 */ /* 0x000fe400078e0006 */
[----:B------:R-:W-:-:S02]  /*0e40*/  IMAD.MOV.U32 R11, RZ, RZ, R21 ;  /* 0x000000ffff0b7224 */ /* 0x000fc400078e0015 */
[----:B------:R-:W-:Y:S02]  /*0e50*/  IMAD.MOV.U32 R12, RZ, RZ, R0 ;  /* 0x000000ffff0c7224 */ /* 0x000fe400078e0000 */
[----:B------:R-:W-:Y:S02]  /*0e60*/  IMAD.MOV.U32 R13, RZ, RZ, R19 ;  /* 0x000000ffff0d7224 */ /* 0x000fe400078e0013 */
[----:B------:R-:W-:Y:S02]  /*0e70*/  IMAD.MOV.U32 R14, RZ, RZ, R2 ;  /* 0x000000ffff0e7224 */ /* 0x000fe400078e0002 */
[----:B------:R-:W-:-:S05]  /*0e80*/  IMAD.MOV.U32 R15, RZ, RZ, R3 ;  /* 0x000000ffff0f7224 */ /* 0x000fca00078e0003 */
[----:B------:R-:W-:Y:S01]  /*0e90*/  STG.E.ENL2.256 desc[UR4][R4.64+0x1000], R8, R12 ;  /* 0xf8008008040c797f */ /* 0x000fe2000f121804 */
[----:B------:R-:W-:Y:S05]  /*0ea0*/  EXIT ;  /* 0x000000000000794d */ /* 0x000fea0003800000 */
.L_x_9684:
        /* <DEDUP_REMOVED lines=13> */
.L_x_32405:


//--------------------- .text._ZN2at6native29vectorized_elementwise_kernelILi8ENS0_13BUnaryFunctorIdddZZZNS0_21heaviside_kernel_cudaERNS_18TensorIteratorBaseEENKUlvE_clEvENKUlvE4_clEvEUlddE_EESt5arrayIPcLm2EEEEviT0_T1_ --------------------------
	.section	.text._ZN2at6native29vectorized_elementwise_kernelILi8ENS0_13BUnaryFunctorIdddZZZNS0_21heaviside_kernel_cudaERNS_18TensorIteratorBaseEENKUlvE_clEvENKUlvE4_clEvEUlddE_EESt5arrayIPcLm2EEEEviT0_T1_,"ax",@progbits
	.align	128
        .global         _ZN2at6native29vectorized_elementwise_kernelILi8ENS0_13BUnaryFunctorIdddZZZNS0_21heaviside_kernel_cudaERNS_18TensorIteratorBaseEENKUlvE_clEvENKUlvE4_clEvEUlddE_EESt5arrayIPcLm2EEEEviT0_T1_
        .type           _ZN2at6native29vectorized_elementwise_kernelILi8ENS0_13BUnaryFunctorIdddZZZNS0_21heaviside_kernel_cudaERNS_18TensorIteratorBaseEENKUlvE_clEvENKUlvE4_clEvEUlddE_EESt5arrayIPcLm2EEEEviT0_T1_,@function
        .size           _ZN2at6native29vectorized_elementwise_kernelILi8ENS0_13BUnaryFunctorIdddZZZNS0_21heaviside_kernel_cudaERNS_18TensorIteratorBaseEENKUlvE_clEvENKUlvE4_clEvEUlddE_EESt5arrayIPcLm2EEEEviT0_T1_,(.L_x_32406 - _ZN2at6native29vectorized_elementwise_kernelILi8ENS0_13BUnaryFunctorIdddZZZNS0_21heaviside_kernel_cudaERNS_18TensorIteratorBaseEENKUlvE_clEvENKUlvE4_clEvEUlddE_EESt5arrayIPcLm2EEEEviT0_T1_)
        .other          _ZN2at6native29vectorized_elementwise_kernelILi8ENS0_13BUnaryFunctorIdddZZZNS0_21heaviside_kernel_cudaERNS_18TensorIteratorBaseEENKUlvE_clEvENKUlvE4_clEvEUlddE_EESt5arrayIPcLm2EEEEviT0_T1_,@"STO_CUDA_ENTRY STV_DEFAULT"
_ZN2at6native29vectorized_elementwise_kernelILi8ENS0_13BUnaryFunctorIdddZZZNS0_21heaviside_kernel_cudaERNS_18TensorIteratorBaseEENKUlvE_clEvENKUlvE4_clEvEUlddE_EESt5arrayIPcLm2EEEEviT0_T1_:
.text._ZN2at6native29vectorized_elementwise_kernelILi8ENS0_13BUnaryFunctorIdddZZZNS0_21heaviside_kernel_cudaERNS_18TensorIteratorBaseEENKUlvE_clEvENKUlvE4_clEvEUlddE_EESt5arrayIPcLm2EEEEviT0_T1_:
        /* <DEDUP_REMOVED lines=121> */
.L_x_9688:
[----:B------:R-:W-:-:S13]  /*0790*/  ISETP.GE.U32.AND P0, PT, R3, R2, PT ;  /* 0x000000020300720c */ /* 0x000fda0003f06070 */
[----:B------:R-:W-:Y:S05]  /*07a0*/  @P0 BRA `(.L_x_9690) ;  /* 0x0000000000300947 */ /* 0x000fea0003800000 */
[----:B0-----:R-:W0:Y:S01]  /*07b0*/  LDC.64 R6, c[0x0][0x398] ;  /* 0x0000e600ff067b82 */ /* 0x001e220000000a00 */
[----:B------:R-:W-:Y:S02]  /*07c0*/  IMAD.IADD R9, R0, 0x1, R3 ;  /* 0x0000000100097824 */ /* 0x000fe400078e0203 */
[----:B------:R-:W-:Y:S02]  /*07d0*/  VIADD R3, R3, 0x80 ;  /* 0x0000008003037836 */ /* 0x000fe40000000000 */
[----:B0-----:R-:W-:-:S05]  /*07e0*/  IMAD.WIDE.U32 R6, R9, 0x8, R6 ;  /* 0x0000000809067825 */ /* 0x001fca00078e0006 */
[----:B------:R1:W-:Y:S02]  /*07f0*/  STG.E.64 desc[UR4][R6.64], R10 ;  /* 0x0000000a06007986 */ /* 0x0003e4000c101b04 */
.L_x_9689:
[----:B------:R-:W-:-:S13]  /*0800*/  ISETP.GE.U32.AND P0, PT, R3, R2, PT ;  /* 0x000000020300720c */ /* 0x000fda0003f06070 */
[----:B------:R-:W-:Y:S05]  /*0810*/  @P0 BRA `(.L_x_9691) ;  /* 0x0000000000300947 */ /* 0x000fea0003800000 */
[----:B01----:R-:W0:Y:S01]  /*0820*/  LDC.64 R6, c[0x0][0x398] ;  /* 0x0000e600ff067b82 */ /* 0x003e220000000a00 */
[----:B------:R-:W-:Y:S02]  /*0830*/  IMAD.IADD R9, R0, 0x1, R3 ;  /* 0x0000000100097824 */ /* 0x000fe400078e0203 */
[----:B------:R-:W-:Y:S02]  /*0840*/  VIADD R3, R3, 0x80 ;  /* 0x0000008003037836 */ /* 0x000fe40000000000 */
[----:B0-----:R-:W-:-:S05]  /*0850*/  IMAD.WIDE.U32 R6, R9, 0x8, R6 ;  /* 0x0000000809067825 */ /* 0x001fca00078e0006 */
[----:B------:R1:W-:Y:S02]  /*0860*/  STG.E.64 desc[UR4][R6.64], R12 ;  /* 0x0000000c06007986 */ /* 0x0003e4000c101b04 */
.L_x_9690:
[----:B------:R-:W-:-:S13]  /*0870*/  ISETP.GE.U32.AND P0, PT, R3, R2, PT ;  /* 0x000000020300720c */ /* 0x000fda0003f06070 */
[----:B------:R-:W-:Y:S05]  /*0880*/  @P0 BRA `(.L_x_9692) ;  /* 0x0000000000340947 */ /* 0x000fea0003800000 */
[----:B01----:R-:W0:Y:S01]  /*0890*/  LDC.64 R6, c[0x0][0x398] ;  /* 0x0000e600ff067b82 */ /* 0x003e220000000a00 */
[----:B------:R-:W-:Y:S02]  /*08a0*/  IMAD.IADD R9, R0, 0x1, R3 ;  /* 0x0000000100097824 */ /* 0x000fe400078e0203 */
[----:B------:R-:W-:Y:S02]  /*08b0*/  VIADD R3, R3, 0x80 ;  /* 0x0000008003037836 */ /* 0x000fe40000000000 */
[----:B0-----:R-:W-:-:S05]  /*08c0*/  IMAD.WIDE.U32 R6, R9, 0x8, R6 ;  /* 0x0000000809067825 */ /* 0x001fca00078e0006 */
[----:B------:R2:W-:Y:S02]  /*08d0*/  STG.E.64 desc[UR4][R6.64], R14 ;  /* 0x0000000e06007986 */ /* 0x0005e4000c101b04 */
.L_x_9691:
        /* <DEDUP_REMOVED lines=8> */
.L_x_9692:
[----:B------:R-:W-:Y:S05]  /*0960*/  BSYNC.RELIABLE B1 ;  /* 0x0000000000017941 */ /* 0x000fea0003800100 */
.L_x_9687:
[----:B------:R-:W-:-:S13]  /*0970*/  ISETP.GE.U32.AND P0, PT, R3, R2, PT ;  /* 0x000000020300720c */ /* 0x000fda0003f06070 */
[----:B012---:R-:W0:Y:S01]  /*0980*/  @!P0 LDC.64 R6, c[0x0][0x398] ;  /* 0x0000e600ff068b82 */ /* 0x007e220000000a00 */
[----:B------:R-:W-:Y:S02]  /*0990*/  @!P0 IMAD.IADD R9, R0, 0x1, R3 ;  /* 0x0000000100098824 */ /* 0x000fe400078e0203 */
[----:B------:R-:W-:Y:S02]  /*09a0*/  @!P0 VIADD R3, R3, 0x80 ;  /* 0x0000008003038836 */ /* 0x000fe40000000000 */
[----:B0-----:R-:W-:-:S05]  /*09b0*/  @!P0 IMAD.WIDE.U32 R6, R9, 0x8, R6 ;  /* 0x0000000809068825 */ /* 0x001fca00078e0006 */
[----:B------:R3:W-:Y:S02]  /*09c0*/  @!P0 STG.E.64 desc[UR4][R6.64], R20 ;  /* 0x0000001406008986 */ /* 0x0007e4000c101b04 */
.L_x_9693:
[----:B------:R-:W-:Y:S05]  /*09d0*/  BSYNC.RECONVERGENT B0 ;  /* 0x0000000000007941 */ /* 0x000fea0003800200 */
.L_x_9686:
        /* <DEDUP_REMOVED lines=9> */
.L_x_9685:
        /* <DEDUP_REMOVED lines=68> */
.L_x_9694:
        /* <DEDUP_REMOVED lines=13> */
.L_x_32406:


//--------------------- .text._ZN2at6native18elementwise_kernelILi128ELi4EZNS0_15gpu_kernel_implINS0_13AUnaryFunctorIdddZZZNS0_21heaviside_kernel_cudaERNS_18TensorIteratorBaseEENKUlvE_clEvENKUlvE4_clEvEUlddE_EEEEvS5_RKT_EUliE_EEviT1_ --------------------------
	.section	.text._ZN2at6native18elementwise_kernelILi128ELi4EZNS0_15gpu_kernel_implINS0_13AUnaryFunctorIdddZZZNS0_21heaviside_kernel_cudaERNS_18TensorIteratorBaseEENKUlvE_clEvENKUlvE4_clEvEUlddE_EEEEvS5_RKT_EUliE_EEviT1_,"ax",@progbits
	.align	128
        .global         _ZN2at6native18elementwise_kernelILi128ELi4EZNS0_15gpu_kernel_implINS0_13AUnaryFunctorIdddZZZNS0_21heaviside_kernel_cudaERNS_18TensorIteratorBaseEENKUlvE_clEvENKUlvE4_clEvEUlddE_EEEEvS5_RKT_EUliE_EEviT1_
        .type           _ZN2at6native18elementwise_kernelILi128ELi4EZNS0_15gpu_kernel_implINS0_13AUnaryFunctorIdddZZZNS0_21heaviside_kernel_cudaERNS_18TensorIteratorBaseEENKUlvE_clEvENKUlvE4_clEvEUlddE_EEEEvS5_RKT_EUliE_EEviT1_,@function
        .size           _ZN2at6native18elementwise_kernelILi128ELi4EZNS0_15gpu_kernel_implINS0_13AUnaryFunctorIdddZZZNS0_21heaviside_kernel_cudaERNS_18TensorIteratorBaseEENKUlvE_clEvENKUlvE4_clEvEUlddE_EEEEvS5_RKT_EUliE_EEviT1_,(.L_x_32407 - _ZN2at6native18elementwise_kernelILi128ELi4EZNS0_15gpu_kernel_implINS0_13AUnaryFunctorIdddZZZNS0_21heaviside_kernel_cudaERNS_18TensorIteratorBaseEENKUlvE_clEvENKUlvE4_clEvEUlddE_EEEEvS5_RKT_EUliE_EEviT1_)
        .other          _ZN2at6native18elementwise_kernelILi128ELi4EZNS0_15gpu_kernel_implINS0_13AUnaryFunctorIdddZZZNS0_21heaviside_kernel_cudaERNS_18TensorIteratorBaseEENKUlvE_clEvENKUlvE4_clEvEUlddE_EEEEvS5_RKT_EUliE_EEviT1_,@"STO_CUDA_ENTRY STV_DEFAULT"
_ZN2at6native18elementwise_kernelILi128ELi4EZNS0_15gpu_kernel_implINS0_13AUnaryFunctorIdddZZZNS0_21heaviside_kernel_cudaERNS_18TensorIteratorBaseEENKUlvE_clEvENKUlvE4_clEvEUlddE_EEEEvS5_RKT_EUliE_EEviT1_:
.text._ZN2at6native18elementwise_kernelILi128ELi4EZNS0_15gpu_kernel_implINS0_13AUnaryFunctorIdddZZZNS0_21heaviside_kernel_cudaERNS_18TensorIteratorBaseEENKUlvE_clEvENKUlvE4_clEvEUlddE_EEEEvS5_RKT_EUliE_EEviT1_:
[----:B------:R-:W0:Y:S01]  /*0000*/  LDC R1, c[0x0][0x37c] ;  /* 0x0000df00ff017b82 */ /* 0x000e220000000800 */
[----:B------:R-:W1:Y:S07]  /*0010*/  S2R R17, SR_TID.X ;  /* 0x0000000000117919 */ /* 0x000e6e0000002100 */
[----:B------:R-:W2:Y:S01]  /*0020*/  S2UR UR4, SR_CTAID.X ;  /* 0x00000000000479c3 */ /* 0x000ea20000002500 */
[----:B------:R-:W3:Y:S01]  /*0030*/  LDCU UR39, c[0x0][0x388] ;  /* 0x00007100ff2777ac */ /* 0x000ee20008000800 */
[----:B------:R-:W-:Y:S01]  /*0040*/  BSSY.RECONVERGENT B7, `(.L_x_9695) ;  /* 0x000033f000077945 */ /* 0x000fe20003800200 */
[----:B------:R-:W4:Y:S01]  /*0050*/  LDCU UR5, c[0x0][0x380] ;  /* 0x00007000ff0577ac */ /* 0x000f220008000800 */
[----:B------:R-:W5:Y:S01]  /*0060*/  LDCU.64 UR6, c[0x0][0x598] ;  /* 0x0000b300ff0677ac */ /* 0x000f620008000a00 */
[----:B------:R-:W0:Y:S01]  /*0070*/  LDCU.64 UR36, c[0x0][0x358] ;  /* 0x00006b00ff2477ac */ /* 0x000e220008000a00 */
[----:B------:R-:W0:Y:S01]  /*0080*/  LDCU.U8 UR41, c[0x0][0x5a0] ;  /* 0x0000b400ff2977ac */ /* 0x000e220008000000 */
[----:B---3--:R-:W-:Y:S01]  /*0090*/  UIADD3 UR40, UPT, UPT, UR39, -0x1, URZ ;  /* 0xffffffff27287890 */ /* 0x008fe2000fffe0ff */
[----:B------:R-:W3:Y:S01]  /*00a0*/  LDCU.U8 UR42, c[0x0][0x5a1] ;  /* 0x0000b420ff2a77ac */ /* 0x000ee20008000000 */
[----:B--2---:R-:W-:Y:S01]  /*00b0*/  USHF.L.U32 UR4, UR4, 0x9, URZ ;  /* 0x0000000904047899 */ /* 0x004fe200080006ff */
[----:B-----5:R-:W-:Y:S01]  /*00c0*/  DSETP.LT.AND P0, PT, RZ, UR6, PT ;  /* 0x00000006ff007e2a */ /* 0x020fe2000bf01000 */
[----:B------:R-:W-:-:S04]  /*00d0*/  UISETP.LT.U32.AND UP0, UPT, UR40, 0x18, UPT ;  /* 0x000000182800788c */ /* 0x000fc8000bf01070 */
[----:B-1----:R-:W-:Y:S01]  /*00e0*/  LOP3.LUT R17, R17, UR4, RZ, 0xfc, !PT ;  /* 0x0000000411117c12 */ /* 0x002fe2000f8efcff */
[----:B------:R-:W-:Y:S01]  /*00f0*/  USEL UR38, UR40, 0x18, UP0 ;  /* 0x0000001828267887 */ /* 0x000fe20008000000 */
[----:B------:R-:W-:Y:S02]  /*0100*/  FSEL R18, RZ, 1.875, !P0 ;  /* 0x3ff00000ff127808 */ /* 0x000fe40004000000 */
        /* <DEDUP_REMOVED lines=8> */
[----:B------:R-:W-:Y:S01]  /*0190*/  MOV R16, RZ ;  /* 0x000000ff00107202 */ /* 0x000fe20000000f00 */
        /* <DEDUP_REMOVED lines=296> */
.L_x_9697:
        /* <DEDUP_REMOVED lines=18> */
.L_x_9702:
[----:B------:R-:W2:Y:S02]  /*1540*/  LDG.E.U8 R2, desc[UR36][R2.64] ;  /* 0x0000002402027981 */ /* 0x000ea4000c1e1100 */
[----:B--2---:R0:W1:Y:S01]  /*1550*/  I2F.F64.U16 R4, R2 ;  /* 0x0000000200047312 */ /* 0x0040620000101800 */
[----:B------:R-:W-:Y:S05]  /*1560*/  BRA `(.L_x_9704) ;  /* 0x0000000c00607947 */ /* 0x000fea0003800000 */
.L_x_9701:
        /* <DEDUP_REMOVED lines=9> */
.L_x_9706:
[----:B------:R-:W2:Y:S02]  /*1600*/  LDG.E R2, desc[UR36][R2.64] ;  /* 0x0000002402027981 */ /* 0x000ea4000c1e1900 */
[----:B--2---:R0:W1:Y:S01]  /*1610*/  I2F.F64 R4, R2 ;  /* 0x0000000200047312 */ /* 0x0040620000201c00 */
[----:B------:R-:W-:Y:S05]  /*1620*/  BRA `(.L_x_9704) ;  /* 0x0000000c00307947 */ /* 0x000fea0003800000 */
.L_x_9705:
[----:B------:R-:W2:Y:S02]  /*1630*/  LDG.E.U16 R2, desc[UR36][R2.64] ;  /* 0x0000002402027981 */ /* 0x000ea4000c1e1500 */
[----:B--2---:R0:W1:Y:S01]  /*1640*/  I2F.F64.S16 R4, R2 ;  /* 0x0000000200047312 */ /* 0x0040620000101c00 */
[----:B------:R-:W-:Y:S05]  /*1650*/  BRA `(.L_x_9704) ;  /* 0x0000000c00247947 */ /* 0x000fea0003800000 */
.L_x_9700:
        /* <DEDUP_REMOVED lines=10> */
.L_x_9708:
[----:B------:R-:W2:Y:S02]  /*1700*/  LDG.E.U16 R0, desc[UR36][R2.64] ;  /* 0x0000002402007981 */ /* 0x000ea4000c1e1500 */
[----:B--2---:R-:W-:-:S05]  /*1710*/  HADD2.F32 R0, -RZ, R0.H0_H0 ;  /* 0x20000000ff007230 */ /* 0x004fca0000004100 */
[----:B------:R-:W-:-:S04]  /*1720*/  FMUL.FTZ R0, R0, 1 ;  /* 0x3f80000000007820 */ /* 0x000fc80000410000 */
[----:B------:R0:W1:Y:S01]  /*1730*/  F2F.F64.F32 R4, R0 ;  /* 0x0000000000047310 */ /* 0x0000620000201800 */
[----:B------:R-:W-:Y:S05]  /*1740*/  BRA `(.L_x_9704) ;  /* 0x0000000800e87947 */ /* 0x000fea0003800000 */
.L_x_9707:
        /* <DEDUP_REMOVED lines=10> */
.L_x_9710:
[----:B------:R-:W2:Y:S02]  /*17f0*/  LDG.E.U16 R2, desc[UR36][R2.64] ;  /* 0x0000002402027981 */ /* 0x000ea4000c1e1500 */
[----:B--2---:R-:W-:-:S05]  /*1800*/  HADD2.F32 R0, -RZ, R2.H0_H0 ;  /* 0x20000002ff007230 */ /* 0x004fca0000004100 */
[----:B------:R-:W-:-:S04]  /*1810*/  FMUL.FTZ R0, R0, 1 ;  /* 0x3f80000000007820 */ /* 0x000fc80000410000 */
[----:B------:R0:W1:Y:S01]  /*1820*/  F2F.F64.F32 R4, R0 ;  /* 0x0000000000047310 */ /* 0x0000620000201800 */
[----:B------:R-:W-:Y:S05]  /*1830*/  BRA `(.L_x_9704) ;  /* 0x0000000800ac7947 */ /* 0x000fea0003800000 */
.L_x_9709:
[----:B------:R0:W5:Y:S01]  /*1840*/  LDG.E.64 R4, desc[UR36][R2.64] ;  /* 0x0000002402047981 */ /* 0x000162000c1e1b00 */
[----:B------:R-:W-:Y:S05]  /*1850*/  BRA `(.L_x_9704) ;  /* 0x0000000800a47947 */ /* 0x000fea0003800000 */
.L_x_9699:
        /* <DEDUP_REMOVED lines=13> */
.L_x_9713:
[----:B------:R0:W5:Y:S01]  /*1930*/  LDG.E.64 R4, desc[UR36][R2.64] ;  /* 0x0000002402047981 */ /* 0x000162000c1e1b00 */
[----:B------:R-:W-:Y:S05]  /*1940*/  BRA `(.L_x_9704) ;  /* 0x0000000800687947 */ /* 0x000fea0003800000 */
.L_x_9712:
        /* <DEDUP_REMOVED lines=27> */
.L_x_9715:
        /* <DEDUP_REMOVED lines=14> */
.L_x_9714:
[----:B------:R-:W2:Y:S02]  /*1be0*/  LDG.E.U16 R0, desc[UR36][R2.64] ;  /* 0x0000002402007981 */ /* 0x000ea4000c1e1500 */
[----:B--2---:R-:W-:-:S04]  /*1bf0*/  IMAD.U32 R0, R0, 0x10000, RZ ;  /* 0x0001000000007824 */ /* 0x004fc800078e00ff */
[----:B------:R-:W-:-:S04]  /*1c00*/  FMUL.FTZ R0, R0, 1 ;  /* 0x3f80000000007820 */ /* 0x000fc80000410000 */
[----:B------:R0:W1:Y:S01]  /*1c10*/  F2F.F64.F32 R4, R0 ;  /* 0x0000000000047310 */ /* 0x0000620000201800 */
[----:B------:R-:W-:Y:S05]  /*1c20*/  BRA `(.L_x_9704) ;  /* 0x0000000400b07947 */ /* 0x000fea0003800000 */
.L_x_9711:
        /* <DEDUP_REMOVED lines=11> */
.L_x_9718:
        /* <DEDUP_REMOVED lines=21> */
.L_x_9720:
[----:B------:R-:W-:Y:S05]  /*1e30*/  BSYNC.RECONVERGENT B0 ;  /* 0x0000000000007941 */ /* 0x000fea0003800200 */
.L_x_9719:
[----:B------:R-:W-:Y:S02]  /*1e40*/  SHF.L.U32 R0, R0, 0x14, RZ ;  /* 0x0000001400007819 */ /* 0x000fe400000006ff */
[----:B------:R-:W-:-:S04]  /*1e50*/  LEA R2, R2, 0x3b800000, 0x17 ;  /* 0x3b80000002027811 */ /* 0x000fc800078eb8ff */
[----:B------:R-:W-:-:S05]  /*1e60*/  LOP3.LUT R0, R2, R0, R7, 0xfe, !PT ;  /* 0x0000000002007212 */ /* 0x000fca00078efe07 */
[----:B------:R-:W-:-:S04]  /*1e70*/  FMUL.FTZ R0, R0, 1 ;  /* 0x3f80000000007820 */ /* 0x000fc80000410000 */
[----:B------:R0:W1:Y:S01]  /*1e80*/  F2F.F64.F32 R4, R0 ;  /* 0x0000000000047310 */ /* 0x0000620000201800 */
[----:B------:R-:W-:Y:S05]  /*1e90*/  BRA `(.L_x_9704) ;  /* 0x0000000400147947 */ /* 0x000fea0003800000 */
.L_x_9717:
        /* <DEDUP_REMOVED lines=21> */
.L_x_9722:
[----:B------:R-:W-:Y:S05]  /*1ff0*/  BSYNC.RECONVERGENT B0 ;  /* 0x0000000000007941 */ /* 0x000fea0003800200 */
.L_x_9721:
[----:B------:R-:W-:Y:S01]  /*2000*/  IMAD.SHL.U32 R0, R0, 0x200000, RZ ;  /* 0x0020000000007824 */ /* 0x000fe200078e00ff */
[----:B------:R-:W-:-:S04]  /*2010*/  LEA R2, R2, 0x37800000, 0x17 ;  /* 0x3780000002027811 */ /* 0x000fc800078eb8ff */
[----:B------:R-:W-:-:S05]  /*2020*/  LOP3.LUT R0, R2, R0, R7, 0xfe, !PT ;  /* 0x0000000002007212 */ /* 0x000fca00078efe07 */
[----:B------:R-:W-:-:S04]  /*2030*/  FMUL.FTZ R0, R0, 1 ;  /* 0x3f80000000007820 */ /* 0x000fc80000410000 */
[----:B------:R0:W1:Y:S01]  /*2040*/  F2F.F64.F32 R4, R0 ;  /* 0x0000000000047310 */ /* 0x0000620000201800 */
[----:B------:R-:W-:Y:S05]  /*2050*/  BRA `(.L_x_9704) ;  /* 0x0000000000a47947 */ /* 0x000fea0003800000 */
.L_x_9716:
[----:B------:R-:W-:-:S09]  /*2060*/  UISETP.NE.AND UP0, UPT, UR4, 0x1c, UPT ;  /* 0x0000001c0400788c */ /* 0x000fd2000bf05270 */
[----:B------:R-:W-:Y:S05]  /*2070*/  BRA.U !UP0, `(.L_x_9723) ;  /* 0x0000000108947547 */ /* 0x000fea000b800000 */
[----:B------:R-:W-:-:S09]  /*2080*/  UISETP.NE.AND UP0, UPT, UR4, 0x1d, UPT ;  /* 0x0000001d0400788c */ /* 0x000fd2000bf05270 */
[----:B------:R-:W-:Y:S05]  /*2090*/  BRA.U !UP0, `(.L_x_9724) ;  /* 0x0000000108807547 */ /* 0x000fea000b800000 */
[----:B------:R-:W-:-:S09]  /*20a0*/  UISETP.NE.AND UP0, UPT, UR4, 0x2c, UPT ;  /* 0x0000002c0400788c */ /* 0x000fd2000bf05270 */
[----:B------:R-:W-:Y:S05]  /*20b0*/  BRA.U !UP0, `(.L_x_9725) ;  /* 0x0000000108487547 */ /* 0x000fea000b800000 */
.L_x_9703:
        /* <DEDUP_REMOVED lines=16> */
.L_x_9726:
[----:B------:R-:W-:Y:S01]  /*21c0*/  CS2R R4, SRZ ;  /* 0x0000000000047805 */ /* 0x000fe2000001ff00 */
[----:B------:R-:W-:Y:S06]  /*21d0*/  BRA `(.L_x_9704) ;  /* 0x0000000000447947 */ /* 0x000fec0003800000 */
.L_x_9725:
        /* <DEDUP_REMOVED lines=12> */
.L_x_9724:
[----:B------:R-:W2:Y:S02]  /*22a0*/  LDG.E.64 R4, desc[UR36][R2.64] ;  /* 0x0000002402047981 */ /* 0x000ea4000c1e1b00 */
[----:B--2---:R-:W4:Y:S01]  /*22b0*/  I2F.F64.U64 R4, R4 ;  /* 0x0000000400047312 */ /* 0x004f220000301800 */
[----:B------:R-:W-:Y:S05]  /*22c0*/  BRA `(.L_x_9704) ;  /* 0x0000000000087947 */ /* 0x000fea0003800000 */
.L_x_9723:
[----:B------:R-:W2:Y:S02]  /*22d0*/  LDG.E R2, desc[UR36][R2.64] ;  /* 0x0000002402027981 */ /* 0x000ea4000c1e1900 */
[----:B--2---:R0:W1:Y:S02]  /*22e0*/  I2F.F64.U32 R4, R2 ;  /* 0x0000000200047312 */ /* 0x0040640000201800 */
.L_x_9704:
[----:B------:R-:W-:Y:S05]  /*22f0*/  BSYNC.RECONVERGENT B6 ;  /* 0x0000000000067941 */ /* 0x000fea0003800200 */
.L_x_9698:
[----:B------:R-:W2:Y:S01]  /*2300*/  LDCU.64 UR8, c[0x0][0x598] ;  /* 0x0000b300ff0877ac */ /* 0x000ea20008000a00 */
[----:B------:R-:W0:Y:S01]  /*2310*/  LDCU.64 UR6, c[0x0][0x580] ;  /* 0x0000b000ff0677ac */ /* 0x000e220008000a00 */
[----:B------:R-:W-:-:S04]  /*2320*/  UPRMT UR4, UR41, 0x9910, URZ ;  /* 0x0000991029047896 */ /* 0x000fc800080000ff */
[----:B------:R-:W-:Y:S01]  /*2330*/  UISETP.GT.AND UP0, UPT, UR4, 0x9, UPT ;  /* 0x000000090400788c */ /* 0x000fe2000bf04270 */
[----:B--2---:R-:W-:Y:S01]  /*2340*/  DSETP.NEU.AND P0, PT, RZ, UR8, PT ;  /* 0x00000008ff007e2a */ /* 0x004fe2000bf0d000 */
[----:B0-----:R-:W-:-:S05]  /*2350*/  IADD3 R2, P1, PT, R16, UR6, RZ ;  /* 0x0000000610027c10 */ /* 0x001fca000ff3e0ff */
[----:B-1-345:R-:W-:Y:S02]  /*2360*/  FSEL R4, R4, RZ, !P0 ;  /* 0x000000ff04047208 */ /* 0x03afe40004000000 */
[----:B------:R-:W-:Y:S01]  /*2370*/  FSEL R5, R5, R18, !P0 ;  /* 0x0000001205057208 */ /* 0x000fe20004000000 */
[----:B------:R-:W-:Y:S01]  /*2380*/  IMAD.X R3, RZ, RZ, UR7, P1 ;  /* 0x00000007ff037e24 */ /* 0x000fe200088e06ff */
        /* <DEDUP_REMOVED lines=12> */
.L_x_9730:
[----:B------:R-:W0:Y:S02]  /*2450*/  F2I.S64.F64.TRUNC R4, R4 ;  /* 0x0000000400047311 */ /* 0x000e24000030d900 */
[----:B0-----:R-:W-:-:S05]  /*2460*/  MOV R7, R4 ;  /* 0x0000000400077202 */ /* 0x001fca0000000f00 */
[----:B------:R0:W-:Y:S01]  /*2470*/  STG.E.U8 desc[UR36][R2.64], R7 ;  /* 0x0000000702007986 */ /* 0x0001e2000c101124 */
[----:B------:R-:W-:Y:S05]  /*2480*/  BRA `(.L_x_9732) ;  /* 0x0000000c00e47947 */ /* 0x000fea0003800000 */
.L_x_9729:
        /* <DEDUP_REMOVED lines=9> */
.L_x_9734:
[----:B------:R-:W0:Y:S02]  /*2520*/  F2I.F64.TRUNC R5, R4 ;  /* 0x0000000400057311 */ /* 0x000e24000030d100 */
[----:B0-----:R0:W-:Y:S01]  /*2530*/  STG.E desc[UR36][R2.64], R5 ;  /* 0x0000000502007986 */ /* 0x0011e2000c101924 */
[----:B------:R-:W-:Y:S05]  /*2540*/  BRA `(.L_x_9732) ;  /* 0x0000000c00b47947 */ /* 0x000fea0003800000 */
.L_x_9733:
[----:B------:R-:W0:Y:S02]  /*2550*/  F2I.F64.TRUNC R5, R4 ;  /* 0x0000000400057311 */ /* 0x000e24000030d100 */
[----:B0-----:R0:W-:Y:S01]  /*2560*/  STG.E.U16 desc[UR36][R2.64], R5 ;  /* 0x0000000502007986 */ /* 0x0011e2000c101524 */
[----:B------:R-:W-:Y:S05]  /*2570*/  BRA `(.L_x_9732) ;  /* 0x0000000c00a87947 */ /* 0x000fea0003800000 */
.L_x_9728:
        /* <DEDUP_REMOVED lines=13> */
.L_x_9736:
        /* <DEDUP_REMOVED lines=8> */
.L_x_9735:
        /* <DEDUP_REMOVED lines=14> */
.L_x_9738:
        /* <DEDUP_REMOVED lines=9> */
.L_x_9737:
[----:B------:R0:W-:Y:S01]  /*2840*/  STG.E.64 desc[UR36][R2.64], R4 ;  /* 0x0000000402007986 */ /* 0x0001e2000c101b24 */
[----:B------:R-:W-:Y:S05]  /*2850*/  BRA `(.L_x_9732) ;  /* 0x0000000800f07947 */ /* 0x000fea0003800000 */
.L_x_9727:
        /* <DEDUP_REMOVED lines=12> */
.L_x_9741:
[----:B------:R-:W-:-:S05]  /*2920*/  CS2R R6, SRZ ;  /* 0x0000000000067805 */ /* 0x000fca000001ff00 */
[----:B------:R0:W-:Y:S01]  /*2930*/  STG.E.128 desc[UR36][R2.64], R4 ;  /* 0x0000000402007986 */ /* 0x0001e2000c101d24 */
[----:B------:R-:W-:Y:S05]  /*2940*/  BRA `(.L_x_9732) ;  /* 0x0000000800b47947 */ /* 0x000fea0003800000 */
.L_x_9740:
        /* <DEDUP_REMOVED lines=23> */
.L_x_9745:
[----:B------:R-:W-:Y:S05]  /*2ac0*/  BSYNC.RECONVERGENT B0 ;  /* 0x0000000000007941 */ /* 0x000fea0003800200 */
.L_x_9744:
[----:B------:R-:W-:-:S05]  /*2ad0*/  LOP3.LUT R7, R0, 0x80, R7, 0xf8, !PT ;  /* 0x0000008000077812 */ /* 0x000fca00078ef807 */
[----:B------:R0:W-:Y:S01]  /*2ae0*/  STG.E.U8 desc[UR36][R2.64], R7 ;  /* 0x0000000702007986 */ /* 0x0001e2000c101124 */
[----:B------:R-:W-:Y:S05]  /*2af0*/  BRA `(.L_x_9732) ;  /* 0x0000000800487947 */ /* 0x000fea0003800000 */
.L_x_9743:
        /* <DEDUP_REMOVED lines=19> */
.L_x_9747:
[----:B------:R-:W-:Y:S05]  /*2c30*/  BSYNC.RECONVERGENT B0 ;  /* 0x0000000000007941 */ /* 0x000fea0003800200 */
.L_x_9746:
[----:B------:R-:W-:-:S05]  /*2c40*/  LOP3.LUT R7, R0, 0x80, R7, 0xf8, !PT ;  /* 0x0000008000077812 */ /* 0x000fca00078ef807 */
[----:B------:R0:W-:Y:S01]  /*2c50*/  STG.E.U8 desc[UR36][R2.64], R7 ;  /* 0x0000000702007986 */ /* 0x0001e2000c101124 */
[----:B------:R-:W-:Y:S05]  /*2c60*/  BRA `(.L_x_9732) ;  /* 0x0000000400ec7947 */ /* 0x000fea0003800000 */
.L_x_9742:
        /* <DEDUP_REMOVED lines=8> */
.L_x_9739:
        /* <DEDUP_REMOVED lines=11> */
.L_x_9750:
        /* <DEDUP_REMOVED lines=17> */
.L_x_9753:
[----:B------:R-:W-:-:S04]  /*2eb0*/  SHF.R.U32.HI R0, RZ, 0x14, R7 ;  /* 0x00000014ff007819 */ /* 0x000fc80000011607 */
[----:B------:R-:W-:-:S04]  /*2ec0*/  LOP3.LUT R0, R0, 0x1, RZ, 0xc0, !PT ;  /* 0x0000000100007812 */ /* 0x000fc800078ec0ff */
[----:B------:R-:W-:-:S04]  /*2ed0*/  IADD3 R0, PT, PT, R7, 0x487ffff, R0 ;  /* 0x0487ffff07007810 */ /* 0x000fc80007ffe000 */
[----:B------:R-:W-:-:S04]  /*2ee0*/  SHF.R.U32.HI R0, RZ, 0x14, R0 ;  /* 0x00000014ff007819 */ /* 0x000fc80000011600 */
[----:B------:R-:W-:-:S07]  /*2ef0*/  LOP3.LUT R4, R0, 0xff, RZ, 0xc0, !PT ;  /* 0x000000ff00047812 */ /* 0x000fce00078ec0ff */
.L_x_9754:
[----:B------:R-:W-:-:S04]  /*2f00*/  SHF.R.U32.HI R5, RZ, 0x18, R7 ;  /* 0x00000018ff057819 */ /* 0x000fc80000011607 */
[----:B------:R-:W-:-:S04]  /*2f10*/  LOP3.LUT R4, R4, 0x80, R5, 0xf8, !PT ;  /* 0x0000008004047812 */ /* 0x000fc800078ef805 */
[----:B------:R-:W-:-:S07]  /*2f20*/  PRMT R0, R4, 0x7610, R0 ;  /* 0x0000761004007816 */ /* 0x000fce0000000000 */
.L_x_9752:
[----:B------:R-:W-:Y:S05]  /*2f30*/  BSYNC.RECONVERGENT B0 ;  /* 0x0000000000007941 */ /* 0x000fea0003800200 */
.L_x_9751:
[----:B------:R4:W-:Y:S01]  /*2f40*/  STG.E.U8 desc[UR36][R2.64], R0 ;  /* 0x0000000002007986 */ /* 0x0009e2000c101124 */
[----:B------:R-:W-:Y:S05]  /*2f50*/  BRA `(.L_x_9732) ;  /* 0x0000000400307947 */ /* 0x000fea0003800000 */
.L_x_9749:
        /* <DEDUP_REMOVED lines=17> */
.L_x_9757:
[----:B------:R-:W-:-:S04]  /*3070*/  SHF.R.U32.HI R0, RZ, 0x15, R7 ;  /* 0x00000015ff007819 */ /* 0x000fc80000011607 */
[----:B------:R-:W-:-:S04]  /*3080*/  LOP3.LUT R0, R0, 0x1, RZ, 0xc0, !PT ;  /* 0x0000000100007812 */ /* 0x000fc800078ec0ff */
[----:B------:R-:W-:-:S04]  /*3090*/  IADD3 R0, PT, PT, R7, 0x88fffff, R0 ;  /* 0x088fffff07007810 */ /* 0x000fc80007ffe000 */
[----:B------:R-:W-:-:S04]  /*30a0*/  SHF.R.U32.HI R0, RZ, 0x15, R0 ;  /* 0x00000015ff007819 */ /* 0x000fc80000011600 */
[----:B------:R-:W-:-:S07]  /*30b0*/  LOP3.LUT R4, R0, 0xff, RZ, 0xc0, !PT ;  /* 0x000000ff00047812 */ /* 0x000fce00078ec0ff */
.L_x_9758:
[----:B------:R-:W-:-:S04]  /*30c0*/  SHF.R.U32.HI R5, RZ, 0x18, R7 ;  /* 0x00000018ff057819 */ /* 0x000fc80000011607 */
[----:B------:R-:W-:-:S04]  /*30d0*/  LOP3.LUT R4, R4, 0x80, R5, 0xf8, !PT ;  /* 0x0000008004047812 */ /* 0x000fc800078ef805 */
[----:B------:R-:W-:-:S07]  /*30e0*/  PRMT R0, R4, 0x7610, R0 ;  /* 0x0000761004007816 */ /* 0x000fce0000000000 */
.L_x_9756:
[----:B------:R-:W-:Y:S05]  /*30f0*/  BSYNC.RECONVERGENT B0 ;  /* 0x0000000000007941 */ /* 0x000fea0003800200 */
.L_x_9755:
[----:B------:R3:W-:Y:S01]  /*3100*/  STG.E.U8 desc[UR36][R2.64], R0 ;  /* 0x0000000002007986 */ /* 0x0007e2000c101124 */
[----:B------:R-:W-:Y:S05]  /*3110*/  BRA `(.L_x_9732) ;  /* 0x0000000000c07947 */ /* 0x000fea0003800000 */
.L_x_9748:
[----:B------:R-:W-:-:S09]  /*3120*/  UISETP.NE.AND UP0, UPT, UR4, 0x1c, UPT ;  /* 0x0000001c0400788c */ /* 0x000fd2000bf05270 */
[----:B------:R-:W-:Y:S05]  /*3130*/  BRA.U !UP0, `(.L_x_9759) ;  /* 0x0000000108b07547 */ /* 0x000fea000b800000 */
[----:B------:R-:W-:-:S09]  /*3140*/  UISETP.NE.AND UP0, UPT, UR4, 0x1d, UPT ;  /* 0x0000001d0400788c */ /* 0x000fd2000bf05270 */
[----:B------:R-:W-:Y:S05]  /*3150*/  BRA.U !UP0, `(.L_x_9760) ;  /* 0x00000001089c7547 */ /* 0x000fea000b800000 */
[----:B------:R-:W-:-:S09]  /*3160*/  UISETP.NE.AND UP0, UPT, UR4, 0x2c, UPT ;  /* 0x0000002c0400788c */ /* 0x000fd2000bf05270 */
[----:B------:R-:W-:Y:S05]  /*3170*/  BRA.U !UP0, `(.L_x_9761) ;  /* 0x0000000108447547 */ /* 0x000fea000b800000 */
.L_x_9731:
        /* <DEDUP_REMOVED lines=16> */
.L_x_9762:
[----:B------:R-:W-:Y:S05]  /*3280*/  BRA `(.L_x_9732) ;  /* 0x0000000000647947 */ /* 0x000fea0003800000 */
.L_x_9761:
        /* <DEDUP_REMOVED lines=20> */
.L_x_9760:
[----:B------:R-:W0:Y:S02]  /*33d0*/  F2I.U64.F64.TRUNC R4, R4 ;  /* 0x0000000400047311 */ /* 0x000e24000030d800 */
[----:B0-----:R1:W-:Y:S01]  /*33e0*/  STG.E.64 desc[UR36][R2.64], R4 ;  /* 0x0000000402007986 */ /* 0x0013e2000c101b24 */
[----:B------:R-:W-:Y:S05]  /*33f0*/  BRA `(.L_x_9732) ;  /* 0x0000000000087947 */ /* 0x000fea0003800000 */
.L_x_9759:
[----:B------:R-:W0:Y:S02]  /*3400*/  F2I.U32.F64.TRUNC R5, R4 ;  /* 0x0000000400057311 */ /* 0x000e24000030d000 */
[----:B0-----:R0:W-:Y:S02]  /*3410*/  STG.E desc[UR36][R2.64], R5 ;  /* 0x0000000502007986 */ /* 0x0011e4000c101924 */
.L_x_9732:
[----:B------:R-:W-:-:S07]  /*3420*/  VIADD R17, R17, 0x80 ;  /* 0x0000008011117836 */ /* 0x000fce0000000000 */
.L_x_9696:
[----:B------:R-:W-:Y:S05]  /*3430*/  BSYNC.RECONVERGENT B7 ;  /* 0x0000000000077941 */ /* 0x000fea0003800200 */
.L_x_9695:
        /* <DEDUP_REMOVED lines=307> */
.L_x_9765:
[----:B------:R-:W1:Y:S01]  /*4770*/  LDCU.64 UR6, c[0x0][0x588] ;  /* 0x0000b100ff0677ac */ /* 0x000e620008000a00 */
[----:B------:R-:W-:Y:S01]  /*4780*/  BSSY.RECONVERGENT B6, `(.L_x_9766) ;  /* 0x00000ec000067945 */ /* 0x000fe20003800200 */
[----:B------:R-:W-:-:S04]  /*4790*/  UPRMT UR4, UR42, 0x9910, URZ ;  /* 0x000099102a047896 */ /* 0x000fc800080000ff */
[----:B------:R-:W-:Y:S01]  /*47a0*/  UISETP.GT.AND UP0, UPT, UR4, 0x9, UPT ;  /* 0x000000090400788c */ /* 0x000fe2000bf04270 */
[----:B-12---:R-:W-:-:S05]  /*47b0*/  IADD3 R2, P0, PT, R0, UR6, RZ ;  /* 0x0000000600027c10 */ /* 0x006fca000ff1e0ff */
        /* <DEDUP_REMOVED lines=13> */
.L_x_9770:
[----:B------:R-:W2:Y:S02]  /*4890*/  LDG.E.U8 R2, desc[UR36][R2.64] ;  /* 0x0000002402027981 */ /* 0x000ea4000c1e1100 */
[----:B--2---:R0:W1:Y:S01]  /*48a0*/  I2F.F64.U16 R4, R2 ;  /* 0x0000000200047312 */ /* 0x0040620000101800 */
[----:B------:R-:W-:Y:S05]  /*48b0*/  BRA `(.L_x_9772) ;  /* 0x0000000c00607947 */ /* 0x000fea0003800000 */
.L_x_9769:
        /* <DEDUP_REMOVED lines=9> */
.L_x_9774:
[----:B------:R-:W2:Y:S02]  /*4950*/  LDG.E R2, desc[UR36][R2.64] ;  /* 0x0000002402027981 */ /* 0x000ea4000c1e1900 */
[----:B--2---:R0:W1:Y:S01]  /*4960*/  I2F.F64 R4, R2 ;  /* 0x0000000200047312 */ /* 0x0040620000201c00 */
[----:B------:R-:W-:Y:S05]  /*4970*/  BRA `(.L_x_9772) ;  /* 0x0000000c00307947 */ /* 0x000fea0003800000 */
.L_x_9773:
[----:B------:R-:W2:Y:S02]  /*4980*/  LDG.E.U16 R2, desc[UR36][R2.64] ;  /* 0x0000002402027981 */ /* 0x000ea4000c1e1500 */
[----:B--2---:R0:W1:Y:S01]  /*4990*/  I2F.F64.S16 R4, R2 ;  /* 0x0000000200047312 */ /* 0x0040620000101c00 */
[----:B------:R-:W-:Y:S05]  /*49a0*/  BRA `(.L_x_9772) ;  /* 0x0000000c00247947 */ /* 0x000fea0003800000 */
.L_x_9768:
        /* <DEDUP_REMOVED lines=10> */
.L_x_9776:
[----:B------:R-:W2:Y:S02]  /*4a50*/  LDG.E.U16 R0, desc[UR36][R2.64] ;  /* 0x0000002402007981 */ /* 0x000ea4000c1e1500 */
[----:B--2---:R-:W-:-:S05]  /*4a60*/  HADD2.F32 R0, -RZ, R0.H0_H0 ;  /* 0x20000000ff007230 */ /* 0x004fca0000004100 */
[----:B------:R-:W-:-:S04]  /*4a70*/  FMUL.FTZ R0, R0, 1 ;  /* 0x3f80000000007820 */ /* 0x000fc80000410000 */
[----:B------:R0:W1:Y:S01]  /*4a80*/  F2F.F64.F32 R4, R0 ;  /* 0x0000000000047310 */ /* 0x0000620000201800 */
[----:B------:R-:W-:Y:S05]  /*4a90*/  BRA `(.L_x_9772) ;  /* 0x0000000800e87947 */ /* 0x000fea0003800000 */
.L_x_9775:
        /* <DEDUP_REMOVED lines=10> */
.L_x_9778:
[----:B------:R-:W2:Y:S02]  /*4b40*/  LDG.E.U16 R2, desc[UR36][R2.64] ;  /* 0x0000002402027981 */ /* 0x000ea4000c1e1500 */
[----:B--2---:R-:W-:-:S05]  /*4b50*/  HADD2.F32 R0, -RZ, R2.H0_H0 ;  /* 0x20000002ff007230 */ /* 0x004fca0000004100 */
[----:B------:R-:W-:-:S04]  /*4b60*/  FMUL.FTZ R0, R0, 1 ;  /* 0x3f80000000007820 */ /* 0x000fc80000410000 */
[----:B------:R0:W1:Y:S01]  /*4b70*/  F2F.F64.F32 R4, R0 ;  /* 0x0000000000047310 */ /* 0x0000620000201800 */
[----:B------:R-:W-:Y:S05]  /*4b80*/  BRA `(.L_x_9772) ;  /* 0x0000000800ac7947 */ /* 0x000fea0003800000 */
.L_x_9777:
[----:B------:R0:W5:Y:S01]  /*4b90*/  LDG.E.64 R4, desc[UR36][R2.64] ;  /* 0x0000002402047981 */ /* 0x000162000c1e1b00 */
[----:B------:R-:W-:Y:S05]  /*4ba0*/  BRA `(.L_x_9772) ;  /* 0x0000000800a47947 */ /* 0x000fea0003800000 */
.L_x_9767:
        /* <DEDUP_REMOVED lines=13> */
.L_x_9781:
[----:B------:R0:W5:Y:S01]  /*4c80*/  LDG.E.64 R4, desc[UR36][R2.64] ;  /* 0x0000002402047981 */ /* 0x000162000c1e1b00 */
[----:B------:R-:W-:Y:S05]  /*4c90*/  BRA `(.L_x_9772) ;  /* 0x0000000800687947 */ /* 0x000fea0003800000 */
.L_x_9780:
        /* <DEDUP_REMOVED lines=27> */
.L_x_9783:
        /* <DEDUP_REMOVED lines=14> */
.L_x_9782:
[----:B------:R-:W2:Y:S02]  /*4f30*/  LDG.E.U16 R0, desc[UR36][R2.64] ;  /* 0x0000002402007981 */ /* 0x000ea4000c1e1500 */
[----:B--2---:R-:W-:-:S05]  /*4f40*/  SHF.L.U32 R0, R0, 0x10, RZ ;  /* 0x0000001000007819 */ /* 0x004fca00000006ff */
[----:B------:R-:W-:-:S04]  /*4f50*/  FMUL.FTZ R0, R0, 1 ;  /* 0x3f80000000007820 */ /* 0x000fc80000410000 */
[----:B------:R3:W4:Y:S01]  /*4f60*/  F2F.F64.F32 R4, R0 ;  /* 0x0000000000047310 */ /* 0x0007220000201800 */
[----:B------:R-:W-:Y:S05]  /*4f70*/  BRA `(.L_x_9772) ;  /* 0x0000000400b07947 */ /* 0x000fea0003800000 */
.L_x_9779:
        /* <DEDUP_REMOVED lines=11> */
.L_x_9786:
        /* <DEDUP_REMOVED lines=21> */
.L_x_9788:
[----:B------:R-:W-:Y:S05]  /*5180*/  BSYNC.RECONVERGENT B0 ;  /* 0x0000000000007941 */ /* 0x000fea0003800200 */
.L_x_9787:
[----:B------:R-:W-:Y:S01]  /*5190*/  IMAD.SHL.U32 R0, R0, 0x100000, RZ ;  /* 0x0010000000007824 */ /* 0x000fe200078e00ff */
[----:B------:R-:W-:-:S04]  /*51a0*/  LEA R2, R2, 0x3b800000, 0x17 ;  /* 0x3b80000002027811 */ /* 0x000fc800078eb8ff */
[----:B------:R-:W-:-:S05]  /*51b0*/  LOP3.LUT R0, R2, R0, R7, 0xfe, !PT ;  /* 0x0000000002007212 */ /* 0x000fca00078efe07 */
[----:B------:R-:W-:-:S04]  /*51c0*/  FMUL.FTZ R0, R0, 1 ;  /* 0x3f80000000007820 */ /* 0x000fc80000410000 */
[----:B------:R0:W1:Y:S01]  /*51d0*/  F2F.F64.F32 R4, R0 ;  /* 0x0000000000047310 */ /* 0x0000620000201800 */
[----:B------:R-:W-:Y:S05]  /*51e0*/  BRA `(.L_x_9772) ;  /* 0x0000000400147947 */ /* 0x000fea0003800000 */
.L_x_9785:
        /* <DEDUP_REMOVED lines=21> */
.L_x_9790:
[----:B------:R-:W-:Y:S05]  /*5340*/  BSYNC.RECONVERGENT B0 ;  /* 0x0000000000007941 */ /* 0x000fea0003800200 */
.L_x_9789:
[----:B------:R-:W-:Y:S02]  /*5350*/  SHF.L.U32 R0, R0, 0x15, RZ ;  /* 0x0000001500007819 */ /* 0x000fe400000006ff */
[----:B------:R-:W-:-:S04]  /*5360*/  LEA R2, R2, 0x37800000, 0x17 ;  /* 0x3780000002027811 */ /* 0x000fc800078eb8ff */
[----:B------:R-:W-:-:S05]  /*5370*/  LOP3.LUT R0, R2, R0, R7, 0xfe, !PT ;  /* 0x0000000002007212 */ /* 0x000fca00078efe07 */
[----:B------:R-:W-:-:S04]  /*5380*/  FMUL.FTZ R0, R0, 1 ;  /* 0x3f80000000007820 */ /* 0x000fc80000410000 */
[----:B------:R0:W1:Y:S01]  /*5390*/  F2F.F64.F32 R4, R0 ;  /* 0x0000000000047310 */ /* 0x0000620000201800 */
[----:B------:R-:W-:Y:S05]  /*53a0*/  BRA `(.L_x_9772) ;  /* 0x0000000000a47947 */ /* 0x000fea0003800000 */
.L_x_9784:
        /* <DEDUP_REMOVED lines=18> */
.L_x_9771:
        /* <DEDUP_REMOVED lines=16> */
.L_x_9793:
[----:B------:R-:W-:Y:S01]  /*55d0*/  CS2R R4, SRZ ;  /* 0x0000000000047805 */ /* 0x000fe2000001ff00 */
[----:B------:R-:W-:Y:S06]  /*55e0*/  BRA `(.L_x_9772) ;  /* 0x0000000000147947 */ /* 0x000fec0003800000 */
.L_x_9792:
[----:B------:R-:W2:Y:S02]  /*55f0*/  LDG.E.64 R4, desc[UR36][R2.64] ;  /* 0x0000002402047981 */ /* 0x000ea4000c1e1b00 */
[----:B--2---:R-:W0:Y:S01]  /*5600*/  I2F.F64.U64 R4, R4 ;  /* 0x0000000400047312 */ /* 0x004e220000301800 */
[----:B------:R-:W-:Y:S05]  /*5610*/  BRA `(.L_x_9772) ;  /* 0x0000000000087947 */ /* 0x000fea0003800000 */
.L_x_9791:
[----:B------:R-:W2:Y:S02]  /*5620*/  LDG.E R2, desc[UR36][R2.64] ;  /* 0x0000002402027981 */ /* 0x000ea4000c1e1900 */
[----:B--2---:R0:W1:Y:S02]  /*5630*/  I2F.F64.U32 R4, R2 ;  /* 0x0000000200047312 */ /* 0x0040640000201800 */
.L_x_9772:
[----:B------:R-:W-:Y:S05]  /*5640*/  BSYNC.RECONVERGENT B6 ;  /* 0x0000000000067941 */ /* 0x000fea0003800200 */
.L_x_9766:
[----:B------:R-:W3:Y:S01]  /*5650*/  LDCU.64 UR8, c[0x0][0x598] ;  /* 0x0000b300ff0877ac */ /* 0x000ee20008000a00 */
[----:B------:R-:W0:Y:S01]  /*5660*/  LDCU.64 UR6, c[0x0][0x580] ;  /* 0x0000b000ff0677ac */ /* 0x000e220008000a00 */
[----:B------:R-:W-:-:S04]  /*5670*/  UPRMT UR4, UR41, 0x9910, URZ ;  /* 0x0000991029047896 */ /* 0x000fc800080000ff */
[----:B------:R-:W-:Y:S01]  /*5680*/  UISETP.GT.AND UP0, UPT, UR4, 0x9, UPT ;  /* 0x000000090400788c */ /* 0x000fe2000bf04270 */
[----:B---3--:R-:W-:Y:S01]  /*5690*/  DSETP.NEU.AND P1, PT, RZ, UR8, PT ;  /* 0x00000008ff007e2a */ /* 0x008fe2000bf2d000 */
        /* <DEDUP_REMOVED lines=16> */
.L_x_9797:
[----:B------:R-:W0:Y:S02]  /*57a0*/  F2I.S64.F64.TRUNC R4, R4 ;  /* 0x0000000400047311 */ /* 0x000e24000030d900 */
[----:B0-----:R-:W-:-:S05]  /*57b0*/  MOV R7, R4 ;  /* 0x0000000400077202 */ /* 0x001fca0000000f00 */
[----:B------:R3:W-:Y:S01]  /*57c0*/  STG.E.U8 desc[UR36][R2.64], R7 ;  /* 0x0000000702007986 */ /* 0x0007e2000c101124 */
[----:B------:R-:W-:Y:S05]  /*57d0*/  BRA `(.L_x_9799) ;  /* 0x0000000c00e07947 */ /* 0x000fea0003800000 */
.L_x_9796:
        /* <DEDUP_REMOVED lines=9> */
.L_x_9801:
[----:B------:R-:W0:Y:S02]  /*5870*/  F2I.F64.TRUNC R5, R4 ;  /* 0x0000000400057311 */ /* 0x000e24000030d100 */
[----:B0-----:R2:W-:Y:S01]  /*5880*/  STG.E desc[UR36][R2.64], R5 ;  /* 0x0000000502007986 */ /* 0x0015e2000c101924 */
[----:B------:R-:W-:Y:S05]  /*5890*/  BRA `(.L_x_9799) ;  /* 0x0000000c00b07947 */ /* 0x000fea0003800000 */
.L_x_9800:
[----:B------:R-:W0:Y:S02]  /*58a0*/  F2I.F64.TRUNC R5, R4 ;  /* 0x0000000400057311 */ /* 0x000e24000030d100 */
[----:B0-----:R0:W-:Y:S01]  /*58b0*/  STG.E.U16 desc[UR36][R2.64], R5 ;  /* 0x0000000502007986 */ /* 0x0011e2000c101524 */
[----:B------:R-:W-:Y:S05]  /*58c0*/  BRA `(.L_x_9799) ;  /* 0x0000000c00a47947 */ /* 0x000fea0003800000 */
.L_x_9795:
        /* <DEDUP_REMOVED lines=13> */
.L_x_9803:
        /* <DEDUP_REMOVED lines=8> */
.L_x_9802:
        /* <DEDUP_REMOVED lines=14> */
.L_x_9805:
        /* <DEDUP_REMOVED lines=9> */
.L_x_9804:
[----:B------:R0:W-:Y:S01]  /*5b90*/  STG.E.64 desc[UR36][R2.64], R4 ;  /* 0x0000000402007986 */ /* 0x0001e2000c101b24 */
[----:B------:R-:W-:Y:S05]  /*5ba0*/  BRA `(.L_x_9799) ;  /* 0x0000000800ec7947 */ /* 0x000fea0003800000 */
.L_x_9794:
        /* <DEDUP_REMOVED lines=13> */
.L_x_9809:
        /* <DEDUP_REMOVED lines=22> */
.L_x_9812:
[----:B------:R-:W-:-:S04]  /*5de0*/  SHF.R.U32.HI R5, RZ, 0x18, R7 ;  /* 0x00000018ff057819 */ /* 0x000fc80000011607 */
[----:B------:R-:W-:-:S07]  /*5df0*/  LOP3.LUT R0, R0, 0x80, R5, 0xf8, !PT ;  /* 0x0000008000007812 */ /* 0x000fce00078ef805 */
.L_x_9811:
[----:B------:R-:W-:Y:S05]  /*5e00*/  BSYNC.RECONVERGENT B0 ;  /* 0x0000000000007941 */ /* 0x000fea0003800200 */
.L_x_9810:
[----:B------:R0:W-:Y:S01]  /*5e10*/  STG.E.U8 desc[UR36][R2.64], R0 ;  /* 0x0000000002007986 */ /* 0x0001e2000c101124 */
[----:B------:R-:W-:Y:S05]  /*5e20*/  BRA `(.L_x_9799) ;  /* 0x00000008004c7947 */ /* 0x000fea0003800000 */
.L_x_9808:
        /* <DEDUP_REMOVED lines=22> */
.L_x_9815:
[----:B------:R-:W-:-:S04]  /*5f90*/  SHF.R.U32.HI R5, RZ, 0x18, R7 ;  /* 0x00000018ff057819 */ /* 0x000fc80000011607 */
[----:B------:R-:W-:-:S07]  /*5fa0*/  LOP3.LUT R0, R0, 0x80, R5, 0xf8, !PT ;  /* 0x0000008000007812 */ /* 0x000fce00078ef805 */
.L_x_9814:
[----:B------:R-:W-:Y:S05]  /*5fb0*/  BSYNC.RECONVERGENT B0 ;  /* 0x0000000000007941 */ /* 0x000fea0003800200 */
.L_x_9813:
[----:B------:R0:W-:Y:S01]  /*5fc0*/  STG.E.U8 desc[UR36][R2.64], R0 ;  /* 0x0000000002007986 */ /* 0x0001e2000c101124 */
[----:B------:R-:W-:Y:S05]  /*5fd0*/  BRA `(.L_x_9799) ;  /* 0x0000000400e07947 */ /* 0x000fea0003800000 */
.L_x_9807:
        /* <DEDUP_REMOVED lines=26> */
.L_x_9817:
[----:B------:R-:W0:Y:S02]  /*6180*/  F2I.U64.F64.TRUNC R4, R4 ;  /* 0x0000000400047311 */ /* 0x000e24000030d800 */
[----:B0-----:R0:W-:Y:S01]  /*6190*/  STG.E.64 desc[UR36][R2.64], R4 ;  /* 0x0000000402007986 */ /* 0x0011e2000c101b24 */
[----:B------:R-:W-:Y:S05]  /*61a0*/  BRA `(.L_x_9799) ;  /* 0x00000004006c7947 */ /* 0x000fea0003800000 */
.L_x_9816:
[----:B------:R-:W0:Y:S02]  /*61b0*/  F2I.U32.F64.TRUNC R5, R4 ;  /* 0x0000000400057311 */ /* 0x000e24000030d000 */
[----:B0-----:R0:W-:Y:S01]  /*61c0*/  STG.E desc[UR36][R2.64], R5 ;  /* 0x0000000502007986 */ /* 0x0011e2000c101924 */
[----:B------:R-:W-:Y:S05]  /*61d0*/  BRA `(.L_x_9799) ;  /* 0x0000000400607947 */ /* 0x000fea0003800000 */
.L_x_9806:
        /* <DEDUP_REMOVED lines=10> */
.L_x_9819:
[----:B------:R-:W-:-:S05]  /*6280*/  CS2R R6, SRZ ;  /* 0x0000000000067805 */ /* 0x000fca000001ff00 */
[----:B------:R0:W-:Y:S01]  /*6290*/  STG.E.128 desc[UR36][R2.64], R4 ;  /* 0x0000000402007986 */ /* 0x0001e2000c101d24 */
[----:B------:R-:W-:Y:S05]  /*62a0*/  BRA `(.L_x_9799) ;  /* 0x00000004002c7947 */ /* 0x000fea0003800000 */
.L_x_9818:
[----:B------:R-:W-:-:S09]  /*62b0*/  UISETP.NE.AND UP0, UPT, UR4, 0xf, UPT ;  /* 0x0000000f0400788c */ /* 0x000fd2000bf05270 */
[----:B------:R-:W-:Y:S05]  /*62c0*/  BRA.U !UP0, `(.L_x_9820) ;  /* 0x0000000508087547 */ /* 0x000fea000b800000 */
[----:B------:R-:W-:-:S09]  /*62d0*/  UISETP.NE.AND UP0, UPT, UR4, 0x17, UPT ;  /* 0x000000170400788c */ /* 0x000fd2000bf05270 */
[----:B------:R-:W-:Y:S05]  /*62e0*/  BRA.U !UP0, `(.L_x_9821) ;  /* 0x0000000108a07547 */ /* 0x000fea000b800000 */
[----:B------:R-:W-:-:S09]  /*62f0*/  UISETP.NE.AND UP0, UPT, UR4, 0x18, UPT ;  /* 0x000000180400788c */ /* 0x000fd2000bf05270 */
[----:B------:R-:W-:Y:S05]  /*6300*/  BRA.U !UP0, `(.L_x_9822) ;  /* 0x0000000108447547 */ /* 0x000fea000b800000 */
.L_x_9798:
[----:B------:R-:W-:Y:S01]  /*6310*/  MOV R2, 0x0 ;  /* 0x0000000000027802 */ /* 0x000fe20000000f00 */
[----:B------:R-:W0:Y:S01]  /*6320*/  LDCU.64 UR4, c[0x4][0x188] ;  /* 0x01003100ff0477ac */ /* 0x000e220008000a00 */
[----:B------:R-:W-:Y:S02]  /*6330*/  HFMA2 R8, -RZ, RZ, 0, 6.020069122314453125e-06 ;  /* 0x00000065ff087431 */ /* 0x000fe400000001ff */
        /* <DEDUP_REMOVED lines=13> */
.L_x_9823:
[----:B------:R-:W-:Y:S05]  /*6410*/  BRA `(.L_x_9799) ;  /* 0x0000000000d07947 */ /* 0x000fea0003800000 */
.L_x_9822:
        /* <DEDUP_REMOVED lines=17> */
.L_x_9825:
[----:B------:R-:W-:Y:S05]  /*6530*/  BSYNC.RECONVERGENT B0 ;  /* 0x0000000000007941 */ /* 0x000fea0003800200 */
.L_x_9824:
[----:B------:R-:W-:-:S05]  /*6540*/  LOP3.LUT R7, R0, 0x80, R7, 0xf8, !PT ;  /* 0x0000008000077812 */ /* 0x000fca00078ef807 */
[----:B------:R0:W-:Y:S01]  /*6550*/  STG.E.U8 desc[UR36][R2.64], R7 ;  /* 0x0000000702007986 */ /* 0x0001e2000c101124 */
[----:B------:R-:W-:Y:S05]  /*6560*/  BRA `(.L_x_9799) ;  /* 0x00000000007c7947 */ /* 0x000fea0003800000 */
.L_x_9821:
        /* <DEDUP_REMOVED lines=16> */
.L_x_9827:
[----:B------:R-:W-:Y:S02]  /*6670*/  ISETP.GT.U32.AND P0, PT, R6, 0x7f800000, PT ;  /* 0x7f8000000600780c */ /* 0x000fe40003f04070 */
[----:B------:R-:W-:-:S04]  /*6680*/  MOV R0, 0x7f ;  /* 0x0000007f00007802 */ /* 0x000fc80000000f00 */
[----:B------:R-:W-:-:S07]  /*6690*/  SEL R0, R0, 0x7c, P0 ;  /* 0x0000007c00007807 */ /* 0x000fce0000000000 */
.L_x_9828:
[----:B------:R-:W-:Y:S05]  /*66a0*/  BSYNC.RECONVERGENT B0 ;  /* 0x0000000000007941 */ /* 0x000fea0003800200 */
.L_x_9826:
[----:B------:R-:W-:-:S04]  /*66b0*/  SHF.R.U32.HI R5, RZ, 0x18, R7 ;  /* 0x00000018ff057819 */ /* 0x000fc80000011607 */
[----:B------:R-:W-:-:S05]  /*66c0*/  LOP3.LUT R5, R0, 0x80, R5, 0xf8, !PT ;  /* 0x0000008000057812 */ /* 0x000fca00078ef805 */
[----:B------:R0:W-:Y:S01]  /*66d0*/  STG.E.U8 desc[UR36][R2.64], R5 ;  /* 0x0000000502007986 */ /* 0x0001e2000c101124 */
[----:B------:R-:W-:Y:S05]  /*66e0*/  BRA `(.L_x_9799) ;  /* 0x00000000001c7947 */ /* 0x000fea0003800000 */
.L_x_9820:
[----:B------:R-:W-:Y:S01]  /*66f0*/  UMOV UR4, 0xf0000000 ;  /* 0xf000000000047882 */ /* 0x000fe20000000000 */
[----:B------:R-:W-:Y:S01]  /*6700*/  UMOV UR5, 0x380fffff ;  /* 0x380fffff00057882 */ /* 0x000fe20000000000 */
[----:B------:R-:W0:Y:S01]  /*6710*/  F2F.F32.F64 R0, R4 ;  /* 0x0000000400007310 */ /* 0x000e220000301000 */
[----:B------:R-:W-:-:S14]  /*6720*/  DSETP.GEU.AND P0, PT, |R4|, UR4, PT ;  /* 0x0000000404007e2a */ /* 0x000fdc000bf0e200 */
[----:B0-----:R-:W-:-:S05]  /*6730*/  @!P0 FMUL R0, R0, 1.175494350822287508e-38 ;  /* 0x0080000000008820 */ /* 0x001fca0000400000 */
[----:B------:R-:W-:-:S05]  /*6740*/  F2FP.BF16.F32.PACK_AB R0, RZ, R0 ;  /* 0x00000000ff00723e */ /* 0x000fca00000010ff */
[----:B------:R0:W-:Y:S02]  /*6750*/  STG.E.U16 desc[UR36][R2.64], R0 ;  /* 0x0000000002007986 */ /* 0x0001e4000c101524 */
.L_x_9799:
[----:B------:R-:W-:-:S07]  /*6760*/  VIADD R17, R17, 0x80 ;  /* 0x0000008011117836 */ /* 0x000fce0000000000 */
.L_x_9764:
[----:B------:R-:W-:Y:S05]  /*6770*/  BSYNC.RECONVERGENT B7 ;  /* 0x0000000000077941 */ /* 0x000fea0003800200 */
.L_x_9763:
        /* <DEDUP_REMOVED lines=307> */
.L_x_9831:
        /* <DEDUP_REMOVED lines=18> */
.L_x_9836:
[----:B------:R-:W2:Y:S02]  /*7bd0*/  LDG.E.U8 R2, desc[UR36][R2.64] ;  /* 0x0000002402027981 */ /* 0x000ea4000c1e1100 */
[----:B--2---:R0:W1:Y:S01]  /*7be0*/  I2F.F64.U16 R4, R2 ;  /* 0x0000000200047312 */ /* 0x0040620000101800 */
[----:B------:R-:W-:Y:S05]  /*7bf0*/  BRA `(.L_x_9838) ;  /* 0x0000000c00607947 */ /* 0x000fea0003800000 */
.L_x_9835:
        /* <DEDUP_REMOVED lines=9> */
.L_x_9840:
[----:B------:R-:W2:Y:S02]  /*7c90*/  LDG.E R2, desc[UR36][R2.64] ;  /* 0x0000002402027981 */ /* 0x000ea4000c1e1900 */
[----:B--2---:R3:W4:Y:S01]  /*7ca0*/  I2F.F64 R4, R2 ;  /* 0x0000000200047312 */ /* 0x0047220000201c00 */
[----:B------:R-:W-:Y:S05]  /*7cb0*/  BRA `(.L_x_9838) ;  /* 0x0000000c00307947 */ /* 0x000fea0003800000 */
.L_x_9839:
[----:B------:R-:W2:Y:S02]  /*7cc0*/  LDG.E.U16 R2, desc[UR36][R2.64] ;  /* 0x0000002402027981 */ /* 0x000ea4000c1e1500 */
[----:B--2---:R0:W1:Y:S01]  /*7cd0*/  I2F.F64.S16 R4, R2 ;  /* 0x0000000200047312 */ /* 0x0040620000101c00 */
[----:B------:R-:W-:Y:S05]  /*7ce0*/  BRA `(.L_x_9838) ;  /* 0x0000000c00247947 */ /* 0x000fea0003800000 */
.L_x_9834:
        /* <DEDUP_REMOVED lines=10> */
.L_x_9842:
[----:B------:R-:W2:Y:S02]  /*7d90*/  LDG.E.U16 R0, desc[UR36][R2.64] ;  /* 0x0000002402007981 */ /* 0x000ea4000c1e1500 */
[----:B--2---:R-:W-:-:S05]  /*7da0*/  HADD2.F32 R0, -RZ, R0.H0_H0 ;  /* 0x20000000ff007230 */ /* 0x004fca0000004100 */
[----:B------:R-:W-:-:S04]  /*7db0*/  FMUL.FTZ R0, R0, 1 ;  /* 0x3f80000000007820 */ /* 0x000fc80000410000 */
[----:B------:R0:W1:Y:S01]  /*7dc0*/  F2F.F64.F32 R4, R0 ;  /* 0x0000000000047310 */ /* 0x0000620000201800 */
[----:B------:R-:W-:Y:S05]  /*7dd0*/  BRA `(.L_x_9838) ;  /* 0x0000000800e87947 */ /* 0x000fea0003800000 */
.L_x_9841:
        /* <DEDUP_REMOVED lines=10> */
.L_x_9844:
[----:B------:R-:W2:Y:S02]  /*7e80*/  LDG.E.U16 R2, desc[UR36][R2.64] ;  /* 0x0000002402027981 */ /* 0x000ea4000c1e1500 */
[----:B--2---:R-:W-:-:S05]  /*7e90*/  HADD2.F32 R0, -RZ, R2.H0_H0 ;  /* 0x20000002ff007230 */ /* 0x004fca0000004100 */
[----:B------:R-:W-:-:S04]  /*7ea0*/  FMUL.FTZ R0, R0, 1 ;  /* 0x3f80000000007820 */ /* 0x000fc80000410000 */
[----:B------:R0:W1:Y:S01]  /*7eb0*/  F2F.F64.F32 R4, R0 ;  /* 0x0000000000047310 */ /* 0x0000620000201800 */
[----:B------:R-:W-:Y:S05]  /*7ec0*/  BRA `(.L_x_9838) ;  /* 0x0000000800ac7947 */ /* 0x000fea0003800000 */
.L_x_9843:
[----:B------:R0:W5:Y:S01]  /*7ed0*/  LDG.E.64 R4, desc[UR36][R2.64] ;  /* 0x0000002402047981 */ /* 0x000162000c1e1b00 */
[----:B------:R-:W-:Y:S05]  /*7ee0*/  BRA `(.L_x_9838) ;  /* 0x0000000800a47947 */ /* 0x000fea0003800000 */
.L_x_9833:
        /* <DEDUP_REMOVED lines=13> */
.L_x_9847:
[----:B------:R0:W5:Y:S01]  /*7fc0*/  LDG.E.64 R4, desc[UR36][R2.64] ;  /* 0x0000002402047981 */ /* 0x000162000c1e1b00 */
[----:B------:R-:W-:Y:S05]  /*7fd0*/  BRA `(.L_x_9838) ;  /* 0x0000000800687947 */ /* 0x000fea0003800000 */
.L_x_9846:
        /* <DEDUP_REMOVED lines=27> */
.L_x_9849:
        /* <DEDUP_REMOVED lines=14> */
.L_x_9848:
[----:B------:R-:W2:Y:S02]  /*8270*/  LDG.E.U16 R0, desc[UR36][R2.64] ;  /* 0x0000002402007981 */ /* 0x000ea4000c1e1500 */
[----:B--2---:R-:W-:-:S04]  /*8280*/  IMAD.U32 R0, R0, 0x10000, RZ ;  /* 0x0001000000007824 */ /* 0x004fc800078e00ff */
[----:B------:R-:W-:-:S04]  /*8290*/  FMUL.FTZ R0, R0, 1 ;  /* 0x3f80000000007820 */ /* 0x000fc80000410000 */
[----:B------:R0:W1:Y:S01]  /*82a0*/  F2F.F64.F32 R4, R0 ;  /* 0x0000000000047310 */ /* 0x0000620000201800 */
[----:B------:R-:W-:Y:S05]  /*82b0*/  BRA `(.L_x_9838) ;  /* 0x0000000400b07947 */ /* 0x000fea0003800000 */
.L_x_9845:
        /* <DEDUP_REMOVED lines=11> */
.L_x_9852:
        /* <DEDUP_REMOVED lines=21> */
.L_x_9854:
[----:B------:R-:W-:Y:S05]  /*84c0*/  BSYNC.RECONVERGENT B0 ;  /* 0x0000000000007941 */ /* 0x000fea0003800200 */
.L_x_9853:
[----:B------:R-:W-:Y:S02]  /*84d0*/  SHF.L.U32 R0, R0, 0x14, RZ ;  /* 0x0000001400007819 */ /* 0x000fe400000006ff */
[----:B------:R-:W-:-:S04]  /*84e0*/  LEA R2, R2, 0x3b800000, 0x17 ;  /* 0x3b80000002027811 */ /* 0x000fc800078eb8ff */
[----:B------:R-:W-:-:S05]  /*84f0*/  LOP3.LUT R0, R2, R0, R7, 0xfe, !PT ;  /* 0x0000000002007212 */ /* 0x000fca00078efe07 */
[----:B------:R-:W-:-:S04]  /*8500*/  FMUL.FTZ R0, R0, 1 ;  /* 0x3f80000000007820 */ /* 0x000fc80000410000 */
[----:B------:R0:W1:Y:S01]  /*8510*/  F2F.F64.F32 R4, R0 ;  /* 0x0000000000047310 */ /* 0x0000620000201800 */
[----:B------:R-:W-:Y:S05]  /*8520*/  BRA `(.L_x_9838) ;  /* 0x0000000400147947 */ /* 0x000fea0003800000 */
.L_x_9851:
        /* <DEDUP_REMOVED lines=21> */
.L_x_9856:
[----:B------:R-:W-:Y:S05]  /*8680*/  BSYNC.RECONVERGENT B0 ;  /* 0x0000000000007941 */ /* 0x000fea0003800200 */
.L_x_9855:
[----:B------:R-:W-:Y:S01]  /*8690*/  IMAD.SHL.U32 R0, R0, 0x200000, RZ ;  /* 0x0020000000007824 */ /* 0x000fe200078e00ff */
[----:B------:R-:W-:-:S04]  /*86a0*/  LEA R2, R2, 0x37800000, 0x17 ;  /* 0x3780000002027811 */ /* 0x000fc800078eb8ff */
[----:B------:R-:W-:-:S05]  /*86b0*/  LOP3.LUT R0, R2, R0, R7, 0xfe, !PT ;  /* 0x0000000002007212 */ /* 0x000fca00078efe07 */
[----:B------:R-:W-:-:S04]  /*86c0*/  FMUL.FTZ R0, R0, 1 ;  /* 0x3f80000000007820 */ /* 0x000fc80000410000 */
[----:B------:R0:W1:Y:S01]  /*86d0*/  F2F.F64.F32 R4, R0 ;  /* 0x0000000000047310 */ /* 0x0000620000201800 */
[----:B------:R-:W-:Y:S05]  /*86e0*/  BRA `(.L_x_9838) ;  /* 0x0000000000a47947 */ /* 0x000fea0003800000 */
.L_x_9850:
        /* <DEDUP_REMOVED lines=18> */
.L_x_9837:
        /* <DEDUP_REMOVED lines=16> */
.L_x_9859:
[----:B------:R-:W-:Y:S01]  /*8910*/  CS2R R4, SRZ ;  /* 0x0000000000047805 */ /* 0x000fe2000001ff00 */
[----:B------:R-:W-:Y:S06]  /*8920*/  BRA `(.L_x_9838) ;  /* 0x0000000000147947 */ /* 0x000fec0003800000 */
.L_x_9858:
[----:B------:R-:W2:Y:S02]  /*8930*/  LDG.E.64 R4, desc[UR36][R2.64] ;  /* 0x0000002402047981 */ /* 0x000ea4000c1e1b00 */
[----:B--2---:R-:W0:Y:S01]  /*8940*/  I2F.F64.U64 R4, R4 ;  /* 0x0000000400047312 */ /* 0x004e220000301800 */
[----:B------:R-:W-:Y:S05]  /*8950*/  BRA `(.L_x_9838) ;  /* 0x0000000000087947 */ /* 0x000fea0003800000 */
.L_x_9857:
[----:B------:R-:W2:Y:S02]  /*8960*/  LDG.E R2, desc[UR36][R2.64] ;  /* 0x0000002402027981 */ /* 0x000ea4000c1e1900 */
[----:B--2---:R0:W1:Y:S02]  /*8970*/  I2F.F64.U32 R4, R2 ;  /* 0x0000000200047312 */ /* 0x0040640000201800 */
.L_x_9838:
[----:B------:R-:W-:Y:S05]  /*8980*/  BSYNC.RECONVERGENT B6 ;  /* 0x0000000000067941 */ /* 0x000fea0003800200 */
.L_x_9832:
[----:B------:R-:W3:Y:S01]  /*8990*/  LDCU.64 UR8, c[0x0][0x598] ;  /* 0x0000b300ff0877ac */ /* 0x000ee20008000a00 */
[----:B------:R-:W0:Y:S01]  /*89a0*/  LDCU.64 UR6, c[0x0][0x580] ;  /* 0x0000b000ff0677ac */ /* 0x000e220008000a00 */
[----:B------:R-:W-:-:S04]  /*89b0*/  UPRMT UR4, UR41, 0x9910, URZ ;  /* 0x0000991029047896 */ /* 0x000fc800080000ff */
[----:B------:R-:W-:Y:S01]  /*89c0*/  UISETP.GT.AND UP0, UPT, UR4, 0x9, UPT ;  /* 0x000000090400788c */ /* 0x000fe2000bf04270 */
[----:B---3--:R-:W-:Y:S01]  /*89d0*/  DSETP.NEU.AND P1, PT, RZ, UR8, PT ;  /* 0x00000008ff007e2a */ /* 0x008fe2000bf2d000 */
[----:B0-----:R-:W-:-:S05]  /*89e0*/  IADD3 R2, P0, PT, R16, UR6, RZ ;  /* 0x0000000610027c10 */ /* 0x001fca000ff1e0ff */
[----:B-12-45:R-:W-:Y:S02]  /*89f0*/  FSEL R4, R4, RZ, !P1 ;  /* 0x000000ff04047208 */ /* 0x036fe40004800000 */
[----:B------:R-:W-:Y:S02]  /*8a00*/  IADD3.X R3, PT, PT, RZ, UR7, RZ, P0, !PT ;  /* 0x00000007ff037c10 */ /* 0x000fe400087fe4ff */
[----:B------:R-:W-:Y:S01]  /*8a10*/  FSEL R5, R5, R18, !P1 ;  /* 0x0000001205057208 */ /* 0x000fe20004800000 */
        /* <DEDUP_REMOVED lines=12> */
.L_x_9863:
[----:B------:R-:W0:Y:S02]  /*8ae0*/  F2I.S64.F64.TRUNC R4, R4 ;  /* 0x0000000400047311 */ /* 0x000e24000030d900 */
[----:B0-----:R-:W-:-:S05]  /*8af0*/  IMAD.MOV.U32 R7, RZ, RZ, R4 ;  /* 0x000000ffff077224 */ /* 0x001fca00078e0004 */
[----:B------:R0:W-:Y:S01]  /*8b00*/  STG.E.U8 desc[UR36][R2.64], R7 ;  /* 0x0000000702007986 */ /* 0x0001e2000c101124 */
[----:B------:R-:W-:Y:S05]  /*8b10*/  BRA `(.L_x_9865) ;  /* 0x0000000c00e07947 */ /* 0x000fea0003800000 */
.L_x_9862:
        /* <DEDUP_REMOVED lines=9> */
.L_x_9867:
[----:B------:R-:W0:Y:S02]  /*8bb0*/  F2I.F64.TRUNC R5, R4 ;  /* 0x0000000400057311 */ /* 0x000e24000030d100 */
[----:B0-----:R0:W-:Y:S01]  /*8bc0*/  STG.E desc[UR36][R2.64], R5 ;  /* 0x0000000502007986 */ /* 0x0011e2000c101924 */
[----:B------:R-:W-:Y:S05]  /*8bd0*/  BRA `(.L_x_9865) ;  /* 0x0000000c00b07947 */ /* 0x000fea0003800000 */
.L_x_9866:
[----:B------:R-:W0:Y:S02]  /*8be0*/  F2I.F64.TRUNC R5, R4 ;  /* 0x0000000400057311 */ /* 0x000e24000030d100 */
[----:B0-----:R0:W-:Y:S01]  /*8bf0*/  STG.E.U16 desc[UR36][R2.64], R5 ;  /* 0x0000000502007986 */ /* 0x0011e2000c101524 */
[----:B------:R-:W-:Y:S05]  /*8c00*/  BRA `(.L_x_9865) ;  /* 0x0000000c00a47947 */ /* 0x000fea0003800000 */
.L_x_9861:
        /* <DEDUP_REMOVED lines=13> */
.L_x_9869:
        /* <DEDUP_REMOVED lines=8> */
.L_x_9868:
        /* <DEDUP_REMOVED lines=10> */
[----:B------:R-:W-:-:S13]  /*8e00*/  MOV R7, RZ ;  /* 0x000000ff00077202 */ /* 0x000fda0000000f00 */
[----:B0-----:R-:W-:-:S05]  /*8e10*/  @!P0 FMUL R6, R6, 1.175494350822287508e-38 ;  /* 0x0080000006068820 */ /* 0x001fca0000400000 */
[----:B------:R0:W-:Y:S01]  /*8e20*/  STG.E.64 desc[UR36][R2.64], R6 ;  /* 0x0000000602007986 */ /* 0x0001e2000c101b24 */
[----:B------:R-:W-:Y:S05]  /*8e30*/  BRA `(.L_x_9865) ;  /* 0x0000000c00187947 */ /* 0x000fea0003800000 */
.L_x_9871:
        /* <DEDUP_REMOVED lines=9> */
.L_x_9870:
[----:B------:R0:W-:Y:S01]  /*8ed0*/  STG.E.64 desc[UR36][R2.64], R4 ;  /* 0x0000000402007986 */ /* 0x0001e2000c101b24 */
[----:B------:R-:W-:Y:S05]  /*8ee0*/  BRA `(.L_x_9865) ;  /* 0x0000000800ec7947 */ /* 0x000fea0003800000 */
.L_x_9860:
        /* <DEDUP_REMOVED lines=13> */
.L_x_9875:
        /* <DEDUP_REMOVED lines=22> */
.L_x_9878:
[----:B------:R-:W-:-:S04]  /*9120*/  SHF.R.U32.HI R5, RZ, 0x18, R7 ;  /* 0x00000018ff057819 */ /* 0x000fc80000011607 */
[----:B------:R-:W-:-:S07]  /*9130*/  LOP3.LUT R0, R0, 0x80, R5, 0xf8, !PT ;  /* 0x0000008000007812 */ /* 0x000fce00078ef805 */
.L_x_9877:
[----:B------:R-:W-:Y:S05]  /*9140*/  BSYNC.RECONVERGENT B0 ;  /* 0x0000000000007941 */ /* 0x000fea0003800200 */
.L_x_9876:
[----:B------:R3:W-:Y:S01]  /*9150*/  STG.E.U8 desc[UR36][R2.64], R0 ;  /* 0x0000000002007986 */ /* 0x0007e2000c101124 */
[----:B------:R-:W-:Y:S05]  /*9160*/  BRA `(.L_x_9865) ;  /* 0x00000008004c7947 */ /* 0x000fea0003800000 */
.L_x_9874:
        /* <DEDUP_REMOVED lines=22> */
.L_x_9881:
[----:B------:R-:W-:-:S04]  /*92d0*/  SHF.R.U32.HI R5, RZ, 0x18, R7 ;  /* 0x00000018ff057819 */ /* 0x000fc80000011607 */
[----:B------:R-:W-:-:S07]  /*92e0*/  LOP3.LUT R0, R0, 0x80, R5, 0xf8, !PT ;  /* 0x0000008000007812 */ /* 0x000fce00078ef805 */
.L_x_9880:
[----:B------:R-:W-:Y:S05]  /*92f0*/  BSYNC.RECONVERGENT B0 ;  /* 0x0000000000007941 */ /* 0x000fea0003800200 */
.L_x_9879:
[----:B------:R0:W-:Y:S01]  /*9300*/  STG.E.U8 desc[UR36][R2.64], R0 ;  /* 0x0000000002007986 */ /* 0x0001e2000c101124 */
[----:B------:R-:W-:Y:S05]  /*9310*/  BRA `(.L_x_9865) ;  /* 0x0000000400e07947 */ /* 0x000fea0003800000 */
.L_x_9873:
        /* <DEDUP_REMOVED lines=26> */
.L_x_9883:
[----:B------:R-:W0:Y:S02]  /*94c0*/  F2I.U64.F64.TRUNC R4, R4 ;  /* 0x0000000400047311 */ /* 0x000e24000030d800 */
[----:B0-----:R1:W-:Y:S01]  /*94d0*/  STG.E.64 desc[UR36][R2.64], R4 ;  /* 0x0000000402007986 */ /* 0x0013e2000c101b24 */
[----:B------:R-:W-:Y:S05]  /*94e0*/  BRA `(.L_x_9865) ;  /* 0x00000004006c7947 */ /* 0x000fea0003800000 */
.L_x_9882:
[----:B------:R-:W0:Y:S02]  /*94f0*/  F2I.U32.F64.TRUNC R5, R4 ;  /* 0x0000000400057311 */ /* 0x000e24000030d000 */
[----:B0-----:R0:W-:Y:S01]  /*9500*/  STG.E desc[UR36][R2.64], R5 ;  /* 0x0000000502007986 */ /* 0x0011e2000c101924 */
[----:B------:R-:W-:Y:S05]  /*9510*/  BRA `(.L_x_9865) ;  /* 0x0000000400607947 */ /* 0x000fea0003800000 */
.L_x_9872:
        /* <DEDUP_REMOVED lines=10> */
.L_x_9885:
[----:B------:R-:W-:-:S05]  /*95c0*/  CS2R R6, SRZ ;  /* 0x0000000000067805 */ /* 0x000fca000001ff00 */
[----:B------:R0:W-:Y:S01]  /*95d0*/  STG.E.128 desc[UR36][R2.64], R4 ;  /* 0x0000000402007986 */ /* 0x0001e2000c101d24 */
[----:B------:R-:W-:Y:S05]  /*95e0*/  BRA `(.L_x_9865) ;  /* 0x00000004002c7947 */ /* 0x000fea0003800000 */
.L_x_9884:
[----:B------:R-:W-:-:S09]  /*95f0*/  UISETP.NE.AND UP0, UPT, UR4, 0xf, UPT ;  /* 0x0000000f0400788c */ /* 0x000fd2000bf05270 */
[----:B------:R-:W-:Y:S05]  /*9600*/  BRA.U !UP0, `(.L_x_9886) ;  /* 0x0000000508087547 */ /* 0x000fea000b800000 */
[----:B------:R-:W-:-:S09]  /*9610*/  UISETP.NE.AND UP0, UPT, UR4, 0x17, UPT ;  /* 0x000000170400788c */ /* 0x000fd2000bf05270 */
[----:B------:R-:W-:Y:S05]  /*9620*/  BRA.U !UP0, `(.L_x_9887) ;  /* 0x0000000108a07547 */ /* 0x000fea000b800000 */
[----:B------:R-:W-:-:S09]  /*9630*/  UISETP.NE.AND UP0, UPT, UR4, 0x18, UPT ;  /* 0x000000180400788c */ /* 0x000fd2000bf05270 */
[----:B------:R-:W-:Y:S05]  /*9640*/  BRA.U !UP0, `(.L_x_9888) ;  /* 0x0000000108447547 */ /* 0x000fea000b800000 */
.L_x_9864:
        /* <DEDUP_REMOVED lines=16> */
.L_x_9889:
[----:B------:R-:W-:Y:S05]  /*9750*/  BRA `(.L_x_9865) ;  /* 0x0000000000d07947 */ /* 0x000fea0003800000 */
.L_x_9888:
        /* <DEDUP_REMOVED lines=17> */
.L_x_9891:
[----:B------:R-:W-:Y:S05]  /*9870*/  BSYNC.RECONVERGENT B0 ;  /* 0x0000000000007941 */ /* 0x000fea0003800200 */
.L_x_9890:
[----:B------:R-:W-:-:S05]  /*9880*/  LOP3.LUT R7, R0, 0x80, R7, 0xf8, !PT ;  /* 0x0000008000077812 */ /* 0x000fca00078ef807 */
[----:B------:R0:W-:Y:S01]  /*9890*/  STG.E.U8 desc[UR36][R2.64], R7 ;  /* 0x0000000702007986 */ /* 0x0001e2000c101124 */
[----:B------:R-:W-:Y:S05]  /*98a0*/  BRA `(.L_x_9865) ;  /* 0x00000000007c7947 */ /* 0x000fea0003800000 */
.L_x_9887:
        /* <DEDUP_REMOVED lines=16> */
.L_x_9893:
[----:B------:R-:W-:Y:S01]  /*99b0*/  IMAD.MOV.U32 R0, RZ, RZ, 0x7f ;  /* 0x0000007fff007424 */ /* 0x000fe200078e00ff */
[----:B------:R-:W-:-:S04]  /*99c0*/  ISETP.GT.U32.AND P0, PT, R6, 0x7f800000, PT ;  /* 0x7f8000000600780c */ /* 0x000fc80003f04070 */
[----:B------:R-:W-:-:S09]  /*99d0*/  SEL R0, R0, 0x7c, P0 ;  /* 0x0000007c00007807 */ /* 0x000fd20000000000 */
.L_x_9894:
[----:B------:R-:W-:Y:S05]  /*99e0*/  BSYNC.RECONVERGENT B0 ;  /* 0x0000000000007941 */ /* 0x000fea0003800200 */
.L_x_9892:
[----:B------:R-:W-:-:S04]  /*99f0*/  SHF.R.U32.HI R5, RZ, 0x18, R7 ;  /* 0x00000018ff057819 */ /* 0x000fc80000011607 */
[----:B------:R-:W-:-:S05]  /*9a00*/  LOP3.LUT R5, R0, 0x80, R5, 0xf8, !PT ;  /* 0x0000008000057812 */ /* 0x000fca00078ef805 */
[----:B------:R0:W-:Y:S01]  /*9a10*/  STG.E.U8 desc[UR36][R2.64], R5 ;  /* 0x0000000502007986 */ /* 0x0001e2000c101124 */
[----:B------:R-:W-:Y:S05]  /*9a20*/  BRA `(.L_x_9865) ;  /* 0x00000000001c7947 */ /* 0x000fea0003800000 */
.L_x_9886:
[----:B------:R-:W-:Y:S01]  /*9a30*/  UMOV UR4, 0xf0000000 ;  /* 0xf000000000047882 */ /* 0x000fe20000000000 */
[----:B------:R-:W-:Y:S01]  /*9a40*/  UMOV UR5, 0x380fffff ;  /* 0x380fffff00057882 */ /* 0x000fe20000000000 */
[----:B------:R-:W0:Y:S01]  /*9a50*/  F2F.F32.F64 R0, R4 ;  /* 0x0000000400007310 */ /* 0x000e220000301000 */
[----:B------:R-:W-:-:S14]  /*9a60*/  DSETP.GEU.AND P0, PT, |R4|, UR4, PT ;  /* 0x0000000404007e2a */ /* 0x000fdc000bf0e200 */
[----:B0-----:R-:W-:-:S05]  /*9a70*/  @!P0 FMUL R0, R0, 1.175494350822287508e-38 ;  /* 0x0080000000008820 */ /* 0x001fca0000400000 */
[----:B------:R-:W-:-:S05]  /*9a80*/  F2FP.BF16.F32.PACK_AB R0, RZ, R0 ;  /* 0x00000000ff00723e */ /* 0x000fca00000010ff */
[----:B------:R0:W-:Y:S02]  /*9a90*/  STG.E.U16 desc[UR36][R2.64], R0 ;  /* 0x0000000002007986 */ /* 0x0001e4000c101524 */
.L_x_9865:
[----:B------:R-:W-:-:S07]  /*9aa0*/  IADD3 R17, PT, PT, R17, 0x80, RZ ;  /* 0x0000008011117810 */ /* 0x000fce0007ffe0ff */
.L_x_9830:
[----:B------:R-:W-:Y:S05]  /*9ab0*/  BSYNC.RECONVERGENT B7 ;  /* 0x0000000000077941 */ /* 0x000fea0003800200 */
.L_x_9829:
        /* <DEDUP_REMOVED lines=306> */
.L_x_9895:
        /* <DEDUP_REMOVED lines=20> */
.L_x_9900:
[----:B------:R-:W2:Y:S02]  /*af20*/  LDG.E.U8 R2, desc[UR36][R4.64] ;  /* 0x0000002404027981 */ /* 0x000ea4000c1e1100 */
[----:B--2---:R-:W4:Y:S01]  /*af30*/  I2F.F64.U16 R2, R2 ;  /* 0x0000000200027312 */ /* 0x004f220000101800 */
[----:B------:R-:W-:Y:S05]  /*af40*/  BRA `(.L_x_9902) ;  /* 0x0000000c00607947 */ /* 0x000fea0003800000 */
.L_x_9899:
        /* <DEDUP_REMOVED lines=9> */
.L_x_9904:
[----:B------:R-:W2:Y:S02]  /*afe0*/  LDG.E R2, desc[UR36][R4.64] ;  /* 0x0000002404027981 */ /* 0x000ea4000c1e1900 */
[----:B--2---:R-:W2:Y:S01]  /*aff0*/  I2F.F64 R2, R2 ;  /* 0x0000000200027312 */ /* 0x004ea20000201c00 */
[----:B------:R-:W-:Y:S05]  /*b000*/  BRA `(.L_x_9902) ;  /* 0x0000000c00307947 */ /* 0x000fea0003800000 */
.L_x_9903:
[----:B------:R-:W2:Y:S02]  /*b010*/  LDG.E.U16 R2, desc[UR36][R4.64] ;  /* 0x0000002404027981 */ /* 0x000ea4000c1e1500 */
[----:B--2---:R-:W0:Y:S01]  /*b020*/  I2F.F64.S16 R2, R2 ;  /* 0x0000000200027312 */ /* 0x004e220000101c00 */
[----:B------:R-:W-:Y:S05]  /*b030*/  BRA `(.L_x_9902) ;  /* 0x0000000c00247947 */ /* 0x000fea0003800000 */
.L_x_9898:
        /* <DEDUP_REMOVED lines=10> */
.L_x_9906:
[----:B------:R-:W2:Y:S02]  /*b0e0*/  LDG.E.U16 R0, desc[UR36][R4.64] ;  /* 0x0000002404007981 */ /* 0x000ea4000c1e1500 */
[----:B--2---:R-:W-:-:S05]  /*b0f0*/  HADD2.F32 R0, -RZ, R0.H0_H0 ;  /* 0x20000000ff007230 */ /* 0x004fca0000004100 */
[----:B------:R-:W-:-:S04]  /*b100*/  FMUL.FTZ R0, R0, 1 ;  /* 0x3f80000000007820 */ /* 0x000fc80000410000 */
[----:B------:R0:W1:Y:S01]  /*b110*/  F2F.F64.F32 R2, R0 ;  /* 0x0000000000027310 */ /* 0x0000620000201800 */
[----:B------:R-:W-:Y:S05]  /*b120*/  BRA `(.L_x_9902) ;  /* 0x0000000800e87947 */ /* 0x000fea0003800000 */
.L_x_9905:
        /* <DEDUP_REMOVED lines=10> */
.L_x_9908:
[----:B------:R-:W2:Y:S02]  /*b1d0*/  LDG.E.U16 R4, desc[UR36][R4.64] ;  /* 0x0000002404047981 */ /* 0x000ea4000c1e1500 */
[----:B--2---:R-:W-:-:S05]  /*b1e0*/  HADD2.F32 R0, -RZ, R4.H0_H0 ;  /* 0x20000004ff007230 */ /* 0x004fca0000004100 */
[----:B------:R-:W-:-:S04]  /*b1f0*/  FMUL.FTZ R0, R0, 1 ;  /* 0x3f80000000007820 */ /* 0x000fc80000410000 */
[----:B------:R0:W1:Y:S01]  /*b200*/  F2F.F64.F32 R2, R0 ;  /* 0x0000000000027310 */ /* 0x0000620000201800 */
[----:B------:R-:W-:Y:S05]  /*b210*/  BRA `(.L_x_9902) ;  /* 0x0000000800ac7947 */ /* 0x000fea0003800000 */
.L_x_9907:
[----:B------:R0:W5:Y:S01]  /*b220*/  LDG.E.64 R2, desc[UR36][R4.64] ;  /* 0x0000002404027981 */ /* 0x000162000c1e1b00 */
[----:B------:R-:W-:Y:S05]  /*b230*/  BRA `(.L_x_9902) ;  /* 0x0000000800a47947 */ /* 0x000fea0003800000 */
.L_x_9897:
        /* <DEDUP_REMOVED lines=13> */
.L_x_9911:
[----:B------:R0:W5:Y:S01]  /*b310*/  LDG.E.64 R2, desc[UR36][R4.64] ;  /* 0x0000002404027981 */ /* 0x000162000c1e1b00 */
[----:B------:R-:W-:Y:S05]  /*b320*/  BRA `(.L_x_9902) ;  /* 0x0000000800687947 */ /* 0x000fea0003800000 */
.L_x_9910:
        /* <DEDUP_REMOVED lines=27> */
.L_x_9913:
        /* <DEDUP_REMOVED lines=14> */
.L_x_9912:
[----:B------:R-:W2:Y:S02]  /*b5c0*/  LDG.E.U16 R0, desc[UR36][R4.64] ;  /* 0x0000002404007981 */ /* 0x000ea4000c1e1500 */
[----:B--2---:R-:W-:-:S04]  /*b5d0*/  IMAD.U32 R0, R0, 0x10000, RZ ;  /* 0x0001000000007824 */ /* 0x004fc800078e00ff */
[----:B------:R-:W-:-:S04]  /*b5e0*/  FMUL.FTZ R0, R0, 1 ;  /* 0x3f80000000007820 */ /* 0x000fc80000410000 */
[----:B------:R0:W1:Y:S01]  /*b5f0*/  F2F.F64.F32 R2, R0 ;  /* 0x0000000000027310 */ /* 0x0000620000201800 */
[----:B------:R-:W-:Y:S05]  /*b600*/  BRA `(.L_x_9902) ;  /* 0x0000000400b07947 */ /* 0x000fea0003800000 */
.L_x_9909:
        /* <DEDUP_REMOVED lines=11> */
.L_x_9916:
        /* <DEDUP_REMOVED lines=21> */
.L_x_9918:
[----:B------:R-:W-:Y:S05]  /*b810*/  BSYNC.RECONVERGENT B0 ;  /* 0x0000000000007941 */ /* 0x000fea0003800200 */
.L_x_9917:
[----:B------:R-:W-:Y:S02]  /*b820*/  SHF.L.U32 R0, R0, 0x14, RZ ;  /* 0x0000001400007819 */ /* 0x000fe400000006ff */
[----:B------:R-:W-:-:S04]  /*b830*/  LEA R2, R2, 0x3b800000, 0x17 ;  /* 0x3b80000002027811 */ /* 0x000fc800078eb8ff */
[----:B------:R-:W-:-:S05]  /*b840*/  LOP3.LUT R0, R2, R0, R7, 0xfe, !PT ;  /* 0x0000000002007212 */ /* 0x000fca00078efe07 */
[----:B------:R-:W-:-:S04]  /*b850*/  FMUL.FTZ R0, R0, 1 ;  /* 0x3f80000000007820 */ /* 0x000fc80000410000 */
[----:B------:R0:W1:Y:S01]  /*b860*/  F2F.F64.F32 R2, R0 ;  /* 0x0000000000027310 */ /* 0x0000620000201800 */
[----:B------:R-:W-:Y:S05]  /*b870*/  BRA `(.L_x_9902) ;  /* 0x0000000400147947 */ /* 0x000fea0003800000 */
.L_x_9915:
        /* <DEDUP_REMOVED lines=21> */
.L_x_9920:
[----:B------:R-:W-:Y:S05]  /*b9d0*/  BSYNC.RECONVERGENT B0 ;  /* 0x0000000000007941 */ /* 0x000fea0003800200 */
.L_x_9919:
[----:B------:R-:W-:Y:S01]  /*b9e0*/  IMAD.SHL.U32 R0, R0, 0x200000, RZ ;  /* 0x0020000000007824 */ /* 0x000fe200078e00ff */
[----:B------:R-:W-:-:S04]  /*b9f0*/  LEA R2, R2, 0x37800000, 0x17 ;  /* 0x3780000002027811 */ /* 0x000fc800078eb8ff */
[----:B------:R-:W-:-:S05]  /*ba00*/  LOP3.LUT R0, R2, R0, R7, 0xfe, !PT ;  /* 0x0000000002007212 */ /* 0x000fca00078efe07 */
[----:B------:R-:W-:-:S04]  /*ba10*/  FMUL.FTZ R0, R0, 1 ;  /* 0x3f80000000007820 */ /* 0x000fc80000410000 */
[----:B------:R0:W1:Y:S01]  /*ba20*/  F2F.F64.F32 R2, R0 ;  /* 0x0000000000027310 */ /* 0x0000620000201800 */
[----:B------:R-:W-:Y:S05]  /*ba30*/  BRA `(.L_x_9902) ;  /* 0x0000000000a47947 */ /* 0x000fea0003800000 */
.L_x_9914:
        /* <DEDUP_REMOVED lines=18> */
.L_x_9901:
        /* <DEDUP_REMOVED lines=16> */
.L_x_9923:
[----:B------:R-:W-:Y:S01]  /*bc60*/  CS2R R2, SRZ ;  /* 0x0000000000027805 */ /* 0x000fe2000001ff00 */
[----:B------:R-:W-:Y:S06]  /*bc70*/  BRA `(.L_x_9902) ;  /* 0x0000000000147947 */ /* 0x000fec0003800000 */
.L_x_9922:
[----:B------:R-:W2:Y:S02]  /*bc80*/  LDG.E.64 R2, desc[UR36][R4.64] ;  /* 0x0000002404027981 */ /* 0x000ea4000c1e1b00 */
[----:B--2---:R-:W0:Y:S01]  /*bc90*/  I2F.F64.U64 R2, R2 ;  /* 0x0000000200027312 */ /* 0x004e220000301800 */
[----:B------:R-:W-:Y:S05]  /*bca0*/  BRA `(.L_x_9902) ;  /* 0x0000000000087947 */ /* 0x000fea0003800000 */
.L_x_9921:
[----:B------:R-:W2:Y:S02]  /*bcb0*/  LDG.E R2, desc[UR36][R4.64] ;  /* 0x0000002404027981 */ /* 0x000ea4000c1e1900 */
[----:B--2---:R-:W0:Y:S02]  /*bcc0*/  I2F.F64.U32 R2, R2 ;  /* 0x0000000200027312 */ /* 0x004e240000201800 */
.L_x_9902:
[----:B------:R-:W-:Y:S05]  /*bcd0*/  BSYNC.RECONVERGENT B6 ;  /* 0x0000000000067941 */ /* 0x000fea0003800200 */
.L_x_9896:
[----:B------:R-:W1:Y:S01]  /*bce0*/  LDCU.64 UR6, c[0x0][0x598] ;  /* 0x0000b300ff0677ac */ /* 0x000e620008000a00 */
[----:B------:R-:W-:-:S04]  /*bcf0*/  UPRMT UR4, UR41, 0x9910, URZ ;  /* 0x0000991029047896 */ /* 0x000fc800080000ff */
[----:B------:R-:W-:Y:S01]  /*bd00*/  UISETP.GT.AND UP0, UPT, UR4, 0x9, UPT ;  /* 0x000000090400788c */ /* 0x000fe2000bf04270 */
[----:B-1----:R-:W-:-:S06]  /*bd10*/  DSETP.NEU.AND P0, PT, RZ, UR6, PT ;  /* 0x00000006ff007e2a */ /* 0x002fcc000bf0d000 */
[----:B0-2345:R-:W-:Y:S02]  /*bd20*/  FSEL R5, R3, R18, !P0 ;  /* 0x0000001203057208 */ /* 0x03dfe40004000000 */
[----:B------:R-:W-:Y:S01]  /*bd30*/  FSEL R4, R2, RZ, !P0 ;  /* 0x000000ff02047208 */ /* 0x000fe20004000000 */
        /* <DEDUP_REMOVED lines=12> */
.L_x_9927:
[----:B------:R-:W0:Y:S02]  /*be00*/  F2I.S64.F64.TRUNC R4, R4 ;  /* 0x0000000400047311 */ /* 0x000e24000030d900 */
[----:B0-----:R-:W-:-:S05]  /*be10*/  MOV R3, R4 ;  /* 0x0000000400037202 */ /* 0x001fca0000000f00 */
[----:B------:R-:W-:Y:S01]  /*be20*/  STG.E.U8 desc[UR36][R16.64], R3 ;  /* 0x0000000310007986 */ /* 0x000fe2000c101124 */
[----:B------:R-:W-:Y:S05]  /*be30*/  EXIT ;  /* 0x000000000000794d */ /* 0x000fea0003800000 */
.L_x_9926:
        /* <DEDUP_REMOVED lines=9> */
.L_x_9930:
[----:B------:R-:W0:Y:S02]  /*bed0*/  F2I.F64.TRUNC R5, R4 ;  /* 0x0000000400057311 */ /* 0x000e24000030d100 */
[----:B0-----:R-:W-:Y:S01]  /*bee0*/  STG.E desc[UR36][R16.64], R5 ;  /* 0x0000000510007986 */ /* 0x001fe2000c101924 */
[----:B------:R-:W-:Y:S05]  /*bef0*/  EXIT ;  /* 0x000000000000794d */ /* 0x000fea0003800000 */
.L_x_9929:
[----:B------:R-:W0:Y:S02]  /*bf00*/  F2I.F64.TRUNC R5, R4 ;  /* 0x0000000400057311 */ /* 0x000e24000030d100 */
[----:B0-----:R-:W-:Y:S01]  /*bf10*/  STG.E.U16 desc[UR36][R16.64], R5 ;  /* 0x0000000510007986 */ /* 0x001fe2000c101524 */
[----:B------:R-:W-:Y:S05]  /*bf20*/  EXIT ;  /* 0x000000000000794d */ /* 0x000fea0003800000 */
.L_x_9925:
        /* <DEDUP_REMOVED lines=13> */
.L_x_9932:
        /* <DEDUP_REMOVED lines=8> */
.L_x_9931:
        /* <DEDUP_REMOVED lines=14> */
.L_x_9934:
        /* <DEDUP_REMOVED lines=9> */
.L_x_9933:
[----:B------:R-:W-:Y:S01]  /*c1f0*/  STG.E.64 desc[UR36][R16.64], R4 ;  /* 0x0000000410007986 */ /* 0x000fe2000c101b24 */
[----:B------:R-:W-:Y:S05]  /*c200*/  EXIT ;  /* 0x000000000000794d */ /* 0x000fea0003800000 */
.L_x_9924:
        /* <DEDUP_REMOVED lines=13> */
.L_x_9938:
        /* <DEDUP_REMOVED lines=21> */
.L_x_9941:
[----:B------:R-:W-:-:S04]  /*c430*/  SHF.R.U32.HI R3, RZ, 0x18, R3 ;  /* 0x00000018ff037819 */ /* 0x000fc80000011603 */
[----:B------:R-:W-:-:S04]  /*c440*/  LOP3.LUT R0, R0, 0x80, R3, 0xf8, !PT ;  /* 0x0000008000007812 */ /* 0x000fc800078ef803 */
[----:B------:R-:W-:-:S07]  /*c450*/  PRMT R8, R0, 0x7610, R8 ;  /* 0x0000761000087816 */ /* 0x000fce0000000008 */
.L_x_9940:
[----:B------:R-:W-:Y:S05]  /*c460*/  BSYNC.RECONVERGENT B0 ;  /* 0x0000000000007941 */ /* 0x000fea0003800200 */
.L_x_9939:
[----:B------:R-:W-:Y:S01]  /*c470*/  STG.E.U8 desc[UR36][R16.64], R8 ;  /* 0x0000000810007986 */ /* 0x000fe2000c101124 */
[----:B------:R-:W-:Y:S05]  /*c480*/  EXIT ;  /* 0x000000000000794d */ /* 0x000fea0003800000 */
.L_x_9937:
        /* <DEDUP_REMOVED lines=21> */
.L_x_9944:
[----:B------:R-:W-:-:S04]  /*c5e0*/  SHF.R.U32.HI R3, RZ, 0x18, R3 ;  /* 0x00000018ff037819 */ /* 0x000fc80000011603 */
[----:B------:R-:W-:-:S04]  /*c5f0*/  LOP3.LUT R0, R0, 0x80, R3, 0xf8, !PT ;  /* 0x0000008000007812 */ /* 0x000fc800078ef803 */
[----:B------:R-:W-:-:S07]  /*c600*/  PRMT R8, R0, 0x7610, R8 ;  /* 0x0000761000087816 */ /* 0x000fce0000000008 */
.L_x_9943:
[----:B------:R-:W-:Y:S05]  /*c610*/  BSYNC.RECONVERGENT B0 ;  /* 0x0000000000007941 */ /* 0x000fea0003800200 */
.L_x_9942:
[----:B------:R-:W-:Y:S01]  /*c620*/  STG.E.U8 desc[UR36][R16.64], R8 ;  /* 0x0000000810007986 */ /* 0x000fe2000c101124 */
[----:B------:R-:W-:Y:S05]  /*c630*/  EXIT ;  /* 0x000000000000794d */ /* 0x000fea0003800000 */
.L_x_9936:
        /* <DEDUP_REMOVED lines=26> */
.L_x_9946:
[----:B------:R-:W0:Y:S02]  /*c7e0*/  F2I.U64.F64.TRUNC R4, R4 ;  /* 0x0000000400047311 */ /* 0x000e24000030d800 */
[----:B0-----:R-:W-:Y:S01]  /*c7f0*/  STG.E.64 desc[UR36][R16.64], R4 ;  /* 0x0000000410007986 */ /* 0x001fe2000c101b24 */
[----:B------:R-:W-:Y:S05]  /*c800*/  EXIT ;  /* 0x000000000000794d */ /* 0x000fea0003800000 */
.L_x_9945:
[----:B------:R-:W0:Y:S02]  /*c810*/  F2I.U32.F64.TRUNC R5, R4 ;  /* 0x0000000400057311 */ /* 0x000e24000030d000 */
[----:B0-----:R-:W-:Y:S01]  /*c820*/  STG.E desc[UR36][R16.64], R5 ;  /* 0x0000000510007986 */ /* 0x001fe2000c101924 */
[----:B------:R-:W-:Y:S05]  /*c830*/  EXIT ;  /* 0x000000000000794d */ /* 0x000fea0003800000 */
.L_x_9935:
        /* <DEDUP_REMOVED lines=10> */
.L_x_9948:
[----:B------:R-:W-:-:S05]  /*c8e0*/  CS2R R6, SRZ ;  /* 0x0000000000067805 */ /* 0x000fca000001ff00 */
[----:B------:R-:W-:Y:S01]  /*c8f0*/  STG.E.128 desc[UR36][R16.64], R4 ;  /* 0x0000000410007986 */ /* 0x000fe2000c101d24 */
[----:B------:R-:W-:Y:S05]  /*c900*/  EXIT ;  /* 0x000000000000794d */ /* 0x000fea0003800000 */
.L_x_9947:
[----:B------:R-:W-:-:S09]  /*c910*/  UISETP.NE.AND UP0, UPT, UR4, 0xf, UPT ;  /* 0x0000000f0400788c */ /* 0x000fd2000bf05270 */
[----:B------:R-:W-:Y:S05]  /*c920*/  BRA.U !UP0, `(.L_x_9949) ;  /* 0x0000000508087547 */ /* 0x000fea000b800000 */
[----:B------:R-:W-:-:S09]  /*c930*/  UISETP.NE.AND UP0, UPT, UR4, 0x17, UPT ;  /* 0x000000170400788c */ /* 0x000fd2000bf05270 */
[----:B------:R-:W-:Y:S05]  /*c940*/  BRA.U !UP0, `(.L_x_9950) ;  /* 0x0000000108a07547 */ /* 0x000fea000b800000 */
[----:B------:R-:W-:-:S09]  /*c950*/  UISETP.NE.AND UP0, UPT, UR4, 0x18, UPT ;  /* 0x000000180400788c */ /* 0x000fd2000bf05270 */
[----:B------:R-:W-:Y:S05]  /*c960*/  BRA.U !UP0, `(.L_x_9951) ;  /* 0x0000000108447547 */ /* 0x000fea000b800000 */
.L_x_9928:
        /* <DEDUP_REMOVED lines=16> */
.L_x_9952:
[----:B------:R-:W-:Y:S05]  /*ca70*/  EXIT ;  /* 0x000000000000794d */ /* 0x000fea0003800000 */
.L_x_9951:
        /* <DEDUP_REMOVED lines=17> */
.L_x_9954:
[----:B------:R-:W-:Y:S05]  /*cb90*/  BSYNC.RECONVERGENT B0 ;  /* 0x0000000000007941 */ /* 0x000fea0003800200 */
.L_x_9953:
[----:B------:R-:W-:-:S05]  /*cba0*/  LOP3.LUT R3, R0, 0x80, R3, 0xf8, !PT ;  /* 0x0000008000037812 */ /* 0x000fca00078ef803 */
[----:B------:R-:W-:Y:S01]  /*cbb0*/  STG.E.U8 desc[UR36][R16.64], R3 ;  /* 0x0000000310007986 */ /* 0x000fe2000c101124 */
[----:B------:R-:W-:Y:S05]  /*cbc0*/  EXIT ;  /* 0x000000000000794d */ /* 0x000fea0003800000 */
.L_x_9950:
        /* <DEDUP_REMOVED lines=16> */
.L_x_9956:
[----:B------:R-:W-:Y:S02]  /*ccd0*/  ISETP.GT.U32.AND P0, PT, R2, 0x7f800000, PT ;  /* 0x7f8000000200780c */ /* 0x000fe40003f04070 */
[----:B------:R-:W-:-:S04]  /*cce0*/  MOV R0, 0x7f ;  /* 0x0000007f00007802 */ /* 0x000fc80000000f00 */
[----:B------:R-:W-:-:S07]  /*ccf0*/  SEL R0, R0, 0x7c, P0 ;  /* 0x0000007c00007807 */ /* 0x000fce0000000000 */
.L_x_9957:
[----:B------:R-:W-:Y:S05]  /*cd00*/  BSYNC.RECONVERGENT B0 ;  /* 0x0000000000007941 */ /* 0x000fea0003800200 */
.L_x_9955:
[----:B------:R-:W-:-:S04]  /*cd10*/  SHF.R.U32.HI R3, RZ, 0x18, R3 ;  /* 0x00000018ff037819 */ /* 0x000fc80000011603 */
[----:B------:R-:W-:-:S05]  /*cd20*/  LOP3.LUT R3, R0, 0x80, R3, 0xf8, !PT ;  /* 0x0000008000037812 */ /* 0x000fca00078ef803 */
[----:B------:R-:W-:Y:S01]  /*cd30*/  STG.E.U8 desc[UR36][R16.64], R3 ;  /* 0x0000000310007986 */ /* 0x000fe2000c101124 */
[----:B------:R-:W-:Y:S05]  /*cd40*/  EXIT ;  /* 0x000000000000794d */ /* 0x000fea0003800000 */
.L_x_9949:
        /* <DEDUP_REMOVED lines=8> */
.L_x_9958:
        /* <DEDUP_REMOVED lines=11> */
.L_x_32407:


//--------------------- .text._ZN2at6native27unrolled_elementwise_kernelINS0_13AUnaryFunctorIdddZZZNS0_21heaviside_kernel_cudaERNS_18TensorIteratorBaseEENKUlvE_clEvENKUlvE4_clEvEUlddE_EESt5arrayIPcLm2EELi4E23TrivialOffsetCalculatorILi1EjESD_NS0_6memory12LoadWithCastILi1EEENSE_13StoreWithCastILi1EEEEEviT_T0_T2_T3_T4_T5_ --------------------------
	.section	.text._ZN2at6native27unrolled_elementwise_kernelINS0_13AUnaryFunctorIdddZZZNS0_21heaviside_kernel_cudaERNS_18TensorIteratorBaseEENKUlvE_clEvENKUlvE4_clEvEUlddE_EESt5arrayIPcLm2EELi4E23TrivialOffsetCalculatorILi1EjESD_NS0_6memory12LoadWithCastILi1EEENSE_13StoreWithCastILi1EEEEEviT_T0_T2_T3_T4_T5_,"ax",@progbits
	.align	128
        .global         _ZN2at6native27unrolled_elementwise_kernelINS0_13AUnaryFunctorIdddZZZNS0_21heaviside_kernel_cudaERNS_18TensorIteratorBaseEENKUlvE_clEvENKUlvE4_clEvEUlddE_EESt5arrayIPcLm2EELi4E23TrivialOffsetCalculatorILi1EjESD_NS0_6memory12LoadWithCastILi1EEENSE_13StoreWithCastILi1EEEEEviT_T0_T2_T3_T4_T5_
        .type           _ZN2at6native27unrolled_elementwise_kernelINS0_13AUnaryFunctorIdddZZZNS0_21heaviside_kernel_cudaERNS_18TensorIteratorBaseEENKUlvE_clEvENKUlvE4_clEvEUlddE_EESt5arrayIPcLm2EELi4E23TrivialOffsetCalculatorILi1EjESD_NS0_6memory12LoadWithCastILi1EEENSE_13StoreWithCastILi1EEEEEviT_T0_T2_T3_T4_T5_,@function
        .size           _ZN2at6native27unrolled_elementwise_kernelINS0_13AUnaryFunctorIdddZZZNS0_21heaviside_kernel_cudaERNS_18TensorIteratorBaseEENKUlvE_clEvENKUlvE4_clEvEUlddE_EESt5arrayIPcLm2EELi4E23TrivialOffsetCalculatorILi1EjESD_NS0_6memory12LoadWithCastILi1EEENSE_13StoreWithCastILi1EEEEEviT_T0_T2_T3_T4_T5_,(.L_x_32408 - _ZN2at6native27unrolled_elementwise_kernelINS0_13AUnaryFunctorIdddZZZNS0_21heaviside_kernel_cudaERNS_18TensorIteratorBaseEENKUlvE_clEvENKUlvE4_clEvEUlddE_EESt5arrayIPcLm2EELi4E23TrivialOffsetCalculatorILi1EjESD_NS0_6memory12LoadWithCastILi1EEENSE_13StoreWithCastILi1EEEEEviT_T0_T2_T3_T4_T5_)
        .other          _ZN2at6native27unrolled_elementwise_kernelINS0_13AUnaryFunctorIdddZZZNS0_21heaviside_kernel_cudaERNS_18TensorIteratorBaseEENKUlvE_clEvENKUlvE4_clEvEUlddE_EESt5arrayIPcLm2EELi4E23TrivialOffsetCalculatorILi1EjESD_NS0_6memory12LoadWithCastILi1EEENSE_13StoreWithCastILi1EEEEEviT_T0_T2_T3_T4_T5_,@"STO_CUDA_ENTRY STV_DEFAULT"
_ZN2at6native27unrolled_elementwise_kernelINS0_13AUnaryFunctorIdddZZZNS0_21heaviside_kernel_cudaERNS_18TensorIteratorBaseEENKUlvE_clEvENKUlvE4_clEvEUlddE_EESt5arrayIPcLm2EELi4E23TrivialOffsetCalculatorILi1EjESD_NS0_6memory12LoadWithCastILi1EEENSE_13StoreWithCastILi1EEEEEviT_T0_T2_T3_T4_T5_:
.text._ZN2at6native27unrolled_elementwise_kernelINS0_13AUnaryFunctorIdddZZZNS0_21heaviside_kernel_cudaERNS_18TensorIteratorBaseEENKUlvE_clEvENKUlvE4_clEvEUlddE_EESt5arrayIPcLm2EELi4E23TrivialOffsetCalculatorILi1EjESD_NS0_6memory12LoadWithCastILi1EEENSE_13StoreWithCastILi1EEEEEviT_T0_T2_T3_T4_T5_:
        /* <DEDUP_REMOVED lines=33> */
.L_x_9965:
[----:B------:R-:W2:Y:S02]  /*0210*/  LDG.E.U8 R2, desc[UR36][R2.64] ;  /* 0x0000002402027981 */ /* 0x000ea4000c1e1100 */
[----:B--2---:R0:W1:Y:S01]  /*0220*/  I2F.F64.U16 R28, R2 ;  /* 0x00000002001c7312 */ /* 0x0040620000101800 */
[----:B------:R-:W-:Y:S05]  /*0230*/  BRA `(.L_x_9967) ;  /* 0x0000000c00607947 */ /* 0x000fea0003800000 */
.L_x_9964:
        /* <DEDUP_REMOVED lines=9> */
.L_x_9969:
[----:B------:R-:W2:Y:S02]  /*02d0*/  LDG.E R2, desc[UR36][R2.64] ;  /* 0x0000002402027981 */ /* 0x000ea4000c1e1900 */
[----:B--2---:R1:W2:Y:S01]  /*02e0*/  I2F.F64 R28, R2 ;  /* 0x00000002001c7312 */ /* 0x0042a20000201c00 */
[----:B------:R-:W-:Y:S05]  /*02f0*/  BRA `(.L_x_9967) ;  /* 0x0000000c00307947 */ /* 0x000fea0003800000 */
.L_x_9968:
[----:B------:R-:W2:Y:S02]  /*0300*/  LDG.E.U16 R2, desc[UR36][R2.64] ;  /* 0x0000002402027981 */ /* 0x000ea4000c1e1500 */
[----:B--2---:R3:W4:Y:S01]  /*0310*/  I2F.F64.S16 R28, R2 ;  /* 0x00000002001c7312 */ /* 0x0047220000101c00 */
[----:B------:R-:W-:Y:S05]  /*0320*/  BRA `(.L_x_9967) ;  /* 0x0000000c00247947 */ /* 0x000fea0003800000 */
.L_x_9963:
        /* <DEDUP_REMOVED lines=10> */
.L_x_9971:
[----:B------:R-:W2:Y:S02]  /*03d0*/  LDG.E.U16 R0, desc[UR36][R2.64] ;  /* 0x0000002402007981 */ /* 0x000ea4000c1e1500 */
[----:B--2---:R-:W-:-:S05]  /*03e0*/  HADD2.F32 R0, -RZ, R0.H0_H0 ;  /* 0x20000000ff007230 */ /* 0x004fca0000004100 */
[----:B------:R-:W-:-:S04]  /*03f0*/  FMUL.FTZ R0, R0, 1 ;  /* 0x3f80000000007820 */ /* 0x000fc80000410000 */
[----:B------:R0:W1:Y:S01]  /*0400*/  F2F.F64.F32 R28, R0 ;  /* 0x00000000001c7310 */ /* 0x0000620000201800 */
[----:B------:R-:W-:Y:S05]  /*0410*/  BRA `(.L_x_9967) ;  /* 0x0000000800e87947 */ /* 0x000fea0003800000 */
.L_x_9970:
        /* <DEDUP_REMOVED lines=10> */
.L_x_9973:
[----:B------:R-:W2:Y:S02]  /*04c0*/  LDG.E.U16 R2, desc[UR36][R2.64] ;  /* 0x0000002402027981 */ /* 0x000ea4000c1e1500 */
[----:B--2---:R-:W-:-:S05]  /*04d0*/  HADD2.F32 R0, -RZ, R2.H0_H0 ;  /* 0x20000002ff007230 */ /* 0x004fca0000004100 */
[----:B------:R-:W-:-:S04]  /*04e0*/  FMUL.FTZ R0, R0, 1 ;  /* 0x3f80000000007820 */ /* 0x000fc80000410000 */
[----:B------:R0:W1:Y:S01]  /*04f0*/  F2F.F64.F32 R28, R0 ;  /* 0x00000000001c7310 */ /* 0x0000620000201800 */
[----:B------:R-:W-:Y:S05]  /*0500*/  BRA `(.L_x_9967) ;  /* 0x0000000800ac7947 */ /* 0x000fea0003800000 */
.L_x_9972:
[----:B------:R0:W5:Y:S01]  /*0510*/  LDG.E.64 R28, desc[UR36][R2.64] ;  /* 0x00000024021c7981 */ /* 0x000162000c1e1b00 */
[----:B------:R-:W-:Y:S05]  /*0520*/  BRA `(.L_x_9967) ;  /* 0x0000000800a47947 */ /* 0x000fea0003800000 */
.L_x_9962:
        /* <DEDUP_REMOVED lines=13> */
.L_x_9976:
[----:B------:R0:W5:Y:S01]  /*0600*/  LDG.E.64 R28, desc[UR36][R2.64] ;  /* 0x00000024021c7981 */ /* 0x000162000c1e1b00 */
[----:B------:R-:W-:Y:S05]  /*0610*/  BRA `(.L_x_9967) ;  /* 0x0000000800687947 */ /* 0x000fea0003800000 */
.L_x_9975:
        /* <DEDUP_REMOVED lines=27> */
.L_x_9978:
        /* <DEDUP_REMOVED lines=14> */
.L_x_9977:
[----:B------:R-:W2:Y:S02]  /*08b0*/  LDG.E.U16 R0, desc[UR36][R2.64] ;  /* 0x0000002402007981 */ /* 0x000ea4000c1e1500 */
[----:B--2---:R-:W-:-:S04]  /*08c0*/  IMAD.U32 R0, R0, 0x10000, RZ ;  /* 0x0001000000007824 */ /* 0x004fc800078e00ff */
[----:B------:R-:W-:-:S04]  /*08d0*/  FMUL.FTZ R0, R0, 1 ;  /* 0x3f80000000007820 */ /* 0x000fc80000410000 */
[----:B------:R0:W1:Y:S01]  /*08e0*/  F2F.F64.F32 R28, R0 ;  /* 0x00000000001c7310 */ /* 0x0000620000201800 */
[----:B------:R-:W-:Y:S05]  /*08f0*/  BRA `(.L_x_9967) ;  /* 0x0000000400b07947 */ /* 0x000fea0003800000 */
.L_x_9974:
        /* <DEDUP_REMOVED lines=11> */
.L_x_9981:
        /* <DEDUP_REMOVED lines=21> */
.L_x_9983:
[----:B------:R-:W-:Y:S05]  /*0b00*/  BSYNC.RECONVERGENT B0 ;  /* 0x0000000000007941 */ /* 0x000fea0003800200 */
.L_x_9982:
[----:B------:R-:W-:Y:S01]  /*0b10*/  IMAD.SHL.U32 R0, R0, 0x100000, RZ ;  /* 0x0010000000007824 */ /* 0x000fe200078e00ff */
[----:B------:R-:W-:-:S04]  /*0b20*/  LEA R2, R2, 0x3b800000, 0x17 ;  /* 0x3b80000002027811 */ /* 0x000fc800078eb8ff */
[----:B------:R-:W-:-:S05]  /*0b30*/  LOP3.LUT R0, R2, R0, R7, 0xfe, !PT ;  /* 0x0000000002007212 */ /* 0x000fca00078efe07 */
[----:B------:R-:W-:-:S04]  /*0b40*/  FMUL.FTZ R0, R0, 1 ;  /* 0x3f80000000007820 */ /* 0x000fc80000410000 */
[----:B------:R0:W1:Y:S01]  /*0b50*/  F2F.F64.F32 R28, R0 ;  /* 0x00000000001c7310 */ /* 0x0000620000201800 */
[----:B------:R-:W-:Y:S05]  /*0b60*/  BRA `(.L_x_9967) ;  /* 0x0000000400147947 */ /* 0x000fea0003800000 */
.L_x_9980:
        /* <DEDUP_REMOVED lines=21> */
.L_x_9985:
[----:B------:R-:W-:Y:S05]  /*0cc0*/  BSYNC.RECONVERGENT B0 ;  /* 0x0000000000007941 */ /* 0x000fea0003800200 */
.L_x_9984:
[----:B------:R-:W-:Y:S01]  /*0cd0*/  IMAD.SHL.U32 R0, R0, 0x200000, RZ ;  /* 0x0020000000007824 */ /* 0x000fe200078e00ff */
[----:B------:R-:W-:-:S04]  /*0ce0*/  LEA R2, R2, 0x37800000, 0x17 ;  /* 0x3780000002027811 */ /* 0x000fc800078eb8ff */
[----:B------:R-:W-:-:S05]  /*0cf0*/  LOP3.LUT R0, R2, R0, R7, 0xfe, !PT ;  /* 0x0000000002007212 */ /* 0x000fca00078efe07 */
[----:B------:R-:W-:-:S04]  /*0d00*/  FMUL.FTZ R0, R0, 1 ;  /* 0x3f80000000007820 */ /* 0x000fc80000410000 */
[----:B------:R0:W1:Y:S01]  /*0d10*/  F2F.F64.F32 R28, R0 ;  /* 0x00000000001c7310 */ /* 0x0000620000201800 */
[----:B------:R-:W-:Y:S05]  /*0d20*/  BRA `(.L_x_9967) ;  /* 0x0000000000a47947 */ /* 0x000fea0003800000 */
.L_x_9979:
[----:B------:R-:W-:-:S09]  /*0d30*/  UISETP.NE.AND UP0, UPT, UR4, 0x1c, UPT ;  /* 0x0000001c0400788c */ /* 0x000fd2000bf05270 */
[----:B------:R-:W-:Y:S05]  /*0d40*/  BRA.U !UP0, `(.L_x_9986) ;  /* 0x0000000108947547 */ /* 0x000fea000b800000 */
[----:B------:R-:W-:-:S09]  /*0d50*/  UISETP.NE.AND UP0, UPT, UR4, 0x1d, UPT ;  /* 0x0000001d0400788c */ /* 0x000fd2000bf05270 */
[----:B------:R-:W-:Y:S05]  /*0d60*/  BRA.U !UP0, `(.L_x_9987) ;  /* 0x0000000108807547 */ /* 0x000fea000b800000 */
[----:B------:R-:W-:-:S09]  /*0d70*/  UISETP.NE.AND UP0, UPT, UR4, 0x2c, UPT ;  /* 0x0000002c0400788c */ /* 0x000fd2000bf05270 */
[----:B------:R-:W-:Y:S05]  /*0d80*/  BRA.U !UP0, `(.L_x_9988) ;  /* 0x0000000108487547 */ /* 0x000fea000b800000 */
.L_x_9966:
        /* <DEDUP_REMOVED lines=16> */
.L_x_9989:
[----:B------:R-:W-:Y:S01]  /*0e90*/  CS2R R28, SRZ ;  /* 0x00000000001c7805 */ /* 0x000fe2000001ff00 */
[----:B------:R-:W-:Y:S06]  /*0ea0*/  BRA `(.L_x_9967) ;  /* 0x0000000000447947 */ /* 0x000fec0003800000 */
.L_x_9988:
        /* <DEDUP_REMOVED lines=12> */
.L_x_9987:
[----:B------:R-:W2:Y:S02]  /*0f70*/  LDG.E.64 R28, desc[UR36][R2.64] ;  /* 0x00000024021c7981 */ /* 0x000ea4000c1e1b00 */
[----:B--2---:R-:W0:Y:S01]  /*0f80*/  I2F.F64.U64 R28, R28 ;  /* 0x0000001c001c7312 */ /* 0x004e220000301800 */
[----:B------:R-:W-:Y:S05]  /*0f90*/  BRA `(.L_x_9967) ;  /* 0x0000000000087947 */ /* 0x000fea0003800000 */
.L_x_9986:
[----:B------:R-:W2:Y:S02]  /*0fa0*/  LDG.E R2, desc[UR36][R2.64] ;  /* 0x0000002402027981 */ /* 0x000ea4000c1e1900 */
[----:B--2---:R0:W1:Y:S02]  /*0fb0*/  I2F.F64.U32 R28, R2 ;  /* 0x00000002001c7312 */ /* 0x0040640000201800 */
.L_x_9967:
[----:B------:R-:W-:Y:S05]  /*0fc0*/  BSYNC.RECONVERGENT B6 ;  /* 0x0000000000067941 */ /* 0x000fea0003800200 */
.L_x_9961:
[----:B01-3--:R-:W-:-:S07]  /*0fd0*/  VIADD R2, R23, 0x80 ;  /* 0x0000008017027836 */ /* 0x00bfce0000000000 */
.L_x_9960:
[----:B------:R-:W-:Y:S05]  /*0fe0*/  BSYNC.RECONVERGENT B7 ;  /* 0x0000000000077941 */ /* 0x000fea0003800200 */
.L_x_9959:
        /* <DEDUP_REMOVED lines=25> */
.L_x_9996:
[----:B------:R-:W3:Y:S02]  /*1180*/  LDG.E.U8 R4, desc[UR36][R4.64] ;  /* 0x0000002404047981 */ /* 0x000ee4000c1e1100 */
[----:B---3--:R0:W1:Y:S01]  /*1190*/  I2F.F64.U16 R26, R4 ;  /* 0x00000004001a7312 */ /* 0x0080620000101800 */
[----:B------:R-:W-:Y:S05]  /*11a0*/  BRA `(.L_x_9998) ;  /* 0x0000000c00647947 */ /* 0x000fea0003800000 */
.L_x_9995:
        /* <DEDUP_REMOVED lines=9> */
.L_x_10000:
[----:B------:R-:W3:Y:S02]  /*1240*/  LDG.E R4, desc[UR36][R4.64] ;  /* 0x0000002404047981 */ /* 0x000ee4000c1e1900 */
[----:B---3--:R0:W1:Y:S01]  /*1250*/  I2F.F64 R26, R4 ;  /* 0x00000004001a7312 */ /* 0x0080620000201c00 */
[----:B------:R-:W-:Y:S05]  /*1260*/  BRA `(.L_x_9998) ;  /* 0x0000000c00347947 */ /* 0x000fea0003800000 */
.L_x_9999:
[----:B------:R-:W3:Y:S02]  /*1270*/  LDG.E.U16 R4, desc[UR36][R4.64] ;  /* 0x0000002404047981 */ /* 0x000ee4000c1e1500 */
[----:B---3--:R0:W1:Y:S01]  /*1280*/  I2F.F64.S16 R26, R4 ;  /* 0x00000004001a7312 */ /* 0x0080620000101c00 */
[----:B------:R-:W-:Y:S05]  /*1290*/  BRA `(.L_x_9998) ;  /* 0x0000000c00287947 */ /* 0x000fea0003800000 */
.L_x_9994:
        /* <DEDUP_REMOVED lines=10> */
.L_x_10002:
[----:B------:R-:W3:Y:S02]  /*1340*/  LDG.E.U16 R0, desc[UR36][R4.64] ;  /* 0x0000002404007981 */ /* 0x000ee4000c1e1500 */
[----:B---3--:R-:W-:-:S05]  /*1350*/  HADD2.F32 R0, -RZ, R0.H0_H0 ;  /* 0x20000000ff007230 */ /* 0x008fca0000004100 */
[----:B------:R-:W-:-:S04]  /*1360*/  FMUL.FTZ R0, R0, 1 ;  /* 0x3f80000000007820 */ /* 0x000fc80000410000 */
[----:B------:R0:W1:Y:S01]  /*1370*/  F2F.F64.F32 R26, R0 ;  /* 0x00000000001a7310 */ /* 0x0000620000201800 */
[----:B------:R-:W-:Y:S05]  /*1380*/  BRA `(.L_x_9998) ;  /* 0x0000000800ec7947 */ /* 0x000fea0003800000 */
.L_x_10001:
        /* <DEDUP_REMOVED lines=10> */
.L_x_10004:
[----:B------:R-:W3:Y:S02]  /*1430*/  LDG.E.U16 R4, desc[UR36][R4.64] ;  /* 0x0000002404047981 */ /* 0x000ee4000c1e1500 */
[----:B---3--:R-:W-:-:S05]  /*1440*/  HADD2.F32 R0, -RZ, R4.H0_H0 ;  /* 0x20000004ff007230 */ /* 0x008fca0000004100 */
[----:B------:R-:W-:-:S04]  /*1450*/  FMUL.FTZ R0, R0, 1 ;  /* 0x3f80000000007820 */ /* 0x000fc80000410000 */
[----:B------:R0:W1:Y:S01]  /*1460*/  F2F.F64.F32 R26, R0 ;  /* 0x00000000001a7310 */ /* 0x0000620000201800 */
[----:B------:R-:W-:Y:S05]  /*1470*/  BRA `(.L_x_9998) ;  /* 0x0000000800b07947 */ /* 0x000fea0003800000 */
.L_x_10003:
[----:B------:R0:W5:Y:S01]  /*1480*/  LDG.E.64 R26, desc[UR36][R4.64] ;  /* 0x00000024041a7981 */ /* 0x000162000c1e1b00 */
[----:B------:R-:W-:Y:S05]  /*1490*/  BRA `(.L_x_9998) ;  /* 0x0000000800a87947 */ /* 0x000fea0003800000 */
.L_x_9993:
        /* <DEDUP_REMOVED lines=13> */
.L_x_10007:
[----:B------:R0:W5:Y:S01]  /*1570*/  LDG.E.64 R26, desc[UR36][R4.64] ;  /* 0x00000024041a7981 */ /* 0x000162000c1e1b00 */
[----:B------:R-:W-:Y:S05]  /*1580*/  BRA `(.L_x_9998) ;  /* 0x00000008006c7947 */ /* 0x000fea0003800000 */
.L_x_10006:
        /* <DEDUP_REMOVED lines=27> */
.L_x_10009:
        /* <DEDUP_REMOVED lines=15> */
.L_x_10008:
[----:B------:R-:W3:Y:S02]  /*1830*/  LDG.E.U16 R0, desc[UR36][R4.64] ;  /* 0x0000002404007981 */ /* 0x000ee4000c1e1500 */
[----:B---3--:R-:W-:-:S04]  /*1840*/  IMAD.U32 R0, R0, 0x10000, RZ ;  /* 0x0001000000007824 */ /* 0x008fc800078e00ff */
[----:B------:R-:W-:-:S04]  /*1850*/  FMUL.FTZ R0, R0, 1 ;  /* 0x3f80000000007820 */ /* 0x000fc80000410000 */
[----:B------:R0:W1:Y:S01]  /*1860*/  F2F.F64.F32 R26, R0 ;  /* 0x00000000001a7310 */ /* 0x0000620000201800 */
[----:B------:R-:W-:Y:S05]  /*1870*/  BRA `(.L_x_9998) ;  /* 0x0000000400b07947 */ /* 0x000fea0003800000 */
.L_x_10005:
        /* <DEDUP_REMOVED lines=11> */
.L_x_10012:
        /* <DEDUP_REMOVED lines=21> */
.L_x_10014:
[----:B------:R-:W-:Y:S05]  /*1a80*/  BSYNC.RECONVERGENT B0 ;  /* 0x0000000000007941 */ /* 0x000fea0003800200 */
.L_x_10013:
[----:B------:R-:W-:Y:S01]  /*1a90*/  IMAD.SHL.U32 R0, R0, 0x100000, RZ ;  /* 0x0010000000007824 */ /* 0x000fe200078e00ff */
[----:B------:R-:W-:-:S04]  /*1aa0*/  LEA R3, R3, 0x3b800000, 0x17 ;  /* 0x3b80000003037811 */ /* 0x000fc800078eb8ff */
[----:B------:R-:W-:-:S05]  /*1ab0*/  LOP3.LUT R0, R3, R0, R7, 0xfe, !PT ;  /* 0x0000000003007212 */ /* 0x000fca00078efe07 */
[----:B------:R-:W-:-:S04]  /*1ac0*/  FMUL.FTZ R0, R0, 1 ;  /* 0x3f80000000007820 */ /* 0x000fc80000410000 */
[----:B------:R0:W1:Y:S01]  /*1ad0*/  F2F.F64.F32 R26, R0 ;  /* 0x00000000001a7310 */ /* 0x0000620000201800 */
[----:B------:R-:W-:Y:S05]  /*1ae0*/  BRA `(.L_x_9998) ;  /* 0x0000000400147947 */ /* 0x000fea0003800000 */
.L_x_10011:
        /* <DEDUP_REMOVED lines=21> */
.L_x_10016:
[----:B------:R-:W-:Y:S05]  /*1c40*/  BSYNC.RECONVERGENT B0 ;  /* 0x0000000000007941 */ /* 0x000fea0003800200 */
.L_x_10015:
[----:B------:R-:W-:Y:S01]  /*1c50*/  IMAD.SHL.U32 R0, R0, 0x200000, RZ ;  /* 0x0020000000007824 */ /* 0x000fe200078e00ff */
[----:B------:R-:W-:-:S04]  /*1c60*/  LEA R3, R3, 0x37800000, 0x17 ;  /* 0x3780000003037811 */ /* 0x000fc800078eb8ff */
[----:B------:R-:W-:-:S05]  /*1c70*/  LOP3.LUT R0, R3, R0, R7, 0xfe, !PT ;  /* 0x0000000003007212 */ /* 0x000fca00078efe07 */
[----:B------:R-:W-:-:S04]  /*1c80*/  FMUL.FTZ R0, R0, 1 ;  /* 0x3f80000000007820 */ /* 0x000fc80000410000 */
[----:B------:R0:W1:Y:S01]  /*1c90*/  F2F.F64.F32 R26, R0 ;  /* 0x00000000001a7310 */ /* 0x0000620000201800 */
[----:B------:R-:W-:Y:S05]  /*1ca0*/  BRA `(.L_x_9998) ;  /* 0x0000000000a47947 */ /* 0x000fea0003800000 */
.L_x_10010:
        /* <DEDUP_REMOVED lines=18> */
.L_x_9997:
        /* <DEDUP_REMOVED lines=16> */
.L_x_10019:
[----:B------:R-:W-:Y:S01]  /*1ed0*/  CS2R R26, SRZ ;  /* 0x00000000001a7805 */ /* 0x000fe2000001ff00 */
[----:B------:R-:W-:Y:S06]  /*1ee0*/  BRA `(.L_x_9998) ;  /* 0x0000000000147947 */ /* 0x000fec0003800000 */
.L_x_10018:
[----:B------:R-:W3:Y:S02]  /*1ef0*/  LDG.E.64 R26, desc[UR36][R4.64] ;  /* 0x00000024041a7981 */ /* 0x000ee4000c1e1b00 */
[----:B---3--:R-:W0:Y:S01]  /*1f00*/  I2F.F64.U64 R26, R26 ;  /* 0x0000001a001a7312 */ /* 0x008e220000301800 */
[----:B------:R-:W-:Y:S05]  /*1f10*/  BRA `(.L_x_9998) ;  /* 0x0000000000087947 */ /* 0x000fea0003800000 */
.L_x_10017:
[----:B------:R-:W3:Y:S02]  /*1f20*/  LDG.E R4, desc[UR36][R4.64] ;  /* 0x0000002404047981 */ /* 0x000ee4000c1e1900 */
[----:B---3--:R0:W1:Y:S02]  /*1f30*/  I2F.F64.U32 R26, R4 ;  /* 0x00000004001a7312 */ /* 0x0080640000201800 */
.L_x_9998:
[----:B------:R-:W-:Y:S05]  /*1f40*/  BSYNC.RECONVERGENT B6 ;  /* 0x0000000000067941 */ /* 0x000fea0003800200 */
.L_x_9992:
[----:B------:R-:W-:-:S07]  /*1f50*/  VIADD R2, R2, 0x80 ;  /* 0x0000008002027836 */ /* 0x000fce0000000000 */
.L_x_9991:
[----:B------:R-:W-:Y:S05]  /*1f60*/  BSYNC.RECONVERGENT B7 ;  /* 0x0000000000077941 */ /* 0x000fea0003800200 */
.L_x_9990:
        /* <DEDUP_REMOVED lines=25> */
.L_x_10026:
[----:B------:R-:W2:Y:S02]  /*2100*/  LDG.E.U8 R4, desc[UR36][R4.64] ;  /* 0x0000002404047981 */ /* 0x000ea4000c1e1100 */
[----:B--2---:R0:W1:Y:S01]  /*2110*/  I2F.F64.U16 R24, R4 ;  /* 0x0000000400187312 */ /* 0x0040620000101800 */
[----:B------:R-:W-:Y:S05]  /*2120*/  BRA `(.L_x_10028) ;  /* 0x0000000c00647947 */ /* 0x000fea0003800000 */
.L_x_10025:
        /* <DEDUP_REMOVED lines=9> */
.L_x_10030:
[----:B------:R-:W2:Y:S02]  /*21c0*/  LDG.E R4, desc[UR36][R4.64] ;  /* 0x0000002404047981 */ /* 0x000ea4000c1e1900 */
[----:B--2---:R1:W2:Y:S01]  /*21d0*/  I2F.F64 R24, R4 ;  /* 0x0000000400187312 */ /* 0x0042a20000201c00 */
[----:B------:R-:W-:Y:S05]  /*21e0*/  BRA `(.L_x_10028) ;  /* 0x0000000c00347947 */ /* 0x000fea0003800000 */
.L_x_10029:
[----:B------:R-:W2:Y:S02]  /*21f0*/  LDG.E.U16 R4, desc[UR36][R4.64] ;  /* 0x0000002404047981 */ /* 0x000ea4000c1e1500 */
[----:B--2---:R0:W1:Y:S01]  /*2200*/  I2F.F64.S16 R24, R4 ;  /* 0x0000000400187312 */ /* 0x0040620000101c00 */
[----:B------:R-:W-:Y:S05]  /*2210*/  BRA `(.L_x_10028) ;  /* 0x0000000c00287947 */ /* 0x000fea0003800000 */
.L_x_10024:
        /* <DEDUP_REMOVED lines=10> */
.L_x_10032:
[----:B------:R-:W2:Y:S02]  /*22c0*/  LDG.E.U16 R0, desc[UR36][R4.64] ;  /* 0x0000002404007981 */ /* 0x000ea4000c1e1500 */
[----:B--2---:R-:W-:-:S05]  /*22d0*/  HADD2.F32 R0, -RZ, R0.H0_H0 ;  /* 0x20000000ff007230 */ /* 0x004fca0000004100 */
[----:B------:R-:W-:-:S04]  /*22e0*/  FMUL.FTZ R0, R0, 1 ;  /* 0x3f80000000007820 */ /* 0x000fc80000410000 */
[----:B------:R0:W1:Y:S01]  /*22f0*/  F2F.F64.F32 R24, R0 ;  /* 0x0000000000187310 */ /* 0x0000620000201800 */
[----:B------:R-:W-:Y:S05]  /*2300*/  BRA `(.L_x_10028) ;  /* 0x0000000800ec7947 */ /* 0x000fea0003800000 */
.L_x_10031:
        /* <DEDUP_REMOVED lines=10> */
.L_x_10034:
[----:B------:R-:W2:Y:S02]  /*23b0*/  LDG.E.U16 R4, desc[UR36][R4.64] ;  /* 0x0000002404047981 */ /* 0x000ea4000c1e1500 */
[----:B--2---:R-:W-:-:S05]  /*23c0*/  HADD2.F32 R0, -RZ, R4.H0_H0 ;  /* 0x20000004ff007230 */ /* 0x004fca0000004100 */
[----:B------:R-:W-:-:S04]  /*23d0*/  FMUL.FTZ R0, R0, 1 ;  /* 0x3f80000000007820 */ /* 0x000fc80000410000 */
[----:B------:R0:W1:Y:S01]  /*23e0*/  F2F.F64.F32 R24, R0 ;  /* 0x0000000000187310 */ /* 0x0000620000201800 */
[----:B------:R-:W-:Y:S05]  /*23f0*/  BRA `(.L_x_10028) ;  /* 0x0000000800b07947 */ /* 0x000fea0003800000 */
.L_x_10033:
[----:B------:R0:W5:Y:S01]  /*2400*/  LDG.E.64 R24, desc[UR36][R4.64] ;  /* 0x0000002404187981 */ /* 0x000162000c1e1b00 */
[----:B------:R-:W-:Y:S05]  /*2410*/  BRA `(.L_x_10028) ;  /* 0x0000000800a87947 */ /* 0x000fea0003800000 */
.L_x_10023:
        /* <DEDUP_REMOVED lines=13> */
.L_x_10037:
[----:B------:R0:W5:Y:S01]  /*24f0*/  LDG.E.64 R24, desc[UR36][R4.64] ;  /* 0x0000002404187981 */ /* 0x000162000c1e1b00 */
[----:B------:R-:W-:Y:S05]  /*2500*/  BRA `(.L_x_10028) ;  /* 0x00000008006c7947 */ /* 0x000fea0003800000 */
.L_x_10036:
        /* <DEDUP_REMOVED lines=27> */
.L_x_10039:
        /* <DEDUP_REMOVED lines=15> */
.L_x_10038:
[----:B------:R-:W2:Y:S02]  /*27b0*/  LDG.E.U16 R0, desc[UR36][R4.64] ;  /* 0x0000002404007981 */ /* 0x000ea4000c1e1500 */
[----:B--2---:R-:W-:-:S04]  /*27c0*/  IMAD.U32 R0, R0, 0x10000, RZ ;  /* 0x0001000000007824 */ /* 0x004fc800078e00ff */
[----:B------:R-:W-:-:S04]  /*27d0*/  FMUL.FTZ R0, R0, 1 ;  /* 0x3f80000000007820 */ /* 0x000fc80000410000 */
[----:B------:R0:W1:Y:S01]  /*27e0*/  F2F.F64.F32 R24, R0 ;  /* 0x0000000000187310 */ /* 0x0000620000201800 */
[----:B------:R-:W-:Y:S05]  /*27f0*/  BRA `(.L_x_10028) ;  /* 0x0000000400b07947 */ /* 0x000fea0003800000 */
.L_x_10035:
        /* <DEDUP_REMOVED lines=11> */
.L_x_10042:
        /* <DEDUP_REMOVED lines=21> */
.L_x_10044:
[----:B------:R-:W-:Y:S05]  /*2a00*/  BSYNC.RECONVERGENT B0 ;  /* 0x0000000000007941 */ /* 0x000fea0003800200 */
.L_x_10043:
[----:B------:R-:W-:Y:S01]  /*2a10*/  IMAD.SHL.U32 R0, R0, 0x100000, RZ ;  /* 0x0010000000007824 */ /* 0x000fe200078e00ff */
[----:B------:R-:W-:-:S04]  /*2a20*/  LEA R3, R3, 0x3b800000, 0x17 ;  /* 0x3b80000003037811 */ /* 0x000fc800078eb8ff */
[----:B------:R-:W-:-:S05]  /*2a30*/  LOP3.LUT R0, R3, R0, R7, 0xfe, !PT ;  /* 0x0000000003007212 */ /* 0x000fca00078efe07 */
[----:B------:R-:W-:-:S04]  /*2a40*/  FMUL.FTZ R0, R0, 1 ;  /* 0x3f80000000007820 */ /* 0x000fc80000410000 */
[----:B------:R0:W1:Y:S01]  /*2a50*/  F2F.F64.F32 R24, R0 ;  /* 0x0000000000187310 */ /* 0x0000620000201800 */
[----:B------:R-:W-:Y:S05]  /*2a60*/  BRA `(.L_x_10028) ;  /* 0x0000000400147947 */ /* 0x000fea0003800000 */
.L_x_10041:
        /* <DEDUP_REMOVED lines=21> */
.L_x_10046:
[----:B------:R-:W-:Y:S05]  /*2bc0*/  BSYNC.RECONVERGENT B0 ;  /* 0x0000000000007941 */ /* 0x000fea0003800200 */
.L_x_10045:
[----:B------:R-:W-:Y:S01]  /*2bd0*/  IMAD.SHL.U32 R0, R0, 0x200000, RZ ;  /* 0x0020000000007824 */ /* 0x000fe200078e00ff */
[----:B------:R-:W-:-:S04]  /*2be0*/  LEA R3, R3, 0x37800000, 0x17 ;  /* 0x3780000003037811 */ /* 0x000fc800078eb8ff */
[----:B------:R-:W-:-:S05]  /*2bf0*/  LOP3.LUT R0, R3, R0, R7, 0xfe, !PT ;  /* 0x0000000003007212 */ /* 0x000fca00078efe07 */
[----:B------:R-:W-:-:S04]  /*2c00*/  FMUL.FTZ R0, R0, 1 ;  /* 0x3f80000000007820 */ /* 0x000fc80000410000 */
[----:B------:R0:W1:Y:S01]  /*2c10*/  F2F.F64.F32 R24, R0 ;  /* 0x0000000000187310 */ /* 0x0000620000201800 */
[----:B------:R-:W-:Y:S05]  /*2c20*/  BRA `(.L_x_10028) ;  /* 0x0000000000a47947 */ /* 0x000fea0003800000 */
.L_x_10040:
        /* <DEDUP_REMOVED lines=18> */
.L_x_10027:
        /* <DEDUP_REMOVED lines=16> */
.L_x_10049:
[----:B------:R-:W-:Y:S01]  /*2e50*/  CS2R R24, SRZ ;  /* 0x0000000000187805 */ /* 0x000fe2000001ff00 */
[----:B------:R-:W-:Y:S06]  /*2e60*/  BRA `(.L_x_10028) ;  /* 0x0000000000147947 */ /* 0x000fec0003800000 */
.L_x_10048:
[----:B------:R-:W2:Y:S02]  /*2e70*/  LDG.E.64 R24, desc[UR36][R4.64] ;  /* 0x0000002404187981 */ /* 0x000ea4000c1e1b00 */
[----:B--2---:R-:W0:Y:S01]  /*2e80*/  I2F.F64.U64 R24, R24 ;  /* 0x0000001800187312 */ /* 0x004e220000301800 */
[----:B------:R-:W-:Y:S05]  /*2e90*/  BRA `(.L_x_10028) ;  /* 0x0000000000087947 */ /* 0x000fea0003800000 */
.L_x_10047:
[----:B------:R-:W2:Y:S02]  /*2ea0*/  LDG.E R4, desc[UR36][R4.64] ;  /* 0x0000002404047981 */ /* 0x000ea4000c1e1900 */
[----:B--2---:R0:W1:Y:S02]  /*2eb0*/  I2F.F64.U32 R24, R4 ;  /* 0x0000000400187312 */ /* 0x0040640000201800 */
.L_x_10028:
[----:B------:R-:W-:Y:S05]  /*2ec0*/  BSYNC.RECONVERGENT B6 ;  /* 0x0000000000067941 */ /* 0x000fea0003800200 */
.L_x_10022:
[----:B------:R-:W-:-:S07]  /*2ed0*/  VIADD R2, R2, 0x80 ;  /* 0x0000008002027836 */ /* 0x000fce0000000000 */
.L_x_10021:
[----:B------:R-:W-:Y:S05]  /*2ee0*/  BSYNC.RECONVERGENT B7 ;  /* 0x0000000000077941 */ /* 0x000fea0003800200 */
.L_x_10020:
        /* <DEDUP_REMOVED lines=24> */
.L_x_10055:
[----:B------:R-:W2:Y:S02]  /*3070*/  LDG.E.U8 R2, desc[UR36][R2.64] ;  /* 0x0000002402027981 */ /* 0x000ea4000c1e1100 */
[----:B--2---:R0:W1:Y:S01]  /*3080*/  I2F.F64.U16 R16, R2 ;  /* 0x0000000200107312 */ /* 0x0040620000101800 */
[----:B------:R-:W-:Y:S05]  /*3090*/  BRA `(.L_x_10051) ;  /* 0x0000000c00547947 */ /* 0x000fea0003800000 */
.L_x_10054:
        /* <DEDUP_REMOVED lines=9> */
.L_x_10058:
[----:B------:R-:W2:Y:S02]  /*3130*/  LDG.E R2, desc[UR36][R2.64] ;  /* 0x0000002402027981 */ /* 0x000ea4000c1e1900 */
[----:B--2---:R0:W1:Y:S01]  /*3140*/  I2F.F64 R16, R2 ;  /* 0x0000000200107312 */ /* 0x0040620000201c00 */
[----:B------:R-:W-:Y:S05]  /*3150*/  BRA `(.L_x_10051) ;  /* 0x0000000c00247947 */ /* 0x000fea0003800000 */
.L_x_10057:
[----:B------:R-:W2:Y:S02]  /*3160*/  LDG.E.U16 R2, desc[UR36][R2.64] ;  /* 0x0000002402027981 */ /* 0x000ea4000c1e1500 */
[----:B--2---:R0:W1:Y:S01]  /*3170*/  I2F.F64.S16 R16, R2 ;  /* 0x0000000200107312 */ /* 0x0040620000101c00 */
[----:B------:R-:W-:Y:S05]  /*3180*/  BRA `(.L_x_10051) ;  /* 0x0000000c00187947 */ /* 0x000fea0003800000 */
.L_x_10053:
        /* <DEDUP_REMOVED lines=10> */
.L_x_10060:
[----:B------:R-:W2:Y:S02]  /*3230*/  LDG.E.U16 R0, desc[UR36][R2.64] ;  /* 0x0000002402007981 */ /* 0x000ea4000c1e1500 */
[----:B--2---:R-:W-:-:S05]  /*3240*/  HADD2.F32 R0, -RZ, R0.H0_H0 ;  /* 0x20000000ff007230 */ /* 0x004fca0000004100 */
[----:B------:R-:W-:-:S04]  /*3250*/  FMUL.FTZ R0, R0, 1 ;  /* 0x3f80000000007820 */ /* 0x000fc80000410000 */
[----:B------:R0:W1:Y:S01]  /*3260*/  F2F.F64.F32 R16, R0 ;  /* 0x0000000000107310 */ /* 0x0000620000201800 */
[----:B------:R-:W-:Y:S05]  /*3270*/  BRA `(.L_x_10051) ;  /* 0x0000000800dc7947 */ /* 0x000fea0003800000 */
.L_x_10059:
        /* <DEDUP_REMOVED lines=10> */
.L_x_10062:
[----:B------:R-:W2:Y:S02]  /*3320*/  LDG.E.U16 R2, desc[UR36][R2.64] ;  /* 0x0000002402027981 */ /* 0x000ea4000c1e1500 */
[----:B--2---:R-:W-:-:S05]  /*3330*/  HADD2.F32 R0, -RZ, R2.H0_H0 ;  /* 0x20000002ff007230 */ /* 0x004fca0000004100 */
[----:B------:R-:W-:-:S04]  /*3340*/  FMUL.FTZ R0, R0, 1 ;  /* 0x3f80000000007820 */ /* 0x000fc80000410000 */
[----:B------:R0:W1:Y:S01]  /*3350*/  F2F.F64.F32 R16, R0 ;  /* 0x0000000000107310 */ /* 0x0000620000201800 */
[----:B------:R-:W-:Y:S05]  /*3360*/  BRA `(.L_x_10051) ;  /* 0x0000000800a07947 */ /* 0x000fea0003800000 */
.L_x_10061:
[----:B------:R0:W5:Y:S01]  /*3370*/  LDG.E.64 R16, desc[UR36][R2.64] ;  /* 0x0000002402107981 */ /* 0x000162000c1e1b00 */
[----:B------:R-:W-:Y:S05]  /*3380*/  BRA `(.L_x_10051) ;  /* 0x0000000800987947 */ /* 0x000fea0003800000 */
.L_x_10052:
        /* <DEDUP_REMOVED lines=13> */
.L_x_10065:
[----:B------:R0:W5:Y:S01]  /*3460*/  LDG.E.64 R16, desc[UR36][R2.64] ;  /* 0x0000002402107981 */ /* 0x000162000c1e1b00 */
[----:B------:R-:W-:Y:S05]  /*3470*/  BRA `(.L_x_10051) ;  /* 0x00000008005c7947 */ /* 0x000fea0003800000 */
.L_x_10064:
        /* <DEDUP_REMOVED lines=27> */
.L_x_10067:
        /* <DEDUP_REMOVED lines=14> */
.L_x_10066:
[----:B------:R-:W2:Y:S02]  /*3710*/  LDG.E.U16 R0, desc[UR36][R2.64] ;  /* 0x0000002402007981 */ /* 0x000ea4000c1e1500 */
[----:B--2---:R-:W-:-:S04]  /*3720*/  IMAD.U32 R0, R0, 0x10000, RZ ;  /* 0x0001000000007824 */ /* 0x004fc800078e00ff */
[----:B------:R-:W-:-:S04]  /*3730*/  FMUL.FTZ R0, R0, 1 ;  /* 0x3f80000000007820 */ /* 0x000fc80000410000 */
[----:B------:R0:W1:Y:S01]  /*3740*/  F2F.F64.F32 R16, R0 ;  /* 0x0000000000107310 */ /* 0x0000620000201800 */
[----:B------:R-:W-:Y:S05]  /*3750*/  BRA `(.L_x_10051) ;  /* 0x0000000400a47947 */ /* 0x000fea0003800000 */
.L_x_10063:
        /* <DEDUP_REMOVED lines=11> */
.L_x_10070:
        /* <DEDUP_REMOVED lines=20> */
.L_x_10072:
[----:B------:R-:W-:Y:S05]  /*3950*/  BSYNC.RECONVERGENT B0 ;  /* 0x0000000000007941 */ /* 0x000fea0003800200 */
.L_x_10071:
[----:B------:R-:W-:Y:S01]  /*3960*/  IMAD.SHL.U32 R0, R0, 0x100000, RZ ;  /* 0x0010000000007824 */ /* 0x000fe200078e00ff */
[----:B------:R-:W-:-:S04]  /*3970*/  LEA R2, R2, 0x3b800000, 0x17 ;  /* 0x3b80000002027811 */ /* 0x000fc800078eb8ff */
[----:B------:R-:W-:-:S05]  /*3980*/  LOP3.LUT R0, R2, R0, R7, 0xfe, !PT ;  /* 0x0000000002007212 */ /* 0x000fca00078efe07 */
[----:B------:R-:W-:-:S04]  /*3990*/  FMUL.FTZ R0, R0, 1 ;  /* 0x3f80000000007820 */ /* 0x000fc80000410000 */
[----:B------:R0:W1:Y:S01]  /*39a0*/  F2F.F64.F32 R16, R0 ;  /* 0x0000000000107310 */ /* 0x0000620000201800 */
[----:B------:R-:W-:Y:S05]  /*39b0*/  BRA `(.L_x_10051) ;  /* 0x00000004000c7947 */ /* 0x000fea0003800000 */
.L_x_10069:
        /* <DEDUP_REMOVED lines=20> */
.L_x_10074:
[----:B------:R-:W-:Y:S05]  /*3b00*/  BSYNC.RECONVERGENT B0 ;  /* 0x0000000000007941 */ /* 0x000fea0003800200 */
.L_x_10073:
[----:B------:R-:W-:Y:S01]  /*3b10*/  IMAD.SHL.U32 R0, R0, 0x200000, RZ ;  /* 0x0020000000007824 */ /* 0x000fe200078e00ff */
[----:B------:R-:W-:-:S04]  /*3b20*/  LEA R2, R2, 0x37800000, 0x17 ;  /* 0x3780000002027811 */ /* 0x000fc800078eb8ff */
[----:B------:R-:W-:-:S05]  /*3b30*/  LOP3.LUT R0, R2, R0, R7, 0xfe, !PT ;  /* 0x0000000002007212 */ /* 0x000fca00078efe07 */
[----:B------:R-:W-:-:S04]  /*3b40*/  FMUL.FTZ R0, R0, 1 ;  /* 0x3f80000000007820 */ /* 0x000fc80000410000 */
[----:B------:R0:W1:Y:S01]  /*3b50*/  F2F.F64.F32 R16, R0 ;  /* 0x0000000000107310 */ /* 0x0000620000201800 */
[----:B------:R-:W-:Y:S05]  /*3b60*/  BRA `(.L_x_10051) ;  /* 0x0000000000a07947 */ /* 0x000fea0003800000 */
.L_x_10068:
        /* <DEDUP_REMOVED lines=18> */
.L_x_10056:
        /* <DEDUP_REMOVED lines=16> */
.L_x_10077:
[----:B------:R-:W-:Y:S05]  /*3d90*/  BRA `(.L_x_10051) ;  /* 0x0000000000147947 */ /* 0x000fea0003800000 */
.L_x_10076:
[----:B------:R-:W2:Y:S02]  /*3da0*/  LDG.E.64 R16, desc[UR36][R2.64] ;  /* 0x0000002402107981 */ /* 0x000ea4000c1e1b00 */
[----:B--2---:R-:W0:Y:S01]  /*3db0*/  I2F.F64.U64 R16, R16 ;  /* 0x0000001000107312 */ /* 0x004e220000301800 */
[----:B------:R-:W-:Y:S05]  /*3dc0*/  BRA `(.L_x_10051) ;  /* 0x0000000000087947 */ /* 0x000fea0003800000 */
.L_x_10075:
[----:B------:R-:W2:Y:S02]  /*3dd0*/  LDG.E R2, desc[UR36][R2.64] ;  /* 0x0000002402027981 */ /* 0x000ea4000c1e1900 */
[----:B--2---:R0:W1:Y:S02]  /*3de0*/  I2F.F64.U32 R16, R2 ;  /* 0x0000000200107312 */ /* 0x0040640000201800 */
.L_x_10051:
[----:B------:R-:W-:Y:S05]  /*3df0*/  BSYNC.RECONVERGENT B6 ;  /* 0x0000000000067941 */ /* 0x000fea0003800200 */
.L_x_10050:
[----:B------:R-:W2:Y:S01]  /*3e00*/  LDCU.64 UR4, c[0x0][0x390] ;  /* 0x00007200ff0477ac */ /* 0x000ea20008000a00 */
[----:B0-----:R-:W0:Y:S01]  /*3e10*/  LDC.U8 R2, c[0x0][0x3b4] ;  /* 0x0000ed00ff027b82 */ /* 0x001e220000000000 */
[----:B------:R-:W-:Y:S04]  /*3e20*/  BSSY.RECONVERGENT B7, `(.L_x_10078) ;  /* 0x000034b000077945 */ /* 0x000fe80003800200 */
[----:B------:R-:W-:Y:S01]  /*3e30*/  BSSY.RELIABLE B6, `(.L_x_10079) ;  /* 0x0000237000067945 */ /* 0x000fe20003800100 */
[----:B--2---:R-:W-:Y:S02]  /*3e40*/  DSETP.LT.AND P0, PT, RZ, UR4, PT ;  /* 0x00000004ff007e2a */ /* 0x004fe4000bf01000 */
[----:B------:R-:W-:-:S04]  /*3e50*/  DSETP.NEU.AND P1, PT, RZ, UR4, PT ;  /* 0x00000004ff007e2a */ /* 0x000fc8000bf2d000 */
[----:B------:R-:W-:Y:S02]  /*3e60*/  FSEL R3, RZ, 1.875, !P0 ;  /* 0x3ff00000ff037808 */ /* 0x000fe40004000000 */
[----:B------:R-:W-:Y:S02]  /*3e70*/  ISETP.GE.AND P0, PT, R23, R19, PT ;  /* 0x000000131700720c */ /* 0x000fe40003f06270 */
[----:B-1--45:R-:W-:Y:S02]  /*3e80*/  FSEL R4, R28, RZ, !P1 ;  /* 0x000000ff1c047208 */ /* 0x032fe40004800000 */
[-C--:B------:R-:W-:Y:S02]  /*3e90*/  FSEL R5, R29, R3.reuse, !P1 ;  /* 0x000000031d057208 */ /* 0x080fe40004800000 */
[----:B---3--:R-:W-:Y:S02]  /*3ea0*/  FSEL R28, R26, RZ, !P1 ;  /* 0x000000ff1a1c7208 */ /* 0x008fe40004800000 */
[----:B------:R-:W-:-:S02]  /*3eb0*/  FSEL R29, R27, R3, !P1 ;  /* 0x000000031b1d7208 */ /* 0x000fc40004800000 */
[----:B------:R-:W-:Y:S02]  /*3ec0*/  FSEL R24, R24, RZ, !P1 ;  /* 0x000000ff18187208 */ /* 0x000fe40004800000 */
[-C--:B------:R-:W-:Y:S02]  /*3ed0*/  FSEL R25, R25, R3.reuse, !P1 ;  /* 0x0000000319197208 */ /* 0x080fe40004800000 */
[----:B------:R-:W-:Y:S02]  /*3ee0*/  FSEL R16, R16, RZ, !P1 ;  /* 0x000000ff10107208 */ /* 0x000fe40004800000 */
[----:B------:R-:W-:Y:S01]  /*3ef0*/  FSEL R17, R17, R3, !P1 ;  /* 0x0000000311117208 */ /* 0x000fe20004800000 */
        /* <DEDUP_REMOVED lines=23> */
.L_x_10084:
[----:B------:R-:W0:Y:S02]  /*4070*/  F2I.S64.F64.TRUNC R4, R4 ;  /* 0x0000000400047311 */ /* 0x000e24000030d900 */
[----:B0-----:R-:W-:-:S05]  /*4080*/  IMAD.MOV.U32 R3, RZ, RZ, R4 ;  /* 0x000000ffff037224 */ /* 0x001fca00078e0004 */
[----:B------:R0:W-:Y:S01]  /*4090*/  STG.E.U8 desc[UR36][R8.64], R3 ;  /* 0x0000000308007986 */ /* 0x0001e2000c101124 */
[----:B------:R-:W-:Y:S05]  /*40a0*/  BRA `(.L_x_10086) ;  /* 0x0000000c00dc7947 */ /* 0x000fea0003800000 */
.L_x_10083:
        /* <DEDUP_REMOVED lines=9> */
.L_x_10088:
[----:B------:R-:W0:Y:S02]  /*4140*/  F2I.F64.TRUNC R5, R4 ;  /* 0x0000000400057311 */ /* 0x000e24000030d100 */
[----:B0-----:R0:W-:Y:S01]  /*4150*/  STG.E desc[UR36][R8.64], R5 ;  /* 0x0000000508007986 */ /* 0x0011e2000c101924 */
[----:B------:R-:W-:Y:S05]  /*4160*/  BRA `(.L_x_10086) ;  /* 0x0000000c00ac7947 */ /* 0x000fea0003800000 */
.L_x_10087:
[----:B------:R-:W0:Y:S02]  /*4170*/  F2I.F64.TRUNC R5, R4 ;  /* 0x0000000400057311 */ /* 0x000e24000030d100 */
[----:B0-----:R0:W-:Y:S01]  /*4180*/  STG.E.U16 desc[UR36][R8.64], R5 ;  /* 0x0000000508007986 */ /* 0x0011e2000c101524 */
[----:B------:R-:W-:Y:S05]  /*4190*/  BRA `(.L_x_10086) ;  /* 0x0000000c00a07947 */ /* 0x000fea0003800000 */
.L_x_10082:
        /* <DEDUP_REMOVED lines=13> */
.L_x_10090:
        /* <DEDUP_REMOVED lines=8> */
.L_x_10089:
        /* <DEDUP_REMOVED lines=14> */
.L_x_10092:
        /* <DEDUP_REMOVED lines=9> */
.L_x_10091:
[----:B------:R0:W-:Y:S01]  /*4460*/  STG.E.64 desc[UR36][R8.64], R4 ;  /* 0x0000000408007986 */ /* 0x0001e2000c101b24 */
[----:B------:R-:W-:Y:S05]  /*4470*/  BRA `(.L_x_10086) ;  /* 0x0000000800e87947 */ /* 0x000fea0003800000 */
.L_x_10081:
        /* <DEDUP_REMOVED lines=12> */
.L_x_10095:
[----:B------:R-:W-:-:S05]  /*4540*/  CS2R R6, SRZ ;  /* 0x0000000000067805 */ /* 0x000fca000001ff00 */
[----:B------:R0:W-:Y:S01]  /*4550*/  STG.E.128 desc[UR36][R8.64], R4 ;  /* 0x0000000408007986 */ /* 0x0001e2000c101d24 */
[----:B------:R-:W-:Y:S05]  /*4560*/  BRA `(.L_x_10086) ;  /* 0x0000000800ac7947 */ /* 0x000fea0003800000 */
.L_x_10094:
        /* <DEDUP_REMOVED lines=23> */
.L_x_10099:
[----:B------:R-:W-:Y:S05]  /*46e0*/  BSYNC.RECONVERGENT B0 ;  /* 0x0000000000007941 */ /* 0x000fea0003800200 */
.L_x_10098:
[----:B------:R-:W-:-:S05]  /*46f0*/  LOP3.LUT R7, R0, 0x80, R7, 0xf8, !PT ;  /* 0x0000008000077812 */ /* 0x000fca00078ef807 */
[----:B------:R0:W-:Y:S01]  /*4700*/  STG.E.U8 desc[UR36][R8.64], R7 ;  /* 0x0000000708007986 */ /* 0x0001e2000c101124 */
[----:B------:R-:W-:Y:S05]  /*4710*/  BRA `(.L_x_10086) ;  /* 0x0000000800407947 */ /* 0x000fea0003800000 */
.L_x_10097:
        /* <DEDUP_REMOVED lines=19> */
.L_x_10101:
[----:B------:R-:W-:Y:S05]  /*4850*/  BSYNC.RECONVERGENT B0 ;  /* 0x0000000000007941 */ /* 0x000fea0003800200 */
.L_x_10100:
[----:B------:R-:W-:-:S05]  /*4860*/  LOP3.LUT R7, R0, 0x80, R7, 0xf8, !PT ;  /* 0x0000008000077812 */ /* 0x000fca00078ef807 */
[----:B------:R0:W-:Y:S01]  /*4870*/  STG.E.U8 desc[UR36][R8.64], R7 ;  /* 0x0000000708007986 */ /* 0x0001e2000c101124 */
[----:B------:R-:W-:Y:S05]  /*4880*/  BRA `(.L_x_10086) ;  /* 0x0000000400e47947 */ /* 0x000fea0003800000 */
.L_x_10096:
        /* <DEDUP_REMOVED lines=8> */
.L_x_10093:
        /* <DEDUP_REMOVED lines=11> */
.L_x_10104:
        /* <DEDUP_REMOVED lines=17> */
.L_x_10107:
[----:B------:R-:W-:-:S04]  /*4ad0*/  SHF.R.U32.HI R0, RZ, 0x14, R7 ;  /* 0x00000014ff007819 */ /* 0x000fc80000011607 */
[----:B------:R-:W-:-:S04]  /*4ae0*/  LOP3.LUT R0, R0, 0x1, RZ, 0xc0, !PT ;  /* 0x0000000100007812 */ /* 0x000fc800078ec0ff */
[----:B------:R-:W-:-:S04]  /*4af0*/  IADD3 R0, PT, PT, R7, 0x487ffff, R0 ;  /* 0x0487ffff07007810 */ /* 0x000fc80007ffe000 */
[----:B------:R-:W-:-:S04]  /*4b00*/  SHF.R.U32.HI R0, RZ, 0x14, R0 ;  /* 0x00000014ff007819 */ /* 0x000fc80000011600 */
[----:B------:R-:W-:-:S07]  /*4b10*/  LOP3.LUT R3, R0, 0xff, RZ, 0xc0, !PT ;  /* 0x000000ff00037812 */ /* 0x000fce00078ec0ff */
.L_x_10108:
[----:B------:R-:W-:-:S04]  /*4b20*/  SHF.R.U32.HI R0, RZ, 0x18, R7 ;  /* 0x00000018ff007819 */ /* 0x000fc80000011607 */
[----:B------:R-:W-:-:S07]  /*4b30*/  LOP3.LUT R0, R3, 0x80, R0, 0xf8, !PT ;  /* 0x0000008003007812 */ /* 0x000fce00078ef800 */
.L_x_10106:
[----:B------:R-:W-:Y:S05]  /*4b40*/  BSYNC.RECONVERGENT B0 ;  /* 0x0000000000007941 */ /* 0x000fea0003800200 */
.L_x_10105:
[----:B------:R1:W-:Y:S01]  /*4b50*/  STG.E.U8 desc[UR36][R8.64], R0 ;  /* 0x0000000008007986 */ /* 0x0003e2000c101124 */
[----:B------:R-:W-:Y:S05]  /*4b60*/  BRA `(.L_x_10086) ;  /* 0x00000004002c7947 */ /* 0x000fea0003800000 */
.L_x_10103:
        /* <DEDUP_REMOVED lines=17> */
.L_x_10111:
[----:B------:R-:W-:-:S04]  /*4c80*/  SHF.R.U32.HI R0, RZ, 0x15, R7 ;  /* 0x00000015ff007819 */ /* 0x000fc80000011607 */
[----:B------:R-:W-:-:S04]  /*4c90*/  LOP3.LUT R0, R0, 0x1, RZ, 0xc0, !PT ;  /* 0x0000000100007812 */ /* 0x000fc800078ec0ff */
[----:B------:R-:W-:-:S04]  /*4ca0*/  IADD3 R0, PT, PT, R7, 0x88fffff, R0 ;  /* 0x088fffff07007810 */ /* 0x000fc80007ffe000 */
[----:B------:R-:W-:-:S04]  /*4cb0*/  SHF.R.U32.HI R0, RZ, 0x15, R0 ;  /* 0x00000015ff007819 */ /* 0x000fc80000011600 */
[----:B------:R-:W-:-:S07]  /*4cc0*/  LOP3.LUT R3, R0, 0xff, RZ, 0xc0, !PT ;  /* 0x000000ff00037812 */ /* 0x000fce00078ec0ff */
.L_x_10112:
[----:B------:R-:W-:-:S04]  /*4cd0*/  SHF.R.U32.HI R0, RZ, 0x18, R7 ;  /* 0x00000018ff007819 */ /* 0x000fc80000011607 */
[----:B------:R-:W-:-:S07]  /*4ce0*/  LOP3.LUT R0, R3, 0x80, R0, 0xf8, !PT ;  /* 0x0000008003007812 */ /* 0x000fce00078ef800 */
.L_x_10110:
[----:B------:R-:W-:Y:S05]  /*4cf0*/  BSYNC.RECONVERGENT B0 ;  /* 0x0000000000007941 */ /* 0x000fea0003800200 */
.L_x_10109:
[----:B------:R2:W-:Y:S01]  /*4d00*/  STG.E.U8 desc[UR36][R8.64], R0 ;  /* 0x0000000008007986 */ /* 0x0005e2000c101124 */
[----:B------:R-:W-:Y:S05]  /*4d10*/  BRA `(.L_x_10086) ;  /* 0x0000000000c07947 */ /* 0x000fea0003800000 */
.L_x_10102:
[----:B------:R-:W-:-:S13]  /*4d20*/  ISETP.NE.AND P0, PT, R0, 0x1c, PT ;  /* 0x0000001c0000780c */ /* 0x000fda0003f05270 */
[----:B------:R-:W-:Y:S05]  /*4d30*/  @!P0 BRA `(.L_x_10113) ;  /* 0x0000000000b08947 */ /* 0x000fea0003800000 */
[----:B------:R-:W-:-:S13]  /*4d40*/  ISETP.NE.AND P0, PT, R0, 0x1d, PT ;  /* 0x0000001d0000780c */ /* 0x000fda0003f05270 */
[----:B------:R-:W-:Y:S05]  /*4d50*/  @!P0 BRA `(.L_x_10114) ;  /* 0x00000000009c8947 */ /* 0x000fea0003800000 */
[----:B------:R-:W-:-:S13]  /*4d60*/  ISETP.NE.AND P0, PT, R0, 0x2c, PT ;  /* 0x0000002c0000780c */ /* 0x000fda0003f05270 */
[----:B------:R-:W-:Y:S05]  /*4d70*/  @!P0 BRA `(.L_x_10115) ;  /* 0x0000000000448947 */ /* 0x000fea0003800000 */
.L_x_10085:
        /* <DEDUP_REMOVED lines=16> */
.L_x_10116:
[----:B------:R-:W-:Y:S05]  /*4e80*/  BRA `(.L_x_10086) ;  /* 0x0000000000647947 */ /* 0x000fea0003800000 */
.L_x_10115:
        /* <DEDUP_REMOVED lines=20> */
.L_x_10114:
[----:B------:R-:W0:Y:S02]  /*4fd0*/  F2I.U64.F64.TRUNC R4, R4 ;  /* 0x0000000400047311 */ /* 0x000e24000030d800 */
[----:B0-----:R0:W-:Y:S01]  /*4fe0*/  STG.E.64 desc[UR36][R8.64], R4 ;  /* 0x0000000408007986 */ /* 0x0011e2000c101b24 */
[----:B------:R-:W-:Y:S05]  /*4ff0*/  BRA `(.L_x_10086) ;  /* 0x0000000000087947 */ /* 0x000fea0003800000 */
.L_x_10113:
[----:B------:R-:W0:Y:S02]  /*5000*/  F2I.U32.F64.TRUNC R5, R4 ;  /* 0x0000000400057311 */ /* 0x000e24000030d000 */
[----:B0-----:R3:W-:Y:S02]  /*5010*/  STG.E desc[UR36][R8.64], R5 ;  /* 0x0000000508007986 */ /* 0x0017e4000c101924 */
.L_x_10086:
        /* <DEDUP_REMOVED lines=24> */
.L_x_10121:
[----:B------:R-:W0:Y:S02]  /*51a0*/  F2I.S64.F64.TRUNC R28, R28 ;  /* 0x0000001c001c7311 */ /* 0x000e24000030d900 */
[----:B0-----:R-:W-:-:S05]  /*51b0*/  IMAD.MOV.U32 R3, RZ, RZ, R28 ;  /* 0x000000ffff037224 */ /* 0x001fca00078e001c */
[----:B------:R0:W-:Y:S01]  /*51c0*/  STG.E.U8 desc[UR36][R4.64], R3 ;  /* 0x0000000304007986 */ /* 0x0001e2000c101124 */
[----:B------:R-:W-:Y:S05]  /*51d0*/  BRA `(.L_x_10123) ;  /* 0x0000000c00e07947 */ /* 0x000fea0003800000 */
.L_x_10120:
        /* <DEDUP_REMOVED lines=9> */
.L_x_10125:
[----:B------:R-:W0:Y:S02]  /*5270*/  F2I.F64.TRUNC R29, R28 ;  /* 0x0000001c001d7311 */ /* 0x000e24000030d100 */
[----:B0-----:R0:W-:Y:S01]  /*5280*/  STG.E desc[UR36][R4.64], R29 ;  /* 0x0000001d04007986 */ /* 0x0011e2000c101924 */
[----:B------:R-:W-:Y:S05]  /*5290*/  BRA `(.L_x_10123) ;  /* 0x0000000c00b07947 */ /* 0x000fea0003800000 */
.L_x_10124:
[----:B------:R-:W0:Y:S02]  /*52a0*/  F2I.F64.TRUNC R29, R28 ;  /* 0x0000001c001d7311 */ /* 0x000e24000030d100 */
[----:B0-----:R0:W-:Y:S01]  /*52b0*/  STG.E.U16 desc[UR36][R4.64], R29 ;  /* 0x0000001d04007986 */ /* 0x0011e2000c101524 */
[----:B------:R-:W-:Y:S05]  /*52c0*/  BRA `(.L_x_10123) ;  /* 0x0000000c00a47947 */ /* 0x000fea0003800000 */
.L_x_10119:
        /* <DEDUP_REMOVED lines=13> */
.L_x_10127:
        /* <DEDUP_REMOVED lines=8> */
.L_x_10126:
        /* <DEDUP_REMOVED lines=14> */
.L_x_10129:
        /* <DEDUP_REMOVED lines=9> */
.L_x_10128:
[----:B------:R0:W-:Y:S01]  /*5590*/  STG.E.64 desc[UR36][R4.64], R28 ;  /* 0x0000001c04007986 */ /* 0x0001e2000c101b24 */
[----:B------:R-:W-:Y:S05]  /*55a0*/  BRA `(.L_x_10123) ;  /* 0x0000000800ec7947 */ /* 0x000fea0003800000 */
.L_x_10118:
        /* <DEDUP_REMOVED lines=13> */
.L_x_10133:
        /* <DEDUP_REMOVED lines=22> */
.L_x_10136:
[----:B------:R-:W-:-:S04]  /*57e0*/  SHF.R.U32.HI R3, RZ, 0x18, R7 ;  /* 0x00000018ff037819 */ /* 0x000fc80000011607 */
[----:B------:R-:W-:-:S07]  /*57f0*/  LOP3.LUT R0, R0, 0x80, R3, 0xf8, !PT ;  /* 0x0000008000007812 */ /* 0x000fce00078ef803 */
.L_x_10135:
[----:B------:R-:W-:Y:S05]  /*5800*/  BSYNC.RECONVERGENT B0 ;  /* 0x0000000000007941 */ /* 0x000fea0003800200 */
.L_x_10134:
[----:B------:R3:W-:Y:S01]  /*5810*/  STG.E.U8 desc[UR36][R4.64], R0 ;  /* 0x0000000004007986 */ /* 0x0007e2000c101124 */
[----:B------:R-:W-:Y:S05]  /*5820*/  BRA `(.L_x_10123) ;  /* 0x00000008004c7947 */ /* 0x000fea0003800000 */
.L_x_10132:
        /* <DEDUP_REMOVED lines=22> */
.L_x_10139:
[----:B------:R-:W-:-:S04]  /*5990*/  SHF.R.U32.HI R3, RZ, 0x18, R7 ;  /* 0x00000018ff037819 */ /* 0x000fc80000011607 */
[----:B------:R-:W-:-:S07]  /*59a0*/  LOP3.LUT R0, R0, 0x80, R3, 0xf8, !PT ;  /* 0x0000008000007812 */ /* 0x000fce00078ef803 */
.L_x_10138:
[----:B------:R-:W-:Y:S05]  /*59b0*/  BSYNC.RECONVERGENT B0 ;  /* 0x0000000000007941 */ /* 0x000fea0003800200 */
.L_x_10137:
[----:B------:R0:W-:Y:S01]  /*59c0*/  STG.E.U8 desc[UR36][R4.64], R0 ;  /* 0x0000000004007986 */ /* 0x0001e2000c101124 */
[----:B------:R-:W-:Y:S05]  /*59d0*/  BRA `(.L_x_10123) ;  /* 0x0000000400e07947 */ /* 0x000fea0003800000 */
.L_x_10131:
        /* <DEDUP_REMOVED lines=26> */
.L_x_10141:
[----:B------:R-:W0:Y:S02]  /*5b80*/  F2I.U64.F64.TRUNC R28, R28 ;  /* 0x0000001c001c7311 */ /* 0x000e24000030d800 */
[----:B0-----:R1:W-:Y:S01]  /*5b90*/  STG.E.64 desc[UR36][R4.64], R28 ;  /* 0x0000001c04007986 */ /* 0x0013e2000c101b24 */
[----:B------:R-:W-:Y:S05]  /*5ba0*/  BRA `(.L_x_10123) ;  /* 0x00000004006c7947 */ /* 0x000fea0003800000 */
.L_x_10140:
[----:B------:R-:W0:Y:S02]  /*5bb0*/  F2I.U32.F64.TRUNC R29, R28 ;  /* 0x0000001c001d7311 */ /* 0x000e24000030d000 */
[----:B0-----:R0:W-:Y:S01]  /*5bc0*/  STG.E desc[UR36][R4.64], R29 ;  /* 0x0000001d04007986 */ /* 0x0011e2000c101924 */
[----:B------:R-:W-:Y:S05]  /*5bd0*/  BRA `(.L_x_10123) ;  /* 0x0000000400607947 */ /* 0x000fea0003800000 */
.L_x_10130:
        /* <DEDUP_REMOVED lines=10> */
.L_x_10143:
[----:B------:R-:W-:-:S05]  /*5c80*/  CS2R R30, SRZ ;  /* 0x00000000001e7805 */ /* 0x000fca000001ff00 */
[----:B------:R0:W-:Y:S01]  /*5c90*/  STG.E.128 desc[UR36][R4.64], R28 ;  /* 0x0000001c04007986 */ /* 0x0001e2000c101d24 */
[----:B------:R-:W-:Y:S05]  /*5ca0*/  BRA `(.L_x_10123) ;  /* 0x00000004002c7947 */ /* 0x000fea0003800000 */
.L_x_10142:
[----:B------:R-:W-:-:S13]  /*5cb0*/  ISETP.NE.AND P0, PT, R0, 0xf, PT ;  /* 0x0000000f0000780c */ /* 0x000fda0003f05270 */
[----:B------:R-:W-:Y:S05]  /*5cc0*/  @!P0 BRA `(.L_x_10144) ;  /* 0x0000000400088947 */ /* 0x000fea0003800000 */
[----:B------:R-:W-:-:S13]  /*5cd0*/  ISETP.NE.AND P0, PT, R0, 0x17, PT ;  /* 0x000000170000780c */ /* 0x000fda0003f05270 */
[----:B------:R-:W-:Y:S05]  /*5ce0*/  @!P0 BRA `(.L_x_10145) ;  /* 0x0000000000a08947 */ /* 0x000fea0003800000 */
[----:B------:R-:W-:-:S13]  /*5cf0*/  ISETP.NE.AND P0, PT, R0, 0x18, PT ;  /* 0x000000180000780c */ /* 0x000fda0003f05270 */
[----:B------:R-:W-:Y:S05]  /*5d00*/  @!P0 BRA `(.L_x_10146) ;  /* 0x0000000000448947 */ /* 0x000fea0003800000 */
.L_x_10122:
        /* <DEDUP_REMOVED lines=16> */
.L_x_10147:
[----:B------:R-:W-:Y:S05]  /*5e10*/  BRA `(.L_x_10123) ;  /* 0x0000000000d07947 */ /* 0x000fea0003800000 */
.L_x_10146:
        /* <DEDUP_REMOVED lines=17> */
.L_x_10149:
[----:B------:R-:W-:Y:S05]  /*5f30*/  BSYNC.RECONVERGENT B0 ;  /* 0x0000000000007941 */ /* 0x000fea0003800200 */
.L_x_10148:
[----:B------:R-:W-:-:S05]  /*5f40*/  LOP3.LUT R3, R0, 0x80, R3, 0xf8, !PT ;  /* 0x0000008000037812 */ /* 0x000fca00078ef803 */
[----:B------:R0:W-:Y:S01]  /*5f50*/  STG.E.U8 desc[UR36][R4.64], R3 ;  /* 0x0000000304007986 */ /* 0x0001e2000c101124 */
[----:B------:R-:W-:Y:S05]  /*5f60*/  BRA `(.L_x_10123) ;  /* 0x00000000007c7947 */ /* 0x000fea0003800000 */
.L_x_10145:
        /* <DEDUP_REMOVED lines=16> */
.L_x_10151:
[----:B------:R-:W-:Y:S01]  /*6070*/  IMAD.MOV.U32 R0, RZ, RZ, 0x7f ;  /* 0x0000007fff007424 */ /* 0x000fe200078e00ff */
[----:B------:R-:W-:-:S04]  /*6080*/  ISETP.GT.U32.AND P0, PT, R3, 0x7f800000, PT ;  /* 0x7f8000000300780c */ /* 0x000fc80003f04070 */
[----:B------:R-:W-:-:S09]  /*6090*/  SEL R0, R0, 0x7c, P0 ;  /* 0x0000007c00007807 */ /* 0x000fd20000000000 */
.L_x_10152:
[----:B------:R-:W-:Y:S05]  /*60a0*/  BSYNC.RECONVERGENT B0 ;  /* 0x0000000000007941 */ /* 0x000fea0003800200 */
.L_x_10150:
[----:B------:R-:W-:-:S04]  /*60b0*/  SHF.R.U32.HI R3, RZ, 0x18, R7 ;  /* 0x00000018ff037819 */ /* 0x000fc80000011607 */
[----:B------:R-:W-:-:S05]  /*60c0*/  LOP3.LUT R3, R0, 0x80, R3, 0xf8, !PT ;  /* 0x0000008000037812 */ /* 0x000fca00078ef803 */
[----:B------:R0:W-:Y:S01]  /*60d0*/  STG.E.U8 desc[UR36][R4.64], R3 ;  /* 0x0000000304007986 */ /* 0x0001e2000c101124 */
[----:B------:R-:W-:Y:S05]  /*60e0*/  BRA `(.L_x_10123) ;  /* 0x00000000001c7947 */ /* 0x000fea0003800000 */
.L_x_10144:
[----:B------:R-:W-:Y:S01]  /*60f0*/  UMOV UR4, 0xf0000000 ;  /* 0xf000000000047882 */ /* 0x000fe20000000000 */
[----:B------:R-:W-:Y:S01]  /*6100*/  UMOV UR5, 0x380fffff ;  /* 0x380fffff00057882 */ /* 0x000fe20000000000 */
[----:B------:R-:W0:Y:S01]  /*6110*/  F2F.F32.F64 R0, R28 ;  /* 0x0000001c00007310 */ /* 0x000e220000301000 */
[----:B------:R-:W-:-:S14]  /*6120*/  DSETP.GEU.AND P0, PT, |R28|, UR4, PT ;  /* 0x000000041c007e2a */ /* 0x000fdc000bf0e200 */
[----:B0-----:R-:W-:-:S05]  /*6130*/  @!P0 FMUL R0, R0, 1.175494350822287508e-38 ;  /* 0x0080000000008820 */ /* 0x001fca0000400000 */
[----:B------:R-:W-:-:S05]  /*6140*/  F2FP.BF16.F32.PACK_AB R0, RZ, R0 ;  /* 0x00000000ff00723e */ /* 0x000fca00000010ff */
[----:B------:R0:W-:Y:S02]  /*6150*/  STG.E.U16 desc[UR36][R4.64], R0 ;  /* 0x0000000004007986 */ /* 0x0001e4000c101524 */
.L_x_10123:
[----:B------:R-:W-:-:S07]  /*6160*/  VIADD R23, R23, 0x80 ;  /* 0x0000008017177836 */ /* 0x000fce0000000000 */
.L_x_10080:
[----:B------:R-:W-:-:S13]  /*6170*/  ISETP.GE.AND P0, PT, R23, R19, PT ;  /* 0x000000131700720c */ /* 0x000fda0003f06270 */
[----:B------:R-:W-:Y:S05]  /*6180*/  @P0 BREAK.RELIABLE B6 ;  /* 0x0000000000060942 */ /* 0x000fea0003800100 */
[----:B------:R-:W-:Y:S05]  /*6190*/  @P0 BRA `(.L_x_10117) ;  /* 0x00000010004c0947 */ /* 0x000fea0003800000 */
[----:B------:R-:W-:Y:S05]  /*61a0*/  BSYNC.RELIABLE B6 ;  /* 0x0000000000067941 */ /* 0x000fea0003800100 */
.L_x_10079:
        /* <DEDUP_REMOVED lines=21> */
.L_x_10156:
[----:B------:R-:W0:Y:S02]  /*6300*/  F2I.S64.F64.TRUNC R24, R24 ;  /* 0x0000001800187311 */ /* 0x000e24000030d900 */
[----:B0-----:R-:W-:-:S05]  /*6310*/  IMAD.MOV.U32 R3, RZ, RZ, R24 ;  /* 0x000000ffff037224 */ /* 0x001fca00078e0018 */
[----:B------:R0:W-:Y:S01]  /*6320*/  STG.E.U8 desc[UR36][R4.64], R3 ;  /* 0x0000000304007986 */ /* 0x0001e2000c101124 */
[----:B------:R-:W-:Y:S05]  /*6330*/  BRA `(.L_x_10158) ;  /* 0x0000000c00e07947 */ /* 0x000fea0003800000 */
.L_x_10155:
        /* <DEDUP_REMOVED lines=9> */
.L_x_10160:
[----:B------:R-:W0:Y:S02]  /*63d0*/  F2I.F64.TRUNC R25, R24 ;  /* 0x0000001800197311 */ /* 0x000e24000030d100 */
[----:B0-----:R0:W-:Y:S01]  /*63e0*/  STG.E desc[UR36][R4.64], R25 ;  /* 0x0000001904007986 */ /* 0x0011e2000c101924 */
[----:B------:R-:W-:Y:S05]  /*63f0*/  BRA `(.L_x_10158) ;  /* 0x0000000c00b07947 */ /* 0x000fea0003800000 */
.L_x_10159:
[----:B------:R-:W0:Y:S02]  /*6400*/  F2I.F64.TRUNC R25, R24 ;  /* 0x0000001800197311 */ /* 0x000e24000030d100 */
[----:B0-----:R0:W-:Y:S01]  /*6410*/  STG.E.U16 desc[UR36][R4.64], R25 ;  /* 0x0000001904007986 */ /* 0x0011e2000c101524 */
[----:B------:R-:W-:Y:S05]  /*6420*/  BRA `(.L_x_10158) ;  /* 0x0000000c00a47947 */ /* 0x000fea0003800000 */
.L_x_10154:
        /* <DEDUP_REMOVED lines=13> */
.L_x_10162:
        /* <DEDUP_REMOVED lines=8> */
.L_x_10161:
        /* <DEDUP_REMOVED lines=14> */
.L_x_10164:
        /* <DEDUP_REMOVED lines=9> */
.L_x_10163:
[----:B------:R0:W-:Y:S01]  /*66f0*/  STG.E.64 desc[UR36][R4.64], R24 ;  /* 0x0000001804007986 */ /* 0x0001e2000c101b24 */
[----:B------:R-:W-:Y:S05]  /*6700*/  BRA `(.L_x_10158) ;  /* 0x0000000800ec7947 */ /* 0x000fea0003800000 */
.L_x_10153:
        /* <DEDUP_REMOVED lines=13> */
.L_x_10168:
        /* <DEDUP_REMOVED lines=22> */
.L_x_10171:
[----:B------:R-:W-:-:S04]  /*6940*/  SHF.R.U32.HI R3, RZ, 0x18, R7 ;  /* 0x00000018ff037819 */ /* 0x000fc80000011607 */
[----:B------:R-:W-:-:S07]  /*6950*/  LOP3.LUT R0, R0, 0x80, R3, 0xf8, !PT ;  /* 0x0000008000007812 */ /* 0x000fce00078ef803 */
.L_x_10170:
[----:B------:R-:W-:Y:S05]  /*6960*/  BSYNC.RECONVERGENT B0 ;  /* 0x0000000000007941 */ /* 0x000fea0003800200 */
.L_x_10169:
[----:B------:R4:W-:Y:S01]  /*6970*/  STG.E.U8 desc[UR36][R4.64], R0 ;  /* 0x0000000004007986 */ /* 0x0009e2000c101124 */
[----:B------:R-:W-:Y:S05]  /*6980*/  BRA `(.L_x_10158) ;  /* 0x00000008004c7947 */ /* 0x000fea0003800000 */
.L_x_10167:
        /* <DEDUP_REMOVED lines=22> */
.L_x_10174:
[----:B------:R-:W-:-:S04]  /*6af0*/  SHF.R.U32.HI R3, RZ, 0x18, R7 ;  /* 0x00000018ff037819 */ /* 0x000fc80000011607 */
[----:B------:R-:W-:-:S07]  /*6b00*/  LOP3.LUT R0, R0, 0x80, R3, 0xf8, !PT ;  /* 0x0000008000007812 */ /* 0x000fce00078ef803 */
.L_x_10173:
[----:B------:R-:W-:Y:S05]  /*6b10*/  BSYNC.RECONVERGENT B0 ;  /* 0x0000000000007941 */ /* 0x000fea0003800200 */
.L_x_10172:
[----:B------:R3:W-:Y:S01]  /*6b20*/  STG.E.U8 desc[UR36][R4.64], R0 ;  /* 0x0000000004007986 */ /* 0x0007e2000c101124 */
[----:B------:R-:W-:Y:S05]  /*6b30*/  BRA `(.L_x_10158) ;  /* 0x0000000400e07947 */ /* 0x000fea0003800000 */
.L_x_10166:
        /* <DEDUP_REMOVED lines=26> */
.L_x_10176:
[----:B------:R-:W0:Y:S02]  /*6ce0*/  F2I.U64.F64.TRUNC R24, R24 ;  /* 0x0000001800187311 */ /* 0x000e24000030d800 */
[----:B0-----:R0:W-:Y:S01]  /*6cf0*/  STG.E.64 desc[UR36][R4.64], R24 ;  /* 0x0000001804007986 */ /* 0x0011e2000c101b24 */
[----:B------:R-:W-:Y:S05]  /*6d00*/  BRA `(.L_x_10158) ;  /* 0x00000004006c7947 */ /* 0x000fea0003800000 */
.L_x_10175:
[----:B------:R-:W0:Y:S02]  /*6d10*/  F2I.U32.F64.TRUNC R25, R24 ;  /* 0x0000001800197311 */ /* 0x000e24000030d000 */
[----:B0-----:R2:W-:Y:S01]  /*6d20*/  STG.E desc[UR36][R4.64], R25 ;  /* 0x0000001904007986 */ /* 0x0015e2000c101924 */
[----:B------:R-:W-:Y:S05]  /*6d30*/  BRA `(.L_x_10158) ;  /* 0x0000000400607947 */ /* 0x000fea0003800000 */
.L_x_10165:
        /* <DEDUP_REMOVED lines=10> */
.L_x_10178:
[----:B------:R-:W-:-:S05]  /*6de0*/  CS2R R26, SRZ ;  /* 0x00000000001a7805 */ /* 0x000fca000001ff00 */
[----:B------:R0:W-:Y:S01]  /*6df0*/  STG.E.128 desc[UR36][R4.64], R24 ;  /* 0x0000001804007986 */ /* 0x0001e2000c101d24 */
[----:B------:R-:W-:Y:S05]  /*6e00*/  BRA `(.L_x_10158) ;  /* 0x00000004002c7947 */ /* 0x000fea0003800000 */
.L_x_10177:
[----:B------:R-:W-:-:S13]  /*6e10*/  ISETP.NE.AND P0, PT, R0, 0xf, PT ;  /* 0x0000000f0000780c */ /* 0x000fda0003f05270 */
[----:B------:R-:W-:Y:S05]  /*6e20*/  @!P0 BRA `(.L_x_10179) ;  /* 0x0000000400088947 */ /* 0x000fea0003800000 */
[----:B------:R-:W-:-:S13]  /*6e30*/  ISETP.NE.AND P0, PT, R0, 0x17, PT ;  /* 0x000000170000780c */ /* 0x000fda0003f05270 */
[----:B------:R-:W-:Y:S05]  /*6e40*/  @!P0 BRA `(.L_x_10180) ;  /* 0x0000000000a08947 */ /* 0x000fea0003800000 */
[----:B------:R-:W-:-:S13]  /*6e50*/  ISETP.NE.AND P0, PT, R0, 0x18, PT ;  /* 0x000000180000780c */ /* 0x000fda0003f05270 */
[----:B------:R-:W-:Y:S05]  /*6e60*/  @!P0 BRA `(.L_x_10181) ;  /* 0x0000000000448947 */ /* 0x000fea0003800000 */
.L_x_10157:
        /* <DEDUP_REMOVED lines=16> */
.L_x_10182:
[----:B------:R-:W-:Y:S05]  /*6f70*/  BRA `(.L_x_10158) ;  /* 0x0000000000d07947 */ /* 0x000fea0003800000 */
.L_x_10181:
        /* <DEDUP_REMOVED lines=17> */
.L_x_10184:
[----:B------:R-:W-:Y:S05]  /*7090*/  BSYNC.RECONVERGENT B0 ;  /* 0x0000000000007941 */ /* 0x000fea0003800200 */
.L_x_10183:
[----:B------:R-:W-:-:S05]  /*70a0*/  LOP3.LUT R3, R0, 0x80, R3, 0xf8, !PT ;  /* 0x0000008000037812 */ /* 0x000fca00078ef803 */
[----:B------:R0:W-:Y:S01]  /*70b0*/  STG.E.U8 desc[UR36][R4.64], R3 ;  /* 0x0000000304007986 */ /* 0x0001e2000c101124 */
[----:B------:R-:W-:Y:S05]  /*70c0*/  BRA `(.L_x_10158) ;  /* 0x00000000007c7947 */ /* 0x000fea0003800000 */
.L_x_10180:
        /* <DEDUP_REMOVED lines=16> */
.L_x_10186:
[----:B------:R-:W-:Y:S01]  /*71d0*/  IMAD.MOV.U32 R0, RZ, RZ, 0x7f ;  /* 0x0000007fff007424 */ /* 0x000fe200078e00ff */
[----:B------:R-:W-:-:S04]  /*71e0*/  ISETP.GT.U32.AND P0, PT, R3, 0x7f800000, PT ;  /* 0x7f8000000300780c */ /* 0x000fc80003f04070 */
[----:B------:R-:W-:-:S09]  /*71f0*/  SEL R0, R0, 0x7c, P0 ;  /* 0x0000007c00007807 */ /* 0x000fd20000000000 */
.L_x_10187:
[----:B------:R-:W-:Y:S05]  /*7200*/  BSYNC.RECONVERGENT B0 ;  /* 0x0000000000007941 */ /* 0x000fea0003800200 */
.L_x_10185:
[----:B------:R-:W-:-:S04]  /*7210*/  SHF.R.U32.HI R3, RZ, 0x18, R7 ;  /* 0x00000018ff037819 */ /* 0x000fc80000011607 */
[----:B------:R-:W-:-:S05]  /*7220*/  LOP3.LUT R3, R0, 0x80, R3, 0xf8, !PT ;  /* 0x0000008000037812 */ /* 0x000fca00078ef803 */
[----:B------:R0:W-:Y:S01]  /*7230*/  STG.E.U8 desc[UR36][R4.64], R3 ;  /* 0x0000000304007986 */ /* 0x0001e2000c101124 */
[----:B------:R-:W-:Y:S05]  /*7240*/  BRA `(.L_x_10158) ;  /* 0x00000000001c7947 */ /* 0x000fea0003800000 */
.L_x_10179:
[----:B------:R-:W-:Y:S01]  /*7250*/  UMOV UR4, 0xf0000000 ;  /* 0xf000000000047882 */ /* 0x000fe20000000000 */
[----:B------:R-:W-:Y:S01]  /*7260*/  UMOV UR5, 0x380fffff ;  /* 0x380fffff00057882 */ /* 0x000fe20000000000 */
[----:B------:R-:W0:Y:S01]  /*7270*/  F2F.F32.F64 R0, R24 ;  /* 0x0000001800007310 */ /* 0x000e220000301000 */
[----:B------:R-:W-:-:S14]  /*7280*/  DSETP.GEU.AND P0, PT, |R24|, UR4, PT ;  /* 0x0000000418007e2a */ /* 0x000fdc000bf0e200 */
[----:B0-----:R-:W-:-:S05]  /*7290*/  @!P0 FMUL R0, R0, 1.175494350822287508e-38 ;  /* 0x0080000000008820 */ /* 0x001fca0000400000 */
[----:B------:R-:W-:-:S05]  /*72a0*/  F2FP.BF16.F32.PACK_AB R0, RZ, R0 ;  /* 0x00000000ff00723e */ /* 0x000fca00000010ff */
[----:B------:R0:W-:Y:S02]  /*72b0*/  STG.E.U16 desc[UR36][R4.64], R0 ;  /* 0x0000000004007986 */ /* 0x0001e4000c101524 */
.L_x_10158:
[----:B------:R-:W-:-:S07]  /*72c0*/  VIADD R23, R23, 0x80 ;  /* 0x0000008017177836 */ /* 0x000fce0000000000 */
.L_x_10117:
[----:B------:R-:W-:Y:S05]  /*72d0*/  BSYNC.RECONVERGENT B7 ;  /* 0x0000000000077941 */ /* 0x000fea0003800200 */
.L_x_10078:
        /* <DEDUP_REMOVED lines=22> */
.L_x_10191:
[----:B------:R-:W0:Y:S02]  /*7440*/  F2I.S64.F64.TRUNC R16, R16 ;  /* 0x0000001000107311 */ /* 0x000e24000030d900 */
[----:B0-----:R-:W-:-:S05]  /*7450*/  IMAD.MOV.U32 R3, RZ, RZ, R16 ;  /* 0x000000ffff037224 */ /* 0x001fca00078e0010 */
[----:B------:R-:W-:Y:S01]  /*7460*/  STG.E.U8 desc[UR36][R4.64], R3 ;  /* 0x0000000304007986 */ /* 0x000fe2000c101124 */
[----:B------:R-:W-:Y:S05]  /*7470*/  EXIT ;  /* 0x000000000000794d */ /* 0x000fea0003800000 */
.L_x_10190:
        /* <DEDUP_REMOVED lines=9> */
.L_x_10194:
[----:B------:R-:W0:Y:S02]  /*7510*/  F2I.F64.TRUNC R17, R16 ;  /* 0x0000001000117311 */ /* 0x000e24000030d100 */
[----:B0-----:R-:W-:Y:S01]  /*7520*/  STG.E desc[UR36][R4.64], R17 ;  /* 0x0000001104007986 */ /* 0x001fe2000c101924 */
[----:B------:R-:W-:Y:S05]  /*7530*/  EXIT ;  /* 0x000000000000794d */ /* 0x000fea0003800000 */
.L_x_10193:
[----:B------:R-:W0:Y:S02]  /*7540*/  F2I.F64.TRUNC R17, R16 ;  /* 0x0000001000117311 */ /* 0x000e24000030d100 */
[----:B0-----:R-:W-:Y:S01]  /*7550*/  STG.E.U16 desc[UR36][R4.64], R17 ;  /* 0x0000001104007986 */ /* 0x001fe2000c101524 */
[----:B------:R-:W-:Y:S05]  /*7560*/  EXIT ;  /* 0x000000000000794d */ /* 0x000fea0003800000 */
.L_x_10189:
        /* <DEDUP_REMOVED lines=13> */
.L_x_10196:
        /* <DEDUP_REMOVED lines=8> */
.L_x_10195:
        /* <DEDUP_REMOVED lines=14> */
.L_x_10198:
        /* <DEDUP_REMOVED lines=9> */
.L_x_10197:
[----:B------:R-:W-:Y:S01]  /*7830*/  STG.E.64 desc[UR36][R4.64], R16 ;  /* 0x0000001004007986 */ /* 0x000fe2000c101b24 */
[----:B------:R-:W-:Y:S05]  /*7840*/  EXIT ;  /* 0x000000000000794d */ /* 0x000fea0003800000 */
.L_x_10188:
        /* <DEDUP_REMOVED lines=13> */
.L_x_10202:
        /* <DEDUP_REMOVED lines=21> */
.L_x_10205:
[----:B------:R-:W-:-:S04]  /*7a70*/  SHF.R.U32.HI R3, RZ, 0x18, R7 ;  /* 0x00000018ff037819 */ /* 0x000fc80000011607 */
[----:B------:R-:W-:-:S04]  /*7a80*/  LOP3.LUT R0, R0, 0x80, R3, 0xf8, !PT ;  /* 0x0000008000007812 */ /* 0x000fc800078ef803 */
[----:B------:R-:W-:-:S07]  /*7a90*/  PRMT R2, R0, 0x7610, R2 ;  /* 0x0000761000027816 */ /* 0x000fce0000000002 */
.L_x_10204:
[----:B------:R-:W-:Y:S05]  /*7aa0*/  BSYNC.RECONVERGENT B0 ;  /* 0x0000000000007941 */ /* 0x000fea0003800200 */
.L_x_10203:
[----:B------:R-:W-:Y:S01]  /*7ab0*/  STG.E.U8 desc[UR36][R4.64], R2 ;  /* 0x0000000204007986 */ /* 0x000fe2000c101124 */
[----:B------:R-:W-:Y:S05]  /*7ac0*/  EXIT ;  /* 0x000000000000794d */ /* 0x000fea0003800000 */
.L_x_10201:
        /* <DEDUP_REMOVED lines=21> */
.L_x_10208:
[----:B------:R-:W-:-:S04]  /*7c20*/  SHF.R.U32.HI R3, RZ, 0x18, R7 ;  /* 0x00000018ff037819 */ /* 0x000fc80000011607 */
[----:B------:R-:W-:-:S04]  /*7c30*/  LOP3.LUT R0, R0, 0x80, R3, 0xf8, !PT ;  /* 0x0000008000007812 */ /* 0x000fc800078ef803 */
[----:B------:R-:W-:-:S07]  /*7c40*/  PRMT R2, R0, 0x7610, R2 ;  /* 0x0000761000027816 */ /* 0x000fce0000000002 */
.L_x_10207:
[----:B------:R-:W-:Y:S05]  /*7c50*/  BSYNC.RECONVERGENT B0 ;  /* 0x0000000000007941 */ /* 0x000fea0003800200 */
.L_x_10206:
[----:B------:R-:W-:Y:S01]  /*7c60*/  STG.E.U8 desc[UR36][R4.64], R2 ;  /* 0x0000000204007986 */ /* 0x000fe2000c101124 */
[----:B------:R-:W-:Y:S05]  /*7c70*/  EXIT ;  /* 0x000000000000794d */ /* 0x000fea0003800000 */
.L_x_10200:
        /* <DEDUP_REMOVED lines=26> */
.L_x_10210:
[----:B------:R-:W0:Y:S02]  /*7e20*/  F2I.U64.F64.TRUNC R16, R16 ;  /* 0x0000001000107311 */ /* 0x000e24000030d800 */
[----:B0-----:R-:W-:Y:S01]  /*7e30*/  STG.E.64 desc[UR36][R4.64], R16 ;  /* 0x0000001004007986 */ /* 0x001fe2000c101b24 */
[----:B------:R-:W-:Y:S05]  /*7e40*/  EXIT ;  /* 0x000000000000794d */ /* 0x000fea0003800000 */
.L_x_10209:
[----:B------:R-:W0:Y:S02]  /*7e50*/  F2I.U32.F64.TRUNC R17, R16 ;  /* 0x0000001000117311 */ /* 0x000e24000030d000 */
[----:B0-----:R-:W-:Y:S01]  /*7e60*/  STG.E desc[UR36][R4.64], R17 ;  /* 0x0000001104007986 */ /* 0x001fe2000c101924 */
[----:B------:R-:W-:Y:S05]  /*7e70*/  EXIT ;  /* 0x000000000000794d */ /* 0x000fea0003800000 */
.L_x_10199:
        /* <DEDUP_REMOVED lines=10> */
.L_x_10212:
[----:B------:R-:W-:-:S05]  /*7f20*/  CS2R R18, SRZ ;  /* 0x0000000000127805 */ /* 0x000fca000001ff00 */
[----:B------:R-:W-:Y:S01]  /*7f30*/  STG.E.128 desc[UR36][R4.64], R16 ;  /* 0x0000001004007986 */ /* 0x000fe2000c101d24 */
[----:B------:R-:W-:Y:S05]  /*7f40*/  EXIT ;  /* 0x000000000000794d */ /* 0x000fea0003800000 */
.L_x_10211:
[----:B------:R-:W-:-:S13]  /*7f50*/  ISETP.NE.AND P0, PT, R0, 0xf, PT ;  /* 0x0000000f0000780c */ /* 0x000fda0003f05270 */
[----:B------:R-:W-:Y:S05]  /*7f60*/  @!P0 BRA `(.L_x_10213) ;  /* 0x0000000400088947 */ /* 0x000fea0003800000 */
[----:B------:R-:W-:-:S13]  /*7f70*/  ISETP.NE.AND P0, PT, R0, 0x17, PT ;  /* 0x000000170000780c */ /* 0x000fda0003f05270 */
[----:B------:R-:W-:Y:S05]  /*7f80*/  @!P0 BRA `(.L_x_10214) ;  /* 0x0000000000a08947 */ /* 0x000fea0003800000 */
[----:B------:R-:W-:-:S13]  /*7f90*/  ISETP.NE.AND P0, PT, R0, 0x18, PT ;  /* 0x000000180000780c */ /* 0x000fda0003f05270 */
[----:B------:R-:W-:Y:S05]  /*7fa0*/  @!P0 BRA `(.L_x_10215) ;  /* 0x0000000000448947 */ /* 0x000fea0003800000 */
.L_x_10192:
        /* <DEDUP_REMOVED lines=16> */
.L_x_10216:
[----:B------:R-:W-:Y:S05]  /*80b0*/  EXIT ;  /* 0x000000000000794d */ /* 0x000fea0003800000 */
.L_x_10215:
        /* <DEDUP_REMOVED lines=17> */
.L_x_10218:
[----:B------:R-:W-:Y:S05]  /*81d0*/  BSYNC.RECONVERGENT B0 ;  /* 0x0000000000007941 */ /* 0x000fea0003800200 */
.L_x_10217:
[----:B------:R-:W-:-:S05]  /*81e0*/  LOP3.LUT R3, R0, 0x80, R3, 0xf8, !PT ;  /* 0x0000008000037812 */ /* 0x000fca00078ef803 */
[----:B------:R-:W-:Y:S01]  /*81f0*/  STG.E.U8 desc[UR36][R4.64], R3 ;  /* 0x0000000304007986 */ /* 0x000fe2000c101124 */
[----:B------:R-:W-:Y:S05]  /*8200*/  EXIT ;  /* 0x000000000000794d */ /* 0x000fea0003800000 */
.L_x_10214:
        /* <DEDUP_REMOVED lines=16> */
.L_x_10220:
[----:B------:R-:W-:Y:S01]  /*8310*/  IMAD.MOV.U32 R0, RZ, RZ, 0x7f ;  /* 0x0000007fff007424 */ /* 0x000fe200078e00ff */
[----:B------:R-:W-:-:S04]  /*8320*/  ISETP.GT.U32.AND P0, PT, R2, 0x7f800000, PT ;  /* 0x7f8000000200780c */ /* 0x000fc80003f04070 */
[----:B------:R-:W-:-:S09]  /*8330*/  SEL R0, R0, 0x7c, P0 ;  /* 0x0000007c00007807 */ /* 0x000fd20000000000 */
.L_x_10221:
[----:B------:R-:W-:Y:S05]  /*8340*/  BSYNC.RECONVERGENT B0 ;  /* 0x0000000000007941 */ /* 0x000fea0003800200 */
.L_x_10219:
[----:B------:R-:W-:-:S04]  /*8350*/  SHF.R.U32.HI R3, RZ, 0x18, R3 ;  /* 0x00000018ff037819 */ /* 0x000fc80000011603 */
[----:B------:R-:W-:-:S05]  /*8360*/  LOP3.LUT R3, R0, 0x80, R3, 0xf8, !PT ;  /* 0x0000008000037812 */ /* 0x000fca00078ef803 */
[----:B------:R-:W-:Y:S01]  /*8370*/  STG.E.U8 desc[UR36][R4.64], R3 ;  /* 0x0000000304007986 */ /* 0x000fe2000c101124 */
[----:B------:R-:W-:Y:S05]  /*8380*/  EXIT ;  /* 0x000000000000794d */ /* 0x000fea0003800000 */
.L_x_10213:
        /* <DEDUP_REMOVED lines=8> */
.L_x_10222:
        /* <DEDUP_REMOVED lines=15> */
.L_x_32408:


//--------------------- .text._ZN2at6native18elementwise_kernelILi128ELi2EZNS0_22gpu_kernel_impl_nocastINS0_13AUnaryFunctorIdddZZZNS0_21heaviside_kernel_cudaERNS_18TensorIteratorBaseEENKUlvE_clEvENKUlvE4_clEvEUlddE_EEEEvS5_RKT_EUliE_EEviT1_ --------------------------
	.section	.text._ZN2at6native18elementwise_kernelILi128ELi2EZNS0_22gpu_kernel_impl_nocastINS0_13AUnaryFunctorIdddZZZNS0_21heaviside_kernel_cudaERNS_18TensorIteratorBaseEENKUlvE_clEvENKUlvE4_clEvEUlddE_EEEEvS5_RKT_EUliE_EEviT1_,"ax",@progbits
	.align	128
        .global         _ZN2at6native18elementwise_kernelILi128ELi2EZNS0_22gpu_kernel_impl_nocastINS0_13AUnaryFunctorIdddZZZNS0_21heaviside_kernel_cudaERNS_18TensorIteratorBaseEENKUlvE_clEvENKUlvE4_clEvEUlddE_EEEEvS5_RKT_EUliE_EEviT1_
        .type           _ZN2at6native18elementwise_kernelILi128ELi2EZNS0_22gpu_kernel_impl_nocastINS0_13AUnaryFunctorIdddZZZNS0_21heaviside_kernel_cudaERNS_18TensorIteratorBaseEENKUlvE_clEvENKUlvE4_clEvEUlddE_EEEEvS5_RKT_EUliE_EEviT1_,@function
        .size           _ZN2at6native18elementwise_kernelILi128ELi2EZNS0_22gpu_kernel_impl_nocastINS0_13AUnaryFunctorIdddZZZNS0_21heaviside_kernel_cudaERNS_18TensorIteratorBaseEENKUlvE_clEvENKUlvE4_clEvEUlddE_EEEEvS5_RKT_EUliE_EEviT1_,(.L_x_32409 - _ZN2at6native18elementwise_kernelILi128ELi2EZNS0_22gpu_kernel_impl_nocastINS0_13AUnaryFunctorIdddZZZNS0_21heaviside_kernel_cudaERNS_18TensorIteratorBaseEENKUlvE_clEvENKUlvE4_clEvEUlddE_EEEEvS5_RKT_EUliE_EEviT1_)
        .other          _ZN2at6native18elementwise_kernelILi128ELi2EZNS0_22gpu_kernel_impl_nocastINS0_13AUnaryFunctorIdddZZZNS0_21heaviside_kernel_cudaERNS_18TensorIteratorBaseEENKUlvE_clEvENKUlvE4_clEvEUlddE_EEEEvS5_RKT_EUliE_EEviT1_,@"STO_CUDA_ENTRY STV_DEFAULT"
_ZN2at6native18elementwise_kernelILi128ELi2EZNS0_22gpu_kernel_impl_nocastINS0_13AUnaryFunctorIdddZZZNS0_21heaviside_kernel_cudaERNS_18TensorIteratorBaseEENKUlvE_clEvENKUlvE4_clEvEUlddE_EEEEvS5_RKT_EUliE_EEviT1_:
.text._ZN2at6native18elementwise_kernelILi128ELi2EZNS0_22gpu_kernel_impl_nocastINS0_13AUnaryFunctorIdddZZZNS0_21heaviside_kernel_cudaERNS_18TensorIteratorBaseEENKUlvE_clEvENKUlvE4_clEvEUlddE_EEEEvS5_RKT_EUliE_EEviT1_:
[----:B------:R-:W-:Y:S08]  /*0000*/  LDC R1, c[0x0][0x37c] ;  /* 0x0000df00ff017b82 */ /* 0x000ff00000000800 */
[----:B------:R-:W0:Y:S01]  /*0010*/  LDC R4, c[0x0][0x388] ;  /* 0x0000e200ff047b82 */ /* 0x000e220000000800 */
[----:B------:R-:W1:Y:S01]  /*0020*/  S2R R3, SR_TID.X ;  /* 0x0000000000037919 */ /* 0x000e620000002100 */
[----:B------:R-:W2:Y:S01]  /*0030*/  LDCU.64 UR6, c[0x0][0x598] ;  /* 0x0000b300ff0677ac */ /* 0x000ea20008000a00 */
[----:B------:R-:W3:Y:S05]  /*0040*/  LDCU.64 UR8, c[0x0][0x358] ;  /* 0x00006b00ff0877ac */ /* 0x000eea0008000a00 */
[----:B------:R-:W4:Y:S01]  /*0050*/  S2UR UR4, SR_CTAID.X ;  /* 0x00000000000479c3 */ /* 0x000f220000002500 */
[----:B--2---:R-:W-:Y:S01]  /*0060*/  DSETP.LT.AND P0, PT, RZ, UR6, PT ;  /* 0x00000006ff007e2a */ /* 0x004fe2000bf01000 */
[----:B0-----:R-:W-:-:S05]  /*0070*/  ISETP.NE.AND P1, PT, R4, RZ, PT ;  /* 0x000000ff0400720c */ /* 0x001fca0003f25270 */
[----:B------:R-:W-:Y:S01]  /*0080*/  FSEL R0, RZ, 1.875, !P0 ;  /* 0x3ff00000ff007808 */ /* 0x000fe20004000000 */
[----:B----4-:R-:W-:-:S06]  /*0090*/  USHF.L.U32 UR4, UR4, 0x8, URZ ;  /* 0x0000000804047899 */ /* 0x010fcc00080006ff */
[----:B-1----:R-:W-:Y:S01]  /*00a0*/  LOP3.LUT R3, R3, UR4, RZ, 0xfc, !PT ;  /* 0x0000000403037c12 */ /* 0x002fe2000f8efcff */
[----:B---3--:R-:W-:Y:S06]  /*00b0*/  @P1 BRA `(.L_x_10223) ;  /* 0x00000000005c1947 */ /* 0x008fec0003800000 */
[----:B------:R-:W0:Y:S01]  /*00c0*/  LDCU UR4, c[0x0][0x380] ;  /* 0x00007000ff0477ac */ /* 0x000e220008000800 */
[----:B------:R-:W-:Y:S01]  /*00d0*/  BSSY.RECONVERGENT B0, `(.L_x_10224) ;  /* 0x000000b000007945 */ /* 0x000fe20003800200 */
[----:B0-----:R-:W-:-:S13]  /*00e0*/  ISETP.GE.AND P0, PT, R3, UR4, PT ;  /* 0x0000000403007c0c */ /* 0x001fda000bf06270 */
[----:B------:R-:W-:Y:S05]  /*00f0*/  @P0 BRA `(.L_x_10225) ;  /* 0x0000000000200947 */ /* 0x000fea0003800000 */
[----:B------:R-:W0:Y:S02]  /*0100*/  LDC.64 R4, c[0x0][0x588] ;  /* 0x00016200ff047b82 */ /* 0x000e240000000a00 */
[----:B0-----:R-:W2:Y:S06]  /*0110*/  LDG.E.64 R4, desc[UR8][R4.64] ;  /* 0x0000000804047981 */ /* 0x001eac000c1e1b00 */
[----:B------:R-:W0:Y:S01]  /*0120*/  LDC.64 R6, c[0x0][0x580] ;  /* 0x00016000ff067b82 */ /* 0x000e220000000a00 */
[----:B------:R-:W-:Y:S01]  /*0130*/  DSETP.NEU.AND P0, PT, RZ, UR6, PT ;  /* 0x00000006ff007e2a */ /* 0x000fe2000bf0d000 */
[----:B------:R-:W-:-:S05]  /*0140*/  IADD3 R3, PT, PT, R3, 0x80, RZ ;  /* 0x0000008003037810 */ /* 0x000fca0007ffe0ff */
[----:B--2---:R-:W-:Y:S02]  /*0150*/  FSEL R8, R4, RZ, !P0 ;  /* 0x000000ff04087208 */ /* 0x004fe40004000000 */
[----:B------:R-:W-:-:S05]  /*0160*/  FSEL R9, R5, R0, !P0 ;  /* 0x0000000005097208 */ /* 0x000fca0004000000 */
[----:B0-----:R0:W-:Y:S02]  /*0170*/  STG.E.64 desc[UR8][R6.64], R8 ;  /* 0x0000000806007986 */ /* 0x0011e4000c101b08 */
.L_x_10225:
[----:B------:R-:W-:Y:S05]  /*0180*/  BSYNC.RECONVERGENT B0 ;  /* 0x0000000000007941 */ /* 0x000fea0003800200 */
.L_x_10224:
[----:B------:R-:W-:-:S13]  /*0190*/  ISETP.GE.AND P0, PT, R3, UR4, PT ;  /* 0x0000000403007c0c */ /* 0x000fda000bf06270 */
[----:B------:R-:W-:Y:S05]  /*01a0*/  @P0 EXIT ;  /* 0x000000000000094d */ /* 0x000fea0003800000 */
[----:B------:R-:W1:Y:S02]  /*01b0*/  LDC.64 R4, c[0x0][0x588] ;  /* 0x00016200ff047b82 */ /* 0x000e640000000a00 */
[----:B-1----:R-:W2:Y:S06]  /*01c0*/  LDG.E.64 R2, desc[UR8][R4.64] ;  /* 0x0000000804027981 */ /* 0x002eac000c1e1b00 */
[----:B0-----:R-:W0:Y:S01]  /*01d0*/  LDC.64 R6, c[0x0][0x580] ;  /* 0x00016000ff067b82 */ /* 0x001e220000000a00 */
[----:B------:R-:W-:-:S06]  /*01e0*/  DSETP.NEU.AND P0, PT, RZ, UR6, PT ;  /* 0x00000006ff007e2a */ /* 0x000fcc000bf0d000 */
[----:B--2---:R-:W-:Y:S02]  /*01f0*/  FSEL R3, R3, R0, !P0 ;  /* 0x0000000003037208 */ /* 0x004fe40004000000 */
[----:B------:R-:W-:-:S05]  /*0200*/  FSEL R2, R2, RZ, !P0 ;  /* 0x000000ff02027208 */ /* 0x000fca0004000000 */
[----:B0-----:R-:W-:Y:S01]  /*0210*/  STG.E.64 desc[UR8][R6.64], R2 ;  /* 0x0000000206007986 */ /* 0x001fe2000c101b08 */
[----:B------:R-:W-:Y:S05]  /*0220*/  EXIT ;  /* 0x000000000000794d */ /* 0x000fea0003800000 */
.L_x_10223:
        /* <DEDUP_REMOVED lines=305> */
.L_x_10228:
[----:B------:R-:W0:Y:S02]  /*1540*/  LDCU.128 UR12, c[0x0][0x580] ;  /* 0x0000b000ff0c77ac */ /* 0x000e240008000c00 */
[----:B0-----:R-:W-:-:S04]  /*1550*/  IADD3 R6, P0, PT, R6, UR14, RZ ;  /* 0x0000000e06067c10 */ /* 0x001fc8000ff1e0ff */
[----:B------:R-:W-:-:S06]  /*1560*/  IADD3.X R7, PT, PT, RZ, UR15, RZ, P0, !PT ;  /* 0x0000000fff077c10 */ /* 0x000fcc00087fe4ff */
[----:B------:R-:W2:Y:S01]  /*1570*/  LDG.E.64 R6, desc[UR8][R6.64] ;  /* 0x0000000806067981 */ /* 0x000ea2000c1e1b00 */
[----:B------:R-:W-:Y:S01]  /*1580*/  DSETP.NEU.AND P1, PT, RZ, UR6, PT ;  /* 0x00000006ff007e2a */ /* 0x000fe2000bf2d000 */
[----:B------:R-:W-:Y:S02]  /*1590*/  IADD3 R10, P0, PT, R5, UR12, RZ ;  /* 0x0000000c050a7c10 */ /* 0x000fe4000ff1e0ff */
[----:B------:R-:W-:-:S03]  /*15a0*/  IADD3 R3, PT, PT, R3, 0x80, RZ ;  /* 0x0000008003037810 */ /* 0x000fc60007ffe0ff */
[----:B------:R-:W-:Y:S01]  /*15b0*/  IMAD.X R11, RZ, RZ, UR13, P0 ;  /* 0x0000000dff0b7e24 */ /* 0x000fe200080e06ff */
[----:B--2---:R-:W-:Y:S02]  /*15c0*/  FSEL R8, R6, RZ, !P1 ;  /* 0x000000ff06087208 */ /* 0x004fe40004800000 */
[----:B------:R-:W-:-:S05]  /*15d0*/  FSEL R9, R7, R0, !P1 ;  /* 0x0000000007097208 */ /* 0x000fca0004800000 */
[----:B------:R0:W-:Y:S02]  /*15e0*/  STG.E.64 desc[UR8][R10.64], R8 ;  /* 0x000000080a007986 */ /* 0x0001e4000c101b08 */
.L_x_10227:
[----:B------:R-:W-:Y:S05]  /*15f0*/  BSYNC.RECONVERGENT B0 ;  /* 0x0000000000007941 */ /* 0x000fea0003800200 */
.L_x_10226:
        /* <DEDUP_REMOVED lines=300> */
.L_x_10229:
[----:B------:R-:W0:Y:S02]  /*28c0*/  LDCU.128 UR12, c[0x0][0x580] ;  /* 0x0000b000ff0c77ac */ /* 0x000e240008000c00 */
[----:B0-----:R-:W-:-:S04]  /*28d0*/  IADD3 R4, P0, PT, R4, UR14, RZ ;  /* 0x0000000e04047c10 */ /* 0x001fc8000ff1e0ff */
[----:B------:R-:W-:-:S06]  /*28e0*/  IADD3.X R5, PT, PT, RZ, UR15, RZ, P0, !PT ;  /* 0x0000000fff057c10 */ /* 0x000fcc00087fe4ff */
[----:B------:R-:W2:Y:S01]  /*28f0*/  LDG.E.64 R4, desc[UR8][R4.64] ;  /* 0x0000000804047981 */ /* 0x000ea2000c1e1b00 */
[----:B------:R-:W-:Y:S01]  /*2900*/  DSETP.NEU.AND P1, PT, RZ, UR6, PT ;  /* 0x00000006ff007e2a */ /* 0x000fe2000bf2d000 */
[----:B------:R-:W-:-:S04]  /*2910*/  IADD3 R6, P0, PT, R3, UR12, RZ ;  /* 0x0000000c03067c10 */ /* 0x000fc8000ff1e0ff */
[----:B------:R-:W-:Y:S02]  /*2920*/  IADD3.X R7, PT, PT, RZ, UR13, RZ, P0, !PT ;  /* 0x0000000dff077c10 */ /* 0x000fe400087fe4ff */
[----:B--2---:R-:W-:Y:S02]  /*2930*/  FSEL R3, R5, R0, !P1 ;  /* 0x0000000005037208 */ /* 0x004fe40004800000 */
[----:B------:R-:W-:-:S05]  /*2940*/  FSEL R2, R4, RZ, !P1 ;  /* 0x000000ff04027208 */ /* 0x000fca0004800000 */
[----:B------:R-:W-:Y:S01]  /*2950*/  STG.E.64 desc[UR8][R6.64], R2 ;  /* 0x0000000206007986 */ /* 0x000fe2000c101b08 */
[----:B------:R-:W-:Y:S05]  /*2960*/  EXIT ;  /* 0x000000000000794d */ /* 0x000fea0003800000 */
.L_x_10230:
        /* <DEDUP_REMOVED lines=9> */
.L_x_32409:


//--------------------- .text._ZN2at6native27unrolled_elementwise_kernelINS0_13AUnaryFunctorIdddZZZNS0_21heaviside_kernel_cudaERNS_18TensorIteratorBaseEENKUlvE_clEvENKUlvE4_clEvEUlddE_EESt5arrayIPcLm2EELi4E23TrivialOffsetCalculatorILi1EjESD_NS0_6memory15LoadWithoutCastENSE_16StoreWithoutCastEEEviT_T0_T2_T3_T4_T5_ --------------------------
	.section	.text._ZN2at6native27unrolled_elementwise_kernelINS0_13AUnaryFunctorIdddZZZNS0_21heaviside_kernel_cudaERNS_18TensorIteratorBaseEENKUlvE_clEvENKUlvE4_clEvEUlddE_EESt5arrayIPcLm2EELi4E23TrivialOffsetCalculatorILi1EjESD_NS0_6memory15LoadWithoutCastENSE_16StoreWithoutCastEEEviT_T0_T2_T3_T4_T5_,"ax",@progbits
	.align	128
        .global         _ZN2at6native27unrolled_elementwise_kernelINS0_13AUnaryFunctorIdddZZZNS0_21heaviside_kernel_cudaERNS_18TensorIteratorBaseEENKUlvE_clEvENKUlvE4_clEvEUlddE_EESt5arrayIPcLm2EELi4E23TrivialOffsetCalculatorILi1EjESD_NS0_6memory15LoadWithoutCastENSE_16StoreWithoutCastEEEviT_T0_T2_T3_T4_T5_
        .type           _ZN2at6native27unrolled_elementwise_kernelINS0_13AUnaryFunctorIdddZZZNS0_21heaviside_kernel_cudaERNS_18TensorIteratorBaseEENKUlvE_clEvENKUlvE4_clEvEUlddE_EESt5arrayIPcLm2EELi4E23TrivialOffsetCalculatorILi1EjESD_NS0_6memory15LoadWithoutCastENSE_16StoreWithoutCastEEEviT_T0_T2_T3_T4_T5_,@function
        .size           _ZN2at6native27unrolled_elementwise_kernelINS0_13AUnaryFunctorIdddZZZNS0_21heaviside_kernel_cudaERNS_18TensorIteratorBaseEENKUlvE_clEvENKUlvE4_clEvEUlddE_EESt5arrayIPcLm2EELi4E23TrivialOffsetCalculatorILi1EjESD_NS0_6memory15LoadWithoutCastENSE_16StoreWithoutCastEEEviT_T0_T2_T3_T4_T5_,(.L_x_32410 - _ZN2at6native27unrolled_elementwise_kernelINS0_13AUnaryFunctorIdddZZZNS0_21heaviside_kernel_cudaERNS_18TensorIteratorBaseEENKUlvE_clEvENKUlvE4_clEvEUlddE_EESt5arrayIPcLm2EELi4E23TrivialOffsetCalculatorILi1EjESD_NS0_6memory15LoadWithoutCastENSE_16StoreWithoutCastEEEviT_T0_T2_T3_T4_T5_)
        .other          _ZN2at6native27unrolled_elementwise_kernelINS0_13AUnaryFunctorIdddZZZNS0_21heaviside_kernel_cudaERNS_18TensorIteratorBaseEENKUlvE_clEvENKUlvE4_clEvEUlddE_EESt5arrayIPcLm2EELi4E23TrivialOffsetCalculatorILi1EjESD_NS0_6memory15LoadWithoutCastENSE_16StoreWithoutCastEEEviT_T0_T2_T3_T4_T5_,@"STO_CUDA_ENTRY STV_DEFAULT"
_ZN2at6native27unrolled_elementwise_kernelINS0_13AUnaryFunctorIdddZZZNS0_21heaviside_kernel_cudaERNS_18TensorIteratorBaseEENKUlvE_clEvENKUlvE4_clEvEUlddE_EESt5arrayIPcLm2EELi4E23TrivialOffsetCalculatorILi1EjESD_NS0_6memory15LoadWithoutCastENSE_16StoreWithoutCastEEEviT_T0_T2_T3_T4_T5_:
.text._ZN2at6native27unrolled_elementwise_kernelINS0_13AUnaryFunctorIdddZZZNS0_21heaviside_kernel_cudaERNS_18TensorIteratorBaseEENKUlvE_clEvENKUlvE4_clEvEUlddE_EESt5arrayIPcLm2EELi4E23TrivialOffsetCalculatorILi1EjESD_NS0_6memory15LoadWithoutCastENSE_16StoreWithoutCastEEEviT_T0_T2_T3_T4_T5_:
[----:B------:R-:W-:Y:S01]  /*0000*/  LDC R1, c[0x0][0x37c] ;  /* 0x0000df00ff017b82 */ /* 0x000fe20000000800 */
[----:B------:R-:W0:Y:S07]  /*0010*/  S2R R5, SR_CTAID.X ;  /* 0x0000000000057919 */ /* 0x000e2e0000002500 */
[----:B------:R-:W0:Y:S01]  /*0020*/  LDC R0, c[0x0][0x380] ;  /* 0x0000e000ff007b82 */ /* 0x000e220000000800 */
[----:B------:R-:W1:Y:S01]  /*0030*/  LDCU.64 UR4, c[0x0][0x358] ;  /* 0x00006b00ff0477ac */ /* 0x000e620008000a00 */
[----:B------:R-:W2:Y:S01]  /*0040*/  S2R R2, SR_TID.X ;  /* 0x0000000000027919 */ /* 0x000ea20000002100 */
[----:B------:R-:W-:Y:S01]  /*0050*/  CS2R R18, SRZ ;  /* 0x0000000000127805 */ /* 0x000fe2000001ff00 */
[----:B------:R-:W3:Y:S01]  /*0060*/  LDCU.64 UR6, c[0x0][0x390] ;  /* 0x00007200ff0677ac */ /* 0x000ee20008000a00 */
        /* <DEDUP_REMOVED lines=11> */
[----:B0-----:R-:W-:Y:S01]  /*0120*/  @!P0 IMAD.WIDE.U32 R14, R7, 0x8, R14 ;  /* 0x00000008070e8825 */ /* 0x001fe200078e000e */
[----:B------:R-:W-:-:S06]  /*0130*/  CS2R R6, SRZ ;  /* 0x0000000000067805 */ /* 0x000fcc000001ff00 */
[----:B-1----:R-:W4:Y:S05]  /*0140*/  @!P0 LDG.E.64 R6, desc[UR4][R14.64] ;  /* 0x000000040e068981 */ /* 0x002f2a000c1e1b00 */
[----:B------:R-:W-:Y:S01]  /*0150*/  @!P3 IMAD R23, R5, 0x200, R2 ;  /* 0x000002000517b824 */ /* 0x000fe200078e0202 */
[----:B------:R-:W-:Y:S01]  /*0160*/  @!P3 IADD3 R2, PT, PT, R2, 0x80, RZ ;  /* 0x000000800202b810 */ /* 0x000fe20007ffe0ff */
[----:B------:R-:W0:Y:S03]  /*0170*/  @!P3 LDC.64 R10, c[0x0][0x3a0] ;  /* 0x0000e800ff0abb82 */ /* 0x000e260000000a00 */
[----:B------:R-:W-:-:S13]  /*0180*/  ISETP.GE.AND P2, PT, R2, R3, PT ;  /* 0x000000030200720c */ /* 0x000fda0003f46270 */
[----:B------:R-:W1:Y:S01]  /*0190*/  @!P2 LDC.64 R8, c[0x0][0x3a0] ;  /* 0x0000e800ff08ab82 */ /* 0x000e620000000a00 */
[----:B------:R-:W-:Y:S02]  /*01a0*/  @!P2 IMAD R21, R5, 0x200, R2 ;  /* 0x000002000515a824 */ /* 0x000fe400078e0202 */
[----:B--2---:R-:W-:Y:S01]  /*01b0*/  @!P1 IMAD.WIDE.U32 R16, R13, 0x8, R16 ;  /* 0x000000080d109825 */ /* 0x004fe200078e0010 */
[----:B------:R-:W-:-:S03]  /*01c0*/  CS2R R12, SRZ ;  /* 0x00000000000c7805 */ /* 0x000fc6000001ff00 */
[----:B0-----:R-:W-:Y:S01]  /*01d0*/  @!P3 IMAD.WIDE.U32 R22, R23, 0x8, R10 ;  /* 0x000000081716b825 */ /* 0x001fe200078e000a */
[----:B------:R-:W-:Y:S02]  /*01e0*/  CS2R R10, SRZ ;  /* 0x00000000000a7805 */ /* 0x000fe4000001ff00 */
[----:B------:R-:W2:Y:S04]  /*01f0*/  @!P1 LDG.E.64 R12, desc[UR4][R16.64] ;  /* 0x00000004100c9981 */ /* 0x000ea8000c1e1b00 */
[----:B------:R-:W5:Y:S01]  /*0200*/  @!P3 LDG.E.64 R10, desc[UR4][R22.64] ;  /* 0x00000004160ab981 */ /* 0x000f62000c1e1b00 */
[----:B-1----:R-:W-:-:S05]  /*0210*/  @!P2 IMAD.WIDE.U32 R20, R21, 0x8, R8 ;  /* 0x000000081514a825 */ /* 0x002fca00078e0008 */
[----:B------:R-:W5:Y:S01]  /*0220*/  @!P2 LDG.E.64 R18, desc[UR4][R20.64] ;  /* 0x000000041412a981 */ /* 0x000f62000c1e1b00 */
[----:B---3--:R-:W-:-:S06]  /*0230*/  DSETP.LT.AND P0, PT, RZ, UR6, PT ;  /* 0x00000006ff007e2a */ /* 0x008fcc000bf01000 */
[----:B------:R-:W-:Y:S02]  /*0240*/  FSEL R25, RZ, 1.875, !P0 ;  /* 0x3ff00000ff197808 */ /* 0x000fe40004000000 */
[----:B------:R-:W-:Y:S01]  /*0250*/  ISETP.GE.AND P0, PT, R0, R3, PT ;  /* 0x000000030000720c */ /* 0x000fe20003f06270 */
[----:B------:R-:W-:Y:S01]  /*0260*/  DSETP.NEU.AND P1, PT, RZ, UR6, PT ;  /* 0x00000006ff007e2a */ /* 0x000fe2000bf2d000 */
[----:B------:R-:W-:Y:S04]  /*0270*/  BSSY.RECONVERGENT B0, `(.L_x_10231) ;  /* 0x000001f000007945 */ /* 0x000fe80003800200 */
[----:B------:R-:W-:Y:S01]  /*0280*/  BSSY.RELIABLE B1, `(.L_x_10232) ;  /* 0x0000017000017945 */ /* 0x000fe20003800100 */
[----:B----4-:R-:W-:Y:S02]  /*0290*/  FSEL R14, R6, RZ, !P1 ;  /* 0x000000ff060e7208 */ /* 0x010fe40004800000 */
[----:B------:R-:W-:-:S02]  /*02a0*/  FSEL R15, R7, R25, !P1 ;  /* 0x00000019070f7208 */ /* 0x000fc40004800000 */
[----:B--2---:R-:W-:Y:S02]  /*02b0*/  FSEL R12, R12, RZ, !P1 ;  /* 0x000000ff0c0c7208 */ /* 0x004fe40004800000 */
[-C--:B------:R-:W-:Y:S02]  /*02c0*/  FSEL R13, R13, R25.reuse, !P1 ;  /* 0x000000190d0d7208 */ /* 0x080fe40004800000 */
[----:B-----5:R-:W-:Y:S02]  /*02d0*/  FSEL R8, R10, RZ, !P1 ;  /* 0x000000ff0a087208 */ /* 0x020fe40004800000 */
[-C--:B------:R-:W-:Y:S02]  /*02e0*/  FSEL R9, R11, R25.reuse, !P1 ;  /* 0x000000190b097208 */ /* 0x080fe40004800000 */
[----:B------:R-:W-:Y:S02]  /*02f0*/  FSEL R7, R19, R25, !P1 ;  /* 0x0000001913077208 */ /* 0x000fe40004800000 */
[----:B------:R-:W-:Y:S01]  /*0300*/  FSEL R6, R18, RZ, !P1 ;  /* 0x000000ff12067208 */ /* 0x000fe20004800000 */
[----:B------:R-:W-:Y:S06]  /*0310*/  @P0 BRA `(.L_x_10233) ;  /* 0x0000000000340947 */ /* 0x000fec0003800000 */
[----:B------:R-:W0:Y:S01]  /*0320*/  LDC.64 R10, c[0x0][0x398] ;  /* 0x0000e600ff0a7b82 */ /* 0x000e220000000a00 */
[----:B------:R-:W-:Y:S01]  /*0330*/  IMAD R17, R5, 0x200, R0 ;  /* 0x0000020005117824 */ /* 0x000fe200078e0200 */
[----:B------:R-:W-:-:S04]  /*0340*/  IADD3 R0, PT, PT, R0, 0x80, RZ ;  /* 0x0000008000007810 */ /* 0x000fc80007ffe0ff */
        /* <DEDUP_REMOVED lines=10> */
.L_x_10233:
[----:B------:R-:W-:Y:S05]  /*03f0*/  BSYNC.RELIABLE B1 ;  /* 0x0000000000017941 */ /* 0x000fea0003800100 */
.L_x_10232:
[----:B------:R-:W-:-:S13]  /*0400*/  ISETP.GE.AND P0, PT, R0, R3, PT ;  /* 0x000000030000720c */ /* 0x000fda0003f06270 */
[----:B0-----:R-:W0:Y:S01]  /*0410*/  @!P0 LDC.64 R10, c[0x0][0x398] ;  /* 0x0000e600ff0a8b82 */ /* 0x001e220000000a00 */
[----:B------:R-:W-:Y:S01]  /*0420*/  @!P0 IMAD R13, R5, 0x200, R0 ;  /* 0x00000200050d8824 */ /* 0x000fe200078e0200 */
[----:B------:R-:W-:-:S03]  /*0430*/  @!P0 IADD3 R0, PT, PT, R0, 0x80, RZ ;  /* 0x0000008000008810 */ /* 0x000fc60007ffe0ff */
[----:B0-----:R-:W-:-:S05]  /*0440*/  @!P0 IMAD.WIDE.U32 R10, R13, 0x8, R10 ;  /* 0x000000080d0a8825 */ /* 0x001fca00078e000a */
[----:B------:R1:W-:Y:S02]  /*0450*/  @!P0 STG.E.64 desc[UR4][R10.64], R8 ;  /* 0x000000080a008986 */ /* 0x0003e4000c101b04 */
.L_x_10234:
[----:B------:R-:W-:Y:S05]  /*0460*/  BSYNC.RECONVERGENT B0 ;  /* 0x0000000000007941 */ /* 0x000fea0003800200 */
.L_x_10231:
[----:B------:R-:W-:Y:S05]  /*0470*/  WARPSYNC.ALL ;  /* 0x0000000000007948 */ /* 0x000fea0003800000 */
[----:B------:R-:W-:-:S13]  /*0480*/  ISETP.GE.AND P0, PT, R0, R3, PT ;  /* 0x000000030000720c */ /* 0x000fda0003f06270 */
[----:B------:R-:W-:Y:S05]  /*0490*/  @P0 EXIT ;  /* 0x000000000000094d */ /* 0x000fea0003800000 */
[----:B------:R-:W2:Y:S01]  /*04a0*/  LDC.64 R2, c[0x0][0x398] ;  /* 0x0000e600ff027b82 */ /* 0x000ea20000000a00 */
[----:B------:R-:W-:-:S04]  /*04b0*/  IMAD R5, R5, 0x200, R0 ;  /* 0x0000020005057824 */ /* 0x000fc800078e0200 */
[----:B--2---:R-:W-:-:S05]  /*04c0*/  IMAD.WIDE.U32 R2, R5, 0x8, R2 ;  /* 0x0000000805027825 */ /* 0x004fca00078e0002 */
[----:B------:R-:W-:Y:S01]  /*04d0*/  STG.E.64 desc[UR4][R2.64], R6 ;  /* 0x0000000602007986 */ /* 0x000fe2000c101b04 */
[----:B------:R-:W-:Y:S05]  /*04e0*/  EXIT ;  /* 0x000000000000794d */ /* 0x000fea0003800000 */
.L_x_10235:
        /* <DEDUP_REMOVED lines=9> */
.L_x_32410:


//--------------------- .text._ZN2at6native29vectorized_elementwise_kernelILi2ENS0_13AUnaryFunctorIdddZZZNS0_21heaviside_kernel_cudaERNS_18TensorIteratorBaseEENKUlvE_clEvENKUlvE4_clEvEUlddE_EESt5arrayIPcLm2EEEEviT0_T1_ --------------------------
	.section	.text._ZN2at6native29vectorized_elementwise_kernelILi2ENS0_13AUnaryFunctorIdddZZZNS0_21heaviside_kernel_cudaERNS_18TensorIteratorBaseEENKUlvE_clEvENKUlvE4_clEvEUlddE_EESt5arrayIPcLm2EEEEviT0_T1_,"ax",@progbits
	.align	128
        .global         _ZN2at6native29vectorized_elementwise_kernelILi2ENS0_13AUnaryFunctorIdddZZZNS0_21heaviside_kernel_cudaERNS_18TensorIteratorBaseEENKUlvE_clEvENKUlvE4_clEvEUlddE_EESt5arrayIPcLm2EEEEviT0_T1_
        .type           _ZN2at6native29vectorized_elementwise_kernelILi2ENS0_13AUnaryFunctorIdddZZZNS0_21heaviside_kernel_cudaERNS_18TensorIteratorBaseEENKUlvE_clEvENKUlvE4_clEvEUlddE_EESt5arrayIPcLm2EEEEviT0_T1_,@function
        .size           _ZN2at6native29vectorized_elementwise_kernelILi2ENS0_13AUnaryFunctorIdddZZZNS0_21heaviside_kernel_cudaERNS_18TensorIteratorBaseEENKUlvE_clEvENKUlvE4_clEvEUlddE_EESt5arrayIPcLm2EEEEviT0_T1_,(.L_x_32411 - _ZN2at6native29vectorized_elementwise_kernelILi2ENS0_13AUnaryFunctorIdddZZZNS0_21heaviside_kernel_cudaERNS_18TensorIteratorBaseEENKUlvE_clEvENKUlvE4_clEvEUlddE_EESt5arrayIPcLm2EEEEviT0_T1_)
        .other          _ZN2at6native29vectorized_elementwise_kernelILi2ENS0_13AUnaryFunctorIdddZZZNS0_21heaviside_kernel_cudaERNS_18TensorIteratorBaseEENKUlvE_clEvENKUlvE4_clEvEUlddE_EESt5arrayIPcLm2EEEEviT0_T1_,@"STO_CUDA_ENTRY STV_DEFAULT"
_ZN2at6native29vectorized_elementwise_kernelILi2ENS0_13AUnaryFunctorIdddZZZNS0_21heaviside_kernel_cudaERNS_18TensorIteratorBaseEENKUlvE_clEvENKUlvE4_clEvEUlddE_EESt5arrayIPcLm2EEEEviT0_T1_:
.text._ZN2at6native29vectorized_elementwise_kernelILi2ENS0_13AUnaryFunctorIdddZZZNS0_21heaviside_kernel_cudaERNS_18TensorIteratorBaseEENKUlvE_clEvENKUlvE4_clEvEUlddE_EESt5arrayIPcLm2EEEEviT0_T1_:
        /* <DEDUP_REMOVED lines=9> */
[----:B------:R-:W1:Y:S01]  /*0090*/  LDCU.64 UR6, c[0x0][0x390] ;  /* 0x00007200ff0677ac */ /* 0x000e620008000a00 */
[----:B0-----:R-:W-:Y:S01]  /*00a0*/  ISETP.GE.U32.AND P6, PT, R5, R2, PT ;  /* 0x000000020500720c */ /* 0x001fe20003fc6070 */
[----:B------:R-:W-:-:S12]  /*00b0*/  IMAD.MOV.U32 R3, RZ, RZ, R5 ;  /* 0x000000ffff037224 */ /* 0x000fd800078e0005 */
[----:B------:R-:W-:Y:S01]  /*00c0*/  @!P6 VIADD R5, R3, 0x80 ;  /* 0x000000800305e836 */ /* 0x000fe20000000000 */
[----:B------:R-:W0:Y:S01]  /*00d0*/  @!P6 LDC.64 R12, c[0x0][0x3a0] ;  /* 0x0000e800ff0ceb82 */ /* 0x000e220000000a00 */
[----:B------:R-:W-:-:S03]  /*00e0*/  @!P6 IMAD.IADD R7, R0, 0x1, R3 ;  /* 0x000000010007e824 */ /* 0x000fc600078e0203 */
[----:B------:R-:W-:-:S13]  /*00f0*/  ISETP.GE.U32.AND P5, PT, R5, R2, PT ;  /* 0x000000020500720c */ /* 0x000fda0003fa6070 */
[----:B------:R-:W-:Y:S01]  /*0100*/  @!P5 IMAD.IADD R9, R0, 0x1, R5 ;  /* 0x000000010009d824 */ /* 0x000fe200078e0205 */
[----:B------:R-:W2:Y:S01]  /*0110*/  @!P5 LDC.64 R14, c[0x0][0x3a0] ;  /* 0x0000e800ff0edb82 */ /* 0x000ea20000000a00 */
[----:B------:R-:W-:-:S05]  /*0120*/  @!P5 VIADD R5, R5, 0x80 ;  /* 0x000000800505d836 */ /* 0x000fca0000000000 */
[----:B------:R-:W-:Y:S01]  /*0130*/  ISETP.GE.U32.AND P4, PT, R5, R2, PT ;  /* 0x000000020500720c */ /* 0x000fe20003f86070 */
[----:B0-----:R-:W-:Y:S01]  /*0140*/  @!P6 IMAD.WIDE.U32 R12, R7, 0x8, R12 ;  /* 0x00000008070ce825 */ /* 0x001fe200078e000c */
[----:B------:R-:W-:-:S06]  /*0150*/  CS2R R6, SRZ ;  /* 0x0000000000067805 */ /* 0x000fcc000001ff00 */
[----:B------:R0:W3:Y:S05]  /*0160*/  @!P6 LDG.E.64 R6, desc[UR4][R12.64] ;  /* 0x000000040c06e981 */ /* 0x0000ea000c1e1b00 */
        /* <DEDUP_REMOVED lines=9> */
[----:B------:R-:W1:Y:S01]  /*0200*/  @!P2 LDC.64 R18, c[0x0][0x3a0] ;  /* 0x0000e800ff12ab82 */ /* 0x000e620000000a00 */
[----:B------:R-:W-:-:S05]  /*0210*/  @!P2 VIADD R5, R5, 0x80 ;  /* 0x000000800505a836 */ /* 0x000fca0000000000 */
[----:B------:R-:W-:-:S13]  /*0220*/  ISETP.GE.U32.AND P1, PT, R5, R2, PT ;  /* 0x000000020500720c */ /* 0x000fda0003f26070 */
[----:B------:R-:W-:Y:S01]  /*0230*/  @!P1 IMAD.IADD R27, R0, 0x1, R5 ;  /* 0x00000001001b9824 */ /* 0x000fe200078e0205 */
[----:B0-----:R-:W0:Y:S01]  /*0240*/  @!P1 LDC.64 R12, c[0x0][0x3a0] ;  /* 0x0000e800ff0c9b82 */ /* 0x001e220000000a00 */
[----:B------:R-:W-:-:S05]  /*0250*/  @!P1 VIADD R5, R5, 0x80 ;  /* 0x0000008005059836 */ /* 0x000fca0000000000 */
[----:B------:R-:W-:Y:S01]  /*0260*/  ISETP.GE.U32.AND P0, PT, R5, R2, PT ;  /* 0x000000020500720c */ /* 0x000fe20003f06070 */
[----:B--2---:R-:W-:-:S12]  /*0270*/  @!P5 IMAD.WIDE.U32 R14, R9, 0x8, R14 ;  /* 0x00000008090ed825 */ /* 0x004fd800078e000e */
[----:B------:R-:W-:Y:S01]  /*0280*/  @!P0 IMAD.IADD R4, R0, 0x1, R5 ;  /* 0x0000000100048824 */ /* 0x000fe200078e0205 */
[----:B------:R-:W2:Y:S01]  /*0290*/  @!P0 LDC.64 R16, c[0x0][0x3a0] ;  /* 0x0000e800ff108b82 */ /* 0x000ea20000000a00 */
[----:B------:R-:W-:-:S05]  /*02a0*/  @!P0 VIADD R5, R5, 0x80 ;  /* 0x0000008005058836 */ /* 0x000fca0000000000 */
[----:B------:R-:W-:Y:S02]  /*02b0*/  ISETP.GE.U32.AND P6, PT, R5, R2, PT ;  /* 0x000000020500720c */ /* 0x000fe40003fc6070 */
[----:B------:R-:W-:-:S06]  /*02c0*/  CS2R R8, SRZ ;  /* 0x0000000000087805 */ /* 0x000fcc000001ff00 */
[----:B------:R4:W3:Y:S05]  /*02d0*/  @!P5 LDG.E.64 R8, desc[UR4][R14.64] ;  /* 0x000000040e08d981 */ /* 0x0008ea000c1e1b00 */
[----:B----4-:R-:W4:Y:S01]  /*02e0*/  @!P6 LDC.64 R14, c[0x0][0x3a0] ;  /* 0x0000e800ff0eeb82 */ /* 0x010f220000000a00 */
[----:B-1----:R-:W-:Y:S01]  /*02f0*/  @!P2 IMAD.WIDE.U32 R18, R29, 0x8, R18 ;  /* 0x000000081d12a825 */ /* 0x002fe200078e0012 */
[----:B------:R-:W-:-:S03]  /*0300*/  CS2R R28, SRZ ;  /* 0x00000000001c7805 */ /* 0x000fc6000001ff00 */
[----:B------:R-:W-:Y:S01]  /*0310*/  @!P4 IMAD.WIDE.U32 R22, R11, 0x8, R22 ;  /* 0x000000080b16c825 */ /* 0x000fe200078e0016 */
[----:B------:R-:W-:Y:S02]  /*0320*/  CS2R R10, SRZ ;  /* 0x00000000000a7805 */ /* 0x000fe4000001ff00 */
[----:B------:R1:W3:Y:S01]  /*0330*/  @!P2 LDG.E.64 R28, desc[UR4][R18.64] ;  /* 0x00000004121ca981 */ /* 0x0002e2000c1e1b00 */
[----:B0-----:R-:W-:Y:S01]  /*0340*/  @!P1 IMAD.WIDE.U32 R12, R27, 0x8, R12 ;  /* 0x000000081b0c9825 */ /* 0x001fe200078e000c */
[----:B------:R-:W-:Y:S02]  /*0350*/  CS2R R26, SRZ ;  /* 0x00000000001a7805 */ /* 0x000fe4000001ff00 */
[----:B------:R2:W3:Y:S01]  /*0360*/  @!P4 LDG.E.64 R10, desc[UR4][R22.64] ;  /* 0x00000004160ac981 */ /* 0x0004e2000c1e1b00 */
[----:B-----5:R-:W-:-:S04]  /*0370*/  @!P3 IMAD.WIDE.U32 R20, R25, 0x8, R20 ;  /* 0x000000081914b825 */ /* 0x020fc800078e0014 */
[----:B-1----:R-:W-:Y:S01]  /*0380*/  @!P6 IMAD.IADD R19, R0, 0x1, R5 ;  /* 0x000000010013e824 */ /* 0x002fe200078e0205 */
[----:B------:R4:W5:Y:S01]  /*0390*/  @!P1 LDG.E.64 R26, desc[UR4][R12.64] ;  /* 0x000000040c1a9981 */ /* 0x000962000c1e1b00 */
[----:B------:R-:W-:Y:S01]  /*03a0*/  CS2R R24, SRZ ;  /* 0x0000000000187805 */ /* 0x000fe2000001ff00 */
[----:B--2---:R-:W-:Y:S01]  /*03b0*/  @!P0 IMAD.WIDE.U32 R22, R4, 0x8, R16 ;  /* 0x0000000804168825 */ /* 0x004fe200078e0010 */
[----:B------:R-:W-:-:S04]  /*03c0*/  CS2R R4, SRZ ;  /* 0x0000000000047805 */ /* 0x000fc8000001ff00 */
[----:B------:R5:W2:Y:S01]  /*03d0*/  @!P3 LDG.E.64 R24, desc[UR4][R20.64] ;  /* 0x000000041418b981 */ /* 0x000aa2000c1e1b00 */
[----:B----4-:R-:W-:Y:S01]  /*03e0*/  @!P6 IMAD.WIDE.U32 R12, R19, 0x8, R14 ;  /* 0x00000008130ce825 */ /* 0x010fe200078e000e */
[----:B------:R-:W-:Y:S02]  /*03f0*/  CS2R R14, SRZ ;  /* 0x00000000000e7805 */ /* 0x000fe4000001ff00 */
[----:B------:R-:W4:Y:S04]  /*0400*/  @!P0 LDG.E.64 R4, desc[UR4][R22.64] ;  /* 0x0000000416048981 */ /* 0x000f28000c1e1b00 */
[----:B------:R2:W4:Y:S01]  /*0410*/  @!P6 LDG.E.64 R14, desc[UR4][R12.64] ;  /* 0x000000040c0ee981 */ /* 0x000522000c1e1b00 */
[----:B------:R-:W-:-:S06]  /*0420*/  DSETP.LT.AND P0, PT, RZ, UR6, PT ;  /* 0x00000006ff007e2a */ /* 0x000fcc000bf01000 */
[----:B------:R-:W-:Y:S02]  /*0430*/  FSEL R17, RZ, 1.875, !P0 ;  /* 0x3ff00000ff117808 */ /* 0x000fe40004000000 */
[----:B------:R-:W-:Y:S01]  /*0440*/  ISETP.GE.U32.AND P0, PT, R3, R2, PT ;  /* 0x000000020300720c */ /* 0x000fe20003f06070 */
[----:B------:R-:W-:Y:S01]  /*0450*/  DSETP.NEU.AND P1, PT, RZ, UR6, PT ;  /* 0x00000006ff007e2a */ /* 0x000fe2000bf2d000 */
[----:B------:R-:W-:Y:S04]  /*0460*/  BSSY.RECONVERGENT B0, `(.L_x_10237) ;  /* 0x0000043000007945 */ /* 0x000fe80003800200 */
[----:B------:R-:W-:Y:S01]  /*0470*/  BSSY.RELIABLE B1, `(.L_x_10238) ;  /* 0x000003b000017945 */ /* 0x000fe20003800100 */
[----:B---3--:R-:W-:Y:S02]  /*0480*/  FSEL R6, R6, RZ, !P1 ;  /* 0x000000ff06067208 */ /* 0x008fe40004800000 */
[----:B------:R-:W-:-:S02]  /*0490*/  FSEL R7, R7, R17, !P1 ;  /* 0x0000001107077208 */ /* 0x000fc40004800000 */
[----:B------:R-:W-:Y:S02]  /*04a0*/  FSEL R8, R8, RZ, !P1 ;  /* 0x000000ff08087208 */ /* 0x000fe40004800000 */
[-C--:B------:R-:W-:Y:S02]  /*04b0*/  FSEL R9, R9, R17.reuse, !P1 ;  /* 0x0000001109097208 */ /* 0x080fe40004800000 */
[----:B------:R-:W-:Y:S02]  /*04c0*/  FSEL R18, R28, RZ, !P1 ;  /* 0x000000ff1c127208 */ /* 0x000fe40004800000 */
[-C--:B------:R-:W-:Y:S02]  /*04d0*/  FSEL R19, R29, R17.reuse, !P1 ;  /* 0x000000111d137208 */ /* 0x080fe40004800000 */
[----:B------:R-:W-:Y:S02]  /*04e0*/  FSEL R10, R10, RZ, !P1 ;  /* 0x000000ff0a0a7208 */ /* 0x000fe40004800000 */
[----:B------:R-:W-:-:S02]  /*04f0*/  FSEL R11, R11, R17, !P1 ;  /* 0x000000110b0b7208 */ /* 0x000fc40004800000 */
[----:B-----5:R-:W-:Y:S02]  /*0500*/  FSEL R20, R26, RZ, !P1 ;  /* 0x000000ff1a147208 */ /* 0x020fe40004800000 */
[-C--:B------:R-:W-:Y:S02]  /*0510*/  FSEL R21, R27, R17.reuse, !P1 ;  /* 0x000000111b157208 */ /* 0x080fe40004800000 */
[----:B--2---:R-:W-:Y:S02]  /*0520*/  FSEL R12, R24, RZ, !P1 ;  /* 0x000000ff180c7208 */ /* 0x004fe40004800000 */
[-C--:B------:R-:W-:Y:S02]  /*0530*/  FSEL R13, R25, R17.reuse, !P1 ;  /* 0x00000011190d7208 */ /* 0x080fe40004800000 */
[----:B----4-:R-:W-:Y:S02]  /*0540*/  FSEL R4, R4, RZ, !P1 ;  /* 0x000000ff04047208 */ /* 0x010fe40004800000 */
[----:B------:R-:W-:-:S02]  /*0550*/  FSEL R5, R5, R17, !P1 ;  /* 0x0000001105057208 */ /* 0x000fc40004800000 */
[----:B------:R-:W-:Y:S02]  /*0560*/  FSEL R15, R15, R17, !P1 ;  /* 0x000000110f0f7208 */ /* 0x000fe40004800000 */
[----:B------:R-:W-:Y:S01]  /*0570*/  FSEL R14, R14, RZ, !P1 ;  /* 0x000000ff0e0e7208 */ /* 0x000fe20004800000 */
        /* <DEDUP_REMOVED lines=13> */
.L_x_10239:
[----:B------:R-:W-:-:S13]  /*0650*/  ISETP.GE.U32.AND P0, PT, R3, R2, PT ;  /* 0x000000020300720c */ /* 0x000fda0003f06070 */
[----:B------:R-:W-:Y:S05]  /*0660*/  @P0 BRA `(.L_x_10241) ;  /* 0x0000000000300947 */ /* 0x000fea0003800000 */
[----:B0-----:R-:W0:Y:S01]  /*0670*/  LDC.64 R6, c[0x0][0x398] ;  /* 0x0000e600ff067b82 */ /* 0x001e220000000a00 */
[----:B------:R-:W-:Y:S02]  /*0680*/  IMAD.IADD R9, R0, 0x1, R3 ;  /* 0x0000000100097824 */ /* 0x000fe400078e0203 */
[----:B------:R-:W-:Y:S02]  /*0690*/  VIADD R3, R3, 0x80 ;  /* 0x0000008003037836 */ /* 0x000fe40000000000 */
[----:B0-----:R-:W-:-:S05]  /*06a0*/  IMAD.WIDE.U32 R6, R9, 0x8, R6 ;  /* 0x0000000809067825 */ /* 0x001fca00078e0006 */
[----:B------:R1:W-:Y:S02]  /*06b0*/  STG.E.64 desc[UR4][R6.64], R10 ;  /* 0x0000000a06007986 */ /* 0x0003e4000c101b04 */
.L_x_10240:
[----:B------:R-:W-:-:S13]  /*06c0*/  ISETP.GE.U32.AND P0, PT, R3, R2, PT ;  /* 0x000000020300720c */ /* 0x000fda0003f06070 */
[----:B------:R-:W-:Y:S05]  /*06d0*/  @P0 BRA `(.L_x_10242) ;  /* 0x0000000000300947 */ /* 0x000fea0003800000 */
[----:B01----:R-:W0:Y:S01]  /*06e0*/  LDC.64 R6, c[0x0][0x398] ;  /* 0x0000e600ff067b82 */ /* 0x003e220000000a00 */
[----:B------:R-:W-:Y:S02]  /*06f0*/  IMAD.IADD R9, R0, 0x1, R3 ;  /* 0x0000000100097824 */ /* 0x000fe400078e0203 */
[----:B------:R-:W-:Y:S02]  /*0700*/  VIADD R3, R3, 0x80 ;  /* 0x0000008003037836 */ /* 0x000fe40000000000 */
[----:B0-----:R-:W-:-:S05]  /*0710*/  IMAD.WIDE.U32 R6, R9, 0x8, R6 ;  /* 0x0000000809067825 */ /* 0x001fca00078e0006 */
[----:B------:R1:W-:Y:S02]  /*0720*/  STG.E.64 desc[UR4][R6.64], R12 ;  /* 0x0000000c06007986 */ /* 0x0003e4000c101b04 */
.L_x_10241:
[----:B------:R-:W-:-:S13]  /*0730*/  ISETP.GE.U32.AND P0, PT, R3, R2, PT ;  /* 0x000000020300720c */ /* 0x000fda0003f06070 */
[----:B------:R-:W-:Y:S05]  /*0740*/  @P0 BRA `(.L_x_10243) ;  /* 0x0000000000340947 */ /* 0x000fea0003800000 */
[----:B01----:R-:W0:Y:S01]  /*0750*/  LDC.64 R6, c[0x0][0x398] ;  /* 0x0000e600ff067b82 */ /* 0x003e220000000a00 */
[----:B------:R-:W-:Y:S02]  /*0760*/  IMAD.IADD R9, R0, 0x1, R3 ;  /* 0x0000000100097824 */ /* 0x000fe400078e0203 */
[----:B------:R-:W-:Y:S02]  /*0770*/  VIADD R3, R3, 0x80 ;  /* 0x0000008003037836 */ /* 0x000fe40000000000 */
[----:B0-----:R-:W-:-:S05]  /*0780*/  IMAD.WIDE.U32 R6, R9, 0x8, R6 ;  /* 0x0000000809067825 */ /* 0x001fca00078e0006 */
[----:B------:R2:W-:Y:S02]  /*0790*/  STG.E.64 desc[UR4][R6.64], R18 ;  /* 0x0000001206007986 */ /* 0x0005e4000c101b04 */
.L_x_10242:
        /* <DEDUP_REMOVED lines=8> */
.L_x_10243:
[----:B------:R-:W-:Y:S05]  /*0820*/  BSYNC.RELIABLE B1 ;  /* 0x0000000000017941 */ /* 0x000fea0003800100 */
.L_x_10238:
[----:B------:R-:W-:-:S13]  /*0830*/  ISETP.GE.U32.AND P0, PT, R3, R2, PT ;  /* 0x000000020300720c */ /* 0x000fda0003f06070 */
[----:B012---:R-:W0:Y:S01]  /*0840*/  @!P0 LDC.64 R6, c[0x0][0x398] ;  /* 0x0000e600ff068b82 */ /* 0x007e220000000a00 */
[----:B------:R-:W-:Y:S02]  /*0850*/  @!P0 IMAD.IADD R9, R0, 0x1, R3 ;  /* 0x0000000100098824 */ /* 0x000fe400078e0203 */
[----:B------:R-:W-:Y:S02]  /*0860*/  @!P0 VIADD R3, R3, 0x80 ;  /* 0x0000008003038836 */ /* 0x000fe40000000000 */
[----:B0-----:R-:W-:-:S05]  /*0870*/  @!P0 IMAD.WIDE.U32 R6, R9, 0x8, R6 ;  /* 0x0000000809068825 */ /* 0x001fca00078e0006 */
[----:B------:R3:W-:Y:S02]  /*0880*/  @!P0 STG.E.64 desc[UR4][R6.64], R4 ;  /* 0x0000000406008986 */ /* 0x0007e4000c101b04 */
.L_x_10244:
[----:B------:R-:W-:Y:S05]  /*0890*/  BSYNC.RECONVERGENT B0 ;  /* 0x0000000000007941 */ /* 0x000fea0003800200 */
.L_x_10237:
[----:B------:R-:W-:Y:S05]  /*08a0*/  WARPSYNC.ALL ;  /* 0x0000000000007948 */ /* 0x000fea0003800000 */
[----:B------:R-:W-:-:S13]  /*08b0*/  ISETP.GE.U32.AND P0, PT, R3, R2, PT ;  /* 0x000000020300720c */ /* 0x000fda0003f06070 */
[----:B------:R-:W-:Y:S05]  /*08c0*/  @P0 EXIT ;  /* 0x000000000000094d */ /* 0x000fea0003800000 */
[----:B---3--:R-:W3:Y:S01]  /*08d0*/  LDC.64 R4, c[0x0][0x398] ;  /* 0x0000e600ff047b82 */ /* 0x008ee20000000a00 */
[----:B------:R-:W-:-:S04]  /*08e0*/  IMAD.IADD R3, R0, 0x1, R3 ;  /* 0x0000000100037824 */ /* 0x000fc800078e0203 */
[----:B---3--:R-:W-:-:S05]  /*08f0*/  IMAD.WIDE.U32 R2, R3, 0x8, R4 ;  /* 0x0000000803027825 */ /* 0x008fca00078e0004 */
[----:B------:R-:W-:Y:S01]  /*0900*/  STG.E.64 desc[UR4][R2.64], R14 ;  /* 0x0000000e02007986 */ /* 0x000fe2000c101b04 */
[----:B------:R-:W-:Y:S05]  /*0910*/  EXIT ;  /* 0x000000000000794d */ /* 0x000fea0003800000 */
.L_x_10236:
        /* <DEDUP_REMOVED lines=9> */
[----:B------:R1:W5:Y:S01]  /*09b0*/  LDG.E.128 R8, desc[UR4][R20.64+0x1000] ;  /* 0x0010000414087981 */ /* 0x000362000c1e1d00 */
[----:B--2---:R-:W-:-:S02]  /*09c0*/  DSETP.GT.AND P0, PT, R24, RZ, PT ;  /* 0x000000ff1800722a */ /* 0x004fc40003f04000 */
[----:B------:R-:W-:Y:S01]  /*09d0*/  DSETP.NEU.AND P1, PT, R24, RZ, PT ;  /* 0x000000ff1800722a */ /* 0x000fe20003f2d000 */
[----:B0-----:R-:W-:-:S03]  /*09e0*/  IMAD.WIDE.U32 R2, R0, 0x8, R2 ;  /* 0x0000000800027825 */ /* 0x001fc600078e0002 */
[----:B------:R-:W-:Y:S01]  /*09f0*/  FSEL R0, RZ, 1.875, !P0 ;  /* 0x3ff00000ff007808 */ /* 0x000fe20004000000 */
[----:B------:R-:W-:Y:S01]  /*0a00*/  IMAD.WIDE.U32 R22, R22, 0x10, R2 ;  /* 0x0000001016167825 */ /* 0x000fe200078e0002 */
[----:B---3--:R-:W-:Y:S02]  /*0a10*/  FSEL R2, R16, RZ, !P1 ;  /* 0x000000ff10027208 */ /* 0x008fe40004800000 */
[-C--:B------:R-:W-:Y:S02]  /*0a20*/  FSEL R3, R17, R0.reuse, !P1 ;  /* 0x0000000011037208 */ /* 0x080fe40004800000 */
[----:B------:R-:W-:Y:S02]  /*0a30*/  FSEL R16, R18, RZ, !P1 ;  /* 0x000000ff12107208 */ /* 0x000fe40004800000 */
[-C--:B------:R-:W-:Y:S02]  /*0a40*/  FSEL R17, R19, R0.reuse, !P1 ;  /* 0x0000000013117208 */ /* 0x080fe40004800000 */
[----:B----4-:R-:W-:Y:S01]  /*0a50*/  FSEL R18, R4, RZ, !P1 ;  /* 0x000000ff04127208 */ /* 0x010fe20004800000 */
[----:B------:R-:W-:Y:S01]  /*0a60*/  IMAD.MOV.U32 R4, RZ, RZ, R2 ;  /* 0x000000ffff047224 */ /* 0x000fe200078e0002 */
[-C--:B------:R-:W-:Y:S01]  /*0a70*/  FSEL R19, R5, R0.reuse, !P1 ;  /* 0x0000000005137208 */ /* 0x080fe20004800000 */
[----:B------:R-:W-:Y:S01]  /*0a80*/  IMAD.MOV.U32 R5, RZ, RZ, R3 ;  /* 0x000000ffff057224 */ /* 0x000fe200078e0003 */
[----:B-1----:R-:W-:Y:S01]  /*0a90*/  FSEL R21, R7, R0, !P1 ;  /* 0x0000000007157208 */ /* 0x002fe20004800000 */
[----:B------:R-:W-:Y:S01]  /*0aa0*/  IMAD.MOV.U32 R7, RZ, RZ, R17 ;  /* 0x000000ffff077224 */ /* 0x000fe200078e0011 */
[----:B------:R-:W-:Y:S01]  /*0ab0*/  FSEL R20, R6, RZ, !P1 ;  /* 0x000000ff06147208 */ /* 0x000fe20004800000 */
[----:B------:R-:W-:Y:S01]  /*0ac0*/  IMAD.MOV.U32 R6, RZ, RZ, R16 ;  /* 0x000000ffff067224 */ /* 0x000fe200078e0010 */
[----:B-----5:R-:W-:-:S02]  /*0ad0*/  FSEL R12, R12, RZ, !P1 ;  /* 0x000000ff0c0c7208 */ /* 0x020fc40004800000 */
[-C--:B------:R-:W-:Y:S02]  /*0ae0*/  FSEL R13, R13, R0.reuse, !P1 ;  /* 0x000000000d0d7208 */ /* 0x080fe40004800000 */
[----:B------:R0:W-:Y:S01]  /*0af0*/  STG.E.128 desc[UR4][R22.64], R4 ;  /* 0x0000000416007986 */ /* 0x0001e2000c101d04 */
[----:B------:R-:W-:Y:S02]  /*0b00*/  FSEL R14, R14, RZ, !P1 ;  /* 0x000000ff0e0e7208 */ /* 0x000fe40004800000 */
[-C--:B------:R-:W-:Y:S02]  /*0b10*/  FSEL R15, R15, R0.reuse, !P1 ;  /* 0x000000000f0f7208 */ /* 0x080fe40004800000 */
[----:B------:R-:W-:Y:S02]  /*0b20*/  FSEL R8, R8, RZ, !P1 ;  /* 0x000000ff08087208 */ /* 0x000fe40004800000 */
[----:B------:R-:W-:Y:S02]  /*0b30*/  FSEL R9, R9, R0, !P1 ;  /* 0x0000000009097208 */ /* 0x000fe40004800000 */
[----:B------:R-:W-:-:S02]  /*0b40*/  FSEL R10, R10, RZ, !P1 ;  /* 0x000000ff0a0a7208 */ /* 0x000fc40004800000 */
[----:B------:R-:W-:Y:S01]  /*0b50*/  FSEL R11, R11, R0, !P1 ;  /* 0x000000000b0b7208 */ /* 0x000fe20004800000 */
[----:B------:R-:W-:Y:S01]  /*0b60*/  STG.E.128 desc[UR4][R22.64+0x800], R12 ;  /* 0x0008000c16007986 */ /* 0x000fe2000c101d04 */
[----:B0-----:R-:W-:Y:S02]  /*0b70*/  IMAD.MOV.U32 R4, RZ, RZ, R18 ;  /* 0x000000ffff047224 */ /* 0x001fe400078e0012 */
[----:B------:R-:W-:Y:S02]  /*0b80*/  IMAD.MOV.U32 R5, RZ, RZ, R19 ;  /* 0x000000ffff057224 */ /* 0x000fe400078e0013 */
[----:B------:R-:W-:Y:S02]  /*0b90*/  IMAD.MOV.U32 R6, RZ, RZ, R20 ;  /* 0x000000ffff067224 */ /* 0x000fe400078e0014 */
[----:B------:R-:W-:Y:S01]  /*0ba0*/  IMAD.MOV.U32 R7, RZ, RZ, R21 ;  /* 0x000000ffff077224 */ /* 0x000fe200078e0015 */
[----:B------:R-:W-:Y:S04]  /*0bb0*/  STG.E.128 desc[UR4][R22.64+0x1000], R8 ;  /* 0x0010000816007986 */ /* 0x000fe8000c101d04 */
[----:B------:R-:W-:Y:S01]  /*0bc0*/  STG.E.128 desc[UR4][R22.64+0x1800], R4 ;  /* 0x0018000416007986 */ /* 0x000fe2000c101d04 */
[----:B------:R-:W-:Y:S05]  /*0bd0*/  EXIT ;  /* 0x000000000000794d */ /* 0x000fea0003800000 */
.L_x_10245:
        /* <DEDUP_REMOVED lines=10> */
.L_x_32411:


//--------------------- .text._ZN2at6native29vectorized_elementwise_kernelILi4ENS0_13AUnaryFunctorIdddZZZNS0_21heaviside_kernel_cudaERNS_18TensorIteratorBaseEENKUlvE_clEvENKUlvE4_clEvEUlddE_EESt5arrayIPcLm2EEEEviT0_T1_ --------------------------
	.section	.text._ZN2at6native29vectorized_elementwise_kernelILi4ENS0_13AUnaryFunctorIdddZZZNS0_21heaviside_kernel_cudaERNS_18TensorIteratorBaseEENKUlvE_clEvENKUlvE4_clEvEUlddE_EESt5arrayIPcLm2EEEEviT0_T1_,"ax",@progbits
	.align	128
        .global         _ZN2at6native29vectorized_elementwise_kernelILi4ENS0_13AUnaryFunctorIdddZZZNS0_21heaviside_kernel_cudaERNS_18TensorIteratorBaseEENKUlvE_clEvENKUlvE4_clEvEUlddE_EESt5arrayIPcLm2EEEEviT0_T1_
        .type           _ZN2at6native29vectorized_elementwise_kernelILi4ENS0_13AUnaryFunctorIdddZZZNS0_21heaviside_kernel_cudaERNS_18TensorIteratorBaseEENKUlvE_clEvENKUlvE4_clEvEUlddE_EESt5arrayIPcLm2EEEEviT0_T1_,@function
        .size           _ZN2at6native29vectorized_elementwise_kernelILi4ENS0_13AUnaryFunctorIdddZZZNS0_21heaviside_kernel_cudaERNS_18TensorIteratorBaseEENKUlvE_clEvENKUlvE4_clEvEUlddE_EESt5arrayIPcLm2EEEEviT0_T1_,(.L_x_32412 - _ZN2at6native29vectorized_elementwise_kernelILi4ENS0_13AUnaryFunctorIdddZZZNS0_21heaviside_kernel_cudaERNS_18TensorIteratorBaseEENKUlvE_clEvENKUlvE4_clEvEUlddE_EESt5arrayIPcLm2EEEEviT0_T1_)
        .other          _ZN2at6native29vectorized_elementwise_kernelILi4ENS0_13AUnaryFunctorIdddZZZNS0_21heaviside_kernel_cudaERNS_18TensorIteratorBaseEENKUlvE_clEvENKUlvE4_clEvEUlddE_EESt5arrayIPcLm2EEEEviT0_T1_,@"STO_CUDA_ENTRY STV_DEFAULT"
_ZN2at6native29vectorized_elementwise_kernelILi4ENS0_13AUnaryFunctorIdddZZZNS0_21heaviside_kernel_cudaERNS_18TensorIteratorBaseEENKUlvE_clEvENKUlvE4_clEvEUlddE_EESt5arrayIPcLm2EEEEviT0_T1_:
.text._ZN2at6native29vectorized_elementwise_kernelILi4ENS0_13AUnaryFunctorIdddZZZNS0_21heaviside_kernel_cudaERNS_18TensorIteratorBaseEENKUlvE_clEvENKUlvE4_clEvEUlddE_EESt5arrayIPcLm2EEEEviT0_T1_:
        /* <DEDUP_REMOVED lines=101> */
.L_x_10249:
[----:B------:R-:W-:-:S13]  /*0650*/  ISETP.GE.U32.AND P0, PT, R3, R2, PT ;  /* 0x000000020300720c */ /* 0x000fda0003f06070 */
[----:B------:R-:W-:Y:S05]  /*0660*/  @P0 BRA `(.L_x_10251) ;  /* 0x0000000000300947 */ /* 0x000fea0003800000 */
[----:B0-----:R-:W0:Y:S01]  /*0670*/  LDC.64 R6, c[0x0][0x398] ;  /* 0x0000e600ff067b82 */ /* 0x001e220000000a00 */
[----:B------:R-:W-:Y:S02]  /*0680*/  IMAD.IADD R9, R0, 0x1, R3 ;  /* 0x0000000100097824 */ /* 0x000fe400078e0203 */
[----:B------:R-:W-:Y:S02]  /*0690*/  VIADD R3, R3, 0x80 ;  /* 0x0000008003037836 */ /* 0x000fe40000000000 */
[----:B0-----:R-:W-:-:S05]  /*06a0*/  IMAD.WIDE.U32 R6, R9, 0x8, R6 ;  /* 0x0000000809067825 */ /* 0x001fca00078e0006 */
[----:B------:R1:W-:Y:S02]  /*06b0*/  STG.E.64 desc[UR4][R6.64], R10 ;  /* 0x0000000a06007986 */ /* 0x0003e4000c101b04 */
.L_x_10250:
[----:B------:R-:W-:-:S13]  /*06c0*/  ISETP.GE.U32.AND P0, PT, R3, R2, PT ;  /* 0x000000020300720c */ /* 0x000fda0003f06070 */
[----:B------:R-:W-:Y:S05]  /*06d0*/  @P0 BRA `(.L_x_10252) ;  /* 0x0000000000300947 */ /* 0x000fea0003800000 */
[----:B01----:R-:W0:Y:S01]  /*06e0*/  LDC.64 R6, c[0x0][0x398] ;  /* 0x0000e600ff067b82 */ /* 0x003e220000000a00 */
[----:B------:R-:W-:Y:S02]  /*06f0*/  IMAD.IADD R9, R0, 0x1, R3 ;  /* 0x0000000100097824 */ /* 0x000fe400078e0203 */
[----:B------:R-:W-:Y:S02]  /*0700*/  VIADD R3, R3, 0x80 ;  /* 0x0000008003037836 */ /* 0x000fe40000000000 */
[----:B0-----:R-:W-:-:S05]  /*0710*/  IMAD.WIDE.U32 R6, R9, 0x8, R6 ;  /* 0x0000000809067825 */ /* 0x001fca00078e0006 */
[----:B------:R1:W-:Y:S02]  /*0720*/  STG.E.64 desc[UR4][R6.64], R12 ;  /* 0x0000000c06007986 */ /* 0x0003e4000c101b04 */
.L_x_10251:
[----:B------:R-:W-:-:S13]  /*0730*/  ISETP.GE.U32.AND P0, PT, R3, R2, PT ;  /* 0x000000020300720c */ /* 0x000fda0003f06070 */
[----:B------:R-:W-:Y:S05]  /*0740*/  @P0 BRA `(.L_x_10253) ;  /* 0x0000000000340947 */ /* 0x000fea0003800000 */
[----:B01----:R-:W0:Y:S01]  /*0750*/  LDC.64 R6, c[0x0][0x398] ;  /* 0x0000e600ff067b82 */ /* 0x003e220000000a00 */
[----:B------:R-:W-:Y:S02]  /*0760*/  IMAD.IADD R9, R0, 0x1, R3 ;  /* 0x0000000100097824 */ /* 0x000fe400078e0203 */
[----:B------:R-:W-:Y:S02]  /*0770*/  VIADD R3, R3, 0x80 ;  /* 0x0000008003037836 */ /* 0x000fe40000000000 */
[----:B0-----:R-:W-:-:S05]  /*0780*/  IMAD.WIDE.U32 R6, R9, 0x8, R6 ;  /* 0x0000000809067825 */ /* 0x001fca00078e0006 */
[----:B------:R2:W-:Y:S02]  /*0790*/  STG.E.64 desc[UR4][R6.64], R18 ;  /* 0x0000001206007986 */ /* 0x0005e4000c101b04 */
.L_x_10252:
        /* <DEDUP_REMOVED lines=8> */
.L_x_10253:
[----:B------:R-:W-:Y:S05]  /*0820*/  BSYNC.RELIABLE B1 ;  /* 0x0000000000017941 */ /* 0x000fea0003800100 */
.L_x_10248:
[----:B------:R-:W-:-:S13]  /*0830*/  ISETP.GE.U32.AND P0, PT, R3, R2, PT ;  /* 0x000000020300720c */ /* 0x000fda0003f06070 */
[----:B012---:R-:W0:Y:S01]  /*0840*/  @!P0 LDC.64 R6, c[0x0][0x398] ;  /* 0x0000e600ff068b82 */ /* 0x007e220000000a00 */
[----:B------:R-:W-:Y:S02]  /*0850*/  @!P0 IMAD.IADD R9, R0, 0x1, R3 ;  /* 0x0000000100098824 */ /* 0x000fe400078e0203 */
[----:B------:R-:W-:Y:S02]  /*0860*/  @!P0 VIADD R3, R3, 0x80 ;  /* 0x0000008003038836 */ /* 0x000fe40000000000 */
[----:B0-----:R-:W-:-:S05]  /*0870*/  @!P0 IMAD.WIDE.U32 R6, R9, 0x8, R6 ;  /* 0x0000000809068825 */ /* 0x001fca00078e0006 */
[----:B------:R3:W-:Y:S02]  /*0880*/  @!P0 STG.E.64 desc[UR4][R6.64], R4 ;  /* 0x0000000406008986 */ /* 0x0007e4000c101b04 */
.L_x_10254:
[----:B------:R-:W-:Y:S05]  /*0890*/  BSYNC.RECONVERGENT B0 ;  /* 0x0000000000007941 */ /* 0x000fea0003800200 */
.L_x_10247:
        /* <DEDUP_REMOVED lines=8> */
.L_x_10246:
        /* <DEDUP_REMOVED lines=8> */
[C---:B--2---:R-:W-:Y:S02]  /*09a0*/  DSETP.GT.AND P0, PT, R24.reuse, RZ, PT ;  /* 0x000000ff1800722a */ /* 0x044fe40003f04000 */
        /* <DEDUP_REMOVED lines=12> */
[----:B------:R-:W-:Y:S01]  /*0a70*/  FSEL R21, R7, R0, !P1 ;  /* 0x0000000007157208 */ /* 0x000fe20004800000 */
[----:B------:R-:W-:Y:S01]  /*0a80*/  IMAD.MOV.U32 R7, RZ, RZ, R17 ;  /* 0x000000ffff077224 */ /* 0x000fe200078e0011 */
[----:B------:R-:W-:Y:S01]  /*0a90*/  FSEL R20, R6, RZ, !P1 ;  /* 0x000000ff06147208 */ /* 0x000fe20004800000 */
[----:B------:R-:W-:Y:S01]  /*0aa0*/  IMAD.MOV.U32 R6, RZ, RZ, R16 ;  /* 0x000000ffff067224 */ /* 0x000fe200078e0010 */
[----:B------:R-:W-:-:S02]  /*0ab0*/  FSEL R12, R12, RZ, !P1 ;  /* 0x000000ff0c0c7208 */ /* 0x000fc40004800000 */
[-C--:B------:R-:W-:Y:S02]  /*0ac0*/  FSEL R13, R13, R0.reuse, !P1 ;  /* 0x000000000d0d7208 */ /* 0x080fe40004800000 */
[----:B------:R-:W-:Y:S02]  /*0ad0*/  FSEL R14, R14, RZ, !P1 ;  /* 0x000000ff0e0e7208 */ /* 0x000fe40004800000 */
[-C--:B------:R-:W-:Y:S02]  /*0ae0*/  FSEL R15, R15, R0.reuse, !P1 ;  /* 0x000000000f0f7208 */ /* 0x080fe40004800000 */
[----:B------:R-:W-:Y:S02]  /*0af0*/  FSEL R8, R8, RZ, !P1 ;  /* 0x000000ff08087208 */ /* 0x000fe40004800000 */
[----:B------:R-:W-:Y:S01]  /*0b00*/  FSEL R9, R9, R0, !P1 ;  /* 0x0000000009097208 */ /* 0x000fe20004800000 */
[----:B------:R0:W-:Y:S01]  /*0b10*/  STG.E.ENL2.256 desc[UR4][R22.64], R4, R12 ;  /* 0xf8000004160c797f */ /* 0x0001e2000f121804 */
[----:B------:R-:W-:-:S02]  /*0b20*/  FSEL R10, R10, RZ, !P1 ;  /* 0x000000ff0a0a7208 */ /* 0x000fc40004800000 */
[----:B------:R-:W-:Y:S01]  /*0b30*/  FSEL R11, R11, R0, !P1 ;  /* 0x000000000b0b7208 */ /* 0x000fe20004800000 */
[----:B0-----:R-:W-:Y:S02]  /*0b40*/  IMAD.MOV.U32 R4, RZ, RZ, R18 ;  /* 0x000000ffff047224 */ /* 0x001fe400078e0012 */
[----:B------:R-:W-:Y:S02]  /*0b50*/  IMAD.MOV.U32 R5, RZ, RZ, R19 ;  /* 0x000000ffff057224 */ /* 0x000fe400078e0013 */
[----:B------:R-:W-:Y:S02]  /*0b60*/  IMAD.MOV.U32 R6, RZ, RZ, R20 ;  /* 0x000000ffff067224 */ /* 0x000fe400078e0014 */
[----:B------:R-:W-:-:S05]  /*0b70*/  IMAD.MOV.U32 R7, RZ, RZ, R21 ;  /* 0x000000ffff077224 */ /* 0x000fca00078e0015 */
[----:B------:R-:W-:Y:S01]  /*0b80*/  STG.E.ENL2.256 desc[UR4][R22.64+0x1000], R8, R4 ;  /* 0xf80080081604797f */ /* 0x000fe2000f121804 */
[----:B------:R-:W-:Y:S05]  /*0b90*/  EXIT ;  /* 0x000000000000794d */ /* 0x000fea0003800000 */
.L_x_10255:
        /* <DEDUP_REMOVED lines=14> */
.L_x_32412:


//--------------------- .text._ZN2at6native29vectorized_elementwise_kernelILi8ENS0_13AUnaryFunctorIdddZZZNS0_21heaviside_kernel_cudaERNS_18TensorIteratorBaseEENKUlvE_clEvENKUlvE4_clEvEUlddE_EESt5arrayIPcLm2EEEEviT0_T1_ --------------------------
	.section	.text._ZN2at6native29vectorized_elementwise_kernelILi8ENS0_13AUnaryFunctorIdddZZZNS0_21heaviside_kernel_cudaERNS_18TensorIteratorBaseEENKUlvE_clEvENKUlvE4_clEvEUlddE_EESt5arrayIPcLm2EEEEviT0_T1_,"ax",@progbits
	.align	128
        .global         _ZN2at6native29vectorized_elementwise_kernelILi8ENS0_13AUnaryFunctorIdddZZZNS0_21heaviside_kernel_cudaERNS_18TensorIteratorBaseEENKUlvE_clEvENKUlvE4_clEvEUlddE_EESt5arrayIPcLm2EEEEviT0_T1_
        .type           _ZN2at6native29vectorized_elementwise_kernelILi8ENS0_13AUnaryFunctorIdddZZZNS0_21heaviside_kernel_cudaERNS_18TensorIteratorBaseEENKUlvE_clEvENKUlvE4_clEvEUlddE_EESt5arrayIPcLm2EEEEviT0_T1_,@function
        .size           _ZN2at6native29vectorized_elementwise_kernelILi8ENS0_13AUnaryFunctorIdddZZZNS0_21heaviside_kernel_cudaERNS_18TensorIteratorBaseEENKUlvE_clEvENKUlvE4_clEvEUlddE_EESt5arrayIPcLm2EEEEviT0_T1_,(.L_x_32413 - _ZN2at6native29vectorized_elementwise_kernelILi8ENS0_13AUnaryFunctorIdddZZZNS0_21heaviside_kernel_cudaERNS_18TensorIteratorBaseEENKUlvE_clEvENKUlvE4_clEvEUlddE_EESt5arrayIPcLm2EEEEviT0_T1_)
        .other          _ZN2at6native29vectorized_elementwise_kernelILi8ENS0_13AUnaryFunctorIdddZZZNS0_21heaviside_kernel_cudaERNS_18TensorIteratorBaseEENKUlvE_clEvENKUlvE4_clEvEUlddE_EESt5arrayIPcLm2EEEEviT0_T1_,@"STO_CUDA_ENTRY STV_DEFAULT"
_ZN2at6native29vectorized_elementwise_kernelILi8ENS0_13AUnaryFunctorIdddZZZNS0_21heaviside_kernel_cudaERNS_18TensorIteratorBaseEENKUlvE_clEvENKUlvE4_clEvEUlddE_EESt5arrayIPcLm2EEEEviT0_T1_:
.text._ZN2at6native29vectorized_elementwise_kernelILi8ENS0_13AUnaryFunctorIdddZZZNS0_21heaviside_kernel_cudaERNS_18TensorIteratorBaseEENKUlvE_clEvENKUlvE4_clEvEUlddE_EESt5arrayIPcLm2EEEEviT0_T1_:
        /* <DEDUP_REMOVED lines=101> */
.L_x_10259:
[----:B------:R-:W-:-:S13]  /*0650*/  ISETP.GE.U32.AND P0, PT, R3, R2, PT ;  /* 0x000000020300720c */ /* 0x000fda0003f06070 */
[----:B------:R-:W-:Y:S05]  /*0660*/  @P0 BRA `(.L_x_10261) ;  /* 0x0000000000300947 */ /* 0x000fea0003800000 */
[----:B0-----:R-:W0:Y:S01]  /*0670*/  LDC.64 R6, c[0x0][0x398] ;  /* 0x0000e600ff067b82 */ /* 0x001e220000000a00 */
[----:B------:R-:W-:Y:S02]  /*0680*/  IMAD.IADD R9, R0, 0x1, R3 ;  /* 0x0000000100097824 */ /* 0x000fe400078e0203 */
[----:B------:R-:W-:Y:S02]  /*0690*/  VIADD R3, R3, 0x80 ;  /* 0x0000008003037836 */ /* 0x000fe40000000000 */
[----:B0-----:R-:W-:-:S05]  /*06a0*/  IMAD.WIDE.U32 R6, R9, 0x8, R6 ;  /* 0x0000000809067825 */ /* 0x001fca00078e0006 */
[----:B------:R1:W-:Y:S02]  /*06b0*/  STG.E.64 desc[UR4][R6.64], R10 ;  /* 0x0000000a06007986 */ /* 0x0003e4000c101b04 */
.L_x_10260:
[----:B------:R-:W-:-:S13]  /*06c0*/  ISETP.GE.U32.AND P0, PT, R3, R2, PT ;  /* 0x000000020300720c */ /* 0x000fda0003f06070 */
[----:B------:R-:W-:Y:S05]  /*06d0*/  @P0 BRA `(.L_x_10262) ;  /* 0x0000000000300947 */ /* 0x000fea0003800000 */
[----:B01----:R-:W0:Y:S01]  /*06e0*/  LDC.64 R6, c[0x0][0x398] ;  /* 0x0000e600ff067b82 */ /* 0x003e220000000a00 */
[----:B------:R-:W-:Y:S02]  /*06f0*/  IMAD.IADD R9, R0, 0x1, R3 ;  /* 0x0000000100097824 */ /* 0x000fe400078e0203 */
[----:B------:R-:W-:Y:S02]  /*0700*/  VIADD R3, R3, 0x80 ;  /* 0x0000008003037836 */ /* 0x000fe40000000000 */
[----:B0-----:R-:W-:-:S05]  /*0710*/  IMAD.WIDE.U32 R6, R9, 0x8, R6 ;  /* 0x0000000809067825 */ /* 0x001fca00078e0006 */
[----:B------:R1:W-:Y:S02]  /*0720*/  STG.E.64 desc[UR4][R6.64], R12 ;  /* 0x0000000c06007986 */ /* 0x0003e4000c101b04 */
.L_x_10261:
[----:B------:R-:W-:-:S13]  /*0730*/  ISETP.GE.U32.AND P0, PT, R3, R2, PT ;  /* 0x000000020300720c */ /* 0x000fda0003f06070 */
[----:B------:R-:W-:Y:S05]  /*0740*/  @P0 BRA `(.L_x_10263) ;  /* 0x0000000000340947 */ /* 0x000fea0003800000 */
[----:B01----:R-:W0:Y:S01]  /*0750*/  LDC.64 R6, c[0x0][0x398] ;  /* 0x0000e600ff067b82 */ /* 0x003e220000000a00 */
[----:B------:R-:W-:Y:S02]  /*0760*/  IMAD.IADD R9, R0, 0x1, R3 ;  /* 0x0000000100097824 */ /* 0x000fe400078e0203 */
[----:B------:R-:W-:Y:S02]  /*0770*/  VIADD R3, R3, 0x80 ;  /* 0x0000008003037836 */ /* 0x000fe40000000000 */
[----:B0-----:R-:W-:-:S05]  /*0780*/  IMAD.WIDE.U32 R6, R9, 0x8, R6 ;  /* 0x0000000809067825 */ /* 0x001fca00078e0006 */
[----:B------:R2:W-:Y:S02]  /*0790*/  STG.E.64 desc[UR4][R6.64], R18 ;  /* 0x0000001206007986 */ /* 0x0005e4000c101b04 */
.L_x_10262:
        /* <DEDUP_REMOVED lines=8> */
.L_x_10263:
[----:B------:R-:W-:Y:S05]  /*0820*/  BSYNC.RELIABLE B1 ;  /* 0x0000000000017941 */ /* 0x000fea0003800100 */
.L_x_10258:
[----:B------:R-:W-:-:S13]  /*0830*/  ISETP.GE.U32.AND P0, PT, R3, R2, PT ;  /* 0x000000020300720c */ /* 0x000fda0003f06070 */
[----:B012---:R-:W0:Y:S01]  /*0840*/  @!P0 LDC.64 R6, c[0x0][0x398] ;  /* 0x0000e600ff068b82 */ /* 0x007e220000000a00 */
[----:B------:R-:W-:Y:S02]  /*0850*/  @!P0 IMAD.IADD R9, R0, 0x1, R3 ;  /* 0x0000000100098824 */ /* 0x000fe400078e0203 */
[----:B------:R-:W-:Y:S02]  /*0860*/  @!P0 VIADD R3, R3, 0x80 ;  /* 0x0000008003038836 */ /* 0x000fe40000000000 */
[----:B0-----:R-:W-:-:S05]  /*0870*/  @!P0 IMAD.WIDE.U32 R6, R9, 0x8, R6 ;  /* 0x0000000809068825 */ /* 0x001fca00078e0006 */
[----:B------:R3:W-:Y:S02]  /*0880*/  @!P0 STG.E.64 desc[UR4][R6.64], R4 ;  /* 0x0000000406008986 */ /* 0x0007e4000c101b04 */
.L_x_10264:
[----:B------:R-:W-:Y:S05]  /*0890*/  BSYNC.RECONVERGENT B0 ;  /* 0x0000000000007941 */ /* 0x000fea0003800200 */
.L_x_10257:
        /* <DEDUP_REMOVED lines=8> */
.L_x_10256:
        /* <DEDUP_REMOVED lines=40> */
.L_x_10265:
        /* <DEDUP_REMOVED lines=14> */
.L_x_32413:


//--------------------- .text._ZN2at6native18elementwise_kernelILi128ELi4EZNS0_15gpu_kernel_implINS0_13BinaryFunctorIsssZZZNS0_21heaviside_kernel_cudaERNS_18TensorIteratorBaseEENKUlvE_clEvENKUlvE3_clEvEUlssE_EEEEvS5_RKT_EUliE_EEviT1_ --------------------------
	.section	.text._ZN2at6native18elementwise_kernelILi128ELi4EZNS0_15gpu_kernel_implINS0_13BinaryFunctorIsssZZZNS0_21heaviside_kernel_cudaERNS_18TensorIteratorBaseEENKUlvE_clEvENKUlvE3_clEvEUlssE_EEEEvS5_RKT_EUliE_EEviT1_,"ax",@progbits
	.align	128
        .global         _ZN2at6native18elementwise_kernelILi128ELi4EZNS0_15gpu_kernel_implINS0_13BinaryFunctorIsssZZZNS0_21heaviside_kernel_cudaERNS_18TensorIteratorBaseEENKUlvE_clEvENKUlvE3_clEvEUlssE_EEEEvS5_RKT_EUliE_EEviT1_
        .type           _ZN2at6native18elementwise_kernelILi128ELi4EZNS0_15gpu_kernel_implINS0_13BinaryFunctorIsssZZZNS0_21heaviside_kernel_cudaERNS_18TensorIteratorBaseEENKUlvE_clEvENKUlvE3_clEvEUlssE_EEEEvS5_RKT_EUliE_EEviT1_,@function
        .size           _ZN2at6native18elementwise_kernelILi128ELi4EZNS0_15gpu_kernel_implINS0_13BinaryFunctorIsssZZZNS0_21heaviside_kernel_cudaERNS_18TensorIteratorBaseEENKUlvE_clEvENKUlvE3_clEvEUlssE_EEEEvS5_RKT_EUliE_EEviT1_,(.L_x_32414 - _ZN2at6native18elementwise_kernelILi128ELi4EZNS0_15gpu_kernel_implINS0_13BinaryFunctorIsssZZZNS0_21heaviside_kernel_cudaERNS_18TensorIteratorBaseEENKUlvE_clEvENKUlvE3_clEvEUlssE_EEEEvS5_RKT_EUliE_EEviT1_)
        .other          _ZN2at6native18elementwise_kernelILi128ELi4EZNS0_15gpu_kernel_implINS0_13BinaryFunctorIsssZZZNS0_21heaviside_kernel_cudaERNS_18TensorIteratorBaseEENKUlvE_clEvENKUlvE3_clEvEUlssE_EEEEvS5_RKT_EUliE_EEviT1_,@"STO_CUDA_ENTRY STV_DEFAULT"
_ZN2at6native18elementwise_kernelILi128ELi4EZNS0_15gpu_kernel_implINS0_13BinaryFunctorIsssZZZNS0_21heaviside_kernel_cudaERNS_18TensorIteratorBaseEENKUlvE_clEvENKUlvE3_clEvEUlssE_EEEEvS5_RKT_EUliE_EEviT1_:
.text._ZN2at6native18elementwise_kernelILi128ELi4EZNS0_15gpu_kernel_implINS0_13BinaryFunctorIsssZZZNS0_21heaviside_kernel_cudaERNS_18TensorIteratorBaseEENKUlvE_clEvENKUlvE3_clEvEUlssE_EEEEvS5_RKT_EUliE_EEviT1_:
        /* <DEDUP_REMOVED lines=371> */
.L_x_10268:
        /* <DEDUP_REMOVED lines=14> */
[----:B------:R0:W5:Y:S01]  /*1810*/  LDG.E.S8 R19, desc[UR36][R2.64] ;  /* 0x0000002402137981 */ /* 0x000162000c1e1300 */
[----:B------:R-:W-:Y:S05]  /*1820*/  BRA `(.L_x_10274) ;  /* 0x0000000c00547947 */ /* 0x000fea0003800000 */
.L_x_10272:
[----:B------:R0:W5:Y:S01]  /*1830*/  LDG.E.U8 R19, desc[UR36][R2.64] ;  /* 0x0000002402137981 */ /* 0x000162000c1e1100 */
[----:B------:R-:W-:Y:S05]  /*1840*/  BRA `(.L_x_10274) ;  /* 0x0000000c004c7947 */ /* 0x000fea0003800000 */
.L_x_10271:
[----:B------:R-:W-:-:S09]  /*1850*/  UISETP.NE.AND UP0, UPT, UR4, 0x2, UPT ;  /* 0x000000020400788c */ /* 0x000fd2000bf05270 */
[----:B------:R-:W-:Y:S05]  /*1860*/  BRA.U !UP0, `(.L_x_10275) ;  /* 0x0000000108207547 */ /* 0x000fea000b800000 */
[----:B------:R-:W-:-:S09]  /*1870*/  UISETP.NE.AND UP0, UPT, UR4, 0x3, UPT ;  /* 0x000000030400788c */ /* 0x000fd2000bf05270 */
[----:B------:R-:W-:Y:S05]  /*1880*/  BRA.U !UP0, `(.L_x_10276) ;  /* 0x0000000108107547 */ /* 0x000fea000b800000 */
[----:B------:R-:W-:-:S09]  /*1890*/  UISETP.NE.AND UP0, UPT, UR4, 0x4, UPT ;  /* 0x000000040400788c */ /* 0x000fd2000bf05270 */
[----:B------:R-:W-:Y:S05]  /*18a0*/  BRA.U UP0, `(.L_x_10273) ;  /* 0x0000000900b07547 */ /* 0x000fea000b800000 */
[----:B------:R0:W5:Y:S01]  /*18b0*/  LDG.E.U16 R19, desc[UR36][R2.64] ;  /* 0x0000002402137981 */ /* 0x000162000c1e1500 */
[----:B------:R-:W-:Y:S05]  /*18c0*/  BRA `(.L_x_10274) ;  /* 0x0000000c002c7947 */ /* 0x000fea0003800000 */
.L_x_10276:
[----:B------:R0:W5:Y:S01]  /*18d0*/  LDG.E.U16 R19, desc[UR36][R2.64] ;  /* 0x0000002402137981 */ /* 0x000162000c1e1500 */
[----:B------:R-:W-:Y:S05]  /*18e0*/  BRA `(.L_x_10274) ;  /* 0x0000000c00247947 */ /* 0x000fea0003800000 */
.L_x_10275:
[----:B------:R0:W5:Y:S01]  /*18f0*/  LDG.E.U16 R19, desc[UR36][R2.64] ;  /* 0x0000002402137981 */ /* 0x000162000c1e1500 */
[----:B------:R-:W-:Y:S05]  /*1900*/  BRA `(.L_x_10274) ;  /* 0x0000000c001c7947 */ /* 0x000fea0003800000 */
.L_x_10270:
[----:B------:R-:W-:-:S09]  /*1910*/  UISETP.GT.AND UP0, UPT, UR4, 0x6, UPT ;  /* 0x000000060400788c */ /* 0x000fd2000bf04270 */
[----:B------:R-:W-:Y:S05]  /*1920*/  BRA.U UP0, `(.L_x_10277) ;  /* 0x0000000100307547 */ /* 0x000fea000b800000 */
[----:B------:R-:W-:-:S09]  /*1930*/  UISETP.NE.AND UP0, UPT, UR4, 0x5, UPT ;  /* 0x000000050400788c */ /* 0x000fd2000bf05270 */
[----:B------:R-:W-:Y:S05]  /*1940*/  BRA.U !UP0, `(.L_x_10278) ;  /* 0x0000000108147547 */ /* 0x000fea000b800000 */
[----:B------:R-:W-:-:S09]  /*1950*/  UISETP.NE.AND UP0, UPT, UR4, 0x6, UPT ;  /* 0x000000060400788c */ /* 0x000fd2000bf05270 */
[----:B------:R-:W-:Y:S05]  /*1960*/  BRA.U UP0, `(.L_x_10273) ;  /* 0x0000000900807547 */ /* 0x000fea000b800000 */
[----:B------:R-:W2:Y:S02]  /*1970*/  LDG.E R2, desc[UR36][R2.64] ;  /* 0x0000002402027981 */ /* 0x000ea4000c1e1900 */
[----:B--2---:R0:W1:Y:S01]  /*1980*/  F2I.FTZ.TRUNC.NTZ R19, R2 ;  /* 0x0000000200137305 */ /* 0x004062000021f100 */
[----:B------:R-:W-:Y:S05]  /*1990*/  BRA `(.L_x_10274) ;  /* 0x0000000800f87947 */ /* 0x000fea0003800000 */
.L_x_10278:
[----:B------:R-:W2:Y:S02]  /*19a0*/  LDG.E.U16 R0, desc[UR36][R2.64] ;  /* 0x0000002402007981 */ /* 0x000ea4000c1e1500 */
[----:B--2---:R-:W-:-:S06]  /*19b0*/  HADD2.F32 R0, -RZ, R0.H0_H0 ;  /* 0x20000000ff007230 */ /* 0x004fcc0000004100 */
[----:B------:R-:W0:Y:S02]  /*19c0*/  F2I.FTZ.TRUNC.NTZ R0, R0 ;  /* 0x0000000000007305 */ /* 0x000e24000021f100 */
[----:B0-----:R-:W-:Y:S01]  /*19d0*/  PRMT R19, R0, 0x7610, R19 ;  /* 0x0000761000137816 */ /* 0x001fe20000000013 */
[----:B------:R-:W-:Y:S06]  /*19e0*/  BRA `(.L_x_10274) ;  /* 0x0000000800e47947 */ /* 0x000fec0003800000 */
.L_x_10277:
[----:B------:R-:W-:-:S09]  /*19f0*/  UISETP.NE.AND UP0, UPT, UR4, 0x7, UPT ;  /* 0x000000070400788c */ /* 0x000fd2000bf05270 */
[----:B------:R-:W-:Y:S05]  /*1a00*/  BRA.U !UP0, `(.L_x_10279) ;  /* 0x0000000108307547 */ /* 0x000fea000b800000 */
[----:B------:R-:W-:-:S09]  /*1a10*/  UISETP.NE.AND UP0, UPT, UR4, 0x8, UPT ;  /* 0x000000080400788c */ /* 0x000fd2000bf05270 */
[----:B------:R-:W-:Y:S05]  /*1a20*/  BRA.U !UP0, `(.L_x_10280) ;  /* 0x0000000108147547 */ /* 0x000fea000b800000 */
[----:B------:R-:W-:-:S09]  /*1a30*/  UISETP.NE.AND UP0, UPT, UR4, 0x9, UPT ;  /* 0x000000090400788c */ /* 0x000fd2000bf05270 */
[----:B------:R-:W-:Y:S05]  /*1a40*/  BRA.U UP0, `(.L_x_10273) ;  /* 0x0000000900487547 */ /* 0x000fea000b800000 */
[----:B------:R-:W2:Y:S02]  /*1a50*/  LDG.E R2, desc[UR36][R2.64] ;  /* 0x0000002402027981 */ /* 0x000ea4000c1e1900 */
[----:B--2---:R0:W1:Y:S01]  /*1a60*/  F2I.FTZ.TRUNC.NTZ R19, R2 ;  /* 0x0000000200137305 */ /* 0x004062000021f100 */
[----:B------:R-:W-:Y:S05]  /*1a70*/  BRA `(.L_x_10274) ;  /* 0x0000000800c07947 */ /* 0x000fea0003800000 */
.L_x_10280:
[----:B------:R-:W2:Y:S02]  /*1a80*/  LDG.E.U16 R2, desc[UR36][R2.64] ;  /* 0x0000002402027981 */ /* 0x000ea4000c1e1500 */
[----:B--2---:R-:W-:-:S06]  /*1a90*/  HADD2.F32 R0, -RZ, R2.H0_H0 ;  /* 0x20000002ff007230 */ /* 0x004fcc0000004100 */
[----:B------:R-:W0:Y:S02]  /*1aa0*/  F2I.FTZ.TRUNC.NTZ R0, R0 ;  /* 0x0000000000007305 */ /* 0x000e24000021f100 */
[----:B0-----:R-:W-:Y:S01]  /*1ab0*/  PRMT R19, R0, 0x7610, R19 ;  /* 0x0000761000137816 */ /* 0x001fe20000000013 */
[----:B------:R-:W-:Y:S06]  /*1ac0*/  BRA `(.L_x_10274) ;  /* 0x0000000800ac7947 */ /* 0x000fec0003800000 */
.L_x_10279:
[----:B------:R-:W2:Y:S02]  /*1ad0*/  LDG.E.64 R2, desc[UR36][R2.64] ;  /* 0x0000002402027981 */ /* 0x000ea4000c1e1b00 */
[----:B--2---:R0:W1:Y:S01]  /*1ae0*/  F2I.F64.TRUNC R19, R2 ;  /* 0x0000000200137311 */ /* 0x004062000030d100 */
[----:B------:R-:W-:Y:S05]  /*1af0*/  BRA `(.L_x_10274) ;  /* 0x0000000800a07947 */ /* 0x000fea0003800000 */
.L_x_10269:
        /* <DEDUP_REMOVED lines=10> */
[----:B------:R-:W-:Y:S01]  /*1ba0*/  SEL R19, RZ, 0x1, !P0 ;  /* 0x00000001ff137807 */ /* 0x000fe20004000000 */
[----:B------:R-:W-:Y:S08]  /*1bb0*/  BRA `(.L_x_10274) ;  /* 0x0000000800707947 */ /* 0x000ff00003800000 */
.L_x_10283:
[----:B------:R-:W2:Y:S02]  /*1bc0*/  LDG.E.64 R2, desc[UR36][R2.64] ;  /* 0x0000002402027981 */ /* 0x000ea4000c1e1b00 */
[----:B--2---:R3:W4:Y:S01]  /*1bd0*/  F2I.F64.TRUNC R19, R2 ;  /* 0x0000000200137311 */ /* 0x004722000030d100 */
[----:B------:R-:W-:Y:S05]  /*1be0*/  BRA `(.L_x_10274) ;  /* 0x0000000800647947 */ /* 0x000fea0003800000 */
.L_x_10282:
        /* <DEDUP_REMOVED lines=23> */
[----:B------:R-:W-:-:S06]  /*1d60*/  LOP3.LUT R5, R5, 0x80000000, R0, 0xf8, !PT ;  /* 0x8000000005057812 */ /* 0x000fcc00078ef800 */
[----:B------:R-:W0:Y:S02]  /*1d70*/  F2I.FTZ.TRUNC.NTZ R5, R5 ;  /* 0x0000000500057305 */ /* 0x000e24000021f100 */
[----:B0-----:R-:W-:Y:S01]  /*1d80*/  PRMT R19, R5, 0x7610, R19 ;  /* 0x0000761005137816 */ /* 0x001fe20000000013 */
[----:B------:R-:W-:Y:S06]  /*1d90*/  BRA `(.L_x_10274) ;  /* 0x0000000400f87947 */ /* 0x000fec0003800000 */
.L_x_10285:
        /* <DEDUP_REMOVED lines=10> */
[----:B------:R-:W-:-:S06]  /*1e40*/  LOP3.LUT R0, R0, 0x80000000, R5, 0xf8, !PT ;  /* 0x8000000000007812 */ /* 0x000fcc00078ef805 */
[----:B------:R-:W0:Y:S02]  /*1e50*/  F2I.FTZ.TRUNC.NTZ R0, R0 ;  /* 0x0000000000007305 */ /* 0x000e24000021f100 */
[----:B0-----:R-:W-:Y:S01]  /*1e60*/  PRMT R19, R0, 0x7610, R19 ;  /* 0x0000761000137816 */ /* 0x001fe20000000013 */
[----:B------:R-:W-:Y:S06]  /*1e70*/  BRA `(.L_x_10274) ;  /* 0x0000000400c07947 */ /* 0x000fec0003800000 */
.L_x_10284:
[----:B------:R-:W2:Y:S02]  /*1e80*/  LDG.E.U16 R0, desc[UR36][R2.64] ;  /* 0x0000002402007981 */ /* 0x000ea4000c1e1500 */
[----:B--2---:R-:W-:-:S06]  /*1e90*/  IMAD.U32 R0, R0, 0x10000, RZ ;  /* 0x0001000000007824 */ /* 0x004fcc00078e00ff */
[----:B------:R-:W0:Y:S02]  /*1ea0*/  F2I.FTZ.TRUNC.NTZ R0, R0 ;  /* 0x0000000000007305 */ /* 0x000e24000021f100 */
[----:B0-----:R-:W-:Y:S01]  /*1eb0*/  PRMT R19, R0, 0x7610, R19 ;  /* 0x0000761000137816 */ /* 0x001fe20000000013 */
[----:B------:R-:W-:Y:S06]  /*1ec0*/  BRA `(.L_x_10274) ;  /* 0x0000000400ac7947 */ /* 0x000fec0003800000 */
.L_x_10281:
        /* <DEDUP_REMOVED lines=10> */
.L_x_10288:
        /* <DEDUP_REMOVED lines=21> */
.L_x_10292:
[----:B------:R-:W-:Y:S05]  /*20c0*/  BSYNC.RECONVERGENT B1 ;  /* 0x0000000000017941 */ /* 0x000fea0003800200 */
.L_x_10291:
[----:B------:R-:W-:Y:S01]  /*20d0*/  IMAD.SHL.U32 R0, R0, 0x100000, RZ ;  /* 0x0010000000007824 */ /* 0x000fe200078e00ff */
[----:B------:R-:W-:-:S04]  /*20e0*/  LEA R2, R2, 0x3b800000, 0x17 ;  /* 0x3b80000002027811 */ /* 0x000fc800078eb8ff */
[----:B------:R-:W-:-:S07]  /*20f0*/  LOP3.LUT R0, R2, R0, R7, 0xfe, !PT ;  /* 0x0000000002007212 */ /* 0x000fce00078efe07 */
.L_x_10290:
[----:B------:R-:W-:Y:S05]  /*2100*/  BSYNC.RECONVERGENT B0 ;  /* 0x0000000000007941 */ /* 0x000fea0003800200 */
.L_x_10289:
[----:B------:R-:W0:Y:S02]  /*2110*/  F2I.FTZ.TRUNC.NTZ R0, R0 ;  /* 0x0000000000007305 */ /* 0x000e24000021f100 */
[----:B0-----:R-:W-:Y:S01]  /*2120*/  PRMT R19, R0, 0x7610, R19 ;  /* 0x0000761000137816 */ /* 0x001fe20000000013 */
[----:B------:R-:W-:Y:S06]  /*2130*/  BRA `(.L_x_10274) ;  /* 0x0000000400107947 */ /* 0x000fec0003800000 */
.L_x_10287:
        /* <DEDUP_REMOVED lines=21> */
.L_x_10296:
[----:B------:R-:W-:Y:S05]  /*2290*/  BSYNC.RECONVERGENT B1 ;  /* 0x0000000000017941 */ /* 0x000fea0003800200 */
.L_x_10295:
[----:B------:R-:W-:Y:S01]  /*22a0*/  IMAD.SHL.U32 R0, R0, 0x200000, RZ ;  /* 0x0020000000007824 */ /* 0x000fe200078e00ff */
[----:B------:R-:W-:-:S04]  /*22b0*/  LEA R2, R2, 0x37800000, 0x17 ;  /* 0x3780000002027811 */ /* 0x000fc800078eb8ff */
[----:B------:R-:W-:-:S07]  /*22c0*/  LOP3.LUT R0, R2, R0, R7, 0xfe, !PT ;  /* 0x0000000002007212 */ /* 0x000fce00078efe07 */
.L_x_10294:
[----:B------:R-:W-:Y:S05]  /*22d0*/  BSYNC.RECONVERGENT B0 ;  /* 0x0000000000007941 */ /* 0x000fea0003800200 */
.L_x_10293:
[----:B------:R-:W0:Y:S02]  /*22e0*/  F2I.FTZ.TRUNC.NTZ R0, R0 ;  /* 0x0000000000007305 */ /* 0x000e24000021f100 */
[----:B0-----:R-:W-:Y:S01]  /*22f0*/  PRMT R19, R0, 0x7610, R19 ;  /* 0x0000761000137816 */ /* 0x001fe20000000013 */
[----:B------:R-:W-:Y:S06]  /*2300*/  BRA `(.L_x_10274) ;  /* 0x00000000009c7947 */ /* 0x000fec0003800000 */
.L_x_10286:
[----:B------:R-:W-:-:S09]  /*2310*/  UISETP.NE.AND UP0, UPT, UR4, 0x1c, UPT ;  /* 0x0000001c0400788c */ /* 0x000fd2000bf05270 */
[----:B------:R-:W-:Y:S05]  /*2320*/  BRA.U !UP0, `(.L_x_10297) ;  /* 0x0000000108907547 */ /* 0x000fea000b800000 */
[----:B------:R-:W-:-:S09]  /*2330*/  UISETP.NE.AND UP0, UPT, UR4, 0x1d, UPT ;  /* 0x0000001d0400788c */ /* 0x000fd2000bf05270 */
[----:B------:R-:W-:Y:S05]  /*2340*/  BRA.U !UP0, `(.L_x_10298) ;  /* 0x0000000108807547 */ /* 0x000fea000b800000 */
[----:B------:R-:W-:-:S09]  /*2350*/  UISETP.NE.AND UP0, UPT, UR4, 0x2c, UPT ;  /* 0x0000002c0400788c */ /* 0x000fd2000bf05270 */
[----:B------:R-:W-:Y:S05]  /*2360*/  BRA.U !UP0, `(.L_x_10299) ;  /* 0x0000000108487547 */ /* 0x000fea000b800000 */
.L_x_10273:
        /* <DEDUP_REMOVED lines=16> */
.L_x_10300:
[----:B------:R-:W-:Y:S01]  /*2470*/  PRMT R19, RZ, 0x7610, R19 ;  /* 0x00007610ff137816 */ /* 0x000fe20000000013 */
[----:B------:R-:W-:Y:S06]  /*2480*/  BRA `(.L_x_10274) ;  /* 0x00000000003c7947 */ /* 0x000fec0003800000 */
.L_x_10299:
        /* <DEDUP_REMOVED lines=8> */
.L_x_10302:
[----:B------:R-:W-:Y:S05]  /*2510*/  BSYNC.RECONVERGENT B0 ;  /* 0x0000000000007941 */ /* 0x000fea0003800200 */
.L_x_10301:
[----:B------:R-:W0:Y:S02]  /*2520*/  F2I.FTZ.TRUNC.NTZ R0, R0 ;  /* 0x0000000000007305 */ /* 0x000e24000021f100 */
[----:B0-----:R-:W-:Y:S01]  /*2530*/  PRMT R19, R0, 0x7610, R19 ;  /* 0x0000761000137816 */ /* 0x001fe20000000013 */
[----:B------:R-:W-:Y:S06]  /*2540*/  BRA `(.L_x_10274) ;  /* 0x00000000000c7947 */ /* 0x000fec0003800000 */
.L_x_10298:
[----:B------:R2:W5:Y:S01]  /*2550*/  LDG.E.U16 R19, desc[UR36][R2.64] ;  /* 0x0000002402137981 */ /* 0x000562000c1e1500 */
[----:B------:R-:W-:Y:S05]  /*2560*/  BRA `(.L_x_10274) ;  /* 0x0000000000047947 */ /* 0x000fea0003800000 */
.L_x_10297:
[----:B------:R1:W5:Y:S02]  /*2570*/  LDG.E.U16 R19, desc[UR36][R2.64] ;  /* 0x0000002402137981 */ /* 0x000364000c1e1500 */
.L_x_10274:
[----:B------:R-:W0:Y:S01]  /*2580*/  LDCU.64 UR6, c[0x0][0x5f8] ;  /* 0x0000bf00ff0677ac */ /* 0x000e220008000a00 */
[----:B------:R-:W-:-:S04]  /*2590*/  UPRMT UR4, UR42, 0x9910, URZ ;  /* 0x000099102a047896 */ /* 0x000fc800080000ff */
[----:B------:R-:W-:Y:S01]  /*25a0*/  UISETP.GT.AND UP0, UPT, UR4, 0x9, UPT ;  /* 0x000000090400788c */ /* 0x000fe2000bf04270 */
[----:B0123--:R-:W-:-:S05]  /*25b0*/  IADD3 R2, P0, PT, R18, UR6, RZ ;  /* 0x0000000612027c10 */ /* 0x00ffca000ff1e0ff */
        /* <DEDUP_REMOVED lines=12> */
.L_x_10306:
[----:B------:R3:W5:Y:S01]  /*2680*/  LDG.E.U8 R0, desc[UR36][R2.64] ;  /* 0x0000002402007981 */ /* 0x000762000c1e1100 */
[----:B------:R-:W-:Y:S05]  /*2690*/  BRA `(.L_x_10308) ;  /* 0x0000000c004c7947 */ /* 0x000fea0003800000 */
.L_x_10305:
        /* <DEDUP_REMOVED lines=8> */
.L_x_10310:
[----:B------:R1:W5:Y:S01]  /*2720*/  LDG.E.U16 R0, desc[UR36][R2.64] ;  /* 0x0000002402007981 */ /* 0x000362000c1e1500 */
[----:B------:R-:W-:Y:S05]  /*2730*/  BRA `(.L_x_10308) ;  /* 0x0000000c00247947 */ /* 0x000fea0003800000 */
.L_x_10309:
[----:B------:R2:W5:Y:S01]  /*2740*/  LDG.E.U16 R0, desc[UR36][R2.64] ;  /* 0x0000002402007981 */ /* 0x000562000c1e1500 */
[----:B------:R-:W-:Y:S05]  /*2750*/  BRA `(.L_x_10308) ;  /* 0x0000000c001c7947 */ /* 0x000fea0003800000 */
.L_x_10304:
        /* <DEDUP_REMOVED lines=9> */
.L_x_10312:
[----:B------:R-:W2:Y:S02]  /*27f0*/  LDG.E.U16 R4, desc[UR36][R2.64] ;  /* 0x0000002402047981 */ /* 0x000ea4000c1e1500 */
[----:B--2---:R-:W-:-:S06]  /*2800*/  HADD2.F32 R4, -RZ, R4.H0_H0 ;  /* 0x20000004ff047230 */ /* 0x004fcc0000004100 */
[----:B------:R-:W0:Y:S02]  /*2810*/  F2I.FTZ.TRUNC.NTZ R4, R4 ;  /* 0x0000000400047305 */ /* 0x000e24000021f100 */
[----:B0-----:R-:W-:Y:S01]  /*2820*/  PRMT R0, R4, 0x7610, R0 ;  /* 0x0000761004007816 */ /* 0x001fe20000000000 */
[----:B------:R-:W-:Y:S06]  /*2830*/  BRA `(.L_x_10308) ;  /* 0x0000000800e47947 */ /* 0x000fec0003800000 */
.L_x_10311:
        /* <DEDUP_REMOVED lines=9> */
.L_x_10314:
[----:B------:R-:W2:Y:S02]  /*28d0*/  LDG.E.U16 R2, desc[UR36][R2.64] ;  /* 0x0000002402027981 */ /* 0x000ea4000c1e1500 */
[----:B--2---:R-:W-:-:S06]  /*28e0*/  HADD2.F32 R4, -RZ, R2.H0_H0 ;  /* 0x20000002ff047230 */ /* 0x004fcc0000004100 */
[----:B------:R-:W0:Y:S02]  /*28f0*/  F2I.FTZ.TRUNC.NTZ R4, R4 ;  /* 0x0000000400047305 */ /* 0x000e24000021f100 */
[----:B0-----:R-:W-:Y:S01]  /*2900*/  PRMT R0, R4, 0x7610, R0 ;  /* 0x0000761004007816 */ /* 0x001fe20000000000 */
[----:B------:R-:W-:Y:S06]  /*2910*/  BRA `(.L_x_10308) ;  /* 0x0000000800ac7947 */ /* 0x000fec0003800000 */
.L_x_10313:
[----:B------:R-:W2:Y:S02]  /*2920*/  LDG.E.64 R2, desc[UR36][R2.64] ;  /* 0x0000002402027981 */ /* 0x000ea4000c1e1b00 */
[----:B--2---:R0:W1:Y:S01]  /*2930*/  F2I.F64.TRUNC R0, R2 ;  /* 0x0000000200007311 */ /* 0x004062000030d100 */
[----:B------:R-:W-:Y:S05]  /*2940*/  BRA `(.L_x_10308) ;  /* 0x0000000800a07947 */ /* 0x000fea0003800000 */
.L_x_10303:
        /* <DEDUP_REMOVED lines=12> */
.L_x_10317:
[----:B------:R-:W2:Y:S02]  /*2a10*/  LDG.E.64 R2, desc[UR36][R2.64] ;  /* 0x0000002402027981 */ /* 0x000ea4000c1e1b00 */
[----:B--2---:R0:W1:Y:S01]  /*2a20*/  F2I.F64.TRUNC R0, R2 ;  /* 0x0000000200007311 */ /* 0x004062000030d100 */
[----:B------:R-:W-:Y:S05]  /*2a30*/  BRA `(.L_x_10308) ;  /* 0x0000000800647947 */ /* 0x000fea0003800000 */
.L_x_10316:
        /* <DEDUP_REMOVED lines=27> */
.L_x_10319:
        /* <DEDUP_REMOVED lines=14> */
.L_x_10318:
[----:B------:R-:W2:Y:S02]  /*2cd0*/  LDG.E.U16 R4, desc[UR36][R2.64] ;  /* 0x0000002402047981 */ /* 0x000ea4000c1e1500 */
[----:B--2---:R-:W-:-:S06]  /*2ce0*/  IMAD.U32 R4, R4, 0x10000, RZ ;  /* 0x0001000004047824 */ /* 0x004fcc00078e00ff */
[----:B------:R-:W0:Y:S02]  /*2cf0*/  F2I.FTZ.TRUNC.NTZ R4, R4 ;  /* 0x0000000400047305 */ /* 0x000e24000021f100 */
[----:B0-----:R-:W-:Y:S01]  /*2d00*/  PRMT R0, R4, 0x7610, R0 ;  /* 0x0000761004007816 */ /* 0x001fe20000000000 */
[----:B------:R-:W-:Y:S06]  /*2d10*/  BRA `(.L_x_10308) ;  /* 0x0000000400ac7947 */ /* 0x000fec0003800000 */
.L_x_10315:
        /* <DEDUP_REMOVED lines=10> */
.L_x_10322:
        /* <DEDUP_REMOVED lines=21> */
.L_x_10326:
[----:B------:R-:W-:Y:S05]  /*2f10*/  BSYNC.RECONVERGENT B1 ;  /* 0x0000000000017941 */ /* 0x000fea0003800200 */
.L_x_10325:
[----:B------:R-:W-:Y:S01]  /*2f20*/  IMAD.SHL.U32 R0, R0, 0x100000, RZ ;  /* 0x0010000000007824 */ /* 0x000fe200078e00ff */
[----:B------:R-:W-:-:S04]  /*2f30*/  LEA R2, R2, 0x3b800000, 0x17 ;  /* 0x3b80000002027811 */ /* 0x000fc800078eb8ff */
[----:B------:R-:W-:-:S07]  /*2f40*/  LOP3.LUT R4, R2, R0, R7, 0xfe, !PT ;  /* 0x0000000002047212 */ /* 0x000fce00078efe07 */
.L_x_10324:
[----:B------:R-:W-:Y:S05]  /*2f50*/  BSYNC.RECONVERGENT B0 ;  /* 0x0000000000007941 */ /* 0x000fea0003800200 */
.L_x_10323:
[----:B------:R-:W0:Y:S02]  /*2f60*/  F2I.FTZ.TRUNC.NTZ R4, R4 ;  /* 0x0000000400047305 */ /* 0x000e24000021f100 */
[----:B0-----:R-:W-:Y:S01]  /*2f70*/  PRMT R0, R4, 0x7610, R0 ;  /* 0x0000761004007816 */ /* 0x001fe20000000000 */
[----:B------:R-:W-:Y:S06]  /*2f80*/  BRA `(.L_x_10308) ;  /* 0x0000000400107947 */ /* 0x000fec0003800000 */
.L_x_10321:
        /* <DEDUP_REMOVED lines=21> */
.L_x_10330:
[----:B------:R-:W-:Y:S05]  /*30e0*/  BSYNC.RECONVERGENT B1 ;  /* 0x0000000000017941 */ /* 0x000fea0003800200 */
.L_x_10329:
[----:B------:R-:W-:Y:S01]  /*30f0*/  IMAD.SHL.U32 R0, R0, 0x200000, RZ ;  /* 0x0020000000007824 */ /* 0x000fe200078e00ff */
[----:B------:R-:W-:-:S04]  /*3100*/  LEA R2, R2, 0x37800000, 0x17 ;  /* 0x3780000002027811 */ /* 0x000fc800078eb8ff */
[----:B------:R-:W-:-:S07]  /*3110*/  LOP3.LUT R4, R2, R0, R7, 0xfe, !PT ;  /* 0x0000000002047212 */ /* 0x000fce00078efe07 */
.L_x_10328:
[----:B------:R-:W-:Y:S05]  /*3120*/  BSYNC.RECONVERGENT B0 ;  /* 0x0000000000007941 */ /* 0x000fea0003800200 */
.L_x_10327:
[----:B------:R-:W0:Y:S02]  /*3130*/  F2I.FTZ.TRUNC.NTZ R4, R4 ;  /* 0x0000000400047305 */ /* 0x000e24000021f100 */
[----:B0-----:R-:W-:Y:S01]  /*3140*/  PRMT R0, R4, 0x7610, R0 ;  /* 0x0000761004007816 */ /* 0x001fe20000000000 */
[----:B------:R-:W-:Y:S06]  /*3150*/  BRA `(.L_x_10308) ;  /* 0x00000000009c7947 */ /* 0x000fec0003800000 */
.L_x_10320:
[----:B------:R-:W-:-:S09]  /*3160*/  UISETP.NE.AND UP0, UPT, UR4, 0x1c, UPT ;  /* 0x0000001c0400788c */ /* 0x000fd2000bf05270 */
[----:B------:R-:W-:Y:S05]  /*3170*/  BRA.U !UP0, `(.L_x_10331) ;  /* 0x0000000108907547 */ /* 0x000fea000b800000 */
[----:B------:R-:W-:-:S09]  /*3180*/  UISETP.NE.AND UP0, UPT, UR4, 0x1d, UPT ;  /* 0x0000001d0400788c */ /* 0x000fd2000bf05270 */
[----:B------:R-:W-:Y:S05]  /*3190*/  BRA.U !UP0, `(.L_x_10332) ;  /* 0x0000000108807547 */ /* 0x000fea000b800000 */
[----:B------:R-:W-:-:S09]  /*31a0*/  UISETP.NE.AND UP0, UPT, UR4, 0x2c, UPT ;  /* 0x0000002c0400788c */ /* 0x000fd2000bf05270 */
[----:B------:R-:W-:Y:S05]  /*31b0*/  BRA.U !UP0, `(.L_x_10333) ;  /* 0x0000000108487547 */ /* 0x000fea000b800000 */
.L_x_10307:
        /* <DEDUP_REMOVED lines=15> */
[----:B--2-45:R-:W-:Y:S05]  /*32b0*/  CALL.ABS.NOINC R2 ;  /* 0x0000000002007343 */ /* 0x034fea0003c00000 */
.L_x_10334:
[----:B------:R-:W-:Y:S01]  /*32c0*/  PRMT R0, RZ, 0x7610, R0 ;  /* 0x00007610ff007816 */ /* 0x000fe20000000000 */
[----:B------:R-:W-:Y:S06]  /*32d0*/  BRA `(.L_x_10308) ;  /* 0x00000000003c7947 */ /* 0x000fec0003800000 */
.L_x_10333:
        /* <DEDUP_REMOVED lines=8> */
.L_x_10336:
[----:B------:R-:W-:Y:S05]  /*3360*/  BSYNC.RECONVERGENT B0 ;  /* 0x0000000000007941 */ /* 0x000fea0003800200 */
.L_x_10335:
[----:B------:R-:W0:Y:S02]  /*3370*/  F2I.FTZ.TRUNC.NTZ R4, R4 ;  /* 0x0000000400047305 */ /* 0x000e24000021f100 */
[----:B0-----:R-:W-:Y:S01]  /*3380*/  PRMT R0, R4, 0x7610, R0 ;  /* 0x0000761004007816 */ /* 0x001fe20000000000 */
[----:B------:R-:W-:Y:S06]  /*3390*/  BRA `(.L_x_10308) ;  /* 0x00000000000c7947 */ /* 0x000fec0003800000 */
.L_x_10332:
[----:B------:R0:W5:Y:S01]  /*33a0*/  LDG.E.U16 R0, desc[UR36][R2.64] ;  /* 0x0000002402007981 */ /* 0x000162000c1e1500 */
[----:B------:R-:W-:Y:S05]  /*33b0*/  BRA `(.L_x_10308) ;  /* 0x0000000000047947 */ /* 0x000fea0003800000 */
.L_x_10331:
[----:B------:R0:W5:Y:S02]  /*33c0*/  LDG.E.U16 R0, desc[UR36][R2.64] ;  /* 0x0000002402007981 */ /* 0x000164000c1e1500 */
.L_x_10308:
[----:B------:R-:W0:Y:S02]  /*33d0*/  LDCU.64 UR6, c[0x0][0x5e8] ;  /* 0x0000bd00ff0677ac */ /* 0x000e240008000a00 */
[----:B012345:R-:W-:Y:S02]  /*33e0*/  PRMT R2, R19, 0x9910, RZ ;  /* 0x0000991013027816 */ /* 0x03ffe400000000ff */
[----:B------:R-:W-:Y:S01]  /*33f0*/  PRMT R9, R0, 0x7610, R9 ;  /* 0x0000761000097816 */ /* 0x000fe20000000009 */
[----:B------:R-:W-:Y:S01]  /*3400*/  UPRMT UR4, UR43, 0x9910, URZ ;  /* 0x000099102b047896 */ /* 0x000fe200080000ff */
[C---:B------:R-:W-:Y:S02]  /*3410*/  ISETP.NE.AND P1, PT, R2.reuse, RZ, PT ;  /* 0x000000ff0200720c */ /* 0x040fe40003f25270 */
[----:B------:R-:W-:Y:S01]  /*3420*/  ISETP.GT.AND P0, PT, R2, RZ, PT ;  /* 0x000000ff0200720c */ /* 0x000fe20003f04270 */
[----:B------:R-:W-:Y:S01]  /*3430*/  UISETP.GT.AND UP0, UPT, UR4, 0x9, UPT ;  /* 0x000000090400788c */ /* 0x000fe2000bf04270 */
[----:B------:R-:W-:-:S09]  /*3440*/  IADD3 R2, P2, PT, R16, UR6, RZ ;  /* 0x0000000610027c10 */ /* 0x000fd2000ff5e0ff */
[----:B------:R-:W-:Y:S02]  /*3450*/  @P1 SEL R9, RZ, 0x1, !P0 ;  /* 0x00000001ff091807 */ /* 0x000fe40004000000 */
[----:B------:R-:W-:Y:S01]  /*3460*/  IADD3.X R3, PT, PT, RZ, UR7, RZ, P2, !PT ;  /* 0x00000007ff037c10 */ /* 0x000fe200097fe4ff */
        /* <DEDUP_REMOVED lines=11> */
.L_x_10340:
[----:B------:R1:W-:Y:S01]  /*3520*/  STG.E.U8 desc[UR36][R2.64], R9 ;  /* 0x0000000902007986 */ /* 0x0003e2000c101124 */
[----:B------:R-:W-:Y:S05]  /*3530*/  BRA `(.L_x_10342) ;  /* 0x0000000c00507947 */ /* 0x000fea0003800000 */
.L_x_10339:
[----:B------:R-:W-:-:S09]  /*3540*/  UISETP.NE.AND UP0, UPT, UR4, 0x2, UPT ;  /* 0x000000020400788c */ /* 0x000fd2000bf05270 */
[----:B------:R-:W-:Y:S05]  /*3550*/  BRA.U !UP0, `(.L_x_10343) ;  /* 0x00000001082c7547 */ /* 0x000fea000b800000 */
[----:B------:R-:W-:-:S09]  /*3560*/  UISETP.NE.AND UP0, UPT, UR4, 0x3, UPT ;  /* 0x000000030400788c */ /* 0x000fd2000bf05270 */
[----:B------:R-:W-:Y:S05]  /*3570*/  BRA.U !UP0, `(.L_x_10344) ;  /* 0x0000000108187547 */ /* 0x000fea000b800000 */
[----:B------:R-:W-:-:S09]  /*3580*/  UISETP.NE.AND UP0, UPT, UR4, 0x4, UPT ;  /* 0x000000040400788c */ /* 0x000fd2000bf05270 */
[----:B------:R-:W-:Y:S05]  /*3590*/  BRA.U UP0, `(.L_x_10341) ;  /* 0x00000009009c7547 */ /* 0x000fea000b800000 */
[----:B------:R-:W-:-:S04]  /*35a0*/  PRMT R4, R9, 0x9910, RZ ;  /* 0x0000991009047816 */ /* 0x000fc800000000ff */
[----:B------:R-:W-:-:S05]  /*35b0*/  SHF.R.S32.HI R5, RZ, 0x1f, R4 ;  /* 0x0000001fff057819 */ /* 0x000fca0000011404 */
[----:B------:R4:W-:Y:S01]  /*35c0*/  STG.E.64 desc[UR36][R2.64], R4 ;  /* 0x0000000402007986 */ /* 0x0009e2000c101b24 */
[----:B------:R-:W-:Y:S05]  /*35d0*/  BRA `(.L_x_10342) ;  /* 0x0000000c00287947 */ /* 0x000fea0003800000 */
.L_x_10344:
[----:B------:R-:W-:-:S05]  /*35e0*/  PRMT R5, R9, 0x9910, RZ ;  /* 0x0000991009057816 */ /* 0x000fca00000000ff */
[----:B------:R3:W-:Y:S01]  /*35f0*/  STG.E desc[UR36][R2.64], R5 ;  /* 0x0000000502007986 */ /* 0x0007e2000c101924 */
[----:B------:R-:W-:Y:S05]  /*3600*/  BRA `(.L_x_10342) ;  /* 0x0000000c001c7947 */ /* 0x000fea0003800000 */
.L_x_10343:
[----:B------:R2:W-:Y:S01]  /*3610*/  STG.E.U16 desc[UR36][R2.64], R9 ;  /* 0x0000000902007986 */ /* 0x0005e2000c101524 */
[----:B------:R-:W-:Y:S05]  /*3620*/  BRA `(.L_x_10342) ;  /* 0x0000000c00147947 */ /* 0x000fea0003800000 */
.L_x_10338:
[----:B------:R-:W-:-:S09]  /*3630*/  UISETP.GT.AND UP0, UPT, UR4, 0x6, UPT ;  /* 0x000000060400788c */ /* 0x000fd2000bf04270 */
[----:B------:R-:W-:Y:S05]  /*3640*/  BRA.U UP0, `(.L_x_10345) ;  /* 0x00000001002c7547 */ /* 0x000fea000b800000 */
[----:B------:R-:W-:-:S09]  /*3650*/  UISETP.NE.AND UP0, UPT, UR4, 0x5, UPT ;  /* 0x000000050400788c */ /* 0x000fd2000bf05270 */
[----:B------:R-:W-:Y:S05]  /*3660*/  BRA.U !UP0, `(.L_x_10346) ;  /* 0x0000000108147547 */ /* 0x000fea000b800000 */
[----:B------:R-:W-:-:S09]  /*3670*/  UISETP.NE.AND UP0, UPT, UR4, 0x6, UPT ;  /* 0x000000060400788c */ /* 0x000fd2000bf05270 */
[----:B------:R-:W-:Y:S05]  /*3680*/  BRA.U UP0, `(.L_x_10341) ;  /* 0x0000000900607547 */ /* 0x000fea000b800000 */
[----:B------:R-:W0:Y:S02]  /*3690*/  I2F.S16 R5, R9 ;  /* 0x0000000900057306 */ /* 0x000e240000101400 */
[----:B0-----:R0:W-:Y:S01]  /*36a0*/  STG.E desc[UR36][R2.64], R5 ;  /* 0x0000000502007986 */ /* 0x0011e2000c101924 */
[----:B------:R-:W-:Y:S05]  /*36b0*/  BRA `(.L_x_10342) ;  /* 0x0000000800f07947 */ /* 0x000fea0003800000 */
.L_x_10346:
[----:B------:R-:W0:Y:S02]  /*36c0*/  I2F.S16 R0, R9 ;  /* 0x0000000900007306 */ /* 0x000e240000101400 */
[----:B0-----:R-:W-:-:S05]  /*36d0*/  F2FP.F16.F32.PACK_AB R0, RZ, R0 ;  /* 0x00000000ff00723e */ /* 0x001fca00000000ff */
[----:B------:R0:W-:Y:S01]  /*36e0*/  STG.E.U16 desc[UR36][R2.64], R0 ;  /* 0x0000000002007986 */ /* 0x0001e2000c101524 */
[----:B------:R-:W-:Y:S05]  /*36f0*/  BRA `(.L_x_10342) ;  /* 0x0000000800e07947 */ /* 0x000fea0003800000 */
.L_x_10345:
[----:B------:R-:W-:-:S09]  /*3700*/  UISETP.NE.AND UP0, UPT, UR4, 0x7, UPT ;  /* 0x000000070400788c */ /* 0x000fd2000bf05270 */
[----:B------:R-:W-:Y:S05]  /*3710*/  BRA.U !UP0, `(.L_x_10347) ;  /* 0x0000000108347547 */ /* 0x000fea000b800000 */
[----:B------:R-:W-:-:S09]  /*3720*/  UISETP.NE.AND UP0, UPT, UR4, 0x8, UPT ;  /* 0x000000080400788c */ /* 0x000fd2000bf05270 */
[----:B------:R-:W-:Y:S05]  /*3730*/  BRA.U !UP0, `(.L_x_10348) ;  /* 0x0000000108187547 */ /* 0x000fea000b800000 */
[----:B------:R-:W-:-:S09]  /*3740*/  UISETP.NE.AND UP0, UPT, UR4, 0x9, UPT ;  /* 0x000000090400788c */ /* 0x000fd2000bf05270 */
[----:B------:R-:W-:Y:S05]  /*3750*/  BRA.U UP0, `(.L_x_10341) ;  /* 0x00000009002c7547 */ /* 0x000fea000b800000 */
[----:B------:R-:W0:Y:S01]  /*3760*/  I2F.S16 R4, R9 ;  /* 0x0000000900047306 */ /* 0x000e220000101400 */
[----:B------:R-:W-:-:S05]  /*3770*/  IMAD.MOV.U32 R5, RZ, RZ, RZ ;  /* 0x000000ffff057224 */ /* 0x000fca00078e00ff */
[----:B0-----:R0:W-:Y:S01]  /*3780*/  STG.E.64 desc[UR36][R2.64], R4 ;  /* 0x0000000402007986 */ /* 0x0011e2000c101b24 */
[----:B------:R-:W-:Y:S05]  /*3790*/  BRA `(.L_x_10342) ;  /* 0x0000000800b87947 */ /* 0x000fea0003800000 */
.L_x_10348:
[----:B------:R-:W0:Y:S02]  /*37a0*/  I2F.S16 R9, R9 ;  /* 0x0000000900097306 */ /* 0x000e240000101400 */
[----:B0-----:R-:W-:-:S04]  /*37b0*/  F2FP.F16.F32.PACK_AB R5, RZ, R9 ;  /* 0x00000009ff05723e */ /* 0x001fc800000000ff */
[----:B------:R-:W-:-:S05]  /*37c0*/  PRMT R5, R5, 0x5410, RZ ;  /* 0x0000541005057816 */ /* 0x000fca00000000ff */
[----:B------:R0:W-:Y:S01]  /*37d0*/  STG.E desc[UR36][R2.64], R5 ;  /* 0x0000000502007986 */ /* 0x0001e2000c101924 */
[----:B------:R-:W-:Y:S05]  /*37e0*/  BRA `(.L_x_10342) ;  /* 0x0000000800a47947 */ /* 0x000fea0003800000 */
.L_x_10347:
[----:B------:R-:W0:Y:S02]  /*37f0*/  I2F.F64.S16 R4, R9 ;  /* 0x0000000900047312 */ /* 0x000e240000101c00 */
[----:B0-----:R0:W-:Y:S01]  /*3800*/  STG.E.64 desc[UR36][R2.64], R4 ;  /* 0x0000000402007986 */ /* 0x0011e2000c101b24 */
[----:B------:R-:W-:Y:S05]  /*3810*/  BRA `(.L_x_10342) ;  /* 0x0000000800987947 */ /* 0x000fea0003800000 */
.L_x_10337:
        /* <DEDUP_REMOVED lines=8> */
[----:B------:R-:W-:-:S04]  /*38a0*/  PRMT R0, R9, 0x9910, RZ ;  /* 0x0000991009007816 */ /* 0x000fc800000000ff */
[----:B------:R-:W-:-:S04]  /*38b0*/  ISETP.NE.AND P0, PT, R0, RZ, PT ;  /* 0x000000ff0000720c */ /* 0x000fc80003f05270 */
[----:B------:R-:W-:-:S05]  /*38c0*/  SEL R5, RZ, 0x1, !P0 ;  /* 0x00000001ff057807 */ /* 0x000fca0004000000 */
[----:B------:R0:W-:Y:S01]  /*38d0*/  STG.E.U8 desc[UR36][R2.64], R5 ;  /* 0x0000000502007986 */ /* 0x0001e2000c101124 */
[----:B------:R-:W-:Y:S05]  /*38e0*/  BRA `(.L_x_10342) ;  /* 0x0000000800647947 */ /* 0x000fea0003800000 */
.L_x_10351:
[----:B------:R-:W0:Y:S01]  /*38f0*/  I2F.F64.S16 R4, R9 ;  /* 0x0000000900047312 */ /* 0x000e220000101c00 */
[----:B------:R-:W-:-:S05]  /*3900*/  CS2R R6, SRZ ;  /* 0x0000000000067805 */ /* 0x000fca000001ff00 */
[----:B0-----:R0:W-:Y:S01]  /*3910*/  STG.E.128 desc[UR36][R2.64], R4 ;  /* 0x0000000402007986 */ /* 0x0011e2000c101d24 */
[----:B------:R-:W-:Y:S05]  /*3920*/  BRA `(.L_x_10342) ;  /* 0x0000000800547947 */ /* 0x000fea0003800000 */
.L_x_10350:
[----:B------:R-:W-:-:S09]  /*3930*/  UISETP.NE.AND UP0, UPT, UR4, 0xf, UPT ;  /* 0x0000000f0400788c */ /* 0x000fd2000bf05270 */
[----:B------:R-:W-:Y:S05]  /*3940*/  BRA.U !UP0, `(.L_x_10352) ;  /* 0x0000000108a07547 */ /* 0x000fea000b800000 */
[----:B------:R-:W-:-:S09]  /*3950*/  UISETP.NE.AND UP0, UPT, UR4, 0x17, UPT ;  /* 0x000000170400788c */ /* 0x000fd2000bf05270 */
[----:B------:R-:W-:Y:S05]  /*3960*/  BRA.U !UP0, `(.L_x_10353) ;  /* 0x00000001084c7547 */ /* 0x000fea000b800000 */
[----:B------:R-:W-:-:S09]  /*3970*/  UISETP.NE.AND UP0, UPT, UR4, 0x18, UPT ;  /* 0x000000180400788c */ /* 0x000fd2000bf05270 */
[----:B------:R-:W-:Y:S05]  /*3980*/  BRA.U UP0, `(.L_x_10341) ;  /* 0x0000000500a07547 */ /* 0x000fea000b800000 */
[----:B------:R-:W0:Y:S01]  /*3990*/  I2F.S16 R9, R9 ;  /* 0x0000000900097306 */ /* 0x000e220000101400 */
        /* <DEDUP_REMOVED lines=12> */
.L_x_10355:
[----:B------:R-:W-:Y:S05]  /*3a60*/  BSYNC.RECONVERGENT B0 ;  /* 0x0000000000007941 */ /* 0x000fea0003800200 */
.L_x_10354:
[----:B------:R-:W-:-:S05]  /*3a70*/  LOP3.LUT R5, R0, 0x80, R5, 0xf8, !PT ;  /* 0x0000008000057812 */ /* 0x000fca00078ef805 */
[----:B------:R0:W-:Y:S01]  /*3a80*/  STG.E.U8 desc[UR36][R2.64], R5 ;  /* 0x0000000502007986 */ /* 0x0001e2000c101124 */
[----:B------:R-:W-:Y:S05]  /*3a90*/  BRA `(.L_x_10342) ;  /* 0x0000000400f87947 */ /* 0x000fea0003800000 */
.L_x_10353:
[----:B------:R-:W0:Y:S01]  /*3aa0*/  I2F.S16 R9, R9 ;  /* 0x0000000900097306 */ /* 0x000e220000101400 */
        /* <DEDUP_REMOVED lines=14> */
.L_x_10357:
[----:B------:R-:W-:Y:S05]  /*3b90*/  BSYNC.RECONVERGENT B0 ;  /* 0x0000000000007941 */ /* 0x000fea0003800200 */
.L_x_10356:
[----:B------:R-:W-:-:S05]  /*3ba0*/  LOP3.LUT R5, R0, 0x80, R5, 0xf8, !PT ;  /* 0x0000008000057812 */ /* 0x000fca00078ef805 */
[----:B------:R0:W-:Y:S01]  /*3bb0*/  STG.E.U8 desc[UR36][R2.64], R5 ;  /* 0x0000000502007986 */ /* 0x0001e2000c101124 */
[----:B------:R-:W-:Y:S05]  /*3bc0*/  BRA `(.L_x_10342) ;  /* 0x0000000400ac7947 */ /* 0x000fea0003800000 */
.L_x_10352:
[----:B------:R-:W0:Y:S02]  /*3bd0*/  I2F.S16 R0, R9 ;  /* 0x0000000900007306 */ /* 0x000e240000101400 */
[----:B0-----:R-:W-:-:S05]  /*3be0*/  F2FP.BF16.F32.PACK_AB R0, RZ, R0 ;  /* 0x00000000ff00723e */ /* 0x001fca00000010ff */
[----:B------:R0:W-:Y:S01]  /*3bf0*/  STG.E.U16 desc[UR36][R2.64], R0 ;  /* 0x0000000002007986 */ /* 0x0001e2000c101524 */
[----:B------:R-:W-:Y:S05]  /*3c00*/  BRA `(.L_x_10342) ;  /* 0x00000004009c7947 */ /* 0x000fea0003800000 */
.L_x_10349:
        /* <DEDUP_REMOVED lines=10> */
.L_x_10360:
[----:B------:R-:W0:Y:S01]  /*3cb0*/  I2F.S16 R5, R9 ;  /* 0x0000000900057306 */ /* 0x000e220000101400 */
        /* <DEDUP_REMOVED lines=12> */
.L_x_10363:
[----:B------:R-:W-:-:S04]  /*3d80*/  SHF.R.U32.HI R0, RZ, 0x14, R5 ;  /* 0x00000014ff007819 */ /* 0x000fc80000011605 */
[----:B------:R-:W-:-:S04]  /*3d90*/  LOP3.LUT R0, R0, 0x1, RZ, 0xc0, !PT ;  /* 0x0000000100007812 */ /* 0x000fc800078ec0ff */
[----:B------:R-:W-:-:S04]  /*3da0*/  IADD3 R0, PT, PT, R5, 0x487ffff, R0 ;  /* 0x0487ffff05007810 */ /* 0x000fc80007ffe000 */
[----:B------:R-:W-:-:S04]  /*3db0*/  SHF.R.U32.HI R0, RZ, 0x14, R0 ;  /* 0x00000014ff007819 */ /* 0x000fc80000011600 */
[----:B------:R-:W-:-:S07]  /*3dc0*/  LOP3.LUT R4, R0, 0xff, RZ, 0xc0, !PT ;  /* 0x000000ff00047812 */ /* 0x000fce00078ec0ff */
.L_x_10364:
[----:B------:R-:W-:-:S04]  /*3dd0*/  SHF.R.U32.HI R5, RZ, 0x18, R5 ;  /* 0x00000018ff057819 */ /* 0x000fc80000011605 */
[----:B------:R-:W-:-:S04]  /*3de0*/  LOP3.LUT R4, R4, 0x80, R5, 0xf8, !PT ;  /* 0x0000008004047812 */ /* 0x000fc800078ef805 */
[----:B------:R-:W-:-:S07]  /*3df0*/  PRMT R0, R4, 0x7610, R0 ;  /* 0x0000761004007816 */ /* 0x000fce0000000000 */
.L_x_10362:
[----:B------:R-:W-:Y:S05]  /*3e00*/  BSYNC.RECONVERGENT B0 ;  /* 0x0000000000007941 */ /* 0x000fea0003800200 */
.L_x_10361:
[----:B------:R0:W-:Y:S01]  /*3e10*/  STG.E.U8 desc[UR36][R2.64], R0 ;  /* 0x0000000002007986 */ /* 0x0001e2000c101124 */
[----:B------:R-:W-:Y:S05]  /*3e20*/  BRA `(.L_x_10342) ;  /* 0x0000000400147947 */ /* 0x000fea0003800000 */
.L_x_10359:
[----:B------:R-:W0:Y:S01]  /*3e30*/  I2F.S16 R5, R9 ;  /* 0x0000000900057306 */ /* 0x000e220000101400 */
        /* <DEDUP_REMOVED lines=12> */
.L_x_10367:
[----:B------:R-:W-:-:S04]  /*3f00*/  SHF.R.U32.HI R0, RZ, 0x15, R5 ;  /* 0x00000015ff007819 */ /* 0x000fc80000011605 */
[----:B------:R-:W-:-:S04]  /*3f10*/  LOP3.LUT R0, R0, 0x1, RZ, 0xc0, !PT ;  /* 0x0000000100007812 */ /* 0x000fc800078ec0ff */
[----:B------:R-:W-:-:S04]  /*3f20*/  IADD3 R0, PT, PT, R5, 0x88fffff, R0 ;  /* 0x088fffff05007810 */ /* 0x000fc80007ffe000 */
[----:B------:R-:W-:-:S04]  /*3f30*/  SHF.R.U32.HI R0, RZ, 0x15, R0 ;  /* 0x00000015ff007819 */ /* 0x000fc80000011600 */
[----:B------:R-:W-:-:S07]  /*3f40*/  LOP3.LUT R4, R0, 0xff, RZ, 0xc0, !PT ;  /* 0x000000ff00047812 */ /* 0x000fce00078ec0ff */
.L_x_10368:
[----:B------:R-:W-:-:S04]  /*3f50*/  SHF.R.U32.HI R5, RZ, 0x18, R5 ;  /* 0x00000018ff057819 */ /* 0x000fc80000011605 */
[----:B------:R-:W-:-:S04]  /*3f60*/  LOP3.LUT R4, R4, 0x80, R5, 0xf8, !PT ;  /* 0x0000008004047812 */ /* 0x000fc800078ef805 */
[----:B------:R-:W-:-:S07]  /*3f70*/  PRMT R0, R4, 0x7610, R0 ;  /* 0x0000761004007816 */ /* 0x000fce0000000000 */
.L_x_10366:
[----:B------:R-:W-:Y:S05]  /*3f80*/  BSYNC.RECONVERGENT B0 ;  /* 0x0000000000007941 */ /* 0x000fea0003800200 */
.L_x_10365:
[----:B------:R0:W-:Y:S01]  /*3f90*/  STG.E.U8 desc[UR36][R2.64], R0 ;  /* 0x0000000002007986 */ /* 0x0001e2000c101124 */
[----:B------:R-:W-:Y:S05]  /*3fa0*/  BRA `(.L_x_10342) ;  /* 0x0000000000b47947 */ /* 0x000fea0003800000 */
.L_x_10358:
[----:B------:R-:W-:-:S09]  /*3fb0*/  UISETP.NE.AND UP0, UPT, UR4, 0x1c, UPT ;  /* 0x0000001c0400788c */ /* 0x000fd2000bf05270 */
[----:B------:R-:W-:Y:S05]  /*3fc0*/  BRA.U !UP0, `(.L_x_10369) ;  /* 0x0000000108a47547 */ /* 0x000fea000b800000 */
[----:B------:R-:W-:-:S09]  /*3fd0*/  UISETP.NE.AND UP0, UPT, UR4, 0x1d, UPT ;  /* 0x0000001d0400788c */ /* 0x000fd2000bf05270 */
[----:B------:R-:W-:Y:S05]  /*3fe0*/  BRA.U !UP0, `(.L_x_10370) ;  /* 0x00000001088c7547 */ /* 0x000fea000b800000 */
[----:B------:R-:W-:-:S09]  /*3ff0*/  UISETP.NE.AND UP0, UPT, UR4, 0x2c, UPT ;  /* 0x0000002c0400788c */ /* 0x000fd2000bf05270 */
[----:B------:R-:W-:Y:S05]  /*4000*/  BRA.U !UP0, `(.L_x_10371) ;  /* 0x0000000108447547 */ /* 0x000fea000b800000 */
.L_x_10341:
        /* <DEDUP_REMOVED lines=16> */
.L_x_10372:
[----:B------:R-:W-:Y:S05]  /*4110*/  BRA `(.L_x_10342) ;  /* 0x0000000000587947 */ /* 0x000fea0003800000 */
.L_x_10371:
[----:B------:R-:W0:Y:S02]  /*4120*/  I2F.S16 R6, R9 ;  /* 0x0000000900067306 */ /* 0x000e240000101400 */
        /* <DEDUP_REMOVED lines=15> */
.L_x_10370:
[----:B------:R-:W-:-:S04]  /*4220*/  PRMT R4, R9, 0x9910, RZ ;  /* 0x0000991009047816 */ /* 0x000fc800000000ff */
[----:B------:R-:W-:-:S05]  /*4230*/  SHF.R.S32.HI R5, RZ, 0x1f, R4 ;  /* 0x0000001fff057819 */ /* 0x000fca0000011404 */
[----:B------:R0:W-:Y:S01]  /*4240*/  STG.E.64 desc[UR36][R2.64], R4 ;  /* 0x0000000402007986 */ /* 0x0001e2000c101b24 */
[----:B------:R-:W-:Y:S05]  /*4250*/  BRA `(.L_x_10342) ;  /* 0x0000000000087947 */ /* 0x000fea0003800000 */
.L_x_10369:
[----:B------:R-:W-:-:S05]  /*4260*/  PRMT R5, R9, 0x9910, RZ ;  /* 0x0000991009057816 */ /* 0x000fca00000000ff */
[----:B------:R0:W-:Y:S02]  /*4270*/  STG.E desc[UR36][R2.64], R5 ;  /* 0x0000000502007986 */ /* 0x0001e4000c101924 */
.L_x_10342:
[----:B------:R-:W-:-:S07]  /*4280*/  VIADD R17, R17, 0x80 ;  /* 0x0000008011117836 */ /* 0x000fce0000000000 */
.L_x_10267:
[----:B------:R-:W-:Y:S05]  /*4290*/  BSYNC.RECONVERGENT B6 ;  /* 0x0000000000067941 */ /* 0x000fea0003800200 */
.L_x_10266:
[----:B------:R-:W5:Y:S01]  /*42a0*/  LDCU UR4, c[0x0][0x380] ;  /* 0x00007000ff0477ac */ /* 0x000f620008000800 */
[----:B------:R-:W-:Y:S01]  /*42b0*/  BSSY.RECONVERGENT B6, `(.L_x_10373) ;  /* 0x000041a000067945 */ /* 0x000fe20003800200 */
[----:B-----5:R-:W-:-:S13]  /*42c0*/  ISETP.GE.AND P0, PT, R17, UR4, PT ;  /* 0x0000000411007c0c */ /* 0x020fda000bf06270 */
[----:B------:R-:W-:Y:S05]  /*42d0*/  @P0 BRA `(.L_x_10374) ;  /* 0x00000040005c0947 */ /* 0x000fea0003800000 */
[----:B------:R-:W5:Y:S01]  /*42e0*/  LDCU UR4, c[0x0][0x388] ;  /* 0x00007100ff0477ac */ /* 0x000f620008000800 */
[----:B------:R-:W-:Y:S01]  /*42f0*/  MOV R18, RZ ;  /* 0x000000ff00127202 */ /* 0x000fe20000000f00 */
        /* <DEDUP_REMOVED lines=352> */
.L_x_10375:
        /* <DEDUP_REMOVED lines=16> */
.L_x_10379:
[----:B------:R0:W5:Y:S01]  /*5a00*/  LDG.E.U8 R19, desc[UR36][R2.64] ;  /* 0x0000002402137981 */ /* 0x000162000c1e1100 */
[----:B------:R-:W-:Y:S05]  /*5a10*/  BRA `(.L_x_10381) ;  /* 0x0000000c004c7947 */ /* 0x000fea0003800000 */
.L_x_10378:
        /* <DEDUP_REMOVED lines=8> */
.L_x_10383:
[----:B------:R0:W5:Y:S01]  /*5aa0*/  LDG.E.U16 R19, desc[UR36][R2.64] ;  /* 0x0000002402137981 */ /* 0x000162000c1e1500 */
[----:B------:R-:W-:Y:S05]  /*5ab0*/  BRA `(.L_x_10381) ;  /* 0x0000000c00247947 */ /* 0x000fea0003800000 */
.L_x_10382:
[----:B------:R0:W5:Y:S01]  /*5ac0*/  LDG.E.U16 R19, desc[UR36][R2.64] ;  /* 0x0000002402137981 */ /* 0x000162000c1e1500 */
[----:B------:R-:W-:Y:S05]  /*5ad0*/  BRA `(.L_x_10381) ;  /* 0x0000000c001c7947 */ /* 0x000fea0003800000 */
.L_x_10377:
        /* <DEDUP_REMOVED lines=9> */
.L_x_10385:
[----:B------:R-:W2:Y:S02]  /*5b70*/  LDG.E.U16 R0, desc[UR36][R2.64] ;  /* 0x0000002402007981 */ /* 0x000ea4000c1e1500 */
[----:B--2---:R-:W-:-:S06]  /*5b80*/  HADD2.F32 R0, -RZ, R0.H0_H0 ;  /* 0x20000000ff007230 */ /* 0x004fcc0000004100 */
[----:B------:R-:W0:Y:S02]  /*5b90*/  F2I.FTZ.TRUNC.NTZ R0, R0 ;  /* 0x0000000000007305 */ /* 0x000e24000021f100 */
[----:B0-----:R-:W-:Y:S01]  /*5ba0*/  PRMT R19, R0, 0x7610, R19 ;  /* 0x0000761000137816 */ /* 0x001fe20000000013 */
[----:B------:R-:W-:Y:S06]  /*5bb0*/  BRA `(.L_x_10381) ;  /* 0x0000000800e47947 */ /* 0x000fec0003800000 */
.L_x_10384:
        /* <DEDUP_REMOVED lines=9> */
.L_x_10387:
[----:B------:R-:W2:Y:S02]  /*5c50*/  LDG.E.U16 R2, desc[UR36][R2.64] ;  /* 0x0000002402027981 */ /* 0x000ea4000c1e1500 */
[----:B--2---:R-:W-:-:S06]  /*5c60*/  HADD2.F32 R0, -RZ, R2.H0_H0 ;  /* 0x20000002ff007230 */ /* 0x004fcc0000004100 */
[----:B------:R-:W0:Y:S02]  /*5c70*/  F2I.FTZ.TRUNC.NTZ R0, R0 ;  /* 0x0000000000007305 */ /* 0x000e24000021f100 */
[----:B0-----:R-:W-:Y:S01]  /*5c80*/  PRMT R19, R0, 0x7610, R19 ;  /* 0x0000761000137816 */ /* 0x001fe20000000013 */
[----:B------:R-:W-:Y:S06]  /*5c90*/  BRA `(.L_x_10381) ;  /* 0x0000000800ac7947 */ /* 0x000fec0003800000 */
.L_x_10386:
[----:B------:R-:W2:Y:S02]  /*5ca0*/  LDG.E.64 R2, desc[UR36][R2.64] ;  /* 0x0000002402027981 */ /* 0x000ea4000c1e1b00 */
[----:B--2---:R0:W1:Y:S01]  /*5cb0*/  F2I.F64.TRUNC R19, R2 ;  /* 0x0000000200137311 */ /* 0x004062000030d100 */
[----:B------:R-:W-:Y:S05]  /*5cc0*/  BRA `(.L_x_10381) ;  /* 0x0000000800a07947 */ /* 0x000fea0003800000 */
.L_x_10376:
        /* <DEDUP_REMOVED lines=12> */
.L_x_10390:
[----:B------:R-:W2:Y:S02]  /*5d90*/  LDG.E.64 R2, desc[UR36][R2.64] ;  /* 0x0000002402027981 */ /* 0x000ea4000c1e1b00 */
[----:B--2---:R3:W4:Y:S01]  /*5da0*/  F2I.F64.TRUNC R19, R2 ;  /* 0x0000000200137311 */ /* 0x004722000030d100 */
[----:B------:R-:W-:Y:S05]  /*5db0*/  BRA `(.L_x_10381) ;  /* 0x0000000800647947 */ /* 0x000fea0003800000 */
.L_x_10389:
        /* <DEDUP_REMOVED lines=27> */
.L_x_10392:
        /* <DEDUP_REMOVED lines=10> */
[----:B------:R-:W-:-:S06]  /*6010*/  LOP3.LUT R0, R0, 0x80000000, R5, 0xf8, !PT ;  /* 0x8000000000007812 */ /* 0x000fcc00078ef805 */
[----:B------:R-:W0:Y:S02]  /*6020*/  F2I.FTZ.TRUNC.NTZ R0, R0 ;  /* 0x0000000000007305 */ /* 0x000e24000021f100 */
[----:B0-----:R-:W-:Y:S01]  /*6030*/  PRMT R19, R0, 0x7610, R19 ;  /* 0x0000761000137816 */ /* 0x001fe20000000013 */
[----:B------:R-:W-:Y:S06]  /*6040*/  BRA `(.L_x_10381) ;  /* 0x0000000400c07947 */ /* 0x000fec0003800000 */
.L_x_10391:
[----:B------:R-:W2:Y:S02]  /*6050*/  LDG.E.U16 R0, desc[UR36][R2.64] ;  /* 0x0000002402007981 */ /* 0x000ea4000c1e1500 */
[----:B--2---:R-:W-:-:S06]  /*6060*/  IMAD.U32 R0, R0, 0x10000, RZ ;  /* 0x0001000000007824 */ /* 0x004fcc00078e00ff */
[----:B------:R-:W0:Y:S02]  /*6070*/  F2I.FTZ.TRUNC.NTZ R0, R0 ;  /* 0x0000000000007305 */ /* 0x000e24000021f100 */
[----:B0-----:R-:W-:Y:S01]  /*6080*/  PRMT R19, R0, 0x7610, R19 ;  /* 0x0000761000137816 */ /* 0x001fe20000000013 */
[----:B------:R-:W-:Y:S06]  /*6090*/  BRA `(.L_x_10381) ;  /* 0x0000000400ac7947 */ /* 0x000fec0003800000 */
.L_x_10388:
        /* <DEDUP_REMOVED lines=10> */
.L_x_10395:
        /* <DEDUP_REMOVED lines=21> */
.L_x_10399:
[----:B------:R-:W-:Y:S05]  /*6290*/  BSYNC.RECONVERGENT B1 ;  /* 0x0000000000017941 */ /* 0x000fea0003800200 */
.L_x_10398:
[----:B------:R-:W-:Y:S01]  /*62a0*/  IMAD.SHL.U32 R0, R0, 0x100000, RZ ;  /* 0x0010000000007824 */ /* 0x000fe200078e00ff */
[----:B------:R-:W-:-:S04]  /*62b0*/  LEA R2, R2, 0x3b800000, 0x17 ;  /* 0x3b80000002027811 */ /* 0x000fc800078eb8ff */
[----:B------:R-:W-:-:S07]  /*62c0*/  LOP3.LUT R0, R2, R0, R7, 0xfe, !PT ;  /* 0x0000000002007212 */ /* 0x000fce00078efe07 */
.L_x_10397:
[----:B------:R-:W-:Y:S05]  /*62d0*/  BSYNC.RECONVERGENT B0 ;  /* 0x0000000000007941 */ /* 0x000fea0003800200 */
.L_x_10396:
[----:B------:R-:W0:Y:S02]  /*62e0*/  F2I.FTZ.TRUNC.NTZ R0, R0 ;  /* 0x0000000000007305 */ /* 0x000e24000021f100 */
[----:B0-----:R-:W-:Y:S01]  /*62f0*/  PRMT R19, R0, 0x7610, R19 ;  /* 0x0000761000137816 */ /* 0x001fe20000000013 */
[----:B------:R-:W-:Y:S06]  /*6300*/  BRA `(.L_x_10381) ;  /* 0x0000000400107947 */ /* 0x000fec0003800000 */
.L_x_10394:
        /* <DEDUP_REMOVED lines=21> */
.L_x_10403:
[----:B------:R-:W-:Y:S05]  /*6460*/  BSYNC.RECONVERGENT B1 ;  /* 0x0000000000017941 */ /* 0x000fea0003800200 */
.L_x_10402:
[----:B------:R-:W-:Y:S02]  /*6470*/  SHF.L.U32 R0, R0, 0x15, RZ ;  /* 0x0000001500007819 */ /* 0x000fe400000006ff */
[----:B------:R-:W-:-:S04]  /*6480*/  LEA R2, R2, 0x37800000, 0x17 ;  /* 0x3780000002027811 */ /* 0x000fc800078eb8ff */
[----:B------:R-:W-:-:S07]  /*6490*/  LOP3.LUT R0, R2, R0, R7, 0xfe, !PT ;  /* 0x0000000002007212 */ /* 0x000fce00078efe07 */
.L_x_10401:
[----:B------:R-:W-:Y:S05]  /*64a0*/  BSYNC.RECONVERGENT B0 ;  /* 0x0000000000007941 */ /* 0x000fea0003800200 */
.L_x_10400:
[----:B------:R-:W0:Y:S02]  /*64b0*/  F2I.FTZ.TRUNC.NTZ R0, R0 ;  /* 0x0000000000007305 */ /* 0x000e24000021f100 */
[----:B0-----:R-:W-:Y:S01]  /*64c0*/  PRMT R19, R0, 0x7610, R19 ;  /* 0x0000761000137816 */ /* 0x001fe20000000013 */
[----:B------:R-:W-:Y:S06]  /*64d0*/  BRA `(.L_x_10381) ;  /* 0x00000000009c7947 */ /* 0x000fec0003800000 */
.L_x_10393:
        /* <DEDUP_REMOVED lines=14> */
.L_x_10407:
[----:B------:R-:W-:Y:S05]  /*65c0*/  BSYNC.RECONVERGENT B0 ;  /* 0x0000000000007941 */ /* 0x000fea0003800200 */
.L_x_10406:
[----:B------:R-:W0:Y:S02]  /*65d0*/  F2I.FTZ.TRUNC.NTZ R0, R0 ;  /* 0x0000000000007305 */ /* 0x000e24000021f100 */
[----:B0-----:R-:W-:Y:S01]  /*65e0*/  PRMT R19, R0, 0x7610, R19 ;  /* 0x0000761000137816 */ /* 0x001fe20000000013 */
[----:B------:R-:W-:Y:S06]  /*65f0*/  BRA `(.L_x_10381) ;  /* 0x0000000000547947 */ /* 0x000fec0003800000 */
.L_x_10380:
        /* <DEDUP_REMOVED lines=11> */
[----:B------:R-:W-:Y:S01]  /*66b0*/  IMAD.U32 R7, RZ, RZ, UR7 ;  /* 0x00000007ff077e24 */ /* 0x000fe2000f8e00ff */
[----:B---3--:R-:W-:Y:S01]  /*66c0*/  MOV R10, UR8 ;  /* 0x00000008000a7c02 */ /* 0x008fe20008000f00 */
[----:B------:R-:W-:-:S07]  /*66d0*/  IMAD.U32 R11, RZ, RZ, UR9 ;  /* 0x00000009ff0b7e24 */ /* 0x000fce000f8e00ff */
[----:B------:R-:W-:-:S07]  /*66e0*/  LEPC R20, `(.L_x_10408) ;  /* 0x000000001014794e */ /* 0x000fce0000000000 */
[----:B--2---:R-:W-:Y:S05]  /*66f0*/  CALL.ABS.NOINC R2 ;  /* 0x0000000002007343 */ /* 0x004fea0003c00000 */
.L_x_10408:
[----:B------:R-:W-:Y:S01]  /*6700*/  PRMT R19, RZ, 0x7610, R19 ;  /* 0x00007610ff137816 */ /* 0x000fe20000000013 */
[----:B------:R-:W-:Y:S06]  /*6710*/  BRA `(.L_x_10381) ;  /* 0x00000000000c7947 */ /* 0x000fec0003800000 */
.L_x_10405:
[----:B------:R1:W5:Y:S01]  /*6720*/  LDG.E.U16 R19, desc[UR36][R2.64] ;  /* 0x0000002402137981 */ /* 0x000362000c1e1500 */
[----:B------:R-:W-:Y:S05]  /*6730*/  BRA `(.L_x_10381) ;  /* 0x0000000000047947 */ /* 0x000fea0003800000 */
.L_x_10404:
[----:B------:R2:W5:Y:S02]  /*6740*/  LDG.E.U16 R19, desc[UR36][R2.64] ;  /* 0x0000002402137981 */ /* 0x000564000c1e1500 */
.L_x_10381:
        /* <DEDUP_REMOVED lines=16> */
.L_x_10412:
[----:B------:R3:W5:Y:S01]  /*6850*/  LDG.E.U8 R0, desc[UR36][R2.64] ;  /* 0x0000002402007981 */ /* 0x000762000c1e1100 */
[----:B------:R-:W-:Y:S05]  /*6860*/  BRA `(.L_x_10414) ;  /* 0x0000000c004c7947 */ /* 0x000fea0003800000 */
.L_x_10411:
        /* <DEDUP_REMOVED lines=8> */
.L_x_10416:
[----:B------:R2:W5:Y:S01]  /*68f0*/  LDG.E.U16 R0, desc[UR36][R2.64] ;  /* 0x0000002402007981 */ /* 0x000562000c1e1500 */
[----:B------:R-:W-:Y:S05]  /*6900*/  BRA `(.L_x_10414) ;  /* 0x0000000c00247947 */ /* 0x000fea0003800000 */
.L_x_10415:
[----:B------:R0:W5:Y:S01]  /*6910*/  LDG.E.U16 R0, desc[UR36][R2.64] ;  /* 0x0000002402007981 */ /* 0x000162000c1e1500 */
[----:B------:R-:W-:Y:S05]  /*6920*/  BRA `(.L_x_10414) ;  /* 0x0000000c001c7947 */ /* 0x000fea0003800000 */
.L_x_10410:
        /* <DEDUP_REMOVED lines=9> */
.L_x_10418:
[----:B------:R-:W2:Y:S02]  /*69c0*/  LDG.E.U16 R4, desc[UR36][R2.64] ;  /* 0x0000002402047981 */ /* 0x000ea4000c1e1500 */
[----:B--2---:R-:W-:-:S06]  /*69d0*/  HADD2.F32 R4, -RZ, R4.H0_H0 ;  /* 0x20000004ff047230 */ /* 0x004fcc0000004100 */
[----:B------:R-:W0:Y:S02]  /*69e0*/  F2I.FTZ.TRUNC.NTZ R4, R4 ;  /* 0x0000000400047305 */ /* 0x000e24000021f100 */
[----:B0-----:R-:W-:Y:S01]  /*69f0*/  PRMT R0, R4, 0x7610, R0 ;  /* 0x0000761004007816 */ /* 0x001fe20000000000 */
[----:B------:R-:W-:Y:S06]  /*6a00*/  BRA `(.L_x_10414) ;  /* 0x0000000800e47947 */ /* 0x000fec0003800000 */
.L_x_10417:
        /* <DEDUP_REMOVED lines=9> */
.L_x_10420:
[----:B------:R-:W2:Y:S02]  /*6aa0*/  LDG.E.U16 R2, desc[UR36][R2.64] ;  /* 0x0000002402027981 */ /* 0x000ea4000c1e1500 */
[----:B--2---:R-:W-:-:S06]  /*6ab0*/  HADD2.F32 R4, -RZ, R2.H0_H0 ;  /* 0x20000002ff047230 */ /* 0x004fcc0000004100 */
[----:B------:R-:W0:Y:S02]  /*6ac0*/  F2I.FTZ.TRUNC.NTZ R4, R4 ;  /* 0x0000000400047305 */ /* 0x000e24000021f100 */
[----:B0-----:R-:W-:Y:S01]  /*6ad0*/  PRMT R0, R4, 0x7610, R0 ;  /* 0x0000761004007816 */ /* 0x001fe20000000000 */
[----:B------:R-:W-:Y:S06]  /*6ae0*/  BRA `(.L_x_10414) ;  /* 0x0000000800ac7947 */ /* 0x000fec0003800000 */
.L_x_10419:
[----:B------:R-:W2:Y:S02]  /*6af0*/  LDG.E.64 R2, desc[UR36][R2.64] ;  /* 0x0000002402027981 */ /* 0x000ea4000c1e1b00 */
[----:B--2---:R0:W1:Y:S01]  /*6b00*/  F2I.F64.TRUNC R0, R2 ;  /* 0x0000000200007311 */ /* 0x004062000030d100 */
[----:B------:R-:W-:Y:S05]  /*6b10*/  BRA `(.L_x_10414) ;  /* 0x0000000800a07947 */ /* 0x000fea0003800000 */
.L_x_10409:
        /* <DEDUP_REMOVED lines=12> */
.L_x_10423:
[----:B------:R-:W2:Y:S02]  /*6be0*/  LDG.E.64 R2, desc[UR36][R2.64] ;  /* 0x0000002402027981 */ /* 0x000ea4000c1e1b00 */
[----:B--2---:R0:W1:Y:S01]  /*6bf0*/  F2I.F64.TRUNC R0, R2 ;  /* 0x0000000200007311 */ /* 0x004062000030d100 */
[----:B------:R-:W-:Y:S05]  /*6c00*/  BRA `(.L_x_10414) ;  /* 0x0000000800647947 */ /* 0x000fea0003800000 */
.L_x_10422:
        /* <DEDUP_REMOVED lines=23> */
[----:B------:R-:W-:-:S06]  /*6d80*/  LOP3.LUT R5, R5, 0x80000000, R0, 0xf8, !PT ;  /* 0x8000000005057812 */ /* 0x000fcc00078ef800 */
[----:B------:R-:W0:Y:S02]  /*6d90*/  F2I.FTZ.TRUNC.NTZ R5, R5 ;  /* 0x0000000500057305 */ /* 0x000e24000021f100 */
[----:B0-----:R-:W-:Y:S01]  /*6da0*/  PRMT R0, R5, 0x7610, R0 ;  /* 0x0000761005007816 */ /* 0x001fe20000000000 */
[----:B------:R-:W-:Y:S06]  /*6db0*/  BRA `(.L_x_10414) ;  /* 0x0000000400f87947 */ /* 0x000fec0003800000 */
.L_x_10425:
        /* <DEDUP_REMOVED lines=14> */
.L_x_10424:
[----:B------:R-:W2:Y:S02]  /*6ea0*/  LDG.E.U16 R4, desc[UR36][R2.64] ;  /* 0x0000002402047981 */ /* 0x000ea4000c1e1500 */
[----:B--2---:R-:W-:-:S06]  /*6eb0*/  IMAD.U32 R4, R4, 0x10000, RZ ;  /* 0x0001000004047824 */ /* 0x004fcc00078e00ff */
[----:B------:R-:W0:Y:S02]  /*6ec0*/  F2I.FTZ.TRUNC.NTZ R4, R4 ;  /* 0x0000000400047305 */ /* 0x000e24000021f100 */
[----:B0-----:R-:W-:Y:S01]  /*6ed0*/  PRMT R0, R4, 0x7610, R0 ;  /* 0x0000761004007816 */ /* 0x001fe20000000000 */
[----:B------:R-:W-:Y:S06]  /*6ee0*/  BRA `(.L_x_10414) ;  /* 0x0000000400ac7947 */ /* 0x000fec0003800000 */
.L_x_10421:
        /* <DEDUP_REMOVED lines=10> */
.L_x_10428:
        /* <DEDUP_REMOVED lines=21> */
.L_x_10432:
[----:B------:R-:W-:Y:S05]  /*70e0*/  BSYNC.RECONVERGENT B1 ;  /* 0x0000000000017941 */ /* 0x000fea0003800200 */
.L_x_10431:
[----:B------:R-:W-:Y:S02]  /*70f0*/  SHF.L.U32 R0, R0, 0x14, RZ ;  /* 0x0000001400007819 */ /* 0x000fe400000006ff */
[----:B------:R-:W-:-:S04]  /*7100*/  LEA R2, R2, 0x3b800000, 0x17 ;  /* 0x3b80000002027811 */ /* 0x000fc800078eb8ff */
[----:B------:R-:W-:-:S07]  /*7110*/  LOP3.LUT R4, R2, R0, R7, 0xfe, !PT ;  /* 0x0000000002047212 */ /* 0x000fce00078efe07 */
.L_x_10430:
[----:B------:R-:W-:Y:S05]  /*7120*/  BSYNC.RECONVERGENT B0 ;  /* 0x0000000000007941 */ /* 0x000fea0003800200 */
.L_x_10429:
[----:B------:R-:W0:Y:S02]  /*7130*/  F2I.FTZ.TRUNC.NTZ R4, R4 ;  /* 0x0000000400047305 */ /* 0x000e24000021f100 */
[----:B0-----:R-:W-:Y:S01]  /*7140*/  PRMT R0, R4, 0x7610, R0 ;  /* 0x0000761004007816 */ /* 0x001fe20000000000 */
[----:B------:R-:W-:Y:S06]  /*7150*/  BRA `(.L_x_10414) ;  /* 0x0000000400107947 */ /* 0x000fec0003800000 */
.L_x_10427:
        /* <DEDUP_REMOVED lines=21> */
.L_x_10436:
[----:B------:R-:W-:Y:S05]  /*72b0*/  BSYNC.RECONVERGENT B1 ;  /* 0x0000000000017941 */ /* 0x000fea0003800200 */
.L_x_10435:
[----:B------:R-:W-:Y:S01]  /*72c0*/  IMAD.SHL.U32 R0, R0, 0x200000, RZ ;  /* 0x0020000000007824 */ /* 0x000fe200078e00ff */
[----:B------:R-:W-:-:S04]  /*72d0*/  LEA R2, R2, 0x37800000, 0x17 ;  /* 0x3780000002027811 */ /* 0x000fc800078eb8ff */
[----:B------:R-:W-:-:S07]  /*72e0*/  LOP3.LUT R4, R2, R0, R7, 0xfe, !PT ;  /* 0x0000000002047212 */ /* 0x000fce00078efe07 */
.L_x_10434:
[----:B------:R-:W-:Y:S05]  /*72f0*/  BSYNC.RECONVERGENT B0 ;  /* 0x0000000000007941 */ /* 0x000fea0003800200 */
.L_x_10433:
[----:B------:R-:W0:Y:S02]  /*7300*/  F2I.FTZ.TRUNC.NTZ R4, R4 ;  /* 0x0000000400047305 */ /* 0x000e24000021f100 */
[----:B0-----:R-:W-:Y:S01]  /*7310*/  PRMT R0, R4, 0x7610, R0 ;  /* 0x0000761004007816 */ /* 0x001fe20000000000 */
[----:B------:R-:W-:Y:S06]  /*7320*/  BRA `(.L_x_10414) ;  /* 0x00000000009c7947 */ /* 0x000fec0003800000 */
.L_x_10426:
        /* <DEDUP_REMOVED lines=14> */
.L_x_10440:
[----:B------:R-:W-:Y:S05]  /*7410*/  BSYNC.RECONVERGENT B0 ;  /* 0x0000000000007941 */ /* 0x000fea0003800200 */
.L_x_10439:
[----:B------:R-:W0:Y:S02]  /*7420*/  F2I.FTZ.TRUNC.NTZ R4, R4 ;  /* 0x0000000400047305 */ /* 0x000e24000021f100 */
[----:B0-----:R-:W-:Y:S01]  /*7430*/  PRMT R0, R4, 0x7610, R0 ;  /* 0x0000761004007816 */ /* 0x001fe20000000000 */
[----:B------:R-:W-:Y:S06]  /*7440*/  BRA `(.L_x_10414) ;  /* 0x0000000000547947 */ /* 0x000fec0003800000 */
.L_x_10413:
        /* <DEDUP_REMOVED lines=15> */
[----:B--2-45:R-:W-:Y:S05]  /*7540*/  CALL.ABS.NOINC R2 ;  /* 0x0000000002007343 */ /* 0x034fea0003c00000 */
.L_x_10441:
[----:B------:R-:W-:Y:S01]  /*7550*/  PRMT R0, RZ, 0x7610, R0 ;  /* 0x00007610ff007816 */ /* 0x000fe20000000000 */
[----:B------:R-:W-:Y:S06]  /*7560*/  BRA `(.L_x_10414) ;  /* 0x00000000000c7947 */ /* 0x000fec0003800000 */
.L_x_10438:
[----:B------:R0:W5:Y:S01]  /*7570*/  LDG.E.U16 R0, desc[UR36][R2.64] ;  /* 0x0000002402007981 */ /* 0x000162000c1e1500 */
[----:B------:R-:W-:Y:S05]  /*7580*/  BRA `(.L_x_10414) ;  /* 0x0000000000047947 */ /* 0x000fea0003800000 */
.L_x_10437:
[----:B------:R0:W5:Y:S02]  /*7590*/  LDG.E.U16 R0, desc[UR36][R2.64] ;  /* 0x0000002402007981 */ /* 0x000164000c1e1500 */
.L_x_10414:
        /* <DEDUP_REMOVED lines=8> */
[----:B------:R-:W-:Y:S01]  /*7620*/  @P1 SEL R9, RZ, 0x1, !P0 ;  /* 0x00000001ff091807 */ /* 0x000fe20004000000 */
        /* <DEDUP_REMOVED lines=12> */
.L_x_10445:
[----:B------:R0:W-:Y:S01]  /*76f0*/  STG.E.U8 desc[UR36][R2.64], R9 ;  /* 0x0000000902007986 */ /* 0x0001e2000c101124 */
[----:B------:R-:W-:Y:S05]  /*7700*/  BRA `(.L_x_10447) ;  /* 0x0000000c004c7947 */ /* 0x000fea0003800000 */
.L_x_10444:
        /* <DEDUP_REMOVED lines=10> */
.L_x_10449:
[----:B------:R-:W-:-:S05]  /*77b0*/  PRMT R5, R9, 0x9910, RZ ;  /* 0x0000991009057816 */ /* 0x000fca00000000ff */
[----:B------:R0:W-:Y:S01]  /*77c0*/  STG.E desc[UR36][R2.64], R5 ;  /* 0x0000000502007986 */ /* 0x0001e2000c101924 */
[----:B------:R-:W-:Y:S05]  /*77d0*/  BRA `(.L_x_10447) ;  /* 0x0000000c00187947 */ /* 0x000fea0003800000 */
.L_x_10448:
[----:B------:R0:W-:Y:S01]  /*77e0*/  STG.E.U16 desc[UR36][R2.64], R9 ;  /* 0x0000000902007986 */ /* 0x0001e2000c101524 */
[----:B------:R-:W-:Y:S05]  /*77f0*/  BRA `(.L_x_10447) ;  /* 0x0000000c00107947 */ /* 0x000fea0003800000 */
.L_x_10443:
        /* <DEDUP_REMOVED lines=9> */
.L_x_10451:
[----:B------:R-:W0:Y:S02]  /*7890*/  I2F.S16 R0, R9 ;  /* 0x0000000900007306 */ /* 0x000e240000101400 */
[----:B0-----:R-:W-:-:S05]  /*78a0*/  F2FP.F16.F32.PACK_AB R0, RZ, R0 ;  /* 0x00000000ff00723e */ /* 0x001fca00000000ff */
[----:B------:R0:W-:Y:S01]  /*78b0*/  STG.E.U16 desc[UR36][R2.64], R0 ;  /* 0x0000000002007986 */ /* 0x0001e2000c101524 */
[----:B------:R-:W-:Y:S05]  /*78c0*/  BRA `(.L_x_10447) ;  /* 0x0000000800dc7947 */ /* 0x000fea0003800000 */
.L_x_10450:
        /* <DEDUP_REMOVED lines=10> */
.L_x_10453:
[----:B------:R-:W0:Y:S02]  /*7970*/  I2F.S16 R9, R9 ;  /* 0x0000000900097306 */ /* 0x000e240000101400 */
[----:B0-----:R-:W-:-:S04]  /*7980*/  F2FP.F16.F32.PACK_AB R5, RZ, R9 ;  /* 0x00000009ff05723e */ /* 0x001fc800000000ff */
[----:B------:R-:W-:-:S05]  /*7990*/  PRMT R5, R5, 0x5410, RZ ;  /* 0x0000541005057816 */ /* 0x000fca00000000ff */
[----:B------:R0:W-:Y:S01]  /*79a0*/  STG.E desc[UR36][R2.64], R5 ;  /* 0x0000000502007986 */ /* 0x0001e2000c101924 */
[----:B------:R-:W-:Y:S05]  /*79b0*/  BRA `(.L_x_10447) ;  /* 0x0000000800a07947 */ /* 0x000fea0003800000 */
.L_x_10452:
[----:B------:R-:W0:Y:S02]  /*79c0*/  I2F.F64.S16 R4, R9 ;  /* 0x0000000900047312 */ /* 0x000e240000101c00 */
[----:B0-----:R0:W-:Y:S01]  /*79d0*/  STG.E.64 desc[UR36][R2.64], R4 ;  /* 0x0000000402007986 */ /* 0x0011e2000c101b24 */
[----:B------:R-:W-:Y:S05]  /*79e0*/  BRA `(.L_x_10447) ;  /* 0x0000000800947947 */ /* 0x000fea0003800000 */
.L_x_10442:
        /* <DEDUP_REMOVED lines=12> */
.L_x_10457:
[----:B------:R-:W0:Y:S01]  /*7ab0*/  I2F.S16 R5, R9 ;  /* 0x0000000900057306 */ /* 0x000e220000101400 */
        /* <DEDUP_REMOVED lines=17> */
.L_x_10460:
[----:B------:R-:W-:-:S04]  /*7bd0*/  SHF.R.U32.HI R5, RZ, 0x18, R5 ;  /* 0x00000018ff057819 */ /* 0x000fc80000011605 */
[----:B------:R-:W-:-:S07]  /*7be0*/  LOP3.LUT R0, R0, 0x80, R5, 0xf8, !PT ;  /* 0x0000008000007812 */ /* 0x000fce00078ef805 */
.L_x_10459:
[----:B------:R-:W-:Y:S05]  /*7bf0*/  BSYNC.RECONVERGENT B0 ;  /* 0x0000000000007941 */ /* 0x000fea0003800200 */
.L_x_10458:
[----:B------:R3:W-:Y:S01]  /*7c00*/  STG.E.U8 desc[UR36][R2.64], R0 ;  /* 0x0000000002007986 */ /* 0x0007e2000c101124 */
[----:B------:R-:W-:Y:S05]  /*7c10*/  BRA `(.L_x_10447) ;  /* 0x0000000800087947 */ /* 0x000fea0003800000 */
.L_x_10456:
[----:B------:R-:W0:Y:S01]  /*7c20*/  I2F.S16 R5, R9 ;  /* 0x0000000900057306 */ /* 0x000e220000101400 */
        /* <DEDUP_REMOVED lines=17> */
.L_x_10463:
[----:B------:R-:W-:-:S04]  /*7d40*/  SHF.R.U32.HI R5, RZ, 0x18, R5 ;  /* 0x00000018ff057819 */ /* 0x000fc80000011605 */
[----:B------:R-:W-:-:S07]  /*7d50*/  LOP3.LUT R0, R0, 0x80, R5, 0xf8, !PT ;  /* 0x0000008000007812 */ /* 0x000fce00078ef805 */
.L_x_10462:
[----:B------:R-:W-:Y:S05]  /*7d60*/  BSYNC.RECONVERGENT B0 ;  /* 0x0000000000007941 */ /* 0x000fea0003800200 */
.L_x_10461:
[----:B------:R0:W-:Y:S01]  /*7d70*/  STG.E.U8 desc[UR36][R2.64], R0 ;  /* 0x0000000002007986 */ /* 0x0001e2000c101124 */
[----:B------:R-:W-:Y:S05]  /*7d80*/  BRA `(.L_x_10447) ;  /* 0x0000000400ac7947 */ /* 0x000fea0003800000 */
.L_x_10455:
[----:B------:R-:W-:-:S09]  /*7d90*/  UISETP.NE.AND UP0, UPT, UR4, 0x1c, UPT ;  /* 0x0000001c0400788c */ /* 0x000fd2000bf05270 */
[----:B------:R-:W-:Y:S05]  /*7da0*/  BRA.U !UP0, `(.L_x_10464) ;  /* 0x0000000108607547 */ /* 0x000fea000b800000 */
[----:B------:R-:W-:-:S09]  /*7db0*/  UISETP.NE.AND UP0, UPT, UR4, 0x1d, UPT ;  /* 0x0000001d0400788c */ /* 0x000fd2000bf05270 */
[----:B------:R-:W-:Y:S05]  /*7dc0*/  BRA.U !UP0, `(.L_x_10465) ;  /* 0x0000000108487547 */ /* 0x000fea000b800000 */
[----:B------:R-:W-:-:S09]  /*7dd0*/  UISETP.NE.AND UP0, UPT, UR4, 0x2c, UPT ;  /* 0x0000002c0400788c */ /* 0x000fd2000bf05270 */
[----:B------:R-:W-:Y:S05]  /*7de0*/  BRA.U UP0, `(.L_x_10446) ;  /* 0x0000000100b07547 */ /* 0x000fea000b800000 */
        /* <DEDUP_REMOVED lines=16> */
.L_x_10465:
[----:B------:R-:W-:-:S04]  /*7ef0*/  PRMT R4, R9, 0x9910, RZ ;  /* 0x0000991009047816 */ /* 0x000fc800000000ff */
[----:B------:R-:W-:-:S05]  /*7f00*/  SHF.R.S32.HI R5, RZ, 0x1f, R4 ;  /* 0x0000001fff057819 */ /* 0x000fca0000011404 */
[----:B------:R1:W-:Y:S01]  /*7f10*/  STG.E.64 desc[UR36][R2.64], R4 ;  /* 0x0000000402007986 */ /* 0x0003e2000c101b24 */
[----:B------:R-:W-:Y:S05]  /*7f20*/  BRA `(.L_x_10447) ;  /* 0x0000000400447947 */ /* 0x000fea0003800000 */
.L_x_10464:
[----:B------:R-:W-:-:S05]  /*7f30*/  PRMT R5, R9, 0x9910, RZ ;  /* 0x0000991009057816 */ /* 0x000fca00000000ff */
[----:B------:R0:W-:Y:S01]  /*7f40*/  STG.E desc[UR36][R2.64], R5 ;  /* 0x0000000502007986 */ /* 0x0001e2000c101924 */
[----:B------:R-:W-:Y:S05]  /*7f50*/  BRA `(.L_x_10447) ;  /* 0x0000000400387947 */ /* 0x000fea0003800000 */
.L_x_10454:
        /* <DEDUP_REMOVED lines=11> */
.L_x_10467:
[----:B------:R-:W0:Y:S01]  /*8010*/  I2F.F64.S16 R4, R9 ;  /* 0x0000000900047312 */ /* 0x000e220000101c00 */
[----:B------:R-:W-:-:S05]  /*8020*/  CS2R R6, SRZ ;  /* 0x0000000000067805 */ /* 0x000fca000001ff00 */
[----:B0-----:R0:W-:Y:S01]  /*8030*/  STG.E.128 desc[UR36][R2.64], R4 ;  /* 0x0000000402007986 */ /* 0x0011e2000c101d24 */
[----:B------:R-:W-:Y:S05]  /*8040*/  BRA `(.L_x_10447) ;  /* 0x0000000000fc7947 */ /* 0x000fea0003800000 */
.L_x_10466:
[----:B------:R-:W-:-:S09]  /*8050*/  UISETP.NE.AND UP0, UPT, UR4, 0xf, UPT ;  /* 0x0000000f0400788c */ /* 0x000fd2000bf05270 */
[----:B------:R-:W-:Y:S05]  /*8060*/  BRA.U !UP0, `(.L_x_10468) ;  /* 0x0000000108e87547 */ /* 0x000fea000b800000 */
[----:B------:R-:W-:-:S09]  /*8070*/  UISETP.NE.AND UP0, UPT, UR4, 0x17, UPT ;  /* 0x000000170400788c */ /* 0x000fd2000bf05270 */
[----:B------:R-:W-:Y:S05]  /*8080*/  BRA.U !UP0, `(.L_x_10469) ;  /* 0x0000000108907547 */ /* 0x000fea000b800000 */
[----:B------:R-:W-:-:S09]  /*8090*/  UISETP.NE.AND UP0, UPT, UR4, 0x18, UPT ;  /* 0x000000180400788c */ /* 0x000fd2000bf05270 */
[----:B------:R-:W-:Y:S05]  /*80a0*/  BRA.U !UP0, `(.L_x_10470) ;  /* 0x0000000108447547 */ /* 0x000fea000b800000 */
.L_x_10446:
        /* <DEDUP_REMOVED lines=16> */
.L_x_10471:
[----:B------:R-:W-:Y:S05]  /*81b0*/  BRA `(.L_x_10447) ;  /* 0x0000000000a07947 */ /* 0x000fea0003800000 */
.L_x_10470:
[----:B------:R-:W0:Y:S01]  /*81c0*/  I2F.S16 R9, R9 ;  /* 0x0000000900097306 */ /* 0x000e220000101400 */
        /* <DEDUP_REMOVED lines=12> */
.L_x_10473:
[----:B------:R-:W-:Y:S05]  /*8290*/  BSYNC.RECONVERGENT B0 ;  /* 0x0000000000007941 */ /* 0x000fea0003800200 */
.L_x_10472:
[----:B------:R-:W-:-:S05]  /*82a0*/  LOP3.LUT R5, R0, 0x80, R5, 0xf8, !PT ;  /* 0x0000008000057812 */ /* 0x000fca00078ef805 */
[----:B------:R0:W-:Y:S01]  /*82b0*/  STG.E.U8 desc[UR36][R2.64], R5 ;  /* 0x0000000502007986 */ /* 0x0001e2000c101124 */
[----:B------:R-:W-:Y:S05]  /*82c0*/  BRA `(.L_x_10447) ;  /* 0x00000000005c7947 */ /* 0x000fea0003800000 */
.L_x_10469:
[----:B------:R-:W0:Y:S01]  /*82d0*/  I2F.S16 R5, R9 ;  /* 0x0000000900057306 */ /* 0x000e220000101400 */
        /* <DEDUP_REMOVED lines=11> */
.L_x_10475:
[----:B------:R-:W-:Y:S01]  /*8390*/  IMAD.MOV.U32 R0, RZ, RZ, 0x7f ;  /* 0x0000007fff007424 */ /* 0x000fe200078e00ff */
[----:B------:R-:W-:-:S04]  /*83a0*/  ISETP.GT.U32.AND P0, PT, R4, 0x7f800000, PT ;  /* 0x7f8000000400780c */ /* 0x000fc80003f04070 */
[----:B------:R-:W-:-:S09]  /*83b0*/  SEL R0, R0, 0x7c, P0 ;  /* 0x0000007c00007807 */ /* 0x000fd20000000000 */
.L_x_10476:
[----:B------:R-:W-:Y:S05]  /*83c0*/  BSYNC.RECONVERGENT B0 ;  /* 0x0000000000007941 */ /* 0x000fea0003800200 */
.L_x_10474:
[----:B------:R-:W-:-:S04]  /*83d0*/  SHF.R.U32.HI R5, RZ, 0x18, R5 ;  /* 0x00000018ff057819 */ /* 0x000fc80000011605 */
[----:B------:R-:W-:-:S05]  /*83e0*/  LOP3.LUT R5, R0, 0x80, R5, 0xf8, !PT ;  /* 0x0000008000057812 */ /* 0x000fca00078ef805 */
[----:B------:R0:W-:Y:S01]  /*83f0*/  STG.E.U8 desc[UR36][R2.64], R5 ;  /* 0x0000000502007986 */ /* 0x0001e2000c101124 */
[----:B------:R-:W-:Y:S05]  /*8400*/  BRA `(.L_x_10447) ;  /* 0x00000000000c7947 */ /* 0x000fea0003800000 */
.L_x_10468:
[----:B------:R-:W0:Y:S02]  /*8410*/  I2F.S16 R0, R9 ;  /* 0x0000000900007306 */ /* 0x000e240000101400 */
[----:B0-----:R-:W-:-:S05]  /*8420*/  F2FP.BF16.F32.PACK_AB R0, RZ, R0 ;  /* 0x00000000ff00723e */ /* 0x001fca00000010ff */
[----:B------:R0:W-:Y:S02]  /*8430*/  STG.E.U16 desc[UR36][R2.64], R0 ;  /* 0x0000000002007986 */ /* 0x0001e4000c101524 */
.L_x_10447:
[----:B------:R-:W-:-:S07]  /*8440*/  VIADD R17, R17, 0x80 ;  /* 0x0000008011117836 */ /* 0x000fce0000000000 */
.L_x_10374:
[----:B------:R-:W-:Y:S05]  /*8450*/  BSYNC.RECONVERGENT B6 ;  /* 0x0000000000067941 */ /* 0x000fea0003800200 */
.L_x_10373:
[----:B------:R-:W5:Y:S01]  /*8460*/  LDCU UR4, c[0x0][0x380] ;  /* 0x00007000ff0477ac */ /* 0x000f620008000800 */
[----:B------:R-:W-:Y:S01]  /*8470*/  BSSY.RECONVERGENT B6, `(.L_x_10477) ;  /* 0x000041a000067945 */ /* 0x000fe20003800200 */
[----:B-----5:R-:W-:-:S13]  /*8480*/  ISETP.GE.AND P0, PT, R17, UR4, PT ;  /* 0x0000000411007c0c */ /* 0x020fda000bf06270 */
[----:B------:R-:W-:Y:S05]  /*8490*/  @P0 BRA `(.L_x_10478) ;  /* 0x00000040005c0947 */ /* 0x000fea0003800000 */
[----:B------:R-:W5:Y:S01]  /*84a0*/  LDCU UR4, c[0x0][0x388] ;  /* 0x00007100ff0477ac */ /* 0x000f620008000800 */
[----:B------:R-:W-:Y:S01]  /*84b0*/  MOV R18, RZ ;  /* 0x000000ff00127202 */ /* 0x000fe20000000f00 */
        /* <DEDUP_REMOVED lines=11> */
[----:B------:R-:W-:-:S04]  /*8570*/  SHF.R.U32.HI R3, RZ, UR5, R2 ;  /* 0x00000005ff037c19 */ /* 0x000fc80008011602 */
[----:B------:R-:W-:-:S05]  /*8580*/  IADD3 R18, PT, PT, -R3, RZ, RZ ;  /* 0x000000ff03127210 */ /* 0x000fca0007ffe1ff */
        /* <DEDUP_REMOVED lines=339> */
.L_x_10479:
        /* <DEDUP_REMOVED lines=16> */
.L_x_10483:
[----:B------:R4:W5:Y:S01]  /*9bc0*/  LDG.E.U8 R19, desc[UR36][R2.64] ;  /* 0x0000002402137981 */ /* 0x000962000c1e1100 */
[----:B------:R-:W-:Y:S05]  /*9bd0*/  BRA `(.L_x_10485) ;  /* 0x0000000c004c7947 */ /* 0x000fea0003800000 */
.L_x_10482:
        /* <DEDUP_REMOVED lines=8> */
.L_x_10487:
[----:B------:R2:W5:Y:S01]  /*9c60*/  LDG.E.U16 R19, desc[UR36][R2.64] ;  /* 0x0000002402137981 */ /* 0x000562000c1e1500 */
[----:B------:R-:W-:Y:S05]  /*9c70*/  BRA `(.L_x_10485) ;  /* 0x0000000c00247947 */ /* 0x000fea0003800000 */
.L_x_10486:
[----:B------:R0:W5:Y:S01]  /*9c80*/  LDG.E.U16 R19, desc[UR36][R2.64] ;  /* 0x0000002402137981 */ /* 0x000162000c1e1500 */
[----:B------:R-:W-:Y:S05]  /*9c90*/  BRA `(.L_x_10485) ;  /* 0x0000000c001c7947 */ /* 0x000fea0003800000 */
.L_x_10481:
        /* <DEDUP_REMOVED lines=9> */
.L_x_10489:
[----:B------:R-:W2:Y:S02]  /*9d30*/  LDG.E.U16 R0, desc[UR36][R2.64] ;  /* 0x0000002402007981 */ /* 0x000ea4000c1e1500 */
[----:B--2---:R-:W-:-:S06]  /*9d40*/  HADD2.F32 R0, -RZ, R0.H0_H0 ;  /* 0x20000000ff007230 */ /* 0x004fcc0000004100 */
[----:B------:R-:W0:Y:S02]  /*9d50*/  F2I.FTZ.TRUNC.NTZ R0, R0 ;  /* 0x0000000000007305 */ /* 0x000e24000021f100 */
[----:B0-----:R-:W-:Y:S01]  /*9d60*/  PRMT R19, R0, 0x7610, R19 ;  /* 0x0000761000137816 */ /* 0x001fe20000000013 */
[----:B------:R-:W-:Y:S06]  /*9d70*/  BRA `(.L_x_10485) ;  /* 0x0000000800e47947 */ /* 0x000fec0003800000 */
.L_x_10488:
        /* <DEDUP_REMOVED lines=9> */
.L_x_10491:
[----:B------:R-:W2:Y:S02]  /*9e10*/  LDG.E.U16 R2, desc[UR36][R2.64] ;  /* 0x0000002402027981 */ /* 0x000ea4000c1e1500 */
[----:B--2---:R-:W-:-:S06]  /*9e20*/  HADD2.F32 R0, -RZ, R2.H0_H0 ;  /* 0x20000002ff007230 */ /* 0x004fcc0000004100 */
[----:B------:R-:W0:Y:S02]  /*9e30*/  F2I.FTZ.TRUNC.NTZ R0, R0 ;  /* 0x0000000000007305 */ /* 0x000e24000021f100 */
[----:B0-----:R-:W-:Y:S01]  /*9e40*/  PRMT R19, R0, 0x7610, R19 ;  /* 0x0000761000137816 */ /* 0x001fe20000000013 */
[----:B------:R-:W-:Y:S06]  /*9e50*/  BRA `(.L_x_10485) ;  /* 0x0000000800ac7947 */ /* 0x000fec0003800000 */
.L_x_10490:
[----:B------:R-:W2:Y:S02]  /*9e60*/  LDG.E.64 R2, desc[UR36][R2.64] ;  /* 0x0000002402027981 */ /* 0x000ea4000c1e1b00 */
[----:B--2---:R0:W1:Y:S01]  /*9e70*/  F2I.F64.TRUNC R19, R2 ;  /* 0x0000000200137311 */ /* 0x004062000030d100 */
[----:B------:R-:W-:Y:S05]  /*9e80*/  BRA `(.L_x_10485) ;  /* 0x0000000800a07947 */ /* 0x000fea0003800000 */
.L_x_10480:
        /* <DEDUP_REMOVED lines=12> */
.L_x_10494:
[----:B------:R-:W2:Y:S02]  /*9f50*/  LDG.E.64 R2, desc[UR36][R2.64] ;  /* 0x0000002402027981 */ /* 0x000ea4000c1e1b00 */
[----:B--2---:R0:W1:Y:S01]  /*9f60*/  F2I.F64.TRUNC R19, R2 ;  /* 0x0000000200137311 */ /* 0x004062000030d100 */
[----:B------:R-:W-:Y:S05]  /*9f70*/  BRA `(.L_x_10485) ;  /* 0x0000000800647947 */ /* 0x000fea0003800000 */
.L_x_10493:
        /* <DEDUP_REMOVED lines=27> */
.L_x_10496:
        /* <DEDUP_REMOVED lines=14> */
.L_x_10495:
[----:B------:R-:W2:Y:S02]  /*a210*/  LDG.E.U16 R0, desc[UR36][R2.64] ;  /* 0x0000002402007981 */ /* 0x000ea4000c1e1500 */
[----:B--2---:R-:W-:-:S06]  /*a220*/  IMAD.U32 R0, R0, 0x10000, RZ ;  /* 0x0001000000007824 */ /* 0x004fcc00078e00ff */
[----:B------:R-:W0:Y:S02]  /*a230*/  F2I.FTZ.TRUNC.NTZ R0, R0 ;  /* 0x0000000000007305 */ /* 0x000e24000021f100 */
[----:B0-----:R-:W-:Y:S01]  /*a240*/  PRMT R19, R0, 0x7610, R19 ;  /* 0x0000761000137816 */ /* 0x001fe20000000013 */
[----:B------:R-:W-:Y:S06]  /*a250*/  BRA `(.L_x_10485) ;  /* 0x0000000400ac7947 */ /* 0x000fec0003800000 */
.L_x_10492:
        /* <DEDUP_REMOVED lines=10> */
.L_x_10499:
        /* <DEDUP_REMOVED lines=21> */
.L_x_10503:
[----:B------:R-:W-:Y:S05]  /*a450*/  BSYNC.RECONVERGENT B1 ;  /* 0x0000000000017941 */ /* 0x000fea0003800200 */
.L_x_10502:
[----:B------:R-:W-:Y:S02]  /*a460*/  SHF.L.U32 R0, R0, 0x14, RZ ;  /* 0x0000001400007819 */ /* 0x000fe400000006ff */
[----:B------:R-:W-:-:S04]  /*a470*/  LEA R2, R2, 0x3b800000, 0x17 ;  /* 0x3b80000002027811 */ /* 0x000fc800078eb8ff */
[----:B------:R-:W-:-:S07]  /*a480*/  LOP3.LUT R0, R2, R0, R7, 0xfe, !PT ;  /* 0x0000000002007212 */ /* 0x000fce00078efe07 */
.L_x_10501:
[----:B------:R-:W-:Y:S05]  /*a490*/  BSYNC.RECONVERGENT B0 ;  /* 0x0000000000007941 */ /* 0x000fea0003800200 */
.L_x_10500:
[----:B------:R-:W0:Y:S02]  /*a4a0*/  F2I.FTZ.TRUNC.NTZ R0, R0 ;  /* 0x0000000000007305 */ /* 0x000e24000021f100 */
[----:B0-----:R-:W-:Y:S01]  /*a4b0*/  PRMT R19, R0, 0x7610, R19 ;  /* 0x0000761000137816 */ /* 0x001fe20000000013 */
[----:B------:R-:W-:Y:S06]  /*a4c0*/  BRA `(.L_x_10485) ;  /* 0x0000000400107947 */ /* 0x000fec0003800000 */
.L_x_10498:
        /* <DEDUP_REMOVED lines=21> */
.L_x_10507:
[----:B------:R-:W-:Y:S05]  /*a620*/  BSYNC.RECONVERGENT B1 ;  /* 0x0000000000017941 */ /* 0x000fea0003800200 */
.L_x_10506:
[----:B------:R-:W-:Y:S01]  /*a630*/  IMAD.SHL.U32 R0, R0, 0x200000, RZ ;  /* 0x0020000000007824 */ /* 0x000fe200078e00ff */
[----:B------:R-:W-:-:S04]  /*a640*/  LEA R2, R2, 0x37800000, 0x17 ;  /* 0x3780000002027811 */ /* 0x000fc800078eb8ff */
[----:B------:R-:W-:-:S07]  /*a650*/  LOP3.LUT R0, R2, R0, R7, 0xfe, !PT ;  /* 0x0000000002007212 */ /* 0x000fce00078efe07 */
.L_x_10505:
[----:B------:R-:W-:Y:S05]  /*a660*/  BSYNC.RECONVERGENT B0 ;  /* 0x0000000000007941 */ /* 0x000fea0003800200 */
.L_x_10504:
[----:B------:R-:W0:Y:S02]  /*a670*/  F2I.FTZ.TRUNC.NTZ R0, R0 ;  /* 0x0000000000007305 */ /* 0x000e24000021f100 */
[----:B0-----:R-:W-:Y:S01]  /*a680*/  PRMT R19, R0, 0x7610, R19 ;  /* 0x0000761000137816 */ /* 0x001fe20000000013 */
[----:B------:R-:W-:Y:S06]  /*a690*/  BRA `(.L_x_10485) ;  /* 0x00000000009c7947 */ /* 0x000fec0003800000 */
.L_x_10497:
        /* <DEDUP_REMOVED lines=14> */
.L_x_10511:
[----:B------:R-:W-:Y:S05]  /*a780*/  BSYNC.RECONVERGENT B0 ;  /* 0x0000000000007941 */ /* 0x000fea0003800200 */
.L_x_10510:
[----:B------:R-:W0:Y:S02]  /*a790*/  F2I.FTZ.TRUNC.NTZ R0, R0 ;  /* 0x0000000000007305 */ /* 0x000e24000021f100 */
[----:B0-----:R-:W-:Y:S01]  /*a7a0*/  PRMT R19, R0, 0x7610, R19 ;  /* 0x0000761000137816 */ /* 0x001fe20000000013 */
[----:B------:R-:W-:Y:S06]  /*a7b0*/  BRA `(.L_x_10485) ;  /* 0x0000000000547947 */ /* 0x000fec0003800000 */
.L_x_10484:
        /* <DEDUP_REMOVED lines=16> */
.L_x_10512:
[----:B------:R-:W-:Y:S01]  /*a8c0*/  PRMT R19, RZ, 0x7610, R19 ;  /* 0x00007610ff137816 */ /* 0x000fe20000000013 */
[----:B------:R-:W-:Y:S06]  /*a8d0*/  BRA `(.L_x_10485) ;  /* 0x00000000000c7947 */ /* 0x000fec0003800000 */
.L_x_10509:
[----:B------:R0:W5:Y:S01]  /*a8e0*/  LDG.E.U16 R19, desc[UR36][R2.64] ;  /* 0x0000002402137981 */ /* 0x000162000c1e1500 */
[----:B------:R-:W-:Y:S05]  /*a8f0*/  BRA `(.L_x_10485) ;  /* 0x0000000000047947 */ /* 0x000fea0003800000 */
.L_x_10508:
[----:B------:R0:W5:Y:S02]  /*a900*/  LDG.E.U16 R19, desc[UR36][R2.64] ;  /* 0x0000002402137981 */ /* 0x000164000c1e1500 */
.L_x_10485:
[----:B------:R-:W0:Y:S01]  /*a910*/  LDCU.64 UR6, c[0x0][0x5f8] ;  /* 0x0000bf00ff0677ac */ /* 0x000e220008000a00 */
[----:B------:R-:W-:-:S04]  /*a920*/  UPRMT UR4, UR42, 0x9910, URZ ;  /* 0x000099102a047896 */ /* 0x000fc800080000ff */
[----:B------:R-:W-:Y:S01]  /*a930*/  UISETP.GT.AND UP0, UPT, UR4, 0x9, UPT ;  /* 0x000000090400788c */ /* 0x000fe2000bf04270 */
[----:B01234-:R-:W-:-:S05]  /*a940*/  IADD3 R2, P0, PT, R18, UR6, RZ ;  /* 0x0000000612027c10 */ /* 0x01ffca000ff1e0ff */
        /* <DEDUP_REMOVED lines=12> */
.L_x_10516:
[----:B------:R0:W5:Y:S01]  /*aa10*/  LDG.E.U8 R0, desc[UR36][R2.64] ;  /* 0x0000002402007981 */ /* 0x000162000c1e1100 */
[----:B------:R-:W-:Y:S05]  /*aa20*/  BRA `(.L_x_10518) ;  /* 0x0000000c004c7947 */ /* 0x000fea0003800000 */
.L_x_10515:
        /* <DEDUP_REMOVED lines=8> */
.L_x_10520:
[----:B------:R0:W5:Y:S01]  /*aab0*/  LDG.E.U16 R0, desc[UR36][R2.64] ;  /* 0x0000002402007981 */ /* 0x000162000c1e1500 */
[----:B------:R-:W-:Y:S05]  /*aac0*/  BRA `(.L_x_10518) ;  /* 0x0000000c00247947 */ /* 0x000fea0003800000 */
.L_x_10519:
[----:B------:R0:W5:Y:S01]  /*aad0*/  LDG.E.U16 R0, desc[UR36][R2.64] ;  /* 0x0000002402007981 */ /* 0x000162000c1e1500 */
[----:B------:R-:W-:Y:S05]  /*aae0*/  BRA `(.L_x_10518) ;  /* 0x0000000c001c7947 */ /* 0x000fea0003800000 */
.L_x_10514:
        /* <DEDUP_REMOVED lines=9> */
.L_x_10522:
[----:B------:R-:W2:Y:S02]  /*ab80*/  LDG.E.U16 R4, desc[UR36][R2.64] ;  /* 0x0000002402047981 */ /* 0x000ea4000c1e1500 */
[----:B--2---:R-:W-:-:S06]  /*ab90*/  HADD2.F32 R4, -RZ, R4.H0_H0 ;  /* 0x20000004ff047230 */ /* 0x004fcc0000004100 */
[----:B------:R-:W0:Y:S02]  /*aba0*/  F2I.FTZ.TRUNC.NTZ R4, R4 ;  /* 0x0000000400047305 */ /* 0x000e24000021f100 */
[----:B0-----:R-:W-:Y:S01]  /*abb0*/  PRMT R0, R4, 0x7610, R0 ;  /* 0x0000761004007816 */ /* 0x001fe20000000000 */
[----:B------:R-:W-:Y:S06]  /*abc0*/  BRA `(.L_x_10518) ;  /* 0x0000000800e47947 */ /* 0x000fec0003800000 */
.L_x_10521:
[----:B------:R-:W-:-:S09]  /*abd0*/  UISETP.NE.AND UP0, UPT, UR4, 0x7, UPT ;  /* 0x000000070400788c */ /* 0x000fd2000bf05270 */
[----:B------:R-:W-:Y:S05]  /*abe0*/  BRA.U !UP0, `(.L_x_10523) ;  /* 0x0000000108307547 */ /* 0x000fea000b800000 */
[----:B------:R-:W-:-:S09]  /*abf0*/  UISETP.NE.AND UP0, UPT, UR4, 0x8, UPT ;  /* 0x000000080400788c */ /* 0x000fd2000bf05270 */
[----:B------:R-:W-:Y:S05]  /*ac00*/  BRA.U !UP0, `(.L_x_10524) ;  /* 0x0000000108147547 */ /* 0x000fea000b800000 */
[----:B------:R-:W-:-:S09]  /*ac10*/  UISETP.NE.AND UP0, UPT, UR4, 0x9, UPT ;  /* 0x000000090400788c */ /* 0x000fd2000bf05270 */
[----:B------:R-:W-:Y:S05]  /*ac20*/  BRA.U UP0, `(.L_x_10517) ;  /* 0x0000000900787547 */ /* 0x000fea000b800000 */
[----:B------:R-:W2:Y:S02]  /*ac30*/  LDG.E R2, desc[UR36][R2.64] ;  /* 0x0000002402027981 */ /* 0x000ea4000c1e1900 */
[----:B--2---:R2:W3:Y:S01]  /*ac40*/  F2I.FTZ.TRUNC.NTZ R0, R2 ;  /* 0x0000000200007305 */ /* 0x0044e2000021f100 */
[----:B------:R-:W-:Y:S05]  /*ac50*/  BRA `(.L_x_10518) ;  /* 0x0000000800c07947 */ /* 0x000fea0003800000 */
.L_x_10524:
[----:B------:R-:W2:Y:S02]  /*ac60*/  LDG.E.U16 R2, desc[UR36][R2.64] ;  /* 0x0000002402027981 */ /* 0x000ea4000c1e1500 */
[----:B--2---:R-:W-:-:S06]  /*ac70*/  HADD2.F32 R4, -RZ, R2.H0_H0 ;  /* 0x20000002ff047230 */ /* 0x004fcc0000004100 */
[----:B------:R-:W0:Y:S02]  /*ac80*/  F2I.FTZ.TRUNC.NTZ R4, R4 ;  /* 0x0000000400047305 */ /* 0x000e24000021f100 */
[----:B0-----:R-:W-:Y:S01]  /*ac90*/  PRMT R0, R4, 0x7610, R0 ;  /* 0x0000761004007816 */ /* 0x001fe20000000000 */
[----:B------:R-:W-:Y:S06]  /*aca0*/  BRA `(.L_x_10518) ;  /* 0x0000000800ac7947 */ /* 0x000fec0003800000 */
.L_x_10523:
[----:B------:R-:W2:Y:S02]  /*acb0*/  LDG.E.64 R2, desc[UR36][R2.64] ;  /* 0x0000002402027981 */ /* 0x000ea4000c1e1b00 */
[----:B--2---:R4:W0:Y:S01]  /*acc0*/  F2I.F64.TRUNC R0, R2 ;  /* 0x0000000200007311 */ /* 0x004822000030d100 */
[----:B------:R-:W-:Y:S05]  /*acd0*/  BRA `(.L_x_10518) ;  /* 0x0000000800a07947 */ /* 0x000fea0003800000 */
.L_x_10513:
        /* <DEDUP_REMOVED lines=12> */
.L_x_10527:
[----:B------:R-:W2:Y:S02]  /*ada0*/  LDG.E.64 R2, desc[UR36][R2.64] ;  /* 0x0000002402027981 */ /* 0x000ea4000c1e1b00 */
[----:B--2---:R0:W1:Y:S01]  /*adb0*/  F2I.F64.TRUNC R0, R2 ;  /* 0x0000000200007311 */ /* 0x004062000030d100 */
[----:B------:R-:W-:Y:S05]  /*adc0*/  BRA `(.L_x_10518) ;  /* 0x0000000800647947 */ /* 0x000fea0003800000 */
.L_x_10526:
        /* <DEDUP_REMOVED lines=27> */
.L_x_10529:
        /* <DEDUP_REMOVED lines=14> */
.L_x_10528:
[----:B------:R-:W2:Y:S02]  /*b060*/  LDG.E.U16 R4, desc[UR36][R2.64] ;  /* 0x0000002402047981 */ /* 0x000ea4000c1e1500 */
[----:B--2---:R-:W-:-:S06]  /*b070*/  SHF.L.U32 R4, R4, 0x10, RZ ;  /* 0x0000001004047819 */ /* 0x004fcc00000006ff */
[----:B------:R-:W0:Y:S02]  /*b080*/  F2I.FTZ.TRUNC.NTZ R4, R4 ;  /* 0x0000000400047305 */ /* 0x000e24000021f100 */
[----:B0-----:R-:W-:Y:S01]  /*b090*/  PRMT R0, R4, 0x7610, R0 ;  /* 0x0000761004007816 */ /* 0x001fe20000000000 */
[----:B------:R-:W-:Y:S06]  /*b0a0*/  BRA `(.L_x_10518) ;  /* 0x0000000400ac7947 */ /* 0x000fec0003800000 */
.L_x_10525:
        /* <DEDUP_REMOVED lines=10> */
.L_x_10532:
        /* <DEDUP_REMOVED lines=21> */
.L_x_10536:
[----:B------:R-:W-:Y:S05]  /*b2a0*/  BSYNC.RECONVERGENT B1 ;  /* 0x0000000000017941 */ /* 0x000fea0003800200 */
.L_x_10535:
[----:B------:R-:W-:Y:S01]  /*b2b0*/  IMAD.SHL.U32 R0, R0, 0x100000, RZ ;  /* 0x0010000000007824 */ /* 0x000fe200078e00ff */
[----:B------:R-:W-:-:S04]  /*b2c0*/  LEA R2, R2, 0x3b800000, 0x17 ;  /* 0x3b80000002027811 */ /* 0x000fc800078eb8ff */
[----:B------:R-:W-:-:S07]  /*b2d0*/  LOP3.LUT R4, R2, R0, R7, 0xfe, !PT ;  /* 0x0000000002047212 */ /* 0x000fce00078efe07 */
.L_x_10534:
[----:B------:R-:W-:Y:S05]  /*b2e0*/  BSYNC.RECONVERGENT B0 ;  /* 0x0000000000007941 */ /* 0x000fea0003800200 */
.L_x_10533:
[----:B------:R-:W0:Y:S02]  /*b2f0*/  F2I.FTZ.TRUNC.NTZ R4, R4 ;  /* 0x0000000400047305 */ /* 0x000e24000021f100 */
[----:B0-----:R-:W-:Y:S01]  /*b300*/  PRMT R0, R4, 0x7610, R0 ;  /* 0x0000761004007816 */ /* 0x001fe20000000000 */
[----:B------:R-:W-:Y:S06]  /*b310*/  BRA `(.L_x_10518) ;  /* 0x0000000400107947 */ /* 0x000fec0003800000 */
.L_x_10531:
        /* <DEDUP_REMOVED lines=21> */
.L_x_10540:
[----:B------:R-:W-:Y:S05]  /*b470*/  BSYNC.RECONVERGENT B1 ;  /* 0x0000000000017941 */ /* 0x000fea0003800200 */
.L_x_10539:
[----:B------:R-:W-:Y:S01]  /*b480*/  IMAD.SHL.U32 R0, R0, 0x200000, RZ ;  /* 0x0020000000007824 */ /* 0x000fe200078e00ff */
[----:B------:R-:W-:-:S04]  /*b490*/  LEA R2, R2, 0x37800000, 0x17 ;  /* 0x3780000002027811 */ /* 0x000fc800078eb8ff */
[----:B------:R-:W-:-:S07]  /*b4a0*/  LOP3.LUT R4, R2, R0, R7, 0xfe, !PT ;  /* 0x0000000002047212 */ /* 0x000fce00078efe07 */
.L_x_10538:
[----:B------:R-:W-:Y:S05]  /*b4b0*/  BSYNC.RECONVERGENT B0 ;  /* 0x0000000000007941 */ /* 0x000fea0003800200 */
.L_x_10537:
[----:B------:R-:W0:Y:S02]  /*b4c0*/  F2I.FTZ.TRUNC.NTZ R4, R4 ;  /* 0x0000000400047305 */ /* 0x000e24000021f100 */
[----:B0-----:R-:W-:Y:S01]  /*b4d0*/  PRMT R0, R4, 0x7610, R0 ;  /* 0x0000761004007816 */ /* 0x001fe20000000000 */
[----:B------:R-:W-:Y:S06]  /*b4e0*/  BRA `(.L_x_10518) ;  /* 0x00000000009c7947 */ /* 0x000fec0003800000 */
.L_x_10530:
        /* <DEDUP_REMOVED lines=14> */
.L_x_10544:
[----:B------:R-:W-:Y:S05]  /*b5d0*/  BSYNC.RECONVERGENT B0 ;  /* 0x0000000000007941 */ /* 0x000fea0003800200 */
.L_x_10543:
[----:B------:R-:W0:Y:S02]  /*b5e0*/  F2I.FTZ.TRUNC.NTZ R4, R4 ;  /* 0x0000000400047305 */ /* 0x000e24000021f100 */
[----:B0-----:R-:W-:Y:S01]  /*b5f0*/  PRMT R0, R4, 0x7610, R0 ;  /* 0x0000761004007816 */ /* 0x001fe20000000000 */
[----:B------:R-:W-:Y:S06]  /*b600*/  BRA `(.L_x_10518) ;  /* 0x0000000000547947 */ /* 0x000fec0003800000 */
.L_x_10517:
        /* <DEDUP_REMOVED lines=16> */
.L_x_10545:
[----:B------:R-:W-:Y:S01]  /*b710*/  PRMT R0, RZ, 0x7610, R0 ;  /* 0x00007610ff007816 */ /* 0x000fe20000000000 */
[----:B------:R-:W-:Y:S06]  /*b720*/  BRA `(.L_x_10518) ;  /* 0x00000000000c7947 */ /* 0x000fec0003800000 */
.L_x_10542:
[----:B------:R0:W5:Y:S01]  /*b730*/  LDG.E.U16 R0, desc[UR36][R2.64] ;  /* 0x0000002402007981 */ /* 0x000162000c1e1500 */
[----:B------:R-:W-:Y:S05]  /*b740*/  BRA `(.L_x_10518) ;  /* 0x0000000000047947 */ /* 0x000fea0003800000 */
.L_x_10541:
[----:B------:R0:W5:Y:S02]  /*b750*/  LDG.E.U16 R0, desc[UR36][R2.64] ;  /* 0x0000002402007981 */ /* 0x000164000c1e1500 */
.L_x_10518:
[----:B------:R-:W1:Y:S01]  /*b760*/  LDCU.64 UR6, c[0x0][0x5e8] ;  /* 0x0000bd00ff0677ac */ /* 0x000e620008000a00 */
[----:B0-2-45:R-:W-:Y:S02]  /*b770*/  PRMT R2, R19, 0x9910, RZ ;  /* 0x0000991013027816 */ /* 0x035fe400000000ff */
[----:B-1-3--:R-:W-:Y:S01]  /*b780*/  PRMT R9, R0, 0x7610, R9 ;  /* 0x0000761000097816 */ /* 0x00afe20000000009 */
        /* <DEDUP_REMOVED lines=18> */
.L_x_10549:
[----:B------:R0:W-:Y:S01]  /*b8b0*/  STG.E.U8 desc[UR36][R2.64], R9 ;  /* 0x0000000902007986 */ /* 0x0001e2000c101124 */
[----:B------:R-:W-:Y:S05]  /*b8c0*/  BRA `(.L_x_10551) ;  /* 0x0000000c004c7947 */ /* 0x000fea0003800000 */
.L_x_10548:
        /* <DEDUP_REMOVED lines=10> */
.L_x_10553:
[----:B------:R-:W-:-:S05]  /*b970*/  PRMT R5, R9, 0x9910, RZ ;  /* 0x0000991009057816 */ /* 0x000fca00000000ff */
[----:B------:R0:W-:Y:S01]  /*b980*/  STG.E desc[UR36][R2.64], R5 ;  /* 0x0000000502007986 */ /* 0x0001e2000c101924 */
[----:B------:R-:W-:Y:S05]  /*b990*/  BRA `(.L_x_10551) ;  /* 0x0000000c00187947 */ /* 0x000fea0003800000 */
.L_x_10552:
[----:B------:R0:W-:Y:S01]  /*b9a0*/  STG.E.U16 desc[UR36][R2.64], R9 ;  /* 0x0000000902007986 */ /* 0x0001e2000c101524 */
[----:B------:R-:W-:Y:S05]  /*b9b0*/  BRA `(.L_x_10551) ;  /* 0x0000000c00107947 */ /* 0x000fea0003800000 */
.L_x_10547:
        /* <DEDUP_REMOVED lines=9> */
.L_x_10555:
[----:B------:R-:W0:Y:S02]  /*ba50*/  I2F.S16 R0, R9 ;  /* 0x0000000900007306 */ /* 0x000e240000101400 */
[----:B0-----:R-:W-:-:S05]  /*ba60*/  F2FP.F16.F32.PACK_AB R0, RZ, R0 ;  /* 0x00000000ff00723e */ /* 0x001fca00000000ff */
[----:B------:R0:W-:Y:S01]  /*ba70*/  STG.E.U16 desc[UR36][R2.64], R0 ;  /* 0x0000000002007986 */ /* 0x0001e2000c101524 */
[----:B------:R-:W-:Y:S05]  /*ba80*/  BRA `(.L_x_10551) ;  /* 0x0000000800dc7947 */ /* 0x000fea0003800000 */
.L_x_10554:
[----:B------:R-:W-:-:S09]  /*ba90*/  UISETP.NE.AND UP0, UPT, UR4, 0x7, UPT ;  /* 0x000000070400788c */ /* 0x000fd2000bf05270 */
[----:B------:R-:W-:Y:S05]  /*baa0*/  BRA.U !UP0, `(.L_x_10556) ;  /* 0x0000000108347547 */ /* 0x000fea000b800000 */
[----:B------:R-:W-:-:S09]  /*bab0*/  UISETP.NE.AND UP0, UPT, UR4, 0x8, UPT ;  /* 0x000000080400788c */ /* 0x000fd2000bf05270 */
[----:B------:R-:W-:Y:S05]  /*bac0*/  BRA.U !UP0, `(.L_x_10557) ;  /* 0x0000000108187547 */ /* 0x000fea000b800000 */
[----:B------:R-:W-:-:S09]  /*bad0*/  UISETP.NE.AND UP0, UPT, UR4, 0x9, UPT ;  /* 0x000000090400788c */ /* 0x000fd2000bf05270 */
[----:B------:R-:W-:Y:S05]  /*bae0*/  BRA.U UP0, `(.L_x_10550) ;  /* 0x0000000500e07547 */ /* 0x000fea000b800000 */
[----:B------:R-:W0:Y:S01]  /*baf0*/  I2F.S16 R4, R9 ;  /* 0x0000000900047306 */ /* 0x000e220000101400 */
[----:B------:R-:W-:-:S05]  /*bb00*/  MOV R5, RZ ;  /* 0x000000ff00057202 */ /* 0x000fca0000000f00 */
[----:B0-----:R0:W-:Y:S01]  /*bb10*/  STG.E.64 desc[UR36][R2.64], R4 ;  /* 0x0000000402007986 */ /* 0x0011e2000c101b24 */
[----:B------:R-:W-:Y:S05]  /*bb20*/  BRA `(.L_x_10551) ;  /* 0x0000000800b47947 */ /* 0x000fea0003800000 */
.L_x_10557:
[----:B------:R-:W0:Y:S02]  /*bb30*/  I2F.S16 R9, R9 ;  /* 0x0000000900097306 */ /* 0x000e240000101400 */
[----:B0-----:R-:W-:-:S04]  /*bb40*/  F2FP.F16.F32.PACK_AB R5, RZ, R9 ;  /* 0x00000009ff05723e */ /* 0x001fc800000000ff */
[----:B------:R-:W-:-:S05]  /*bb50*/  PRMT R5, R5, 0x5410, RZ ;  /* 0x0000541005057816 */ /* 0x000fca00000000ff */
[----:B------:R0:W-:Y:S01]  /*bb60*/  STG.E desc[UR36][R2.64], R5 ;  /* 0x0000000502007986 */ /* 0x0001e2000c101924 */
[----:B------:R-:W-:Y:S05]  /*bb70*/  BRA `(.L_x_10551) ;  /* 0x0000000800a07947 */ /* 0x000fea0003800000 */
.L_x_10556:
[----:B------:R-:W0:Y:S02]  /*bb80*/  I2F.F64.S16 R4, R9 ;  /* 0x0000000900047312 */ /* 0x000e240000101c00 */
[----:B0-----:R0:W-:Y:S01]  /*bb90*/  STG.E.64 desc[UR36][R2.64], R4 ;  /* 0x0000000402007986 */ /* 0x0011e2000c101b24 */
[----:B------:R-:W-:Y:S05]  /*bba0*/  BRA `(.L_x_10551) ;  /* 0x0000000800947947 */ /* 0x000fea0003800000 */
.L_x_10546:
        /* <DEDUP_REMOVED lines=12> */
.L_x_10561:
        /* <DEDUP_REMOVED lines=18> */
.L_x_10564:
[----:B------:R-:W-:-:S04]  /*bd90*/  SHF.R.U32.HI R5, RZ, 0x18, R5 ;  /* 0x00000018ff057819 */ /* 0x000fc80000011605 */
[----:B------:R-:W-:-:S07]  /*bda0*/  LOP3.LUT R0, R0, 0x80, R5, 0xf8, !PT ;  /* 0x0000008000007812 */ /* 0x000fce00078ef805 */
.L_x_10563:
[----:B------:R-:W-:Y:S05]  /*bdb0*/  BSYNC.RECONVERGENT B0 ;  /* 0x0000000000007941 */ /* 0x000fea0003800200 */
.L_x_10562:
[----:B------:R0:W-:Y:S01]  /*bdc0*/  STG.E.U8 desc[UR36][R2.64], R0 ;  /* 0x0000000002007986 */ /* 0x0001e2000c101124 */
[----:B------:R-:W-:Y:S05]  /*bdd0*/  BRA `(.L_x_10551) ;  /* 0x0000000800087947 */ /* 0x000fea0003800000 */
.L_x_10560:
        /* <DEDUP_REMOVED lines=18> */
.L_x_10567:
[----:B------:R-:W-:-:S04]  /*bf00*/  SHF.R.U32.HI R5, RZ, 0x18, R5 ;  /* 0x00000018ff057819 */ /* 0x000fc80000011605 */
[----:B------:R-:W-:-:S07]  /*bf10*/  LOP3.LUT R0, R0, 0x80, R5, 0xf8, !PT ;  /* 0x0000008000007812 */ /* 0x000fce00078ef805 */
.L_x_10566:
[----:B------:R-:W-:Y:S05]  /*bf20*/  BSYNC.RECONVERGENT B0 ;  /* 0x0000000000007941 */ /* 0x000fea0003800200 */
.L_x_10565:
[----:B------:R0:W-:Y:S01]  /*bf30*/  STG.E.U8 desc[UR36][R2.64], R0 ;  /* 0x0000000002007986 */ /* 0x0001e2000c101124 */
[----:B------:R-:W-:Y:S05]  /*bf40*/  BRA `(.L_x_10551) ;  /* 0x0000000400ac7947 */ /* 0x000fea0003800000 */
.L_x_10559:
        /* <DEDUP_REMOVED lines=22> */
.L_x_10569:
[----:B------:R-:W-:-:S04]  /*c0b0*/  PRMT R4, R9, 0x9910, RZ ;  /* 0x0000991009047816 */ /* 0x000fc800000000ff */
[----:B------:R-:W-:-:S05]  /*c0c0*/  SHF.R.S32.HI R5, RZ, 0x1f, R4 ;  /* 0x0000001fff057819 */ /* 0x000fca0000011404 */
[----:B------:R0:W-:Y:S01]  /*c0d0*/  STG.E.64 desc[UR36][R2.64], R4 ;  /* 0x0000000402007986 */ /* 0x0001e2000c101b24 */
[----:B------:R-:W-:Y:S05]  /*c0e0*/  BRA `(.L_x_10551) ;  /* 0x0000000400447947 */ /* 0x000fea0003800000 */
.L_x_10568:
[----:B------:R-:W-:-:S05]  /*c0f0*/  PRMT R5, R9, 0x9910, RZ ;  /* 0x0000991009057816 */ /* 0x000fca00000000ff */
[----:B------:R0:W-:Y:S01]  /*c100*/  STG.E desc[UR36][R2.64], R5 ;  /* 0x0000000502007986 */ /* 0x0001e2000c101924 */
[----:B------:R-:W-:Y:S05]  /*c110*/  BRA `(.L_x_10551) ;  /* 0x0000000400387947 */ /* 0x000fea0003800000 */
.L_x_10558:
        /* <DEDUP_REMOVED lines=11> */
.L_x_10571:
[----:B------:R-:W0:Y:S01]  /*c1d0*/  I2F.F64.S16 R4, R9 ;  /* 0x0000000900047312 */ /* 0x000e220000101c00 */
[----:B------:R-:W-:-:S05]  /*c1e0*/  CS2R R6, SRZ ;  /* 0x0000000000067805 */ /* 0x000fca000001ff00 */
[----:B0-----:R0:W-:Y:S01]  /*c1f0*/  STG.E.128 desc[UR36][R2.64], R4 ;  /* 0x0000000402007986 */ /* 0x0011e2000c101d24 */
[----:B------:R-:W-:Y:S05]  /*c200*/  BRA `(.L_x_10551) ;  /* 0x0000000000fc7947 */ /* 0x000fea0003800000 */
.L_x_10570:
[----:B------:R-:W-:-:S09]  /*c210*/  UISETP.NE.AND UP0, UPT, UR4, 0xf, UPT ;  /* 0x0000000f0400788c */ /* 0x000fd2000bf05270 */
[----:B------:R-:W-:Y:S05]  /*c220*/  BRA.U !UP0, `(.L_x_10572) ;  /* 0x0000000108e87547 */ /* 0x000fea000b800000 */
[----:B------:R-:W-:-:S09]  /*c230*/  UISETP.NE.AND UP0, UPT, UR4, 0x17, UPT ;  /* 0x000000170400788c */ /* 0x000fd2000bf05270 */
[----:B------:R-:W-:Y:S05]  /*c240*/  BRA.U !UP0, `(.L_x_10573) ;  /* 0x0000000108907547 */ /* 0x000fea000b800000 */
[----:B------:R-:W-:-:S09]  /*c250*/  UISETP.NE.AND UP0, UPT, UR4, 0x18, UPT ;  /* 0x000000180400788c */ /* 0x000fd2000bf05270 */
[----:B------:R-:W-:Y:S05]  /*c260*/  BRA.U !UP0, `(.L_x_10574) ;  /* 0x0000000108447547 */ /* 0x000fea000b800000 */
.L_x_10550:
        /* <DEDUP_REMOVED lines=16> */
.L_x_10575:
[----:B------:R-:W-:Y:S05]  /*c370*/  BRA `(.L_x_10551) ;  /* 0x0000000000a07947 */ /* 0x000fea0003800000 */
.L_x_10574:
        /* <DEDUP_REMOVED lines=13> */
.L_x_10577:
[----:B------:R-:W-:Y:S05]  /*c450*/  BSYNC.RECONVERGENT B0 ;  /* 0x0000000000007941 */ /* 0x000fea0003800200 */
.L_x_10576:
[----:B------:R-:W-:-:S05]  /*c460*/  LOP3.LUT R5, R0, 0x80, R5, 0xf8, !PT ;  /* 0x0000008000057812 */ /* 0x000fca00078ef805 */
[----:B------:R3:W-:Y:S01]  /*c470*/  STG.E.U8 desc[UR36][R2.64], R5 ;  /* 0x0000000502007986 */ /* 0x0007e2000c101124 */
[----:B------:R-:W-:Y:S05]  /*c480*/  BRA `(.L_x_10551) ;  /* 0x00000000005c7947 */ /* 0x000fea0003800000 */
.L_x_10573:
        /* <DEDUP_REMOVED lines=12> */
.L_x_10579:
[----:B------:R-:W-:Y:S01]  /*c550*/  IMAD.MOV.U32 R0, RZ, RZ, 0x7f ;  /* 0x0000007fff007424 */ /* 0x000fe200078e00ff */
[----:B------:R-:W-:-:S04]  /*c560*/  ISETP.GT.U32.AND P0, PT, R4, 0x7f800000, PT ;  /* 0x7f8000000400780c */ /* 0x000fc80003f04070 */
[----:B------:R-:W-:-:S09]  /*c570*/  SEL R0, R0, 0x7c, P0 ;  /* 0x0000007c00007807 */ /* 0x000fd20000000000 */
.L_x_10580:
[----:B------:R-:W-:Y:S05]  /*c580*/  BSYNC.RECONVERGENT B0 ;  /* 0x0000000000007941 */ /* 0x000fea0003800200 */
.L_x_10578:
[----:B------:R-:W-:-:S04]  /*c590*/  SHF.R.U32.HI R5, RZ, 0x18, R5 ;  /* 0x00000018ff057819 */ /* 0x000fc80000011605 */
[----:B------:R-:W-:-:S05]  /*c5a0*/  LOP3.LUT R5, R0, 0x80, R5, 0xf8, !PT ;  /* 0x0000008000057812 */ /* 0x000fca00078ef805 */
[----:B------:R2:W-:Y:S01]  /*c5b0*/  STG.E.U8 desc[UR36][R2.64], R5 ;  /* 0x0000000502007986 */ /* 0x0005e2000c101124 */
[----:B------:R-:W-:Y:S05]  /*c5c0*/  BRA `(.L_x_10551) ;  /* 0x00000000000c7947 */ /* 0x000fea0003800000 */
.L_x_10572:
[----:B------:R-:W0:Y:S02]  /*c5d0*/  I2F.S16 R0, R9 ;  /* 0x0000000900007306 */ /* 0x000e240000101400 */
[----:B0-----:R-:W-:-:S05]  /*c5e0*/  F2FP.BF16.F32.PACK_AB R0, RZ, R0 ;  /* 0x00000000ff00723e */ /* 0x001fca00000010ff */
[----:B------:R4:W-:Y:S02]  /*c5f0*/  STG.E.U16 desc[UR36][R2.64], R0 ;  /* 0x0000000002007986 */ /* 0x0009e4000c101524 */
.L_x_10551:
[----:B------:R-:W-:-:S07]  /*c600*/  IADD3 R17, PT, PT, R17, 0x80, RZ ;  /* 0x0000008011117810 */ /* 0x000fce0007ffe0ff */
.L_x_10478:
[----:B------:R-:W-:Y:S05]  /*c610*/  BSYNC.RECONVERGENT B6 ;  /* 0x0000000000067941 */ /* 0x000fea0003800200 */
.L_x_10477:
        /* <DEDUP_REMOVED lines=357> */
.L_x_10581:
        /* <DEDUP_REMOVED lines=19> */
.L_x_10585:
[----:B------:R0:W5:Y:S01]  /*dda0*/  LDG.E.U8 R19, desc[UR36][R2.64] ;  /* 0x0000002402137981 */ /* 0x000162000c1e1100 */
[----:B------:R-:W-:Y:S05]  /*ddb0*/  BRA `(.L_x_10587) ;  /* 0x0000000c004c7947 */ /* 0x000fea0003800000 */
.L_x_10584:
        /* <DEDUP_REMOVED lines=8> */
.L_x_10589:
[----:B------:R0:W5:Y:S01]  /*de40*/  LDG.E.U16 R19, desc[UR36][R2.64] ;  /* 0x0000002402137981 */ /* 0x000162000c1e1500 */
[----:B------:R-:W-:Y:S05]  /*de50*/  BRA `(.L_x_10587) ;  /* 0x0000000c00247947 */ /* 0x000fea0003800000 */
.L_x_10588:
[----:B------:R0:W5:Y:S01]  /*de60*/  LDG.E.U16 R19, desc[UR36][R2.64] ;  /* 0x0000002402137981 */ /* 0x000162000c1e1500 */
[----:B------:R-:W-:Y:S05]  /*de70*/  BRA `(.L_x_10587) ;  /* 0x0000000c001c7947 */ /* 0x000fea0003800000 */
.L_x_10583:
        /* <DEDUP_REMOVED lines=9> */
.L_x_10591:
[----:B------:R-:W2:Y:S02]  /*df10*/  LDG.E.U16 R0, desc[UR36][R2.64] ;  /* 0x0000002402007981 */ /* 0x000ea4000c1e1500 */
[----:B--2---:R-:W-:-:S06]  /*df20*/  HADD2.F32 R0, -RZ, R0.H0_H0 ;  /* 0x20000000ff007230 */ /* 0x004fcc0000004100 */
[----:B------:R-:W0:Y:S02]  /*df30*/  F2I.FTZ.TRUNC.NTZ R0, R0 ;  /* 0x0000000000007305 */ /* 0x000e24000021f100 */
[----:B0-----:R-:W-:Y:S01]  /*df40*/  PRMT R19, R0, 0x7610, R19 ;  /* 0x0000761000137816 */ /* 0x001fe20000000013 */
[----:B------:R-:W-:Y:S06]  /*df50*/  BRA `(.L_x_10587) ;  /* 0x0000000800e47947 */ /* 0x000fec0003800000 */
.L_x_10590:
        /* <DEDUP_REMOVED lines=9> */
.L_x_10593:
[----:B------:R-:W2:Y:S02]  /*dff0*/  LDG.E.U16 R2, desc[UR36][R2.64] ;  /* 0x0000002402027981 */ /* 0x000ea4000c1e1500 */
[----:B--2---:R-:W-:-:S06]  /*e000*/  HADD2.F32 R0, -RZ, R2.H0_H0 ;  /* 0x20000002ff007230 */ /* 0x004fcc0000004100 */
[----:B------:R-:W0:Y:S02]  /*e010*/  F2I.FTZ.TRUNC.NTZ R0, R0 ;  /* 0x0000000000007305 */ /* 0x000e24000021f100 */
[----:B0-----:R-:W-:Y:S01]  /*e020*/  PRMT R19, R0, 0x7610, R19 ;  /* 0x0000761000137816 */ /* 0x001fe20000000013 */
[----:B------:R-:W-:Y:S06]  /*e030*/  BRA `(.L_x_10587) ;  /* 0x0000000800ac7947 */ /* 0x000fec0003800000 */
.L_x_10592:
[----:B------:R-:W2:Y:S02]  /*e040*/  LDG.E.64 R2, desc[UR36][R2.64] ;  /* 0x0000002402027981 */ /* 0x000ea4000c1e1b00 */
[----:B--2---:R0:W1:Y:S01]  /*e050*/  F2I.F64.TRUNC R19, R2 ;  /* 0x0000000200137311 */ /* 0x004062000030d100 */
[----:B------:R-:W-:Y:S05]  /*e060*/  BRA `(.L_x_10587) ;  /* 0x0000000800a07947 */ /* 0x000fea0003800000 */
.L_x_10582:
        /* <DEDUP_REMOVED lines=12> */
.L_x_10596:
[----:B------:R-:W2:Y:S02]  /*e130*/  LDG.E.64 R2, desc[UR36][R2.64] ;  /* 0x0000002402027981 */ /* 0x000ea4000c1e1b00 */
[----:B--2---:R0:W1:Y:S01]  /*e140*/  F2I.F64.TRUNC R19, R2 ;  /* 0x0000000200137311 */ /* 0x004062000030d100 */
[----:B------:R-:W-:Y:S05]  /*e150*/  BRA `(.L_x_10587) ;  /* 0x0000000800647947 */ /* 0x000fea0003800000 */
.L_x_10595:
        /* <DEDUP_REMOVED lines=27> */
.L_x_10598:
        /* <DEDUP_REMOVED lines=14> */
.L_x_10597:
[----:B------:R-:W2:Y:S02]  /*e3f0*/  LDG.E.U16 R0, desc[UR36][R2.64] ;  /* 0x0000002402007981 */ /* 0x000ea4000c1e1500 */
[----:B--2---:R-:W-:-:S06]  /*e400*/  IMAD.U32 R0, R0, 0x10000, RZ ;  /* 0x0001000000007824 */ /* 0x004fcc00078e00ff */
[----:B------:R-:W0:Y:S02]  /*e410*/  F2I.FTZ.TRUNC.NTZ R0, R0 ;  /* 0x0000000000007305 */ /* 0x000e24000021f100 */
[----:B0-----:R-:W-:Y:S01]  /*e420*/  PRMT R19, R0, 0x7610, R19 ;  /* 0x0000761000137816 */ /* 0x001fe20000000013 */
[----:B------:R-:W-:Y:S06]  /*e430*/  BRA `(.L_x_10587) ;  /* 0x0000000400ac7947 */ /* 0x000fec0003800000 */
.L_x_10594:
        /* <DEDUP_REMOVED lines=10> */
.L_x_10601:
        /* <DEDUP_REMOVED lines=21> */
.L_x_10605:
[----:B------:R-:W-:Y:S05]  /*e630*/  BSYNC.RECONVERGENT B1 ;  /* 0x0000000000017941 */ /* 0x000fea0003800200 */
.L_x_10604:
[----:B------:R-:W-:Y:S01]  /*e640*/  IMAD.SHL.U32 R0, R0, 0x100000, RZ ;  /* 0x0010000000007824 */ /* 0x000fe200078e00ff */
[----:B------:R-:W-:-:S04]  /*e650*/  LEA R2, R2, 0x3b800000, 0x17 ;  /* 0x3b80000002027811 */ /* 0x000fc800078eb8ff */
[----:B------:R-:W-:-:S07]  /*e660*/  LOP3.LUT R0, R2, R0, R7, 0xfe, !PT ;  /* 0x0000000002007212 */ /* 0x000fce00078efe07 */
.L_x_10603:
[----:B------:R-:W-:Y:S05]  /*e670*/  BSYNC.RECONVERGENT B0 ;  /* 0x0000000000007941 */ /* 0x000fea0003800200 */
.L_x_10602:
[----:B------:R-:W0:Y:S02]  /*e680*/  F2I.FTZ.TRUNC.NTZ R0, R0 ;  /* 0x0000000000007305 */ /* 0x000e24000021f100 */
[----:B0-----:R-:W-:Y:S01]  /*e690*/  PRMT R19, R0, 0x7610, R19 ;  /* 0x0000761000137816 */ /* 0x001fe20000000013 */
[----:B------:R-:W-:Y:S06]  /*e6a0*/  BRA `(.L_x_10587) ;  /* 0x0000000400107947 */ /* 0x000fec0003800000 */
.L_x_10600:
        /* <DEDUP_REMOVED lines=21> */
.L_x_10609:
[----:B------:R-:W-:Y:S05]  /*e800*/  BSYNC.RECONVERGENT B1 ;  /* 0x0000000000017941 */ /* 0x000fea0003800200 */
.L_x_10608:
[----:B------:R-:W-:Y:S01]  /*e810*/  IMAD.SHL.U32 R0, R0, 0x200000, RZ ;  /* 0x0020000000007824 */ /* 0x000fe200078e00ff */
[----:B------:R-:W-:-:S04]  /*e820*/  LEA R2, R2, 0x37800000, 0x17 ;  /* 0x3780000002027811 */ /* 0x000fc800078eb8ff */
[----:B------:R-:W-:-:S07]  /*e830*/  LOP3.LUT R0, R2, R0, R7, 0xfe, !PT ;  /* 0x0000000002007212 */ /* 0x000fce00078efe07 */
.L_x_10607:
[----:B------:R-:W-:Y:S05]  /*e840*/  BSYNC.RECONVERGENT B0 ;  /* 0x0000000000007941 */ /* 0x000fea0003800200 */
.L_x_10606:
[----:B------:R-:W0:Y:S02]  /*e850*/  F2I.FTZ.TRUNC.NTZ R0, R0 ;  /* 0x0000000000007305 */ /* 0x000e24000021f100 */
[----:B0-----:R-:W-:Y:S01]  /*e860*/  PRMT R19, R0, 0x7610, R19 ;  /* 0x0000761000137816 */ /* 0x001fe20000000013 */
[----:B------:R-:W-:Y:S06]  /*e870*/  BRA `(.L_x_10587) ;  /* 0x00000000009c7947 */ /* 0x000fec0003800000 */
.L_x_10599:
        /* <DEDUP_REMOVED lines=14> */
.L_x_10613:
[----:B------:R-:W-:Y:S05]  /*e960*/  BSYNC.RECONVERGENT B0 ;  /* 0x0000000000007941 */ /* 0x000fea0003800200 */
.L_x_10612:
[----:B------:R-:W0:Y:S02]  /*e970*/  F2I.FTZ.TRUNC.NTZ R0, R0 ;  /* 0x0000000000007305 */ /* 0x000e24000021f100 */
[----:B0-----:R-:W-:Y:S01]  /*e980*/  PRMT R19, R0, 0x7610, R19 ;  /* 0x0000761000137816 */ /* 0x001fe20000000013 */
[----:B------:R-:W-:Y:S06]  /*e990*/  BRA `(.L_x_10587) ;  /* 0x0000000000547947 */ /* 0x000fec0003800000 */
.L_x_10586:
        /* <DEDUP_REMOVED lines=16> */
.L_x_10614:
[----:B------:R-:W-:Y:S01]  /*eaa0*/  PRMT R19, RZ, 0x7610, R19 ;  /* 0x00007610ff137816 */ /* 0x000fe20000000013 */
[----:B------:R-:W-:Y:S06]  /*eab0*/  BRA `(.L_x_10587) ;  /* 0x00000000000c7947 */ /* 0x000fec0003800000 */
.L_x_10611:
[----:B------:R2:W5:Y:S01]  /*eac0*/  LDG.E.U16 R19, desc[UR36][R2.64] ;  /* 0x0000002402137981 */ /* 0x000562000c1e1500 */
[----:B------:R-:W-:Y:S05]  /*ead0*/  BRA `(.L_x_10587) ;  /* 0x0000000000047947 */ /* 0x000fea0003800000 */
.L_x_10610:
[----:B------:R3:W5:Y:S02]  /*eae0*/  LDG.E.U16 R19, desc[UR36][R2.64] ;  /* 0x0000002402137981 */ /* 0x000764000c1e1500 */
.L_x_10587:
[----:B------:R-:W0:Y:S01]  /*eaf0*/  LDCU.64 UR6, c[0x0][0x5f8] ;  /* 0x0000bf00ff0677ac */ /* 0x000e220008000a00 */
[----:B------:R-:W-:-:S04]  /*eb00*/  UPRMT UR4, UR42, 0x9910, URZ ;  /* 0x000099102a047896 */ /* 0x000fc800080000ff */
[----:B------:R-:W-:Y:S01]  /*eb10*/  UISETP.GT.AND UP0, UPT, UR4, 0x9, UPT ;  /* 0x000000090400788c */ /* 0x000fe2000bf04270 */
[----:B0-234-:R-:W-:-:S04]  /*eb20*/  IADD3 R2, P0, PT, R18, UR6, RZ ;  /* 0x0000000612027c10 */ /* 0x01dfc8000ff1e0ff */
        /* <DEDUP_REMOVED lines=12> */
.L_x_10618:
[----:B------:R2:W5:Y:S01]  /*ebf0*/  LDG.E.U8 R0, desc[UR36][R2.64] ;  /* 0x0000002402007981 */ /* 0x000562000c1e1100 */
[----:B------:R-:W-:Y:S05]  /*ec00*/  BRA `(.L_x_10620) ;  /* 0x0000000c004c7947 */ /* 0x000fea0003800000 */
.L_x_10617:
        /* <DEDUP_REMOVED lines=8> */
.L_x_10622:
[----:B------:R0:W5:Y:S01]  /*ec90*/  LDG.E.U16 R0, desc[UR36][R2.64] ;  /* 0x0000002402007981 */ /* 0x000162000c1e1500 */
[----:B------:R-:W-:Y:S05]  /*eca0*/  BRA `(.L_x_10620) ;  /* 0x0000000c00247947 */ /* 0x000fea0003800000 */
.L_x_10621:
[----:B------:R3:W5:Y:S01]  /*ecb0*/  LDG.E.U16 R0, desc[UR36][R2.64] ;  /* 0x0000002402007981 */ /* 0x000762000c1e1500 */
[----:B------:R-:W-:Y:S05]  /*ecc0*/  BRA `(.L_x_10620) ;  /* 0x0000000c001c7947 */ /* 0x000fea0003800000 */
.L_x_10616:
[----:B------:R-:W-:-:S09]  /*ecd0*/  UISETP.GT.AND UP0, UPT, UR4, 0x6, UPT ;  /* 0x000000060400788c */ /* 0x000fd2000bf04270 */
[----:B------:R-:W-:Y:S05]  /*ece0*/  BRA.U UP0, `(.L_x_10623) ;  /* 0x0000000100307547 */ /* 0x000fea000b800000 */
[----:B------:R-:W-:-:S09]  /*ecf0*/  UISETP.NE.AND UP0, UPT, UR4, 0x5, UPT ;  /* 0x000000050400788c */ /* 0x000fd2000bf05270 */
[----:B------:R-:W-:Y:S05]  /*ed00*/  BRA.U !UP0, `(.L_x_10624) ;  /* 0x0000000108147547 */ /* 0x000fea000b800000 */
[----:B------:R-:W-:-:S09]  /*ed10*/  UISETP.NE.AND UP0, UPT, UR4, 0x6, UPT ;  /* 0x000000060400788c */ /* 0x000fd2000bf05270 */
[----:B------:R-:W-:Y:S05]  /*ed20*/  BRA.U UP0, `(.L_x_10619) ;  /* 0x0000000900b07547 */ /* 0x000fea000b800000 */
[----:B------:R-:W2:Y:S02]  /*ed30*/  LDG.E R2, desc[UR36][R2.64] ;  /* 0x0000002402027981 */ /* 0x000ea4000c1e1900 */
[----:B--2---:R0:W2:Y:S01]  /*ed40*/  F2I.FTZ.TRUNC.NTZ R0, R2 ;  /* 0x0000000200007305 */ /* 0x0040a2000021f100 */
[----:B------:R-:W-:Y:S05]  /*ed50*/  BRA `(.L_x_10620) ;  /* 0x0000000800f87947 */ /* 0x000fea0003800000 */
.L_x_10624:
[----:B------:R-:W2:Y:S02]  /*ed60*/  LDG.E.U16 R4, desc[UR36][R2.64] ;  /* 0x0000002402047981 */ /* 0x000ea4000c1e1500 */
[----:B--2---:R-:W-:-:S06]  /*ed70*/  HADD2.F32 R4, -RZ, R4.H0_H0 ;  /* 0x20000004ff047230 */ /* 0x004fcc0000004100 */
[----:B------:R-:W0:Y:S02]  /*ed80*/  F2I.FTZ.TRUNC.NTZ R4, R4 ;  /* 0x0000000400047305 */ /* 0x000e24000021f100 */
[----:B0-----:R-:W-:Y:S01]  /*ed90*/  PRMT R0, R4, 0x7610, R0 ;  /* 0x0000761004007816 */ /* 0x001fe20000000000 */
[----:B------:R-:W-:Y:S06]  /*eda0*/  BRA `(.L_x_10620) ;  /* 0x0000000800e47947 */ /* 0x000fec0003800000 */
.L_x_10623:
[----:B------:R-:W-:-:S09]  /*edb0*/  UISETP.NE.AND UP0, UPT, UR4, 0x7, UPT ;  /* 0x000000070400788c */ /* 0x000fd2000bf05270 */
[----:B------:R-:W-:Y:S05]  /*edc0*/  BRA.U !UP0, `(.L_x_10625) ;  /* 0x0000000108307547 */ /* 0x000fea000b800000 */
[----:B------:R-:W-:-:S09]  /*edd0*/  UISETP.NE.AND UP0, UPT, UR4, 0x8, UPT ;  /* 0x000000080400788c */ /* 0x000fd2000bf05270 */
[----:B------:R-:W-:Y:S05]  /*ede0*/  BRA.U !UP0, `(.L_x_10626) ;  /* 0x0000000108147547 */ /* 0x000fea000b800000 */
[----:B------:R-:W-:-:S09]  /*edf0*/  UISETP.NE.AND UP0, UPT, UR4, 0x9, UPT ;  /* 0x000000090400788c */ /* 0x000fd2000bf05270 */
[----:B------:R-:W-:Y:S05]  /*ee00*/  BRA.U UP0, `(.L_x_10619) ;  /* 0x0000000900787547 */ /* 0x000fea000b800000 */
[----:B------:R-:W2:Y:S02]  /*ee10*/  LDG.E R2, desc[UR36][R2.64] ;  /* 0x0000002402027981 */ /* 0x000ea4000c1e1900 */
[----:B--2---:R0:W2:Y:S01]  /*ee20*/  F2I.FTZ.TRUNC.NTZ R0, R2 ;  /* 0x0000000200007305 */ /* 0x0040a2000021f100 */
[----:B------:R-:W-:Y:S05]  /*ee30*/  BRA `(.L_x_10620) ;  /* 0x0000000800c07947 */ /* 0x000fea0003800000 */
.L_x_10626:
[----:B------:R-:W2:Y:S02]  /*ee40*/  LDG.E.U16 R2, desc[UR36][R2.64] ;  /* 0x0000002402027981 */ /* 0x000ea4000c1e1500 */
[----:B--2---:R-:W-:-:S06]  /*ee50*/  HADD2.F32 R4, -RZ, R2.H0_H0 ;  /* 0x20000002ff047230 */ /* 0x004fcc0000004100 */
[----:B------:R-:W0:Y:S02]  /*ee60*/  F2I.FTZ.TRUNC.NTZ R4, R4 ;  /* 0x0000000400047305 */ /* 0x000e24000021f100 */
[----:B0-----:R-:W-:Y:S01]  /*ee70*/  PRMT R0, R4, 0x7610, R0 ;  /* 0x0000761004007816 */ /* 0x001fe20000000000 */
[----:B------:R-:W-:Y:S06]  /*ee80*/  BRA `(.L_x_10620) ;  /* 0x0000000800ac7947 */ /* 0x000fec0003800000 */
.L_x_10625:
[----:B------:R-:W2:Y:S02]  /*ee90*/  LDG.E.64 R2, desc[UR36][R2.64] ;  /* 0x0000002402027981 */ /* 0x000ea4000c1e1b00 */
[----:B--2---:R0:W2:Y:S01]  /*eea0*/  F2I.F64.TRUNC R0, R2 ;  /* 0x0000000200007311 */ /* 0x0040a2000030d100 */
[----:B------:R-:W-:Y:S05]  /*eeb0*/  BRA `(.L_x_10620) ;  /* 0x0000000800a07947 */ /* 0x000fea0003800000 */
.L_x_10615:
        /* <DEDUP_REMOVED lines=12> */
.L_x_10629:
[----:B------:R-:W2:Y:S02]  /*ef80*/  LDG.E.64 R2, desc[UR36][R2.64] ;  /* 0x0000002402027981 */ /* 0x000ea4000c1e1b00 */
[----:B--2---:R0:W2:Y:S01]  /*ef90*/  F2I.F64.TRUNC R0, R2 ;  /* 0x0000000200007311 */ /* 0x0040a2000030d100 */
[----:B------:R-:W-:Y:S05]  /*efa0*/  BRA `(.L_x_10620) ;  /* 0x0000000800647947 */ /* 0x000fea0003800000 */
.L_x_10628:
        /* <DEDUP_REMOVED lines=27> */
.L_x_10631:
        /* <DEDUP_REMOVED lines=14> */
.L_x_10630:
[----:B------:R-:W2:Y:S02]  /*f240*/  LDG.E.U16 R4, desc[UR36][R2.64] ;  /* 0x0000002402047981 */ /* 0x000ea4000c1e1500 */
[----:B--2---:R-:W-:-:S06]  /*f250*/  IMAD.U32 R4, R4, 0x10000, RZ ;  /* 0x0001000004047824 */ /* 0x004fcc00078e00ff */
[----:B------:R-:W0:Y:S02]  /*f260*/  F2I.FTZ.TRUNC.NTZ R4, R4 ;  /* 0x0000000400047305 */ /* 0x000e24000021f100 */
[----:B0-----:R-:W-:Y:S01]  /*f270*/  PRMT R0, R4, 0x7610, R0 ;  /* 0x0000761004007816 */ /* 0x001fe20000000000 */
[----:B------:R-:W-:Y:S06]  /*f280*/  BRA `(.L_x_10620) ;  /* 0x0000000400ac7947 */ /* 0x000fec0003800000 */
.L_x_10627:
        /* <DEDUP_REMOVED lines=10> */
.L_x_10634:
        /* <DEDUP_REMOVED lines=21> */
.L_x_10638:
[----:B------:R-:W-:Y:S05]  /*f480*/  BSYNC.RECONVERGENT B1 ;  /* 0x0000000000017941 */ /* 0x000fea0003800200 */
.L_x_10637:
[----:B------:R-:W-:Y:S01]  /*f490*/  IMAD.SHL.U32 R0, R0, 0x100000, RZ ;  /* 0x0010000000007824 */ /* 0x000fe200078e00ff */
[----:B------:R-:W-:-:S04]  /*f4a0*/  LEA R2, R2, 0x3b800000, 0x17 ;  /* 0x3b80000002027811 */ /* 0x000fc800078eb8ff */
[----:B------:R-:W-:-:S07]  /*f4b0*/  LOP3.LUT R4, R2, R0, R7, 0xfe, !PT ;  /* 0x0000000002047212 */ /* 0x000fce00078efe07 */
.L_x_10636:
[----:B------:R-:W-:Y:S05]  /*f4c0*/  BSYNC.RECONVERGENT B0 ;  /* 0x0000000000007941 */ /* 0x000fea0003800200 */
.L_x_10635:
[----:B------:R-:W0:Y:S02]  /*f4d0*/  F2I.FTZ.TRUNC.NTZ R4, R4 ;  /* 0x0000000400047305 */ /* 0x000e24000021f100 */
[----:B0-----:R-:W-:Y:S01]  /*f4e0*/  PRMT R0, R4, 0x7610, R0 ;  /* 0x0000761004007816 */ /* 0x001fe20000000000 */
[----:B------:R-:W-:Y:S06]  /*f4f0*/  BRA `(.L_x_10620) ;  /* 0x0000000400107947 */ /* 0x000fec0003800000 */
.L_x_10633:
        /* <DEDUP_REMOVED lines=21> */
.L_x_10642:
[----:B------:R-:W-:Y:S05]  /*f650*/  BSYNC.RECONVERGENT B1 ;  /* 0x0000000000017941 */ /* 0x000fea0003800200 */
.L_x_10641:
[----:B------:R-:W-:Y:S02]  /*f660*/  SHF.L.U32 R0, R0, 0x15, RZ ;  /* 0x0000001500007819 */ /* 0x000fe400000006ff */
[----:B------:R-:W-:-:S04]  /*f670*/  LEA R2, R2, 0x37800000, 0x17 ;  /* 0x3780000002027811 */ /* 0x000fc800078eb8ff */
[----:B------:R-:W-:-:S07]  /*f680*/  LOP3.LUT R4, R2, R0, R7, 0xfe, !PT ;  /* 0x0000000002047212 */ /* 0x000fce00078efe07 */
.L_x_10640:
[----:B------:R-:W-:Y:S05]  /*f690*/  BSYNC.RECONVERGENT B0 ;  /* 0x0000000000007941 */ /* 0x000fea0003800200 */
.L_x_10639:
[----:B------:R-:W0:Y:S02]  /*f6a0*/  F2I.FTZ.TRUNC.NTZ R4, R4 ;  /* 0x0000000400047305 */ /* 0x000e24000021f100 */
[----:B0-----:R-:W-:Y:S01]  /*f6b0*/  PRMT R0, R4, 0x7610, R0 ;  /* 0x0000761004007816 */ /* 0x001fe20000000000 */
[----:B------:R-:W-:Y:S06]  /*f6c0*/  BRA `(.L_x_10620) ;  /* 0x00000000009c7947 */ /* 0x000fec0003800000 */
.L_x_10632:
        /* <DEDUP_REMOVED lines=14> */
.L_x_10646:
[----:B------:R-:W-:Y:S05]  /*f7b0*/  BSYNC.RECONVERGENT B0 ;  /* 0x0000000000007941 */ /* 0x000fea0003800200 */
.L_x_10645:
[----:B------:R-:W0:Y:S02]  /*f7c0*/  F2I.FTZ.TRUNC.NTZ R4, R4 ;  /* 0x0000000400047305 */ /* 0x000e24000021f100 */
[----:B0-----:R-:W-:Y:S01]  /*f7d0*/  PRMT R0, R4, 0x7610, R0 ;  /* 0x0000761004007816 */ /* 0x001fe20000000000 */
[----:B------:R-:W-:Y:S06]  /*f7e0*/  BRA `(.L_x_10620) ;  /* 0x0000000000547947 */ /* 0x000fec0003800000 */
.L_x_10619:
        /* <DEDUP_REMOVED lines=8> */
[----:B0-----:R-:W-:Y:S01]  /*f870*/  MOV R4, UR4 ;  /* 0x0000000400047c02 */ /* 0x001fe20008000f00 */
[----:B------:R-:W-:-:S02]  /*f880*/  IMAD.U32 R5, RZ, RZ, UR5 ;  /* 0x00000005ff057e24 */ /* 0x000fc4000f8e00ff */
[----:B--2---:R-:W-:Y:S02]  /*f890*/  IMAD.U32 R6, RZ, RZ, UR6 ;  /* 0x00000006ff067e24 */ /* 0x004fe4000f8e00ff */
[----:B------:R-:W-:Y:S01]  /*f8a0*/  IMAD.U32 R7, RZ, RZ, UR7 ;  /* 0x00000007ff077e24 */ /* 0x000fe2000f8e00ff */
[----:B----4-:R-:W-:Y:S01]  /*f8b0*/  MOV R10, UR8 ;  /* 0x00000008000a7c02 */ /* 0x010fe20008000f00 */
[----:B------:R-:W-:-:S07]  /*f8c0*/  IMAD.U32 R11, RZ, RZ, UR9 ;  /* 0x00000009ff0b7e24 */ /* 0x000fce000f8e00ff */
[----:B------:R-:W-:-:S07]  /*f8d0*/  LEPC R20, `(.L_x_10647) ;  /* 0x000000001014794e */ /* 0x000fce0000000000 */
[----:B-1-3-5:R-:W-:Y:S05]  /*f8e0*/  CALL.ABS.NOINC R2 ;  /* 0x0000000002007343 */ /* 0x02afea0003c00000 */
.L_x_10647:
[----:B------:R-:W-:Y:S01]  /*f8f0*/  PRMT R0, RZ, 0x7610, R0 ;  /* 0x00007610ff007816 */ /* 0x000fe20000000000 */
[----:B------:R-:W-:Y:S06]  /*f900*/  BRA `(.L_x_10620) ;  /* 0x00000000000c7947 */ /* 0x000fec0003800000 */
.L_x_10644:
[----:B------:R0:W5:Y:S01]  /*f910*/  LDG.E.U16 R0, desc[UR36][R2.64] ;  /* 0x0000002402007981 */ /* 0x000162000c1e1500 */
[----:B------:R-:W-:Y:S05]  /*f920*/  BRA `(.L_x_10620) ;  /* 0x0000000000047947 */ /* 0x000fea0003800000 */
.L_x_10643:
[----:B------:R0:W5:Y:S02]  /*f930*/  LDG.E.U16 R0, desc[UR36][R2.64] ;  /* 0x0000002402007981 */ /* 0x000164000c1e1500 */
.L_x_10620:
[----:B012345:R-:W-:Y:S01]  /*f940*/  PRMT R2, R19, 0x9910, RZ ;  /* 0x0000991013027816 */ /* 0x03ffe200000000ff */
[----:B------:R-:W-:Y:S01]  /*f950*/  UPRMT UR4, UR43, 0x9910, URZ ;  /* 0x000099102b047896 */ /* 0x000fe200080000ff */
[----:B------:R-:W-:Y:S02]  /*f960*/  PRMT R5, R0, 0x7610, R5 ;  /* 0x0000761000057816 */ /* 0x000fe40000000005 */
[C---:B------:R-:W-:Y:S01]  /*f970*/  ISETP.NE.AND P1, PT, R2.reuse, RZ, PT ;  /* 0x000000ff0200720c */ /* 0x040fe20003f25270 */
[----:B------:R-:W-:Y:S01]  /*f980*/  UISETP.GT.AND UP0, UPT, UR4, 0x9, UPT ;  /* 0x000000090400788c */ /* 0x000fe2000bf04270 */
[----:B------:R-:W-:-:S11]  /*f990*/  ISETP.GT.AND P0, PT, R2, RZ, PT ;  /* 0x000000ff0200720c */ /* 0x000fd60003f04270 */
[----:B------:R-:W-:Y:S01]  /*f9a0*/  @P1 SEL R5, RZ, 0x1, !P0 ;  /* 0x00000001ff051807 */ /* 0x000fe20004000000 */
        /* <DEDUP_REMOVED lines=11> */
.L_x_10651:
[----:B------:R-:W-:Y:S01]  /*fa60*/  STG.E.U8 desc[UR36][R16.64], R5 ;  /* 0x0000000510007986 */ /* 0x000fe2000c101124 */
[----:B------:R-:W-:Y:S05]  /*fa70*/  EXIT ;  /* 0x000000000000794d */ /* 0x000fea0003800000 */
.L_x_10650:
        /* <DEDUP_REMOVED lines=8> */
[----:B------:R-:W-:Y:S01]  /*fb00*/  STG.E.64 desc[UR36][R16.64], R2 ;  /* 0x0000000210007986 */ /* 0x000fe2000c101b24 */
[----:B------:R-:W-:Y:S05]  /*fb10*/  EXIT ;  /* 0x000000000000794d */ /* 0x000fea0003800000 */
.L_x_10654:
[----:B------:R-:W-:-:S05]  /*fb20*/  PRMT R3, R5, 0x9910, RZ ;  /* 0x0000991005037816 */ /* 0x000fca00000000ff */
[----:B------:R-:W-:Y:S01]  /*fb30*/  STG.E desc[UR36][R16.64], R3 ;  /* 0x0000000310007986 */ /* 0x000fe2000c101924 */
[----:B------:R-:W-:Y:S05]  /*fb40*/  EXIT ;  /* 0x000000000000794d */ /* 0x000fea0003800000 */
.L_x_10653:
[----:B------:R-:W-:Y:S01]  /*fb50*/  STG.E.U16 desc[UR36][R16.64], R5 ;  /* 0x0000000510007986 */ /* 0x000fe2000c101524 */
[----:B------:R-:W-:Y:S05]  /*fb60*/  EXIT ;  /* 0x000000000000794d */ /* 0x000fea0003800000 */
.L_x_10649:
[----:B------:R-:W-:-:S09]  /*fb70*/  UISETP.GT.AND UP0, UPT, UR4, 0x6, UPT ;  /* 0x000000060400788c */ /* 0x000fd2000bf04270 */
[----:B------:R-:W-:Y:S05]  /*fb80*/  BRA.U UP0, `(.L_x_10655) ;  /* 0x00000001002c7547 */ /* 0x000fea000b800000 */
[----:B------:R-:W-:-:S09]  /*fb90*/  UISETP.NE.AND UP0, UPT, UR4, 0x5, UPT ;  /* 0x000000050400788c */ /* 0x000fd2000bf05270 */
[----:B------:R-:W-:Y:S05]  /*fba0*/  BRA.U !UP0, `(.L_x_10656) ;  /* 0x0000000108147547 */ /* 0x000fea000b800000 */
[----:B------:R-:W-:-:S09]  /*fbb0*/  UISETP.NE.AND UP0, UPT, UR4, 0x6, UPT ;  /* 0x000000060400788c */ /* 0x000fd2000bf05270 */
[----:B------:R-:W-:Y:S05]  /*fbc0*/  BRA.U UP0, `(.L_x_10652) ;  /* 0x0000000900147547 */ /* 0x000fea000b800000 */
[----:B------:R-:W0:Y:S02]  /*fbd0*/  I2F.S16 R3, R5 ;  /* 0x0000000500037306 */ /* 0x000e240000101400 */
[----:B0-----:R-:W-:Y:S01]  /*fbe0*/  STG.E desc[UR36][R16.64], R3 ;  /* 0x0000000310007986 */ /* 0x001fe2000c101924 */
[----:B------:R-:W-:Y:S05]  /*fbf0*/  EXIT ;  /* 0x000000000000794d */ /* 0x000fea0003800000 */
.L_x_10656:
[----:B------:R-:W0:Y:S02]  /*fc00*/  I2F.S16 R0, R5 ;  /* 0x0000000500007306 */ /* 0x000e240000101400 */
[----:B0-----:R-:W-:-:S05]  /*fc10*/  F2FP.F16.F32.PACK_AB R0, RZ, R0 ;  /* 0x00000000ff00723e */ /* 0x001fca00000000ff */
[----:B------:R-:W-:Y:S01]  /*fc20*/  STG.E.U16 desc[UR36][R16.64], R0 ;  /* 0x0000000010007986 */ /* 0x000fe2000c101524 */
[----:B------:R-:W-:Y:S05]  /*fc30*/  EXIT ;  /* 0x000000000000794d */ /* 0x000fea0003800000 */
.L_x_10655:
        /* <DEDUP_REMOVED lines=8> */
[----:B0-----:R-:W-:Y:S01]  /*fcc0*/  STG.E.64 desc[UR36][R16.64], R2 ;  /* 0x0000000210007986 */ /* 0x001fe2000c101b24 */
[----:B------:R-:W-:Y:S05]  /*fcd0*/  EXIT ;  /* 0x000000000000794d */ /* 0x000fea0003800000 */
.L_x_10658:
[----:B------:R-:W0:Y:S02]  /*fce0*/  I2F.S16 R5, R5 ;  /* 0x0000000500057306 */ /* 0x000e240000101400 */
[----:B0-----:R-:W-:-:S04]  /*fcf0*/  F2FP.F16.F32.PACK_AB R3, RZ, R5 ;  /* 0x00000005ff03723e */ /* 0x001fc800000000ff */
[----:B------:R-:W-:-:S05]  /*fd00*/  PRMT R3, R3, 0x5410, RZ ;  /* 0x0000541003037816 */ /* 0x000fca00000000ff */
[----:B------:R-:W-:Y:S01]  /*fd10*/  STG.E desc[UR36][R16.64], R3 ;  /* 0x0000000310007986 */ /* 0x000fe2000c101924 */
[----:B------:R-:W-:Y:S05]  /*fd20*/  EXIT ;  /* 0x000000000000794d */ /* 0x000fea0003800000 */
.L_x_10657:
[----:B------:R-:W0:Y:S02]  /*fd30*/  I2F.F64.S16 R2, R5 ;  /* 0x0000000500027312 */ /* 0x000e240000101c00 */
[----:B0-----:R-:W-:Y:S01]  /*fd40*/  STG.E.64 desc[UR36][R16.64], R2 ;  /* 0x0000000210007986 */ /* 0x001fe2000c101b24 */
[----:B------:R-:W-:Y:S05]  /*fd50*/  EXIT ;  /* 0x000000000000794d */ /* 0x000fea0003800000 */
.L_x_10648:
        /* <DEDUP_REMOVED lines=12> */
.L_x_10662:
        /* <DEDUP_REMOVED lines=17> */
.L_x_10665:
[----:B------:R-:W-:-:S04]  /*ff30*/  SHF.R.U32.HI R3, RZ, 0x18, R3 ;  /* 0x00000018ff037819 */ /* 0x000fc80000011603 */
[----:B------:R-:W-:-:S04]  /*ff40*/  LOP3.LUT R0, R0, 0x80, R3, 0xf8, !PT ;  /* 0x0000008000007812 */ /* 0x000fc800078ef803 */
[----:B------:R-:W-:-:S07]  /*ff50*/  PRMT R8, R0, 0x7610, R8 ;  /* 0x0000761000087816 */ /* 0x000fce0000000008 */
.L_x_10664:
[----:B------:R-:W-:Y:S05]  /*ff60*/  BSYNC.RECONVERGENT B0 ;  /* 0x0000000000007941 */ /* 0x000fea0003800200 */
.L_x_10663:
[----:B------:R-:W-:Y:S01]  /*ff70*/  STG.E.U8 desc[UR36][R16.64], R8 ;  /* 0x0000000810007986 */ /* 0x000fe2000c101124 */
[----:B------:R-:W-:Y:S05]  /*ff80*/  EXIT ;  /* 0x000000000000794d */ /* 0x000fea0003800000 */
.L_x_10661:
        /* <DEDUP_REMOVED lines=17> */
.L_x_10668:
[----:B------:R-:W-:-:S04]  /*100a0*/  SHF.R.U32.HI R3, RZ, 0x18, R3 ;  /* 0x00000018ff037819 */ /* 0x000fc80000011603 */
[----:B------:R-:W-:-:S04]  /*100b0*/  LOP3.LUT R0, R0, 0x80, R3, 0xf8, !PT ;  /* 0x0000008000007812 */ /* 0x000fc800078ef803 */
[----:B------:R-:W-:-:S07]  /*100c0*/  PRMT R8, R0, 0x7610, R8 ;  /* 0x0000761000087816 */ /* 0x000fce0000000008 */
.L_x_10667:
[----:B------:R-:W-:Y:S05]  /*100d0*/  BSYNC.RECONVERGENT B0 ;  /* 0x0000000000007941 */ /* 0x000fea0003800200 */
.L_x_10666:
[----:B------:R-:W-:Y:S01]  /*100e0*/  STG.E.U8 desc[UR36][R16.64], R8 ;  /* 0x0000000810007986 */ /* 0x000fe2000c101124 */
[----:B------:R-:W-:Y:S05]  /*100f0*/  EXIT ;  /* 0x000000000000794d */ /* 0x000fea0003800000 */
.L_x_10660:
        /* <DEDUP_REMOVED lines=22> */
.L_x_10670:
[----:B------:R-:W-:-:S04]  /*10260*/  PRMT R2, R5, 0x9910, RZ ;  /* 0x0000991005027816 */ /* 0x000fc800000000ff */
[----:B------:R-:W-:-:S05]  /*10270*/  SHF.R.S32.HI R3, RZ, 0x1f, R2 ;  /* 0x0000001fff037819 */ /* 0x000fca0000011402 */
[----:B------:R-:W-:Y:S01]  /*10280*/  STG.E.64 desc[UR36][R16.64], R2 ;  /* 0x0000000210007986 */ /* 0x000fe2000c101b24 */
[----:B------:R-:W-:Y:S05]  /*10290*/  EXIT ;  /* 0x000000000000794d */ /* 0x000fea0003800000 */
.L_x_10669:
[----:B------:R-:W-:-:S05]  /*102a0*/  PRMT R3, R5, 0x9910, RZ ;  /* 0x0000991005037816 */ /* 0x000fca00000000ff */
[----:B------:R-:W-:Y:S01]  /*102b0*/  STG.E desc[UR36][R16.64], R3 ;  /* 0x0000000310007986 */ /* 0x000fe2000c101924 */
[----:B------:R-:W-:Y:S05]  /*102c0*/  EXIT ;  /* 0x000000000000794d */ /* 0x000fea0003800000 */
.L_x_10659:
        /* <DEDUP_REMOVED lines=9> */
[----:B------:R-:W-:Y:S01]  /*10360*/  STG.E.U8 desc[UR36][R16.64], R3 ;  /* 0x0000000310007986 */ /* 0x000fe2000c101124 */
[----:B------:R-:W-:Y:S05]  /*10370*/  EXIT ;  /* 0x000000000000794d */ /* 0x000fea0003800000 */
.L_x_10672:
[----:B------:R-:W0:Y:S01]  /*10380*/  I2F.F64.S16 R4, R5 ;  /* 0x0000000500047312 */ /* 0x000e220000101c00 */
[----:B------:R-:W-:-:S05]  /*10390*/  CS2R R6, SRZ ;  /* 0x0000000000067805 */ /* 0x000fca000001ff00 */
[----:B0-----:R-:W-:Y:S01]  /*103a0*/  STG.E.128 desc[UR36][R16.64], R4 ;  /* 0x0000000410007986 */ /* 0x001fe2000c101d24 */
[----:B------:R-:W-:Y:S05]  /*103b0*/  EXIT ;  /* 0x000000000000794d */ /* 0x000fea0003800000 */
.L_x_10671:
[----:B------:R-:W-:-:S09]  /*103c0*/  UISETP.NE.AND UP0, UPT, UR4, 0xf, UPT ;  /* 0x0000000f0400788c */ /* 0x000fd2000bf05270 */
[----:B------:R-:W-:Y:S05]  /*103d0*/  BRA.U !UP0, `(.L_x_10673) ;  /* 0x0000000108e87547 */ /* 0x000fea000b800000 */
[----:B------:R-:W-:-:S09]  /*103e0*/  UISETP.NE.AND UP0, UPT, UR4, 0x17, UPT ;  /* 0x000000170400788c */ /* 0x000fd2000bf05270 */
[----:B------:R-:W-:Y:S05]  /*103f0*/  BRA.U !UP0, `(.L_x_10674) ;  /* 0x0000000108907547 */ /* 0x000fea000b800000 */
[----:B------:R-:W-:-:S09]  /*10400*/  UISETP.NE.AND UP0, UPT, UR4, 0x18, UPT ;  /* 0x000000180400788c */ /* 0x000fd2000bf05270 */
[----:B------:R-:W-:Y:S05]  /*10410*/  BRA.U !UP0, `(.L_x_10675) ;  /* 0x0000000108447547 */ /* 0x000fea000b800000 */
.L_x_10652:
        /* <DEDUP_REMOVED lines=16> */
.L_x_10676:
[----:B------:R-:W-:Y:S05]  /*10520*/  EXIT ;  /* 0x000000000000794d */ /* 0x000fea0003800000 */
.L_x_10675:
        /* <DEDUP_REMOVED lines=13> */
.L_x_10678:
[----:B------:R-:W-:Y:S05]  /*10600*/  BSYNC.RECONVERGENT B0 ;  /* 0x0000000000007941 */ /* 0x000fea0003800200 */
.L_x_10677:
[----:B------:R-:W-:-:S05]  /*10610*/  LOP3.LUT R3, R0, 0x80, R3, 0xf8, !PT ;  /* 0x0000008000037812 */ /* 0x000fca00078ef803 */
[----:B------:R-:W-:Y:S01]  /*10620*/  STG.E.U8 desc[UR36][R16.64], R3 ;  /* 0x0000000310007986 */ /* 0x000fe2000c101124 */
[----:B------:R-:W-:Y:S05]  /*10630*/  EXIT ;  /* 0x000000000000794d */ /* 0x000fea0003800000 */
.L_x_10674:
        /* <DEDUP_REMOVED lines=12> */
.L_x_10680:
[----:B------:R-:W-:Y:S01]  /*10700*/  IMAD.MOV.U32 R0, RZ, RZ, 0x7f ;  /* 0x0000007fff007424 */ /* 0x000fe200078e00ff */
[----:B------:R-:W-:-:S04]  /*10710*/  ISETP.GT.U32.AND P0, PT, R2, 0x7f800000, PT ;  /* 0x7f8000000200780c */ /* 0x000fc80003f04070 */
[----:B------:R-:W-:-:S09]  /*10720*/  SEL R0, R0, 0x7c, P0 ;  /* 0x0000007c00007807 */ /* 0x000fd20000000000 */
.L_x_10681:
[----:B------:R-:W-:Y:S05]  /*10730*/  BSYNC.RECONVERGENT B0 ;  /* 0x0000000000007941 */ /* 0x000fea0003800200 */
.L_x_10679:
[----:B------:R-:W-:-:S04]  /*10740*/  SHF.R.U32.HI R3, RZ, 0x18, R3 ;  /* 0x00000018ff037819 */ /* 0x000fc80000011603 */
[----:B------:R-:W-:-:S05]  /*10750*/  LOP3.LUT R3, R0, 0x80, R3, 0xf8, !PT ;  /* 0x0000008000037812 */ /* 0x000fca00078ef803 */
[----:B------:R-:W-:Y:S01]  /*10760*/  STG.E.U8 desc[UR36][R16.64], R3 ;  /* 0x0000000310007986 */ /* 0x000fe2000c101124 */
[----:B------:R-:W-:Y:S05]  /*10770*/  EXIT ;  /* 0x000000000000794d */ /* 0x000fea0003800000 */
.L_x_10673:
[----:B------:R-:W0:Y:S02]  /*10780*/  I2F.S16 R0, R5 ;  /* 0x0000000500007306 */ /* 0x000e240000101400 */
[----:B0-----:R-:W-:-:S05]  /*10790*/  F2FP.BF16.F32.PACK_AB R0, RZ, R0 ;  /* 0x00000000ff00723e */ /* 0x001fca00000010ff */
[----:B------:R-:W-:Y:S01]  /*107a0*/  STG.E.U16 desc[UR36][R16.64], R0 ;  /* 0x0000000010007986 */ /* 0x000fe2000c101524 */
[----:B------:R-:W-:Y:S05]  /*107b0*/  EXIT ;  /* 0x000000000000794d */ /* 0x000fea0003800000 */
.L_x_10682:
        /* <DEDUP_REMOVED lines=12> */
.L_x_32414:


//--------------------- .text._ZN2at6native27unrolled_elementwise_kernelINS0_13BinaryFunctorIsssZZZNS0_21heaviside_kernel_cudaERNS_18TensorIteratorBaseEENKUlvE_clEvENKUlvE3_clEvEUlssE_EESt5arrayIPcLm3EELi4E23TrivialOffsetCalculatorILi2EjESC_ILi1EjENS0_6memory12LoadWithCastILi2EEENSF_13StoreWithCastILi1EEEEEviT_T0_T2_T3_T4_T5_ --------------------------
	.section	.text._ZN2at6native27unrolled_elementwise_kernelINS0_13BinaryFunctorIsssZZZNS0_21heaviside_kernel_cudaERNS_18TensorIteratorBaseEENKUlvE_clEvENKUlvE3_clEvEUlssE_EESt5arrayIPcLm3EELi4E23TrivialOffsetCalculatorILi2EjESC_ILi1EjENS0_6memory12LoadWithCastILi2EEENSF_13StoreWithCastILi1EEEEEviT_T0_T2_T3_T4_T5_,"ax",@progbits
	.align	128
        .global         _ZN2at6native27unrolled_elementwise_kernelINS0_13BinaryFunctorIsssZZZNS0_21heaviside_kernel_cudaERNS_18TensorIteratorBaseEENKUlvE_clEvENKUlvE3_clEvEUlssE_EESt5arrayIPcLm3EELi4E23TrivialOffsetCalculatorILi2EjESC_ILi1EjENS0_6memory12LoadWithCastILi2EEENSF_13StoreWithCastILi1EEEEEviT_T0_T2_T3_T4_T5_
        .type           _ZN2at6native27unrolled_elementwise_kernelINS0_13BinaryFunctorIsssZZZNS0_21heaviside_kernel_cudaERNS_18TensorIteratorBaseEENKUlvE_clEvENKUlvE3_clEvEUlssE_EESt5arrayIPcLm3EELi4E23TrivialOffsetCalculatorILi2EjESC_ILi1EjENS0_6memory12LoadWithCastILi2EEENSF_13StoreWithCastILi1EEEEEviT_T0_T2_T3_T4_T5_,@function
        .size           _ZN2at6native27unrolled_elementwise_kernelINS0_13BinaryFunctorIsssZZZNS0_21heaviside_kernel_cudaERNS_18TensorIteratorBaseEENKUlvE_clEvENKUlvE3_clEvEUlssE_EESt5arrayIPcLm3EELi4E23TrivialOffsetCalculatorILi2EjESC_ILi1EjENS0_6memory12LoadWithCastILi2EEENSF_13StoreWithCastILi1EEEEEviT_T0_T2_T3_T4_T5_,(.L_x_32415 - _ZN2at6native27unrolled_elementwise_kernelINS0_13BinaryFunctorIsssZZZNS0_21heaviside_kernel_cudaERNS_18TensorIteratorBaseEENKUlvE_clEvENKUlvE3_clEvEUlssE_EESt5arrayIPcLm3EELi4E23TrivialOffsetCalculatorILi2EjESC_ILi1EjENS0_6memory12LoadWithCastILi2EEENSF_13StoreWithCastILi1EEEEEviT_T0_T2_T3_T4_T5_)
        .other          _ZN2at6native27unrolled_elementwise_kernelINS0_13BinaryFunctorIsssZZZNS0_21heaviside_kernel_cudaERNS_18TensorIteratorBaseEENKUlvE_clEvENKUlvE3_clEvEUlssE_EESt5arrayIPcLm3EELi4E23TrivialOffsetCalculatorILi2EjESC_ILi1EjENS0_6memory12LoadWithCastILi2EEENSF_13StoreWithCastILi1EEEEEviT_T0_T2_T3_T4_T5_,@"STO_CUDA_ENTRY STV_DEFAULT"
_ZN2at6native27unrolled_elementwise_kernelINS0_13BinaryFunctorIsssZZZNS0_21heaviside_kernel_cudaERNS_18TensorIteratorBaseEENKUlvE_clEvENKUlvE3_clEvEUlssE_EESt5arrayIPcLm3EELi4E23TrivialOffsetCalculatorILi2EjESC_ILi1EjENS0_6memory12LoadWithCastILi2EEENSF_13StoreWithCastILi1EEEEEviT_T0_T2_T3_T4_T5_:
.text._ZN2at6native27unrolled_elementwise_kernelINS0_13BinaryFunctorIsssZZZNS0_21heaviside_kernel_cudaERNS_18TensorIteratorBaseEENKUlvE_clEvENKUlvE3_clEvEUlssE_EESt5arrayIPcLm3EELi4E23TrivialOffsetCalculatorILi2EjESC_ILi1EjENS0_6memory12LoadWithCastILi2EEENSF_13StoreWithCastILi1EEEEEviT_T0_T2_T3_T4_T5_:
        /* <DEDUP_REMOVED lines=33> */
.L_x_10688:
[----:B------:R3:W5:Y:S01]  /*0210*/  LDG.E.U8 R28, desc[UR36][R4.64] ;  /* 0x00000024041c7981 */ /* 0x000762000c1e1100 */
[----:B------:R-:W-:Y:S05]  /*0220*/  BRA `(.L_x_10690) ;  /* 0x0000000c00507947 */ /* 0x000fea0003800000 */
.L_x_10687:
        /* <DEDUP_REMOVED lines=8> */
.L_x_10692:
[----:B------:R1:W5:Y:S01]  /*02b0*/  LDG.E.U16 R28, desc[UR36][R4.64] ;  /* 0x00000024041c7981 */ /* 0x000362000c1e1500 */
[----:B------:R-:W-:Y:S05]  /*02c0*/  BRA `(.L_x_10690) ;  /* 0x0000000c00287947 */ /* 0x000fea0003800000 */
.L_x_10691:
[----:B------:R2:W5:Y:S01]  /*02d0*/  LDG.E.U16 R28, desc[UR36][R4.64] ;  /* 0x00000024041c7981 */ /* 0x000562000c1e1500 */
[----:B------:R-:W-:Y:S05]  /*02e0*/  BRA `(.L_x_10690) ;  /* 0x0000000c00207947 */ /* 0x000fea0003800000 */
.L_x_10686:
        /* <DEDUP_REMOVED lines=9> */
.L_x_10694:
[----:B------:R-:W2:Y:S02]  /*0380*/  LDG.E.U16 R0, desc[UR36][R4.64] ;  /* 0x0000002404007981 */ /* 0x000ea4000c1e1500 */
[----:B--2---:R-:W-:-:S06]  /*0390*/  HADD2.F32 R0, -RZ, R0.H0_H0 ;  /* 0x20000000ff007230 */ /* 0x004fcc0000004100 */
[----:B------:R-:W0:Y:S02]  /*03a0*/  F2I.FTZ.TRUNC.NTZ R0, R0 ;  /* 0x0000000000007305 */ /* 0x000e24000021f100 */
[----:B0-----:R-:W-:Y:S01]  /*03b0*/  PRMT R28, R0, 0x7610, R28 ;  /* 0x00007610001c7816 */ /* 0x001fe2000000001c */
[----:B------:R-:W-:Y:S06]  /*03c0*/  BRA `(.L_x_10690) ;  /* 0x0000000800e87947 */ /* 0x000fec0003800000 */
.L_x_10693:
        /* <DEDUP_REMOVED lines=9> */
.L_x_10696:
[----:B------:R-:W2:Y:S02]  /*0460*/  LDG.E.U16 R4, desc[UR36][R4.64] ;  /* 0x0000002404047981 */ /* 0x000ea4000c1e1500 */
[----:B--2---:R-:W-:-:S06]  /*0470*/  HADD2.F32 R0, -RZ, R4.H0_H0 ;  /* 0x20000004ff007230 */ /* 0x004fcc0000004100 */
[----:B------:R-:W0:Y:S02]  /*0480*/  F2I.FTZ.TRUNC.NTZ R0, R0 ;  /* 0x0000000000007305 */ /* 0x000e24000021f100 */
[----:B0-----:R-:W-:Y:S01]  /*0490*/  PRMT R28, R0, 0x7610, R28 ;  /* 0x00007610001c7816 */ /* 0x001fe2000000001c */
[----:B------:R-:W-:Y:S06]  /*04a0*/  BRA `(.L_x_10690) ;  /* 0x0000000800b07947 */ /* 0x000fec0003800000 */
.L_x_10695:
[----:B------:R-:W2:Y:S02]  /*04b0*/  LDG.E.64 R4, desc[UR36][R4.64] ;  /* 0x0000002404047981 */ /* 0x000ea4000c1e1b00 */
[----:B--2---:R0:W1:Y:S01]  /*04c0*/  F2I.F64.TRUNC R28, R4 ;  /* 0x00000004001c7311 */ /* 0x004062000030d100 */
[----:B------:R-:W-:Y:S05]  /*04d0*/  BRA `(.L_x_10690) ;  /* 0x0000000800a47947 */ /* 0x000fea0003800000 */
.L_x_10685:
        /* <DEDUP_REMOVED lines=12> */
.L_x_10699:
[----:B------:R-:W2:Y:S02]  /*05a0*/  LDG.E.64 R4, desc[UR36][R4.64] ;  /* 0x0000002404047981 */ /* 0x000ea4000c1e1b00 */
[----:B--2---:R0:W1:Y:S01]  /*05b0*/  F2I.F64.TRUNC R28, R4 ;  /* 0x00000004001c7311 */ /* 0x004062000030d100 */
[----:B------:R-:W-:Y:S05]  /*05c0*/  BRA `(.L_x_10690) ;  /* 0x0000000800687947 */ /* 0x000fea0003800000 */
.L_x_10698:
        /* <DEDUP_REMOVED lines=27> */
.L_x_10701:
        /* <DEDUP_REMOVED lines=11> */
[----:B------:R-:W-:-:S06]  /*0830*/  LOP3.LUT R0, R0, 0x80000000, R3, 0xf8, !PT ;  /* 0x8000000000007812 */ /* 0x000fcc00078ef803 */
[----:B------:R-:W0:Y:S02]  /*0840*/  F2I.FTZ.TRUNC.NTZ R0, R0 ;  /* 0x0000000000007305 */ /* 0x000e24000021f100 */
[----:B0-----:R-:W-:Y:S01]  /*0850*/  PRMT R28, R0, 0x7610, R28 ;  /* 0x00007610001c7816 */ /* 0x001fe2000000001c */
[----:B------:R-:W-:Y:S06]  /*0860*/  BRA `(.L_x_10690) ;  /* 0x0000000400c07947 */ /* 0x000fec0003800000 */
.L_x_10700:
[----:B------:R-:W2:Y:S02]  /*0870*/  LDG.E.U16 R0, desc[UR36][R4.64] ;  /* 0x0000002404007981 */ /* 0x000ea4000c1e1500 */
[----:B--2---:R-:W-:-:S06]  /*0880*/  IMAD.U32 R0, R0, 0x10000, RZ ;  /* 0x0001000000007824 */ /* 0x004fcc00078e00ff */
[----:B------:R-:W0:Y:S02]  /*0890*/  F2I.FTZ.TRUNC.NTZ R0, R0 ;  /* 0x0000000000007305 */ /* 0x000e24000021f100 */
[----:B0-----:R-:W-:Y:S01]  /*08a0*/  PRMT R28, R0, 0x7610, R28 ;  /* 0x00007610001c7816 */ /* 0x001fe2000000001c */
[----:B------:R-:W-:Y:S06]  /*08b0*/  BRA `(.L_x_10690) ;  /* 0x0000000400ac7947 */ /* 0x000fec0003800000 */
.L_x_10697:
        /* <DEDUP_REMOVED lines=10> */
.L_x_10704:
        /* <DEDUP_REMOVED lines=21> */
.L_x_10708:
[----:B------:R-:W-:Y:S05]  /*0ab0*/  BSYNC.RECONVERGENT B1 ;  /* 0x0000000000017941 */ /* 0x000fea0003800200 */
.L_x_10707:
[----:B------:R-:W-:Y:S01]  /*0ac0*/  IMAD.SHL.U32 R0, R0, 0x100000, RZ ;  /* 0x0010000000007824 */ /* 0x000fe200078e00ff */
[----:B------:R-:W-:-:S04]  /*0ad0*/  LEA R3, R3, 0x3b800000, 0x17 ;  /* 0x3b80000003037811 */ /* 0x000fc800078eb8ff */
[----:B------:R-:W-:-:S07]  /*0ae0*/  LOP3.LUT R0, R3, R0, R7, 0xfe, !PT ;  /* 0x0000000003007212 */ /* 0x000fce00078efe07 */
.L_x_10706:
[----:B------:R-:W-:Y:S05]  /*0af0*/  BSYNC.RECONVERGENT B0 ;  /* 0x0000000000007941 */ /* 0x000fea0003800200 */
.L_x_10705:
[----:B------:R-:W0:Y:S02]  /*0b00*/  F2I.FTZ.TRUNC.NTZ R0, R0 ;  /* 0x0000000000007305 */ /* 0x000e24000021f100 */
[----:B0-----:R-:W-:Y:S01]  /*0b10*/  PRMT R28, R0, 0x7610, R28 ;  /* 0x00007610001c7816 */ /* 0x001fe2000000001c */
[----:B------:R-:W-:Y:S06]  /*0b20*/  BRA `(.L_x_10690) ;  /* 0x0000000400107947 */ /* 0x000fec0003800000 */
.L_x_10703:
        /* <DEDUP_REMOVED lines=21> */
.L_x_10712:
[----:B------:R-:W-:Y:S05]  /*0c80*/  BSYNC.RECONVERGENT B1 ;  /* 0x0000000000017941 */ /* 0x000fea0003800200 */
.L_x_10711:
[----:B------:R-:W-:Y:S01]  /*0c90*/  IMAD.SHL.U32 R0, R0, 0x200000, RZ ;  /* 0x0020000000007824 */ /* 0x000fe200078e00ff */
[----:B------:R-:W-:-:S04]  /*0ca0*/  LEA R3, R3, 0x37800000, 0x17 ;  /* 0x3780000003037811 */ /* 0x000fc800078eb8ff */
[----:B------:R-:W-:-:S07]  /*0cb0*/  LOP3.LUT R0, R3, R0, R7, 0xfe, !PT ;  /* 0x0000000003007212 */ /* 0x000fce00078efe07 */
.L_x_10710:
[----:B------:R-:W-:Y:S05]  /*0cc0*/  BSYNC.RECONVERGENT B0 ;  /* 0x0000000000007941 */ /* 0x000fea0003800200 */
.L_x_10709:
[----:B------:R-:W0:Y:S02]  /*0cd0*/  F2I.FTZ.TRUNC.NTZ R0, R0 ;  /* 0x0000000000007305 */ /* 0x000e24000021f100 */
[----:B0-----:R-:W-:Y:S01]  /*0ce0*/  PRMT R28, R0, 0x7610, R28 ;  /* 0x00007610001c7816 */ /* 0x001fe2000000001c */
[----:B------:R-:W-:Y:S06]  /*0cf0*/  BRA `(.L_x_10690) ;  /* 0x00000000009c7947 */ /* 0x000fec0003800000 */
.L_x_10702:
[----:B------:R-:W-:-:S09]  /*0d00*/  UISETP.NE.AND UP0, UPT, UR4, 0x1c, UPT ;  /* 0x0000001c0400788c */ /* 0x000fd2000bf05270 */
[----:B------:R-:W-:Y:S05]  /*0d10*/  BRA.U !UP0, `(.L_x_10713) ;  /* 0x0000000108907547 */ /* 0x000fea000b800000 */
[----:B------:R-:W-:-:S09]  /*0d20*/  UISETP.NE.AND UP0, UPT, UR4, 0x1d, UPT ;  /* 0x0000001d0400788c */ /* 0x000fd2000bf05270 */
[----:B------:R-:W-:Y:S05]  /*0d30*/  BRA.U !UP0, `(.L_x_10714) ;  /* 0x0000000108807547 */ /* 0x000fea000b800000 */
[----:B------:R-:W-:-:S09]  /*0d40*/  UISETP.NE.AND UP0, UPT, UR4, 0x2c, UPT ;  /* 0x0000002c0400788c */ /* 0x000fd2000bf05270 */
[----:B------:R-:W-:Y:S05]  /*0d50*/  BRA.U !UP0, `(.L_x_10715) ;  /* 0x0000000108487547 */ /* 0x000fea000b800000 */
.L_x_10689:
        /* <DEDUP_REMOVED lines=16> */
.L_x_10716:
[----:B------:R-:W-:Y:S01]  /*0e60*/  PRMT R28, RZ, 0x7610, R28 ;  /* 0x00007610ff1c7816 */ /* 0x000fe2000000001c */
[----:B------:R-:W-:Y:S06]  /*0e70*/  BRA `(.L_x_10690) ;  /* 0x00000000003c7947 */ /* 0x000fec0003800000 */
.L_x_10715:
        /* <DEDUP_REMOVED lines=8> */
.L_x_10718:
[----:B------:R-:W-:Y:S05]  /*0f00*/  BSYNC.RECONVERGENT B0 ;  /* 0x0000000000007941 */ /* 0x000fea0003800200 */
.L_x_10717:
[----:B------:R-:W0:Y:S02]  /*0f10*/  F2I.FTZ.TRUNC.NTZ R0, R0 ;  /* 0x0000000000007305 */ /* 0x000e24000021f100 */
[----:B0-----:R-:W-:Y:S01]  /*0f20*/  PRMT R28, R0, 0x7610, R28 ;  /* 0x00007610001c7816 */ /* 0x001fe2000000001c */
[----:B------:R-:W-:Y:S06]  /*0f30*/  BRA `(.L_x_10690) ;  /* 0x00000000000c7947 */ /* 0x000fec0003800000 */
.L_x_10714:
[----:B------:R0:W5:Y:S01]  /*0f40*/  LDG.E.U16 R28, desc[UR36][R4.64] ;  /* 0x00000024041c7981 */ /* 0x000162000c1e1500 */
[----:B------:R-:W-:Y:S05]  /*0f50*/  BRA `(.L_x_10690) ;  /* 0x0000000000047947 */ /* 0x000fea0003800000 */
.L_x_10713:
[----:B------:R0:W5:Y:S02]  /*0f60*/  LDG.E.U16 R28, desc[UR36][R4.64] ;  /* 0x00000024041c7981 */ /* 0x000164000c1e1500 */
.L_x_10690:
[----:B01234-:R-:W0:Y:S01]  /*0f70*/  LDC.64 R4, c[0x0][0x398] ;  /* 0x0000e600ff047b82 */ /* 0x01fe220000000a00 */
        /* <DEDUP_REMOVED lines=17> */
.L_x_10722:
[----:B------:R1:W5:Y:S01]  /*1090*/  LDG.E.U8 R24, desc[UR36][R4.64] ;  /* 0x0000002404187981 */ /* 0x000362000c1e1100 */
[----:B------:R-:W-:Y:S05]  /*10a0*/  BRA `(.L_x_10724) ;  /* 0x0000000c00507947 */ /* 0x000fea0003800000 */
.L_x_10721:
        /* <DEDUP_REMOVED lines=8> */
.L_x_10726:
[----:B------:R3:W5:Y:S01]  /*1130*/  LDG.E.U16 R24, desc[UR36][R4.64] ;  /* 0x0000002404187981 */ /* 0x000762000c1e1500 */
[----:B------:R-:W-:Y:S05]  /*1140*/  BRA `(.L_x_10724) ;  /* 0x0000000c00287947 */ /* 0x000fea0003800000 */
.L_x_10725:
[----:B------:R2:W5:Y:S01]  /*1150*/  LDG.E.U16 R24, desc[UR36][R4.64] ;  /* 0x0000002404187981 */ /* 0x000562000c1e1500 */
[----:B------:R-:W-:Y:S05]  /*1160*/  BRA `(.L_x_10724) ;  /* 0x0000000c00207947 */ /* 0x000fea0003800000 */
.L_x_10720:
        /* <DEDUP_REMOVED lines=9> */
.L_x_10728:
[----:B------:R-:W2:Y:S02]  /*1200*/  LDG.E.U16 R0, desc[UR36][R4.64] ;  /* 0x0000002404007981 */ /* 0x000ea4000c1e1500 */
[----:B--2---:R-:W-:-:S06]  /*1210*/  HADD2.F32 R0, -RZ, R0.H0_H0 ;  /* 0x20000000ff007230 */ /* 0x004fcc0000004100 */
[----:B------:R-:W0:Y:S02]  /*1220*/  F2I.FTZ.TRUNC.NTZ R0, R0 ;  /* 0x0000000000007305 */ /* 0x000e24000021f100 */
[----:B0-----:R-:W-:Y:S01]  /*1230*/  PRMT R24, R0, 0x7610, R24 ;  /* 0x0000761000187816 */ /* 0x001fe20000000018 */
[----:B------:R-:W-:Y:S06]  /*1240*/  BRA `(.L_x_10724) ;  /* 0x0000000800e87947 */ /* 0x000fec0003800000 */
.L_x_10727:
        /* <DEDUP_REMOVED lines=9> */
.L_x_10730:
[----:B------:R-:W2:Y:S02]  /*12e0*/  LDG.E.U16 R4, desc[UR36][R4.64] ;  /* 0x0000002404047981 */ /* 0x000ea4000c1e1500 */
[----:B--2---:R-:W-:-:S06]  /*12f0*/  HADD2.F32 R0, -RZ, R4.H0_H0 ;  /* 0x20000004ff007230 */ /* 0x004fcc0000004100 */
[----:B------:R-:W0:Y:S02]  /*1300*/  F2I.FTZ.TRUNC.NTZ R0, R0 ;  /* 0x0000000000007305 */ /* 0x000e24000021f100 */
[----:B0-----:R-:W-:Y:S01]  /*1310*/  PRMT R24, R0, 0x7610, R24 ;  /* 0x0000761000187816 */ /* 0x001fe20000000018 */
[----:B------:R-:W-:Y:S06]  /*1320*/  BRA `(.L_x_10724) ;  /* 0x0000000800b07947 */ /* 0x000fec0003800000 */
.L_x_10729:
[----:B------:R-:W2:Y:S02]  /*1330*/  LDG.E.64 R4, desc[UR36][R4.64] ;  /* 0x0000002404047981 */ /* 0x000ea4000c1e1b00 */
[----:B--2---:R0:W1:Y:S01]  /*1340*/  F2I.F64.TRUNC R24, R4 ;  /* 0x0000000400187311 */ /* 0x004062000030d100 */
[----:B------:R-:W-:Y:S05]  /*1350*/  BRA `(.L_x_10724) ;  /* 0x0000000800a47947 */ /* 0x000fea0003800000 */
.L_x_10719:
        /* <DEDUP_REMOVED lines=12> */
.L_x_10733:
[----:B------:R-:W2:Y:S02]  /*1420*/  LDG.E.64 R4, desc[UR36][R4.64] ;  /* 0x0000002404047981 */ /* 0x000ea4000c1e1b00 */
[----:B--2---:R0:W1:Y:S01]  /*1430*/  F2I.F64.TRUNC R24, R4 ;  /* 0x0000000400187311 */ /* 0x004062000030d100 */
[----:B------:R-:W-:Y:S05]  /*1440*/  BRA `(.L_x_10724) ;  /* 0x0000000800687947 */ /* 0x000fea0003800000 */
.L_x_10732:
        /* <DEDUP_REMOVED lines=27> */
.L_x_10735:
        /* <DEDUP_REMOVED lines=15> */
.L_x_10734:
[----:B------:R-:W2:Y:S02]  /*16f0*/  LDG.E.U16 R0, desc[UR36][R4.64] ;  /* 0x0000002404007981 */ /* 0x000ea4000c1e1500 */
[----:B--2---:R-:W-:-:S06]  /*1700*/  IMAD.U32 R0, R0, 0x10000, RZ ;  /* 0x0001000000007824 */ /* 0x004fcc00078e00ff */
[----:B------:R-:W0:Y:S02]  /*1710*/  F2I.FTZ.TRUNC.NTZ R0, R0 ;  /* 0x0000000000007305 */ /* 0x000e24000021f100 */
[----:B0-----:R-:W-:Y:S01]  /*1720*/  PRMT R24, R0, 0x7610, R24 ;  /* 0x0000761000187816 */ /* 0x001fe20000000018 */
[----:B------:R-:W-:Y:S06]  /*1730*/  BRA `(.L_x_10724) ;  /* 0x0000000400ac7947 */ /* 0x000fec0003800000 */
.L_x_10731:
        /* <DEDUP_REMOVED lines=10> */
.L_x_10738:
        /* <DEDUP_REMOVED lines=21> */
.L_x_10742:
[----:B------:R-:W-:Y:S05]  /*1930*/  BSYNC.RECONVERGENT B1 ;  /* 0x0000000000017941 */ /* 0x000fea0003800200 */
.L_x_10741:
[----:B------:R-:W-:Y:S01]  /*1940*/  IMAD.SHL.U32 R0, R0, 0x100000, RZ ;  /* 0x0010000000007824 */ /* 0x000fe200078e00ff */
[----:B------:R-:W-:-:S04]  /*1950*/  LEA R3, R3, 0x3b800000, 0x17 ;  /* 0x3b80000003037811 */ /* 0x000fc800078eb8ff */
[----:B------:R-:W-:-:S07]  /*1960*/  LOP3.LUT R0, R3, R0, R7, 0xfe, !PT ;  /* 0x0000000003007212 */ /* 0x000fce00078efe07 */
.L_x_10740:
[----:B------:R-:W-:Y:S05]  /*1970*/  BSYNC.RECONVERGENT B0 ;  /* 0x0000000000007941 */ /* 0x000fea0003800200 */
.L_x_10739:
[----:B------:R-:W0:Y:S02]  /*1980*/  F2I.FTZ.TRUNC.NTZ R0, R0 ;  /* 0x0000000000007305 */ /* 0x000e24000021f100 */
[----:B0-----:R-:W-:Y:S01]  /*1990*/  PRMT R24, R0, 0x7610, R24 ;  /* 0x0000761000187816 */ /* 0x001fe20000000018 */
[----:B------:R-:W-:Y:S06]  /*19a0*/  BRA `(.L_x_10724) ;  /* 0x0000000400107947 */ /* 0x000fec0003800000 */
.L_x_10737:
        /* <DEDUP_REMOVED lines=21> */
.L_x_10746:
[----:B------:R-:W-:Y:S05]  /*1b00*/  BSYNC.RECONVERGENT B1 ;  /* 0x0000000000017941 */ /* 0x000fea0003800200 */
.L_x_10745:
[----:B------:R-:W-:Y:S01]  /*1b10*/  IMAD.SHL.U32 R0, R0, 0x200000, RZ ;  /* 0x0020000000007824 */ /* 0x000fe200078e00ff */
[----:B------:R-:W-:-:S04]  /*1b20*/  LEA R3, R3, 0x37800000, 0x17 ;  /* 0x3780000003037811 */ /* 0x000fc800078eb8ff */
[----:B------:R-:W-:-:S07]  /*1b30*/  LOP3.LUT R0, R3, R0, R7, 0xfe, !PT ;  /* 0x0000000003007212 */ /* 0x000fce00078efe07 */
.L_x_10744:
[----:B------:R-:W-:Y:S05]  /*1b40*/  BSYNC.RECONVERGENT B0 ;  /* 0x0000000000007941 */ /* 0x000fea0003800200 */
.L_x_10743:
[----:B------:R-:W0:Y:S02]  /*1b50*/  F2I.FTZ.TRUNC.NTZ R0, R0 ;  /* 0x0000000000007305 */ /* 0x000e24000021f100 */
[----:B0-----:R-:W-:Y:S01]  /*1b60*/  PRMT R24, R0, 0x7610, R24 ;  /* 0x0000761000187816 */ /* 0x001fe20000000018 */
[----:B------:R-:W-:Y:S06]  /*1b70*/  BRA `(.L_x_10724) ;  /* 0x00000000009c7947 */ /* 0x000fec0003800000 */
.L_x_10736:
[----:B------:R-:W-:-:S09]  /*1b80*/  UISETP.NE.AND UP0, UPT, UR4, 0x1c, UPT ;  /* 0x0000001c0400788c */ /* 0x000fd2000bf05270 */
[----:B------:R-:W-:Y:S05]  /*1b90*/  BRA.U !UP0, `(.L_x_10747) ;  /* 0x0000000108907547 */ /* 0x000fea000b800000 */
[----:B------:R-:W-:-:S09]  /*1ba0*/  UISETP.NE.AND UP0, UPT, UR4, 0x1d, UPT ;  /* 0x0000001d0400788c */ /* 0x000fd2000bf05270 */
[----:B------:R-:W-:Y:S05]  /*1bb0*/  BRA.U !UP0, `(.L_x_10748) ;  /* 0x0000000108807547 */ /* 0x000fea000b800000 */
[----:B------:R-:W-:-:S09]  /*1bc0*/  UISETP.NE.AND UP0, UPT, UR4, 0x2c, UPT ;  /* 0x0000002c0400788c */ /* 0x000fd2000bf05270 */
[----:B------:R-:W-:Y:S05]  /*1bd0*/  BRA.U !UP0, `(.L_x_10749) ;  /* 0x0000000108487547 */ /* 0x000fea000b800000 */
.L_x_10723:
        /* <DEDUP_REMOVED lines=16> */
.L_x_10750:
[----:B------:R-:W-:Y:S01]  /*1ce0*/  PRMT R24, RZ, 0x7610, R24 ;  /* 0x00007610ff187816 */ /* 0x000fe20000000018 */
[----:B------:R-:W-:Y:S06]  /*1cf0*/  BRA `(.L_x_10724) ;  /* 0x00000000003c7947 */ /* 0x000fec0003800000 */
.L_x_10749:
        /* <DEDUP_REMOVED lines=8> */
.L_x_10752:
[----:B------:R-:W-:Y:S05]  /*1d80*/  BSYNC.RECONVERGENT B0 ;  /* 0x0000000000007941 */ /* 0x000fea0003800200 */
.L_x_10751:
[----:B------:R-:W0:Y:S02]  /*1d90*/  F2I.FTZ.TRUNC.NTZ R0, R0 ;  /* 0x0000000000007305 */ /* 0x000e24000021f100 */
[----:B0-----:R-:W-:Y:S01]  /*1da0*/  PRMT R24, R0, 0x7610, R24 ;  /* 0x0000761000187816 */ /* 0x001fe20000000018 */
[----:B------:R-:W-:Y:S06]  /*1db0*/  BRA `(.L_x_10724) ;  /* 0x00000000000c7947 */ /* 0x000fec0003800000 */
.L_x_10748:
[----:B------:R0:W5:Y:S01]  /*1dc0*/  LDG.E.U16 R24, desc[UR36][R4.64] ;  /* 0x0000002404187981 */ /* 0x000162000c1e1500 */
[----:B------:R-:W-:Y:S05]  /*1dd0*/  BRA `(.L_x_10724) ;  /* 0x0000000000047947 */ /* 0x000fea0003800000 */
.L_x_10747:
[----:B------:R0:W5:Y:S02]  /*1de0*/  LDG.E.U16 R24, desc[UR36][R4.64] ;  /* 0x0000002404187981 */ /* 0x000164000c1e1500 */
.L_x_10724:
[----:B------:R-:W-:-:S07]  /*1df0*/  VIADD R27, R23, 0x80 ;  /* 0x00000080171b7836 */ /* 0x000fce0000000000 */
.L_x_10684:
[----:B------:R-:W-:Y:S05]  /*1e00*/  BSYNC.RECONVERGENT B6 ;  /* 0x0000000000067941 */ /* 0x000fea0003800200 */
.L_x_10683:
[----:B------:R-:W-:Y:S01]  /*1e10*/  ISETP.GE.AND P0, PT, R27, R16, PT ;  /* 0x000000101b00720c */ /* 0x000fe20003f06270 */
[----:B------:R-:W-:Y:S01]  /*1e20*/  BSSY.RECONVERGENT B6, `(.L_x_10753) ;  /* 0x00001d6000067945 */ /* 0x000fe20003800200 */
[----:B------:R-:W-:Y:S02]  /*1e30*/  PRMT R18, RZ, 0x7610, R18 ;  /* 0x00007610ff127816 */ /* 0x000fe40000000012 */
[----:B------:R-:W-:-:S09]  /*1e40*/  PRMT R22, RZ, 0x7610, R22 ;  /* 0x00007610ff167816 */ /* 0x000fd20000000016 */
[----:B------:R-:W-:Y:S05]  /*1e50*/  @P0 BRA `(.L_x_10754) ;  /* 0x0000001c00480947 */ /* 0x000fea0003800000 */
[----:B01234-:R-:W0:Y:S01]  /*1e60*/  LDC.64 R4, c[0x0][0x390] ;  /* 0x0000e400ff047b82 */ /* 0x01fe220000000a00 */
        /* <DEDUP_REMOVED lines=18> */
.L_x_10758:
[----:B------:R0:W5:Y:S01]  /*1f90*/  LDG.E.U8 R18, desc[UR36][R4.64] ;  /* 0x0000002404127981 */ /* 0x000162000c1e1100 */
[----:B------:R-:W-:Y:S05]  /*1fa0*/  BRA `(.L_x_10760) ;  /* 0x0000000c00507947 */ /* 0x000fea0003800000 */
.L_x_10757:
        /* <DEDUP_REMOVED lines=8> */
.L_x_10762:
[----:B------:R0:W5:Y:S01]  /*2030*/  LDG.E.U16 R18, desc[UR36][R4.64] ;  /* 0x0000002404127981 */ /* 0x000162000c1e1500 */
[----:B------:R-:W-:Y:S05]  /*2040*/  BRA `(.L_x_10760) ;  /* 0x0000000c00287947 */ /* 0x000fea0003800000 */
.L_x_10761:
[----:B------:R0:W5:Y:S01]  /*2050*/  LDG.E.U16 R18, desc[UR36][R4.64] ;  /* 0x0000002404127981 */ /* 0x000162000c1e1500 */
[----:B------:R-:W-:Y:S05]  /*2060*/  BRA `(.L_x_10760) ;  /* 0x0000000c00207947 */ /* 0x000fea0003800000 */
.L_x_10756:
        /* <DEDUP_REMOVED lines=9> */
.L_x_10764:
[----:B------:R-:W2:Y:S02]  /*2100*/  LDG.E.U16 R0, desc[UR36][R4.64] ;  /* 0x0000002404007981 */ /* 0x000ea4000c1e1500 */
[----:B--2---:R-:W-:-:S06]  /*2110*/  HADD2.F32 R0, -RZ, R0.H0_H0 ;  /* 0x20000000ff007230 */ /* 0x004fcc0000004100 */
[----:B------:R-:W0:Y:S02]  /*2120*/  F2I.FTZ.TRUNC.NTZ R0, R0 ;  /* 0x0000000000007305 */ /* 0x000e24000021f100 */
[----:B0-----:R-:W-:Y:S01]  /*2130*/  PRMT R18, R0, 0x7610, R18 ;  /* 0x0000761000127816 */ /* 0x001fe20000000012 */
[----:B------:R-:W-:Y:S06]  /*2140*/  BRA `(.L_x_10760) ;  /* 0x0000000800e87947 */ /* 0x000fec0003800000 */
.L_x_10763:
        /* <DEDUP_REMOVED lines=9> */
.L_x_10766:
[----:B------:R-:W2:Y:S02]  /*21e0*/  LDG.E.U16 R4, desc[UR36][R4.64] ;  /* 0x0000002404047981 */ /* 0x000ea4000c1e1500 */
[----:B--2---:R-:W-:-:S06]  /*21f0*/  HADD2.F32 R0, -RZ, R4.H0_H0 ;  /* 0x20000004ff007230 */ /* 0x004fcc0000004100 */
[----:B------:R-:W0:Y:S02]  /*2200*/  F2I.FTZ.TRUNC.NTZ R0, R0 ;  /* 0x0000000000007305 */ /* 0x000e24000021f100 */
[----:B0-----:R-:W-:Y:S01]  /*2210*/  PRMT R18, R0, 0x7610, R18 ;  /* 0x0000761000127816 */ /* 0x001fe20000000012 */
[----:B------:R-:W-:Y:S06]  /*2220*/  BRA `(.L_x_10760) ;  /* 0x0000000800b07947 */ /* 0x000fec0003800000 */
.L_x_10765:
[----:B------:R-:W2:Y:S02]  /*2230*/  LDG.E.64 R4, desc[UR36][R4.64] ;  /* 0x0000002404047981 */ /* 0x000ea4000c1e1b00 */
[----:B--2---:R0:W1:Y:S01]  /*2240*/  F2I.F64.TRUNC R18, R4 ;  /* 0x0000000400127311 */ /* 0x004062000030d100 */
[----:B------:R-:W-:Y:S05]  /*2250*/  BRA `(.L_x_10760) ;  /* 0x0000000800a47947 */ /* 0x000fea0003800000 */
.L_x_10755:
        /* <DEDUP_REMOVED lines=12> */
.L_x_10769:
[----:B------:R-:W2:Y:S02]  /*2320*/  LDG.E.64 R4, desc[UR36][R4.64] ;  /* 0x0000002404047981 */ /* 0x000ea4000c1e1b00 */
[----:B--2---:R0:W1:Y:S01]  /*2330*/  F2I.F64.TRUNC R18, R4 ;  /* 0x0000000400127311 */ /* 0x004062000030d100 */
[----:B------:R-:W-:Y:S05]  /*2340*/  BRA `(.L_x_10760) ;  /* 0x0000000800687947 */ /* 0x000fea0003800000 */
.L_x_10768:
        /* <DEDUP_REMOVED lines=27> */
.L_x_10771:
        /* <DEDUP_REMOVED lines=11> */
[----:B------:R-:W-:-:S06]  /*25b0*/  LOP3.LUT R0, R0, 0x80000000, R3, 0xf8, !PT ;  /* 0x8000000000007812 */ /* 0x000fcc00078ef803 */
[----:B------:R-:W0:Y:S02]  /*25c0*/  F2I.FTZ.TRUNC.NTZ R0, R0 ;  /* 0x0000000000007305 */ /* 0x000e24000021f100 */
[----:B0-----:R-:W-:Y:S01]  /*25d0*/  PRMT R18, R0, 0x7610, R18 ;  /* 0x0000761000127816 */ /* 0x001fe20000000012 */
[----:B------:R-:W-:Y:S06]  /*25e0*/  BRA `(.L_x_10760) ;  /* 0x0000000400c07947 */ /* 0x000fec0003800000 */
.L_x_10770:
[----:B------:R-:W2:Y:S02]  /*25f0*/  LDG.E.U16 R0, desc[UR36][R4.64] ;  /* 0x0000002404007981 */ /* 0x000ea4000c1e1500 */
[----:B--2---:R-:W-:-:S06]  /*2600*/  IMAD.U32 R0, R0, 0x10000, RZ ;  /* 0x0001000000007824 */ /* 0x004fcc00078e00ff */
[----:B------:R-:W0:Y:S02]  /*2610*/  F2I.FTZ.TRUNC.NTZ R0, R0 ;  /* 0x0000000000007305 */ /* 0x000e24000021f100 */
[----:B0-----:R-:W-:Y:S01]  /*2620*/  PRMT R18, R0, 0x7610, R18 ;  /* 0x0000761000127816 */ /* 0x001fe20000000012 */
[----:B------:R-:W-:Y:S06]  /*2630*/  BRA `(.L_x_10760) ;  /* 0x0000000400ac7947 */ /* 0x000fec0003800000 */
.L_x_10767:
        /* <DEDUP_REMOVED lines=10> */
.L_x_10774:
        /* <DEDUP_REMOVED lines=21> */
.L_x_10778:
[----:B------:R-:W-:Y:S05]  /*2830*/  BSYNC.RECONVERGENT B1 ;  /* 0x0000000000017941 */ /* 0x000fea0003800200 */
.L_x_10777:
[----:B------:R-:W-:Y:S01]  /*2840*/  IMAD.SHL.U32 R0, R0, 0x100000, RZ ;  /* 0x0010000000007824 */ /* 0x000fe200078e00ff */
[----:B------:R-:W-:-:S04]  /*2850*/  LEA R3, R3, 0x3b800000, 0x17 ;  /* 0x3b80000003037811 */ /* 0x000fc800078eb8ff */
[----:B------:R-:W-:-:S07]  /*2860*/  LOP3.LUT R0, R3, R0, R7, 0xfe, !PT ;  /* 0x0000000003007212 */ /* 0x000fce00078efe07 */
.L_x_10776:
[----:B------:R-:W-:Y:S05]  /*2870*/  BSYNC.RECONVERGENT B0 ;  /* 0x0000000000007941 */ /* 0x000fea0003800200 */
.L_x_10775:
[----:B------:R-:W0:Y:S02]  /*2880*/  F2I.FTZ.TRUNC.NTZ R0, R0 ;  /* 0x0000000000007305 */ /* 0x000e24000021f100 */
[----:B0-----:R-:W-:Y:S01]  /*2890*/  PRMT R18, R0, 0x7610, R18 ;  /* 0x0000761000127816 */ /* 0x001fe20000000012 */
[----:B------:R-:W-:Y:S06]  /*28a0*/  BRA `(.L_x_10760) ;  /* 0x0000000400107947 */ /* 0x000fec0003800000 */
.L_x_10773:
        /* <DEDUP_REMOVED lines=21> */
.L_x_10782:
[----:B------:R-:W-:Y:S05]  /*2a00*/  BSYNC.RECONVERGENT B1 ;  /* 0x0000000000017941 */ /* 0x000fea0003800200 */
.L_x_10781:
[----:B------:R-:W-:Y:S01]  /*2a10*/  IMAD.SHL.U32 R0, R0, 0x200000, RZ ;  /* 0x0020000000007824 */ /* 0x000fe200078e00ff */
[----:B------:R-:W-:-:S04]  /*2a20*/  LEA R3, R3, 0x37800000, 0x17 ;  /* 0x3780000003037811 */ /* 0x000fc800078eb8ff */
[----:B------:R-:W-:-:S07]  /*2a30*/  LOP3.LUT R0, R3, R0, R7, 0xfe, !PT ;  /* 0x0000000003007212 */ /* 0x000fce00078efe07 */
.L_x_10780:
[----:B------:R-:W-:Y:S05]  /*2a40*/  BSYNC.RECONVERGENT B0 ;  /* 0x0000000000007941 */ /* 0x000fea0003800200 */
.L_x_10779:
[----:B------:R-:W0:Y:S02]  /*2a50*/  F2I.FTZ.TRUNC.NTZ R0, R0 ;  /* 0x0000000000007305 */ /* 0x000e24000021f100 */
[----:B0-----:R-:W-:Y:S01]  /*2a60*/  PRMT R18, R0, 0x7610, R18 ;  /* 0x0000761000127816 */ /* 0x001fe20000000012 */
[----:B------:R-:W-:Y:S06]  /*2a70*/  BRA `(.L_x_10760) ;  /* 0x00000000009c7947 */ /* 0x000fec0003800000 */
.L_x_10772:
        /* <DEDUP_REMOVED lines=14> */
.L_x_10786:
[----:B------:R-:W-:Y:S05]  /*2b60*/  BSYNC.RECONVERGENT B0 ;  /* 0x0000000000007941 */ /* 0x000fea0003800200 */
.L_x_10785:
[----:B------:R-:W0:Y:S02]  /*2b70*/  F2I.FTZ.TRUNC.NTZ R0, R0 ;  /* 0x0000000000007305 */ /* 0x000e24000021f100 */
[----:B0-----:R-:W-:Y:S01]  /*2b80*/  PRMT R18, R0, 0x7610, R18 ;  /* 0x0000761000127816 */ /* 0x001fe20000000012 */
[----:B------:R-:W-:Y:S06]  /*2b90*/  BRA `(.L_x_10760) ;  /* 0x0000000000547947 */ /* 0x000fec0003800000 */
.L_x_10759:
        /* <DEDUP_REMOVED lines=16> */
.L_x_10787:
[----:B------:R-:W-:Y:S01]  /*2ca0*/  PRMT R18, RZ, 0x7610, R18 ;  /* 0x00007610ff127816 */ /* 0x000fe20000000012 */
[----:B------:R-:W-:Y:S06]  /*2cb0*/  BRA `(.L_x_10760) ;  /* 0x00000000000c7947 */ /* 0x000fec0003800000 */
.L_x_10784:
[----:B------:R2:W5:Y:S01]  /*2cc0*/  LDG.E.U16 R18, desc[UR36][R4.64] ;  /* 0x0000002404127981 */ /* 0x000562000c1e1500 */
[----:B------:R-:W-:Y:S05]  /*2cd0*/  BRA `(.L_x_10760) ;  /* 0x0000000000047947 */ /* 0x000fea0003800000 */
.L_x_10783:
[----:B------:R3:W5:Y:S02]  /*2ce0*/  LDG.E.U16 R18, desc[UR36][R4.64] ;  /* 0x0000002404127981 */ /* 0x000764000c1e1500 */
.L_x_10760:
[----:B0-234-:R-:W0:Y:S01]  /*2cf0*/  LDC.64 R4, c[0x0][0x398] ;  /* 0x0000e600ff047b82 */ /* 0x01de220000000a00 */
[----:B------:R-:W2:Y:S01]  /*2d00*/  LDCU UR5, c[0x0][0x3ac] ;  /* 0x00007580ff0577ac */ /* 0x000ea20008000800 */
        /* <DEDUP_REMOVED lines=16> */
.L_x_10791:
[----:B------:R0:W5:Y:S01]  /*2e10*/  LDG.E.U8 R22, desc[UR36][R4.64] ;  /* 0x0000002404167981 */ /* 0x000162000c1e1100 */
[----:B------:R-:W-:Y:S05]  /*2e20*/  BRA `(.L_x_10793) ;  /* 0x0000000c00507947 */ /* 0x000fea0003800000 */
.L_x_10790:
        /* <DEDUP_REMOVED lines=8> */
.L_x_10795:
[----:B------:R0:W5:Y:S01]  /*2eb0*/  LDG.E.U16 R22, desc[UR36][R4.64] ;  /* 0x0000002404167981 */ /* 0x000162000c1e1500 */
[----:B------:R-:W-:Y:S05]  /*2ec0*/  BRA `(.L_x_10793) ;  /* 0x0000000c00287947 */ /* 0x000fea0003800000 */
.L_x_10794:
[----:B------:R0:W5:Y:S01]  /*2ed0*/  LDG.E.U16 R22, desc[UR36][R4.64] ;  /* 0x0000002404167981 */ /* 0x000162000c1e1500 */
[----:B------:R-:W-:Y:S05]  /*2ee0*/  BRA `(.L_x_10793) ;  /* 0x0000000c00207947 */ /* 0x000fea0003800000 */
.L_x_10789:
        /* <DEDUP_REMOVED lines=9> */
.L_x_10797:
[----:B------:R-:W2:Y:S02]  /*2f80*/  LDG.E.U16 R0, desc[UR36][R4.64] ;  /* 0x0000002404007981 */ /* 0x000ea4000c1e1500 */
[----:B--2---:R-:W-:-:S06]  /*2f90*/  HADD2.F32 R0, -RZ, R0.H0_H0 ;  /* 0x20000000ff007230 */ /* 0x004fcc0000004100 */
[----:B------:R-:W0:Y:S02]  /*2fa0*/  F2I.FTZ.TRUNC.NTZ R0, R0 ;  /* 0x0000000000007305 */ /* 0x000e24000021f100 */
[----:B0-----:R-:W-:Y:S01]  /*2fb0*/  PRMT R22, R0, 0x7610, R22 ;  /* 0x0000761000167816 */ /* 0x001fe20000000016 */
[----:B------:R-:W-:Y:S06]  /*2fc0*/  BRA `(.L_x_10793) ;  /* 0x0000000800e87947 */ /* 0x000fec0003800000 */
.L_x_10796:
        /* <DEDUP_REMOVED lines=9> */
.L_x_10799:
[----:B------:R-:W2:Y:S02]  /*3060*/  LDG.E.U16 R4, desc[UR36][R4.64] ;  /* 0x0000002404047981 */ /* 0x000ea4000c1e1500 */
[----:B--2---:R-:W-:-:S06]  /*3070*/  HADD2.F32 R0, -RZ, R4.H0_H0 ;  /* 0x20000004ff007230 */ /* 0x004fcc0000004100 */
[----:B------:R-:W0:Y:S02]  /*3080*/  F2I.FTZ.TRUNC.NTZ R0, R0 ;  /* 0x0000000000007305 */ /* 0x000e24000021f100 */
[----:B0-----:R-:W-:Y:S01]  /*3090*/  PRMT R22, R0, 0x7610, R22 ;  /* 0x0000761000167816 */ /* 0x001fe20000000016 */
[----:B------:R-:W-:Y:S06]  /*30a0*/  BRA `(.L_x_10793) ;  /* 0x0000000800b07947 */ /* 0x000fec0003800000 */
.L_x_10798:
[----:B------:R-:W2:Y:S02]  /*30b0*/  LDG.E.64 R4, desc[UR36][R4.64] ;  /* 0x0000002404047981 */ /* 0x000ea4000c1e1b00 */
[----:B--2---:R0:W2:Y:S01]  /*30c0*/  F2I.F64.TRUNC R22, R4 ;  /* 0x0000000400167311 */ /* 0x0040a2000030d100 */
[----:B------:R-:W-:Y:S05]  /*30d0*/  BRA `(.L_x_10793) ;  /* 0x0000000800a47947 */ /* 0x000fea0003800000 */
.L_x_10788:
        /* <DEDUP_REMOVED lines=12> */
.L_x_10802:
[----:B------:R-:W2:Y:S02]  /*31a0*/  LDG.E.64 R4, desc[UR36][R4.64] ;  /* 0x0000002404047981 */ /* 0x000ea4000c1e1b00 */
[----:B--2---:R4:W0:Y:S01]  /*31b0*/  F2I.F64.TRUNC R22, R4 ;  /* 0x0000000400167311 */ /* 0x004822000030d100 */
[----:B------:R-:W-:Y:S05]  /*31c0*/  BRA `(.L_x_10793) ;  /* 0x0000000800687947 */ /* 0x000fea0003800000 */
.L_x_10801:
        /* <DEDUP_REMOVED lines=27> */
.L_x_10804:
        /* <DEDUP_REMOVED lines=15> */
.L_x_10803:
[----:B------:R-:W2:Y:S02]  /*3470*/  LDG.E.U16 R0, desc[UR36][R4.64] ;  /* 0x0000002404007981 */ /* 0x000ea4000c1e1500 */
[----:B--2---:R-:W-:-:S06]  /*3480*/  IMAD.U32 R0, R0, 0x10000, RZ ;  /* 0x0001000000007824 */ /* 0x004fcc00078e00ff */
[----:B------:R-:W0:Y:S02]  /*3490*/  F2I.FTZ.TRUNC.NTZ R0, R0 ;  /* 0x0000000000007305 */ /* 0x000e24000021f100 */
[----:B0-----:R-:W-:Y:S01]  /*34a0*/  PRMT R22, R0, 0x7610, R22 ;  /* 0x0000761000167816 */ /* 0x001fe20000000016 */
[----:B------:R-:W-:Y:S06]  /*34b0*/  BRA `(.L_x_10793) ;  /* 0x0000000400ac7947 */ /* 0x000fec0003800000 */
.L_x_10800:
        /* <DEDUP_REMOVED lines=10> */
.L_x_10807:
        /* <DEDUP_REMOVED lines=21> */
.L_x_10811:
[----:B------:R-:W-:Y:S05]  /*36b0*/  BSYNC.RECONVERGENT B1 ;  /* 0x0000000000017941 */ /* 0x000fea0003800200 */
.L_x_10810:
[----:B------:R-:W-:Y:S01]  /*36c0*/  IMAD.SHL.U32 R0, R0, 0x100000, RZ ;  /* 0x0010000000007824 */ /* 0x000fe200078e00ff */
[----:B------:R-:W-:-:S04]  /*36d0*/  LEA R3, R3, 0x3b800000, 0x17 ;  /* 0x3b80000003037811 */ /* 0x000fc800078eb8ff */
[----:B------:R-:W-:-:S07]  /*36e0*/  LOP3.LUT R0, R3, R0, R7, 0xfe, !PT ;  /* 0x0000000003007212 */ /* 0x000fce00078efe07 */
.L_x_10809:
[----:B------:R-:W-:Y:S05]  /*36f0*/  BSYNC.RECONVERGENT B0 ;  /* 0x0000000000007941 */ /* 0x000fea0003800200 */
.L_x_10808:
[----:B------:R-:W0:Y:S02]  /*3700*/  F2I.FTZ.TRUNC.NTZ R0, R0 ;  /* 0x0000000000007305 */ /* 0x000e24000021f100 */
[----:B0-----:R-:W-:Y:S01]  /*3710*/  PRMT R22, R0, 0x7610, R22 ;  /* 0x0000761000167816 */ /* 0x001fe20000000016 */
[----:B------:R-:W-:Y:S06]  /*3720*/  BRA `(.L_x_10793) ;  /* 0x0000000400107947 */ /* 0x000fec0003800000 */
.L_x_10806:
        /* <DEDUP_REMOVED lines=21> */
.L_x_10815:
[----:B------:R-:W-:Y:S05]  /*3880*/  BSYNC.RECONVERGENT B1 ;  /* 0x0000000000017941 */ /* 0x000fea0003800200 */
.L_x_10814:
[----:B------:R-:W-:Y:S01]  /*3890*/  IMAD.SHL.U32 R0, R0, 0x200000, RZ ;  /* 0x0020000000007824 */ /* 0x000fe200078e00ff */
[----:B------:R-:W-:-:S04]  /*38a0*/  LEA R3, R3, 0x37800000, 0x17 ;  /* 0x3780000003037811 */ /* 0x000fc800078eb8ff */
[----:B------:R-:W-:-:S07]  /*38b0*/  LOP3.LUT R0, R3, R0, R7, 0xfe, !PT ;  /* 0x0000000003007212 */ /* 0x000fce00078efe07 */
.L_x_10813:
[----:B------:R-:W-:Y:S05]  /*38c0*/  BSYNC.RECONVERGENT B0 ;  /* 0x0000000000007941 */ /* 0x000fea0003800200 */
.L_x_10812:
[----:B------:R-:W0:Y:S02]  /*38d0*/  F2I.FTZ.TRUNC.NTZ R0, R0 ;  /* 0x0000000000007305 */ /* 0x000e24000021f100 */
[----:B0-----:R-:W-:Y:S01]  /*38e0*/  PRMT R22, R0, 0x7610, R22 ;  /* 0x0000761000167816 */ /* 0x001fe20000000016 */
[----:B------:R-:W-:Y:S06]  /*38f0*/  BRA `(.L_x_10793) ;  /* 0x00000000009c7947 */ /* 0x000fec0003800000 */
.L_x_10805:
        /* <DEDUP_REMOVED lines=14> */
.L_x_10819:
[----:B------:R-:W-:Y:S05]  /*39e0*/  BSYNC.RECONVERGENT B0 ;  /* 0x0000000000007941 */ /* 0x000fea0003800200 */
.L_x_10818:
[----:B------:R-:W0:Y:S02]  /*39f0*/  F2I.FTZ.TRUNC.NTZ R0, R0 ;  /* 0x0000000000007305 */ /* 0x000e24000021f100 */
[----:B0-----:R-:W-:Y:S01]  /*3a00*/  PRMT R22, R0, 0x7610, R22 ;  /* 0x0000761000167816 */ /* 0x001fe20000000016 */
[----:B------:R-:W-:Y:S06]  /*3a10*/  BRA `(.L_x_10793) ;  /* 0x0000000000547947 */ /* 0x000fec0003800000 */
.L_x_10792:
[----:B------:R-:W-:Y:S01]  /*3a20*/  MOV R14, 0x0 ;  /* 0x00000000000e7802 */ /* 0x000fe20000000f00 */
[----:B------:R-:W0:Y:S01]  /*3a30*/  LDCU.64 UR4, c[0x4][0x188] ;  /* 0x01003100ff0477ac */ /* 0x000e220008000a00 */
[----:B------:R-:W-:Y:S02]  /*3a40*/  IMAD.MOV.U32 R8, RZ, RZ, 0x4e ;  /* 0x0000004eff087424 */ /* 0x000fe400078e00ff */
[----:B------:R-:W-:Y:S01]  /*3a50*/  IMAD.MOV.U32 R12, RZ, RZ, 0x1 ;  /* 0x00000001ff0c7424 */ /* 0x000fe200078e00ff */
[----:B------:R-:W2:Y:S01]  /*3a60*/  LDCU.64 UR6, c[0x4][0x190] ;  /* 0x01003200ff0677ac */ /* 0x000ea20008000a00 */
[----:B------:R-:W3:Y:S01]  /*3a70*/  LDC.64 R14, c[0x4][R14] ;  /* 0x010000000e0e7b82 */ /* 0x000ee20000000a00 */
[----:B------:R-:W-:Y:S01]  /*3a80*/  IMAD.MOV.U32 R13, RZ, RZ, RZ ;  /* 0x000000ffff0d7224 */ /* 0x000fe200078e00ff */
[----:B------:R-:W4:Y:S01]  /*3a90*/  LDCU.64 UR8, c[0x4][0x88] ;  /* 0x01001100ff0877ac */ /* 0x000f220008000a00 */
[----:B0-----:R-:W-:Y:S02]  /*3aa0*/  IMAD.U32 R4, RZ, RZ, UR4 ;  /* 0x00000004ff047e24 */ /* 0x001fe4000f8e00ff */
[----:B------:R-:W-:-:S02]  /*3ab0*/  IMAD.U32 R5, RZ, RZ, UR5 ;  /* 0x00000005ff057e24 */ /* 0x000fc4000f8e00ff */
[----:B--2---:R-:W-:Y:S02]  /*3ac0*/  IMAD.U32 R6, RZ, RZ, UR6 ;  /* 0x00000006ff067e24 */ /* 0x004fe4000f8e00ff */
[----:B------:R-:W-:Y:S02]  /*3ad0*/  IMAD.U32 R7, RZ, RZ, UR7 ;  /* 0x00000007ff077e24 */ /* 0x000fe4000f8e00ff */
[----:B----4-:R-:W-:Y:S02]  /*3ae0*/  IMAD.U32 R10, RZ, RZ, UR8 ;  /* 0x00000008ff0a7e24 */ /* 0x010fe4000f8e00ff */
[----:B------:R-:W-:-:S07]  /*3af0*/  IMAD.U32 R11, RZ, RZ, UR9 ;  /* 0x00000009ff0b7e24 */ /* 0x000fce000f8e00ff */
[----:B------:R-:W-:-:S07]  /*3b00*/  LEPC R20, `(.L_x_10820) ;  /* 0x000000001014794e */ /* 0x000fce0000000000 */
[----:B-1-3-5:R-:W-:Y:S05]  /*3b10*/  CALL.ABS.NOINC R14 ;  /* 0x000000000e007343 */ /* 0x02afea0003c00000 */
.L_x_10820:
[----:B------:R-:W-:Y:S01]  /*3b20*/  PRMT R22, RZ, 0x7610, R22 ;  /* 0x00007610ff167816 */ /* 0x000fe20000000016 */
[----:B------:R-:W-:Y:S06]  /*3b30*/  BRA `(.L_x_10793) ;  /* 0x00000000000c7947 */ /* 0x000fec0003800000 */
.L_x_10817:
[----:B------:R2:W5:Y:S01]  /*3b40*/  LDG.E.U16 R22, desc[UR36][R4.64] ;  /* 0x0000002404167981 */ /* 0x000562000c1e1500 */
[----:B------:R-:W-:Y:S05]  /*3b50*/  BRA `(.L_x_10793) ;  /* 0x0000000000047947 */ /* 0x000fea0003800000 */
.L_x_10816:
[----:B------:R3:W5:Y:S02]  /*3b60*/  LDG.E.U16 R22, desc[UR36][R4.64] ;  /* 0x0000002404167981 */ /* 0x000764000c1e1500 */
.L_x_10793:
[----:B------:R-:W-:-:S07]  /*3b70*/  VIADD R27, R27, 0x80 ;  /* 0x000000801b1b7836 */ /* 0x000fce0000000000 */
.L_x_10754:
[----:B------:R-:W-:Y:S05]  /*3b80*/  BSYNC.RECONVERGENT B6 ;  /* 0x0000000000067941 */ /* 0x000fea0003800200 */
.L_x_10753:
        /* <DEDUP_REMOVED lines=24> */
.L_x_10826:
[----:B------:R0:W5:Y:S01]  /*3d10*/  LDG.E.U8 R25, desc[UR36][R4.64] ;  /* 0x0000002404197981 */ /* 0x000162000c1e1100 */
[----:B------:R-:W-:Y:S05]  /*3d20*/  BRA `(.L_x_10828) ;  /* 0x0000000c00507947 */ /* 0x000fea0003800000 */
.L_x_10825:
        /* <DEDUP_REMOVED lines=8> */
.L_x_10830:
[----:B------:R0:W5:Y:S01]  /*3db0*/  LDG.E.U16 R25, desc[UR36][R4.64] ;  /* 0x0000002404197981 */ /* 0x000162000c1e1500 */
[----:B------:R-:W-:Y:S05]  /*3dc0*/  BRA `(.L_x_10828) ;  /* 0x0000000c00287947 */ /* 0x000fea0003800000 */
.L_x_10829:
[----:B------:R0:W5:Y:S01]  /*3dd0*/  LDG.E.U16 R25, desc[UR36][R4.64] ;  /* 0x0000002404197981 */ /* 0x000162000c1e1500 */
[----:B------:R-:W-:Y:S05]  /*3de0*/  BRA `(.L_x_10828) ;  /* 0x0000000c00207947 */ /* 0x000fea0003800000 */
.L_x_10824:
        /* <DEDUP_REMOVED lines=9> */
.L_x_10832:
[----:B------:R-:W2:Y:S02]  /*3e80*/  LDG.E.U16 R0, desc[UR36][R4.64] ;  /* 0x0000002404007981 */ /* 0x000ea4000c1e1500 */
[----:B--2---:R-:W-:-:S06]  /*3e90*/  HADD2.F32 R0, -RZ, R0.H0_H0 ;  /* 0x20000000ff007230 */ /* 0x004fcc0000004100 */
[----:B------:R-:W0:Y:S02]  /*3ea0*/  F2I.FTZ.TRUNC.NTZ R0, R0 ;  /* 0x0000000000007305 */ /* 0x000e24000021f100 */
[----:B0-----:R-:W-:Y:S01]  /*3eb0*/  PRMT R25, R0, 0x7610, R25 ;  /* 0x0000761000197816 */ /* 0x001fe20000000019 */
[----:B------:R-:W-:Y:S06]  /*3ec0*/  BRA `(.L_x_10828) ;  /* 0x0000000800e87947 */ /* 0x000fec0003800000 */
.L_x_10831:
        /* <DEDUP_REMOVED lines=9> */
.L_x_10834:
[----:B------:R-:W2:Y:S02]  /*3f60*/  LDG.E.U16 R4, desc[UR36][R4.64] ;  /* 0x0000002404047981 */ /* 0x000ea4000c1e1500 */
[----:B--2---:R-:W-:-:S06]  /*3f70*/  HADD2.F32 R0, -RZ, R4.H0_H0 ;  /* 0x20000004ff007230 */ /* 0x004fcc0000004100 */
[----:B------:R-:W0:Y:S02]  /*3f80*/  F2I.FTZ.TRUNC.NTZ R0, R0 ;  /* 0x0000000000007305 */ /* 0x000e24000021f100 */
[----:B0-----:R-:W-:Y:S01]  /*3f90*/  PRMT R25, R0, 0x7610, R25 ;  /* 0x0000761000197816 */ /* 0x001fe20000000019 */
[----:B------:R-:W-:Y:S06]  /*3fa0*/  BRA `(.L_x_10828) ;  /* 0x0000000800b07947 */ /* 0x000fec0003800000 */
.L_x_10833:
[----:B------:R-:W2:Y:S02]  /*3fb0*/  LDG.E.64 R4, desc[UR36][R4.64] ;  /* 0x0000002404047981 */ /* 0x000ea4000c1e1b00 */
[----:B--2---:R0:W1:Y:S01]  /*3fc0*/  F2I.F64.TRUNC R25, R4 ;  /* 0x0000000400197311 */ /* 0x004062000030d100 */
[----:B------:R-:W-:Y:S05]  /*3fd0*/  BRA `(.L_x_10828) ;  /* 0x0000000800a47947 */ /* 0x000fea0003800000 */
.L_x_10823:
        /* <DEDUP_REMOVED lines=12> */
.L_x_10837:
[----:B------:R-:W2:Y:S02]  /*40a0*/  LDG.E.64 R4, desc[UR36][R4.64] ;  /* 0x0000002404047981 */ /* 0x000ea4000c1e1b00 */
[----:B--2---:R0:W1:Y:S01]  /*40b0*/  F2I.F64.TRUNC R25, R4 ;  /* 0x0000000400197311 */ /* 0x004062000030d100 */
[----:B------:R-:W-:Y:S05]  /*40c0*/  BRA `(.L_x_10828) ;  /* 0x0000000800687947 */ /* 0x000fea0003800000 */
.L_x_10836:
        /* <DEDUP_REMOVED lines=27> */
.L_x_10839:
        /* <DEDUP_REMOVED lines=15> */
.L_x_10838:
[----:B------:R-:W2:Y:S02]  /*4370*/  LDG.E.U16 R0, desc[UR36][R4.64] ;  /* 0x0000002404007981 */ /* 0x000ea4000c1e1500 */
[----:B--2---:R-:W-:-:S06]  /*4380*/  IMAD.U32 R0, R0, 0x10000, RZ ;  /* 0x0001000000007824 */ /* 0x004fcc00078e00ff */
[----:B------:R-:W0:Y:S02]  /*4390*/  F2I.FTZ.TRUNC.NTZ R0, R0 ;  /* 0x0000000000007305 */ /* 0x000e24000021f100 */
[----:B0-----:R-:W-:Y:S01]  /*43a0*/  PRMT R25, R0, 0x7610, R25 ;  /* 0x0000761000197816 */ /* 0x001fe20000000019 */
[----:B------:R-:W-:Y:S06]  /*43b0*/  BRA `(.L_x_10828) ;  /* 0x0000000400ac7947 */ /* 0x000fec0003800000 */
.L_x_10835:
        /* <DEDUP_REMOVED lines=10> */
.L_x_10842:
        /* <DEDUP_REMOVED lines=21> */
.L_x_10846:
[----:B------:R-:W-:Y:S05]  /*45b0*/  BSYNC.RECONVERGENT B1 ;  /* 0x0000000000017941 */ /* 0x000fea0003800200 */
.L_x_10845:
[----:B------:R-:W-:Y:S01]  /*45c0*/  IMAD.SHL.U32 R0, R0, 0x100000, RZ ;  /* 0x0010000000007824 */ /* 0x000fe200078e00ff */
[----:B------:R-:W-:-:S04]  /*45d0*/  LEA R3, R3, 0x3b800000, 0x17 ;  /* 0x3b80000003037811 */ /* 0x000fc800078eb8ff */
[----:B------:R-:W-:-:S07]  /*45e0*/  LOP3.LUT R0, R3, R0, R7, 0xfe, !PT ;  /* 0x0000000003007212 */ /* 0x000fce00078efe07 */
.L_x_10844:
[----:B------:R-:W-:Y:S05]  /*45f0*/  BSYNC.RECONVERGENT B0 ;  /* 0x0000000000007941 */ /* 0x000fea0003800200 */
.L_x_10843:
[----:B------:R-:W0:Y:S02]  /*4600*/  F2I.FTZ.TRUNC.NTZ R0, R0 ;  /* 0x0000000000007305 */ /* 0x000e24000021f100 */
[----:B0-----:R-:W-:Y:S01]  /*4610*/  PRMT R25, R0, 0x7610, R25 ;  /* 0x0000761000197816 */ /* 0x001fe20000000019 */
[----:B------:R-:W-:Y:S06]  /*4620*/  BRA `(.L_x_10828) ;  /* 0x0000000400107947 */ /* 0x000fec0003800000 */
.L_x_10841:
        /* <DEDUP_REMOVED lines=21> */
.L_x_10850:
[----:B------:R-:W-:Y:S05]  /*4780*/  BSYNC.RECONVERGENT B1 ;  /* 0x0000000000017941 */ /* 0x000fea0003800200 */
.L_x_10849:
[----:B------:R-:W-:Y:S01]  /*4790*/  IMAD.SHL.U32 R0, R0, 0x200000, RZ ;  /* 0x0020000000007824 */ /* 0x000fe200078e00ff */
[----:B------:R-:W-:-:S04]  /*47a0*/  LEA R3, R3, 0x37800000, 0x17 ;  /* 0x3780000003037811 */ /* 0x000fc800078eb8ff */
[----:B------:R-:W-:-:S07]  /*47b0*/  LOP3.LUT R0, R3, R0, R7, 0xfe, !PT ;  /* 0x0000000003007212 */ /* 0x000fce00078efe07 */
.L_x_10848:
[----:B------:R-:W-:Y:S05]  /*47c0*/  BSYNC.RECONVERGENT B0 ;  /* 0x0000000000007941 */ /* 0x000fea0003800200 */
.L_x_10847:
[----:B------:R-:W0:Y:S02]  /*47d0*/  F2I.FTZ.TRUNC.NTZ R0, R0 ;  /* 0x0000000000007305 */ /* 0x000e24000021f100 */
[----:B0-----:R-:W-:Y:S01]  /*47e0*/  PRMT R25, R0, 0x7610, R25 ;  /* 0x0000761000197816 */ /* 0x001fe20000000019 */
[----:B------:R-:W-:Y:S06]  /*47f0*/  BRA `(.L_x_10828) ;  /* 0x00000000009c7947 */ /* 0x000fec0003800000 */
.L_x_10840:
        /* <DEDUP_REMOVED lines=14> */
.L_x_10854:
[----:B------:R-:W-:Y:S05]  /*48e0*/  BSYNC.RECONVERGENT B0 ;  /* 0x0000000000007941 */ /* 0x000fea0003800200 */
.L_x_10853:
[----:B------:R-:W0:Y:S02]  /*48f0*/  F2I.FTZ.TRUNC.NTZ R0, R0 ;  /* 0x0000000000007305 */ /* 0x000e24000021f100 */
[----:B0-----:R-:W-:Y:S01]  /*4900*/  PRMT R25, R0, 0x7610, R25 ;  /* 0x0000761000197816 */ /* 0x001fe20000000019 */
[----:B------:R-:W-:Y:S06]  /*4910*/  BRA `(.L_x_10828) ;  /* 0x0000000000547947 */ /* 0x000fec0003800000 */
.L_x_10827:
        /* <DEDUP_REMOVED lines=16> */
.L_x_10855:
[----:B------:R-:W-:Y:S01]  /*4a20*/  PRMT R25, RZ, 0x7610, R25 ;  /* 0x00007610ff197816 */ /* 0x000fe20000000019 */
[----:B------:R-:W-:Y:S06]  /*4a30*/  BRA `(.L_x_10828) ;  /* 0x00000000000c7947 */ /* 0x000fec0003800000 */
.L_x_10852:
[----:B------:R3:W5:Y:S01]  /*4a40*/  LDG.E.U16 R25, desc[UR36][R4.64] ;  /* 0x0000002404197981 */ /* 0x000762000c1e1500 */
[----:B------:R-:W-:Y:S05]  /*4a50*/  BRA `(.L_x_10828) ;  /* 0x0000000000047947 */ /* 0x000fea0003800000 */
.L_x_10851:
[----:B------:R4:W5:Y:S02]  /*4a60*/  LDG.E.U16 R25, desc[UR36][R4.64] ;  /* 0x0000002404197981 */ /* 0x000964000c1e1500 */
.L_x_10828:
        /* <DEDUP_REMOVED lines=18> */
.L_x_10859:
[----:B------:R0:W5:Y:S01]  /*4b90*/  LDG.E.U8 R17, desc[UR36][R4.64] ;  /* 0x0000002404117981 */ /* 0x000162000c1e1100 */
[----:B------:R-:W-:Y:S05]  /*4ba0*/  BRA `(.L_x_10861) ;  /* 0x0000000c00507947 */ /* 0x000fea0003800000 */
.L_x_10858:
        /* <DEDUP_REMOVED lines=8> */
.L_x_10863:
[----:B------:R0:W5:Y:S01]  /*4c30*/  LDG.E.U16 R17, desc[UR36][R4.64] ;  /* 0x0000002404117981 */ /* 0x000162000c1e1500 */
[----:B------:R-:W-:Y:S05]  /*4c40*/  BRA `(.L_x_10861) ;  /* 0x0000000c00287947 */ /* 0x000fea0003800000 */
.L_x_10862:
[----:B------:R0:W5:Y:S01]  /*4c50*/  LDG.E.U16 R17, desc[UR36][R4.64] ;  /* 0x0000002404117981 */ /* 0x000162000c1e1500 */
[----:B------:R-:W-:Y:S05]  /*4c60*/  BRA `(.L_x_10861) ;  /* 0x0000000c00207947 */ /* 0x000fea0003800000 */
.L_x_10857:
        /* <DEDUP_REMOVED lines=9> */
.L_x_10865:
[----:B------:R-:W2:Y:S02]  /*4d00*/  LDG.E.U16 R0, desc[UR36][R4.64] ;  /* 0x0000002404007981 */ /* 0x000ea4000c1e1500 */
[----:B--2---:R-:W-:-:S06]  /*4d10*/  HADD2.F32 R0, -RZ, R0.H0_H0 ;  /* 0x20000000ff007230 */ /* 0x004fcc0000004100 */
[----:B------:R-:W0:Y:S02]  /*4d20*/  F2I.FTZ.TRUNC.NTZ R0, R0 ;  /* 0x0000000000007305 */ /* 0x000e24000021f100 */
[----:B0-----:R-:W-:Y:S01]  /*4d30*/  PRMT R17, R0, 0x7610, R17 ;  /* 0x0000761000117816 */ /* 0x001fe20000000011 */
[----:B------:R-:W-:Y:S06]  /*4d40*/  BRA `(.L_x_10861) ;  /* 0x0000000800e87947 */ /* 0x000fec0003800000 */
.L_x_10864:
        /* <DEDUP_REMOVED lines=9> */
.L_x_10867:
[----:B------:R-:W2:Y:S02]  /*4de0*/  LDG.E.U16 R4, desc[UR36][R4.64] ;  /* 0x0000002404047981 */ /* 0x000ea4000c1e1500 */
[----:B--2---:R-:W-:-:S06]  /*4df0*/  HADD2.F32 R0, -RZ, R4.H0_H0 ;  /* 0x20000004ff007230 */ /* 0x004fcc0000004100 */
[----:B------:R-:W0:Y:S02]  /*4e00*/  F2I.FTZ.TRUNC.NTZ R0, R0 ;  /* 0x0000000000007305 */ /* 0x000e24000021f100 */
[----:B0-----:R-:W-:Y:S01]  /*4e10*/  PRMT R17, R0, 0x7610, R17 ;  /* 0x0000761000117816 */ /* 0x001fe20000000011 */
[----:B------:R-:W-:Y:S06]  /*4e20*/  BRA `(.L_x_10861) ;  /* 0x0000000800b07947 */ /* 0x000fec0003800000 */
.L_x_10866:
[----:B------:R-:W2:Y:S02]  /*4e30*/  LDG.E.64 R4, desc[UR36][R4.64] ;  /* 0x0000002404047981 */ /* 0x000ea4000c1e1b00 */
[----:B--2---:R0:W2:Y:S01]  /*4e40*/  F2I.F64.TRUNC R17, R4 ;  /* 0x0000000400117311 */ /* 0x0040a2000030d100 */
[----:B------:R-:W-:Y:S05]  /*4e50*/  BRA `(.L_x_10861) ;  /* 0x0000000800a47947 */ /* 0x000fea0003800000 */
.L_x_10856:
        /* <DEDUP_REMOVED lines=12> */
.L_x_10870:
[----:B------:R-:W2:Y:S02]  /*4f20*/  LDG.E.64 R4, desc[UR36][R4.64] ;  /* 0x0000002404047981 */ /* 0x000ea4000c1e1b00 */
[----:B--2---:R4:W0:Y:S01]  /*4f30*/  F2I.F64.TRUNC R17, R4 ;  /* 0x0000000400117311 */ /* 0x004822000030d100 */
[----:B------:R-:W-:Y:S05]  /*4f40*/  BRA `(.L_x_10861) ;  /* 0x0000000800687947 */ /* 0x000fea0003800000 */
.L_x_10869:
        /* <DEDUP_REMOVED lines=27> */
.L_x_10872:
        /* <DEDUP_REMOVED lines=15> */
.L_x_10871:
[----:B------:R-:W2:Y:S02]  /*51f0*/  LDG.E.U16 R0, desc[UR36][R4.64] ;  /* 0x0000002404007981 */ /* 0x000ea4000c1e1500 */
[----:B--2---:R-:W-:-:S06]  /*5200*/  IMAD.U32 R0, R0, 0x10000, RZ ;  /* 0x0001000000007824 */ /* 0x004fcc00078e00ff */
[----:B------:R-:W0:Y:S02]  /*5210*/  F2I.FTZ.TRUNC.NTZ R0, R0 ;  /* 0x0000000000007305 */ /* 0x000e24000021f100 */
[----:B0-----:R-:W-:Y:S01]  /*5220*/  PRMT R17, R0, 0x7610, R17 ;  /* 0x0000761000117816 */ /* 0x001fe20000000011 */
[----:B------:R-:W-:Y:S06]  /*5230*/  BRA `(.L_x_10861) ;  /* 0x0000000400ac7947 */ /* 0x000fec0003800000 */
.L_x_10868:
        /* <DEDUP_REMOVED lines=10> */
.L_x_10875:
        /* <DEDUP_REMOVED lines=21> */
.L_x_10879:
[----:B------:R-:W-:Y:S05]  /*5430*/  BSYNC.RECONVERGENT B1 ;  /* 0x0000000000017941 */ /* 0x000fea0003800200 */
.L_x_10878:
[----:B------:R-:W-:Y:S01]  /*5440*/  IMAD.SHL.U32 R0, R0, 0x100000, RZ ;  /* 0x0010000000007824 */ /* 0x000fe200078e00ff */
[----:B------:R-:W-:-:S04]  /*5450*/  LEA R3, R3, 0x3b800000, 0x17 ;  /* 0x3b80000003037811 */ /* 0x000fc800078eb8ff */
[----:B------:R-:W-:-:S07]  /*5460*/  LOP3.LUT R0, R3, R0, R7, 0xfe, !PT ;  /* 0x0000000003007212 */ /* 0x000fce00078efe07 */
.L_x_10877:
[----:B------:R-:W-:Y:S05]  /*5470*/  BSYNC.RECONVERGENT B0 ;  /* 0x0000000000007941 */ /* 0x000fea0003800200 */
.L_x_10876:
[----:B------:R-:W0:Y:S02]  /*5480*/  F2I.FTZ.TRUNC.NTZ R0, R0 ;  /* 0x0000000000007305 */ /* 0x000e24000021f100 */
[----:B0-----:R-:W-:Y:S01]  /*5490*/  PRMT R17, R0, 0x7610, R17 ;  /* 0x0000761000117816 */ /* 0x001fe20000000011 */
[----:B------:R-:W-:Y:S06]  /*54a0*/  BRA `(.L_x_10861) ;  /* 0x0000000400107947 */ /* 0x000fec0003800000 */
.L_x_10874:
        /* <DEDUP_REMOVED lines=21> */
.L_x_10883:
[----:B------:R-:W-:Y:S05]  /*5600*/  BSYNC.RECONVERGENT B1 ;  /* 0x0000000000017941 */ /* 0x000fea0003800200 */
.L_x_10882:
[----:B------:R-:W-:Y:S01]  /*5610*/  IMAD.SHL.U32 R0, R0, 0x200000, RZ ;  /* 0x0020000000007824 */ /* 0x000fe200078e00ff */
[----:B------:R-:W-:-:S04]  /*5620*/  LEA R3, R3, 0x37800000, 0x17 ;  /* 0x3780000003037811 */ /* 0x000fc800078eb8ff */
[----:B------:R-:W-:-:S07]  /*5630*/  LOP3.LUT R0, R3, R0, R7, 0xfe, !PT ;  /* 0x0000000003007212 */ /* 0x000fce00078efe07 */
.L_x_10881:
[----:B------:R-:W-:Y:S05]  /*5640*/  BSYNC.RECONVERGENT B0 ;  /* 0x0000000000007941 */ /* 0x000fea0003800200 */
.L_x_10880:
[----:B------:R-:W0:Y:S02]  /*5650*/  F2I.FTZ.TRUNC.NTZ R0, R0 ;  /* 0x0000000000007305 */ /* 0x000e24000021f100 */
[----:B0-----:R-:W-:Y:S01]  /*5660*/  PRMT R17, R0, 0x7610, R17 ;  /* 0x0000761000117816 */ /* 0x001fe20000000011 */
[----:B------:R-:W-:Y:S06]  /*5670*/  BRA `(.L_x_10861) ;  /* 0x00000000009c7947 */ /* 0x000fec0003800000 */
.L_x_10873:
        /* <DEDUP_REMOVED lines=14> */
.L_x_10887:
[----:B------:R-:W-:Y:S05]  /*5760*/  BSYNC.RECONVERGENT B0 ;  /* 0x0000000000007941 */ /* 0x000fea0003800200 */
.L_x_10886:
[----:B------:R-:W0:Y:S02]  /*5770*/  F2I.FTZ.TRUNC.NTZ R0, R0 ;  /* 0x0000000000007305 */ /* 0x000e24000021f100 */
[----:B0-----:R-:W-:Y:S01]  /*5780*/  PRMT R17, R0, 0x7610, R17 ;  /* 0x0000761000117816 */ /* 0x001fe20000000011 */
[----:B------:R-:W-:Y:S06]  /*5790*/  BRA `(.L_x_10861) ;  /* 0x0000000000547947 */ /* 0x000fec0003800000 */
.L_x_10860:
        /* <DEDUP_REMOVED lines=16> */
.L_x_10888:
[----:B------:R-:W-:Y:S01]  /*58a0*/  PRMT R17, RZ, 0x7610, R17 ;  /* 0x00007610ff117816 */ /* 0x000fe20000000011 */
[----:B------:R-:W-:Y:S06]  /*58b0*/  BRA `(.L_x_10861) ;  /* 0x00000000000c7947 */ /* 0x000fec0003800000 */
.L_x_10885:
[----:B------:R2:W5:Y:S01]  /*58c0*/  LDG.E.U16 R17, desc[UR36][R4.64] ;  /* 0x0000002404117981 */ /* 0x000562000c1e1500 */
[----:B------:R-:W-:Y:S05]  /*58d0*/  BRA `(.L_x_10861) ;  /* 0x0000000000047947 */ /* 0x000fea0003800000 */
.L_x_10884:
[----:B------:R3:W5:Y:S02]  /*58e0*/  LDG.E.U16 R17, desc[UR36][R4.64] ;  /* 0x0000002404117981 */ /* 0x000764000c1e1500 */
.L_x_10861:
[----:B------:R-:W-:-:S07]  /*58f0*/  VIADD R27, R27, 0x80 ;  /* 0x000000801b1b7836 */ /* 0x000fce0000000000 */
.L_x_10822:
[----:B------:R-:W-:Y:S05]  /*5900*/  BSYNC.RECONVERGENT B6 ;  /* 0x0000000000067941 */ /* 0x000fea0003800200 */
.L_x_10821:
        /* <DEDUP_REMOVED lines=24> */
.L_x_10894:
[----:B------:R0:W5:Y:S01]  /*5a90*/  LDG.E.U8 R26, desc[UR36][R4.64] ;  /* 0x00000024041a7981 */ /* 0x000162000c1e1100 */
[----:B------:R-:W-:Y:S05]  /*5aa0*/  BRA `(.L_x_10896) ;  /* 0x0000000c00507947 */ /* 0x000fea0003800000 */
.L_x_10893:
        /* <DEDUP_REMOVED lines=8> */
.L_x_10898:
[----:B------:R3:W5:Y:S01]  /*5b30*/  LDG.E.U16 R26, desc[UR36][R4.64] ;  /* 0x00000024041a7981 */ /* 0x000762000c1e1500 */
[----:B------:R-:W-:Y:S05]  /*5b40*/  BRA `(.L_x_10896) ;  /* 0x0000000c00287947 */ /* 0x000fea0003800000 */
.L_x_10897:
[----:B------:R2:W5:Y:S01]  /*5b50*/  LDG.E.U16 R26, desc[UR36][R4.64] ;  /* 0x00000024041a7981 */ /* 0x000562000c1e1500 */
[----:B------:R-:W-:Y:S05]  /*5b60*/  BRA `(.L_x_10896) ;  /* 0x0000000c00207947 */ /* 0x000fea0003800000 */
.L_x_10892:
        /* <DEDUP_REMOVED lines=9> */
.L_x_10900:
[----:B------:R-:W2:Y:S02]  /*5c00*/  LDG.E.U16 R0, desc[UR36][R4.64] ;  /* 0x0000002404007981 */ /* 0x000ea4000c1e1500 */
[----:B--2---:R-:W-:-:S06]  /*5c10*/  HADD2.F32 R0, -RZ, R0.H0_H0 ;  /* 0x20000000ff007230 */ /* 0x004fcc0000004100 */
[----:B------:R-:W0:Y:S02]  /*5c20*/  F2I.FTZ.TRUNC.NTZ R0, R0 ;  /* 0x0000000000007305 */ /* 0x000e24000021f100 */
[----:B0-----:R-:W-:Y:S01]  /*5c30*/  PRMT R26, R0, 0x7610, R26 ;  /* 0x00007610001a7816 */ /* 0x001fe2000000001a */
[----:B------:R-:W-:Y:S06]  /*5c40*/  BRA `(.L_x_10896) ;  /* 0x0000000800e87947 */ /* 0x000fec0003800000 */
.L_x_10899:
        /* <DEDUP_REMOVED lines=9> */
.L_x_10902:
[----:B------:R-:W2:Y:S02]  /*5ce0*/  LDG.E.U16 R4, desc[UR36][R4.64] ;  /* 0x0000002404047981 */ /* 0x000ea4000c1e1500 */
[----:B--2---:R-:W-:-:S06]  /*5cf0*/  HADD2.F32 R0, -RZ, R4.H0_H0 ;  /* 0x20000004ff007230 */ /* 0x004fcc0000004100 */
[----:B------:R-:W0:Y:S02]  /*5d00*/  F2I.FTZ.TRUNC.NTZ R0, R0 ;  /* 0x0000000000007305 */ /* 0x000e24000021f100 */
[----:B0-----:R-:W-:Y:S01]  /*5d10*/  PRMT R26, R0, 0x7610, R26 ;  /* 0x00007610001a7816 */ /* 0x001fe2000000001a */
[----:B------:R-:W-:Y:S06]  /*5d20*/  BRA `(.L_x_10896) ;  /* 0x0000000800b07947 */ /* 0x000fec0003800000 */
.L_x_10901:
[----:B------:R-:W2:Y:S02]  /*5d30*/  LDG.E.64 R4, desc[UR36][R4.64] ;  /* 0x0000002404047981 */ /* 0x000ea4000c1e1b00 */
[----:B--2---:R0:W1:Y:S01]  /*5d40*/  F2I.F64.TRUNC R26, R4 ;  /* 0x00000004001a7311 */ /* 0x004062000030d100 */
[----:B------:R-:W-:Y:S05]  /*5d50*/  BRA `(.L_x_10896) ;  /* 0x0000000800a47947 */ /* 0x000fea0003800000 */
.L_x_10891:
        /* <DEDUP_REMOVED lines=12> */
.L_x_10905:
[----:B------:R-:W2:Y:S02]  /*5e20*/  LDG.E.64 R4, desc[UR36][R4.64] ;  /* 0x0000002404047981 */ /* 0x000ea4000c1e1b00 */
[----:B--2---:R0:W1:Y:S01]  /*5e30*/  F2I.F64.TRUNC R26, R4 ;  /* 0x00000004001a7311 */ /* 0x004062000030d100 */
[----:B------:R-:W-:Y:S05]  /*5e40*/  BRA `(.L_x_10896) ;  /* 0x0000000800687947 */ /* 0x000fea0003800000 */
.L_x_10904:
        /* <DEDUP_REMOVED lines=27> */
.L_x_10907:
        /* <DEDUP_REMOVED lines=15> */
.L_x_10906:
[----:B------:R-:W2:Y:S02]  /*60f0*/  LDG.E.U16 R0, desc[UR36][R4.64] ;  /* 0x0000002404007981 */ /* 0x000ea4000c1e1500 */
[----:B--2---:R-:W-:-:S06]  /*6100*/  IMAD.U32 R0, R0, 0x10000, RZ ;  /* 0x0001000000007824 */ /* 0x004fcc00078e00ff */
[----:B------:R-:W0:Y:S02]  /*6110*/  F2I.FTZ.TRUNC.NTZ R0, R0 ;  /* 0x0000000000007305 */ /* 0x000e24000021f100 */
[----:B0-----:R-:W-:Y:S01]  /*6120*/  PRMT R26, R0, 0x7610, R26 ;  /* 0x00007610001a7816 */ /* 0x001fe2000000001a */
[----:B------:R-:W-:Y:S06]  /*6130*/  BRA `(.L_x_10896) ;  /* 0x0000000400ac7947 */ /* 0x000fec0003800000 */
.L_x_10903:
        /* <DEDUP_REMOVED lines=10> */
.L_x_10910:
        /* <DEDUP_REMOVED lines=21> */
.L_x_10914:
[----:B------:R-:W-:Y:S05]  /*6330*/  BSYNC.RECONVERGENT B1 ;  /* 0x0000000000017941 */ /* 0x000fea0003800200 */
.L_x_10913:
[----:B------:R-:W-:Y:S01]  /*6340*/  IMAD.SHL.U32 R0, R0, 0x100000, RZ ;  /* 0x0010000000007824 */ /* 0x000fe200078e00ff */
[----:B------:R-:W-:-:S04]  /*6350*/  LEA R3, R3, 0x3b800000, 0x17 ;  /* 0x3b80000003037811 */ /* 0x000fc800078eb8ff */
[----:B------:R-:W-:-:S07]  /*6360*/  LOP3.LUT R0, R3, R0, R7, 0xfe, !PT ;  /* 0x0000000003007212 */ /* 0x000fce00078efe07 */
.L_x_10912:
[----:B------:R-:W-:Y:S05]  /*6370*/  BSYNC.RECONVERGENT B0 ;  /* 0x0000000000007941 */ /* 0x000fea0003800200 */
.L_x_10911:
[----:B------:R-:W0:Y:S02]  /*6380*/  F2I.FTZ.TRUNC.NTZ R0, R0 ;  /* 0x0000000000007305 */ /* 0x000e24000021f100 */
[----:B0-----:R-:W-:Y:S01]  /*6390*/  PRMT R26, R0, 0x7610, R26 ;  /* 0x00007610001a7816 */ /* 0x001fe2000000001a */
[----:B------:R-:W-:Y:S06]  /*63a0*/  BRA `(.L_x_10896) ;  /* 0x0000000400107947 */ /* 0x000fec0003800000 */
.L_x_10909:
        /* <DEDUP_REMOVED lines=21> */
.L_x_10918:
[----:B------:R-:W-:Y:S05]  /*6500*/  BSYNC.RECONVERGENT B1 ;  /* 0x0000000000017941 */ /* 0x000fea0003800200 */
.L_x_10917:
[----:B------:R-:W-:Y:S01]  /*6510*/  IMAD.SHL.U32 R0, R0, 0x200000, RZ ;  /* 0x0020000000007824 */ /* 0x000fe200078e00ff */
[----:B------:R-:W-:-:S04]  /*6520*/  LEA R3, R3, 0x37800000, 0x17 ;  /* 0x3780000003037811 */ /* 0x000fc800078eb8ff */
[----:B------:R-:W-:-:S07]  /*6530*/  LOP3.LUT R0, R3, R0, R7, 0xfe, !PT ;  /* 0x0000000003007212 */ /* 0x000fce00078efe07 */
.L_x_10916:
[----:B------:R-:W-:Y:S05]  /*6540*/  BSYNC.RECONVERGENT B0 ;  /* 0x0000000000007941 */ /* 0x000fea0003800200 */
.L_x_10915:
[----:B------:R-:W0:Y:S02]  /*6550*/  F2I.FTZ.TRUNC.NTZ R0, R0 ;  /* 0x0000000000007305 */ /* 0x000e24000021f100 */
[----:B0-----:R-:W-:Y:S01]  /*6560*/  PRMT R26, R0, 0x7610, R26 ;  /* 0x00007610001a7816 */ /* 0x001fe2000000001a */
[----:B------:R-:W-:Y:S06]  /*6570*/  BRA `(.L_x_10896) ;  /* 0x00000000009c7947 */ /* 0x000fec0003800000 */
.L_x_10908:
        /* <DEDUP_REMOVED lines=14> */
.L_x_10922:
[----:B------:R-:W-:Y:S05]  /*6660*/  BSYNC.RECONVERGENT B0 ;  /* 0x0000000000007941 */ /* 0x000fea0003800200 */
.L_x_10921:
[----:B------:R-:W0:Y:S02]  /*6670*/  F2I.FTZ.TRUNC.NTZ R0, R0 ;  /* 0x0000000000007305 */ /* 0x000e24000021f100 */
[----:B0-----:R-:W-:Y:S01]  /*6680*/  PRMT R26, R0, 0x7610, R26 ;  /* 0x00007610001a7816 */ /* 0x001fe2000000001a */
[----:B------:R-:W-:Y:S06]  /*6690*/  BRA `(.L_x_10896) ;  /* 0x0000000000547947 */ /* 0x000fec0003800000 */
.L_x_10895:
        /* <DEDUP_REMOVED lines=16> */
.L_x_10923:
[----:B------:R-:W-:Y:S01]  /*67a0*/  PRMT R26, RZ, 0x7610, R26 ;  /* 0x00007610ff1a7816 */ /* 0x000fe2000000001a */
[----:B------:R-:W-:Y:S06]  /*67b0*/  BRA `(.L_x_10896) ;  /* 0x00000000000c7947 */ /* 0x000fec0003800000 */
.L_x_10920:
[----:B------:R0:W5:Y:S01]  /*67c0*/  LDG.E.U16 R26, desc[UR36][R4.64] ;  /* 0x00000024041a7981 */ /* 0x000162000c1e1500 */
[----:B------:R-:W-:Y:S05]  /*67d0*/  BRA `(.L_x_10896) ;  /* 0x0000000000047947 */ /* 0x000fea0003800000 */
.L_x_10919:
[----:B------:R0:W5:Y:S02]  /*67e0*/  LDG.E.U16 R26, desc[UR36][R4.64] ;  /* 0x00000024041a7981 */ /* 0x000164000c1e1500 */
.L_x_10896:
[----:B------:R-:W0:Y:S02]  /*67f0*/  LDCU.U8 UR6, c[0x0][0x3a5] ;  /* 0x000074a0ff0677ac */ /* 0x000e240008000000 */
        /* <DEDUP_REMOVED lines=18> */
.L_x_10927:
[----:B------:R0:W5:Y:S01]  /*6920*/  LDG.E.U8 R19, desc[UR36][R4.64] ;  /* 0x0000002404137981 */ /* 0x000162000c1e1100 */
[----:B------:R-:W-:Y:S05]  /*6930*/  BRA `(.L_x_10890) ;  /* 0x0000000c004c7947 */ /* 0x000fea0003800000 */
.L_x_10926:
        /* <DEDUP_REMOVED lines=8> */
.L_x_10930:
[----:B------:R0:W5:Y:S01]  /*69c0*/  LDG.E.U16 R19, desc[UR36][R4.64] ;  /* 0x0000002404137981 */ /* 0x000162000c1e1500 */
[----:B------:R-:W-:Y:S05]  /*69d0*/  BRA `(.L_x_10890) ;  /* 0x0000000c00247947 */ /* 0x000fea0003800000 */
.L_x_10929:
[----:B------:R0:W5:Y:S01]  /*69e0*/  LDG.E.U16 R19, desc[UR36][R4.64] ;  /* 0x0000002404137981 */ /* 0x000162000c1e1500 */
[----:B------:R-:W-:Y:S05]  /*69f0*/  BRA `(.L_x_10890) ;  /* 0x0000000c001c7947 */ /* 0x000fea0003800000 */
.L_x_10925:
        /* <DEDUP_REMOVED lines=9> */
.L_x_10932:
[----:B------:R-:W2:Y:S02]  /*6a90*/  LDG.E.U16 R0, desc[UR36][R4.64] ;  /* 0x0000002404007981 */ /* 0x000ea4000c1e1500 */
[----:B--2---:R-:W-:-:S06]  /*6aa0*/  HADD2.F32 R0, -RZ, R0.H0_H0 ;  /* 0x20000000ff007230 */ /* 0x004fcc0000004100 */
[----:B------:R-:W0:Y:S02]  /*6ab0*/  F2I.FTZ.TRUNC.NTZ R0, R0 ;  /* 0x0000000000007305 */ /* 0x000e24000021f100 */
[----:B0-----:R-:W-:Y:S01]  /*6ac0*/  PRMT R19, R0, 0x7610, R19 ;  /* 0x0000761000137816 */ /* 0x001fe20000000013 */
[----:B------:R-:W-:Y:S06]  /*6ad0*/  BRA `(.L_x_10890) ;  /* 0x0000000800e47947 */ /* 0x000fec0003800000 */
.L_x_10931:
        /* <DEDUP_REMOVED lines=9> */
.L_x_10934:
[----:B------:R-:W2:Y:S02]  /*6b70*/  LDG.E.U16 R4, desc[UR36][R4.64] ;  /* 0x0000002404047981 */ /* 0x000ea4000c1e1500 */
[----:B--2---:R-:W-:-:S06]  /*6b80*/  HADD2.F32 R0, -RZ, R4.H0_H0 ;  /* 0x20000004ff007230 */ /* 0x004fcc0000004100 */
[----:B------:R-:W0:Y:S02]  /*6b90*/  F2I.FTZ.TRUNC.NTZ R0, R0 ;  /* 0x0000000000007305 */ /* 0x000e24000021f100 */
[----:B0-----:R-:W-:Y:S01]  /*6ba0*/  PRMT R19, R0, 0x7610, R19 ;  /* 0x0000761000137816 */ /* 0x001fe20000000013 */
[----:B------:R-:W-:Y:S06]  /*6bb0*/  BRA `(.L_x_10890) ;  /* 0x0000000800ac7947 */ /* 0x000fec0003800000 */
.L_x_10933:
[----:B------:R-:W2:Y:S02]  /*6bc0*/  LDG.E.64 R4, desc[UR36][R4.64] ;  /* 0x0000002404047981 */ /* 0x000ea4000c1e1b00 */
[----:B--2---:R0:W1:Y:S01]  /*6bd0*/  F2I.F64.TRUNC R19, R4 ;  /* 0x0000000400137311 */ /* 0x004062000030d100 */
[----:B------:R-:W-:Y:S05]  /*6be0*/  BRA `(.L_x_10890) ;  /* 0x0000000800a07947 */ /* 0x000fea0003800000 */
.L_x_10924:
        /* <DEDUP_REMOVED lines=12> */
.L_x_10937:
[----:B------:R-:W2:Y:S02]  /*6cb0*/  LDG.E.64 R4, desc[UR36][R4.64] ;  /* 0x0000002404047981 */ /* 0x000ea4000c1e1b00 */
[----:B--2---:R0:W1:Y:S01]  /*6cc0*/  F2I.F64.TRUNC R19, R4 ;  /* 0x0000000400137311 */ /* 0x004062000030d100 */
[----:B------:R-:W-:Y:S05]  /*6cd0*/  BRA `(.L_x_10890) ;  /* 0x0000000800647947 */ /* 0x000fea0003800000 */
.L_x_10936:
        /* <DEDUP_REMOVED lines=27> */
.L_x_10939:
        /* <DEDUP_REMOVED lines=15> */
.L_x_10938:
[----:B------:R-:W2:Y:S02]  /*6f80*/  LDG.E.U16 R0, desc[UR36][R4.64] ;  /* 0x0000002404007981 */ /* 0x000ea4000c1e1500 */
[----:B--2---:R-:W-:-:S06]  /*6f90*/  IMAD.U32 R0, R0, 0x10000, RZ ;  /* 0x0001000000007824 */ /* 0x004fcc00078e00ff */
[----:B------:R-:W0:Y:S02]  /*6fa0*/  F2I.FTZ.TRUNC.NTZ R0, R0 ;  /* 0x0000000000007305 */ /* 0x000e24000021f100 */
[----:B0-----:R-:W-:Y:S01]  /*6fb0*/  PRMT R19, R0, 0x7610, R19 ;  /* 0x0000761000137816 */ /* 0x001fe20000000013 */
[----:B------:R-:W-:Y:S06]  /*6fc0*/  BRA `(.L_x_10890) ;  /* 0x0000000400a87947 */ /* 0x000fec0003800000 */
.L_x_10935:
        /* <DEDUP_REMOVED lines=10> */
.L_x_10942:
        /* <DEDUP_REMOVED lines=21> */
.L_x_10946:
[----:B------:R-:W-:Y:S05]  /*71c0*/  BSYNC.RECONVERGENT B1 ;  /* 0x0000000000017941 */ /* 0x000fea0003800200 */
.L_x_10945:
[----:B------:R-:W-:Y:S01]  /*71d0*/  IMAD.SHL.U32 R0, R0, 0x100000, RZ ;  /* 0x0010000000007824 */ /* 0x000fe200078e00ff */
[----:B------:R-:W-:-:S04]  /*71e0*/  LEA R3, R3, 0x3b800000, 0x17 ;  /* 0x3b80000003037811 */ /* 0x000fc800078eb8ff */
[----:B------:R-:W-:-:S07]  /*71f0*/  LOP3.LUT R0, R3, R0, R7, 0xfe, !PT ;  /* 0x0000000003007212 */ /* 0x000fce00078efe07 */
.L_x_10944:
[----:B------:R-:W-:Y:S05]  /*7200*/  BSYNC.RECONVERGENT B0 ;  /* 0x0000000000007941 */ /* 0x000fea0003800200 */
.L_x_10943:
[----:B------:R-:W0:Y:S02]  /*7210*/  F2I.FTZ.TRUNC.NTZ R0, R0 ;  /* 0x0000000000007305 */ /* 0x000e24000021f100 */
[----:B0-----:R-:W-:Y:S01]  /*7220*/  PRMT R19, R0, 0x7610, R19 ;  /* 0x0000761000137816 */ /* 0x001fe20000000013 */
[----:B------:R-:W-:Y:S06]  /*7230*/  BRA `(.L_x_10890) ;  /* 0x00000004000c7947 */ /* 0x000fec0003800000 */
.L_x_10941:
        /* <DEDUP_REMOVED lines=21> */
.L_x_10950:
[----:B------:R-:W-:Y:S05]  /*7390*/  BSYNC.RECONVERGENT B1 ;  /* 0x0000000000017941 */ /* 0x000fea0003800200 */
.L_x_10949:
[----:B------:R-:W-:Y:S01]  /*73a0*/  IMAD.SHL.U32 R0, R0, 0x200000, RZ ;  /* 0x0020000000007824 */ /* 0x000fe200078e00ff */
[----:B------:R-:W-:-:S04]  /*73b0*/  LEA R3, R3, 0x37800000, 0x17 ;  /* 0x3780000003037811 */ /* 0x000fc800078eb8ff */
[----:B------:R-:W-:-:S07]  /*73c0*/  LOP3.LUT R0, R3, R0, R7, 0xfe, !PT ;  /* 0x0000000003007212 */ /* 0x000fce00078efe07 */
.L_x_10948:
[----:B------:R-:W-:Y:S05]  /*73d0*/  BSYNC.RECONVERGENT B0 ;  /* 0x0000000000007941 */ /* 0x000fea0003800200 */
.L_x_10947:
[----:B------:R-:W0:Y:S02]  /*73e0*/  F2I.FTZ.TRUNC.NTZ R0, R0 ;  /* 0x0000000000007305 */ /* 0x000e24000021f100 */
[----:B0-----:R-:W-:Y:S01]  /*73f0*/  PRMT R19, R0, 0x7610, R19 ;  /* 0x0000761000137816 */ /* 0x001fe20000000013 */
[----:B------:R-:W-:Y:S06]  /*7400*/  BRA `(.L_x_10890) ;  /* 0x0000000000987947 */ /* 0x000fec0003800000 */
.L_x_10940:
        /* <DEDUP_REMOVED lines=14> */
.L_x_10954:
[----:B------:R-:W-:Y:S05]  /*74f0*/  BSYNC.RECONVERGENT B0 ;  /* 0x0000000000007941 */ /* 0x000fea0003800200 */
.L_x_10953:
[----:B------:R-:W0:Y:S02]  /*7500*/  F2I.FTZ.TRUNC.NTZ R0, R0 ;  /* 0x0000000000007305 */ /* 0x000e24000021f100 */
[----:B0-----:R-:W-:Y:S01]  /*7510*/  PRMT R19, R0, 0x7610, R19 ;  /* 0x0000761000137816 */ /* 0x001fe20000000013 */
[----:B------:R-:W-:Y:S06]  /*7520*/  BRA `(.L_x_10890) ;  /* 0x0000000000507947 */ /* 0x000fec0003800000 */
.L_x_10928:
        /* <DEDUP_REMOVED lines=16> */
.L_x_10955:
[----:B------:R-:W-:Y:S05]  /*7630*/  BRA `(.L_x_10890) ;  /* 0x00000000000c7947 */ /* 0x000fea0003800000 */
.L_x_10952:
[----:B------:R0:W5:Y:S01]  /*7640*/  LDG.E.U16 R19, desc[UR36][R4.64] ;  /* 0x0000002404137981 */ /* 0x000162000c1e1500 */
[----:B------:R-:W-:Y:S05]  /*7650*/  BRA `(.L_x_10890) ;  /* 0x0000000000047947 */ /* 0x000fea0003800000 */
.L_x_10951:
[----:B------:R0:W5:Y:S02]  /*7660*/  LDG.E.U16 R19, desc[UR36][R4.64] ;  /* 0x0000002404137981 */ /* 0x000164000c1e1500 */
.L_x_10890:
[----:B------:R-:W-:Y:S05]  /*7670*/  BSYNC.RECONVERGENT B6 ;  /* 0x0000000000067941 */ /* 0x000fea0003800200 */
.L_x_10889:
[----:B-----5:R-:W-:Y:S01]  /*7680*/  PRMT R0, R28, 0x9910, RZ ;  /* 0x000099101c007816 */ /* 0x020fe200000000ff */
[----:B------:R-:W-:Y:S01]  /*7690*/  BSSY.RECONVERGENT B7, `(.L_x_10956) ;  /* 0x00002da000077945 */ /* 0x000fe20003800200 */
[----:B-1----:R-:W-:-:S03]  /*76a0*/  PRMT R3, R18, 0x9910, RZ ;  /* 0x0000991012037816 */ /* 0x002fc600000000ff */
[----:B------:R-:W-:Y:S01]  /*76b0*/  BSSY.RELIABLE B6, `(.L_x_10957) ;  /* 0x00001ed000067945 */ /* 0x000fe20003800100 */
[C---:B------:R-:W-:Y:S01]  /*76c0*/  ISETP.NE.AND P6, PT, R0.reuse, RZ, PT ;  /* 0x000000ff0000720c */ /* 0x040fe20003fc5270 */
[----:B------:R-:W1:Y:S01]  /*76d0*/  LDC.U8 R18, c[0x0][0x3b0] ;  /* 0x0000ec00ff127b82 */ /* 0x000e620000000000 */
[----:B------:R-:W-:Y:S02]  /*76e0*/  ISETP.GT.AND P5, PT, R0, RZ, PT ;  /* 0x000000ff0000720c */ /* 0x000fe40003fa4270 */
[----:B0-234-:R-:W-:Y:S02]  /*76f0*/  PRMT R4, R25, 0x9910, RZ ;  /* 0x0000991019047816 */ /* 0x01dfe400000000ff */
[----:B------:R-:W-:Y:S02]  /*7700*/  PRMT R5, R26, 0x9910, RZ ;  /* 0x000099101a057816 */ /* 0x000fe400000000ff */
[----:B------:R-:W-:Y:S02]  /*7710*/  ISETP.NE.AND P0, PT, R3, RZ, PT ;  /* 0x000000ff0300720c */ /* 0x000fe40003f05270 */
[----:B------:R-:W-:-:S02]  /*7720*/  ISETP.NE.AND P1, PT, R4, RZ, PT ;  /* 0x000000ff0400720c */ /* 0x000fc40003f25270 */
[----:B------:R-:W-:Y:S02]  /*7730*/  ISETP.NE.AND P2, PT, R5, RZ, PT ;  /* 0x000000ff0500720c */ /* 0x000fe40003f45270 */
[----:B------:R-:W-:Y:S02]  /*7740*/  @P6 SEL R24, RZ, 0x1, !P5 ;  /* 0x00000001ff186807 */ /* 0x000fe40006800000 */
[----:B------:R-:W-:Y:S02]  /*7750*/  ISETP.GE.AND P6, PT, R23, R16, PT ;  /* 0x000000101700720c */ /* 0x000fe40003fc6270 */
[----:B------:R-:W-:Y:S02]  /*7760*/  ISETP.GT.AND P3, PT, R3, RZ, PT ;  /* 0x000000ff0300720c */ /* 0x000fe40003f64270 */
[----:B------:R-:W-:Y:S02]  /*7770*/  ISETP.GT.AND P4, PT, R4, RZ, PT ;  /* 0x000000ff0400720c */ /* 0x000fe40003f84270 */
[----:B------:R-:W-:-:S02]  /*7780*/  ISETP.GT.AND P5, PT, R5, RZ, PT ;  /* 0x000000ff0500720c */ /* 0x000fc40003fa4270 */
[----:B------:R-:W-:Y:S02]  /*7790*/  @P0 SEL R22, RZ, 0x1, !P3 ;  /* 0x00000001ff160807 */ /* 0x000fe40005800000 */
[----:B------:R-:W-:Y:S02]  /*77a0*/  @P1 SEL R17, RZ, 0x1, !P4 ;  /* 0x00000001ff111807 */ /* 0x000fe40006000000 */
[----:B------:R-:W-:Y:S01]  /*77b0*/  @P2 SEL R19, RZ, 0x1, !P5 ;  /* 0x00000001ff132807 */ /* 0x000fe20006800000 */
        /* <DEDUP_REMOVED lines=22> */
.L_x_10962:
[----:B------:R0:W-:Y:S01]  /*7920*/  STG.E.U8 desc[UR36][R8.64], R24 ;  /* 0x0000001808007986 */ /* 0x0001e2000c101124 */
[----:B------:R-:W-:Y:S05]  /*7930*/  BRA `(.L_x_10964) ;  /* 0x0000000c00507947 */ /* 0x000fea0003800000 */
.L_x_10961:
[----:B------:R-:W-:-:S13]  /*7940*/  ISETP.NE.AND P0, PT, R0, 0x2, PT ;  /* 0x000000020000780c */ /* 0x000fda0003f05270 */
[----:B------:R-:W-:Y:S05]  /*7950*/  @!P0 BRA `(.L_x_10965) ;  /* 0x00000000002c8947 */ /* 0x000fea0003800000 */
[----:B------:R-:W-:-:S13]  /*7960*/  ISETP.NE.AND P0, PT, R0, 0x3, PT ;  /* 0x000000030000780c */ /* 0x000fda0003f05270 */
[----:B------:R-:W-:Y:S05]  /*7970*/  @!P0 BRA `(.L_x_10966) ;  /* 0x0000000000188947 */ /* 0x000fea0003800000 */
[----:B------:R-:W-:-:S13]  /*7980*/  ISETP.NE.AND P0, PT, R0, 0x4, PT ;  /* 0x000000040000780c */ /* 0x000fda0003f05270 */
[----:B------:R-:W-:Y:S05]  /*7990*/  @P0 BRA `(.L_x_10963) ;  /* 0x00000008009c0947 */ /* 0x000fea0003800000 */
[----:B------:R-:W-:-:S04]  /*79a0*/  PRMT R4, R24, 0x9910, RZ ;  /* 0x0000991018047816 */ /* 0x000fc800000000ff */
[----:B------:R-:W-:-:S05]  /*79b0*/  SHF.R.S32.HI R5, RZ, 0x1f, R4 ;  /* 0x0000001fff057819 */ /* 0x000fca0000011404 */
[----:B------:R0:W-:Y:S01]  /*79c0*/  STG.E.64 desc[UR36][R8.64], R4 ;  /* 0x0000000408007986 */ /* 0x0001e2000c101b24 */
[----:B------:R-:W-:Y:S05]  /*79d0*/  BRA `(.L_x_10964) ;  /* 0x0000000c00287947 */ /* 0x000fea0003800000 */
.L_x_10966:
[----:B------:R-:W-:-:S05]  /*79e0*/  PRMT R3, R24, 0x9910, RZ ;  /* 0x0000991018037816 */ /* 0x000fca00000000ff */
[----:B------:R0:W-:Y:S01]  /*79f0*/  STG.E desc[UR36][R8.64], R3 ;  /* 0x0000000308007986 */ /* 0x0001e2000c101924 */
[----:B------:R-:W-:Y:S05]  /*7a00*/  BRA `(.L_x_10964) ;  /* 0x0000000c001c7947 */ /* 0x000fea0003800000 */
.L_x_10965:
[----:B------:R0:W-:Y:S01]  /*7a10*/  STG.E.U16 desc[UR36][R8.64], R24 ;  /* 0x0000001808007986 */ /* 0x0001e2000c101524 */
[----:B------:R-:W-:Y:S05]  /*7a20*/  BRA `(.L_x_10964) ;  /* 0x0000000c00147947 */ /* 0x000fea0003800000 */
.L_x_10960:
        /* <DEDUP_REMOVED lines=9> */
.L_x_10968:
[----:B------:R-:W0:Y:S02]  /*7ac0*/  I2F.S16 R0, R24 ;  /* 0x0000001800007306 */ /* 0x000e240000101400 */
[----:B0-----:R-:W-:-:S05]  /*7ad0*/  F2FP.F16.F32.PACK_AB R0, RZ, R0 ;  /* 0x00000000ff00723e */ /* 0x001fca00000000ff */
[----:B------:R0:W-:Y:S01]  /*7ae0*/  STG.E.U16 desc[UR36][R8.64], R0 ;  /* 0x0000000008007986 */ /* 0x0001e2000c101524 */
[----:B------:R-:W-:Y:S05]  /*7af0*/  BRA `(.L_x_10964) ;  /* 0x0000000800e07947 */ /* 0x000fea0003800000 */
.L_x_10967:
        /* <DEDUP_REMOVED lines=10> */
.L_x_10970:
[----:B------:R-:W0:Y:S02]  /*7ba0*/  I2F.S16 R24, R24 ;  /* 0x0000001800187306 */ /* 0x000e240000101400 */
[----:B0-----:R-:W-:-:S04]  /*7bb0*/  F2FP.F16.F32.PACK_AB R3, RZ, R24 ;  /* 0x00000018ff03723e */ /* 0x001fc800000000ff */
[----:B------:R-:W-:-:S05]  /*7bc0*/  PRMT R3, R3, 0x5410, RZ ;  /* 0x0000541003037816 */ /* 0x000fca00000000ff */
[----:B------:R3:W-:Y:S01]  /*7bd0*/  STG.E desc[UR36][R8.64], R3 ;  /* 0x0000000308007986 */ /* 0x0007e2000c101924 */
[----:B------:R-:W-:Y:S05]  /*7be0*/  BRA `(.L_x_10964) ;  /* 0x0000000800a47947 */ /* 0x000fea0003800000 */
.L_x_10969:
[----:B------:R-:W0:Y:S02]  /*7bf0*/  I2F.F64.S16 R24, R24 ;  /* 0x0000001800187312 */ /* 0x000e240000101c00 */
[----:B0-----:R4:W-:Y:S01]  /*7c00*/  STG.E.64 desc[UR36][R8.64], R24 ;  /* 0x0000001808007986 */ /* 0x0019e2000c101b24 */
[----:B------:R-:W-:Y:S05]  /*7c10*/  BRA `(.L_x_10964) ;  /* 0x0000000800987947 */ /* 0x000fea0003800000 */
.L_x_10959:
        /* <DEDUP_REMOVED lines=8> */
[----:B------:R-:W-:-:S04]  /*7ca0*/  PRMT R0, R24, 0x9910, RZ ;  /* 0x0000991018007816 */ /* 0x000fc800000000ff */
[----:B------:R-:W-:-:S04]  /*7cb0*/  ISETP.NE.AND P0, PT, R0, RZ, PT ;  /* 0x000000ff0000720c */ /* 0x000fc80003f05270 */
[----:B------:R-:W-:-:S05]  /*7cc0*/  SEL R3, RZ, 0x1, !P0 ;  /* 0x00000001ff037807 */ /* 0x000fca0004000000 */
[----:B------:R0:W-:Y:S01]  /*7cd0*/  STG.E.U8 desc[UR36][R8.64], R3 ;  /* 0x0000000308007986 */ /* 0x0001e2000c101124 */
[----:B------:R-:W-:Y:S05]  /*7ce0*/  BRA `(.L_x_10964) ;  /* 0x0000000800647947 */ /* 0x000fea0003800000 */
.L_x_10973:
[----:B------:R-:W0:Y:S01]  /*7cf0*/  I2F.F64.S16 R4, R24 ;  /* 0x0000001800047312 */ /* 0x000e220000101c00 */
[----:B------:R-:W-:-:S05]  /*7d00*/  CS2R R6, SRZ ;  /* 0x0000000000067805 */ /* 0x000fca000001ff00 */
[----:B0-----:R0:W-:Y:S01]  /*7d10*/  STG.E.128 desc[UR36][R8.64], R4 ;  /* 0x0000000408007986 */ /* 0x0011e2000c101d24 */
[----:B------:R-:W-:Y:S05]  /*7d20*/  BRA `(.L_x_10964) ;  /* 0x0000000800547947 */ /* 0x000fea0003800000 */
.L_x_10972:
        /* <DEDUP_REMOVED lines=19> */
.L_x_10977:
[----:B------:R-:W-:Y:S05]  /*7e60*/  BSYNC.RECONVERGENT B0 ;  /* 0x0000000000007941 */ /* 0x000fea0003800200 */
.L_x_10976:
[----:B------:R-:W-:-:S05]  /*7e70*/  LOP3.LUT R5, R0, 0x80, R5, 0xf8, !PT ;  /* 0x0000008000057812 */ /* 0x000fca00078ef805 */
[----:B------:R0:W-:Y:S01]  /*7e80*/  STG.E.U8 desc[UR36][R8.64], R5 ;  /* 0x0000000508007986 */ /* 0x0001e2000c101124 */
[----:B------:R-:W-:Y:S05]  /*7e90*/  BRA `(.L_x_10964) ;  /* 0x0000000400f87947 */ /* 0x000fea0003800000 */
.L_x_10975:
        /* <DEDUP_REMOVED lines=15> */
.L_x_10979:
[----:B------:R-:W-:Y:S05]  /*7f90*/  BSYNC.RECONVERGENT B0 ;  /* 0x0000000000007941 */ /* 0x000fea0003800200 */
.L_x_10978:
[----:B------:R-:W-:-:S05]  /*7fa0*/  LOP3.LUT R5, R0, 0x80, R5, 0xf8, !PT ;  /* 0x0000008000057812 */ /* 0x000fca00078ef805 */
[----:B------:R0:W-:Y:S01]  /*7fb0*/  STG.E.U8 desc[UR36][R8.64], R5 ;  /* 0x0000000508007986 */ /* 0x0001e2000c101124 */
[----:B------:R-:W-:Y:S05]  /*7fc0*/  BRA `(.L_x_10964) ;  /* 0x0000000400ac7947 */ /* 0x000fea0003800000 */
.L_x_10974:
[----:B------:R-:W0:Y:S02]  /*7fd0*/  I2F.S16 R0, R24 ;  /* 0x0000001800007306 */ /* 0x000e240000101400 */
[----:B0-----:R-:W-:-:S05]  /*7fe0*/  F2FP.BF16.F32.PACK_AB R0, RZ, R0 ;  /* 0x00000000ff00723e */ /* 0x001fca00000010ff */
[----:B------:R0:W-:Y:S01]  /*7ff0*/  STG.E.U16 desc[UR36][R8.64], R0 ;  /* 0x0000000008007986 */ /* 0x0001e2000c101524 */
[----:B------:R-:W-:Y:S05]  /*8000*/  BRA `(.L_x_10964) ;  /* 0x00000004009c7947 */ /* 0x000fea0003800000 */
.L_x_10971:
        /* <DEDUP_REMOVED lines=10> */
.L_x_10982:
        /* <DEDUP_REMOVED lines=13> */
.L_x_10985:
[----:B------:R-:W-:-:S04]  /*8180*/  SHF.R.U32.HI R0, RZ, 0x14, R3 ;  /* 0x00000014ff007819 */ /* 0x000fc80000011603 */
[----:B------:R-:W-:-:S04]  /*8190*/  LOP3.LUT R0, R0, 0x1, RZ, 0xc0, !PT ;  /* 0x0000000100007812 */ /* 0x000fc800078ec0ff */
[----:B------:R-:W-:-:S04]  /*81a0*/  IADD3 R0, PT, PT, R3, 0x487ffff, R0 ;  /* 0x0487ffff03007810 */ /* 0x000fc80007ffe000 */
[----:B------:R-:W-:-:S04]  /*81b0*/  SHF.R.U32.HI R0, RZ, 0x14, R0 ;  /* 0x00000014ff007819 */ /* 0x000fc80000011600 */
[----:B------:R-:W-:-:S07]  /*81c0*/  LOP3.LUT R0, R0, 0xff, RZ, 0xc0, !PT ;  /* 0x000000ff00007812 */ /* 0x000fce00078ec0ff */
.L_x_10986:
[----:B------:R-:W-:-:S04]  /*81d0*/  SHF.R.U32.HI R3, RZ, 0x18, R3 ;  /* 0x00000018ff037819 */ /* 0x000fc80000011603 */
[----:B------:R-:W-:-:S04]  /*81e0*/  LOP3.LUT R0, R0, 0x80, R3, 0xf8, !PT ;  /* 0x0000008000007812 */ /* 0x000fc800078ef803 */
[----:B------:R-:W-:-:S07]  /*81f0*/  PRMT R4, R0, 0x7610, R4 ;  /* 0x0000761000047816 */ /* 0x000fce0000000004 */
.L_x_10984:
[----:B------:R-:W-:Y:S05]  /*8200*/  BSYNC.RECONVERGENT B0 ;  /* 0x0000000000007941 */ /* 0x000fea0003800200 */
.L_x_10983:
[----:B------:R0:W-:Y:S01]  /*8210*/  STG.E.U8 desc[UR36][R8.64], R4 ;  /* 0x0000000408007986 */ /* 0x0001e2000c101124 */
[----:B------:R-:W-:Y:S05]  /*8220*/  BRA `(.L_x_10964) ;  /* 0x0000000400147947 */ /* 0x000fea0003800000 */
.L_x_10981:
        /* <DEDUP_REMOVED lines=13> */
.L_x_10989:
[----:B------:R-:W-:-:S04]  /*8300*/  SHF.R.U32.HI R0, RZ, 0x15, R3 ;  /* 0x00000015ff007819 */ /* 0x000fc80000011603 */
[----:B------:R-:W-:-:S04]  /*8310*/  LOP3.LUT R0, R0, 0x1, RZ, 0xc0, !PT ;  /* 0x0000000100007812 */ /* 0x000fc800078ec0ff */
[----:B------:R-:W-:-:S04]  /*8320*/  IADD3 R0, PT, PT, R3, 0x88fffff, R0 ;  /* 0x088fffff03007810 */ /* 0x000fc80007ffe000 */
[----:B------:R-:W-:-:S04]  /*8330*/  SHF.R.U32.HI R0, RZ, 0x15, R0 ;  /* 0x00000015ff007819 */ /* 0x000fc80000011600 */
[----:B------:R-:W-:-:S07]  /*8340*/  LOP3.LUT R0, R0, 0xff, RZ, 0xc0, !PT ;  /* 0x000000ff00007812 */ /* 0x000fce00078ec0ff */
.L_x_10990:
[----:B------:R-:W-:-:S04]  /*8350*/  SHF.R.U32.HI R3, RZ, 0x18, R3 ;  /* 0x00000018ff037819 */ /* 0x000fc80000011603 */
[----:B------:R-:W-:-:S04]  /*8360*/  LOP3.LUT R0, R0, 0x80, R3, 0xf8, !PT ;  /* 0x0000008000007812 */ /* 0x000fc800078ef803 */
[----:B------:R-:W-:-:S07]  /*8370*/  PRMT R4, R0, 0x7610, R4 ;  /* 0x0000761000047816 */ /* 0x000fce0000000004 */
.L_x_10988:
[----:B------:R-:W-:Y:S05]  /*8380*/  BSYNC.RECONVERGENT B0 ;  /* 0x0000000000007941 */ /* 0x000fea0003800200 */
.L_x_10987:
[----:B------:R0:W-:Y:S01]  /*8390*/  STG.E.U8 desc[UR36][R8.64], R4 ;  /* 0x0000000408007986 */ /* 0x0001e2000c101124 */
[----:B------:R-:W-:Y:S05]  /*83a0*/  BRA `(.L_x_10964) ;  /* 0x0000000000b47947 */ /* 0x000fea0003800000 */
.L_x_10980:
[----:B------:R-:W-:-:S13]  /*83b0*/  ISETP.NE.AND P0, PT, R0, 0x1c, PT ;  /* 0x0000001c0000780c */ /* 0x000fda0003f05270 */
[----:B------:R-:W-:Y:S05]  /*83c0*/  @!P0 BRA `(.L_x_10991) ;  /* 0x0000000000a48947 */ /* 0x000fea0003800000 */
[----:B------:R-:W-:-:S13]  /*83d0*/  ISETP.NE.AND P0, PT, R0, 0x1d, PT ;  /* 0x0000001d0000780c */ /* 0x000fda0003f05270 */
[----:B------:R-:W-:Y:S05]  /*83e0*/  @!P0 BRA `(.L_x_10992) ;  /* 0x00000000008c8947 */ /* 0x000fea0003800000 */
[----:B------:R-:W-:-:S13]  /*83f0*/  ISETP.NE.AND P0, PT, R0, 0x2c, PT ;  /* 0x0000002c0000780c */ /* 0x000fda0003f05270 */
[----:B------:R-:W-:Y:S05]  /*8400*/  @!P0 BRA `(.L_x_10993) ;  /* 0x0000000000448947 */ /* 0x000fea0003800000 */
.L_x_10963:
        /* <DEDUP_REMOVED lines=16> */
.L_x_10994:
[----:B------:R-:W-:Y:S05]  /*8510*/  BRA `(.L_x_10964) ;  /* 0x0000000000587947 */ /* 0x000fea0003800000 */
.L_x_10993:
        /* <DEDUP_REMOVED lines=16> */
.L_x_10992:
[----:B------:R-:W-:-:S04]  /*8620*/  PRMT R4, R24, 0x9910, RZ ;  /* 0x0000991018047816 */ /* 0x000fc800000000ff */
[----:B------:R-:W-:-:S05]  /*8630*/  SHF.R.S32.HI R5, RZ, 0x1f, R4 ;  /* 0x0000001fff057819 */ /* 0x000fca0000011404 */
[----:B------:R0:W-:Y:S01]  /*8640*/  STG.E.64 desc[UR36][R8.64], R4 ;  /* 0x0000000408007986 */ /* 0x0001e2000c101b24 */
[----:B------:R-:W-:Y:S05]  /*8650*/  BRA `(.L_x_10964) ;  /* 0x0000000000087947 */ /* 0x000fea0003800000 */
.L_x_10991:
[----:B------:R-:W-:-:S05]  /*8660*/  PRMT R3, R24, 0x9910, RZ ;  /* 0x0000991018037816 */ /* 0x000fca00000000ff */
[----:B------:R0:W-:Y:S02]  /*8670*/  STG.E desc[UR36][R8.64], R3 ;  /* 0x0000000308007986 */ /* 0x0001e4000c101924 */
.L_x_10964:
        /* <DEDUP_REMOVED lines=23> */
.L_x_10999:
[----:B------:R4:W-:Y:S01]  /*87f0*/  STG.E.U8 desc[UR36][R8.64], R22 ;  /* 0x0000001608007986 */ /* 0x0009e2000c101124 */
[----:B------:R-:W-:Y:S05]  /*8800*/  BRA `(.L_x_11001) ;  /* 0x0000000c004c7947 */ /* 0x000fea0003800000 */
.L_x_10998:
        /* <DEDUP_REMOVED lines=10> */
.L_x_11003:
[----:B------:R-:W-:-:S05]  /*88b0*/  PRMT R3, R22, 0x9910, RZ ;  /* 0x0000991016037816 */ /* 0x000fca00000000ff */
[----:B------:R2:W-:Y:S01]  /*88c0*/  STG.E desc[UR36][R8.64], R3 ;  /* 0x0000000308007986 */ /* 0x0005e2000c101924 */
[----:B------:R-:W-:Y:S05]  /*88d0*/  BRA `(.L_x_11001) ;  /* 0x0000000c00187947 */ /* 0x000fea0003800000 */
.L_x_11002:
[----:B------:R0:W-:Y:S01]  /*88e0*/  STG.E.U16 desc[UR36][R8.64], R22 ;  /* 0x0000001608007986 */ /* 0x0001e2000c101524 */
[----:B------:R-:W-:Y:S05]  /*88f0*/  BRA `(.L_x_11001) ;  /* 0x0000000c00107947 */ /* 0x000fea0003800000 */
.L_x_10997:
        /* <DEDUP_REMOVED lines=9> */
.L_x_11005:
[----:B------:R-:W0:Y:S02]  /*8990*/  I2F.S16 R0, R22 ;  /* 0x0000001600007306 */ /* 0x000e240000101400 */
[----:B0-----:R-:W-:-:S05]  /*89a0*/  F2FP.F16.F32.PACK_AB R0, RZ, R0 ;  /* 0x00000000ff00723e */ /* 0x001fca00000000ff */
[----:B------:R0:W-:Y:S01]  /*89b0*/  STG.E.U16 desc[UR36][R8.64], R0 ;  /* 0x0000000008007986 */ /* 0x0001e2000c101524 */
[----:B------:R-:W-:Y:S05]  /*89c0*/  BRA `(.L_x_11001) ;  /* 0x0000000800dc7947 */ /* 0x000fea0003800000 */
.L_x_11004:
        /* <DEDUP_REMOVED lines=10> */
.L_x_11007:
[----:B------:R-:W0:Y:S02]  /*8a70*/  I2F.S16 R22, R22 ;  /* 0x0000001600167306 */ /* 0x000e240000101400 */
[----:B0-----:R-:W-:-:S04]  /*8a80*/  F2FP.F16.F32.PACK_AB R3, RZ, R22 ;  /* 0x00000016ff03723e */ /* 0x001fc800000000ff */
[----:B------:R-:W-:-:S05]  /*8a90*/  PRMT R3, R3, 0x5410, RZ ;  /* 0x0000541003037816 */ /* 0x000fca00000000ff */
[----:B------:R0:W-:Y:S01]  /*8aa0*/  STG.E desc[UR36][R8.64], R3 ;  /* 0x0000000308007986 */ /* 0x0001e2000c101924 */
[----:B------:R-:W-:Y:S05]  /*8ab0*/  BRA `(.L_x_11001) ;  /* 0x0000000800a07947 */ /* 0x000fea0003800000 */
.L_x_11006:
[----:B------:R-:W0:Y:S02]  /*8ac0*/  I2F.F64.S16 R4, R22 ;  /* 0x0000001600047312 */ /* 0x000e240000101c00 */
[----:B0-----:R0:W-:Y:S01]  /*8ad0*/  STG.E.64 desc[UR36][R8.64], R4 ;  /* 0x0000000408007986 */ /* 0x0011e2000c101b24 */
[----:B------:R-:W-:Y:S05]  /*8ae0*/  BRA `(.L_x_11001) ;  /* 0x0000000800947947 */ /* 0x000fea0003800000 */
.L_x_10996:
        /* <DEDUP_REMOVED lines=12> */
.L_x_11011:
        /* <DEDUP_REMOVED lines=17> */
.L_x_11014:
[----:B------:R-:W-:-:S04]  /*8cc0*/  SHF.R.U32.HI R3, RZ, 0x18, R5 ;  /* 0x00000018ff037819 */ /* 0x000fc80000011605 */
[----:B------:R-:W-:-:S04]  /*8cd0*/  LOP3.LUT R0, R0, 0x80, R3, 0xf8, !PT ;  /* 0x0000008000007812 */ /* 0x000fc800078ef803 */
[----:B------:R-:W-:-:S07]  /*8ce0*/  PRMT R4, R0, 0x7610, R4 ;  /* 0x0000761000047816 */ /* 0x000fce0000000004 */
.L_x_11013:
[----:B------:R-:W-:Y:S05]  /*8cf0*/  BSYNC.RECONVERGENT B0 ;  /* 0x0000000000007941 */ /* 0x000fea0003800200 */
.L_x_11012:
[----:B------:R0:W-:Y:S01]  /*8d00*/  STG.E.U8 desc[UR36][R8.64], R4 ;  /* 0x0000000408007986 */ /* 0x0001e2000c101124 */
[----:B------:R-:W-:Y:S05]  /*8d10*/  BRA `(.L_x_11001) ;  /* 0x0000000800087947 */ /* 0x000fea0003800000 */
.L_x_11010:
        /* <DEDUP_REMOVED lines=17> */
.L_x_11017:
[----:B------:R-:W-:-:S04]  /*8e30*/  SHF.R.U32.HI R3, RZ, 0x18, R5 ;  /* 0x00000018ff037819 */ /* 0x000fc80000011605 */
[----:B------:R-:W-:-:S04]  /*8e40*/  LOP3.LUT R0, R0, 0x80, R3, 0xf8, !PT ;  /* 0x0000008000007812 */ /* 0x000fc800078ef803 */
[----:B------:R-:W-:-:S07]  /*8e50*/  PRMT R4, R0, 0x7610, R4 ;  /* 0x0000761000047816 */ /* 0x000fce0000000004 */
.L_x_11016:
[----:B------:R-:W-:Y:S05]  /*8e60*/  BSYNC.RECONVERGENT B0 ;  /* 0x0000000000007941 */ /* 0x000fea0003800200 */
.L_x_11015:
[----:B------:R0:W-:Y:S01]  /*8e70*/  STG.E.U8 desc[UR36][R8.64], R4 ;  /* 0x0000000408007986 */ /* 0x0001e2000c101124 */
[----:B------:R-:W-:Y:S05]  /*8e80*/  BRA `(.L_x_11001) ;  /* 0x0000000400ac7947 */ /* 0x000fea0003800000 */
.L_x_11009:
        /* <DEDUP_REMOVED lines=22> */
.L_x_11019:
[----:B------:R-:W-:-:S04]  /*8ff0*/  PRMT R4, R22, 0x9910, RZ ;  /* 0x0000991016047816 */ /* 0x000fc800000000ff */
[----:B------:R-:W-:-:S05]  /*9000*/  SHF.R.S32.HI R5, RZ, 0x1f, R4 ;  /* 0x0000001fff057819 */ /* 0x000fca0000011404 */
[----:B------:R0:W-:Y:S01]  /*9010*/  STG.E.64 desc[UR36][R8.64], R4 ;  /* 0x0000000408007986 */ /* 0x0001e2000c101b24 */
[----:B------:R-:W-:Y:S05]  /*9020*/  BRA `(.L_x_11001) ;  /* 0x0000000400447947 */ /* 0x000fea0003800000 */
.L_x_11018:
[----:B------:R-:W-:-:S05]  /*9030*/  PRMT R3, R22, 0x9910, RZ ;  /* 0x0000991016037816 */ /* 0x000fca00000000ff */
[----:B------:R0:W-:Y:S01]  /*9040*/  STG.E desc[UR36][R8.64], R3 ;  /* 0x0000000308007986 */ /* 0x0001e2000c101924 */
[----:B------:R-:W-:Y:S05]  /*9050*/  BRA `(.L_x_11001) ;  /* 0x0000000400387947 */ /* 0x000fea0003800000 */
.L_x_11008:
        /* <DEDUP_REMOVED lines=11> */
.L_x_11021:
[----:B------:R-:W0:Y:S01]  /*9110*/  I2F.F64.S16 R4, R22 ;  /* 0x0000001600047312 */ /* 0x000e220000101c00 */
[----:B------:R-:W-:-:S05]  /*9120*/  CS2R R6, SRZ ;  /* 0x0000000000067805 */ /* 0x000fca000001ff00 */
[----:B0-----:R0:W-:Y:S01]  /*9130*/  STG.E.128 desc[UR36][R8.64], R4 ;  /* 0x0000000408007986 */ /* 0x0011e2000c101d24 */
[----:B------:R-:W-:Y:S05]  /*9140*/  BRA `(.L_x_11001) ;  /* 0x0000000000fc7947 */ /* 0x000fea0003800000 */
.L_x_11020:
[----:B------:R-:W-:-:S13]  /*9150*/  ISETP.NE.AND P0, PT, R0, 0xf, PT ;  /* 0x0000000f0000780c */ /* 0x000fda0003f05270 */
[----:B------:R-:W-:Y:S05]  /*9160*/  @!P0 BRA `(.L_x_11022) ;  /* 0x0000000000e88947 */ /* 0x000fea0003800000 */
[----:B------:R-:W-:-:S13]  /*9170*/  ISETP.NE.AND P0, PT, R0, 0x17, PT ;  /* 0x000000170000780c */ /* 0x000fda0003f05270 */
[----:B------:R-:W-:Y:S05]  /*9180*/  @!P0 BRA `(.L_x_11023) ;  /* 0x0000000000908947 */ /* 0x000fea0003800000 */
[----:B------:R-:W-:-:S13]  /*9190*/  ISETP.NE.AND P0, PT, R0, 0x18, PT ;  /* 0x000000180000780c */ /* 0x000fda0003f05270 */
[----:B------:R-:W-:Y:S05]  /*91a0*/  @!P0 BRA `(.L_x_11024) ;  /* 0x0000000000448947 */ /* 0x000fea0003800000 */
.L_x_11000:
        /* <DEDUP_REMOVED lines=16> */
.L_x_11025:
[----:B------:R-:W-:Y:S05]  /*92b0*/  BRA `(.L_x_11001) ;  /* 0x0000000000a07947 */ /* 0x000fea0003800000 */
.L_x_11024:
        /* <DEDUP_REMOVED lines=13> */
.L_x_11027:
[----:B------:R-:W-:Y:S05]  /*9390*/  BSYNC.RECONVERGENT B0 ;  /* 0x0000000000007941 */ /* 0x000fea0003800200 */
.L_x_11026:
[----:B------:R-:W-:-:S05]  /*93a0*/  LOP3.LUT R3, R0, 0x80, R3, 0xf8, !PT ;  /* 0x0000008000037812 */ /* 0x000fca00078ef803 */
[----:B------:R0:W-:Y:S01]  /*93b0*/  STG.E.U8 desc[UR36][R8.64], R3 ;  /* 0x0000000308007986 */ /* 0x0001e2000c101124 */
[----:B------:R-:W-:Y:S05]  /*93c0*/  BRA `(.L_x_11001) ;  /* 0x00000000005c7947 */ /* 0x000fea0003800000 */
.L_x_11023:
        /* <DEDUP_REMOVED lines=12> */
.L_x_11029:
[----:B------:R-:W-:Y:S01]  /*9490*/  IMAD.MOV.U32 R0, RZ, RZ, 0x7f ;  /* 0x0000007fff007424 */ /* 0x000fe200078e00ff */
[----:B------:R-:W-:-:S04]  /*94a0*/  ISETP.GT.U32.AND P0, PT, R3, 0x7f800000, PT ;  /* 0x7f8000000300780c */ /* 0x000fc80003f04070 */
[----:B------:R-:W-:-:S09]  /*94b0*/  SEL R0, R0, 0x7c, P0 ;  /* 0x0000007c00007807 */ /* 0x000fd20000000000 */
.L_x_11030:
[----:B------:R-:W-:Y:S05]  /*94c0*/  BSYNC.RECONVERGENT B0 ;  /* 0x0000000000007941 */ /* 0x000fea0003800200 */
.L_x_11028:
[----:B------:R-:W-:-:S04]  /*94d0*/  SHF.R.U32.HI R3, RZ, 0x18, R5 ;  /* 0x00000018ff037819 */ /* 0x000fc80000011605 */
[----:B------:R-:W-:-:S05]  /*94e0*/  LOP3.LUT R3, R0, 0x80, R3, 0xf8, !PT ;  /* 0x0000008000037812 */ /* 0x000fca00078ef803 */
[----:B------:R0:W-:Y:S01]  /*94f0*/  STG.E.U8 desc[UR36][R8.64], R3 ;  /* 0x0000000308007986 */ /* 0x0001e2000c101124 */
[----:B------:R-:W-:Y:S05]  /*9500*/  BRA `(.L_x_11001) ;  /* 0x00000000000c7947 */ /* 0x000fea0003800000 */
.L_x_11022:
[----:B------:R-:W0:Y:S02]  /*9510*/  I2F.S16 R0, R22 ;  /* 0x0000001600007306 */ /* 0x000e240000101400 */
[----:B0-----:R-:W-:-:S05]  /*9520*/  F2FP.BF16.F32.PACK_AB R0, RZ, R0 ;  /* 0x00000000ff00723e */ /* 0x001fca00000010ff */
[----:B------:R0:W-:Y:S02]  /*9530*/  STG.E.U16 desc[UR36][R8.64], R0 ;  /* 0x0000000008007986 */ /* 0x0001e4000c101524 */
.L_x_11001:
[----:B------:R-:W-:-:S07]  /*9540*/  VIADD R23, R23, 0x80 ;  /* 0x0000008017177836 */ /* 0x000fce0000000000 */
.L_x_10958:
[----:B------:R-:W-:-:S13]  /*9550*/  ISETP.GE.AND P0, PT, R23, R16, PT ;  /* 0x000000101700720c */ /* 0x000fda0003f06270 */
[----:B------:R-:W-:Y:S05]  /*9560*/  @P0 BREAK.RELIABLE B6 ;  /* 0x0000000000060942 */ /* 0x000fea0003800100 */
[----:B------:R-:W-:Y:S05]  /*9570*/  @P0 BRA `(.L_x_10995) ;  /* 0x0000000c00ac0947 */ /* 0x000fea0003800000 */
[----:B------:R-:W-:Y:S05]  /*9580*/  BSYNC.RELIABLE B6 ;  /* 0x0000000000067941 */ /* 0x000fea0003800100 */
.L_x_10957:
        /* <DEDUP_REMOVED lines=20> */
.L_x_11034:
[----:B------:R0:W-:Y:S01]  /*96d0*/  STG.E.U8 desc[UR36][R8.64], R17 ;  /* 0x0000001108007986 */ /* 0x0001e2000c101124 */
[----:B------:R-:W-:Y:S05]  /*96e0*/  BRA `(.L_x_11036) ;  /* 0x0000000c004c7947 */ /* 0x000fea0003800000 */
.L_x_11033:
        /* <DEDUP_REMOVED lines=10> */
.L_x_11038:
[----:B------:R-:W-:-:S05]  /*9790*/  PRMT R3, R17, 0x9910, RZ ;  /* 0x0000991011037816 */ /* 0x000fca00000000ff */
[----:B------:R0:W-:Y:S01]  /*97a0*/  STG.E desc[UR36][R8.64], R3 ;  /* 0x0000000308007986 */ /* 0x0001e2000c101924 */
[----:B------:R-:W-:Y:S05]  /*97b0*/  BRA `(.L_x_11036) ;  /* 0x0000000c00187947 */ /* 0x000fea0003800000 */
.L_x_11037:
[----:B------:R0:W-:Y:S01]  /*97c0*/  STG.E.U16 desc[UR36][R8.64], R17 ;  /* 0x0000001108007986 */ /* 0x0001e2000c101524 */
[----:B------:R-:W-:Y:S05]  /*97d0*/  BRA `(.L_x_11036) ;  /* 0x0000000c00107947 */ /* 0x000fea0003800000 */
.L_x_11032:
        /* <DEDUP_REMOVED lines=9> */
.L_x_11040:
[----:B------:R-:W0:Y:S02]  /*9870*/  I2F.S16 R0, R17 ;  /* 0x0000001100007306 */ /* 0x000e240000101400 */
[----:B0-----:R-:W-:-:S05]  /*9880*/  F2FP.F16.F32.PACK_AB R0, RZ, R0 ;  /* 0x00000000ff00723e */ /* 0x001fca00000000ff */
[----:B------:R0:W-:Y:S01]  /*9890*/  STG.E.U16 desc[UR36][R8.64], R0 ;  /* 0x0000000008007986 */ /* 0x0001e2000c101524 */
[----:B------:R-:W-:Y:S05]  /*98a0*/  BRA `(.L_x_11036) ;  /* 0x0000000800dc7947 */ /* 0x000fea0003800000 */
.L_x_11039:
        /* <DEDUP_REMOVED lines=10> */
.L_x_11042:
[----:B------:R-:W0:Y:S02]  /*9950*/  I2F.S16 R17, R17 ;  /* 0x0000001100117306 */ /* 0x000e240000101400 */
[----:B0-----:R-:W-:-:S04]  /*9960*/  F2FP.F16.F32.PACK_AB R3, RZ, R17 ;  /* 0x00000011ff03723e */ /* 0x001fc800000000ff */
[----:B------:R-:W-:-:S05]  /*9970*/  PRMT R3, R3, 0x5410, RZ ;  /* 0x0000541003037816 */ /* 0x000fca00000000ff */
[----:B------:R2:W-:Y:S01]  /*9980*/  STG.E desc[UR36][R8.64], R3 ;  /* 0x0000000308007986 */ /* 0x0005e2000c101924 */
[----:B------:R-:W-:Y:S05]  /*9990*/  BRA `(.L_x_11036) ;  /* 0x0000000800a07947 */ /* 0x000fea0003800000 */
.L_x_11041:
[----:B------:R-:W0:Y:S02]  /*99a0*/  I2F.F64.S16 R4, R17 ;  /* 0x0000001100047312 */ /* 0x000e240000101c00 */
[----:B0-----:R4:W-:Y:S01]  /*99b0*/  STG.E.64 desc[UR36][R8.64], R4 ;  /* 0x0000000408007986 */ /* 0x0019e2000c101b24 */
[----:B------:R-:W-:Y:S05]  /*99c0*/  BRA `(.L_x_11036) ;  /* 0x0000000800947947 */ /* 0x000fea0003800000 */
.L_x_11031:
        /* <DEDUP_REMOVED lines=12> */
.L_x_11046:
        /* <DEDUP_REMOVED lines=17> */
.L_x_11049:
[----:B------:R-:W-:-:S04]  /*9ba0*/  SHF.R.U32.HI R3, RZ, 0x18, R17 ;  /* 0x00000018ff037819 */ /* 0x000fc80000011611 */
[----:B------:R-:W-:-:S04]  /*9bb0*/  LOP3.LUT R0, R0, 0x80, R3, 0xf8, !PT ;  /* 0x0000008000007812 */ /* 0x000fc800078ef803 */
[----:B------:R-:W-:-:S07]  /*9bc0*/  PRMT R4, R0, 0x7610, R4 ;  /* 0x0000761000047816 */ /* 0x000fce0000000004 */
.L_x_11048:
[----:B------:R-:W-:Y:S05]  /*9bd0*/  BSYNC.RECONVERGENT B0 ;  /* 0x0000000000007941 */ /* 0x000fea0003800200 */
.L_x_11047:
[----:B------:R0:W-:Y:S01]  /*9be0*/  STG.E.U8 desc[UR36][R8.64], R4 ;  /* 0x0000000408007986 */ /* 0x0001e2000c101124 */
[----:B------:R-:W-:Y:S05]  /*9bf0*/  BRA `(.L_x_11036) ;  /* 0x0000000800087947 */ /* 0x000fea0003800000 */
.L_x_11045:
        /* <DEDUP_REMOVED lines=17> */
.L_x_11052:
[----:B------:R-:W-:-:S04]  /*9d10*/  SHF.R.U32.HI R3, RZ, 0x18, R17 ;  /* 0x00000018ff037819 */ /* 0x000fc80000011611 */
[----:B------:R-:W-:-:S04]  /*9d20*/  LOP3.LUT R0, R0, 0x80, R3, 0xf8, !PT ;  /* 0x0000008000007812 */ /* 0x000fc800078ef803 */
[----:B------:R-:W-:-:S07]  /*9d30*/  PRMT R4, R0, 0x7610, R4 ;  /* 0x0000761000047816 */ /* 0x000fce0000000004 */
.L_x_11051:
[----:B------:R-:W-:Y:S05]  /*9d40*/  BSYNC.RECONVERGENT B0 ;  /* 0x0000000000007941 */ /* 0x000fea0003800200 */
.L_x_11050:
[----:B------:R0:W-:Y:S01]  /*9d50*/  STG.E.U8 desc[UR36][R8.64], R4 ;  /* 0x0000000408007986 */ /* 0x0001e2000c101124 */
[----:B------:R-:W-:Y:S05]  /*9d60*/  BRA `(.L_x_11036) ;  /* 0x0000000400ac7947 */ /* 0x000fea0003800000 */
.L_x_11044:
        /* <DEDUP_REMOVED lines=22> */
.L_x_11054:
[----:B------:R-:W-:-:S04]  /*9ed0*/  PRMT R4, R17, 0x9910, RZ ;  /* 0x0000991011047816 */ /* 0x000fc800000000ff */
[----:B------:R-:W-:-:S05]  /*9ee0*/  SHF.R.S32.HI R5, RZ, 0x1f, R4 ;  /* 0x0000001fff057819 */ /* 0x000fca0000011404 */
[----:B------:R0:W-:Y:S01]  /*9ef0*/  STG.E.64 desc[UR36][R8.64], R4 ;  /* 0x0000000408007986 */ /* 0x0001e2000c101b24 */
[----:B------:R-:W-:Y:S05]  /*9f00*/  BRA `(.L_x_11036) ;  /* 0x0000000400447947 */ /* 0x000fea0003800000 */
.L_x_11053:
[----:B------:R-:W-:-:S05]  /*9f10*/  PRMT R3, R17, 0x9910, RZ ;  /* 0x0000991011037816 */ /* 0x000fca00000000ff */
[----:B------:R0:W-:Y:S01]  /*9f20*/  STG.E desc[UR36][R8.64], R3 ;  /* 0x0000000308007986 */ /* 0x0001e2000c101924 */
[----:B------:R-:W-:Y:S05]  /*9f30*/  BRA `(.L_x_11036) ;  /* 0x0000000400387947 */ /* 0x000fea0003800000 */
.L_x_11043:
        /* <DEDUP_REMOVED lines=11> */
.L_x_11056:
[----:B------:R-:W0:Y:S01]  /*9ff0*/  I2F.F64.S16 R4, R17 ;  /* 0x0000001100047312 */ /* 0x000e220000101c00 */
[----:B------:R-:W-:-:S05]  /*a000*/  CS2R R6, SRZ ;  /* 0x0000000000067805 */ /* 0x000fca000001ff00 */
[----:B0-----:R0:W-:Y:S01]  /*a010*/  STG.E.128 desc[UR36][R8.64], R4 ;  /* 0x0000000408007986 */ /* 0x0011e2000c101d24 */
[----:B------:R-:W-:Y:S05]  /*a020*/  BRA `(.L_x_11036) ;  /* 0x0000000000fc7947 */ /* 0x000fea0003800000 */
.L_x_11055:
[----:B------:R-:W-:-:S13]  /*a030*/  ISETP.NE.AND P0, PT, R0, 0xf, PT ;  /* 0x0000000f0000780c */ /* 0x000fda0003f05270 */
[----:B------:R-:W-:Y:S05]  /*a040*/  @!P0 BRA `(.L_x_11057) ;  /* 0x0000000000e88947 */ /* 0x000fea0003800000 */
[----:B------:R-:W-:-:S13]  /*a050*/  ISETP.NE.AND P0, PT, R0, 0x17, PT ;  /* 0x000000170000780c */ /* 0x000fda0003f05270 */
[----:B------:R-:W-:Y:S05]  /*a060*/  @!P0 BRA `(.L_x_11058) ;  /* 0x0000000000908947 */ /* 0x000fea0003800000 */
[----:B------:R-:W-:-:S13]  /*a070*/  ISETP.NE.AND P0, PT, R0, 0x18, PT ;  /* 0x000000180000780c */ /* 0x000fda0003f05270 */
[----:B------:R-:W-:Y:S05]  /*a080*/  @!P0 BRA `(.L_x_11059) ;  /* 0x0000000000448947 */ /* 0x000fea0003800000 */
.L_x_11035:
        /* <DEDUP_REMOVED lines=16> */
.L_x_11060:
[----:B------:R-:W-:Y:S05]  /*a190*/  BRA `(.L_x_11036) ;  /* 0x0000000000a07947 */ /* 0x000fea0003800000 */
.L_x_11059:
        /* <DEDUP_REMOVED lines=13> */
.L_x_11062:
[----:B------:R-:W-:Y:S05]  /*a270*/  BSYNC.RECONVERGENT B0 ;  /* 0x0000000000007941 */ /* 0x000fea0003800200 */
.L_x_11061:
[----:B------:R-:W-:-:S05]  /*a280*/  LOP3.LUT R3, R0, 0x80, R3, 0xf8, !PT ;  /* 0x0000008000037812 */ /* 0x000fca00078ef803 */
[----:B------:R0:W-:Y:S01]  /*a290*/  STG.E.U8 desc[UR36][R8.64], R3 ;  /* 0x0000000308007986 */ /* 0x0001e2000c101124 */
[----:B------:R-:W-:Y:S05]  /*a2a0*/  BRA `(.L_x_11036) ;  /* 0x00000000005c7947 */ /* 0x000fea0003800000 */
.L_x_11058:
        /* <DEDUP_REMOVED lines=12> */
.L_x_11064:
[----:B------:R-:W-:Y:S01]  /*a370*/  IMAD.MOV.U32 R0, RZ, RZ, 0x7f ;  /* 0x0000007fff007424 */ /* 0x000fe200078e00ff */
[----:B------:R-:W-:-:S04]  /*a380*/  ISETP.GT.U32.AND P0, PT, R3, 0x7f800000, PT ;  /* 0x7f8000000300780c */ /* 0x000fc80003f04070 */
[----:B------:R-:W-:-:S09]  /*a390*/  SEL R0, R0, 0x7c, P0 ;  /* 0x0000007c00007807 */ /* 0x000fd20000000000 */
.L_x_11065:
[----:B------:R-:W-:Y:S05]  /*a3a0*/  BSYNC.RECONVERGENT B0 ;  /* 0x0000000000007941 */ /* 0x000fea0003800200 */
.L_x_11063:
[----:B------:R-:W-:-:S04]  /*a3b0*/  SHF.R.U32.HI R3, RZ, 0x18, R17 ;  /* 0x00000018ff037819 */ /* 0x000fc80000011611 */
[----:B------:R-:W-:-:S05]  /*a3c0*/  LOP3.LUT R3, R0, 0x80, R3, 0xf8, !PT ;  /* 0x0000008000037812 */ /* 0x000fca00078ef803 */
[----:B------:R0:W-:Y:S01]  /*a3d0*/  STG.E.U8 desc[UR36][R8.64], R3 ;  /* 0x0000000308007986 */ /* 0x0001e2000c101124 */
[----:B------:R-:W-:Y:S05]  /*a3e0*/  BRA `(.L_x_11036) ;  /* 0x00000000000c7947 */ /* 0x000fea0003800000 */
.L_x_11057:
[----:B------:R-:W0:Y:S02]  /*a3f0*/  I2F.S16 R0, R17 ;  /* 0x0000001100007306 */ /* 0x000e240000101400 */
[----:B0-----:R-:W-:-:S05]  /*a400*/  F2FP.BF16.F32.PACK_AB R0, RZ, R0 ;  /* 0x00000000ff00723e */ /* 0x001fca00000010ff */
[----:B------:R0:W-:Y:S02]  /*a410*/  STG.E.U16 desc[UR36][R8.64], R0 ;  /* 0x0000000008007986 */ /* 0x0001e4000c101524 */
.L_x_11036:
[----:B------:R-:W-:-:S07]  /*a420*/  VIADD R23, R23, 0x80 ;  /* 0x0000008017177836 */ /* 0x000fce0000000000 */
.L_x_10995:
[----:B------:R-:W-:Y:S05]  /*a430*/  BSYNC.RECONVERGENT B7 ;  /* 0x0000000000077941 */ /* 0x000fea0003800200 */
.L_x_10956:
        /* <DEDUP_REMOVED lines=21> */
.L_x_11069:
[----:B------:R-:W-:Y:S01]  /*a590*/  STG.E.U8 desc[UR36][R2.64], R19 ;  /* 0x0000001302007986 */ /* 0x000fe2000c101124 */
[----:B------:R-:W-:Y:S05]  /*a5a0*/  EXIT ;  /* 0x000000000000794d */ /* 0x000fea0003800000 */
.L_x_11068:
        /* <DEDUP_REMOVED lines=8> */
[----:B------:R-:W-:Y:S01]  /*a630*/  STG.E.64 desc[UR36][R2.64], R4 ;  /* 0x0000000402007986 */ /* 0x000fe2000c101b24 */
[----:B------:R-:W-:Y:S05]  /*a640*/  EXIT ;  /* 0x000000000000794d */ /* 0x000fea0003800000 */
.L_x_11072:
[----:B------:R-:W-:-:S05]  /*a650*/  PRMT R5, R19, 0x9910, RZ ;  /* 0x0000991013057816 */ /* 0x000fca00000000ff */
[----:B------:R-:W-:Y:S01]  /*a660*/  STG.E desc[UR36][R2.64], R5 ;  /* 0x0000000502007986 */ /* 0x000fe2000c101924 */
[----:B------:R-:W-:Y:S05]  /*a670*/  EXIT ;  /* 0x000000000000794d */ /* 0x000fea0003800000 */
.L_x_11071:
[----:B------:R-:W-:Y:S01]  /*a680*/  STG.E.U16 desc[UR36][R2.64], R19 ;  /* 0x0000001302007986 */ /* 0x000fe2000c101524 */
[----:B------:R-:W-:Y:S05]  /*a690*/  EXIT ;  /* 0x000000000000794d */ /* 0x000fea0003800000 */
.L_x_11067:
        /* <DEDUP_REMOVED lines=9> */
.L_x_11074:
[----:B------:R-:W0:Y:S02]  /*a730*/  I2F.S16 R0, R19 ;  /* 0x0000001300007306 */ /* 0x000e240000101400 */
[----:B0-----:R-:W-:-:S05]  /*a740*/  F2FP.F16.F32.PACK_AB R0, RZ, R0 ;  /* 0x00000000ff00723e */ /* 0x001fca00000000ff */
[----:B------:R-:W-:Y:S01]  /*a750*/  STG.E.U16 desc[UR36][R2.64], R0 ;  /* 0x0000000002007986 */ /* 0x000fe2000c101524 */
[----:B------:R-:W-:Y:S05]  /*a760*/  EXIT ;  /* 0x000000000000794d */ /* 0x000fea0003800000 */
.L_x_11073:
        /* <DEDUP_REMOVED lines=10> */
.L_x_11076:
[----:B------:R-:W0:Y:S02]  /*a810*/  I2F.S16 R19, R19 ;  /* 0x0000001300137306 */ /* 0x000e240000101400 */
[----:B0-----:R-:W-:-:S04]  /*a820*/  F2FP.F16.F32.PACK_AB R5, RZ, R19 ;  /* 0x00000013ff05723e */ /* 0x001fc800000000ff */
[----:B------:R-:W-:-:S05]  /*a830*/  PRMT R5, R5, 0x5410, RZ ;  /* 0x0000541005057816 */ /* 0x000fca00000000ff */
[----:B------:R-:W-:Y:S01]  /*a840*/  STG.E desc[UR36][R2.64], R5 ;  /* 0x0000000502007986 */ /* 0x000fe2000c101924 */
[----:B------:R-:W-:Y:S05]  /*a850*/  EXIT ;  /* 0x000000000000794d */ /* 0x000fea0003800000 */
.L_x_11075:
[----:B------:R-:W0:Y:S02]  /*a860*/  I2F.F64.S16 R4, R19 ;  /* 0x0000001300047312 */ /* 0x000e240000101c00 */
[----:B0-----:R-:W-:Y:S01]  /*a870*/  STG.E.64 desc[UR36][R2.64], R4 ;  /* 0x0000000402007986 */ /* 0x001fe2000c101b24 */
[----:B------:R-:W-:Y:S05]  /*a880*/  EXIT ;  /* 0x000000000000794d */ /* 0x000fea0003800000 */
.L_x_11066:
        /* <DEDUP_REMOVED lines=12> */
.L_x_11080:
        /* <DEDUP_REMOVED lines=18> */
.L_x_11083:
[----:B------:R-:W-:-:S04]  /*aa70*/  SHF.R.U32.HI R5, RZ, 0x18, R5 ;  /* 0x00000018ff057819 */ /* 0x000fc80000011605 */
[----:B------:R-:W-:-:S07]  /*aa80*/  LOP3.LUT R0, R0, 0x80, R5, 0xf8, !PT ;  /* 0x0000008000007812 */ /* 0x000fce00078ef805 */
.L_x_11082:
[----:B------:R-:W-:Y:S05]  /*aa90*/  BSYNC.RECONVERGENT B0 ;  /* 0x0000000000007941 */ /* 0x000fea0003800200 */
.L_x_11081:
[----:B------:R-:W-:Y:S01]  /*aaa0*/  STG.E.U8 desc[UR36][R2.64], R0 ;  /* 0x0000000002007986 */ /* 0x000fe2000c101124 */
[----:B------:R-:W-:Y:S05]  /*aab0*/  EXIT ;  /* 0x000000000000794d */ /* 0x000fea0003800000 */
.L_x_11079:
        /* <DEDUP_REMOVED lines=18> */
.L_x_11086:
[----:B------:R-:W-:-:S04]  /*abe0*/  SHF.R.U32.HI R5, RZ, 0x18, R5 ;  /* 0x00000018ff057819 */ /* 0x000fc80000011605 */
[----:B------:R-:W-:-:S07]  /*abf0*/  LOP3.LUT R0, R0, 0x80, R5, 0xf8, !PT ;  /* 0x0000008000007812 */ /* 0x000fce00078ef805 */
.L_x_11085:
[----:B------:R-:W-:Y:S05]  /*ac00*/  BSYNC.RECONVERGENT B0 ;  /* 0x0000000000007941 */ /* 0x000fea0003800200 */
.L_x_11084:
[----:B------:R-:W-:Y:S01]  /*ac10*/  STG.E.U8 desc[UR36][R2.64], R0 ;  /* 0x0000000002007986 */ /* 0x000fe2000c101124 */
[----:B------:R-:W-:Y:S05]  /*ac20*/  EXIT ;  /* 0x000000000000794d */ /* 0x000fea0003800000 */
.L_x_11078:
        /* <DEDUP_REMOVED lines=22> */
.L_x_11088:
[----:B------:R-:W-:-:S04]  /*ad90*/  PRMT R4, R19, 0x9910, RZ ;  /* 0x0000991013047816 */ /* 0x000fc800000000ff */
[----:B------:R-:W-:-:S05]  /*ada0*/  SHF.R.S32.HI R5, RZ, 0x1f, R4 ;  /* 0x0000001fff057819 */ /* 0x000fca0000011404 */
[----:B------:R-:W-:Y:S01]  /*adb0*/  STG.E.64 desc[UR36][R2.64], R4 ;  /* 0x0000000402007986 */ /* 0x000fe2000c101b24 */
[----:B------:R-:W-:Y:S05]  /*adc0*/  EXIT ;  /* 0x000000000000794d */ /* 0x000fea0003800000 */
.L_x_11087:
[----:B------:R-:W-:-:S05]  /*add0*/  PRMT R5, R19, 0x9910, RZ ;  /* 0x0000991013057816 */ /* 0x000fca00000000ff */
[----:B------:R-:W-:Y:S01]  /*ade0*/  STG.E desc[UR36][R2.64], R5 ;  /* 0x0000000502007986 */ /* 0x000fe2000c101924 */
[----:B------:R-:W-:Y:S05]  /*adf0*/  EXIT ;  /* 0x000000000000794d */ /* 0x000fea0003800000 */
.L_x_11077:
        /* <DEDUP_REMOVED lines=9> */
[----:B------:R-:W-:Y:S01]  /*ae90*/  STG.E.U8 desc[UR36][R2.64], R5 ;  /* 0x0000000502007986 */ /* 0x000fe2000c101124 */
[----:B------:R-:W-:Y:S05]  /*aea0*/  EXIT ;  /* 0x000000000000794d */ /* 0x000fea0003800000 */
.L_x_11090:
[----:B------:R-:W0:Y:S01]  /*aeb0*/  I2F.F64.S16 R4, R19 ;  /* 0x0000001300047312 */ /* 0x000e220000101c00 */
[----:B------:R-:W-:-:S05]  /*aec0*/  CS2R R6, SRZ ;  /* 0x0000000000067805 */ /* 0x000fca000001ff00 */
[----:B0-----:R-:W-:Y:S01]  /*aed0*/  STG.E.128 desc[UR36][R2.64], R4 ;  /* 0x0000000402007986 */ /* 0x001fe2000c101d24 */
[----:B------:R-:W-:Y:S05]  /*aee0*/  EXIT ;  /* 0x000000000000794d */ /* 0x000fea0003800000 */
.L_x_11089:
[----:B------:R-:W-:-:S13]  /*aef0*/  ISETP.NE.AND P0, PT, R0, 0xf, PT ;  /* 0x0000000f0000780c */ /* 0x000fda0003f05270 */
[----:B------:R-:W-:Y:S05]  /*af00*/  @!P0 BRA `(.L_x_11091) ;  /* 0x0000000000e88947 */ /* 0x000fea0003800000 */
[----:B------:R-:W-:-:S13]  /*af10*/  ISETP.NE.AND P0, PT, R0, 0x17, PT ;  /* 0x000000170000780c */ /* 0x000fda0003f05270 */
[----:B------:R-:W-:Y:S05]  /*af20*/  @!P0 BRA `(.L_x_11092) ;  /* 0x0000000000908947 */ /* 0x000fea0003800000 */
[----:B------:R-:W-:-:S13]  /*af30*/  ISETP.NE.AND P0, PT, R0, 0x18, PT ;  /* 0x000000180000780c */ /* 0x000fda0003f05270 */
[----:B------:R-:W-:Y:S05]  /*af40*/  @!P0 BRA `(.L_x_11093) ;  /* 0x0000000000448947 */ /* 0x000fea0003800000 */
.L_x_11070:
        /* <DEDUP_REMOVED lines=16> */
.L_x_11094:
[----:B------:R-:W-:Y:S05]  /*b050*/  EXIT ;  /* 0x000000000000794d */ /* 0x000fea0003800000 */
.L_x_11093:
        /* <DEDUP_REMOVED lines=13> */
.L_x_11096:
[----:B------:R-:W-:Y:S05]  /*b130*/  BSYNC.RECONVERGENT B0 ;  /* 0x0000000000007941 */ /* 0x000fea0003800200 */
.L_x_11095:
[----:B------:R-:W-:-:S05]  /*b140*/  LOP3.LUT R5, R0, 0x80, R5, 0xf8, !PT ;  /* 0x0000008000057812 */ /* 0x000fca00078ef805 */
[----:B------:R-:W-:Y:S01]  /*b150*/  STG.E.U8 desc[UR36][R2.64], R5 ;  /* 0x0000000502007986 */ /* 0x000fe2000c101124 */
[----:B------:R-:W-:Y:S05]  /*b160*/  EXIT ;  /* 0x000000000000794d */ /* 0x000fea0003800000 */
.L_x_11092:
        /* <DEDUP_REMOVED lines=12> */
.L_x_11098:
[----:B------:R-:W-:Y:S01]  /*b230*/  IMAD.MOV.U32 R0, RZ, RZ, 0x7f ;  /* 0x0000007fff007424 */ /* 0x000fe200078e00ff */
[----:B------:R-:W-:-:S04]  /*b240*/  ISETP.GT.U32.AND P0, PT, R4, 0x7f800000, PT ;  /* 0x7f8000000400780c */ /* 0x000fc80003f04070 */
[----:B------:R-:W-:-:S09]  /*b250*/  SEL R0, R0, 0x7c, P0 ;  /* 0x0000007c00007807 */ /* 0x000fd20000000000 */
.L_x_11099:
[----:B------:R-:W-:Y:S05]  /*b260*/  BSYNC.RECONVERGENT B0 ;  /* 0x0000000000007941 */ /* 0x000fea0003800200 */
.L_x_11097:
[----:B------:R-:W-:-:S04]  /*b270*/  SHF.R.U32.HI R5, RZ, 0x18, R5 ;  /* 0x00000018ff057819 */ /* 0x000fc80000011605 */
[----:B------:R-:W-:-:S05]  /*b280*/  LOP3.LUT R5, R0, 0x80, R5, 0xf8, !PT ;  /* 0x0000008000057812 */ /* 0x000fca00078ef805 */
[----:B------:R-:W-:Y:S01]  /*b290*/  STG.E.U8 desc[UR36][R2.64], R5 ;  /* 0x0000000502007986 */ /* 0x000fe2000c101124 */
[----:B------:R-:W-:Y:S05]  /*b2a0*/  EXIT ;  /* 0x000000000000794d */ /* 0x000fea0003800000 */
.L_x_11091:
[----:B------:R-:W0:Y:S02]  /*b2b0*/  I2F.S16 R0, R19 ;  /* 0x0000001300007306 */ /* 0x000e240000101400 */
[----:B0-----:R-:W-:-:S05]  /*b2c0*/  F2FP.BF16.F32.PACK_AB R0, RZ, R0 ;  /* 0x00000000ff00723e */ /* 0x001fca00000010ff */
[----:B------:R-:W-:Y:S01]  /*b2d0*/  STG.E.U16 desc[UR36][R2.64], R0 ;  /* 0x0000000002007986 */ /* 0x000fe2000c101524 */
[----:B------:R-:W-:Y:S05]  /*b2e0*/  EXIT ;  /* 0x000000000000794d */ /* 0x000fea0003800000 */
.L_x_11100:
        /* <DEDUP_REMOVED lines=9> */
.L_x_32415:


//--------------------- .text._ZN2at6native18elementwise_kernelILi128ELi4EZNS0_22gpu_kernel_impl_nocastINS0_13BinaryFunctorIsssZZZNS0_21heaviside_kernel_cudaERNS_18TensorIteratorBaseEENKUlvE_clEvENKUlvE3_clEvEUlssE_EEEEvS5_RKT_EUliE_EEviT1_ --------------------------
	.section	.text._ZN2at6native18elementwise_kernelILi128ELi4EZNS0_22gpu_kernel_impl_nocastINS0_13BinaryFunctorIsssZZZNS0_21heaviside_kernel_cudaERNS_18TensorIteratorBaseEENKUlvE_clEvENKUlvE3_clEvEUlssE_EEEEvS5_RKT_EUliE_EEviT1_,"ax",@progbits
	.align	128
        .global         _ZN2at6native18elementwise_kernelILi128ELi4EZNS0_22gpu_kernel_impl_nocastINS0_13BinaryFunctorIsssZZZNS0_21heaviside_kernel_cudaERNS_18TensorIteratorBaseEENKUlvE_clEvENKUlvE3_clEvEUlssE_EEEEvS5_RKT_EUliE_EEviT1_
        .type           _ZN2at6native18elementwise_kernelILi128ELi4EZNS0_22gpu_kernel_impl_nocastINS0_13BinaryFunctorIsssZZZNS0_21heaviside_kernel_cudaERNS_18TensorIteratorBaseEENKUlvE_clEvENKUlvE3_clEvEUlssE_EEEEvS5_RKT_EUliE_EEviT1_,@function
        .size           _ZN2at6native18elementwise_kernelILi128ELi4EZNS0_22gpu_kernel_impl_nocastINS0_13BinaryFunctorIsssZZZNS0_21heaviside_kernel_cudaERNS_18TensorIteratorBaseEENKUlvE_clEvENKUlvE3_clEvEUlssE_EEEEvS5_RKT_EUliE_EEviT1_,(.L_x_32416 - _ZN2at6native18elementwise_kernelILi128ELi4EZNS0_22gpu_kernel_impl_nocastINS0_13BinaryFunctorIsssZZZNS0_21heaviside_kernel_cudaERNS_18TensorIteratorBaseEENKUlvE_clEvENKUlvE3_clEvEUlssE_EEEEvS5_RKT_EUliE_EEviT1_)
        .other          _ZN2at6native18elementwise_kernelILi128ELi4EZNS0_22gpu_kernel_impl_nocastINS0_13BinaryFunctorIsssZZZNS0_21heaviside_kernel_cudaERNS_18TensorIteratorBaseEENKUlvE_clEvENKUlvE3_clEvEUlssE_EEEEvS5_RKT_EUliE_EEviT1_,@"STO_CUDA_ENTRY STV_DEFAULT"
_ZN2at6native18elementwise_kernelILi128ELi4EZNS0_22gpu_kernel_impl_nocastINS0_13BinaryFunctorIsssZZZNS0_21heaviside_kernel_cudaERNS_18TensorIteratorBaseEENKUlvE_clEvENKUlvE3_clEvEUlssE_EEEEvS5_RKT_EUliE_EEviT1_:
.text._ZN2at6native18elementwise_kernelILi128ELi4EZNS0_22gpu_kernel_impl_nocastINS0_13BinaryFunctorIsssZZZNS0_21heaviside_kernel_cudaERNS_18TensorIteratorBaseEENKUlvE_clEvENKUlvE3_clEvEUlssE_EEEEvS5_RKT_EUliE_EEviT1_:
        /* <DEDUP_REMOVED lines=17> */
[----:B-1----:R0:W3:Y:S03]  /*0110*/  LDG.E.U16 R11, desc[UR6][R6.64] ;  /* 0x00000006060b7981 */ /* 0x0020e6000c1e1500 */
[----:B------:R-:W1:Y:S01]  /*0120*/  LDC.64 R8, c[0x0][0x5e8] ;  /* 0x00017a00ff087b82 */ /* 0x000e620000000a00 */
[----:B------:R-:W-:-:S02]  /*0130*/  IADD3 R3, PT, PT, R3, 0x80, RZ ;  /* 0x0000008003037810 */ /* 0x000fc40007ffe0ff */
[C---:B--2---:R-:W-:Y:S02]  /*0140*/  ISETP.NE.AND P1, PT, R4.reuse, RZ, PT ;  /* 0x000000ff0400720c */ /* 0x044fe40003f25270 */
[----:B------:R-:W-:-:S04]  /*0150*/  PRMT R0, R4, 0x9910, RZ ;  /* 0x0000991004007816 */ /* 0x000fc800000000ff */
[----:B------:R-:W-:-:S07]  /*0160*/  ISETP.GT.AND P0, PT, R0, RZ, PT ;  /* 0x000000ff0000720c */ /* 0x000fce0003f04270 */
[----:B---3--:R-:W-:Y:S02]  /*0170*/  @P1 SEL R11, RZ, 0x1, !P0 ;  /* 0x00000001ff0b1807 */ /* 0x008fe40004000000 */
[----:B------:R-:W-:-:S03]  /*0180*/  ISETP.GE.AND P0, PT, R3, UR4, PT ;  /* 0x0000000403007c0c */ /* 0x000fc6000bf06270 */
[----:B-1----:R0:W-:Y:S10]  /*0190*/  STG.E.U16 desc[UR6][R8.64], R11 ;  /* 0x0000000b08007986 */ /* 0x0021f4000c101506 */
[----:B------:R-:W-:Y:S05]  /*01a0*/  @P0 BREAK.RELIABLE B1 ;  /* 0x0000000000010942 */ /* 0x000fea0003800100 */
[----:B------:R-:W-:Y:S05]  /*01b0*/  @P0 BRA `(.L_x_11105) ;  /* 0x0000000000680947 */ /* 0x000fea0003800000 */
[----:B------:R-:W1:Y:S08]  /*01c0*/  LDC.64 R4, c[0x0][0x5f0] ;  /* 0x00017c00ff047b82 */ /* 0x000e700000000a00 */
[----:B0-----:R-:W0:Y:S01]  /*01d0*/  LDC.64 R6, c[0x0][0x5f8] ;  /* 0x00017e00ff067b82 */ /* 0x001e220000000a00 */
[----:B-1----:R-:W2:Y:S04]  /*01e0*/  LDG.E.U16 R4, desc[UR6][R4.64] ;  /* 0x0000000604047981 */ /* 0x002ea8000c1e1500 */
[----:B0-----:R0:W3:Y:S03]  /*01f0*/  LDG.E.U16 R11, desc[UR6][R6.64] ;  /* 0x00000006060b7981 */ /* 0x0010e6000c1e1500 */
[----:B------:R-:W1:Y:S01]  /*0200*/  LDC.64 R8, c[0x0][0x5e8] ;  /* 0x00017a00ff087b82 */ /* 0x000e620000000a00 */
[----:B------:R-:W-:-:S02]  /*0210*/  IADD3 R3, PT, PT, R3, 0x80, RZ ;  /* 0x0000008003037810 */ /* 0x000fc40007ffe0ff */
[C---:B--2---:R-:W-:Y:S02]  /*0220*/  ISETP.NE.AND P1, PT, R4.reuse, RZ, PT ;  /* 0x000000ff0400720c */ /* 0x044fe40003f25270 */
[----:B------:R-:W-:-:S04]  /*0230*/  PRMT R0, R4, 0x9910, RZ ;  /* 0x0000991004007816 */ /* 0x000fc800000000ff */
[----:B------:R-:W-:-:S07]  /*0240*/  ISETP.GT.AND P0, PT, R0, RZ, PT ;  /* 0x000000ff0000720c */ /* 0x000fce0003f04270 */
[----:B---3--:R-:W-:-:S05]  /*0250*/  @P1 SEL R11, RZ, 0x1, !P0 ;  /* 0x00000001ff0b1807 */ /* 0x008fca0004000000 */
[----:B-1----:R0:W-:Y:S02]  /*0260*/  STG.E.U16 desc[UR6][R8.64], R11 ;  /* 0x0000000b08007986 */ /* 0x0021e4000c101506 */
.L_x_11104:
[----:B------:R-:W-:-:S13]  /*0270*/  ISETP.GE.AND P0, PT, R3, UR4, PT ;  /* 0x0000000403007c0c */ /* 0x000fda000bf06270 */
[----:B------:R-:W-:Y:S05]  /*0280*/  @P0 BREAK.RELIABLE B1 ;  /* 0x0000000000010942 */ /* 0x000fea0003800100 */
[----:B------:R-:W-:Y:S05]  /*0290*/  @P0 BRA `(.L_x_11105) ;  /* 0x0000000000300947 */ /* 0x000fea0003800000 */
[----:B------:R-:W-:Y:S05]  /*02a0*/  BSYNC.RELIABLE B1 ;  /* 0x0000000000017941 */ /* 0x000fea0003800100 */
.L_x_11103:
[----:B------:R-:W1:Y:S08]  /*02b0*/  LDC.64 R4, c[0x0][0x5f0] ;  /* 0x00017c00ff047b82 */ /* 0x000e700000000a00 */
[----:B0-----:R-:W0:Y:S01]  /*02c0*/  LDC.64 R6, c[0x0][0x5f8] ;  /* 0x00017e00ff067b82 */ /* 0x001e220000000a00 */
[----:B-1----:R-:W2:Y:S04]  /*02d0*/  LDG.E.U16 R4, desc[UR6][R4.64] ;  /* 0x0000000604047981 */ /* 0x002ea8000c1e1500 */
[----:B0-----:R1:W3:Y:S03]  /*02e0*/  LDG.E.U16 R11, desc[UR6][R6.64] ;  /* 0x00000006060b7981 */ /* 0x0012e6000c1e1500 */
[----:B------:R-:W0:Y:S01]  /*02f0*/  LDC.64 R8, c[0x0][0x5e8] ;  /* 0x00017a00ff087b82 */ /* 0x000e220000000a00 */
[----:B------:R-:W-:-:S02]  /*0300*/  IADD3 R3, PT, PT, R3, 0x80, RZ ;  /* 0x0000008003037810 */ /* 0x000fc40007ffe0ff */
[C---:B--2---:R-:W-:Y:S02]  /*0310*/  ISETP.NE.AND P1, PT, R4.reuse, RZ, PT ;  /* 0x000000ff0400720c */ /* 0x044fe40003f25270 */
[----:B------:R-:W-:-:S04]  /*0320*/  PRMT R0, R4, 0x9910, RZ ;  /* 0x0000991004007816 */ /* 0x000fc800000000ff */
[----:B------:R-:W-:-:S07]  /*0330*/  ISETP.GT.AND P0, PT, R0, RZ, PT ;  /* 0x000000ff0000720c */ /* 0x000fce0003f04270 */
[----:B---3--:R-:W-:-:S05]  /*0340*/  @P1 SEL R11, RZ, 0x1, !P0 ;  /* 0x00000001ff0b1807 */ /* 0x008fca0004000000 */
[----:B0-----:R1:W-:Y:S02]  /*0350*/  STG.E.U16 desc[UR6][R8.64], R11 ;  /* 0x0000000b08007986 */ /* 0x0013e4000c101506 */
.L_x_11105:
[----:B------:R-:W-:Y:S05]  /*0360*/  BSYNC.RECONVERGENT B0 ;  /* 0x0000000000007941 */ /* 0x000fea0003800200 */
.L_x_11102:
        /* <DEDUP_REMOVED lines=8> */
[----:B--2---:R-:W-:-:S02]  /*03f0*/  ISETP.NE.AND P1, PT, R2, RZ, PT ;  /* 0x000000ff0200720c */ /* 0x004fc40003f25270 */
[----:B------:R-:W-:-:S04]  /*0400*/  PRMT R0, R2, 0x9910, RZ ;  /* 0x0000991002007816 */ /* 0x000fc800000000ff */
[----:B------:R-:W-:-:S07]  /*0410*/  ISETP.GT.AND P0, PT, R0, RZ, PT ;  /* 0x000000ff0000720c */ /* 0x000fce0003f04270 */
[----:B---3--:R-:W-:-:S05]  /*0420*/  @P1 SEL R9, RZ, 0x1, !P0 ;  /* 0x00000001ff091807 */ /* 0x008fca0004000000 */
[----:B0-----:R-:W-:Y:S01]  /*0430*/  STG.E.U16 desc[UR6][R6.64], R9 ;  /* 0x0000000906007986 */ /* 0x001fe2000c101506 */
[----:B------:R-:W-:Y:S05]  /*0440*/  EXIT ;  /* 0x000000000000794d */ /* 0x000fea0003800000 */
.L_x_11101:
        /* <DEDUP_REMOVED lines=356> */
.L_x_11109:
[----:B------:R-:W0:Y:S02]  /*1a90*/  LDCU.128 UR8, c[0x0][0x5f0] ;  /* 0x0000be00ff0877ac */ /* 0x000e240008000c00 */
[----:B0-----:R-:W-:-:S04]  /*1aa0*/  IADD3 R6, P0, PT, R6, UR8, RZ ;  /* 0x0000000806067c10 */ /* 0x001fc8000ff1e0ff */
[----:B------:R-:W-:Y:S01]  /*1ab0*/  IADD3.X R7, PT, PT, RZ, UR9, RZ, P0, !PT ;  /* 0x00000009ff077c10 */ /* 0x000fe200087fe4ff */
[----:B------:R-:W0:Y:S04]  /*1ac0*/  LDCU.64 UR8, c[0x0][0x5e8] ;  /* 0x0000bd00ff0877ac */ /* 0x000e280008000a00 */
[----:B------:R-:W2:Y:S01]  /*1ad0*/  LDG.E.U16 R6, desc[UR6][R6.64] ;  /* 0x0000000606067981 */ /* 0x000ea2000c1e1500 */
[----:B------:R-:W-:-:S04]  /*1ae0*/  IADD3 R8, P0, PT, R4, UR10, RZ ;  /* 0x0000000a04087c10 */ /* 0x000fc8000ff1e0ff */
[----:B------:R-:W-:-:S05]  /*1af0*/  IADD3.X R9, PT, PT, RZ, UR11, RZ, P0, !PT ;  /* 0x0000000bff097c10 */ /* 0x000fca00087fe4ff */
[----:B------:R1:W3:Y:S01]  /*1b00*/  LDG.E.U16 R11, desc[UR6][R8.64] ;  /* 0x00000006080b7981 */ /* 0x0002e2000c1e1500 */
[----:B------:R-:W-:Y:S02]  /*1b10*/  IADD3 R3, PT, PT, R3, 0x80, RZ ;  /* 0x0000008003037810 */ /* 0x000fe40007ffe0ff */
[----:B0-----:R-:W-:-:S04]  /*1b20*/  IADD3 R4, P2, PT, R5, UR8, RZ ;  /* 0x0000000805047c10 */ /* 0x001fc8000ff5e0ff */
[----:B------:R-:W-:Y:S02]  /*1b30*/  IADD3.X R5, PT, PT, RZ, UR9, RZ, P2, !PT ;  /* 0x00000009ff057c10 */ /* 0x000fe400097fe4ff */
[C---:B--2---:R-:W-:Y:S02]  /*1b40*/  ISETP.NE.AND P1, PT, R6.reuse, RZ, PT ;  /* 0x000000ff0600720c */ /* 0x044fe40003f25270 */
[----:B------:R-:W-:-:S04]  /*1b50*/  PRMT R10, R6, 0x9910, RZ ;  /* 0x00009910060a7816 */ /* 0x000fc800000000ff */
[----:B------:R-:W-:-:S07]  /*1b60*/  ISETP.GT.AND P0, PT, R10, RZ, PT ;  /* 0x000000ff0a00720c */ /* 0x000fce0003f04270 */
[----:B---3--:R-:W-:Y:S02]  /*1b70*/  @P1 SEL R11, RZ, 0x1, !P0 ;  /* 0x00000001ff0b1807 */ /* 0x008fe40004000000 */
[----:B------:R-:W-:-:S03]  /*1b80*/  ISETP.GE.AND P0, PT, R3, UR4, PT ;  /* 0x0000000403007c0c */ /* 0x000fc6000bf06270 */
[----:B------:R1:W-:Y:S10]  /*1b90*/  STG.E.U16 desc[UR6][R4.64], R11 ;  /* 0x0000000b04007986 */ /* 0x0003f4000c101506 */
[----:B------:R-:W-:Y:S05]  /*1ba0*/  @P0 BREAK.RELIABLE B1 ;  /* 0x0000000000010942 */ /* 0x000fea0003800100 */
[----:B------:R-:W-:Y:S05]  /*1bb0*/  @P0 BRA `(.L_x_11110) ;  /* 0x0000002c00700947 */ /* 0x000fea0003800000 */
        /* <DEDUP_REMOVED lines=348> */
.L_x_11111:
        /* <DEDUP_REMOVED lines=14> */
[----:B---3--:R-:W-:-:S05]  /*3260*/  @P1 SEL R11, RZ, 0x1, !P0 ;  /* 0x00000001ff0b1807 */ /* 0x008fca0004000000 */
[----:B------:R1:W-:Y:S02]  /*3270*/  STG.E.U16 desc[UR6][R4.64], R11 ;  /* 0x0000000b04007986 */ /* 0x0003e4000c101506 */
.L_x_11108:
[----:B------:R-:W-:-:S13]  /*3280*/  ISETP.GE.AND P0, PT, R3, UR4, PT ;  /* 0x0000000403007c0c */ /* 0x000fda000bf06270 */
[----:B------:R-:W-:Y:S05]  /*3290*/  @P0 BREAK.RELIABLE B1 ;  /* 0x0000000000010942 */ /* 0x000fea0003800100 */
[----:B------:R-:W-:Y:S05]  /*32a0*/  @P0 BRA `(.L_x_11110) ;  /* 0x0000001400b40947 */ /* 0x000fea0003800000 */
[----:B------:R-:W-:Y:S05]  /*32b0*/  BSYNC.RELIABLE B1 ;  /* 0x0000000000017941 */ /* 0x000fea0003800100 */
.L_x_11107:
        /* <DEDUP_REMOVED lines=348> */
.L_x_11112:
[----:B------:R-:W0:Y:S02]  /*4880*/  LDCU.128 UR8, c[0x0][0x5f0] ;  /* 0x0000be00ff0877ac */ /* 0x000e240008000c00 */
[----:B0-----:R-:W-:-:S04]  /*4890*/  IADD3 R6, P0, PT, R6, UR8, RZ ;  /* 0x0000000806067c10 */ /* 0x001fc8000ff1e0ff */
[----:B------:R-:W-:Y:S01]  /*48a0*/  IADD3.X R7, PT, PT, RZ, UR9, RZ, P0, !PT ;  /* 0x00000009ff077c10 */ /* 0x000fe200087fe4ff */
[----:B------:R-:W0:Y:S04]  /*48b0*/  LDCU.64 UR8, c[0x0][0x5e8] ;  /* 0x0000bd00ff0877ac */ /* 0x000e280008000a00 */
[----:B------:R-:W2:Y:S01]  /*48c0*/  LDG.E.U16 R6, desc[UR6][R6.64] ;  /* 0x0000000606067981 */ /* 0x000ea2000c1e1500 */
[----:B------:R-:W-:-:S04]  /*48d0*/  IADD3 R8, P0, PT, R4, UR10, RZ ;  /* 0x0000000a04087c10 */ /* 0x000fc8000ff1e0ff */
[----:B------:R-:W-:-:S05]  /*48e0*/  IADD3.X R9, PT, PT, RZ, UR11, RZ, P0, !PT ;  /* 0x0000000bff097c10 */ /* 0x000fca00087fe4ff */
[----:B------:R3:W4:Y:S01]  /*48f0*/  LDG.E.U16 R11, desc[UR6][R8.64] ;  /* 0x00000006080b7981 */ /* 0x000722000c1e1500 */
[----:B------:R-:W-:Y:S02]  /*4900*/  IADD3 R3, PT, PT, R3, 0x80, RZ ;  /* 0x0000008003037810 */ /* 0x000fe40007ffe0ff */
[----:B0-----:R-:W-:-:S04]  /*4910*/  IADD3 R4, P2, PT, R5, UR8, RZ ;  /* 0x0000000805047c10 */ /* 0x001fc8000ff5e0ff */
[----:B------:R-:W-:Y:S02]  /*4920*/  IADD3.X R5, PT, PT, RZ, UR9, RZ, P2, !PT ;  /* 0x00000009ff057c10 */ /* 0x000fe400097fe4ff */
[C---:B--2---:R-:W-:Y:S02]  /*4930*/  ISETP.NE.AND P1, PT, R6.reuse, RZ, PT ;  /* 0x000000ff0600720c */ /* 0x044fe40003f25270 */
[----:B------:R-:W-:-:S04]  /*4940*/  PRMT R10, R6, 0x9910, RZ ;  /* 0x00009910060a7816 */ /* 0x000fc800000000ff */
[----:B------:R-:W-:-:S07]  /*4950*/  ISETP.GT.AND P0, PT, R10, RZ, PT ;  /* 0x000000ff0a00720c */ /* 0x000fce0003f04270 */
[----:B----4-:R-:W-:-:S05]  /*4960*/  @P1 SEL R11, RZ, 0x1, !P0 ;  /* 0x00000001ff0b1807 */ /* 0x010fca0004000000 */
[----:B------:R3:W-:Y:S02]  /*4970*/  STG.E.U16 desc[UR6][R4.64], R11 ;  /* 0x0000000b04007986 */ /* 0x0007e4000c101506 */
.L_x_11110:
[----:B------:R-:W-:Y:S05]  /*4980*/  BSYNC.RECONVERGENT B0 ;  /* 0x0000000000007941 */ /* 0x000fea0003800200 */
.L_x_11106:
[----:B------:R-:W-:Y:S05]  /*4990*/  WARPSYNC.ALL ;  /* 0x0000000000007948 */ /* 0x000fea0003800000 */
[----:B------:R-:W-:-:S13]  /*49a0*/  ISETP.GE.AND P0, PT, R3, UR4, PT ;  /* 0x0000000403007c0c */ /* 0x000fda000bf06270 */
[----:B------:R-:W-:Y:S05]  /*49b0*/  @P0 EXIT ;  /* 0x000000000000094d */ /* 0x000fea0003800000 */
[----:B------:R-:W0:Y:S01]  /*49c0*/  LDCU.64 UR4, c[0x0][0x390] ;  /* 0x00007200ff0477ac */ /* 0x000e220008000a00 */
[----:B-1-3--:R-:W-:Y:S01]  /*49d0*/  HFMA2 R4, -RZ, RZ, 0, 0 ;  /* 0x00000000ff047431 */ /* 0x00afe200000001ff */
        /* <DEDUP_REMOVED lines=346> */
.L_x_11113:
        /* <DEDUP_REMOVED lines=10> */
[C---:B--2---:R-:W-:Y:S02]  /*6020*/  ISETP.NE.AND P1, PT, R4.reuse, RZ, PT ;  /* 0x000000ff0400720c */ /* 0x044fe40003f25270 */
[----:B------:R-:W-:-:S04]  /*6030*/  PRMT R0, R4, 0x9910, RZ ;  /* 0x0000991004007816 */ /* 0x000fc800000000ff */
[----:B------:R-:W-:-:S07]  /*6040*/  ISETP.GT.AND P0, PT, R0, RZ, PT ;  /* 0x000000ff0000720c */ /* 0x000fce0003f04270 */
[----:B---3--:R-:W-:-:S05]  /*6050*/  @P1 SEL R9, RZ, 0x1, !P0 ;  /* 0x00000001ff091807 */ /* 0x008fca0004000000 */
[----:B------:R-:W-:Y:S01]  /*6060*/  STG.E.U16 desc[UR6][R2.64], R9 ;  /* 0x0000000902007986 */ /* 0x000fe2000c101506 */
[----:B------:R-:W-:Y:S05]  /*6070*/  EXIT ;  /* 0x000000000000794d */ /* 0x000fea0003800000 */
.L_x_11114:
        /* <DEDUP_REMOVED lines=16> */
.L_x_32416:


//--------------------- .text._ZN2at6native27unrolled_elementwise_kernelINS0_13BinaryFunctorIsssZZZNS0_21heaviside_kernel_cudaERNS_18TensorIteratorBaseEENKUlvE_clEvENKUlvE3_clEvEUlssE_EESt5arrayIPcLm3EELi4E23TrivialOffsetCalculatorILi2EjESC_ILi1EjENS0_6memory15LoadWithoutCastENSF_16StoreWithoutCastEEEviT_T0_T2_T3_T4_T5_ --------------------------
	.section	.text._ZN2at6native27unrolled_elementwise_kernelINS0_13BinaryFunctorIsssZZZNS0_21heaviside_kernel_cudaERNS_18TensorIteratorBaseEENKUlvE_clEvENKUlvE3_clEvEUlssE_EESt5arrayIPcLm3EELi4E23TrivialOffsetCalculatorILi2EjESC_ILi1EjENS0_6memory15LoadWithoutCastENSF_16StoreWithoutCastEEEviT_T0_T2_T3_T4_T5_,"ax",@progbits
	.align	128
        .global         _ZN2at6native27unrolled_elementwise_kernelINS0_13BinaryFunctorIsssZZZNS0_21heaviside_kernel_cudaERNS_18TensorIteratorBaseEENKUlvE_clEvENKUlvE3_clEvEUlssE_EESt5arrayIPcLm3EELi4E23TrivialOffsetCalculatorILi2EjESC_ILi1EjENS0_6memory15LoadWithoutCastENSF_16StoreWithoutCastEEEviT_T0_T2_T3_T4_T5_
        .type           _ZN2at6native27unrolled_elementwise_kernelINS0_13BinaryFunctorIsssZZZNS0_21heaviside_kernel_cudaERNS_18TensorIteratorBaseEENKUlvE_clEvENKUlvE3_clEvEUlssE_EESt5arrayIPcLm3EELi4E23TrivialOffsetCalculatorILi2EjESC_ILi1EjENS0_6memory15LoadWithoutCastENSF_16StoreWithoutCastEEEviT_T0_T2_T3_T4_T5_,@function
        .size           _ZN2at6native27unrolled_elementwise_kernelINS0_13BinaryFunctorIsssZZZNS0_21heaviside_kernel_cudaERNS_18TensorIteratorBaseEENKUlvE_clEvENKUlvE3_clEvEUlssE_EESt5arrayIPcLm3EELi4E23TrivialOffsetCalculatorILi2EjESC_ILi1EjENS0_6memory15LoadWithoutCastENSF_16StoreWithoutCastEEEviT_T0_T2_T3_T4_T5_,(.L_x_32417 - _ZN2at6native27unrolled_elementwise_kernelINS0_13BinaryFunctorIsssZZZNS0_21heaviside_kernel_cudaERNS_18TensorIteratorBaseEENKUlvE_clEvENKUlvE3_clEvEUlssE_EESt5arrayIPcLm3EELi4E23TrivialOffsetCalculatorILi2EjESC_ILi1EjENS0_6memory15LoadWithoutCastENSF_16StoreWithoutCastEEEviT_T0_T2_T3_T4_T5_)
        .other          _ZN2at6native27unrolled_elementwise_kernelINS0_13BinaryFunctorIsssZZZNS0_21heaviside_kernel_cudaERNS_18TensorIteratorBaseEENKUlvE_clEvENKUlvE3_clEvEUlssE_EESt5arrayIPcLm3EELi4E23TrivialOffsetCalculatorILi2EjESC_ILi1EjENS0_6memory15LoadWithoutCastENSF_16StoreWithoutCastEEEviT_T0_T2_T3_T4_T5_,@"STO_CUDA_ENTRY STV_DEFAULT"
_ZN2at6native27unrolled_elementwise_kernelINS0_13BinaryFunctorIsssZZZNS0_21heaviside_kernel_cudaERNS_18TensorIteratorBaseEENKUlvE_clEvENKUlvE3_clEvEUlssE_EESt5arrayIPcLm3EELi4E23TrivialOffsetCalculatorILi2EjESC_ILi1EjENS0_6memory15LoadWithoutCastENSF_16StoreWithoutCastEEEviT_T0_T2_T3_T4_T5_:
.text._ZN2at6native27unrolled_elementwise_kernelINS0_13BinaryFunctorIsssZZZNS0_21heaviside_kernel_cudaERNS_18TensorIteratorBaseEENKUlvE_clEvENKUlvE3_clEvEUlssE_EESt5arrayIPcLm3EELi4E23TrivialOffsetCalculatorILi2EjESC_ILi1EjENS0_6memory15LoadWithoutCastENSF_16StoreWithoutCastEEEviT_T0_T2_T3_T4_T5_:
[----:B------:R-:W-:Y:S01]  /*0000*/  LDC R1, c[0x0][0x37c] ;  /* 0x0000df00ff017b82 */ /* 0x000fe20000000800 */
[----:B------:R-:W0:Y:S07]  /*0010*/  S2R R3, SR_CTAID.X ;  /* 0x0000000000037919 */ /* 0x000e2e0000002500 */
[----:B------:R-:W0:Y:S01]  /*0020*/  LDC R4, c[0x0][0x380] ;  /* 0x0000e000ff047b82 */ /* 0x000e220000000800 */
[----:B------:R-:W1:Y:S01]  /*0030*/  LDCU.64 UR4, c[0x0][0x358] ;  /* 0x00006b00ff0477ac */ /* 0x000e620008000a00 */
[----:B------:R-:W-:Y:S01]  /*0040*/  PRMT R5, RZ, 0x7610, R5 ;  /* 0x00007610ff057816 */ /* 0x000fe20000000005 */
        /* <DEDUP_REMOVED lines=12> */
[----:B------:R-:W-:Y:S01]  /*0110*/  ISETP.GE.AND P1, PT, R7, R4, PT ;  /* 0x000000040700720c */ /* 0x000fe20003f26270 */
[----:B---3--:R-:W-:Y:S01]  /*0120*/  @!P0 IMAD.WIDE.U32 R28, R27, 0x2, R28 ;  /* 0x000000021b1c8825 */ /* 0x008fe200078e001c */
[----:B------:R-:W-:Y:S01]  /*0130*/  PRMT R2, RZ, 0x7610, R2 ;  /* 0x00007610ff027816 */ /* 0x000fe20000000002 */
[----:B------:R-:W3:Y:S03]  /*0140*/  LDC.64 R14, c[0x0][0x398] ;  /* 0x0000e600ff0e7b82 */ /* 0x000ee60000000a00 */
[----:B-1----:R-:W3:Y:S05]  /*0150*/  @!P0 LDG.E.U16 R5, desc[UR4][R28.64] ;  /* 0x000000041c058981 */ /* 0x002eea000c1e1500 */
[----:B------:R-:W1:Y:S02]  /*0160*/  LDC.64 R16, c[0x0][0x398] ;  /* 0x0000e600ff107b82 */ /* 0x000e640000000a00 */
[----:B------:R-:W-:-:S02]  /*0170*/  @!P1 IMAD R25, R3, 0x200, R7 ;  /* 0x0000020003199824 */ /* 0x000fc400078e0207 */
[----:B------:R-:W-:-:S05]  /*0180*/  @!P1 VIADD R7, R7, 0x80 ;  /* 0x0000008007079836 */ /* 0x000fca0000000000 */
[----:B------:R-:W-:-:S13]  /*0190*/  ISETP.GE.AND P3, PT, R7, R4, PT ;  /* 0x000000040700720c */ /* 0x000fda0003f66270 */
[----:B------:R-:W-:Y:S02]  /*01a0*/  @!P3 IMAD R23, R3, 0x200, R7 ;  /* 0x000002000317b824 */ /* 0x000fe400078e0207 */
[----:B------:R-:W-:-:S05]  /*01b0*/  @!P3 VIADD R7, R7, 0x80 ;  /* 0x000000800707b836 */ /* 0x000fca0000000000 */
[----:B------:R-:W-:Y:S01]  /*01c0*/  ISETP.GE.AND P2, PT, R7, R4, PT ;  /* 0x000000040700720c */ /* 0x000fe20003f46270 */
[----:B----4-:R-:W-:Y:S01]  /*01d0*/  @!P1 IMAD.WIDE.U32 R20, R25, 0x2, R20 ;  /* 0x0000000219149825 */ /* 0x010fe200078e0014 */
[----:B------:R-:W-:Y:S02]  /*01e0*/  PRMT R0, RZ, 0x7610, R0 ;  /* 0x00007610ff007816 */ /* 0x000fe40000000000 */
[----:B------:R-:W-:Y:S01]  /*01f0*/  PRMT R22, RZ, 0x7610, R22 ;  /* 0x00007610ff167816 */ /* 0x000fe20000000016 */
[----:B-----5:R-:W-:Y:S01]  /*0200*/  @!P3 IMAD.WIDE.U32 R8, R23, 0x2, R8 ;  /* 0x000000021708b825 */ /* 0x020fe200078e0008 */
[----:B------:R-:W4:Y:S01]  /*0210*/  @!P1 LDG.E.U16 R2, desc[UR4][R20.64] ;  /* 0x0000000414029981 */ /* 0x000f22000c1e1500 */
[----:B------:R-:W-:-:S03]  /*0220*/  PRMT R24, RZ, 0x7610, R24 ;  /* 0x00007610ff187816 */ /* 0x000fc60000000018 */
[----:B------:R-:W5:Y:S03]  /*0230*/  @!P3 LDG.E.U16 R0, desc[UR4][R8.64] ;  /* 0x000000040800b981 */ /* 0x000f66000c1e1500 */
[----:B------:R-:W-:-:S04]  /*0240*/  @!P2 IMAD R7, R3, 0x200, R7 ;  /* 0x000002000307a824 */ /* 0x000fc800078e0207 */
[----:B0-----:R-:W-:-:S05]  /*0250*/  @!P2 IMAD.WIDE.U32 R10, R7, 0x2, R10 ;  /* 0x00000002070aa825 */ /* 0x001fca00078e000a */
[----:B------:R-:W5:Y:S01]  /*0260*/  @!P2 LDG.E.U16 R22, desc[UR4][R10.64] ;  /* 0x000000040a16a981 */ /* 0x000f62000c1e1500 */
[----:B--2---:R-:W-:-:S05]  /*0270*/  @!P0 IMAD.WIDE.U32 R12, R27, 0x2, R12 ;  /* 0x000000021b0c8825 */ /* 0x004fca00078e000c */
[----:B------:R0:W2:Y:S01]  /*0280*/  @!P0 LDG.E.U16 R24, desc[UR4][R12.64] ;  /* 0x000000040c188981 */ /* 0x0000a2000c1e1500 */
[--C-:B------:R-:W-:Y:S01]  /*0290*/  @!P2 IMAD.WIDE.U32 R26, R7, 0x2, R18.reuse ;  /* 0x00000002071aa825 */ /* 0x100fe200078e0012 */
[----:B------:R-:W-:Y:S02]  /*02a0*/  PRMT R19, RZ, 0x7610, R19 ;  /* 0x00007610ff137816 */ /* 0x000fe40000000013 */
[----:B------:R-:W-:Y:S01]  /*02b0*/  PRMT R18, RZ, 0x7610, R18 ;  /* 0x00007610ff127816 */ /* 0x000fe20000000012 */
[----:B---3--:R-:W-:Y:S01]  /*02c0*/  @!P1 IMAD.WIDE.U32 R14, R25, 0x2, R14 ;  /* 0x00000002190e9825 */ /* 0x008fe200078e000e */
[----:B------:R-:W-:-:S03]  /*02d0*/  PRMT R7, RZ, 0x7610, R7 ;  /* 0x00007610ff077816 */ /* 0x000fc60000000007 */
[----:B-1----:R-:W-:Y:S01]  /*02e0*/  @!P3 IMAD.WIDE.U32 R16, R23, 0x2, R16 ;  /* 0x000000021710b825 */ /* 0x002fe200078e0010 */
[----:B------:R0:W3:Y:S04]  /*02f0*/  @!P1 LDG.E.U16 R19, desc[UR4][R14.64] ;  /* 0x000000040e139981 */ /* 0x0000e8000c1e1500 */
[----:B------:R0:W3:Y:S04]  /*0300*/  @!P3 LDG.E.U16 R18, desc[UR4][R16.64] ;  /* 0x000000041012b981 */ /* 0x0000e8000c1e1500 */
[----:B------:R0:W3:Y:S01]  /*0310*/  @!P2 LDG.E.U16 R7, desc[UR4][R26.64] ;  /* 0x000000041a07a981 */ /* 0x0000e2000c1e1500 */
[----:B------:R-:W-:Y:S04]  /*0320*/  BSSY.RECONVERGENT B0, `(.L_x_11115) ;  /* 0x000002b000007945 */ /* 0x000fe80003800200 */
[----:B------:R-:W-:Y:S01]  /*0330*/  BSSY.RELIABLE B1, `(.L_x_11116) ;  /* 0x0000023000017945 */ /* 0x000fe20003800100 */
[----:B------:R-:W-:-:S04]  /*0340*/  PRMT R5, R5, 0x9910, RZ ;  /* 0x0000991005057816 */ /* 0x000fc800000000ff */
[C---:B------:R-:W-:Y:S02]  /*0350*/  ISETP.NE.AND P6, PT, R5.reuse, RZ, PT ;  /* 0x000000ff0500720c */ /* 0x040fe40003fc5270 */
[----:B------:R-:W-:Y:S02]  /*0360*/  ISETP.GT.AND P5, PT, R5, RZ, PT ;  /* 0x000000ff0500720c */ /* 0x000fe40003fa4270 */
[----:B----4-:R-:W-:Y:S02]  /*0370*/  PRMT R2, R2, 0x9910, RZ ;  /* 0x0000991002027816 */ /* 0x010fe400000000ff */
[----:B-----5:R-:W-:-:S03]  /*0380*/  PRMT R8, R0, 0x9910, RZ ;  /* 0x0000991000087816 */ /* 0x020fc600000000ff */
[----:B------:R-:W-:Y:S02]  /*0390*/  IMAD.MOV.U32 R0, RZ, RZ, R2 ;  /* 0x000000ffff007224 */ /* 0x000fe400078e0002 */
[----:B------:R-:W-:Y:S01]  /*03a0*/  IMAD.MOV.U32 R2, RZ, RZ, R8 ;  /* 0x000000ffff027224 */ /* 0x000fe200078e0008 */
[----:B------:R-:W-:-:S05]  /*03b0*/  PRMT R22, R22, 0x9910, RZ ;  /* 0x0000991016167816 */ /* 0x000fca00000000ff */
[----:B------:R-:W-:Y:S01]  /*03c0*/  IMAD.MOV.U32 R8, RZ, RZ, R22 ;  /* 0x000000ffff087224 */ /* 0x000fe200078e0016 */
[----:B--2---:R-:W-:Y:S02]  /*03d0*/  @P6 SEL R24, RZ, 0x1, !P5 ;  /* 0x00000001ff186807 */ /* 0x004fe40006800000 */
[----:B------:R-:W-:Y:S02]  /*03e0*/  ISETP.GE.AND P6, PT, R6, R4, PT ;  /* 0x000000040600720c */ /* 0x000fe40003fc6270 */
[----:B------:R-:W-:Y:S02]  /*03f0*/  ISETP.NE.AND P0, PT, R0, RZ, PT ;  /* 0x000000ff0000720c */ /* 0x000fe40003f05270 */
[----:B------:R-:W-:Y:S02]  /*0400*/  ISETP.NE.AND P1, PT, R2, RZ, PT ;  /* 0x000000ff0200720c */ /* 0x000fe40003f25270 */
[----:B------:R-:W-:Y:S02]  /*0410*/  ISETP.NE.AND P2, PT, R8, RZ, PT ;  /* 0x000000ff0800720c */ /* 0x000fe40003f45270 */
[----:B------:R-:W-:-:S02]  /*0420*/  ISETP.GT.AND P3, PT, R0, RZ, PT ;  /* 0x000000ff0000720c */ /* 0x000fc40003f64270 */
[----:B------:R-:W-:Y:S02]  /*0430*/  ISETP.GT.AND P4, PT, R2, RZ, PT ;  /* 0x000000ff0200720c */ /* 0x000fe40003f84270 */
[----:B------:R-:W-:-:S03]  /*0440*/  ISETP.GT.AND P5, PT, R8, RZ, PT ;  /* 0x000000ff0800720c */ /* 0x000fc60003fa4270 */
[----:B---3--:R-:W-:Y:S02]  /*0450*/  @P0 SEL R19, RZ, 0x1, !P3 ;  /* 0x00000001ff130807 */ /* 0x008fe40005800000 */
[----:B------:R-:W-:Y:S02]  /*0460*/  @P1 SEL R18, RZ, 0x1, !P4 ;  /* 0x00000001ff121807 */ /* 0x000fe40006000000 */
[----:B------:R-:W-:Y:S01]  /*0470*/  @P2 SEL R7, RZ, 0x1, !P5 ;  /* 0x00000001ff072807 */ /* 0x000fe20006800000 */
[----:B0-----:R-:W-:Y:S06]  /*0480*/  @P6 BRA `(.L_x_11117) ;  /* 0x0000000000346947 */ /* 0x001fec0003800000 */
[----:B------:R-:W0:Y:S01]  /*0490*/  LDC.64 R8, c[0x0][0x388] ;  /* 0x0000e200ff087b82 */ /* 0x000e220000000a00 */
[----:B------:R-:W-:Y:S02]  /*04a0*/  IMAD R5, R3, 0x200, R6 ;  /* 0x0000020003057824 */ /* 0x000fe400078e0206 */
[----:B------:R-:W-:-:S05]  /*04b0*/  VIADD R6, R6, 0x80 ;  /* 0x0000008006067836 */ /* 0x000fca0000000000 */
[----:B------:R-:W-:-:S13]  /*04c0*/  ISETP.GE.AND P0, PT, R6, R4, PT ;  /* 0x000000040600720c */ /* 0x000fda0003f06270 */
[----:B------:R-:W-:Y:S05]  /*04d0*/  @P0 BREAK.RELIABLE B1 ;  /* 0x0000000000010942 */ /* 0x000fea0003800100 */
[----:B0-----:R-:W-:-:S05]  /*04e0*/  IMAD.WIDE.U32 R8, R5, 0x2, R8 ;  /* 0x0000000205087825 */ /* 0x001fca00078e0008 */
[----:B------:R0:W-:Y:S01]  /*04f0*/  STG.E.U16 desc[UR4][R8.64], R24 ;  /* 0x0000001808007986 */ /* 0x0001e2000c101504 */
[----:B------:R-:W-:Y:S05]  /*0500*/  @P0 BRA `(.L_x_11118) ;  /* 0x0000000000300947 */ /* 0x000fea0003800000 */
[----:B0-----:R-:W0:Y:S01]  /*0510*/  LDC.64 R8, c[0x0][0x388] ;  /* 0x0000e200ff087b82 */ /* 0x001e220000000a00 */
[----:B------:R-:W-:Y:S02]  /*0520*/  IMAD R5, R3, 0x200, R6 ;  /* 0x0000020003057824 */ /* 0x000fe400078e0206 */
[----:B------:R-:W-:Y:S02]  /*0530*/  VIADD R6, R6, 0x80 ;  /* 0x0000008006067836 */ /* 0x000fe40000000000 */
[----:B0-----:R-:W-:-:S05]  /*0540*/  IMAD.WIDE.U32 R8, R5, 0x2, R8 ;  /* 0x0000000205087825 */ /* 0x001fca00078e0008 */
[----:B------:R0:W-:Y:S02]  /*0550*/  STG.E.U16 desc[UR4][R8.64], R19 ;  /* 0x0000001308007986 */ /* 0x0001e4000c101504 */
.L_x_11117:
[----:B------:R-:W-:Y:S05]  /*0560*/  BSYNC.RELIABLE B1 ;  /* 0x0000000000017941 */ /* 0x000fea0003800100 */
.L_x_11116:
[----:B------:R-:W-:-:S13]  /*0570*/  ISETP.GE.AND P0, PT, R6, R4, PT ;  /* 0x000000040600720c */ /* 0x000fda0003f06270 */
[----:B0-----:R-:W0:Y:S01]  /*0580*/  @!P0 LDC.64 R8, c[0x0][0x388] ;  /* 0x0000e200ff088b82 */ /* 0x001e220000000a00 */
[----:B------:R-:W-:Y:S02]  /*0590*/  @!P0 IMAD R5, R3, 0x200, R6 ;  /* 0x0000020003058824 */ /* 0x000fe400078e0206 */
[----:B------:R-:W-:Y:S02]  /*05a0*/  @!P0 VIADD R6, R6, 0x80 ;  /* 0x0000008006068836 */ /* 0x000fe40000000000 */
[----:B0-----:R-:W-:-:S05]  /*05b0*/  @!P0 IMAD.WIDE.U32 R8, R5, 0x2, R8 ;  /* 0x0000000205088825 */ /* 0x001fca00078e0008 */
[----:B------:R1:W-:Y:S02]  /*05c0*/  @!P0 STG.E.U16 desc[UR4][R8.64], R18 ;  /* 0x0000001208008986 */ /* 0x0003e4000c101504 */
.L_x_11118:
[----:B------:R-:W-:Y:S05]  /*05d0*/  BSYNC.RECONVERGENT B0 ;  /* 0x0000000000007941 */ /* 0x000fea0003800200 */
.L_x_11115:
[----:B------:R-:W-:Y:S05]  /*05e0*/  WARPSYNC.ALL ;  /* 0x0000000000007948 */ /* 0x000fea0003800000 */
[----:B------:R-:W-:-:S13]  /*05f0*/  ISETP.GE.AND P0, PT, R6, R4, PT ;  /* 0x000000040600720c */ /* 0x000fda0003f06270 */
[----:B------:R-:W-:Y:S05]  /*0600*/  @P0 EXIT ;  /* 0x000000000000094d */ /* 0x000fea0003800000 */
[----:B------:R-:W2:Y:S01]  /*0610*/  LDC.64 R4, c[0x0][0x388] ;  /* 0x0000e200ff047b82 */ /* 0x000ea20000000a00 */
[----:B------:R-:W-:-:S04]  /*0620*/  IMAD R3, R3, 0x200, R6 ;  /* 0x0000020003037824 */ /* 0x000fc800078e0206 */
[----:B--2---:R-:W-:-:S05]  /*0630*/  IMAD.WIDE.U32 R2, R3, 0x2, R4 ;  /* 0x0000000203027825 */ /* 0x004fca00078e0004 */
[----:B------:R-:W-:Y:S01]  /*0640*/  STG.E.U16 desc[UR4][R2.64], R7 ;  /* 0x0000000702007986 */ /* 0x000fe2000c101504 */
[----:B------:R-:W-:Y:S05]  /*0650*/  EXIT ;  /* 0x000000000000794d */ /* 0x000fea0003800000 */
.L_x_11119:
        /* <DEDUP_REMOVED lines=10> */
.L_x_32417:


//--------------------- .text._ZN2at6native29vectorized_elementwise_kernelILi2ENS0_13BinaryFunctorIsssZZZNS0_21heaviside_kernel_cudaERNS_18TensorIteratorBaseEENKUlvE_clEvENKUlvE3_clEvEUlssE_EESt5arrayIPcLm3EEEEviT0_T1_ --------------------------
	.section	.text._ZN2at6native29vectorized_elementwise_kernelILi2ENS0_13BinaryFunctorIsssZZZNS0_21heaviside_kernel_cudaERNS_18TensorIteratorBaseEENKUlvE_clEvENKUlvE3_clEvEUlssE_EESt5arrayIPcLm3EEEEviT0_T1_,"ax",@progbits
	.align	128
        .global         _ZN2at6native29vectorized_elementwise_kernelILi2ENS0_13BinaryFunctorIsssZZZNS0_21heaviside_kernel_cudaERNS_18TensorIteratorBaseEENKUlvE_clEvENKUlvE3_clEvEUlssE_EESt5arrayIPcLm3EEEEviT0_T1_
        .type           _ZN2at6native29vectorized_elementwise_kernelILi2ENS0_13BinaryFunctorIsssZZZNS0_21heaviside_kernel_cudaERNS_18TensorIteratorBaseEENKUlvE_clEvENKUlvE3_clEvEUlssE_EESt5arrayIPcLm3EEEEviT0_T1_,@function
        .size           _ZN2at6native29vectorized_elementwise_kernelILi2ENS0_13BinaryFunctorIsssZZZNS0_21heaviside_kernel_cudaERNS_18TensorIteratorBaseEENKUlvE_clEvENKUlvE3_clEvEUlssE_EESt5arrayIPcLm3EEEEviT0_T1_,(.L_x_32418 - _ZN2at6native29vectorized_elementwise_kernelILi2ENS0_13BinaryFunctorIsssZZZNS0_21heaviside_kernel_cudaERNS_18TensorIteratorBaseEENKUlvE_clEvENKUlvE3_clEvEUlssE_EESt5arrayIPcLm3EEEEviT0_T1_)
        .other          _ZN2at6native29vectorized_elementwise_kernelILi2ENS0_13BinaryFunctorIsssZZZNS0_21heaviside_kernel_cudaERNS_18TensorIteratorBaseEENKUlvE_clEvENKUlvE3_clEvEUlssE_EESt5arrayIPcLm3EEEEviT0_T1_,@"STO_CUDA_ENTRY STV_DEFAULT"
_ZN2at6native29vectorized_elementwise_kernelILi2ENS0_13BinaryFunctorIsssZZZNS0_21heaviside_kernel_cudaERNS_18TensorIteratorBaseEENKUlvE_clEvENKUlvE3_clEvEUlssE_EESt5arrayIPcLm3EEEEviT0_T1_:
.text._ZN2at6native29vectorized_elementwise_kernelILi2ENS0_13BinaryFunctorIsssZZZNS0_21heaviside_kernel_cudaERNS_18TensorIteratorBaseEENKUlvE_clEvENKUlvE3_clEvEUlssE_EESt5arrayIPcLm3EEEEviT0_T1_:
        /* <DEDUP_REMOVED lines=20> */
[----:B------:R-:W-:Y:S01]  /*0140*/  ISETP.GE.U32.AND P2, PT, R29, R4, PT ;  /* 0x000000041d00720c */ /* 0x000fe20003f46070 */
[----:B-1----:R-:W-:Y:S01]  /*0150*/  @!P1 IMAD.WIDE.U32 R12, R5, 0x2, R12 ;  /* 0x00000002050c9825 */ /* 0x002fe200078e000c */
[----:B------:R-:W1:Y:S04]  /*0160*/  LDC.64 R20, c[0x0][0x390] ;  /* 0x0000e400ff147b82 */ /* 0x000e680000000a00 */
[----:B------:R2:W5:Y:S07]  /*0170*/  @!P1 LDG.E.U16 R11, desc[UR4][R12.64] ;  /* 0x000000040c0b9981 */ /* 0x00056e000c1e1500 */
[----:B------:R-:W-:-:S02]  /*0180*/  @!P2 IMAD.IADD R7, R3, 0x1, R29 ;  /* 0x000000010307a824 */ /* 0x000fc400078e021d */
[----:B------:R-:W-:Y:S01]  /*0190*/  @!P2 VIADD R29, R29, 0x80 ;  /* 0x000000801d1da836 */ /* 0x000fe20000000000 */
[----:B--2---:R-:W2:Y:S04]  /*01a0*/  LDC.64 R12, c[0x0][0x398] ;  /* 0x0000e600ff0c7b82 */ /* 0x004ea80000000a00 */
[----:B------:R-:W-:-:S13]  /*01b0*/  ISETP.GE.U32.AND P3, PT, R29, R4, PT ;  /* 0x000000041d00720c */ /* 0x000fda0003f66070 */
[----:B------:R-:W-:Y:S02]  /*01c0*/  @!P3 IMAD.IADD R25, R3, 0x1, R29 ;  /* 0x000000010319b824 */ /* 0x000fe400078e021d */
[----:B------:R-:W-:-:S05]  /*01d0*/  @!P3 VIADD R29, R29, 0x80 ;  /* 0x000000801d1db836 */ /* 0x000fca0000000000 */
[----:B------:R-:W-:-:S13]  /*01e0*/  ISETP.GE.U32.AND P4, PT, R29, R4, PT ;  /* 0x000000041d00720c */ /* 0x000fda0003f86070 */
[----:B------:R-:W-:Y:S02]  /*01f0*/  @!P4 IMAD.IADD R19, R3, 0x1, R29 ;  /* 0x000000010313c824 */ /* 0x000fe400078e021d */
[----:B------:R-:W-:-:S05]  /*0200*/  @!P4 VIADD R29, R29, 0x80 ;  /* 0x000000801d1dc836 */ /* 0x000fca0000000000 */
[----:B------:R-:W-:Y:S01]  /*0210*/  ISETP.GE.U32.AND P0, PT, R29, R4, PT ;  /* 0x000000041d00720c */ /* 0x000fe20003f06070 */
[----:B------:R-:W-:Y:S01]  /*0220*/  @!P1 IMAD.WIDE.U32 R26, R5, 0x2, R26 ;  /* 0x00000002051a9825 */ /* 0x000fe200078e001a */
[----:B------:R-:W-:-:S03]  /*0230*/  PRMT R5, RZ, 0x7610, R5 ;  /* 0x00007610ff057816 */ /* 0x000fc60000000005 */
[----:B---3--:R-:W-:-:S03]  /*0240*/  @!P2 IMAD.WIDE.U32 R16, R7, 0x2, R16 ;  /* 0x000000020710a825 */ /* 0x008fc600078e0010 */
[----:B------:R3:W2:Y:S05]  /*0250*/  @!P1 LDG.E.U16 R5, desc[UR4][R26.64] ;  /* 0x000000041a059981 */ /* 0x0006aa000c1e1500 */
[----:B------:R-:W-:Y:S02]  /*0260*/  @!P0 IMAD.IADD R0, R3, 0x1, R29 ;  /* 0x0000000103008824 */ /* 0x000fe400078e021d */
[----:B------:R-:W-:-:S05]  /*0270*/  @!P0 VIADD R29, R29, 0x80 ;  /* 0x000000801d1d8836 */ /* 0x000fca0000000000 */
[----:B------:R-:W-:Y:S01]  /*0280*/  ISETP.GE.U32.AND P5, PT, R29, R4, PT ;  /* 0x000000041d00720c */ /* 0x000fe20003fa6070 */
[----:B----4-:R-:W-:Y:S01]  /*0290*/  @!P2 IMAD.WIDE.U32 R14, R7, 0x2, R14 ;  /* 0x00000002070ea825 */ /* 0x010fe200078e000e */
[----:B---3--:R-:W-:Y:S02]  /*02a0*/  PRMT R27, RZ, 0x7610, R27 ;  /* 0x00007610ff1b7816 */ /* 0x008fe4000000001b */
[----:B------:R-:W-:Y:S01]  /*02b0*/  PRMT R7, RZ, 0x7610, R7 ;  /* 0x00007610ff077816 */ /* 0x000fe20000000007 */
[C---:B0-----:R-:W-:Y:S01]  /*02c0*/  @!P3 IMAD.WIDE.U32 R8, R25.reuse, 0x2, R8 ;  /* 0x000000021908b825 */ /* 0x041fe200078e0008 */
[----:B------:R-:W-:Y:S02]  /*02d0*/  PRMT R24, RZ, 0x7610, R24 ;  /* 0x00007610ff187816 */ /* 0x000fe40000000018 */
[----:B------:R0:W3:Y:S01]  /*02e0*/  @!P2 LDG.E.U16 R27, desc[UR4][R16.64] ;  /* 0x00000004101ba981 */ /* 0x0000e2000c1e1500 */
[----:B-----5:R-:W-:-:S03]  /*02f0*/  @!P3 IMAD.WIDE.U32 R22, R25, 0x2, R22 ;  /* 0x000000021916b825 */ /* 0x020fc600078e0016 */
[----:B------:R-:W4:Y:S01]  /*0300*/  @!P2 LDG.E.U16 R7, desc[UR4][R14.64] ;  /* 0x000000040e07a981 */ /* 0x000f22000c1e1500 */
[----:B------:R-:W-:Y:S02]  /*0310*/  @!P5 IMAD.IADD R25, R3, 0x1, R29 ;  /* 0x000000010319d824 */ /* 0x000fe400078e021d */
[----:B------:R-:W-:Y:S01]  /*0320*/  @!P5 VIADD R29, R29, 0x80 ;  /* 0x000000801d1dd836 */ /* 0x000fe20000000000 */
[----:B------:R5:W3:Y:S01]  /*0330*/  @!P3 LDG.E.U16 R24, desc[UR4][R8.64] ;  /* 0x000000040818b981 */ /* 0x000ae2000c1e1500 */
[----:B--2---:R-:W-:Y:S01]  /*0340*/  @!P4 IMAD.WIDE.U32 R12, R19, 0x2, R12 ;  /* 0x00000002130cc825 */ /* 0x004fe200078e000c */
[----:B0-----:R-:W0:Y:S02]  /*0350*/  LDC.64 R16, c[0x0][0x390] ;  /* 0x0000e400ff107b82 */ /* 0x001e240000000a00 */
[----:B------:R-:W-:Y:S02]  /*0360*/  ISETP.GE.U32.AND P2, PT, R29, R4, PT ;  /* 0x000000041d00720c */ /* 0x000fe40003f46070 */
[----:B-----5:R-:W-:-:S04]  /*0370*/  PRMT R9, RZ, 0x7610, R9 ;  /* 0x00007610ff097816 */ /* 0x020fc80000000009 */
[----:B------:R-:W2:Y:S01]  /*0380*/  LDC.64 R14, c[0x0][0x398] ;  /* 0x0000e600ff0e7b82 */ /* 0x000ea20000000a00 */
[----:B-1----:R-:W-:Y:S01]  /*0390*/  @!P4 IMAD.WIDE.U32 R20, R19, 0x2, R20 ;  /* 0x000000021314c825 */ /* 0x002fe200078e0014 */
[----:B------:R-:W-:Y:S01]  /*03a0*/  PRMT R18, RZ, 0x7610, R18 ;  /* 0x00007610ff127816 */ /* 0x000fe20000000012 */
[----:B------:R1:W5:Y:S01]  /*03b0*/  @!P4 LDG.E.U16 R9, desc[UR4][R12.64] ;  /* 0x000000040c09c981 */ /* 0x000362000c1e1500 */
[----:B------:R-:W-:-:S03]  /*03c0*/  PRMT R8, RZ, 0x7610, R8 ;  /* 0x00007610ff087816 */ /* 0x000fc60000000008 */
[----:B------:R-:W-:Y:S02]  /*03d0*/  @!P2 IMAD.IADD R19, R3, 0x1, R29 ;  /* 0x000000010313a824 */ /* 0x000fe400078e021d */
[----:B------:R-:W-:Y:S01]  /*03e0*/  @!P2 VIADD R29, R29, 0x80 ;  /* 0x000000801d1da836 */ /* 0x000fe20000000000 */
[----:B------:R1:W4:Y:S04]  /*03f0*/  @!P4 LDG.E.U16 R18, desc[UR4][R20.64] ;  /* 0x000000041412c981 */ /* 0x000328000c1e1500 */
[----:B------:R0:W5:Y:S01]  /*0400*/  @!P3 LDG.E.U16 R8, desc[UR4][R22.64] ;  /* 0x000000041608b981 */ /* 0x000162000c1e1500 */
[----:B-1----:R-:W1:Y:S01]  /*0410*/  LDC.64 R12, c[0x0][0x390] ;  /* 0x0000e400ff0c7b82 */ /* 0x002e620000000a00 */
[----:B------:R-:W-:-:S07]  /*0420*/  ISETP.GE.U32.AND P1, PT, R29, R4, PT ;  /* 0x000000041d00720c */ /* 0x000fce0003f26070 */
[----:B------:R-:W1:Y:S08]  /*0430*/  LDC.64 R20, c[0x0][0x390] ;  /* 0x0000e400ff147b82 */ /* 0x000e700000000a00 */
[----:B0-----:R-:W0:Y:S01]  /*0440*/  LDC.64 R22, c[0x0][0x390] ;  /* 0x0000e400ff167b82 */ /* 0x001e220000000a00 */
[----:B------:R-:W-:Y:S01]  /*0450*/  PRMT R26, RZ, 0x7610, R26 ;  /* 0x00007610ff1a7816 */ /* 0x000fe2000000001a */
[----:B------:R-:W-:Y:S01]  /*0460*/  @!P0 IMAD.WIDE.U32 R16, R0, 0x2, R16 ;  /* 0x0000000200108825 */ /* 0x000fe200078e0010 */
[----:B------:R-:W-:-:S03]  /*0470*/  PRMT R10, RZ, 0x7610, R10 ;  /* 0x00007610ff0a7816 */ /* 0x000fc6000000000a */
[----:B------:R-:W-:Y:S01]  /*0480*/  @!P1 IMAD.IADD R29, R3, 0x1, R29 ;  /* 0x00000001031d9824 */ /* 0x000fe200078e021d */
[----:B------:R1:W5:Y:S01]  /*0490*/  @!P0 LDG.E.U16 R26, desc[UR4][R16.64] ;  /* 0x00000004101a8981 */ /* 0x000362000c1e1500 */
[----:B------:R-:W-:Y:S01]  /*04a0*/  PRMT R28, RZ, 0x7610, R28 ;  /* 0x00007610ff1c7816 */ /* 0x000fe2000000001c */
[----:B--2---:R-:W-:-:S04]  /*04b0*/  @!P0 IMAD.WIDE.U32 R14, R0, 0x2, R14 ;  /* 0x00000002000e8825 */ /* 0x004fc800078e000e */
[----:B-1----:R-:W-:Y:S01]  /*04c0*/  @!P1 IMAD.WIDE.U32 R12, R29, 0x2, R12 ;  /* 0x000000021d0c9825 */ /* 0x002fe200078e000c */
[----:B------:R1:W2:Y:S01]  /*04d0*/  @!P0 LDG.E.U16 R10, desc[UR4][R14.64] ;  /* 0x000000040e0a8981 */ /* 0x0002a2000c1e1500 */
[----:B------:R-:W-:Y:S01]  /*04e0*/  PRMT R2, RZ, 0x7610, R2 ;  /* 0x00007610ff027816 */ /* 0x000fe20000000002 */
[----:B------:R-:W0:Y:S02]  /*04f0*/  LDC.64 R16, c[0x0][0x398] ;  /* 0x0000e600ff107b82 */ /* 0x000e240000000a00 */
[----:B------:R0:W2:Y:S01]  /*0500*/  @!P1 LDG.E.U16 R28, desc[UR4][R12.64] ;  /* 0x000000040c1c9981 */ /* 0x0000a2000c1e1500 */
[----:B------:R-:W-:Y:S01]  /*0510*/  PRMT R0, RZ, 0x7610, R0 ;  /* 0x00007610ff007816 */ /* 0x000fe20000000000 */
[----:B------:R-:W-:-:S04]  /*0520*/  @!P5 IMAD.WIDE.U32 R20, R25, 0x2, R20 ;  /* 0x000000021914d825 */ /* 0x000fc800078e0014 */
[----:B-1----:R-:W1:Y:S01]  /*0530*/  LDC.64 R14, c[0x0][0x398] ;  /* 0x0000e600ff0e7b82 */ /* 0x002e620000000a00 */
[----:B0-----:R-:W-:Y:S01]  /*0540*/  @!P2 IMAD.WIDE.U32 R22, R19, 0x2, R22 ;  /* 0x000000021316a825 */ /* 0x001fe200078e0016 */
[----:B------:R0:W2:Y:S04]  /*0550*/  @!P5 LDG.E.U16 R2, desc[UR4][R20.64] ;  /* 0x000000041402d981 */ /* 0x0000a8000c1e1500 */
[----:B------:R-:W2:Y:S02]  /*0560*/  @!P2 LDG.E.U16 R0, desc[UR4][R22.64] ;  /* 0x000000041600a981 */ /* 0x000ea4000c1e1500 */
[----:B------:R-:W0:Y:S01]  /*0570*/  LDC.64 R12, c[0x0][0x398] ;  /* 0x0000e600ff0c7b82 */ /* 0x000e220000000a00 */
[----:B------:R-:W-:Y:S01]  /*0580*/  @!P1 IMAD.WIDE.U32 R16, R29, 0x2, R16 ;  /* 0x000000021d109825 */ /* 0x000fe200078e0010 */
[----:B------:R-:W-:-:S03]  /*0590*/  PRMT R29, RZ, 0x7610, R29 ;  /* 0x00007610ff1d7816 */ /* 0x000fc6000000001d */
[----:B-1----:R-:W-:Y:S01]  /*05a0*/  @!P2 IMAD.WIDE.U32 R14, R19, 0x2, R14 ;  /* 0x00000002130ea825 */ /* 0x002fe200078e000e */
[----:B------:R-:W-:-:S04]  /*05b0*/  PRMT R19, RZ, 0x7610, R19 ;  /* 0x00007610ff137816 */ /* 0x000fc80000000013 */
[----:B------:R-:W2:Y:S01]  /*05c0*/  @!P2 LDG.E.U16 R29, desc[UR4][R14.64] ;  /* 0x000000040e1da981 */ /* 0x000ea2000c1e1500 */
[----:B0-----:R-:W-:Y:S01]  /*05d0*/  @!P5 IMAD.WIDE.U32 R12, R25, 0x2, R12 ;  /* 0x00000002190cd825 */ /* 0x001fe200078e000c */
[----:B------:R-:W-:Y:S02]  /*05e0*/  PRMT R25, RZ, 0x7610, R25 ;  /* 0x00007610ff197816 */ /* 0x000fe40000000019 */
[----:B------:R-:W2:Y:S04]  /*05f0*/  @!P1 LDG.E.U16 R19, desc[UR4][R16.64] ;  /* 0x0000000410139981 */ /* 0x000ea8000c1e1500 */
[----:B------:R4:W2:Y:S01]  /*0600*/  @!P5 LDG.E.U16 R25, desc[UR4][R12.64] ;  /* 0x000000040c19d981 */ /* 0x0008a2000c1e1500 */
[----:B------:R-:W-:Y:S04]  /*0610*/  BSSY.RECONVERGENT B0, `(.L_x_11121) ;  /* 0x0000059000007945 */ /* 0x000fe80003800200 */
[----:B------:R-:W-:Y:S01]  /*0620*/  BSSY.RELIABLE B1, `(.L_x_11122) ;  /* 0x0000051000017945 */ /* 0x000fe20003800100 */
[----:B------:R-:W-:-:S04]  /*0630*/  PRMT R11, R11, 0x9910, RZ ;  /* 0x000099100b0b7816 */ /* 0x000fc800000000ff */
[C---:B------:R-:W-:Y:S02]  /*0640*/  ISETP.NE.AND P1, PT, R11.reuse, RZ, PT ;  /* 0x000000ff0b00720c */ /* 0x040fe40003f25270 */
[----:B------:R-:W-:-:S11]  /*0650*/  ISETP.GT.AND P0, PT, R11, RZ, PT ;  /* 0x000000ff0b00720c */ /* 0x000fd60003f04270 */
[----:B------:R-:W-:Y:S02]  /*0660*/  @P1 SEL R5, RZ, 0x1, !P0 ;  /* 0x00000001ff051807 */ /* 0x000fe40004000000 */
[----:B---3--:R-:W-:-:S05]  /*0670*/  PRMT R24, R24, 0x9910, RZ ;  /* 0x0000991018187816 */ /* 0x008fca00000000ff */
[----:B------:R-:W-:Y:S01]  /*0680*/  IMAD.MOV.U32 R11, RZ, RZ, R24 ;  /* 0x000000ffff0b7224 */ /* 0x000fe200078e0018 */
[----:B------:R-:W-:-:S04]  /*0690*/  PRMT R20, R27, 0x9910, RZ ;  /* 0x000099101b147816 */ /* 0x000fc800000000ff */
[C---:B------:R-:W-:Y:S02]  /*06a0*/  ISETP.NE.AND P5, PT, R11.reuse, RZ, PT ;  /* 0x000000ff0b00720c */ /* 0x040fe40003fa5270 */
[----:B------:R-:W-:Y:S02]  /*06b0*/  ISETP.GT.AND P6, PT, R11, RZ, PT ;  /* 0x000000ff0b00720c */ /* 0x000fe40003fc4270 */
[----:B------:R-:W-:Y:S02]  /*06c0*/  ISETP.NE.AND P3, PT, R20, RZ, PT ;  /* 0x000000ff1400720c */ /* 0x000fe40003f65270 */
[----:B----4-:R-:W-:-:S04]  /*06d0*/  PRMT R12, R18, 0x9910, RZ ;  /* 0x00009910120c7816 */ /* 0x010fc800000000ff */
[C---:B------:R-:W-:Y:S02]  /*06e0*/  ISETP.NE.AND P0, PT, R12.reuse, RZ, PT ;  /* 0x000000ff0c00720c */ /* 0x040fe40003f05270 */
[----:B------:R-:W-:Y:S02]  /*06f0*/  ISETP.GT.AND P1, PT, R12, RZ, PT ;  /* 0x000000ff0c00720c */ /* 0x000fe40003f24270 */
[----:B-----5:R-:W-:Y:S02]  /*0700*/  @P5 SEL R8, RZ, 0x1, !P6 ;  /* 0x00000001ff085807 */ /* 0x020fe40007000000 */
[----:B------:R-:W-:-:S05]  /*0710*/  PRMT R26, R26, 0x9910, RZ ;  /* 0x000099101a1a7816 */ /* 0x000fca00000000ff */
[----:B------:R-:W-:-:S05]  /*0720*/  IMAD.MOV.U32 R11, RZ, RZ, R26 ;  /* 0x000000ffff0b7224 */ /* 0x000fca00078e001a */
[C---:B------:R-:W-:Y:S02]  /*0730*/  ISETP.NE.AND P2, PT, R11.reuse, RZ, PT ;  /* 0x000000ff0b00720c */ /* 0x040fe40003f45270 */
[----:B--2---:R-:W-:Y:S02]  /*0740*/  PRMT R28, R28, 0x9910, RZ ;  /* 0x000099101c1c7816 */ /* 0x004fe400000000ff */
[----:B------:R-:W-:Y:S02]  /*0750*/  ISETP.GT.AND P6, PT, R11, RZ, PT ;  /* 0x000000ff0b00720c */ /* 0x000fe40003fc4270 */
[----:B------:R-:W-:Y:S02]  /*0760*/  PRMT R2, R2, 0x9910, RZ ;  /* 0x0000991002027816 */ /* 0x000fe400000000ff */
[----:B------:R-:W-:-:S03]  /*0770*/  PRMT R12, R0, 0x9910, RZ ;  /* 0x00009910000c7816 */ /* 0x000fc600000000ff */
[----:B------:R-:W-:Y:S01]  /*0780*/  IMAD.MOV.U32 R0, RZ, RZ, R2 ;  /* 0x000000ffff007224 */ /* 0x000fe200078e0002 */
[----:B------:R-:W-:Y:S01]  /*0790*/  ISETP.GT.AND P4, PT, R20, RZ, PT ;  /* 0x000000ff1400720c */ /* 0x000fe20003f84270 */
[----:B------:R-:W-:Y:S02]  /*07a0*/  IMAD.MOV.U32 R2, RZ, RZ, R12 ;  /* 0x000000ffff027224 */ /* 0x000fe400078e000c */
[----:B------:R-:W-:Y:S01]  /*07b0*/  IMAD.MOV.U32 R12, RZ, RZ, R28 ;  /* 0x000000ffff0c7224 */ /* 0x000fe200078e001c */
[----:B------:R-:W-:Y:S02]  /*07c0*/  @P2 SEL R10, RZ, 0x1, !P6 ;  /* 0x00000001ff0a2807 */ /* 0x000fe40007000000 */
[----:B------:R-:W-:Y:S02]  /*07d0*/  ISETP.GE.U32.AND P6, PT, R6, R4, PT ;  /* 0x000000040600720c */ /* 0x000fe40003fc6070 */
[----:B------:R-:W-:Y:S02]  /*07e0*/  @P3 SEL R7, RZ, 0x1, !P4 ;  /* 0x00000001ff073807 */ /* 0x000fe40006000000 */
[----:B------:R-:W-:-:S02]  /*07f0*/  ISETP.NE.AND P3, PT, R0, RZ, PT ;  /* 0x000000ff0000720c */ /* 0x000fc40003f65270 */
[----:B------:R-:W-:Y:S02]  /*0800*/  ISETP.NE.AND P5, PT, R2, RZ, PT ;  /* 0x000000ff0200720c */ /* 0x000fe40003fa5270 */
[----:B------:R-:W-:Y:S02]  /*0810*/  ISETP.NE.AND P4, PT, R12, RZ, PT ;  /* 0x000000ff0c00720c */ /* 0x000fe40003f85270 */
[----:B------:R-:W-:Y:S02]  /*0820*/  @P0 SEL R9, RZ, 0x1, !P1 ;  /* 0x00000001ff090807 */ /* 0x000fe40004800000 */
[----:B------:R-:W-:Y:S02]  /*0830*/  ISETP.GT.AND P1, PT, R0, RZ, PT ;  /* 0x000000ff0000720c */ /* 0x000fe40003f24270 */
[----:B------:R-:W-:Y:S02]  /*0840*/  ISETP.GT.AND P0, PT, R2, RZ, PT ;  /* 0x000000ff0200720c */ /* 0x000fe40003f04270 */
[----:B------:R-:W-:-:S03]  /*0850*/  ISETP.GT.AND P2, PT, R12, RZ, PT ;  /* 0x000000ff0c00720c */ /* 0x000fc60003f44270 */
[----:B------:R-:W-:Y:S02]  /*0860*/  @P5 SEL R29, RZ, 0x1, !P0 ;  /* 0x00000001ff1d5807 */ /* 0x000fe40004000000 */
[----:B------:R-:W-:Y:S02]  /*0870*/  @P4 SEL R19, RZ, 0x1, !P2 ;  /* 0x00000001ff134807 */ /* 0x000fe40005000000 */
[----:B------:R-:W-:Y:S01]  /*0880*/  @P3 SEL R25, RZ, 0x1, !P1 ;  /* 0x00000001ff193807 */ /* 0x000fe20004800000 */
[----:B------:R-:W-:Y:S06]  /*0890*/  @P6 BRA `(.L_x_11123) ;  /* 0x0000000000306947 */ /* 0x000fec0003800000 */
        /* <DEDUP_REMOVED lines=12> */
.L_x_11123:
[----:B------:R-:W-:-:S13]  /*0960*/  ISETP.GE.U32.AND P0, PT, R6, R4, PT ;  /* 0x000000040600720c */ /* 0x000fda0003f06070 */
[----:B------:R-:W-:Y:S05]  /*0970*/  @P0 BRA `(.L_x_11125) ;  /* 0x0000000000300947 */ /* 0x000fea0003800000 */
[----:B0-----:R-:W0:Y:S01]  /*0980*/  LDC.64 R12, c[0x0][0x388] ;  /* 0x0000e200ff0c7b82 */ /* 0x001e220000000a00 */
[----:B------:R-:W-:Y:S02]  /*0990*/  IMAD.IADD R5, R3, 0x1, R6 ;  /* 0x0000000103057824 */ /* 0x000fe400078e0206 */
[----:B------:R-:W-:Y:S02]  /*09a0*/  VIADD R6, R6, 0x80 ;  /* 0x0000008006067836 */ /* 0x000fe40000000000 */
[----:B0-----:R-:W-:-:S05]  /*09b0*/  IMAD.WIDE.U32 R12, R5, 0x2, R12 ;  /* 0x00000002050c7825 */ /* 0x001fca00078e000c */
[----:B------:R1:W-:Y:S02]  /*09c0*/  STG.E.U16 desc[UR4][R12.64], R8 ;  /* 0x000000080c007986 */ /* 0x0003e4000c101504 */
.L_x_11124:
[----:B------:R-:W-:-:S13]  /*09d0*/  ISETP.GE.U32.AND P0, PT, R6, R4, PT ;  /* 0x000000040600720c */ /* 0x000fda0003f06070 */
[----:B------:R-:W-:Y:S05]  /*09e0*/  @P0 BRA `(.L_x_11126) ;  /* 0x0000000000300947 */ /* 0x000fea0003800000 */
[----:B01----:R-:W0:Y:S01]  /*09f0*/  LDC.64 R12, c[0x0][0x388] ;  /* 0x0000e200ff0c7b82 */ /* 0x003e220000000a00 */
[----:B------:R-:W-:Y:S02]  /*0a00*/  IMAD.IADD R5, R3, 0x1, R6 ;  /* 0x0000000103057824 */ /* 0x000fe400078e0206 */
[----:B------:R-:W-:Y:S02]  /*0a10*/  VIADD R6, R6, 0x80 ;  /* 0x0000008006067836 */ /* 0x000fe40000000000 */
[----:B0-----:R-:W-:-:S05]  /*0a20*/  IMAD.WIDE.U32 R12, R5, 0x2, R12 ;  /* 0x00000002050c7825 */ /* 0x001fca00078e000c */
[----:B------:R1:W-:Y:S02]  /*0a30*/  STG.E.U16 desc[UR4][R12.64], R9 ;  /* 0x000000090c007986 */ /* 0x0003e4000c101504 */
.L_x_11125:
[----:B------:R-:W-:-:S13]  /*0a40*/  ISETP.GE.U32.AND P0, PT, R6, R4, PT ;  /* 0x000000040600720c */ /* 0x000fda0003f06070 */
[----:B------:R-:W-:Y:S05]  /*0a50*/  @P0 BRA `(.L_x_11127) ;  /* 0x0000000000340947 */ /* 0x000fea0003800000 */
[----:B-1----:R-:W1:Y:S01]  /*0a60*/  LDC.64 R8, c[0x0][0x388] ;  /* 0x0000e200ff087b82 */ /* 0x002e620000000a00 */
[----:B------:R-:W-:Y:S02]  /*0a70*/  IMAD.IADD R5, R3, 0x1, R6 ;  /* 0x0000000103057824 */ /* 0x000fe400078e0206 */
[----:B------:R-:W-:Y:S02]  /*0a80*/  VIADD R6, R6, 0x80 ;  /* 0x0000008006067836 */ /* 0x000fe40000000000 */
[----:B-1----:R-:W-:-:S05]  /*0a90*/  IMAD.WIDE.U32 R8, R5, 0x2, R8 ;  /* 0x0000000205087825 */ /* 0x002fca00078e0008 */
[----:B------:R2:W-:Y:S02]  /*0aa0*/  STG.E.U16 desc[UR4][R8.64], R10 ;  /* 0x0000000a08007986 */ /* 0x0005e4000c101504 */
.L_x_11126:
[----:B------:R-:W-:-:S13]  /*0ab0*/  ISETP.GE.U32.AND P0, PT, R6, R4, PT ;  /* 0x000000040600720c */ /* 0x000fda0003f06070 */
[----:B------:R-:W-:Y:S05]  /*0ac0*/  @P0 BREAK.RELIABLE B1 ;  /* 0x0000000000010942 */ /* 0x000fea0003800100 */
[----:B------:R-:W-:Y:S05]  /*0ad0*/  @P0 BRA `(.L_x_11128) ;  /* 0x0000000000300947 */ /* 0x000fea0003800000 */
[----:B-12---:R-:W1:Y:S01]  /*0ae0*/  LDC.64 R8, c[0x0][0x388] ;  /* 0x0000e200ff087b82 */ /* 0x006e620000000a00 */
[----:B0-----:R-:W-:Y:S02]  /*0af0*/  IMAD.IADD R5, R3, 0x1, R6 ;  /* 0x0000000103057824 */ /* 0x001fe400078e0206 */
[----:B------:R-:W-:Y:S02]  /*0b00*/  VIADD R6, R6, 0x80 ;  /* 0x0000008006067836 */ /* 0x000fe40000000000 */
[----:B-1----:R-:W-:-:S05]  /*0b10*/  IMAD.WIDE.U32 R8, R5, 0x2, R8 ;  /* 0x0000000205087825 */ /* 0x002fca00078e0008 */
[----:B------:R2:W-:Y:S02]  /*0b20*/  STG.E.U16 desc[UR4][R8.64], R25 ;  /* 0x0000001908007986 */ /* 0x0005e4000c101504 */
.L_x_11127:
[----:B------:R-:W-:Y:S05]  /*0b30*/  BSYNC.RELIABLE B1 ;  /* 0x0000000000017941 */ /* 0x000fea0003800100 */
.L_x_11122:
[----:B------:R-:W-:-:S13]  /*0b40*/  ISETP.GE.U32.AND P0, PT, R6, R4, PT ;  /* 0x000000040600720c */ /* 0x000fda0003f06070 */
[----:B-12---:R-:W1:Y:S01]  /*0b50*/  @!P0 LDC.64 R8, c[0x0][0x388] ;  /* 0x0000e200ff088b82 */ /* 0x006e620000000a00 */
[----:B------:R-:W-:Y:S02]  /*0b60*/  @!P0 IMAD.IADD R5, R3, 0x1, R6 ;  /* 0x0000000103058824 */ /* 0x000fe400078e0206 */
[----:B------:R-:W-:Y:S02]  /*0b70*/  @!P0 VIADD R6, R6, 0x80 ;  /* 0x0000008006068836 */ /* 0x000fe40000000000 */
[----:B-1----:R-:W-:-:S05]  /*0b80*/  @!P0 IMAD.WIDE.U32 R8, R5, 0x2, R8 ;  /* 0x0000000205088825 */ /* 0x002fca00078e0008 */
[----:B------:R3:W-:Y:S02]  /*0b90*/  @!P0 STG.E.U16 desc[UR4][R8.64], R29 ;  /* 0x0000001d08008986 */ /* 0x0007e4000c101504 */
.L_x_11128:
[----:B------:R-:W-:Y:S05]  /*0ba0*/  BSYNC.RECONVERGENT B0 ;  /* 0x0000000000007941 */ /* 0x000fea0003800200 */
.L_x_11121:
[----:B------:R-:W-:Y:S05]  /*0bb0*/  WARPSYNC.ALL ;  /* 0x0000000000007948 */ /* 0x000fea0003800000 */
[----:B------:R-:W-:-:S13]  /*0bc0*/  ISETP.GE.U32.AND P0, PT, R6, R4, PT ;  /* 0x000000040600720c */ /* 0x000fda0003f06070 */
[----:B------:R-:W-:Y:S05]  /*0bd0*/  @P0 EXIT ;  /* 0x000000000000094d */ /* 0x000fea0003800000 */
[----:B0-----:R-:W0:Y:S01]  /*0be0*/  LDC.64 R4, c[0x0][0x388] ;  /* 0x0000e200ff047b82 */ /* 0x001e220000000a00 */
[----:B------:R-:W-:-:S04]  /*0bf0*/  IMAD.IADD R3, R3, 0x1, R6 ;  /* 0x0000000103037824 */ /* 0x000fc800078e0206 */
[----:B0-----:R-:W-:-:S05]  /*0c00*/  IMAD.WIDE.U32 R2, R3, 0x2, R4 ;  /* 0x0000000203027825 */ /* 0x001fca00078e0004 */
[----:B------:R-:W-:Y:S01]  /*0c10*/  STG.E.U16 desc[UR4][R2.64], R19 ;  /* 0x0000001302007986 */ /* 0x000fe2000c101504 */
[----:B------:R-:W-:Y:S05]  /*0c20*/  EXIT ;  /* 0x000000000000794d */ /* 0x000fea0003800000 */
.L_x_11120:
        /* <DEDUP_REMOVED lines=12> */
[----:B------:R2:W5:Y:S04]  /*0cf0*/  LDG.E R10, desc[UR4][R12.64+0x600] ;  /* 0x000600040c0a7981 */ /* 0x000568000c1e1900 */
[----:B------:R-:W5:Y:S04]  /*0d00*/  LDG.E R8, desc[UR4][R14.64+0x200] ;  /* 0x000200040e087981 */ /* 0x000f68000c1e1900 */
[----:B------:R-:W5:Y:S04]  /*0d10*/  LDG.E R7, desc[UR4][R14.64+0x400] ;  /* 0x000400040e077981 */ /* 0x000f68000c1e1900 */
[----:B------:R-:W5:Y:S01]  /*0d20*/  LDG.E R6, desc[UR4][R14.64+0x600] ;  /* 0x000600040e067981 */ /* 0x000f62000c1e1900 */
[----:B---3--:R-:W-:-:S02]  /*0d30*/  PRMT R17, R2, 0x9910, RZ ;  /* 0x0000991002117816 */ /* 0x008fc400000000ff */
[----:B------:R-:W-:Y:S02]  /*0d40*/  PRMT R18, R2, 0xbb32, RZ ;  /* 0x0000bb3202127816 */ /* 0x000fe400000000ff */
[C---:B--2---:R-:W-:Y:S01]  /*0d50*/  PRMT R12, R11.reuse, 0xbb32, RZ ;  /* 0x0000bb320b0c7816 */ /* 0x044fe200000000ff */
[----:B------:R-:W-:Y:S01]  /*0d60*/  IMAD.MOV.U32 R2, RZ, RZ, R17 ;  /* 0x000000ffff027224 */ /* 0x000fe200078e0011 */
[----:B------:R-:W-:Y:S01]  /*0d70*/  PRMT R17, R11, 0x9910, RZ ;  /* 0x000099100b117816 */ /* 0x000fe200000000ff */
[----:B------:R-:W-:Y:S01]  /*0d80*/  IMAD.MOV.U32 R11, RZ, RZ, R18 ;  /* 0x000000ffff0b7224 */ /* 0x000fe200078e0012 */
[----:B------:R-:W-:Y:S02]  /*0d90*/  ISETP.NE.AND P0, PT, R12, RZ, PT ;  /* 0x000000ff0c00720c */ /* 0x000fe40003f05270 */
[C---:B------:R-:W-:Y:S02]  /*0da0*/  ISETP.GT.AND P3, PT, R2.reuse, RZ, PT ;  /* 0x000000ff0200720c */ /* 0x040fe40003f64270 */
[----:B------:R-:W-:Y:S01]  /*0db0*/  ISETP.NE.AND P2, PT, R2, RZ, PT ;  /* 0x000000ff0200720c */ /* 0x000fe20003f45270 */
[----:B------:R-:W-:Y:S01]  /*0dc0*/  IMAD.MOV.U32 R2, RZ, RZ, R17 ;  /* 0x000000ffff027224 */ /* 0x000fe200078e0011 */
[----:B------:R-:W-:-:S02]  /*0dd0*/  ISETP.NE.AND P1, PT, R11, RZ, PT ;  /* 0x000000ff0b00720c */ /* 0x000fc40003f25270 */
[----:B------:R-:W-:Y:S02]  /*0de0*/  ISETP.GT.AND P6, PT, R11, RZ, PT ;  /* 0x000000ff0b00720c */ /* 0x000fe40003fc4270 */
[----:B------:R-:W-:Y:S02]  /*0df0*/  SEL R11, RZ, 0x1, !P3 ;  /* 0x00000001ff0b7807 */ /* 0x000fe40005800000 */
[----:B------:R-:W-:Y:S02]  /*0e00*/  ISETP.GT.AND P3, PT, R12, RZ, PT ;  /* 0x000000ff0c00720c */ /* 0x000fe40003f64270 */
[----:B----4-:R-:W-:Y:S02]  /*0e10*/  PRMT R12, R9, 0x9910, RZ ;  /* 0x00009910090c7816 */ /* 0x010fe400000000ff */
[C---:B------:R-:W-:Y:S02]  /*0e20*/  ISETP.NE.AND P4, PT, R2.reuse, RZ, PT ;  /* 0x000000ff0200720c */ /* 0x040fe40003f85270 */
[----:B------:R-:W-:Y:S01]  /*0e30*/  ISETP.GT.AND P5, PT, R2, RZ, PT ;  /* 0x000000ff0200720c */ /* 0x000fe20003fa4270 */
[----:B0-----:R-:W-:Y:S01]  /*0e40*/  IMAD.WIDE.U32 R2, R3, 0x2, R4 ;  /* 0x0000000203027825 */ /* 0x001fe200078e0004 */
[----:B-----5:R-:W-:-:S02]  /*0e50*/  SEL R4, R16, R11, !P2 ;  /* 0x0000000b10047207 */ /* 0x020fc40005000000 */
[----:B------:R-:W-:Y:S01]  /*0e60*/  PRMT R9, R9, 0xbb32, RZ ;  /* 0x0000bb3209097816 */ /* 0x000fe200000000ff */
[----:B------:R-:W-:Y:S01]  /*0e70*/  IMAD.MOV.U32 R11, RZ, RZ, R12 ;  /* 0x000000ffff0b7224 */ /* 0x000fe200078e000c */
[----:B------:R-:W-:Y:S01]  /*0e80*/  PRMT R5, R16, 0x7632, R5 ;  /* 0x0000763210057816 */ /* 0x000fe20000000005 */
[----:B------:R-:W-:Y:S01]  /*0e90*/  IMAD.WIDE.U32 R2, R0, 0x4, R2 ;  /* 0x0000000400027825 */ /* 0x000fe200078e0002 */
[----:B------:R-:W-:Y:S02]  /*0ea0*/  @P1 SEL R5, RZ, 0x1, !P6 ;  /* 0x00000001ff051807 */ /* 0x000fe40007000000 */
[C---:B------:R-:W-:Y:S02]  /*0eb0*/  ISETP.NE.AND P2, PT, R11.reuse, RZ, PT ;  /* 0x000000ff0b00720c */ /* 0x040fe40003f45270 */
[----:B------:R-:W-:Y:S01]  /*0ec0*/  ISETP.GT.AND P1, PT, R11, RZ, PT ;  /* 0x000000ff0b00720c */ /* 0x000fe20003f24270 */
[----:B------:R-:W-:Y:S01]  /*0ed0*/  IMAD.MOV.U32 R11, RZ, RZ, R9 ;  /* 0x000000ffff0b7224 */ /* 0x000fe200078e0009 */
[----:B------:R-:W-:-:S02]  /*0ee0*/  PRMT R13, R10, 0xbb32, RZ ;  /* 0x0000bb320a0d7816 */ /* 0x000fc400000000ff */
[----:B------:R-:W-:Y:S02]  /*0ef0*/  SEL R9, RZ, 0x1, !P5 ;  /* 0x00000001ff097807 */ /* 0x000fe40006800000 */
[----:B------:R-:W-:Y:S02]  /*0f00*/  PRMT R12, R10, 0x9910, RZ ;  /* 0x000099100a0c7816 */ /* 0x000fe400000000ff */
[----:B------:R-:W-:Y:S02]  /*0f10*/  ISETP.NE.AND P6, PT, R11, RZ, PT ;  /* 0x000000ff0b00720c */ /* 0x000fe40003fc5270 */
[----:B------:R-:W-:Y:S02]  /*0f20*/  ISETP.NE.AND P5, PT, R13, RZ, PT ;  /* 0x000000ff0d00720c */ /* 0x000fe40003fa5270 */
[----:B------:R-:W-:Y:S02]  /*0f30*/  SEL R9, R8, R9, !P4 ;  /* 0x0000000908097207 */ /* 0x000fe40006000000 */
[----:B------:R-:W-:-:S02]  /*0f40*/  SEL R10, RZ, 0x1, !P1 ;  /* 0x00000001ff0a7807 */ /* 0x000fc40004800000 */
[C---:B------:R-:W-:Y:S02]  /*0f50*/  ISETP.GT.AND P4, PT, R12.reuse, RZ, PT ;  /* 0x000000ff0c00720c */ /* 0x040fe40003f84270 */
[----:B------:R-:W-:Y:S02]  /*0f60*/  ISETP.GT.AND P1, PT, R11, RZ, PT ;  /* 0x000000ff0b00720c */ /* 0x000fe40003f24270 */
[----:B------:R-:W-:Y:S02]  /*0f70*/  SEL R10, R7, R10, !P2 ;  /* 0x0000000a070a7207 */ /* 0x000fe40005000000 */
[----:B------:R-:W-:Y:S02]  /*0f80*/  SEL R11, RZ, 0x1, !P4 ;  /* 0x00000001ff0b7807 */ /* 0x000fe40006000000 */
[----:B------:R-:W-:Y:S02]  /*0f90*/  ISETP.NE.AND P2, PT, R12, RZ, PT ;  /* 0x000000ff0c00720c */ /* 0x000fe40003f45270 */
[----:B------:R-:W-:-:S02]  /*0fa0*/  ISETP.GT.AND P4, PT, R13, RZ, PT ;  /* 0x000000ff0d00720c */ /* 0x000fc40003f84270 */
[----:B------:R-:W-:Y:S02]  /*0fb0*/  PRMT R8, R8, 0x7632, R8 ;  /* 0x0000763208087816 */ /* 0x000fe40000000008 */
[----:B------:R-:W-:Y:S02]  /*0fc0*/  PRMT R7, R7, 0x7632, R7 ;  /* 0x0000763207077816 */ /* 0x000fe40000000007 */
[C---:B------:R-:W-:Y:S02]  /*0fd0*/  PRMT R12, R6.reuse, 0x7632, R12 ;  /* 0x00007632060c7816 */ /* 0x040fe4000000000c */
[----:B------:R-:W-:Y:S02]  /*0fe0*/  SEL R11, R6, R11, !P2 ;  /* 0x0000000b060b7207 */ /* 0x000fe40005000000 */
[----:B------:R-:W-:Y:S02]  /*0ff0*/  @P0 SEL R8, RZ, 0x1, !P3 ;  /* 0x00000001ff080807 */ /* 0x000fe40005800000 */
[----:B------:R-:W-:-:S02]  /*1000*/  @P6 SEL R7, RZ, 0x1, !P1 ;  /* 0x00000001ff076807 */ /* 0x000fc40004800000 */
[----:B------:R-:W-:Y:S02]  /*1010*/  @P5 SEL R12, RZ, 0x1, !P4 ;  /* 0x00000001ff0c5807 */ /* 0x000fe40006000000 */
        /* <DEDUP_REMOVED lines=9> */
.L_x_11129:
        /* <DEDUP_REMOVED lines=13> */
.L_x_32418:


//--------------------- .text._ZN2at6native29vectorized_elementwise_kernelILi4ENS0_13BinaryFunctorIsssZZZNS0_21heaviside_kernel_cudaERNS_18TensorIteratorBaseEENKUlvE_clEvENKUlvE3_clEvEUlssE_EESt5arrayIPcLm3EEEEviT0_T1_ --------------------------
	.section	.text._ZN2at6native29vectorized_elementwise_kernelILi4ENS0_13BinaryFunctorIsssZZZNS0_21heaviside_kernel_cudaERNS_18TensorIteratorBaseEENKUlvE_clEvENKUlvE3_clEvEUlssE_EESt5arrayIPcLm3EEEEviT0_T1_,"ax",@progbits
	.align	128
        .global         _ZN2at6native29vectorized_elementwise_kernelILi4ENS0_13BinaryFunctorIsssZZZNS0_21heaviside_kernel_cudaERNS_18TensorIteratorBaseEENKUlvE_clEvENKUlvE3_clEvEUlssE_EESt5arrayIPcLm3EEEEviT0_T1_
        .type           _ZN2at6native29vectorized_elementwise_kernelILi4ENS0_13BinaryFunctorIsssZZZNS0_21heaviside_kernel_cudaERNS_18TensorIteratorBaseEENKUlvE_clEvENKUlvE3_clEvEUlssE_EESt5arrayIPcLm3EEEEviT0_T1_,@function
        .size           _ZN2at6native29vectorized_elementwise_kernelILi4ENS0_13BinaryFunctorIsssZZZNS0_21heaviside_kernel_cudaERNS_18TensorIteratorBaseEENKUlvE_clEvENKUlvE3_clEvEUlssE_EESt5arrayIPcLm3EEEEviT0_T1_,(.L_x_32419 - _ZN2at6native29vectorized_elementwise_kernelILi4ENS0_13BinaryFunctorIsssZZZNS0_21heaviside_kernel_cudaERNS_18TensorIteratorBaseEENKUlvE_clEvENKUlvE3_clEvEUlssE_EESt5arrayIPcLm3EEEEviT0_T1_)
        .other          _ZN2at6native29vectorized_elementwise_kernelILi4ENS0_13BinaryFunctorIsssZZZNS0_21heaviside_kernel_cudaERNS_18TensorIteratorBaseEENKUlvE_clEvENKUlvE3_clEvEUlssE_EESt5arrayIPcLm3EEEEviT0_T1_,@"STO_CUDA_ENTRY STV_DEFAULT"
_ZN2at6native29vectorized_elementwise_kernelILi4ENS0_13BinaryFunctorIsssZZZNS0_21heaviside_kernel_cudaERNS_18TensorIteratorBaseEENKUlvE_clEvENKUlvE3_clEvEUlssE_EESt5arrayIPcLm3EEEEviT0_T1_:
.text._ZN2at6native29vectorized_elementwise_kernelILi4ENS0_13BinaryFunctorIsssZZZNS0_21heaviside_kernel_cudaERNS_18TensorIteratorBaseEENKUlvE_clEvENKUlvE3_clEvEUlssE_EESt5arrayIPcLm3EEEEviT0_T1_:
        /* <DEDUP_REMOVED lines=150> */
.L_x_11133:
[----:B------:R-:W-:-:S13]  /*0960*/  ISETP.GE.U32.AND P0, PT, R6, R4, PT ;  /* 0x000000040600720c */ /* 0x000fda0003f06070 */
[----:B------:R-:W-:Y:S05]  /*0970*/  @P0 BRA `(.L_x_11135) ;  /* 0x0000000000300947 */ /* 0x000fea0003800000 */
[----:B0-----:R-:W0:Y:S01]  /*0980*/  LDC.64 R12, c[0x0][0x388] ;  /* 0x0000e200ff0c7b82 */ /* 0x001e220000000a00 */
[----:B------:R-:W-:Y:S02]  /*0990*/  IMAD.IADD R5, R3, 0x1, R6 ;  /* 0x0000000103057824 */ /* 0x000fe400078e0206 */
[----:B------:R-:W-:Y:S02]  /*09a0*/  VIADD R6, R6, 0x80 ;  /* 0x0000008006067836 */ /* 0x000fe40000000000 */
[----:B0-----:R-:W-:-:S05]  /*09b0*/  IMAD.WIDE.U32 R12, R5, 0x2, R12 ;  /* 0x00000002050c7825 */ /* 0x001fca00078e000c */
[----:B------:R1:W-:Y:S02]  /*09c0*/  STG.E.U16 desc[UR4][R12.64], R8 ;  /* 0x000000080c007986 */ /* 0x0003e4000c101504 */
.L_x_11134:
[----:B------:R-:W-:-:S13]  /*09d0*/  ISETP.GE.U32.AND P0, PT, R6, R4, PT ;  /* 0x000000040600720c */ /* 0x000fda0003f06070 */
[----:B------:R-:W-:Y:S05]  /*09e0*/  @P0 BRA `(.L_x_11136) ;  /* 0x0000000000300947 */ /* 0x000fea0003800000 */
[----:B01----:R-:W0:Y:S01]  /*09f0*/  LDC.64 R12, c[0x0][0x388] ;  /* 0x0000e200ff0c7b82 */ /* 0x003e220000000a00 */
[----:B------:R-:W-:Y:S02]  /*0a00*/  IMAD.IADD R5, R3, 0x1, R6 ;  /* 0x0000000103057824 */ /* 0x000fe400078e0206 */
[----:B------:R-:W-:Y:S02]  /*0a10*/  VIADD R6, R6, 0x80 ;  /* 0x0000008006067836 */ /* 0x000fe40000000000 */
[----:B0-----:R-:W-:-:S05]  /*0a20*/  IMAD.WIDE.U32 R12, R5, 0x2, R12 ;  /* 0x00000002050c7825 */ /* 0x001fca00078e000c */
[----:B------:R1:W-:Y:S02]  /*0a30*/  STG.E.U16 desc[UR4][R12.64], R9 ;  /* 0x000000090c007986 */ /* 0x0003e4000c101504 */
.L_x_11135:
[----:B------:R-:W-:-:S13]  /*0a40*/  ISETP.GE.U32.AND P0, PT, R6, R4, PT ;  /* 0x000000040600720c */ /* 0x000fda0003f06070 */
[----:B------:R-:W-:Y:S05]  /*0a50*/  @P0 BRA `(.L_x_11137) ;  /* 0x0000000000340947 */ /* 0x000fea0003800000 */
[----:B-1----:R-:W1:Y:S01]  /*0a60*/  LDC.64 R8, c[0x0][0x388] ;  /* 0x0000e200ff087b82 */ /* 0x002e620000000a00 */
[----:B------:R-:W-:Y:S02]  /*0a70*/  IMAD.IADD R5, R3, 0x1, R6 ;  /* 0x0000000103057824 */ /* 0x000fe400078e0206 */
[----:B------:R-:W-:Y:S02]  /*0a80*/  VIADD R6, R6, 0x80 ;  /* 0x0000008006067836 */ /* 0x000fe40000000000 */
[----:B-1----:R-:W-:-:S05]  /*0a90*/  IMAD.WIDE.U32 R8, R5, 0x2, R8 ;  /* 0x0000000205087825 */ /* 0x002fca00078e0008 */
[----:B------:R2:W-:Y:S02]  /*0aa0*/  STG.E.U16 desc[UR4][R8.64], R10 ;  /* 0x0000000a08007986 */ /* 0x0005e4000c101504 */
.L_x_11136:
        /* <DEDUP_REMOVED lines=8> */
.L_x_11137:
[----:B------:R-:W-:Y:S05]  /*0b30*/  BSYNC.RELIABLE B1 ;  /* 0x0000000000017941 */ /* 0x000fea0003800100 */
.L_x_11132:
[----:B------:R-:W-:-:S13]  /*0b40*/  ISETP.GE.U32.AND P0, PT, R6, R4, PT ;  /* 0x000000040600720c */ /* 0x000fda0003f06070 */
[----:B-12---:R-:W1:Y:S01]  /*0b50*/  @!P0 LDC.64 R8, c[0x0][0x388] ;  /* 0x0000e200ff088b82 */ /* 0x006e620000000a00 */
[----:B------:R-:W-:Y:S02]  /*0b60*/  @!P0 IMAD.IADD R5, R3, 0x1, R6 ;  /* 0x0000000103058824 */ /* 0x000fe400078e0206 */
[----:B------:R-:W-:Y:S02]  /*0b70*/  @!P0 VIADD R6, R6, 0x80 ;  /* 0x0000008006068836 */ /* 0x000fe40000000000 */
[----:B-1----:R-:W-:-:S05]  /*0b80*/  @!P0 IMAD.WIDE.U32 R8, R5, 0x2, R8 ;  /* 0x0000000205088825 */ /* 0x002fca00078e0008 */
[----:B------:R3:W-:Y:S02]  /*0b90*/  @!P0 STG.E.U16 desc[UR4][R8.64], R29 ;  /* 0x0000001d08008986 */ /* 0x0007e4000c101504 */
.L_x_11138:
[----:B------:R-:W-:Y:S05]  /*0ba0*/  BSYNC.RECONVERGENT B0 ;  /* 0x0000000000007941 */ /* 0x000fea0003800200 */
.L_x_11131:
        /* <DEDUP_REMOVED lines=8> */
.L_x_11130:
[----:B------:R-:W0:Y:S01]  /*0c30*/  S2R R0, SR_TID.X ;  /* 0x0000000000007919 */ /* 0x000e220000002100 */
[----:B------:R-:W1:Y:S08]  /*0c40*/  LDC.64 R4, c[0x0][0x390] ;  /* 0x0000e400ff047b82 */ /* 0x000e700000000a00 */
[----:B------:R-:W2:Y:S01]  /*0c50*/  LDC.64 R6, c[0x0][0x398] ;  /* 0x0000e600ff067b82 */ /* 0x000ea20000000a00 */
[----:B-1----:R-:W-:-:S04]  /*0c60*/  IMAD.WIDE.U32 R4, R3, 0x2, R4 ;  /* 0x0000000203047825 */ /* 0x002fc800078e0004 */
[----:B0-----:R-:W-:-:S05]  /*0c70*/  IMAD.WIDE.U32 R12, R0, 0x8, R4 ;  /* 0x00000008000c7825 */ /* 0x001fca00078e0004 */
[----:B------:R-:W3:Y:S01]  /*0c80*/  LDG.E.64 R10, desc[UR4][R12.64] ;  /* 0x000000040c0a7981 */ /* 0x000ee2000c1e1b00 */
[----:B--2---:R-:W-:-:S03]  /*0c90*/  IMAD.WIDE.U32 R4, R3, 0x2, R6 ;  /* 0x0000000203047825 */ /* 0x004fc600078e0006 */
[----:B------:R0:W2:Y:S01]  /*0ca0*/  LDG.E.64 R8, desc[UR4][R12.64+0x400] ;  /* 0x000400040c087981 */ /* 0x0000a2000c1e1b00 */
[----:B------:R-:W-:-:S05]  /*0cb0*/  IMAD.WIDE.U32 R14, R0, 0x8, R4 ;  /* 0x00000008000e7825 */ /* 0x000fca00078e0004 */
[----:B------:R-:W4:Y:S04]  /*0cc0*/  LDG.E.64 R6, desc[UR4][R14.64] ;  /* 0x000000040e067981 */ /* 0x000f28000c1e1b00 */
[----:B------:R2:W5:Y:S01]  /*0cd0*/  LDG.E.64 R4, desc[UR4][R14.64+0x400] ;  /* 0x000400040e047981 */ /* 0x000562000c1e1b00 */
[----:B---3--:R-:W-:Y:S02]  /*0ce0*/  PRMT R2, R10, 0x9910, RZ ;  /* 0x000099100a027816 */ /* 0x008fe400000000ff */
[C---:B------:R-:W-:Y:S02]  /*0cf0*/  PRMT R16, R11.reuse, 0x9910, RZ ;  /* 0x000099100b107816 */ /* 0x040fe400000000ff */
[C---:B------:R-:W-:Y:S02]  /*0d00*/  ISETP.NE.AND P1, PT, R2.reuse, RZ, PT ;  /* 0x000000ff0200720c */ /* 0x040fe40003f25270 */
[----:B------:R-:W-:Y:S01]  /*0d10*/  ISETP.GT.AND P0, PT, R2, RZ, PT ;  /* 0x000000ff0200720c */ /* 0x000fe20003f04270 */
[----:B------:R-:W-:Y:S01]  /*0d20*/  IMAD.MOV.U32 R2, RZ, RZ, R16 ;  /* 0x000000ffff027224 */ /* 0x000fe200078e0010 */
[----:B------:R-:W-:-:S02]  /*0d30*/  PRMT R11, R11, 0xbb32, RZ ;  /* 0x0000bb320b0b7816 */ /* 0x000fc400000000ff */
[----:B------:R-:W-:Y:S02]  /*0d40*/  PRMT R10, R10, 0xbb32, RZ ;  /* 0x0000bb320a0a7816 */ /* 0x000fe400000000ff */
[C---:B------:R-:W-:Y:S02]  /*0d50*/  ISETP.NE.AND P3, PT, R2.reuse, RZ, PT ;  /* 0x000000ff0200720c */ /* 0x040fe40003f65270 */
[----:B------:R-:W-:Y:S01]  /*0d60*/  ISETP.GT.AND P4, PT, R2, RZ, PT ;  /* 0x000000ff0200720c */ /* 0x000fe20003f84270 */
[----:B------:R-:W-:Y:S01]  /*0d70*/  IMAD.MOV.U32 R2, RZ, RZ, R11 ;  /* 0x000000ffff027224 */ /* 0x000fe200078e000b */
[C---:B------:R-:W-:Y:S02]  /*0d80*/  ISETP.NE.AND P5, PT, R10.reuse, RZ, PT ;  /* 0x000000ff0a00720c */ /* 0x040fe40003fa5270 */
[----:B------:R-:W-:Y:S02]  /*0d90*/  ISETP.GT.AND P6, PT, R10, RZ, PT ;  /* 0x000000ff0a00720c */ /* 0x000fe40003fc4270 */
[----:B------:R-:W1:Y:S01]  /*0da0*/  LDC.64 R10, c[0x0][0x388] ;  /* 0x0000e200ff0a7b82 */ /* 0x000e620000000a00 */
[----:B0-----:R-:W-:-:S02]  /*0db0*/  SEL R13, RZ, 0x1, !P0 ;  /* 0x00000001ff0d7807 */ /* 0x001fc40004000000 */
[----:B--2---:R-:W-:Y:S02]  /*0dc0*/  PRMT R14, R8, 0x9910, RZ ;  /* 0x00009910080e7816 */ /* 0x004fe400000000ff */
[C---:B------:R-:W-:Y:S02]  /*0dd0*/  ISETP.NE.AND P0, PT, R2.reuse, RZ, PT ;  /* 0x000000ff0200720c */ /* 0x040fe40003f05270 */
[----:B------:R-:W-:Y:S02]  /*0de0*/  ISETP.GT.AND P2, PT, R2, RZ, PT ;  /* 0x000000ff0200720c */ /* 0x000fe40003f44270 */
[----:B------:R-:W-:Y:S02]  /*0df0*/  PRMT R8, R8, 0xbb32, RZ ;  /* 0x0000bb3208087816 */ /* 0x000fe400000000ff */
[----:B----4-:R-:W-:Y:S02]  /*0e00*/  SEL R2, R6, R13, !P1 ;  /* 0x0000000d06027207 */ /* 0x010fe40004800000 */
[----:B------:R-:W-:-:S02]  /*0e10*/  SEL R12, RZ, 0x1, !P4 ;  /* 0x00000001ff0c7807 */ /* 0x000fc40006000000 */
[C---:B------:R-:W-:Y:S02]  /*0e20*/  ISETP.NE.AND P1, PT, R14.reuse, RZ, PT ;  /* 0x000000ff0e00720c */ /* 0x040fe40003f25270 */
[----:B------:R-:W-:Y:S02]  /*0e30*/  ISETP.GT.AND P4, PT, R14, RZ, PT ;  /* 0x000000ff0e00720c */ /* 0x000fe40003f84270 */
[C---:B------:R-:W-:Y:S02]  /*0e40*/  PRMT R13, R9.reuse, 0x9910, RZ ;  /* 0x00009910090d7816 */ /* 0x040fe400000000ff */
[----:B------:R-:W-:Y:S02]  /*0e50*/  PRMT R14, R9, 0xbb32, RZ ;  /* 0x0000bb32090e7816 */ /* 0x000fe400000000ff */
[----:B------:R-:W-:Y:S01]  /*0e60*/  PRMT R9, R6, 0x7632, R9 ;  /* 0x0000763206097816 */ /* 0x000fe20000000009 */
[----:B------:R-:W-:Y:S01]  /*0e70*/  IMAD.MOV.U32 R6, RZ, RZ, R8 ;  /* 0x000000ffff067224 */ /* 0x000fe200078e0008 */
[----:B------:R-:W-:Y:S01]  /*0e80*/  @P5 SEL R9, RZ, 0x1, !P6 ;  /* 0x00000001ff095807 */ /* 0x000fe20007000000 */
[----:B------:R-:W-:Y:S01]  /*0e90*/  IMAD.MOV.U32 R8, RZ, RZ, R13 ;  /* 0x000000ffff087224 */ /* 0x000fe200078e000d */
[----:B------:R-:W-:Y:S01]  /*0ea0*/  SEL R12, R7, R12, !P3 ;  /* 0x0000000c070c7207 */ /* 0x000fe20005800000 */
[----:B-1----:R-:W-:Y:S01]  /*0eb0*/  IMAD.WIDE.U32 R10, R3, 0x2, R10 ;  /* 0x00000002030a7825 */ /* 0x002fe200078e000a */
[----:B------:R-:W-:-:S02]  /*0ec0*/  ISETP.NE.AND P6, PT, R6, RZ, PT ;  /* 0x000000ff0600720c */ /* 0x000fc40003fc5270 */
[----:B------:R-:W-:Y:S02]  /*0ed0*/  ISETP.NE.AND P3, PT, R14, RZ, PT ;  /* 0x000000ff0e00720c */ /* 0x000fe40003f65270 */
[----:B------:R-:W-:Y:S01]  /*0ee0*/  ISETP.GT.AND P5, PT, R8, RZ, PT ;  /* 0x000000ff0800720c */ /* 0x000fe20003fa4270 */
[----:B------:R-:W-:Y:S01]  /*0ef0*/  IMAD.WIDE.U32 R10, R0, 0x8, R10 ;  /* 0x00000008000a7825 */ /* 0x000fe200078e000a */
[----:B------:R-:W-:Y:S02]  /*0f00*/  SEL R13, RZ, 0x1, !P4 ;  /* 0x00000001ff0d7807 */ /* 0x000fe40006000000 */
[----:B------:R-:W-:Y:S02]  /*0f10*/  ISETP.GT.AND P4, PT, R6, RZ, PT ;  /* 0x000000ff0600720c */ /* 0x000fe40003f84270 */
[----:B-----5:R-:W-:Y:S02]  /*0f20*/  SEL R13, R4, R13, !P1 ;  /* 0x0000000d040d7207 */ /* 0x020fe40004800000 */
[----:B------:R-:W-:-:S02]  /*0f30*/  SEL R6, RZ, 0x1, !P5 ;  /* 0x00000001ff067807 */ /* 0x000fc40006800000 */
[----:B------:R-:W-:Y:S02]  /*0f40*/  ISETP.NE.AND P1, PT, R8, RZ, PT ;  /* 0x000000ff0800720c */ /* 0x000fe40003f25270 */
[----:B------:R-:W-:Y:S02]  /*0f50*/  ISETP.GT.AND P5, PT, R14, RZ, PT ;  /* 0x000000ff0e00720c */ /* 0x000fe40003fa4270 */
[----:B------:R-:W-:Y:S02]  /*0f60*/  PRMT R7, R7, 0x7632, R7 ;  /* 0x0000763207077816 */ /* 0x000fe40000000007 */
[----:B------:R-:W-:Y:S02]  /*0f70*/  PRMT R4, R4, 0x7632, R4 ;  /* 0x0000763204047816 */ /* 0x000fe40000000004 */
[C---:B------:R-:W-:Y:S02]  /*0f80*/  PRMT R3, R5.reuse, 0x7632, R3 ;  /* 0x0000763205037816 */ /* 0x040fe40000000003 */
[----:B------:R-:W-:-:S02]  /*0f90*/  SEL R6, R5, R6, !P1 ;  /* 0x0000000605067207 */ /* 0x000fc40004800000 */
[----:B------:R-:W-:Y:S02]  /*0fa0*/  @P0 SEL R7, RZ, 0x1, !P2 ;  /* 0x00000001ff070807 */ /* 0x000fe40005000000 */
[----:B------:R-:W-:Y:S02]  /*0fb0*/  @P6 SEL R4, RZ, 0x1, !P4 ;  /* 0x00000001ff046807 */ /* 0x000fe40006000000 */
[----:B------:R-:W-:Y:S02]  /*0fc0*/  @P3 SEL R3, RZ, 0x1, !P5 ;  /* 0x00000001ff033807 */ /* 0x000fe40006800000 */
[----:B------:R-:W-:Y:S02]  /*0fd0*/  PRMT R8, R2, 0x5410, R9 ;  /* 0x0000541002087816 */ /* 0x000fe40000000009 */
[----:B------:R-:W-:Y:S02]  /*0fe0*/  PRMT R9, R12, 0x5410, R7 ;  /* 0x000054100c097816 */ /* 0x000fe40000000007 */
[----:B------:R-:W-:-:S02]  /*0ff0*/  PRMT R2, R13, 0x5410, R4 ;  /* 0x000054100d027816 */ /* 0x000fc40000000004 */
[----:B------:R-:W-:Y:S01]  /*1000*/  PRMT R3, R6, 0x5410, R3 ;  /* 0x0000541006037816 */ /* 0x000fe20000000003 */
[----:B------:R-:W-:Y:S04]  /*1010*/  STG.E.64 desc[UR4][R10.64], R8 ;  /* 0x000000080a007986 */ /* 0x000fe8000c101b04 */
[----:B------:R-:W-:Y:S01]  /*1020*/  STG.E.64 desc[UR4][R10.64+0x400], R2 ;  /* 0x000400020a007986 */ /* 0x000fe2000c101b04 */
[----:B------:R-:W-:Y:S05]  /*1030*/  EXIT ;  /* 0x000000000000794d */ /* 0x000fea0003800000 */
.L_x_11139:
        /* <DEDUP_REMOVED lines=12> */
.L_x_32419:


//--------------------- .text._ZN2at6native29vectorized_elementwise_kernelILi8ENS0_13BinaryFunctorIsssZZZNS0_21heaviside_kernel_cudaERNS_18TensorIteratorBaseEENKUlvE_clEvENKUlvE3_clEvEUlssE_EESt5arrayIPcLm3EEEEviT0_T1_ --------------------------
	.section	.text._ZN2at6native29vectorized_elementwise_kernelILi8ENS0_13BinaryFunctorIsssZZZNS0_21heaviside_kernel_cudaERNS_18TensorIteratorBaseEENKUlvE_clEvENKUlvE3_clEvEUlssE_EESt5arrayIPcLm3EEEEviT0_T1_,"ax",@progbits
	.align	128
        .global         _ZN2at6native29vectorized_elementwise_kernelILi8ENS0_13BinaryFunctorIsssZZZNS0_21heaviside_kernel_cudaERNS_18TensorIteratorBaseEENKUlvE_clEvENKUlvE3_clEvEUlssE_EESt5arrayIPcLm3EEEEviT0_T1_
        .type           _ZN2at6native29vectorized_elementwise_kernelILi8ENS0_13BinaryFunctorIsssZZZNS0_21heaviside_kernel_cudaERNS_18TensorIteratorBaseEENKUlvE_clEvENKUlvE3_clEvEUlssE_EESt5arrayIPcLm3EEEEviT0_T1_,@function
        .size           _ZN2at6native29vectorized_elementwise_kernelILi8ENS0_13BinaryFunctorIsssZZZNS0_21heaviside_kernel_cudaERNS_18TensorIteratorBaseEENKUlvE_clEvENKUlvE3_clEvEUlssE_EESt5arrayIPcLm3EEEEviT0_T1_,(.L_x_32420 - _ZN2at6native29vectorized_elementwise_kernelILi8ENS0_13BinaryFunctorIsssZZZNS0_21heaviside_kernel_cudaERNS_18TensorIteratorBaseEENKUlvE_clEvENKUlvE3_clEvEUlssE_EESt5arrayIPcLm3EEEEviT0_T1_)
        .other          _ZN2at6native29vectorized_elementwise_kernelILi8ENS0_13BinaryFunctorIsssZZZNS0_21heaviside_kernel_cudaERNS_18TensorIteratorBaseEENKUlvE_clEvENKUlvE3_clEvEUlssE_EESt5arrayIPcLm3EEEEviT0_T1_,@"STO_CUDA_ENTRY STV_DEFAULT"
_ZN2at6native29vectorized_elementwise_kernelILi8ENS0_13BinaryFunctorIsssZZZNS0_21heaviside_kernel_cudaERNS_18TensorIteratorBaseEENKUlvE_clEvENKUlvE3_clEvEUlssE_EESt5arrayIPcLm3EEEEviT0_T1_:
.text._ZN2at6native29vectorized_elementwise_kernelILi8ENS0_13BinaryFunctorIsssZZZNS0_21heaviside_kernel_cudaERNS_18TensorIteratorBaseEENKUlvE_clEvENKUlvE3_clEvEUlssE_EESt5arrayIPcLm3EEEEviT0_T1_:
        /* <DEDUP_REMOVED lines=150> */
.L_x_11143:
[----:B------:R-:W-:-:S13]  /*0960*/  ISETP.GE.U32.AND P0, PT, R6, R4, PT ;  /* 0x000000040600720c */ /* 0x000fda0003f06070 */
[----:B------:R-:W-:Y:S05]  /*0970*/  @P0 BRA `(.L_x_11145) ;  /* 0x0000000000300947 */ /* 0x000fea0003800000 */
[----:B0-----:R-:W0:Y:S01]  /*0980*/  LDC.64 R12, c[0x0][0x388] ;  /* 0x0000e200ff0c7b82 */ /* 0x001e220000000a00 */
[----:B------:R-:W-:Y:S02]  /*0990*/  IMAD.IADD R5, R3, 0x1, R6 ;  /* 0x0000000103057824 */ /* 0x000fe400078e0206 */
[----:B------:R-:W-:Y:S02]  /*09a0*/  VIADD R6, R6, 0x80 ;  /* 0x0000008006067836 */ /* 0x000fe40000000000 */
[----:B0-----:R-:W-:-:S05]  /*09b0*/  IMAD.WIDE.U32 R12, R5, 0x2, R12 ;  /* 0x00000002050c7825 */ /* 0x001fca00078e000c */
[----:B------:R1:W-:Y:S02]  /*09c0*/  STG.E.U16 desc[UR4][R12.64], R8 ;  /* 0x000000080c007986 */ /* 0x0003e4000c101504 */
.L_x_11144:
[----:B------:R-:W-:-:S13]  /*09d0*/  ISETP.GE.U32.AND P0, PT, R6, R4, PT ;  /* 0x000000040600720c */ /* 0x000fda0003f06070 */
[----:B------:R-:W-:Y:S05]  /*09e0*/  @P0 BRA `(.L_x_11146) ;  /* 0x0000000000300947 */ /* 0x000fea0003800000 */
[----:B01----:R-:W0:Y:S01]  /*09f0*/  LDC.64 R12, c[0x0][0x388] ;  /* 0x0000e200ff0c7b82 */ /* 0x003e220000000a00 */
[----:B------:R-:W-:Y:S02]  /*0a00*/  IMAD.IADD R5, R3, 0x1, R6 ;  /* 0x0000000103057824 */ /* 0x000fe400078e0206 */
[----:B------:R-:W-:Y:S02]  /*0a10*/  VIADD R6, R6, 0x80 ;  /* 0x0000008006067836 */ /* 0x000fe40000000000 */
[----:B0-----:R-:W-:-:S05]  /*0a20*/  IMAD.WIDE.U32 R12, R5, 0x2, R12 ;  /* 0x00000002050c7825 */ /* 0x001fca00078e000c */
[----:B------:R1:W-:Y:S02]  /*0a30*/  STG.E.U16 desc[UR4][R12.64], R9 ;  /* 0x000000090c007986 */ /* 0x0003e4000c101504 */
.L_x_11145:
[----:B------:R-:W-:-:S13]  /*0a40*/  ISETP.GE.U32.AND P0, PT, R6, R4, PT ;  /* 0x000000040600720c */ /* 0x000fda0003f06070 */
[----:B------:R-:W-:Y:S05]  /*0a50*/  @P0 BRA `(.L_x_11147) ;  /* 0x0000000000340947 */ /* 0x000fea0003800000 */
[----:B-1----:R-:W1:Y:S01]  /*0a60*/  LDC.64 R8, c[0x0][0x388] ;  /* 0x0000e200ff087b82 */ /* 0x002e620000000a00 */
[----:B------:R-:W-:Y:S02]  /*0a70*/  IMAD.IADD R5, R3, 0x1, R6 ;  /* 0x0000000103057824 */ /* 0x000fe400078e0206 */
[----:B------:R-:W-:Y:S02]  /*0a80*/  VIADD R6, R6, 0x80 ;  /* 0x0000008006067836 */ /* 0x000fe40000000000 */
[----:B-1----:R-:W-:-:S05]  /*0a90*/  IMAD.WIDE.U32 R8, R5, 0x2, R8 ;  /* 0x0000000205087825 */ /* 0x002fca00078e0008 */
[----:B------:R2:W-:Y:S02]  /*0aa0*/  STG.E.U16 desc[UR4][R8.64], R10 ;  /* 0x0000000a08007986 */ /* 0x0005e4000c101504 */
.L_x_11146:
        /* <DEDUP_REMOVED lines=8> */
.L_x_11147:
[----:B------:R-:W-:Y:S05]  /*0b30*/  BSYNC.RELIABLE B1 ;  /* 0x0000000000017941 */ /* 0x000fea0003800100 */
.L_x_11142:
[----:B------:R-:W-:-:S13]  /*0b40*/  ISETP.GE.U32.AND P0, PT, R6, R4, PT ;  /* 0x000000040600720c */ /* 0x000fda0003f06070 */
[----:B-12---:R-:W1:Y:S01]  /*0b50*/  @!P0 LDC.64 R8, c[0x0][0x388] ;  /* 0x0000e200ff088b82 */ /* 0x006e620000000a00 */
[----:B------:R-:W-:Y:S02]  /*0b60*/  @!P0 IMAD.IADD R5, R3, 0x1, R6 ;  /* 0x0000000103058824 */ /* 0x000fe400078e0206 */
[----:B------:R-:W-:Y:S02]  /*0b70*/  @!P0 VIADD R6, R6, 0x80 ;  /* 0x0000008006068836 */ /* 0x000fe40000000000 */
[----:B-1----:R-:W-:-:S05]  /*0b80*/  @!P0 IMAD.WIDE.U32 R8, R5, 0x2, R8 ;  /* 0x0000000205088825 */ /* 0x002fca00078e0008 */
[----:B------:R3:W-:Y:S02]  /*0b90*/  @!P0 STG.E.U16 desc[UR4][R8.64], R29 ;  /* 0x0000001d08008986 */ /* 0x0007e4000c101504 */
.L_x_11148:
[----:B------:R-:W-:Y:S05]  /*0ba0*/  BSYNC.RECONVERGENT B0 ;  /* 0x0000000000007941 */ /* 0x000fea0003800200 */
.L_x_11141:
        /* <DEDUP_REMOVED lines=8> */
.L_x_11140:
[----:B------:R-:W0:Y:S01]  /*0c30*/  S2R R0, SR_TID.X ;  /* 0x0000000000007919 */ /* 0x000e220000002100 */
[----:B------:R-:W1:Y:S08]  /*0c40*/  LDC.64 R4, c[0x0][0x390] ;  /* 0x0000e400ff047b82 */ /* 0x000e700000000a00 */
[----:B------:R-:W2:Y:S01]  /*0c50*/  LDC.64 R6, c[0x0][0x398] ;  /* 0x0000e600ff067b82 */ /* 0x000ea20000000a00 */
[----:B-1----:R-:W-:-:S04]  /*0c60*/  IMAD.WIDE.U32 R4, R3, 0x2, R4 ;  /* 0x0000000203047825 */ /* 0x002fc800078e0004 */
[----:B0-----:R-:W-:-:S06]  /*0c70*/  IMAD.WIDE.U32 R8, R0, 0x10, R4 ;  /* 0x0000001000087825 */ /* 0x001fcc00078e0004 */
[----:B------:R-:W3:Y:S01]  /*0c80*/  LDG.E.128 R8, desc[UR4][R8.64] ;  /* 0x0000000408087981 */ /* 0x000ee2000c1e1d00 */
[----:B--2---:R-:W-:-:S04]  /*0c90*/  IMAD.WIDE.U32 R4, R3, 0x2, R6 ;  /* 0x0000000203047825 */ /* 0x004fc800078e0006 */
[----:B------:R-:W-:-:S06]  /*0ca0*/  IMAD.WIDE.U32 R4, R0, 0x10, R4 ;  /* 0x0000001000047825 */ /* 0x000fcc00078e0004 */
[----:B------:R-:W2:Y:S01]  /*0cb0*/  LDG.E.128 R4, desc[UR4][R4.64] ;  /* 0x0000000404047981 */ /* 0x000ea2000c1e1d00 */
[C---:B---3--:R-:W-:Y:S02]  /*0cc0*/  PRMT R12, R9.reuse, 0x9910, RZ ;  /* 0x00009910090c7816 */ /* 0x048fe400000000ff */
[C---:B------:R-:W-:Y:S02]  /*0cd0*/  PRMT R2, R8.reuse, 0x9910, RZ ;  /* 0x0000991008027816 */ /* 0x040fe400000000ff */
[----:B------:R-:W-:Y:S01]  /*0ce0*/  PRMT R13, R9, 0xbb32, RZ ;  /* 0x0000bb32090d7816 */ /* 0x000fe200000000ff */
[----:B------:R-:W-:Y:S01]  /*0cf0*/  IMAD.MOV.U32 R9, RZ, RZ, R12 ;  /* 0x000000ffff097224 */ /* 0x000fe200078e000c */
[----:B------:R-:W-:Y:S02]  /*0d00*/  PRMT R8, R8, 0xbb32, RZ ;  /* 0x0000bb3208087816 */ /* 0x000fe400000000ff */
[C---:B------:R-:W-:Y:S02]  /*0d10*/  ISETP.GT.AND P0, PT, R2.reuse, RZ, PT ;  /* 0x000000ff0200720c */ /* 0x040fe40003f04270 */
[----:B------:R-:W-:Y:S01]  /*0d20*/  ISETP.NE.AND P1, PT, R2, RZ, PT ;  /* 0x000000ff0200720c */ /* 0x000fe20003f25270 */
[----:B------:R-:W-:Y:S01]  /*0d30*/  IMAD.MOV.U32 R2, RZ, RZ, R13 ;  /* 0x000000ffff027224 */ /* 0x000fe200078e000d */
[----:B------:R-:W-:-:S02]  /*0d40*/  ISETP.NE.AND P5, PT, R8, RZ, PT ;  /* 0x000000ff0800720c */ /* 0x000fc40003fa5270 */
[----:B------:R-:W-:Y:S02]  /*0d50*/  ISETP.GT.AND P6, PT, R8, RZ, PT ;  /* 0x000000ff0800720c */ /* 0x000fe40003fc4270 */
[C---:B------:R-:W-:Y:S02]  /*0d60*/  ISETP.NE.AND P3, PT, R9.reuse, RZ, PT ;  /* 0x000000ff0900720c */ /* 0x040fe40003f65270 */
[----:B------:R-:W-:Y:S02]  /*0d70*/  ISETP.GT.AND P4, PT, R9, RZ, PT ;  /* 0x000000ff0900720c */ /* 0x000fe40003f84270 */
[----:B------:R-:W0:Y:S01]  /*0d80*/  LDC.64 R8, c[0x0][0x388] ;  /* 0x0000e200ff087b82 */ /* 0x000e220000000a00 */
[----:B------:R-:W-:Y:S02]  /*0d90*/  PRMT R14, R10, 0x9910, RZ ;  /* 0x000099100a0e7816 */ /* 0x000fe400000000ff */
[C---:B------:R-:W-:Y:S02]  /*0da0*/  PRMT R16, R11.reuse, 0x9910, RZ ;  /* 0x000099100b107816 */ /* 0x040fe400000000ff */
[----:B------:R-:W-:Y:S01]  /*0db0*/  PRMT R17, R11, 0xbb32, RZ ;  /* 0x0000bb320b117816 */ /* 0x000fe200000000ff */
[----:B------:R-:W-:Y:S01]  /*0dc0*/  IMAD.MOV.U32 R12, RZ, RZ, R14 ;  /* 0x000000ffff0c7224 */ /* 0x000fe200078e000e */
[----:B------:R-:W-:-:S02]  /*0dd0*/  SEL R11, RZ, 0x1, !P0 ;  /* 0x00000001ff0b7807 */ /* 0x000fc40004000000 */
[----:B------:R-:W-:Y:S01]  /*0de0*/  PRMT R15, R10, 0xbb32, RZ ;  /* 0x0000bb320a0f7816 */ /* 0x000fe200000000ff */
[----:B------:R-:W-:Y:S01]  /*0df0*/  IMAD.MOV.U32 R14, RZ, RZ, R17 ;  /* 0x000000ffff0e7224 */ /* 0x000fe200078e0011 */
[C---:B------:R-:W-:Y:S02]  /*0e00*/  ISETP.NE.AND P0, PT, R2.reuse, RZ, PT ;  /* 0x000000ff0200720c */ /* 0x040fe40003f05270 */
[----:B------:R-:W-:Y:S02]  /*0e10*/  ISETP.GT.AND P2, PT, R2, RZ, PT ;  /* 0x000000ff0200720c */ /* 0x000fe40003f44270 */
[C---:B--2---:R-:W-:Y:S02]  /*0e20*/  SEL R2, R4.reuse, R11, !P1 ;  /* 0x0000000b04027207 */ /* 0x044fe40004800000 */
[----:B------:R-:W-:Y:S01]  /*0e30*/  PRMT R11, R4, 0x7632, R11 ;  /* 0x00007632040b7816 */ /* 0x000fe2000000000b */
[----:B------:R-:W-:Y:S01]  /*0e40*/  IMAD.MOV.U32 R4, RZ, RZ, R15 ;  /* 0x000000ffff047224 */ /* 0x000fe200078e000f */
[----:B------:R-:W-:-:S02]  /*0e50*/  SEL R10, RZ, 0x1, !P4 ;  /* 0x00000001ff0a7807 */ /* 0x000fc40006000000 */
[C---:B------:R-:W-:Y:S02]  /*0e60*/  ISETP.NE.AND P1, PT, R12.reuse, RZ, PT ;  /* 0x000000ff0c00720c */ /* 0x040fe40003f25270 */
[----:B------:R-:W-:Y:S01]  /*0e70*/  ISETP.GT.AND P4, PT, R12, RZ, PT ;  /* 0x000000ff0c00720c */ /* 0x000fe20003f84270 */
[----:B------:R-:W-:Y:S01]  /*0e80*/  IMAD.MOV.U32 R12, RZ, RZ, R16 ;  /* 0x000000ffff0c7224 */ /* 0x000fe200078e0010 */
[----:B------:R-:W-:Y:S01]  /*0e90*/  @P5 SEL R11, RZ, 0x1, !P6 ;  /* 0x00000001ff0b5807 */ /* 0x000fe20007000000 */
[----:B0-----:R-:W-:Y:S01]  /*0ea0*/  IMAD.WIDE.U32 R8, R3, 0x2, R8 ;  /* 0x0000000203087825 */ /* 0x001fe200078e0008 */
[----:B------:R-:W-:Y:S02]  /*0eb0*/  SEL R10, R5, R10, !P3 ;  /* 0x0000000a050a7207 */ /* 0x000fe40005800000 */
[----:B------:R-:W-:Y:S02]  /*0ec0*/  ISETP.NE.AND P6, PT, R4, RZ, PT ;  /* 0x000000ff0400720c */ /* 0x000fe40003fc5270 */
[----:B------:R-:W-:Y:S01]  /*0ed0*/  ISETP.NE.AND P3, PT, R14, RZ, PT ;  /* 0x000000ff0e00720c */ /* 0x000fe20003f65270 */
[----:B------:R-:W-:Y:S01]  /*0ee0*/  IMAD.WIDE.U32 R8, R0, 0x10, R8 ;  /* 0x0000001000087825 */ /* 0x000fe200078e0008 */
[----:B------:R-:W-:-:S02]  /*0ef0*/  ISETP.GT.AND P5, PT, R12, RZ, PT ;  /* 0x000000ff0c00720c */ /* 0x000fc40003fa4270 */
[----:B------:R-:W-:Y:S02]  /*0f00*/  SEL R13, RZ, 0x1, !P4 ;  /* 0x00000001ff0d7807 */ /* 0x000fe40006000000 */
        /* <DEDUP_REMOVED lines=14> */
[----:B------:R-:W-:Y:S02]  /*0ff0*/  PRMT R6, R13, 0x5410, R6 ;  /* 0x000054100d067816 */ /* 0x000fe40000000006 */
[----:B------:R-:W-:-:S05]  /*1000*/  PRMT R7, R7, 0x5410, R12 ;  /* 0x0000541007077816 */ /* 0x000fca000000000c */
[----:B------:R-:W-:Y:S01]  /*1010*/  STG.E.128 desc[UR4][R8.64], R4 ;  /* 0x0000000408007986 */ /* 0x000fe2000c101d04 */
[----:B------:R-:W-:Y:S05]  /*1020*/  EXIT ;  /* 0x000000000000794d */ /* 0x000fea0003800000 */
.L_x_11149:
        /* <DEDUP_REMOVED lines=13> */
.L_x_32420:


//--------------------- .text._ZN2at6native18elementwise_kernelILi128ELi4EZNS0_15gpu_kernel_implINS0_13BUnaryFunctorIsssZZZNS0_21heaviside_kernel_cudaERNS_18TensorIteratorBaseEENKUlvE_clEvENKUlvE3_clEvEUlssE_EEEEvS5_RKT_EUliE_EEviT1_ --------------------------
	.section	.text._ZN2at6native18elementwise_kernelILi128ELi4EZNS0_15gpu_kernel_implINS0_13BUnaryFunctorIsssZZZNS0_21heaviside_kernel_cudaERNS_18TensorIteratorBaseEENKUlvE_clEvENKUlvE3_clEvEUlssE_EEEEvS5_RKT_EUliE_EEviT1_,"ax",@progbits
	.align	128
        .global         _ZN2at6native18elementwise_kernelILi128ELi4EZNS0_15gpu_kernel_implINS0_13BUnaryFunctorIsssZZZNS0_21heaviside_kernel_cudaERNS_18TensorIteratorBaseEENKUlvE_clEvENKUlvE3_clEvEUlssE_EEEEvS5_RKT_EUliE_EEviT1_
        .type           _ZN2at6native18elementwise_kernelILi128ELi4EZNS0_15gpu_kernel_implINS0_13BUnaryFunctorIsssZZZNS0_21heaviside_kernel_cudaERNS_18TensorIteratorBaseEENKUlvE_clEvENKUlvE3_clEvEUlssE_EEEEvS5_RKT_EUliE_EEviT1_,@function
        .size           _ZN2at6native18elementwise_kernelILi128ELi4EZNS0_15gpu_kernel_implINS0_13BUnaryFunctorIsssZZZNS0_21heaviside_kernel_cudaERNS_18TensorIteratorBaseEENKUlvE_clEvENKUlvE3_clEvEUlssE_EEEEvS5_RKT_EUliE_EEviT1_,(.L_x_32421 - _ZN2at6native18elementwise_kernelILi128ELi4EZNS0_15gpu_kernel_implINS0_13BUnaryFunctorIsssZZZNS0_21heaviside_kernel_cudaERNS_18TensorIteratorBaseEENKUlvE_clEvENKUlvE3_clEvEUlssE_EEEEvS5_RKT_EUliE_EEviT1_)
        .other          _ZN2at6native18elementwise_kernelILi128ELi4EZNS0_15gpu_kernel_implINS0_13BUnaryFunctorIsssZZZNS0_21heaviside_kernel_cudaERNS_18TensorIteratorBaseEENKUlvE_clEvENKUlvE3_clEvEUlssE_EEEEvS5_RKT_EUliE_EEviT1_,@"STO_CUDA_ENTRY STV_DEFAULT"
_ZN2at6native18elementwise_kernelILi128ELi4EZNS0_15gpu_kernel_implINS0_13BUnaryFunctorIsssZZZNS0_21heaviside_kernel_cudaERNS_18TensorIteratorBaseEENKUlvE_clEvENKUlvE3_clEvEUlssE_EEEEvS5_RKT_EUliE_EEviT1_:
.text._ZN2at6native18elementwise_kernelILi128ELi4EZNS0_15gpu_kernel_implINS0_13BUnaryFunctorIsssZZZNS0_21heaviside_kernel_cudaERNS_18TensorIteratorBaseEENKUlvE_clEvENKUlvE3_clEvEUlssE_EEEEvS5_RKT_EUliE_EEviT1_:
[----:B------:R-:W0:Y:S01]  /*0000*/  LDC R1, c[0x0][0x37c] ;  /* 0x0000df00ff017b82 */ /* 0x000e220000000800 */
[----:B------:R-:W1:Y:S07]  /*0010*/  S2R R17, SR_TID.X ;  /* 0x0000000000117919 */ /* 0x000e6e0000002100 */
[----:B------:R-:W2:Y:S01]  /*0020*/  S2UR UR4, SR_CTAID.X ;  /* 0x00000000000479c3 */ /* 0x000ea20000002500 */
[----:B------:R-:W3:Y:S01]  /*0030*/  LDCU UR39, c[0x0][0x388] ;  /* 0x00007100ff2777ac */ /* 0x000ee20008000800 */
[----:B------:R-:W-:Y:S01]  /*0040*/  BSSY.RECONVERGENT B6, `(.L_x_11150) ;  /* 0x000030d000067945 */ /* 0x000fe20003800200 */
[----:B------:R-:W4:Y:S05]  /*0050*/  LDCU UR5, c[0x0][0x380] ;  /* 0x00007000ff0577ac */ /* 0x000f2a0008000800 */
[----:B------:R-:W0:Y:S01]  /*0060*/  LDC.U16 R19, c[0x0][0x592] ;  /* 0x00016480ff137b82 */ /* 0x000e220000000400 */
        /* <DEDUP_REMOVED lines=308> */
[----:B------:R-:W-:-:S04]  /*13b0*/  SHF.R.U32.HI R2, RZ, UR5, R2 ;  /* 0x00000005ff027c19 */ /* 0x000fc80008011602 */
[----:B------:R-:W-:-:S05]  /*13c0*/  IADD3 R3, PT, PT, -R2, RZ, RZ ;  /* 0x000000ff02037210 */ /* 0x000fca0007ffe1ff */
[----:B--2---:R-:W-:-:S04]  /*13d0*/  IMAD R5, R3, UR6, R5 ;  /* 0x0000000603057c24 */ /* 0x004fc8000f8e0205 */
[C---:B---3--:R-:W-:Y:S02]  /*13e0*/  IMAD R16, R5.reuse, UR8, R16 ;  /* 0x0000000805107c24 */ /* 0x048fe4000f8e0210 */
[----:B------:R-:W-:-:S07]  /*13f0*/  IMAD R0, R5, UR9, R0 ;  /* 0x0000000905007c24 */ /* 0x000fce000f8e0200 */
.L_x_11152:
[----:B------:R-:W1:Y:S01]  /*1400*/  LDCU.64 UR6, c[0x0][0x588] ;  /* 0x0000b100ff0677ac */ /* 0x000e620008000a00 */
[----:B0-----:R-:W-:-:S04]  /*1410*/  UPRMT UR4, UR42, 0x9910, URZ ;  /* 0x000099102a047896 */ /* 0x001fc800080000ff */
[----:B------:R-:W-:Y:S01]  /*1420*/  UISETP.GT.AND UP0, UPT, UR4, 0x9, UPT ;  /* 0x000000090400788c */ /* 0x000fe2000bf04270 */
[----:B-1----:R-:W-:-:S05]  /*1430*/  IADD3 R2, P0, PT, R0, UR6, RZ ;  /* 0x0000000600027c10 */ /* 0x002fca000ff1e0ff */
        /* <DEDUP_REMOVED lines=12> */
.L_x_11156:
[----:B------:R0:W5:Y:S01]  /*1500*/  LDG.E.U8 R0, desc[UR36][R2.64] ;  /* 0x0000002402007981 */ /* 0x000162000c1e1100 */
[----:B------:R-:W-:Y:S05]  /*1510*/  BRA `(.L_x_11158) ;  /* 0x0000000c004c7947 */ /* 0x000fea0003800000 */
.L_x_11155:
        /* <DEDUP_REMOVED lines=8> */
.L_x_11160:
[----:B------:R0:W5:Y:S01]  /*15a0*/  LDG.E.U16 R0, desc[UR36][R2.64] ;  /* 0x0000002402007981 */ /* 0x000162000c1e1500 */
[----:B------:R-:W-:Y:S05]  /*15b0*/  BRA `(.L_x_11158) ;  /* 0x0000000c00247947 */ /* 0x000fea0003800000 */
.L_x_11159:
[----:B------:R0:W5:Y:S01]  /*15c0*/  LDG.E.U16 R0, desc[UR36][R2.64] ;  /* 0x0000002402007981 */ /* 0x000162000c1e1500 */
[----:B------:R-:W-:Y:S05]  /*15d0*/  BRA `(.L_x_11158) ;  /* 0x0000000c001c7947 */ /* 0x000fea0003800000 */
.L_x_11154:
        /* <DEDUP_REMOVED lines=9> */
.L_x_11162:
[----:B------:R-:W2:Y:S02]  /*1670*/  LDG.E.U16 R4, desc[UR36][R2.64] ;  /* 0x0000002402047981 */ /* 0x000ea4000c1e1500 */
[----:B--2---:R-:W-:-:S06]  /*1680*/  HADD2.F32 R4, -RZ, R4.H0_H0 ;  /* 0x20000004ff047230 */ /* 0x004fcc0000004100 */
[----:B------:R-:W0:Y:S02]  /*1690*/  F2I.FTZ.TRUNC.NTZ R4, R4 ;  /* 0x0000000400047305 */ /* 0x000e24000021f100 */
[----:B0-----:R-:W-:Y:S01]  /*16a0*/  PRMT R0, R4, 0x7610, R0 ;  /* 0x0000761004007816 */ /* 0x001fe20000000000 */
[----:B------:R-:W-:Y:S06]  /*16b0*/  BRA `(.L_x_11158) ;  /* 0x0000000800e47947 */ /* 0x000fec0003800000 */
.L_x_11161:
        /* <DEDUP_REMOVED lines=9> */
.L_x_11164:
[----:B------:R-:W2:Y:S02]  /*1750*/  LDG.E.U16 R2, desc[UR36][R2.64] ;  /* 0x0000002402027981 */ /* 0x000ea4000c1e1500 */
[----:B--2---:R-:W-:-:S06]  /*1760*/  HADD2.F32 R4, -RZ, R2.H0_H0 ;  /* 0x20000002ff047230 */ /* 0x004fcc0000004100 */
[----:B------:R-:W0:Y:S02]  /*1770*/  F2I.FTZ.TRUNC.NTZ R4, R4 ;  /* 0x0000000400047305 */ /* 0x000e24000021f100 */
[----:B0-----:R-:W-:Y:S01]  /*1780*/  PRMT R0, R4, 0x7610, R0 ;  /* 0x0000761004007816 */ /* 0x001fe20000000000 */
[----:B------:R-:W-:Y:S06]  /*1790*/  BRA `(.L_x_11158) ;  /* 0x0000000800ac7947 */ /* 0x000fec0003800000 */
.L_x_11163:
[----:B------:R-:W2:Y:S02]  /*17a0*/  LDG.E.64 R2, desc[UR36][R2.64] ;  /* 0x0000002402027981 */ /* 0x000ea4000c1e1b00 */
[----:B--2---:R0:W1:Y:S01]  /*17b0*/  F2I.F64.TRUNC R0, R2 ;  /* 0x0000000200007311 */ /* 0x004062000030d100 */
[----:B------:R-:W-:Y:S05]  /*17c0*/  BRA `(.L_x_11158) ;  /* 0x0000000800a07947 */ /* 0x000fea0003800000 */
.L_x_11153:
        /* <DEDUP_REMOVED lines=12> */
.L_x_11167:
[----:B------:R-:W2:Y:S02]  /*1890*/  LDG.E.64 R2, desc[UR36][R2.64] ;  /* 0x0000002402027981 */ /* 0x000ea4000c1e1b00 */
[----:B--2---:R3:W4:Y:S01]  /*18a0*/  F2I.F64.TRUNC R0, R2 ;  /* 0x0000000200007311 */ /* 0x004722000030d100 */
[----:B------:R-:W-:Y:S05]  /*18b0*/  BRA `(.L_x_11158) ;  /* 0x0000000800647947 */ /* 0x000fea0003800000 */
.L_x_11166:
        /* <DEDUP_REMOVED lines=27> */
.L_x_11169:
        /* <DEDUP_REMOVED lines=14> */
.L_x_11168:
[----:B------:R-:W2:Y:S02]  /*1b50*/  LDG.E.U16 R4, desc[UR36][R2.64] ;  /* 0x0000002402047981 */ /* 0x000ea4000c1e1500 */
[----:B--2---:R-:W-:-:S06]  /*1b60*/  IMAD.U32 R4, R4, 0x10000, RZ ;  /* 0x0001000004047824 */ /* 0x004fcc00078e00ff */
[----:B------:R-:W0:Y:S02]  /*1b70*/  F2I.FTZ.TRUNC.NTZ R4, R4 ;  /* 0x0000000400047305 */ /* 0x000e24000021f100 */
[----:B0-----:R-:W-:Y:S01]  /*1b80*/  PRMT R0, R4, 0x7610, R0 ;  /* 0x0000761004007816 */ /* 0x001fe20000000000 */
[----:B------:R-:W-:Y:S06]  /*1b90*/  BRA `(.L_x_11158) ;  /* 0x0000000400ac7947 */ /* 0x000fec0003800000 */
.L_x_11165:
        /* <DEDUP_REMOVED lines=10> */
.L_x_11172:
        /* <DEDUP_REMOVED lines=21> */
.L_x_11176:
[----:B------:R-:W-:Y:S05]  /*1d90*/  BSYNC.RECONVERGENT B1 ;  /* 0x0000000000017941 */ /* 0x000fea0003800200 */
.L_x_11175:
[----:B------:R-:W-:Y:S02]  /*1da0*/  SHF.L.U32 R0, R0, 0x14, RZ ;  /* 0x0000001400007819 */ /* 0x000fe400000006ff */
[----:B------:R-:W-:-:S04]  /*1db0*/  LEA R2, R2, 0x3b800000, 0x17 ;  /* 0x3b80000002027811 */ /* 0x000fc800078eb8ff */
[----:B------:R-:W-:-:S07]  /*1dc0*/  LOP3.LUT R4, R2, R0, R7, 0xfe, !PT ;  /* 0x0000000002047212 */ /* 0x000fce00078efe07 */
.L_x_11174:
[----:B------:R-:W-:Y:S05]  /*1dd0*/  BSYNC.RECONVERGENT B0 ;  /* 0x0000000000007941 */ /* 0x000fea0003800200 */
.L_x_11173:
[----:B------:R-:W0:Y:S02]  /*1de0*/  F2I.FTZ.TRUNC.NTZ R4, R4 ;  /* 0x0000000400047305 */ /* 0x000e24000021f100 */
[----:B0-----:R-:W-:Y:S01]  /*1df0*/  PRMT R0, R4, 0x7610, R0 ;  /* 0x0000761004007816 */ /* 0x001fe20000000000 */
[----:B------:R-:W-:Y:S06]  /*1e00*/  BRA `(.L_x_11158) ;  /* 0x0000000400107947 */ /* 0x000fec0003800000 */
.L_x_11171:
        /* <DEDUP_REMOVED lines=21> */
.L_x_11180:
[----:B------:R-:W-:Y:S05]  /*1f60*/  BSYNC.RECONVERGENT B1 ;  /* 0x0000000000017941 */ /* 0x000fea0003800200 */
.L_x_11179:
[----:B------:R-:W-:Y:S01]  /*1f70*/  IMAD.SHL.U32 R0, R0, 0x200000, RZ ;  /* 0x0020000000007824 */ /* 0x000fe200078e00ff */
[----:B------:R-:W-:-:S04]  /*1f80*/  LEA R2, R2, 0x37800000, 0x17 ;  /* 0x3780000002027811 */ /* 0x000fc800078eb8ff */
[----:B------:R-:W-:-:S07]  /*1f90*/  LOP3.LUT R4, R2, R0, R7, 0xfe, !PT ;  /* 0x0000000002047212 */ /* 0x000fce00078efe07 */
.L_x_11178:
[----:B------:R-:W-:Y:S05]  /*1fa0*/  BSYNC.RECONVERGENT B0 ;  /* 0x0000000000007941 */ /* 0x000fea0003800200 */
.L_x_11177:
[----:B------:R-:W0:Y:S02]  /*1fb0*/  F2I.FTZ.TRUNC.NTZ R4, R4 ;  /* 0x0000000400047305 */ /* 0x000e24000021f100 */
[----:B0-----:R-:W-:Y:S01]  /*1fc0*/  PRMT R0, R4, 0x7610, R0 ;  /* 0x0000761004007816 */ /* 0x001fe20000000000 */
[----:B------:R-:W-:Y:S06]  /*1fd0*/  BRA `(.L_x_11158) ;  /* 0x00000000009c7947 */ /* 0x000fec0003800000 */
.L_x_11170:
[----:B------:R-:W-:-:S09]  /*1fe0*/  UISETP.NE.AND UP0, UPT, UR4, 0x1c, UPT ;  /* 0x0000001c0400788c */ /* 0x000fd2000bf05270 */
[----:B------:R-:W-:Y:S05]  /*1ff0*/  BRA.U !UP0, `(.L_x_11181) ;  /* 0x0000000108907547 */ /* 0x000fea000b800000 */
[----:B------:R-:W-:-:S09]  /*2000*/  UISETP.NE.AND UP0, UPT, UR4, 0x1d, UPT ;  /* 0x0000001d0400788c */ /* 0x000fd2000bf05270 */
[----:B------:R-:W-:Y:S05]  /*2010*/  BRA.U !UP0, `(.L_x_11182) ;  /* 0x0000000108807547 */ /* 0x000fea000b800000 */
[----:B------:R-:W-:-:S09]  /*2020*/  UISETP.NE.AND UP0, UPT, UR4, 0x2c, UPT ;  /* 0x0000002c0400788c */ /* 0x000fd2000bf05270 */
[----:B------:R-:W-:Y:S05]  /*2030*/  BRA.U !UP0, `(.L_x_11183) ;  /* 0x0000000108487547 */ /* 0x000fea000b800000 */
.L_x_11157:
        /* <DEDUP_REMOVED lines=16> */
.L_x_11184:
[----:B------:R-:W-:Y:S01]  /*2140*/  PRMT R0, RZ, 0x7610, R0 ;  /* 0x00007610ff007816 */ /* 0x000fe20000000000 */
[----:B------:R-:W-:Y:S06]  /*2150*/  BRA `(.L_x_11158) ;  /* 0x00000000003c7947 */ /* 0x000fec0003800000 */
.L_x_11183:
        /* <DEDUP_REMOVED lines=8> */
.L_x_11186:
[----:B------:R-:W-:Y:S05]  /*21e0*/  BSYNC.RECONVERGENT B0 ;  /* 0x0000000000007941 */ /* 0x000fea0003800200 */
.L_x_11185:
[----:B------:R-:W0:Y:S02]  /*21f0*/  F2I.FTZ.TRUNC.NTZ R4, R4 ;  /* 0x0000000400047305 */ /* 0x000e24000021f100 */
[----:B0-----:R-:W-:Y:S01]  /*2200*/  PRMT R0, R4, 0x7610, R0 ;  /* 0x0000761004007816 */ /* 0x001fe20000000000 */
[----:B------:R-:W-:Y:S06]  /*2210*/  BRA `(.L_x_11158) ;  /* 0x00000000000c7947 */ /* 0x000fec0003800000 */
.L_x_11182:
[----:B------:R2:W5:Y:S01]  /*2220*/  LDG.E.U16 R0, desc[UR36][R2.64] ;  /* 0x0000002402007981 */ /* 0x000562000c1e1500 */
[----:B------:R-:W-:Y:S05]  /*2230*/  BRA `(.L_x_11158) ;  /* 0x0000000000047947 */ /* 0x000fea0003800000 */
.L_x_11181:
[----:B------:R1:W5:Y:S02]  /*2240*/  LDG.E.U16 R0, desc[UR36][R2.64] ;  /* 0x0000002402007981 */ /* 0x000364000c1e1500 */
.L_x_11158:
[----:B------:R-:W0:Y:S01]  /*2250*/  LDCU.64 UR6, c[0x0][0x580] ;  /* 0x0000b000ff0677ac */ /* 0x000e220008000a00 */
[----:B-1--45:R-:W-:Y:S01]  /*2260*/  PRMT R0, R0, 0x9910, RZ ;  /* 0x0000991000007816 */ /* 0x032fe200000000ff */
[----:B------:R-:W-:-:S03]  /*2270*/  UPRMT UR4, UR41, 0x9910, URZ ;  /* 0x0000991029047896 */ /* 0x000fc600080000ff */
[C---:B------:R-:W-:Y:S02]  /*2280*/  ISETP.GT.AND P0, PT, R0.reuse, RZ, PT ;  /* 0x000000ff0000720c */ /* 0x040fe40003f04270 */
[----:B------:R-:W-:Y:S01]  /*2290*/  ISETP.NE.AND P1, PT, R0, RZ, PT ;  /* 0x000000ff0000720c */ /* 0x000fe20003f25270 */
[----:B------:R-:W-:Y:S01]  /*22a0*/  UISETP.GT.AND UP0, UPT, UR4, 0x9, UPT ;  /* 0x000000090400788c */ /* 0x000fe2000bf04270 */
[----:B------:R-:W-:-:S04]  /*22b0*/  SEL R0, RZ, 0x1, !P0 ;  /* 0x00000001ff007807 */ /* 0x000fc80004000000 */
[----:B------:R-:W-:Y:S02]  /*22c0*/  SEL R9, R19, R0, !P1 ;  /* 0x0000000013097207 */ /* 0x000fe40004800000 */
[----:B0-23--:R-:W-:-:S05]  /*22d0*/  IADD3 R2, P2, PT, R16, UR6, RZ ;  /* 0x0000000610027c10 */ /* 0x00dfca000ff5e0ff */
        /* <DEDUP_REMOVED lines=12> */
.L_x_11190:
[----:B------:R3:W-:Y:S01]  /*23a0*/  STG.E.U8 desc[UR36][R2.64], R9 ;  /* 0x0000000902007986 */ /* 0x0007e2000c101124 */
[----:B------:R-:W-:Y:S05]  /*23b0*/  BRA `(.L_x_11192) ;  /* 0x0000000c00507947 */ /* 0x000fea0003800000 */
.L_x_11189:
        /* <DEDUP_REMOVED lines=10> */
.L_x_11194:
[----:B------:R-:W-:-:S05]  /*2460*/  PRMT R5, R9, 0x9910, RZ ;  /* 0x0000991009057816 */ /* 0x000fca00000000ff */
[----:B------:R1:W-:Y:S01]  /*2470*/  STG.E desc[UR36][R2.64], R5 ;  /* 0x0000000502007986 */ /* 0x0003e2000c101924 */
[----:B------:R-:W-:Y:S05]  /*2480*/  BRA `(.L_x_11192) ;  /* 0x0000000c001c7947 */ /* 0x000fea0003800000 */
.L_x_11193:
[----:B------:R2:W-:Y:S01]  /*2490*/  STG.E.U16 desc[UR36][R2.64], R9 ;  /* 0x0000000902007986 */ /* 0x0005e2000c101524 */
[----:B------:R-:W-:Y:S05]  /*24a0*/  BRA `(.L_x_11192) ;  /* 0x0000000c00147947 */ /* 0x000fea0003800000 */
.L_x_11188:
        /* <DEDUP_REMOVED lines=9> */
.L_x_11196:
[----:B------:R-:W0:Y:S02]  /*2540*/  I2F.S16 R0, R9 ;  /* 0x0000000900007306 */ /* 0x000e240000101400 */
[----:B0-----:R-:W-:-:S05]  /*2550*/  F2FP.F16.F32.PACK_AB R0, RZ, R0 ;  /* 0x00000000ff00723e */ /* 0x001fca00000000ff */
[----:B------:R0:W-:Y:S01]  /*2560*/  STG.E.U16 desc[UR36][R2.64], R0 ;  /* 0x0000000002007986 */ /* 0x0001e2000c101524 */
[----:B------:R-:W-:Y:S05]  /*2570*/  BRA `(.L_x_11192) ;  /* 0x0000000800e07947 */ /* 0x000fea0003800000 */
.L_x_11195:
        /* <DEDUP_REMOVED lines=10> */
.L_x_11198:
[----:B------:R-:W0:Y:S02]  /*2620*/  I2F.S16 R9, R9 ;  /* 0x0000000900097306 */ /* 0x000e240000101400 */
[----:B0-----:R-:W-:-:S04]  /*2630*/  F2FP.F16.F32.PACK_AB R5, RZ, R9 ;  /* 0x00000009ff05723e */ /* 0x001fc800000000ff */
[----:B------:R-:W-:-:S05]  /*2640*/  PRMT R5, R5, 0x5410, RZ ;  /* 0x0000541005057816 */ /* 0x000fca00000000ff */
[----:B------:R0:W-:Y:S01]  /*2650*/  STG.E desc[UR36][R2.64], R5 ;  /* 0x0000000502007986 */ /* 0x0001e2000c101924 */
[----:B------:R-:W-:Y:S05]  /*2660*/  BRA `(.L_x_11192) ;  /* 0x0000000800a47947 */ /* 0x000fea0003800000 */
.L_x_11197:
[----:B------:R-:W0:Y:S02]  /*2670*/  I2F.F64.S16 R4, R9 ;  /* 0x0000000900047312 */ /* 0x000e240000101c00 */
[----:B0-----:R0:W-:Y:S01]  /*2680*/  STG.E.64 desc[UR36][R2.64], R4 ;  /* 0x0000000402007986 */ /* 0x0011e2000c101b24 */
[----:B------:R-:W-:Y:S05]  /*2690*/  BRA `(.L_x_11192) ;  /* 0x0000000800987947 */ /* 0x000fea0003800000 */
.L_x_11187:
        /* <DEDUP_REMOVED lines=13> */
.L_x_11201:
[----:B------:R-:W0:Y:S01]  /*2770*/  I2F.F64.S16 R4, R9 ;  /* 0x0000000900047312 */ /* 0x000e220000101c00 */
[----:B------:R-:W-:-:S05]  /*2780*/  CS2R R6, SRZ ;  /* 0x0000000000067805 */ /* 0x000fca000001ff00 */
[----:B0-----:R0:W-:Y:S01]  /*2790*/  STG.E.128 desc[UR36][R2.64], R4 ;  /* 0x0000000402007986 */ /* 0x0011e2000c101d24 */
[----:B------:R-:W-:Y:S05]  /*27a0*/  BRA `(.L_x_11192) ;  /* 0x0000000800547947 */ /* 0x000fea0003800000 */
.L_x_11200:
        /* <DEDUP_REMOVED lines=8> */
[----:B------:R-:W-:Y:S01]  /*2830*/  HFMA2 R0, -RZ, RZ, 0, 7.569789886474609375e-06 ;  /* 0x0000007fff007431 */ /* 0x000fe200000001ff */
        /* <DEDUP_REMOVED lines=10> */
.L_x_11205:
[----:B------:R-:W-:Y:S05]  /*28e0*/  BSYNC.RECONVERGENT B0 ;  /* 0x0000000000007941 */ /* 0x000fea0003800200 */
.L_x_11204:
[----:B------:R-:W-:-:S05]  /*28f0*/  LOP3.LUT R5, R0, 0x80, R5, 0xf8, !PT ;  /* 0x0000008000057812 */ /* 0x000fca00078ef805 */
[----:B------:R0:W-:Y:S01]  /*2900*/  STG.E.U8 desc[UR36][R2.64], R5 ;  /* 0x0000000502007986 */ /* 0x0001e2000c101124 */
[----:B------:R-:W-:Y:S05]  /*2910*/  BRA `(.L_x_11192) ;  /* 0x0000000400f87947 */ /* 0x000fea0003800000 */
.L_x_11203:
        /* <DEDUP_REMOVED lines=15> */
.L_x_11207:
[----:B------:R-:W-:Y:S05]  /*2a10*/  BSYNC.RECONVERGENT B0 ;  /* 0x0000000000007941 */ /* 0x000fea0003800200 */
.L_x_11206:
[----:B------:R-:W-:-:S05]  /*2a20*/  LOP3.LUT R5, R0, 0x80, R5, 0xf8, !PT ;  /* 0x0000008000057812 */ /* 0x000fca00078ef805 */
[----:B------:R0:W-:Y:S01]  /*2a30*/  STG.E.U8 desc[UR36][R2.64], R5 ;  /* 0x0000000502007986 */ /* 0x0001e2000c101124 */
[----:B------:R-:W-:Y:S05]  /*2a40*/  BRA `(.L_x_11192) ;  /* 0x0000000400ac7947 */ /* 0x000fea0003800000 */
.L_x_11202:
[----:B------:R-:W0:Y:S02]  /*2a50*/  I2F.S16 R0, R9 ;  /* 0x0000000900007306 */ /* 0x000e240000101400 */
[----:B0-----:R-:W-:-:S05]  /*2a60*/  F2FP.BF16.F32.PACK_AB R0, RZ, R0 ;  /* 0x00000000ff00723e */ /* 0x001fca00000010ff */
[----:B------:R0:W-:Y:S01]  /*2a70*/  STG.E.U16 desc[UR36][R2.64], R0 ;  /* 0x0000000002007986 */ /* 0x0001e2000c101524 */
[----:B------:R-:W-:Y:S05]  /*2a80*/  BRA `(.L_x_11192) ;  /* 0x00000004009c7947 */ /* 0x000fea0003800000 */
.L_x_11199:
        /* <DEDUP_REMOVED lines=10> */
.L_x_11210:
        /* <DEDUP_REMOVED lines=13> */
.L_x_11213:
[----:B------:R-:W-:-:S04]  /*2c00*/  SHF.R.U32.HI R0, RZ, 0x14, R5 ;  /* 0x00000014ff007819 */ /* 0x000fc80000011605 */
[----:B------:R-:W-:-:S04]  /*2c10*/  LOP3.LUT R0, R0, 0x1, RZ, 0xc0, !PT ;  /* 0x0000000100007812 */ /* 0x000fc800078ec0ff */
[----:B------:R-:W-:-:S04]  /*2c20*/  IADD3 R0, PT, PT, R5, 0x487ffff, R0 ;  /* 0x0487ffff05007810 */ /* 0x000fc80007ffe000 */
[----:B------:R-:W-:-:S04]  /*2c30*/  SHF.R.U32.HI R0, RZ, 0x14, R0 ;  /* 0x00000014ff007819 */ /* 0x000fc80000011600 */
[----:B------:R-:W-:-:S07]  /*2c40*/  LOP3.LUT R4, R0, 0xff, RZ, 0xc0, !PT ;  /* 0x000000ff00047812 */ /* 0x000fce00078ec0ff */
.L_x_11214:
[----:B------:R-:W-:-:S04]  /*2c50*/  SHF.R.U32.HI R5, RZ, 0x18, R5 ;  /* 0x00000018ff057819 */ /* 0x000fc80000011605 */
[----:B------:R-:W-:-:S04]  /*2c60*/  LOP3.LUT R4, R4, 0x80, R5, 0xf8, !PT ;  /* 0x0000008004047812 */ /* 0x000fc800078ef805 */
[----:B------:R-:W-:-:S07]  /*2c70*/  PRMT R0, R4, 0x7610, R0 ;  /* 0x0000761004007816 */ /* 0x000fce0000000000 */
.L_x_11212:
[----:B------:R-:W-:Y:S05]  /*2c80*/  BSYNC.RECONVERGENT B0 ;  /* 0x0000000000007941 */ /* 0x000fea0003800200 */
.L_x_11211:
[----:B------:R0:W-:Y:S01]  /*2c90*/  STG.E.U8 desc[UR36][R2.64], R0 ;  /* 0x0000000002007986 */ /* 0x0001e2000c101124 */
[----:B------:R-:W-:Y:S05]  /*2ca0*/  BRA `(.L_x_11192) ;  /* 0x0000000400147947 */ /* 0x000fea0003800000 */
.L_x_11209:
        /* <DEDUP_REMOVED lines=13> */
.L_x_11217:
[----:B------:R-:W-:-:S04]  /*2d80*/  SHF.R.U32.HI R0, RZ, 0x15, R5 ;  /* 0x00000015ff007819 */ /* 0x000fc80000011605 */
[----:B------:R-:W-:-:S04]  /*2d90*/  LOP3.LUT R0, R0, 0x1, RZ, 0xc0, !PT ;  /* 0x0000000100007812 */ /* 0x000fc800078ec0ff */
[----:B------:R-:W-:-:S04]  /*2da0*/  IADD3 R0, PT, PT, R5, 0x88fffff, R0 ;  /* 0x088fffff05007810 */ /* 0x000fc80007ffe000 */
[----:B------:R-:W-:-:S04]  /*2db0*/  SHF.R.U32.HI R0, RZ, 0x15, R0 ;  /* 0x00000015ff007819 */ /* 0x000fc80000011600 */
[----:B------:R-:W-:-:S07]  /*2dc0*/  LOP3.LUT R4, R0, 0xff, RZ, 0xc0, !PT ;  /* 0x000000ff00047812 */ /* 0x000fce00078ec0ff */
.L_x_11218:
[----:B------:R-:W-:-:S04]  /*2dd0*/  SHF.R.U32.HI R5, RZ, 0x18, R5 ;  /* 0x00000018ff057819 */ /* 0x000fc80000011605 */
[----:B------:R-:W-:-:S04]  /*2de0*/  LOP3.LUT R4, R4, 0x80, R5, 0xf8, !PT ;  /* 0x0000008004047812 */ /* 0x000fc800078ef805 */
[----:B------:R-:W-:-:S07]  /*2df0*/  PRMT R0, R4, 0x7610, R0 ;  /* 0x0000761004007816 */ /* 0x000fce0000000000 */
.L_x_11216:
[----:B------:R-:W-:Y:S05]  /*2e00*/  BSYNC.RECONVERGENT B0 ;  /* 0x0000000000007941 */ /* 0x000fea0003800200 */
.L_x_11215:
[----:B------:R0:W-:Y:S01]  /*2e10*/  STG.E.U8 desc[UR36][R2.64], R0 ;  /* 0x0000000002007986 */ /* 0x0001e2000c101124 */
[----:B------:R-:W-:Y:S05]  /*2e20*/  BRA `(.L_x_11192) ;  /* 0x0000000000b47947 */ /* 0x000fea0003800000 */
.L_x_11208:
[----:B------:R-:W-:-:S09]  /*2e30*/  UISETP.NE.AND UP0, UPT, UR4, 0x1c, UPT ;  /* 0x0000001c0400788c */ /* 0x000fd2000bf05270 */
[----:B------:R-:W-:Y:S05]  /*2e40*/  BRA.U !UP0, `(.L_x_11219) ;  /* 0x0000000108a47547 */ /* 0x000fea000b800000 */
[----:B------:R-:W-:-:S09]  /*2e50*/  UISETP.NE.AND UP0, UPT, UR4, 0x1d, UPT ;  /* 0x0000001d0400788c */ /* 0x000fd2000bf05270 */
[----:B------:R-:W-:Y:S05]  /*2e60*/  BRA.U !UP0, `(.L_x_11220) ;  /* 0x00000001088c7547 */ /* 0x000fea000b800000 */
[----:B------:R-:W-:-:S09]  /*2e70*/  UISETP.NE.AND UP0, UPT, UR4, 0x2c, UPT ;  /* 0x0000002c0400788c */ /* 0x000fd2000bf05270 */
[----:B------:R-:W-:Y:S05]  /*2e80*/  BRA.U !UP0, `(.L_x_11221) ;  /* 0x0000000108447547 */ /* 0x000fea000b800000 */
.L_x_11191:
        /* <DEDUP_REMOVED lines=16> */
.L_x_11222:
[----:B------:R-:W-:Y:S05]  /*2f90*/  BRA `(.L_x_11192) ;  /* 0x0000000000587947 */ /* 0x000fea0003800000 */
.L_x_11221:
        /* <DEDUP_REMOVED lines=16> */
.L_x_11220:
[----:B------:R-:W-:-:S04]  /*30a0*/  PRMT R4, R9, 0x9910, RZ ;  /* 0x0000991009047816 */ /* 0x000fc800000000ff */
[----:B------:R-:W-:-:S05]  /*30b0*/  SHF.R.S32.HI R5, RZ, 0x1f, R4 ;  /* 0x0000001fff057819 */ /* 0x000fca0000011404 */
[----:B------:R0:W-:Y:S01]  /*30c0*/  STG.E.64 desc[UR36][R2.64], R4 ;  /* 0x0000000402007986 */ /* 0x0001e2000c101b24 */
[----:B------:R-:W-:Y:S05]  /*30d0*/  BRA `(.L_x_11192) ;  /* 0x0000000000087947 */ /* 0x000fea0003800000 */
.L_x_11219:
[----:B------:R-:W-:-:S05]  /*30e0*/  PRMT R5, R9, 0x9910, RZ ;  /* 0x0000991009057816 */ /* 0x000fca00000000ff */
[----:B------:R0:W-:Y:S02]  /*30f0*/  STG.E desc[UR36][R2.64], R5 ;  /* 0x0000000502007986 */ /* 0x0001e4000c101924 */
.L_x_11192:
[----:B------:R-:W-:-:S07]  /*3100*/  VIADD R17, R17, 0x80 ;  /* 0x0000008011117836 */ /* 0x000fce0000000000 */
.L_x_11151:
[----:B0-----:R-:W-:Y:S05]  /*3110*/  BSYNC.RECONVERGENT B6 ;  /* 0x0000000000067941 */ /* 0x001fea0003800200 */
.L_x_11150:
[----:B------:R-:W0:Y:S01]  /*3120*/  LDCU UR4, c[0x0][0x380] ;  /* 0x00007000ff0477ac */ /* 0x000e220008000800 */
[----:B------:R-:W-:Y:S01]  /*3130*/  BSSY.RECONVERGENT B6, `(.L_x_11223) ;  /* 0x0000302000067945 */ /* 0x000fe20003800200 */
[----:B0-----:R-:W-:-:S13]  /*3140*/  ISETP.GE.AND P0, PT, R17, UR4, PT ;  /* 0x0000000411007c0c */ /* 0x001fda000bf06270 */
[----:B------:R-:W-:Y:S05]  /*3150*/  @P0 BRA `(.L_x_11224) ;  /* 0x0000002c00fc0947 */ /* 0x000fea0003800000 */
[----:B------:R-:W0:Y:S01]  /*3160*/  LDCU UR4, c[0x0][0x388] ;  /* 0x00007100ff0477ac */ /* 0x000e220008000800 */
[----:B------:R-:W-:Y:S02]  /*3170*/  IMAD.MOV.U32 R0, RZ, RZ, RZ ;  /* 0x000000ffff007224 */ /* 0x000fe400078e00ff */
[----:B------:R-:W-:Y:S01]  /*3180*/  IMAD.MOV.U32 R16, RZ, RZ, RZ ;  /* 0x000000ffff107224 */ /* 0x000fe200078e00ff */
[----:B0-----:R-:W-:-:S09]  /*3190*/  UISETP.NE.AND UP0, UPT, UR4, URZ, UPT ;  /* 0x000000ff0400728c */ /* 0x001fd2000bf05270 */
        /* <DEDUP_REMOVED lines=299> */
.L_x_11225:
        /* <DEDUP_REMOVED lines=16> */
.L_x_11229:
[----:B------:R1:W5:Y:S01]  /*4550*/  LDG.E.U8 R0, desc[UR36][R2.64] ;  /* 0x0000002402007981 */ /* 0x000362000c1e1100 */
[----:B------:R-:W-:Y:S05]  /*4560*/  BRA `(.L_x_11231) ;  /* 0x0000000c004c7947 */ /* 0x000fea0003800000 */
.L_x_11228:
        /* <DEDUP_REMOVED lines=8> */
.L_x_11233:
[----:B------:R3:W5:Y:S01]  /*45f0*/  LDG.E.U16 R0, desc[UR36][R2.64] ;  /* 0x0000002402007981 */ /* 0x000762000c1e1500 */
[----:B------:R-:W-:Y:S05]  /*4600*/  BRA `(.L_x_11231) ;  /* 0x0000000c00247947 */ /* 0x000fea0003800000 */
.L_x_11232:
[----:B------:R2:W5:Y:S01]  /*4610*/  LDG.E.U16 R0, desc[UR36][R2.64] ;  /* 0x0000002402007981 */ /* 0x000562000c1e1500 */
[----:B------:R-:W-:Y:S05]  /*4620*/  BRA `(.L_x_11231) ;  /* 0x0000000c001c7947 */ /* 0x000fea0003800000 */
.L_x_11227:
        /* <DEDUP_REMOVED lines=9> */
.L_x_11235:
[----:B------:R-:W2:Y:S02]  /*46c0*/  LDG.E.U16 R4, desc[UR36][R2.64] ;  /* 0x0000002402047981 */ /* 0x000ea4000c1e1500 */
[----:B--2---:R-:W-:-:S06]  /*46d0*/  HADD2.F32 R4, -RZ, R4.H0_H0 ;  /* 0x20000004ff047230 */ /* 0x004fcc0000004100 */
[----:B------:R-:W0:Y:S02]  /*46e0*/  F2I.FTZ.TRUNC.NTZ R4, R4 ;  /* 0x0000000400047305 */ /* 0x000e24000021f100 */
[----:B0-----:R-:W-:Y:S01]  /*46f0*/  PRMT R0, R4, 0x7610, R0 ;  /* 0x0000761004007816 */ /* 0x001fe20000000000 */
[----:B------:R-:W-:Y:S06]  /*4700*/  BRA `(.L_x_11231) ;  /* 0x0000000800e47947 */ /* 0x000fec0003800000 */
.L_x_11234:
        /* <DEDUP_REMOVED lines=9> */
.L_x_11237:
[----:B------:R-:W2:Y:S02]  /*47a0*/  LDG.E.U16 R2, desc[UR36][R2.64] ;  /* 0x0000002402027981 */ /* 0x000ea4000c1e1500 */
[----:B--2---:R-:W-:-:S06]  /*47b0*/  HADD2.F32 R4, -RZ, R2.H0_H0 ;  /* 0x20000002ff047230 */ /* 0x004fcc0000004100 */
[----:B------:R-:W0:Y:S02]  /*47c0*/  F2I.FTZ.TRUNC.NTZ R4, R4 ;  /* 0x0000000400047305 */ /* 0x000e24000021f100 */
[----:B0-----:R-:W-:Y:S01]  /*47d0*/  PRMT R0, R4, 0x7610, R0 ;  /* 0x0000761004007816 */ /* 0x001fe20000000000 */
[----:B------:R-:W-:Y:S06]  /*47e0*/  BRA `(.L_x_11231) ;  /* 0x0000000800ac7947 */ /* 0x000fec0003800000 */
.L_x_11236:
[----:B------:R-:W2:Y:S02]  /*47f0*/  LDG.E.64 R2, desc[UR36][R2.64] ;  /* 0x0000002402027981 */ /* 0x000ea4000c1e1b00 */
[----:B--2---:R0:W1:Y:S01]  /*4800*/  F2I.F64.TRUNC R0, R2 ;  /* 0x0000000200007311 */ /* 0x004062000030d100 */
[----:B------:R-:W-:Y:S05]  /*4810*/  BRA `(.L_x_11231) ;  /* 0x0000000800a07947 */ /* 0x000fea0003800000 */
.L_x_11226:
        /* <DEDUP_REMOVED lines=12> */
.L_x_11240:
[----:B------:R-:W2:Y:S02]  /*48e0*/  LDG.E.64 R2, desc[UR36][R2.64] ;  /* 0x0000002402027981 */ /* 0x000ea4000c1e1b00 */
[----:B--2---:R0:W1:Y:S01]  /*48f0*/  F2I.F64.TRUNC R0, R2 ;  /* 0x0000000200007311 */ /* 0x004062000030d100 */
[----:B------:R-:W-:Y:S05]  /*4900*/  BRA `(.L_x_11231) ;  /* 0x0000000800647947 */ /* 0x000fea0003800000 */
.L_x_11239:
        /* <DEDUP_REMOVED lines=27> */
.L_x_11242:
        /* <DEDUP_REMOVED lines=14> */
.L_x_11241:
[----:B------:R-:W2:Y:S02]  /*4ba0*/  LDG.E.U16 R4, desc[UR36][R2.64] ;  /* 0x0000002402047981 */ /* 0x000ea4000c1e1500 */
[----:B--2---:R-:W-:-:S06]  /*4bb0*/  SHF.L.U32 R4, R4, 0x10, RZ ;  /* 0x0000001004047819 */ /* 0x004fcc00000006ff */
[----:B------:R-:W0:Y:S02]  /*4bc0*/  F2I.FTZ.TRUNC.NTZ R4, R4 ;  /* 0x0000000400047305 */ /* 0x000e24000021f100 */
[----:B0-----:R-:W-:Y:S01]  /*4bd0*/  PRMT R0, R4, 0x7610, R0 ;  /* 0x0000761004007816 */ /* 0x001fe20000000000 */
[----:B------:R-:W-:Y:S06]  /*4be0*/  BRA `(.L_x_11231) ;  /* 0x0000000400ac7947 */ /* 0x000fec0003800000 */
.L_x_11238:
        /* <DEDUP_REMOVED lines=10> */
.L_x_11245:
        /* <DEDUP_REMOVED lines=21> */
.L_x_11249:
[----:B------:R-:W-:Y:S05]  /*4de0*/  BSYNC.RECONVERGENT B1 ;  /* 0x0000000000017941 */ /* 0x000fea0003800200 */
.L_x_11248:
[----:B------:R-:W-:Y:S01]  /*4df0*/  IMAD.SHL.U32 R0, R0, 0x100000, RZ ;  /* 0x0010000000007824 */ /* 0x000fe200078e00ff */
[----:B------:R-:W-:-:S04]  /*4e00*/  LEA R2, R2, 0x3b800000, 0x17 ;  /* 0x3b80000002027811 */ /* 0x000fc800078eb8ff */
[----:B------:R-:W-:-:S07]  /*4e10*/  LOP3.LUT R4, R2, R0, R7, 0xfe, !PT ;  /* 0x0000000002047212 */ /* 0x000fce00078efe07 */
.L_x_11247:
[----:B------:R-:W-:Y:S05]  /*4e20*/  BSYNC.RECONVERGENT B0 ;  /* 0x0000000000007941 */ /* 0x000fea0003800200 */
.L_x_11246:
[----:B------:R-:W0:Y:S02]  /*4e30*/  F2I.FTZ.TRUNC.NTZ R4, R4 ;  /* 0x0000000400047305 */ /* 0x000e24000021f100 */
[----:B0-----:R-:W-:Y:S01]  /*4e40*/  PRMT R0, R4, 0x7610, R0 ;  /* 0x0000761004007816 */ /* 0x001fe20000000000 */
[----:B------:R-:W-:Y:S06]  /*4e50*/  BRA `(.L_x_11231) ;  /* 0x0000000400107947 */ /* 0x000fec0003800000 */
.L_x_11244:
        /* <DEDUP_REMOVED lines=21> */
.L_x_11253:
[----:B------:R-:W-:Y:S05]  /*4fb0*/  BSYNC.RECONVERGENT B1 ;  /* 0x0000000000017941 */ /* 0x000fea0003800200 */
.L_x_11252:
[----:B------:R-:W-:Y:S01]  /*4fc0*/  IMAD.SHL.U32 R0, R0, 0x200000, RZ ;  /* 0x0020000000007824 */ /* 0x000fe200078e00ff */
[----:B------:R-:W-:-:S04]  /*4fd0*/  LEA R2, R2, 0x37800000, 0x17 ;  /* 0x3780000002027811 */ /* 0x000fc800078eb8ff */
[----:B------:R-:W-:-:S07]  /*4fe0*/  LOP3.LUT R4, R2, R0, R7, 0xfe, !PT ;  /* 0x0000000002047212 */ /* 0x000fce00078efe07 */
.L_x_11251:
[----:B------:R-:W-:Y:S05]  /*4ff0*/  BSYNC.RECONVERGENT B0 ;  /* 0x0000000000007941 */ /* 0x000fea0003800200 */
.L_x_11250:
[----:B------:R-:W0:Y:S02]  /*5000*/  F2I.FTZ.TRUNC.NTZ R4, R4 ;  /* 0x0000000400047305 */ /* 0x000e24000021f100 */
[----:B0-----:R-:W-:Y:S01]  /*5010*/  PRMT R0, R4, 0x7610, R0 ;  /* 0x0000761004007816 */ /* 0x001fe20000000000 */
[----:B------:R-:W-:Y:S06]  /*5020*/  BRA `(.L_x_11231) ;  /* 0x00000000009c7947 */ /* 0x000fec0003800000 */
.L_x_11243:
        /* <DEDUP_REMOVED lines=14> */
.L_x_11257:
[----:B------:R-:W-:Y:S05]  /*5110*/  BSYNC.RECONVERGENT B0 ;  /* 0x0000000000007941 */ /* 0x000fea0003800200 */
.L_x_11256:
[----:B------:R-:W0:Y:S02]  /*5120*/  F2I.FTZ.TRUNC.NTZ R4, R4 ;  /* 0x0000000400047305 */ /* 0x000e24000021f100 */
[----:B0-----:R-:W-:Y:S01]  /*5130*/  PRMT R0, R4, 0x7610, R0 ;  /* 0x0000761004007816 */ /* 0x001fe20000000000 */
[----:B------:R-:W-:Y:S06]  /*5140*/  BRA `(.L_x_11231) ;  /* 0x0000000000547947 */ /* 0x000fec0003800000 */
.L_x_11230:
        /* <DEDUP_REMOVED lines=16> */
.L_x_11258:
[----:B------:R-:W-:Y:S01]  /*5250*/  PRMT R0, RZ, 0x7610, R0 ;  /* 0x00007610ff007816 */ /* 0x000fe20000000000 */
[----:B------:R-:W-:Y:S06]  /*5260*/  BRA `(.L_x_11231) ;  /* 0x00000000000c7947 */ /* 0x000fec0003800000 */
.L_x_11255:
[----:B------:R0:W5:Y:S01]  /*5270*/  LDG.E.U16 R0, desc[UR36][R2.64] ;  /* 0x0000002402007981 */ /* 0x000162000c1e1500 */
[----:B------:R-:W-:Y:S05]  /*5280*/  BRA `(.L_x_11231) ;  /* 0x0000000000047947 */ /* 0x000fea0003800000 */
.L_x_11254:
[----:B------:R0:W5:Y:S02]  /*5290*/  LDG.E.U16 R0, desc[UR36][R2.64] ;  /* 0x0000002402007981 */ /* 0x000164000c1e1500 */
.L_x_11231:
[----:B------:R-:W0:Y:S01]  /*52a0*/  LDCU.64 UR6, c[0x0][0x580] ;  /* 0x0000b000ff0677ac */ /* 0x000e220008000a00 */
[----:B-1---5:R-:W-:Y:S01]  /*52b0*/  PRMT R0, R0, 0x9910, RZ ;  /* 0x0000991000007816 */ /* 0x022fe200000000ff */
[----:B------:R-:W-:-:S03]  /*52c0*/  UPRMT UR4, UR41, 0x9910, URZ ;  /* 0x0000991029047896 */ /* 0x000fc600080000ff */
[C---:B------:R-:W-:Y:S02]  /*52d0*/  ISETP.GT.AND P0, PT, R0.reuse, RZ, PT ;  /* 0x000000ff0000720c */ /* 0x040fe40003f04270 */
[----:B------:R-:W-:Y:S01]  /*52e0*/  ISETP.NE.AND P1, PT, R0, RZ, PT ;  /* 0x000000ff0000720c */ /* 0x000fe20003f25270 */
[----:B------:R-:W-:Y:S01]  /*52f0*/  UISETP.GT.AND UP0, UPT, UR4, 0x9, UPT ;  /* 0x000000090400788c */ /* 0x000fe2000bf04270 */
[----:B------:R-:W-:-:S04]  /*5300*/  SEL R0, RZ, 0x1, !P0 ;  /* 0x00000001ff007807 */ /* 0x000fc80004000000 */
[----:B------:R-:W-:Y:S02]  /*5310*/  SEL R9, R19, R0, !P1 ;  /* 0x0000000013097207 */ /* 0x000fe40004800000 */
[----:B0-234-:R-:W-:-:S05]  /*5320*/  IADD3 R2, P2, PT, R16, UR6, RZ ;  /* 0x0000000610027c10 */ /* 0x01dfca000ff5e0ff */
        /* <DEDUP_REMOVED lines=12> */
.L_x_11262:
[----:B------:R0:W-:Y:S01]  /*53f0*/  STG.E.U8 desc[UR36][R2.64], R9 ;  /* 0x0000000902007986 */ /* 0x0001e2000c101124 */
[----:B------:R-:W-:Y:S05]  /*5400*/  BRA `(.L_x_11264) ;  /* 0x0000000c004c7947 */ /* 0x000fea0003800000 */
.L_x_11261:
        /* <DEDUP_REMOVED lines=10> */
.L_x_11266:
[----:B------:R-:W-:-:S05]  /*54b0*/  PRMT R5, R9, 0x9910, RZ ;  /* 0x0000991009057816 */ /* 0x000fca00000000ff */
[----:B------:R0:W-:Y:S01]  /*54c0*/  STG.E desc[UR36][R2.64], R5 ;  /* 0x0000000502007986 */ /* 0x0001e2000c101924 */
[----:B------:R-:W-:Y:S05]  /*54d0*/  BRA `(.L_x_11264) ;  /* 0x0000000c00187947 */ /* 0x000fea0003800000 */
.L_x_11265:
[----:B------:R0:W-:Y:S01]  /*54e0*/  STG.E.U16 desc[UR36][R2.64], R9 ;  /* 0x0000000902007986 */ /* 0x0001e2000c101524 */
[----:B------:R-:W-:Y:S05]  /*54f0*/  BRA `(.L_x_11264) ;  /* 0x0000000c00107947 */ /* 0x000fea0003800000 */
.L_x_11260:
        /* <DEDUP_REMOVED lines=9> */
.L_x_11268:
[----:B------:R-:W0:Y:S02]  /*5590*/  I2F.S16 R0, R9 ;  /* 0x0000000900007306 */ /* 0x000e240000101400 */
[----:B0-----:R-:W-:-:S05]  /*55a0*/  F2FP.F16.F32.PACK_AB R0, RZ, R0 ;  /* 0x00000000ff00723e */ /* 0x001fca00000000ff */
[----:B------:R0:W-:Y:S01]  /*55b0*/  STG.E.U16 desc[UR36][R2.64], R0 ;  /* 0x0000000002007986 */ /* 0x0001e2000c101524 */
[----:B------:R-:W-:Y:S05]  /*55c0*/  BRA `(.L_x_11264) ;  /* 0x0000000800dc7947 */ /* 0x000fea0003800000 */
.L_x_11267:
        /* <DEDUP_REMOVED lines=10> */
.L_x_11270:
[----:B------:R-:W0:Y:S02]  /*5670*/  I2F.S16 R9, R9 ;  /* 0x0000000900097306 */ /* 0x000e240000101400 */
[----:B0-----:R-:W-:-:S04]  /*5680*/  F2FP.F16.F32.PACK_AB R5, RZ, R9 ;  /* 0x00000009ff05723e */ /* 0x001fc800000000ff */
[----:B------:R-:W-:-:S05]  /*5690*/  PRMT R5, R5, 0x5410, RZ ;  /* 0x0000541005057816 */ /* 0x000fca00000000ff */
[----:B------:R0:W-:Y:S01]  /*56a0*/  STG.E desc[UR36][R2.64], R5 ;  /* 0x0000000502007986 */ /* 0x0001e2000c101924 */
[----:B------:R-:W-:Y:S05]  /*56b0*/  BRA `(.L_x_11264) ;  /* 0x0000000800a07947 */ /* 0x000fea0003800000 */
.L_x_11269:
[----:B------:R-:W0:Y:S02]  /*56c0*/  I2F.F64.S16 R4, R9 ;  /* 0x0000000900047312 */ /* 0x000e240000101c00 */
[----:B0-----:R0:W-:Y:S01]  /*56d0*/  STG.E.64 desc[UR36][R2.64], R4 ;  /* 0x0000000402007986 */ /* 0x0011e2000c101b24 */
[----:B------:R-:W-:Y:S05]  /*56e0*/  BRA `(.L_x_11264) ;  /* 0x0000000800947947 */ /* 0x000fea0003800000 */
.L_x_11259:
        /* <DEDUP_REMOVED lines=12> */
.L_x_11274:
        /* <DEDUP_REMOVED lines=18> */
.L_x_11277:
[----:B------:R-:W-:-:S04]  /*58d0*/  SHF.R.U32.HI R5, RZ, 0x18, R5 ;  /* 0x00000018ff057819 */ /* 0x000fc80000011605 */
[----:B------:R-:W-:-:S07]  /*58e0*/  LOP3.LUT R0, R0, 0x80, R5, 0xf8, !PT ;  /* 0x0000008000007812 */ /* 0x000fce00078ef805 */
.L_x_11276:
[----:B------:R-:W-:Y:S05]  /*58f0*/  BSYNC.RECONVERGENT B0 ;  /* 0x0000000000007941 */ /* 0x000fea0003800200 */
.L_x_11275:
[----:B------:R0:W-:Y:S01]  /*5900*/  STG.E.U8 desc[UR36][R2.64], R0 ;  /* 0x0000000002007986 */ /* 0x0001e2000c101124 */
[----:B------:R-:W-:Y:S05]  /*5910*/  BRA `(.L_x_11264) ;  /* 0x0000000800087947 */ /* 0x000fea0003800000 */
.L_x_11273:
        /* <DEDUP_REMOVED lines=18> */
.L_x_11280:
[----:B------:R-:W-:-:S04]  /*5a40*/  SHF.R.U32.HI R5, RZ, 0x18, R5 ;  /* 0x00000018ff057819 */ /* 0x000fc80000011605 */
[----:B------:R-:W-:-:S07]  /*5a50*/  LOP3.LUT R0, R0, 0x80, R5, 0xf8, !PT ;  /* 0x0000008000007812 */ /* 0x000fce00078ef805 */
.L_x_11279:
[----:B------:R-:W-:Y:S05]  /*5a60*/  BSYNC.RECONVERGENT B0 ;  /* 0x0000000000007941 */ /* 0x000fea0003800200 */
.L_x_11278:
[----:B------:R0:W-:Y:S01]  /*5a70*/  STG.E.U8 desc[UR36][R2.64], R0 ;  /* 0x0000000002007986 */ /* 0x0001e2000c101124 */
[----:B------:R-:W-:Y:S05]  /*5a80*/  BRA `(.L_x_11264) ;  /* 0x0000000400ac7947 */ /* 0x000fea0003800000 */
.L_x_11272:
        /* <DEDUP_REMOVED lines=22> */
.L_x_11282:
[----:B------:R-:W-:-:S04]  /*5bf0*/  PRMT R4, R9, 0x9910, RZ ;  /* 0x0000991009047816 */ /* 0x000fc800000000ff */
[----:B------:R-:W-:-:S05]  /*5c00*/  SHF.R.S32.HI R5, RZ, 0x1f, R4 ;  /* 0x0000001fff057819 */ /* 0x000fca0000011404 */
[----:B------:R0:W-:Y:S01]  /*5c10*/  STG.E.64 desc[UR36][R2.64], R4 ;  /* 0x0000000402007986 */ /* 0x0001e2000c101b24 */
[----:B------:R-:W-:Y:S05]  /*5c20*/  BRA `(.L_x_11264) ;  /* 0x0000000400447947 */ /* 0x000fea0003800000 */
.L_x_11281:
[----:B------:R-:W-:-:S05]  /*5c30*/  PRMT R5, R9, 0x9910, RZ ;  /* 0x0000991009057816 */ /* 0x000fca00000000ff */
[----:B------:R0:W-:Y:S01]  /*5c40*/  STG.E desc[UR36][R2.64], R5 ;  /* 0x0000000502007986 */ /* 0x0001e2000c101924 */
[----:B------:R-:W-:Y:S05]  /*5c50*/  BRA `(.L_x_11264) ;  /* 0x0000000400387947 */ /* 0x000fea0003800000 */
.L_x_11271:
        /* <DEDUP_REMOVED lines=11> */
.L_x_11284:
[----:B------:R-:W0:Y:S01]  /*5d10*/  I2F.F64.S16 R4, R9 ;  /* 0x0000000900047312 */ /* 0x000e220000101c00 */
[----:B------:R-:W-:-:S05]  /*5d20*/  CS2R R6, SRZ ;  /* 0x0000000000067805 */ /* 0x000fca000001ff00 */
[----:B0-----:R4:W-:Y:S01]  /*5d30*/  STG.E.128 desc[UR36][R2.64], R4 ;  /* 0x0000000402007986 */ /* 0x0019e2000c101d24 */
[----:B------:R-:W-:Y:S05]  /*5d40*/  BRA `(.L_x_11264) ;  /* 0x0000000000fc7947 */ /* 0x000fea0003800000 */
.L_x_11283:
[----:B------:R-:W-:-:S09]  /*5d50*/  UISETP.NE.AND UP0, UPT, UR4, 0xf, UPT ;  /* 0x0000000f0400788c */ /* 0x000fd2000bf05270 */
[----:B------:R-:W-:Y:S05]  /*5d60*/  BRA.U !UP0, `(.L_x_11285) ;  /* 0x0000000108e87547 */ /* 0x000fea000b800000 */
[----:B------:R-:W-:-:S09]  /*5d70*/  UISETP.NE.AND UP0, UPT, UR4, 0x17, UPT ;  /* 0x000000170400788c */ /* 0x000fd2000bf05270 */
[----:B------:R-:W-:Y:S05]  /*5d80*/  BRA.U !UP0, `(.L_x_11286) ;  /* 0x0000000108907547 */ /* 0x000fea000b800000 */
[----:B------:R-:W-:-:S09]  /*5d90*/  UISETP.NE.AND UP0, UPT, UR4, 0x18, UPT ;  /* 0x000000180400788c */ /* 0x000fd2000bf05270 */
[----:B------:R-:W-:Y:S05]  /*5da0*/  BRA.U !UP0, `(.L_x_11287) ;  /* 0x0000000108447547 */ /* 0x000fea000b800000 */
.L_x_11263:
        /* <DEDUP_REMOVED lines=16> */
.L_x_11288:
[----:B------:R-:W-:Y:S05]  /*5eb0*/  BRA `(.L_x_11264) ;  /* 0x0000000000a07947 */ /* 0x000fea0003800000 */
.L_x_11287:
        /* <DEDUP_REMOVED lines=13> */
.L_x_11290:
[----:B------:R-:W-:Y:S05]  /*5f90*/  BSYNC.RECONVERGENT B0 ;  /* 0x0000000000007941 */ /* 0x000fea0003800200 */
.L_x_11289:
[----:B------:R-:W-:-:S05]  /*5fa0*/  LOP3.LUT R5, R0, 0x80, R5, 0xf8, !PT ;  /* 0x0000008000057812 */ /* 0x000fca00078ef805 */
[----:B------:R2:W-:Y:S01]  /*5fb0*/  STG.E.U8 desc[UR36][R2.64], R5 ;  /* 0x0000000502007986 */ /* 0x0005e2000c101124 */
[----:B------:R-:W-:Y:S05]  /*5fc0*/  BRA `(.L_x_11264) ;  /* 0x00000000005c7947 */ /* 0x000fea0003800000 */
.L_x_11286:
        /* <DEDUP_REMOVED lines=12> */
.L_x_11292:
[----:B------:R-:W-:Y:S01]  /*6090*/  IMAD.MOV.U32 R0, RZ, RZ, 0x7f ;  /* 0x0000007fff007424 */ /* 0x000fe200078e00ff */
[----:B------:R-:W-:-:S04]  /*60a0*/  ISETP.GT.U32.AND P0, PT, R4, 0x7f800000, PT ;  /* 0x7f8000000400780c */ /* 0x000fc80003f04070 */
[----:B------:R-:W-:-:S09]  /*60b0*/  SEL R0, R0, 0x7c, P0 ;  /* 0x0000007c00007807 */ /* 0x000fd20000000000 */
.L_x_11293:
[----:B------:R-:W-:Y:S05]  /*60c0*/  BSYNC.RECONVERGENT B0 ;  /* 0x0000000000007941 */ /* 0x000fea0003800200 */
.L_x_11291:
[----:B------:R-:W-:-:S04]  /*60d0*/  SHF.R.U32.HI R5, RZ, 0x18, R5 ;  /* 0x00000018ff057819 */ /* 0x000fc80000011605 */
[----:B------:R-:W-:-:S05]  /*60e0*/  LOP3.LUT R5, R0, 0x80, R5, 0xf8, !PT ;  /* 0x0000008000057812 */ /* 0x000fca00078ef805 */
[----:B------:R1:W-:Y:S01]  /*60f0*/  STG.E.U8 desc[UR36][R2.64], R5 ;  /* 0x0000000502007986 */ /* 0x0003e2000c101124 */
[----:B------:R-:W-:Y:S05]  /*6100*/  BRA `(.L_x_11264) ;  /* 0x00000000000c7947 */ /* 0x000fea0003800000 */
.L_x_11285:
[----:B------:R-:W0:Y:S02]  /*6110*/  I2F.S16 R0, R9 ;  /* 0x0000000900007306 */ /* 0x000e240000101400 */
[----:B0-----:R-:W-:-:S05]  /*6120*/  F2FP.BF16.F32.PACK_AB R0, RZ, R0 ;  /* 0x00000000ff00723e */ /* 0x001fca00000010ff */
[----:B------:R0:W-:Y:S02]  /*6130*/  STG.E.U16 desc[UR36][R2.64], R0 ;  /* 0x0000000002007986 */ /* 0x0001e4000c101524 */
.L_x_11264:
[----:B------:R-:W-:-:S07]  /*6140*/  IADD3 R17, PT, PT, R17, 0x80, RZ ;  /* 0x0000008011117810 */ /* 0x000fce0007ffe0ff */
.L_x_11224:
[----:B------:R-:W-:Y:S05]  /*6150*/  BSYNC.RECONVERGENT B6 ;  /* 0x0000000000067941 */ /* 0x000fea0003800200 */
.L_x_11223:
        /* <DEDUP_REMOVED lines=307> */
.L_x_11296:
        /* <DEDUP_REMOVED lines=16> */
.L_x_11300:
[----:B------:R0:W5:Y:S01]  /*7590*/  LDG.E.U8 R0, desc[UR36][R2.64] ;  /* 0x0000002402007981 */ /* 0x000162000c1e1100 */
[----:B------:R-:W-:Y:S05]  /*75a0*/  BRA `(.L_x_11302) ;  /* 0x0000000c004c7947 */ /* 0x000fea0003800000 */
.L_x_11299:
        /* <DEDUP_REMOVED lines=8> */
.L_x_11304:
[----:B------:R0:W5:Y:S01]  /*7630*/  LDG.E.U16 R0, desc[UR36][R2.64] ;  /* 0x0000002402007981 */ /* 0x000162000c1e1500 */
[----:B------:R-:W-:Y:S05]  /*7640*/  BRA `(.L_x_11302) ;  /* 0x0000000c00247947 */ /* 0x000fea0003800000 */
.L_x_11303:
[----:B------:R0:W5:Y:S01]  /*7650*/  LDG.E.U16 R0, desc[UR36][R2.64] ;  /* 0x0000002402007981 */ /* 0x000162000c1e1500 */
[----:B------:R-:W-:Y:S05]  /*7660*/  BRA `(.L_x_11302) ;  /* 0x0000000c001c7947 */ /* 0x000fea0003800000 */
.L_x_11298:
        /* <DEDUP_REMOVED lines=9> */
.L_x_11306:
[----:B------:R-:W2:Y:S02]  /*7700*/  LDG.E.U16 R4, desc[UR36][R2.64] ;  /* 0x0000002402047981 */ /* 0x000ea4000c1e1500 */
[----:B--2---:R-:W-:-:S06]  /*7710*/  HADD2.F32 R4, -RZ, R4.H0_H0 ;  /* 0x20000004ff047230 */ /* 0x004fcc0000004100 */
[----:B------:R-:W0:Y:S02]  /*7720*/  F2I.FTZ.TRUNC.NTZ R4, R4 ;  /* 0x0000000400047305 */ /* 0x000e24000021f100 */
[----:B0-----:R-:W-:Y:S01]  /*7730*/  PRMT R0, R4, 0x7610, R0 ;  /* 0x0000761004007816 */ /* 0x001fe20000000000 */
[----:B------:R-:W-:Y:S06]  /*7740*/  BRA `(.L_x_11302) ;  /* 0x0000000800e47947 */ /* 0x000fec0003800000 */
.L_x_11305:
        /* <DEDUP_REMOVED lines=9> */
.L_x_11308:
[----:B------:R-:W2:Y:S02]  /*77e0*/  LDG.E.U16 R2, desc[UR36][R2.64] ;  /* 0x0000002402027981 */ /* 0x000ea4000c1e1500 */
[----:B--2---:R-:W-:-:S06]  /*77f0*/  HADD2.F32 R4, -RZ, R2.H0_H0 ;  /* 0x20000002ff047230 */ /* 0x004fcc0000004100 */
[----:B------:R-:W0:Y:S02]  /*7800*/  F2I.FTZ.TRUNC.NTZ R4, R4 ;  /* 0x0000000400047305 */ /* 0x000e24000021f100 */
[----:B0-----:R-:W-:Y:S01]  /*7810*/  PRMT R0, R4, 0x7610, R0 ;  /* 0x0000761004007816 */ /* 0x001fe20000000000 */
[----:B------:R-:W-:Y:S06]  /*7820*/  BRA `(.L_x_11302) ;  /* 0x0000000800ac7947 */ /* 0x000fec0003800000 */
.L_x_11307:
[----:B------:R-:W2:Y:S02]  /*7830*/  LDG.E.64 R2, desc[UR36][R2.64] ;  /* 0x0000002402027981 */ /* 0x000ea4000c1e1b00 */
[----:B--2---:R0:W1:Y:S01]  /*7840*/  F2I.F64.TRUNC R0, R2 ;  /* 0x0000000200007311 */ /* 0x004062000030d100 */
[----:B------:R-:W-:Y:S05]  /*7850*/  BRA `(.L_x_11302) ;  /* 0x0000000800a07947 */ /* 0x000fea0003800000 */
.L_x_11297:
        /* <DEDUP_REMOVED lines=12> */
.L_x_11311:
[----:B------:R-:W2:Y:S02]  /*7920*/  LDG.E.64 R2, desc[UR36][R2.64] ;  /* 0x0000002402027981 */ /* 0x000ea4000c1e1b00 */
[----:B--2---:R0:W1:Y:S01]  /*7930*/  F2I.F64.TRUNC R0, R2 ;  /* 0x0000000200007311 */ /* 0x004062000030d100 */
[----:B------:R-:W-:Y:S05]  /*7940*/  BRA `(.L_x_11302) ;  /* 0x0000000800647947 */ /* 0x000fea0003800000 */
.L_x_11310:
        /* <DEDUP_REMOVED lines=27> */
.L_x_11313:
        /* <DEDUP_REMOVED lines=14> */
.L_x_11312:
[----:B------:R-:W2:Y:S02]  /*7be0*/  LDG.E.U16 R4, desc[UR36][R2.64] ;  /* 0x0000002402047981 */ /* 0x000ea4000c1e1500 */
[----:B--2---:R-:W-:-:S06]  /*7bf0*/  IMAD.U32 R4, R4, 0x10000, RZ ;  /* 0x0001000004047824 */ /* 0x004fcc00078e00ff */
[----:B------:R-:W0:Y:S02]  /*7c00*/  F2I.FTZ.TRUNC.NTZ R4, R4 ;  /* 0x0000000400047305 */ /* 0x000e24000021f100 */
[----:B0-----:R-:W-:Y:S01]  /*7c10*/  PRMT R0, R4, 0x7610, R0 ;  /* 0x0000761004007816 */ /* 0x001fe20000000000 */
[----:B------:R-:W-:Y:S06]  /*7c20*/  BRA `(.L_x_11302) ;  /* 0x0000000400ac7947 */ /* 0x000fec0003800000 */
.L_x_11309:
        /* <DEDUP_REMOVED lines=10> */
.L_x_11316:
        /* <DEDUP_REMOVED lines=21> */
.L_x_11320:
[----:B------:R-:W-:Y:S05]  /*7e20*/  BSYNC.RECONVERGENT B1 ;  /* 0x0000000000017941 */ /* 0x000fea0003800200 */
.L_x_11319:
[----:B------:R-:W-:Y:S02]  /*7e30*/  SHF.L.U32 R0, R0, 0x14, RZ ;  /* 0x0000001400007819 */ /* 0x000fe400000006ff */
[----:B------:R-:W-:-:S04]  /*7e40*/  LEA R2, R2, 0x3b800000, 0x17 ;  /* 0x3b80000002027811 */ /* 0x000fc800078eb8ff */
[----:B------:R-:W-:-:S07]  /*7e50*/  LOP3.LUT R4, R2, R0, R7, 0xfe, !PT ;  /* 0x0000000002047212 */ /* 0x000fce00078efe07 */
.L_x_11318:
[----:B------:R-:W-:Y:S05]  /*7e60*/  BSYNC.RECONVERGENT B0 ;  /* 0x0000000000007941 */ /* 0x000fea0003800200 */
.L_x_11317:
[----:B------:R-:W0:Y:S02]  /*7e70*/  F2I.FTZ.TRUNC.NTZ R4, R4 ;  /* 0x0000000400047305 */ /* 0x000e24000021f100 */
[----:B0-----:R-:W-:Y:S01]  /*7e80*/  PRMT R0, R4, 0x7610, R0 ;  /* 0x0000761004007816 */ /* 0x001fe20000000000 */
[----:B------:R-:W-:Y:S06]  /*7e90*/  BRA `(.L_x_11302) ;  /* 0x0000000400107947 */ /* 0x000fec0003800000 */
.L_x_11315:
        /* <DEDUP_REMOVED lines=21> */
.L_x_11324:
[----:B------:R-:W-:Y:S05]  /*7ff0*/  BSYNC.RECONVERGENT B1 ;  /* 0x0000000000017941 */ /* 0x000fea0003800200 */
.L_x_11323:
[----:B------:R-:W-:Y:S01]  /*8000*/  IMAD.SHL.U32 R0, R0, 0x200000, RZ ;  /* 0x0020000000007824 */ /* 0x000fe200078e00ff */
[----:B------:R-:W-:-:S04]  /*8010*/  LEA R2, R2, 0x37800000, 0x17 ;  /* 0x3780000002027811 */ /* 0x000fc800078eb8ff */
[----:B------:R-:W-:-:S07]  /*8020*/  LOP3.LUT R4, R2, R0, R7, 0xfe, !PT ;  /* 0x0000000002047212 */ /* 0x000fce00078efe07 */
.L_x_11322:
[----:B------:R-:W-:Y:S05]  /*8030*/  BSYNC.RECONVERGENT B0 ;  /* 0x0000000000007941 */ /* 0x000fea0003800200 */
.L_x_11321:
[----:B------:R-:W0:Y:S02]  /*8040*/  F2I.FTZ.TRUNC.NTZ R4, R4 ;  /* 0x0000000400047305 */ /* 0x000e24000021f100 */
[----:B0-----:R-:W-:Y:S01]  /*8050*/  PRMT R0, R4, 0x7610, R0 ;  /* 0x0000761004007816 */ /* 0x001fe20000000000 */
[----:B------:R-:W-:Y:S06]  /*8060*/  BRA `(.L_x_11302) ;  /* 0x00000000009c7947 */ /* 0x000fec0003800000 */
.L_x_11314:
        /* <DEDUP_REMOVED lines=14> */
.L_x_11328:
[----:B------:R-:W-:Y:S05]  /*8150*/  BSYNC.RECONVERGENT B0 ;  /* 0x0000000000007941 */ /* 0x000fea0003800200 */
.L_x_11327:
[----:B------:R-:W0:Y:S02]  /*8160*/  F2I.FTZ.TRUNC.NTZ R4, R4 ;  /* 0x0000000400047305 */ /* 0x000e24000021f100 */
[----:B0-----:R-:W-:Y:S01]  /*8170*/  PRMT R0, R4, 0x7610, R0 ;  /* 0x0000761004007816 */ /* 0x001fe20000000000 */
[----:B------:R-:W-:Y:S06]  /*8180*/  BRA `(.L_x_11302) ;  /* 0x0000000000547947 */ /* 0x000fec0003800000 */
.L_x_11301:
        /* <DEDUP_REMOVED lines=16> */
.L_x_11329:
[----:B------:R-:W-:Y:S01]  /*8290*/  PRMT R0, RZ, 0x7610, R0 ;  /* 0x00007610ff007816 */ /* 0x000fe20000000000 */
[----:B------:R-:W-:Y:S06]  /*82a0*/  BRA `(.L_x_11302) ;  /* 0x00000000000c7947 */ /* 0x000fec0003800000 */
.L_x_11326:
[----:B------:R3:W5:Y:S01]  /*82b0*/  LDG.E.U16 R0, desc[UR36][R2.64] ;  /* 0x0000002402007981 */ /* 0x000762000c1e1500 */
[----:B------:R-:W-:Y:S05]  /*82c0*/  BRA `(.L_x_11302) ;  /* 0x0000000000047947 */ /* 0x000fea0003800000 */
.L_x_11325:
[----:B------:R4:W5:Y:S02]  /*82d0*/  LDG.E.U16 R0, desc[UR36][R2.64] ;  /* 0x0000002402007981 */ /* 0x000964000c1e1500 */
.L_x_11302:
        /* <DEDUP_REMOVED lines=21> */
.L_x_11333:
[----:B------:R4:W-:Y:S01]  /*8430*/  STG.E.U8 desc[UR36][R2.64], R9 ;  /* 0x0000000902007986 */ /* 0x0009e2000c101124 */
[----:B------:R-:W-:Y:S05]  /*8440*/  BRA `(.L_x_11335) ;  /* 0x0000000c004c7947 */ /* 0x000fea0003800000 */
.L_x_11332:
        /* <DEDUP_REMOVED lines=10> */
.L_x_11337:
[----:B------:R-:W-:-:S05]  /*84f0*/  PRMT R5, R9, 0x9910, RZ ;  /* 0x0000991009057816 */ /* 0x000fca00000000ff */
[----:B------:R2:W-:Y:S01]  /*8500*/  STG.E desc[UR36][R2.64], R5 ;  /* 0x0000000502007986 */ /* 0x0005e2000c101924 */
[----:B------:R-:W-:Y:S05]  /*8510*/  BRA `(.L_x_11335) ;  /* 0x0000000c00187947 */ /* 0x000fea0003800000 */
.L_x_11336:
[----:B------:R0:W-:Y:S01]  /*8520*/  STG.E.U16 desc[UR36][R2.64], R9 ;  /* 0x0000000902007986 */ /* 0x0001e2000c101524 */
[----:B------:R-:W-:Y:S05]  /*8530*/  BRA `(.L_x_11335) ;  /* 0x0000000c00107947 */ /* 0x000fea0003800000 */
.L_x_11331:
        /* <DEDUP_REMOVED lines=9> */
.L_x_11339:
[----:B------:R-:W0:Y:S02]  /*85d0*/  I2F.S16 R0, R9 ;  /* 0x0000000900007306 */ /* 0x000e240000101400 */
[----:B0-----:R-:W-:-:S05]  /*85e0*/  F2FP.F16.F32.PACK_AB R0, RZ, R0 ;  /* 0x00000000ff00723e */ /* 0x001fca00000000ff */
[----:B------:R0:W-:Y:S01]  /*85f0*/  STG.E.U16 desc[UR36][R2.64], R0 ;  /* 0x0000000002007986 */ /* 0x0001e2000c101524 */
[----:B------:R-:W-:Y:S05]  /*8600*/  BRA `(.L_x_11335) ;  /* 0x0000000800dc7947 */ /* 0x000fea0003800000 */
.L_x_11338:
        /* <DEDUP_REMOVED lines=10> */
.L_x_11341:
[----:B------:R-:W0:Y:S02]  /*86b0*/  I2F.S16 R9, R9 ;  /* 0x0000000900097306 */ /* 0x000e240000101400 */
[----:B0-----:R-:W-:-:S04]  /*86c0*/  F2FP.F16.F32.PACK_AB R5, RZ, R9 ;  /* 0x00000009ff05723e */ /* 0x001fc800000000ff */
[----:B------:R-:W-:-:S05]  /*86d0*/  PRMT R5, R5, 0x5410, RZ ;  /* 0x0000541005057816 */ /* 0x000fca00000000ff */
[----:B------:R0:W-:Y:S01]  /*86e0*/  STG.E desc[UR36][R2.64], R5 ;  /* 0x0000000502007986 */ /* 0x0001e2000c101924 */
[----:B------:R-:W-:Y:S05]  /*86f0*/  BRA `(.L_x_11335) ;  /* 0x0000000800a07947 */ /* 0x000fea0003800000 */
.L_x_11340:
[----:B------:R-:W0:Y:S02]  /*8700*/  I2F.F64.S16 R4, R9 ;  /* 0x0000000900047312 */ /* 0x000e240000101c00 */
[----:B0-----:R0:W-:Y:S01]  /*8710*/  STG.E.64 desc[UR36][R2.64], R4 ;  /* 0x0000000402007986 */ /* 0x0011e2000c101b24 */
[----:B------:R-:W-:Y:S05]  /*8720*/  BRA `(.L_x_11335) ;  /* 0x0000000800947947 */ /* 0x000fea0003800000 */
.L_x_11330:
        /* <DEDUP_REMOVED lines=12> */
.L_x_11345:
        /* <DEDUP_REMOVED lines=18> */
.L_x_11348:
[----:B------:R-:W-:-:S04]  /*8910*/  SHF.R.U32.HI R5, RZ, 0x18, R5 ;  /* 0x00000018ff057819 */ /* 0x000fc80000011605 */
[----:B------:R-:W-:-:S07]  /*8920*/  LOP3.LUT R0, R0, 0x80, R5, 0xf8, !PT ;  /* 0x0000008000007812 */ /* 0x000fce00078ef805 */
.L_x_11347:
[----:B------:R-:W-:Y:S05]  /*8930*/  BSYNC.RECONVERGENT B0 ;  /* 0x0000000000007941 */ /* 0x000fea0003800200 */
.L_x_11346:
[----:B------:R0:W-:Y:S01]  /*8940*/  STG.E.U8 desc[UR36][R2.64], R0 ;  /* 0x0000000002007986 */ /* 0x0001e2000c101124 */
[----:B------:R-:W-:Y:S05]  /*8950*/  BRA `(.L_x_11335) ;  /* 0x0000000800087947 */ /* 0x000fea0003800000 */
.L_x_11344:
        /* <DEDUP_REMOVED lines=18> */
.L_x_11351:
[----:B------:R-:W-:-:S04]  /*8a80*/  SHF.R.U32.HI R5, RZ, 0x18, R5 ;  /* 0x00000018ff057819 */ /* 0x000fc80000011605 */
[----:B------:R-:W-:-:S07]  /*8a90*/  LOP3.LUT R0, R0, 0x80, R5, 0xf8, !PT ;  /* 0x0000008000007812 */ /* 0x000fce00078ef805 */
.L_x_11350:
[----:B------:R-:W-:Y:S05]  /*8aa0*/  BSYNC.RECONVERGENT B0 ;  /* 0x0000000000007941 */ /* 0x000fea0003800200 */
.L_x_11349:
[----:B------:R0:W-:Y:S01]  /*8ab0*/  STG.E.U8 desc[UR36][R2.64], R0 ;  /* 0x0000000002007986 */ /* 0x0001e2000c101124 */
[----:B------:R-:W-:Y:S05]  /*8ac0*/  BRA `(.L_x_11335) ;  /* 0x0000000400ac7947 */ /* 0x000fea0003800000 */
.L_x_11343:
        /* <DEDUP_REMOVED lines=22> */
.L_x_11353:
[----:B------:R-:W-:-:S04]  /*8c30*/  PRMT R4, R9, 0x9910, RZ ;  /* 0x0000991009047816 */ /* 0x000fc800000000ff */
[----:B------:R-:W-:-:S05]  /*8c40*/  SHF.R.S32.HI R5, RZ, 0x1f, R4 ;  /* 0x0000001fff057819 */ /* 0x000fca0000011404 */
[----:B------:R0:W-:Y:S01]  /*8c50*/  STG.E.64 desc[UR36][R2.64], R4 ;  /* 0x0000000402007986 */ /* 0x0001e2000c101b24 */
[----:B------:R-:W-:Y:S05]  /*8c60*/  BRA `(.L_x_11335) ;  /* 0x0000000400447947 */ /* 0x000fea0003800000 */
.L_x_11352:
[----:B------:R-:W-:-:S05]  /*8c70*/  PRMT R5, R9, 0x9910, RZ ;  /* 0x0000991009057816 */ /* 0x000fca00000000ff */
[----:B------:R0:W-:Y:S01]  /*8c80*/  STG.E desc[UR36][R2.64], R5 ;  /* 0x0000000502007986 */ /* 0x0001e2000c101924 */
[----:B------:R-:W-:Y:S05]  /*8c90*/  BRA `(.L_x_11335) ;  /* 0x0000000400387947 */ /* 0x000fea0003800000 */
.L_x_11342:
        /* <DEDUP_REMOVED lines=11> */
.L_x_11355:
[----:B------:R-:W0:Y:S01]  /*8d50*/  I2F.F64.S16 R4, R9 ;  /* 0x0000000900047312 */ /* 0x000e220000101c00 */
[----:B------:R-:W-:-:S05]  /*8d60*/  CS2R R6, SRZ ;  /* 0x0000000000067805 */ /* 0x000fca000001ff00 */
[----:B0-----:R0:W-:Y:S01]  /*8d70*/  STG.E.128 desc[UR36][R2.64], R4 ;  /* 0x0000000402007986 */ /* 0x0011e2000c101d24 */
[----:B------:R-:W-:Y:S05]  /*8d80*/  BRA `(.L_x_11335) ;  /* 0x0000000000fc7947 */ /* 0x000fea0003800000 */
.L_x_11354:
[----:B------:R-:W-:-:S09]  /*8d90*/  UISETP.NE.AND UP0, UPT, UR4, 0xf, UPT ;  /* 0x0000000f0400788c */ /* 0x000fd2000bf05270 */
[----:B------:R-:W-:Y:S05]  /*8da0*/  BRA.U !UP0, `(.L_x_11356) ;  /* 0x0000000108e87547 */ /* 0x000fea000b800000 */
[----:B------:R-:W-:-:S09]  /*8db0*/  UISETP.NE.AND UP0, UPT, UR4, 0x17, UPT ;  /* 0x000000170400788c */ /* 0x000fd2000bf05270 */
[----:B------:R-:W-:Y:S05]  /*8dc0*/  BRA.U !UP0, `(.L_x_11357) ;  /* 0x0000000108907547 */ /* 0x000fea000b800000 */
[----:B------:R-:W-:-:S09]  /*8dd0*/  UISETP.NE.AND UP0, UPT, UR4, 0x18, UPT ;  /* 0x000000180400788c */ /* 0x000fd2000bf05270 */
[----:B------:R-:W-:Y:S05]  /*8de0*/  BRA.U !UP0, `(.L_x_11358) ;  /* 0x0000000108447547 */ /* 0x000fea000b800000 */
.L_x_11334:
        /* <DEDUP_REMOVED lines=16> */
.L_x_11359:
[----:B------:R-:W-:Y:S05]  /*8ef0*/  BRA `(.L_x_11335) ;  /* 0x0000000000a07947 */ /* 0x000fea0003800000 */
.L_x_11358:
[----:B------:R-:W0:Y:S01]  /*8f00*/  I2F.S16 R9, R9 ;  /* 0x0000000900097306 */ /* 0x000e220000101400 */
        /* <DEDUP_REMOVED lines=12> */
.L_x_11361:
[----:B------:R-:W-:Y:S05]  /*8fd0*/  BSYNC.RECONVERGENT B0 ;  /* 0x0000000000007941 */ /* 0x000fea0003800200 */
.L_x_11360:
[----:B------:R-:W-:-:S05]  /*8fe0*/  LOP3.LUT R5, R0, 0x80, R5, 0xf8, !PT ;  /* 0x0000008000057812 */ /* 0x000fca00078ef805 */
[----:B------:R0:W-:Y:S01]  /*8ff0*/  STG.E.U8 desc[UR36][R2.64], R5 ;  /* 0x0000000502007986 */ /* 0x0001e2000c101124 */
[----:B------:R-:W-:Y:S05]  /*9000*/  BRA `(.L_x_11335) ;  /* 0x00000000005c7947 */ /* 0x000fea0003800000 */
.L_x_11357:
        /* <DEDUP_REMOVED lines=12> */
.L_x_11363:
[----:B------:R-:W-:Y:S01]  /*90d0*/  IMAD.MOV.U32 R0, RZ, RZ, 0x7f ;  /* 0x0000007fff007424 */ /* 0x000fe200078e00ff */
[----:B------:R-:W-:-:S04]  /*90e0*/  ISETP.GT.U32.AND P0, PT, R4, 0x7f800000, PT ;  /* 0x7f8000000400780c */ /* 0x000fc80003f04070 */
[----:B------:R-:W-:-:S09]  /*90f0*/  SEL R0, R0, 0x7c, P0 ;  /* 0x0000007c00007807 */ /* 0x000fd20000000000 */
.L_x_11364:
[----:B------:R-:W-:Y:S05]  /*9100*/  BSYNC.RECONVERGENT B0 ;  /* 0x0000000000007941 */ /* 0x000fea0003800200 */
.L_x_11362:
[----:B------:R-:W-:-:S04]  /*9110*/  SHF.R.U32.HI R5, RZ, 0x18, R5 ;  /* 0x00000018ff057819 */ /* 0x000fc80000011605 */
[----:B------:R-:W-:-:S05]  /*9120*/  LOP3.LUT R5, R0, 0x80, R5, 0xf8, !PT ;  /* 0x0000008000057812 */ /* 0x000fca00078ef805 */
[----:B------:R0:W-:Y:S01]  /*9130*/  STG.E.U8 desc[UR36][R2.64], R5 ;  /* 0x0000000502007986 */ /* 0x0001e2000c101124 */
[----:B------:R-:W-:Y:S05]  /*9140*/  BRA `(.L_x_11335) ;  /* 0x00000000000c7947 */ /* 0x000fea0003800000 */
.L_x_11356:
[----:B------:R-:W0:Y:S02]  /*9150*/  I2F.S16 R0, R9 ;  /* 0x0000000900007306 */ /* 0x000e240000101400 */
[----:B0-----:R-:W-:-:S05]  /*9160*/  F2FP.BF16.F32.PACK_AB R0, RZ, R0 ;  /* 0x00000000ff00723e */ /* 0x001fca00000010ff */
[----:B------:R0:W-:Y:S02]  /*9170*/  STG.E.U16 desc[UR36][R2.64], R0 ;  /* 0x0000000002007986 */ /* 0x0001e4000c101524 */
.L_x_11335:
[----:B------:R-:W-:-:S07]  /*9180*/  VIADD R17, R17, 0x80 ;  /* 0x0000008011117836 */ /* 0x000fce0000000000 */
.L_x_11295:
[----:B------:R-:W-:Y:S05]  /*9190*/  BSYNC.RECONVERGENT B6 ;  /* 0x0000000000067941 */ /* 0x000fea0003800200 */
.L_x_11294:
        /* <DEDUP_REMOVED lines=306> */
.L_x_11365:
        /* <DEDUP_REMOVED lines=18> */
.L_x_11369:
[----:B------:R0:W5:Y:S01]  /*a5e0*/  LDG.E.U8 R0, desc[UR36][R2.64] ;  /* 0x0000002402007981 */ /* 0x000162000c1e1100 */
[----:B------:R-:W-:Y:S05]  /*a5f0*/  BRA `(.L_x_11371) ;  /* 0x0000000c004c7947 */ /* 0x000fea0003800000 */
.L_x_11368:
        /* <DEDUP_REMOVED lines=8> */
.L_x_11373:
[----:B------:R0:W5:Y:S01]  /*a680*/  LDG.E.U16 R0, desc[UR36][R2.64] ;  /* 0x0000002402007981 */ /* 0x000162000c1e1500 */
[----:B------:R-:W-:Y:S05]  /*a690*/  BRA `(.L_x_11371) ;  /* 0x0000000c00247947 */ /* 0x000fea0003800000 */
.L_x_11372:
[----:B------:R0:W5:Y:S01]  /*a6a0*/  LDG.E.U16 R0, desc[UR36][R2.64] ;  /* 0x0000002402007981 */ /* 0x000162000c1e1500 */
[----:B------:R-:W-:Y:S05]  /*a6b0*/  BRA `(.L_x_11371) ;  /* 0x0000000c001c7947 */ /* 0x000fea0003800000 */
.L_x_11367:
        /* <DEDUP_REMOVED lines=9> */
.L_x_11375:
[----:B------:R-:W2:Y:S02]  /*a750*/  LDG.E.U16 R4, desc[UR36][R2.64] ;  /* 0x0000002402047981 */ /* 0x000ea4000c1e1500 */
[----:B--2---:R-:W-:-:S06]  /*a760*/  HADD2.F32 R4, -RZ, R4.H0_H0 ;  /* 0x20000004ff047230 */ /* 0x004fcc0000004100 */
[----:B------:R-:W0:Y:S02]  /*a770*/  F2I.FTZ.TRUNC.NTZ R4, R4 ;  /* 0x0000000400047305 */ /* 0x000e24000021f100 */
[----:B0-----:R-:W-:Y:S01]  /*a780*/  PRMT R0, R4, 0x7610, R0 ;  /* 0x0000761004007816 */ /* 0x001fe20000000000 */
[----:B------:R-:W-:Y:S06]  /*a790*/  BRA `(.L_x_11371) ;  /* 0x0000000800e47947 */ /* 0x000fec0003800000 */
.L_x_11374:
        /* <DEDUP_REMOVED lines=9> */
.L_x_11377:
[----:B------:R-:W2:Y:S02]  /*a830*/  LDG.E.U16 R2, desc[UR36][R2.64] ;  /* 0x0000002402027981 */ /* 0x000ea4000c1e1500 */
[----:B--2---:R-:W-:-:S06]  /*a840*/  HADD2.F32 R4, -RZ, R2.H0_H0 ;  /* 0x20000002ff047230 */ /* 0x004fcc0000004100 */
[----:B------:R-:W0:Y:S02]  /*a850*/  F2I.FTZ.TRUNC.NTZ R4, R4 ;  /* 0x0000000400047305 */ /* 0x000e24000021f100 */
[----:B0-----:R-:W-:Y:S01]  /*a860*/  PRMT R0, R4, 0x7610, R0 ;  /* 0x0000761004007816 */ /* 0x001fe20000000000 */
[----:B------:R-:W-:Y:S06]  /*a870*/  BRA `(.L_x_11371) ;  /* 0x0000000800ac7947 */ /* 0x000fec0003800000 */
.L_x_11376:
[----:B------:R-:W2:Y:S02]  /*a880*/  LDG.E.64 R2, desc[UR36][R2.64] ;  /* 0x0000002402027981 */ /* 0x000ea4000c1e1b00 */
[----:B--2---:R0:W1:Y:S01]  /*a890*/  F2I.F64.TRUNC R0, R2 ;  /* 0x0000000200007311 */ /* 0x004062000030d100 */
[----:B------:R-:W-:Y:S05]  /*a8a0*/  BRA `(.L_x_11371) ;  /* 0x0000000800a07947 */ /* 0x000fea0003800000 */
.L_x_11366:
        /* <DEDUP_REMOVED lines=12> */
.L_x_11380:
[----:B------:R-:W2:Y:S02]  /*a970*/  LDG.E.64 R2, desc[UR36][R2.64] ;  /* 0x0000002402027981 */ /* 0x000ea4000c1e1b00 */
[----:B--2---:R3:W4:Y:S01]  /*a980*/  F2I.F64.TRUNC R0, R2 ;  /* 0x0000000200007311 */ /* 0x004722000030d100 */
[----:B------:R-:W-:Y:S05]  /*a990*/  BRA `(.L_x_11371) ;  /* 0x0000000800647947 */ /* 0x000fea0003800000 */
.L_x_11379:
        /* <DEDUP_REMOVED lines=27> */
.L_x_11382:
        /* <DEDUP_REMOVED lines=14> */
.L_x_11381:
[----:B------:R-:W2:Y:S02]  /*ac30*/  LDG.E.U16 R4, desc[UR36][R2.64] ;  /* 0x0000002402047981 */ /* 0x000ea4000c1e1500 */
[----:B--2---:R-:W-:-:S06]  /*ac40*/  SHF.L.U32 R4, R4, 0x10, RZ ;  /* 0x0000001004047819 */ /* 0x004fcc00000006ff */
[----:B------:R-:W0:Y:S02]  /*ac50*/  F2I.FTZ.TRUNC.NTZ R4, R4 ;  /* 0x0000000400047305 */ /* 0x000e24000021f100 */
[----:B0-----:R-:W-:Y:S01]  /*ac60*/  PRMT R0, R4, 0x7610, R0 ;  /* 0x0000761004007816 */ /* 0x001fe20000000000 */
[----:B------:R-:W-:Y:S06]  /*ac70*/  BRA `(.L_x_11371) ;  /* 0x0000000400ac7947 */ /* 0x000fec0003800000 */
.L_x_11378:
        /* <DEDUP_REMOVED lines=10> */
.L_x_11385:
        /* <DEDUP_REMOVED lines=21> */
.L_x_11389:
[----:B------:R-:W-:Y:S05]  /*ae70*/  BSYNC.RECONVERGENT B1 ;  /* 0x0000000000017941 */ /* 0x000fea0003800200 */
.L_x_11388:
[----:B------:R-:W-:Y:S01]  /*ae80*/  IMAD.SHL.U32 R0, R0, 0x100000, RZ ;  /* 0x0010000000007824 */ /* 0x000fe200078e00ff */
[----:B------:R-:W-:-:S04]  /*ae90*/  LEA R2, R2, 0x3b800000, 0x17 ;  /* 0x3b80000002027811 */ /* 0x000fc800078eb8ff */
[----:B------:R-:W-:-:S07]  /*aea0*/  LOP3.LUT R4, R2, R0, R7, 0xfe, !PT ;  /* 0x0000000002047212 */ /* 0x000fce00078efe07 */
.L_x_11387:
[----:B------:R-:W-:Y:S05]  /*aeb0*/  BSYNC.RECONVERGENT B0 ;  /* 0x0000000000007941 */ /* 0x000fea0003800200 */
.L_x_11386:
[----:B------:R-:W0:Y:S02]  /*aec0*/  F2I.FTZ.TRUNC.NTZ R4, R4 ;  /* 0x0000000400047305 */ /* 0x000e24000021f100 */
[----:B0-----:R-:W-:Y:S01]  /*aed0*/  PRMT R0, R4, 0x7610, R0 ;  /* 0x0000761004007816 */ /* 0x001fe20000000000 */
[----:B------:R-:W-:Y:S06]  /*aee0*/  BRA `(.L_x_11371) ;  /* 0x0000000400107947 */ /* 0x000fec0003800000 */
.L_x_11384:
        /* <DEDUP_REMOVED lines=21> */
.L_x_11393:
[----:B------:R-:W-:Y:S05]  /*b040*/  BSYNC.RECONVERGENT B1 ;  /* 0x0000000000017941 */ /* 0x000fea0003800200 */
.L_x_11392:
[----:B------:R-:W-:Y:S01]  /*b050*/  IMAD.SHL.U32 R0, R0, 0x200000, RZ ;  /* 0x0020000000007824 */ /* 0x000fe200078e00ff */
[----:B------:R-:W-:-:S04]  /*b060*/  LEA R2, R2, 0x37800000, 0x17 ;  /* 0x3780000002027811 */ /* 0x000fc800078eb8ff */
[----:B------:R-:W-:-:S07]  /*b070*/  LOP3.LUT R4, R2, R0, R7, 0xfe, !PT ;  /* 0x0000000002047212 */ /* 0x000fce00078efe07 */
.L_x_11391:
[----:B------:R-:W-:Y:S05]  /*b080*/  BSYNC.RECONVERGENT B0 ;  /* 0x0000000000007941 */ /* 0x000fea0003800200 */
.L_x_11390:
[----:B------:R-:W0:Y:S02]  /*b090*/  F2I.FTZ.TRUNC.NTZ R4, R4 ;  /* 0x0000000400047305 */ /* 0x000e24000021f100 */
[----:B0-----:R-:W-:Y:S01]  /*b0a0*/  PRMT R0, R4, 0x7610, R0 ;  /* 0x0000761004007816 */ /* 0x001fe20000000000 */
[----:B------:R-:W-:Y:S06]  /*b0b0*/  BRA `(.L_x_11371) ;  /* 0x00000000009c7947 */ /* 0x000fec0003800000 */
.L_x_11383:
        /* <DEDUP_REMOVED lines=14> */
.L_x_11397:
[----:B------:R-:W-:Y:S05]  /*b1a0*/  BSYNC.RECONVERGENT B0 ;  /* 0x0000000000007941 */ /* 0x000fea0003800200 */
.L_x_11396:
[----:B------:R-:W0:Y:S02]  /*b1b0*/  F2I.FTZ.TRUNC.NTZ R4, R4 ;  /* 0x0000000400047305 */ /* 0x000e24000021f100 */
[----:B0-----:R-:W-:Y:S01]  /*b1c0*/  PRMT R0, R4, 0x7610, R0 ;  /* 0x0000761004007816 */ /* 0x001fe20000000000 */
[----:B------:R-:W-:Y:S06]  /*b1d0*/  BRA `(.L_x_11371) ;  /* 0x0000000000547947 */ /* 0x000fec0003800000 */
.L_x_11370:
        /* <DEDUP_REMOVED lines=16> */
.L_x_11398:
[----:B------:R-:W-:Y:S01]  /*b2e0*/  PRMT R0, RZ, 0x7610, R0 ;  /* 0x00007610ff007816 */ /* 0x000fe20000000000 */
[----:B------:R-:W-:Y:S06]  /*b2f0*/  BRA `(.L_x_11371) ;  /* 0x00000000000c7947 */ /* 0x000fec0003800000 */
.L_x_11395:
[----:B------:R2:W5:Y:S01]  /*b300*/  LDG.E.U16 R0, desc[UR36][R2.64] ;  /* 0x0000002402007981 */ /* 0x000562000c1e1500 */
[----:B------:R-:W-:Y:S05]  /*b310*/  BRA `(.L_x_11371) ;  /* 0x0000000000047947 */ /* 0x000fea0003800000 */
.L_x_11394:
[----:B------:R1:W5:Y:S02]  /*b320*/  LDG.E.U16 R0, desc[UR36][R2.64] ;  /* 0x0000002402007981 */ /* 0x000364000c1e1500 */
.L_x_11371:
[----:B-1--45:R-:W-:Y:S01]  /*b330*/  PRMT R0, R0, 0x9910, RZ ;  /* 0x0000991000007816 */ /* 0x032fe200000000ff */
[----:B------:R-:W-:-:S03]  /*b340*/  UPRMT UR4, UR41, 0x9910, URZ ;  /* 0x0000991029047896 */ /* 0x000fc600080000ff */
        /* <DEDUP_REMOVED lines=15> */
.L_x_11402:
[----:B------:R-:W-:Y:S01]  /*b440*/  STG.E.U8 desc[UR36][R16.64], R19 ;  /* 0x0000001310007986 */ /* 0x000fe2000c101124 */
[----:B------:R-:W-:Y:S05]  /*b450*/  EXIT ;  /* 0x000000000000794d */ /* 0x000fea0003800000 */
.L_x_11401:
[----:B------:R-:W-:-:S09]  /*b460*/  UISETP.NE.AND UP0, UPT, UR4, 0x2, UPT ;  /* 0x000000020400788c */ /* 0x000fd2000bf05270 */
[----:B------:R-:W-:Y:S05]  /*b470*/  BRA.U !UP0, `(.L_x_11404) ;  /* 0x00000001082c7547 */ /* 0x000fea000b800000 */
[----:B------:R-:W-:-:S09]  /*b480*/  UISETP.NE.AND UP0, UPT, UR4, 0x3, UPT ;  /* 0x000000030400788c */ /* 0x000fd2000bf05270 */
[----:B------:R-:W-:Y:S05]  /*b490*/  BRA.U !UP0, `(.L_x_11405) ;  /* 0x0000000108187547 */ /* 0x000fea000b800000 */
[----:B------:R-:W-:-:S09]  /*b4a0*/  UISETP.NE.AND UP0, UPT, UR4, 0x4, UPT ;  /* 0x000000040400788c */ /* 0x000fd2000bf05270 */
[----:B------:R-:W-:Y:S05]  /*b4b0*/  BRA.U UP0, `(.L_x_11403) ;  /* 0x0000000900507547 */ /* 0x000fea000b800000 */
[----:B0-23--:R-:W-:-:S04]  /*b4c0*/  PRMT R2, R19, 0x9910, RZ ;  /* 0x0000991013027816 */ /* 0x00dfc800000000ff */
[----:B------:R-:W-:-:S05]  /*b4d0*/  SHF.R.S32.HI R3, RZ, 0x1f, R2 ;  /* 0x0000001fff037819 */ /* 0x000fca0000011402 */
[----:B------:R-:W-:Y:S01]  /*b4e0*/  STG.E.64 desc[UR36][R16.64], R2 ;  /* 0x0000000210007986 */ /* 0x000fe2000c101b24 */
[----:B------:R-:W-:Y:S05]  /*b4f0*/  EXIT ;  /* 0x000000000000794d */ /* 0x000fea0003800000 */
.L_x_11405:
[----:B0-23--:R-:W-:-:S05]  /*b500*/  PRMT R3, R19, 0x9910, RZ ;  /* 0x0000991013037816 */ /* 0x00dfca00000000ff */
[----:B------:R-:W-:Y:S01]  /*b510*/  STG.E desc[UR36][R16.64], R3 ;  /* 0x0000000310007986 */ /* 0x000fe2000c101924 */
[----:B------:R-:W-:Y:S05]  /*b520*/  EXIT ;  /* 0x000000000000794d */ /* 0x000fea0003800000 */
.L_x_11404:
[----:B------:R-:W-:Y:S01]  /*b530*/  STG.E.U16 desc[UR36][R16.64], R19 ;  /* 0x0000001310007986 */ /* 0x000fe2000c101524 */
[----:B------:R-:W-:Y:S05]  /*b540*/  EXIT ;  /* 0x000000000000794d */ /* 0x000fea0003800000 */
.L_x_11400:
[----:B------:R-:W-:-:S09]  /*b550*/  UISETP.GT.AND UP0, UPT, UR4, 0x6, UPT ;  /* 0x000000060400788c */ /* 0x000fd2000bf04270 */
[----:B------:R-:W-:Y:S05]  /*b560*/  BRA.U UP0, `(.L_x_11406) ;  /* 0x00000001002c7547 */ /* 0x000fea000b800000 */
[----:B------:R-:W-:-:S09]  /*b570*/  UISETP.NE.AND UP0, UPT, UR4, 0x5, UPT ;  /* 0x000000050400788c */ /* 0x000fd2000bf05270 */
[----:B------:R-:W-:Y:S05]  /*b580*/  BRA.U !UP0, `(.L_x_11407) ;  /* 0x0000000108147547 */ /* 0x000fea000b800000 */
[----:B------:R-:W-:-:S09]  /*b590*/  UISETP.NE.AND UP0, UPT, UR4, 0x6, UPT ;  /* 0x000000060400788c */ /* 0x000fd2000bf05270 */
[----:B------:R-:W-:Y:S05]  /*b5a0*/  BRA.U UP0, `(.L_x_11403) ;  /* 0x0000000900147547 */ /* 0x000fea000b800000 */
[----:B------:R-:W1:Y:S02]  /*b5b0*/  I2F.S16 R19, R19 ;  /* 0x0000001300137306 */ /* 0x000e640000101400 */
[----:B-1----:R-:W-:Y:S01]  /*b5c0*/  STG.E desc[UR36][R16.64], R19 ;  /* 0x0000001310007986 */ /* 0x002fe2000c101924 */
[----:B------:R-:W-:Y:S05]  /*b5d0*/  EXIT ;  /* 0x000000000000794d */ /* 0x000fea0003800000 */
.L_x_11407:
[----:B------:R-:W1:Y:S02]  /*b5e0*/  I2F.S16 R0, R19 ;  /* 0x0000001300007306 */ /* 0x000e640000101400 */
[----:B-1----:R-:W-:-:S05]  /*b5f0*/  F2FP.F16.F32.PACK_AB R0, RZ, R0 ;  /* 0x00000000ff00723e */ /* 0x002fca00000000ff */
[----:B------:R-:W-:Y:S01]  /*b600*/  STG.E.U16 desc[UR36][R16.64], R0 ;  /* 0x0000000010007986 */ /* 0x000fe2000c101524 */
[----:B------:R-:W-:Y:S05]  /*b610*/  EXIT ;  /* 0x000000000000794d */ /* 0x000fea0003800000 */
.L_x_11406:
[----:B------:R-:W-:-:S09]  /*b620*/  UISETP.NE.AND UP0, UPT, UR4, 0x7, UPT ;  /* 0x000000070400788c */ /* 0x000fd2000bf05270 */
[----:B------:R-:W-:Y:S05]  /*b630*/  BRA.U !UP0, `(.L_x_11408) ;  /* 0x0000000108347547 */ /* 0x000fea000b800000 */
[----:B------:R-:W-:-:S09]  /*b640*/  UISETP.NE.AND UP0, UPT, UR4, 0x8, UPT ;  /* 0x000000080400788c */ /* 0x000fd2000bf05270 */
[----:B------:R-:W-:Y:S05]  /*b650*/  BRA.U !UP0, `(.L_x_11409) ;  /* 0x0000000108187547 */ /* 0x000fea000b800000 */
[----:B------:R-:W-:-:S09]  /*b660*/  UISETP.NE.AND UP0, UPT, UR4, 0x9, UPT ;  /* 0x000000090400788c */ /* 0x000fd2000bf05270 */
[----:B------:R-:W-:Y:S05]  /*b670*/  BRA.U UP0, `(.L_x_11403) ;  /* 0x0000000500e07547 */ /* 0x000fea000b800000 */
[----:B0-23--:R-:W0:Y:S01]  /*b680*/  I2F.S16 R2, R19 ;  /* 0x0000001300027306 */ /* 0x00de220000101400 */
[----:B------:R-:W-:-:S05]  /*b690*/  IMAD.MOV.U32 R3, RZ, RZ, RZ ;  /* 0x000000ffff037224 */ /* 0x000fca00078e00ff */
[----:B0-----:R-:W-:Y:S01]  /*b6a0*/  STG.E.64 desc[UR36][R16.64], R2 ;  /* 0x0000000210007986 */ /* 0x001fe2000c101b24 */
[----:B------:R-:W-:Y:S05]  /*b6b0*/  EXIT ;  /* 0x000000000000794d */ /* 0x000fea0003800000 */
.L_x_11409:
[----:B------:R-:W0:Y:S02]  /*b6c0*/  I2F.S16 R19, R19 ;  /* 0x0000001300137306 */ /* 0x000e240000101400 */
[----:B0-23--:R-:W-:-:S04]  /*b6d0*/  F2FP.F16.F32.PACK_AB R3, RZ, R19 ;  /* 0x00000013ff03723e */ /* 0x00dfc800000000ff */
[----:B------:R-:W-:-:S05]  /*b6e0*/  PRMT R3, R3, 0x5410, RZ ;  /* 0x0000541003037816 */ /* 0x000fca00000000ff */
[----:B------:R-:W-:Y:S01]  /*b6f0*/  STG.E desc[UR36][R16.64], R3 ;  /* 0x0000000310007986 */ /* 0x000fe2000c101924 */
[----:B------:R-:W-:Y:S05]  /*b700*/  EXIT ;  /* 0x000000000000794d */ /* 0x000fea0003800000 */
.L_x_11408:
[----:B0-23--:R-:W0:Y:S02]  /*b710*/  I2F.F64.S16 R2, R19 ;  /* 0x0000001300027312 */ /* 0x00de240000101c00 */
[----:B0-----:R-:W-:Y:S01]  /*b720*/  STG.E.64 desc[UR36][R16.64], R2 ;  /* 0x0000000210007986 */ /* 0x001fe2000c101b24 */
[----:B------:R-:W-:Y:S05]  /*b730*/  EXIT ;  /* 0x000000000000794d */ /* 0x000fea0003800000 */
.L_x_11399:
        /* <DEDUP_REMOVED lines=12> */
.L_x_11413:
[----:B0-23--:R-:W0:Y:S01]  /*b800*/  I2F.S16 R3, R19 ;  /* 0x0000001300037306 */ /* 0x00de220000101400 */
        /* <DEDUP_REMOVED lines=16> */
.L_x_11416:
[----:B------:R-:W-:-:S04]  /*b910*/  SHF.R.U32.HI R3, RZ, 0x18, R3 ;  /* 0x00000018ff037819 */ /* 0x000fc80000011603 */
[----:B------:R-:W-:-:S04]  /*b920*/  LOP3.LUT R0, R0, 0x80, R3, 0xf8, !PT ;  /* 0x0000008000007812 */ /* 0x000fc800078ef803 */
[----:B------:R-:W-:-:S07]  /*b930*/  PRMT R8, R0, 0x7610, R8 ;  /* 0x0000761000087816 */ /* 0x000fce0000000008 */
.L_x_11415:
[----:B------:R-:W-:Y:S05]  /*b940*/  BSYNC.RECONVERGENT B0 ;  /* 0x0000000000007941 */ /* 0x000fea0003800200 */
.L_x_11414:
[----:B------:R-:W-:Y:S01]  /*b950*/  STG.E.U8 desc[UR36][R16.64], R8 ;  /* 0x0000000810007986 */ /* 0x000fe2000c101124 */
[----:B------:R-:W-:Y:S05]  /*b960*/  EXIT ;  /* 0x000000000000794d */ /* 0x000fea0003800000 */
.L_x_11412:
[----:B0-23--:R-:W0:Y:S01]  /*b970*/  I2F.S16 R3, R19 ;  /* 0x0000001300037306 */ /* 0x00de220000101400 */
        /* <DEDUP_REMOVED lines=16> */
.L_x_11419:
[----:B------:R-:W-:-:S04]  /*ba80*/  SHF.R.U32.HI R3, RZ, 0x18, R3 ;  /* 0x00000018ff037819 */ /* 0x000fc80000011603 */
[----:B------:R-:W-:-:S04]  /*ba90*/  LOP3.LUT R0, R0, 0x80, R3, 0xf8, !PT ;  /* 0x0000008000007812 */ /* 0x000fc800078ef803 */
[----:B------:R-:W-:-:S07]  /*baa0*/  PRMT R8, R0, 0x7610, R8 ;  /* 0x0000761000087816 */ /* 0x000fce0000000008 */
.L_x_11418:
[----:B------:R-:W-:Y:S05]  /*bab0*/  BSYNC.RECONVERGENT B0 ;  /* 0x0000000000007941 */ /* 0x000fea0003800200 */
.L_x_11417:
[----:B------:R-:W-:Y:S01]  /*bac0*/  STG.E.U8 desc[UR36][R16.64], R8 ;  /* 0x0000000810007986 */ /* 0x000fe2000c101124 */
[----:B------:R-:W-:Y:S05]  /*bad0*/  EXIT ;  /* 0x000000000000794d */ /* 0x000fea0003800000 */
.L_x_11411:
[----:B------:R-:W-:-:S09]  /*bae0*/  UISETP.NE.AND UP0, UPT, UR4, 0x1c, UPT ;  /* 0x0000001c0400788c */ /* 0x000fd2000bf05270 */
[----:B------:R-:W-:Y:S05]  /*baf0*/  BRA.U !UP0, `(.L_x_11420) ;  /* 0x0000000108607547 */ /* 0x000fea000b800000 */
[----:B------:R-:W-:-:S09]  /*bb00*/  UISETP.NE.AND UP0, UPT, UR4, 0x1d, UPT ;  /* 0x0000001d0400788c */ /* 0x000fd2000bf05270 */
[----:B------:R-:W-:Y:S05]  /*bb10*/  BRA.U !UP0, `(.L_x_11421) ;  /* 0x0000000108487547 */ /* 0x000fea000b800000 */
[----:B------:R-:W-:-:S09]  /*bb20*/  UISETP.NE.AND UP0, UPT, UR4, 0x2c, UPT ;  /* 0x0000002c0400788c */ /* 0x000fd2000bf05270 */
[----:B------:R-:W-:Y:S05]  /*bb30*/  BRA.U UP0, `(.L_x_11403) ;  /* 0x0000000100b07547 */ /* 0x000fea000b800000 */
[----:B------:R-:W0:Y:S02]  /*bb40*/  I2F.S16 R4, R19 ;  /* 0x0000001300047306 */ /* 0x000e240000101400 */
[----:B0-23--:R-:W-:-:S04]  /*bb50*/  SHF.R.U32.HI R2, RZ, 0x17, R4 ;  /* 0x00000017ff027819 */ /* 0x00dfc80000011604 */
        /* <DEDUP_REMOVED lines=14> */
.L_x_11421:
[----:B0-23--:R-:W-:-:S04]  /*bc40*/  PRMT R2, R19, 0x9910, RZ ;  /* 0x0000991013027816 */ /* 0x00dfc800000000ff */
[----:B------:R-:W-:-:S05]  /*bc50*/  SHF.R.S32.HI R3, RZ, 0x1f, R2 ;  /* 0x0000001fff037819 */ /* 0x000fca0000011402 */
[----:B------:R-:W-:Y:S01]  /*bc60*/  STG.E.64 desc[UR36][R16.64], R2 ;  /* 0x0000000210007986 */ /* 0x000fe2000c101b24 */
[----:B------:R-:W-:Y:S05]  /*bc70*/  EXIT ;  /* 0x000000000000794d */ /* 0x000fea0003800000 */
.L_x_11420:
[----:B0-23--:R-:W-:-:S05]  /*bc80*/  PRMT R3, R19, 0x9910, RZ ;  /* 0x0000991013037816 */ /* 0x00dfca00000000ff */
[----:B------:R-:W-:Y:S01]  /*bc90*/  STG.E desc[UR36][R16.64], R3 ;  /* 0x0000000310007986 */ /* 0x000fe2000c101924 */
[----:B------:R-:W-:Y:S05]  /*bca0*/  EXIT ;  /* 0x000000000000794d */ /* 0x000fea0003800000 */
.L_x_11410:
        /* <DEDUP_REMOVED lines=8> */
[----:B0-23--:R-:W-:-:S05]  /*bd30*/  SEL R3, RZ, 0x1, !P0 ;  /* 0x00000001ff037807 */ /* 0x00dfca0004000000 */
[----:B------:R-:W-:Y:S01]  /*bd40*/  STG.E.U8 desc[UR36][R16.64], R3 ;  /* 0x0000000310007986 */ /* 0x000fe2000c101124 */
[----:B------:R-:W-:Y:S05]  /*bd50*/  EXIT ;  /* 0x000000000000794d */ /* 0x000fea0003800000 */
.L_x_11423:
[----:B------:R-:W1:Y:S01]  /*bd60*/  I2F.F64.S16 R4, R19 ;  /* 0x0000001300047312 */ /* 0x000e620000101c00 */
[----:B------:R-:W-:-:S05]  /*bd70*/  CS2R R6, SRZ ;  /* 0x0000000000067805 */ /* 0x000fca000001ff00 */
[----:B-1----:R-:W-:Y:S01]  /*bd80*/  STG.E.128 desc[UR36][R16.64], R4 ;  /* 0x0000000410007986 */ /* 0x002fe2000c101d24 */
[----:B------:R-:W-:Y:S05]  /*bd90*/  EXIT ;  /* 0x000000000000794d */ /* 0x000fea0003800000 */
.L_x_11422:
[----:B------:R-:W-:-:S09]  /*bda0*/  UISETP.NE.AND UP0, UPT, UR4, 0xf, UPT ;  /* 0x0000000f0400788c */ /* 0x000fd2000bf05270 */
[----:B------:R-:W-:Y:S05]  /*bdb0*/  BRA.U !UP0, `(.L_x_11424) ;  /* 0x0000000108e87547 */ /* 0x000fea000b800000 */
[----:B------:R-:W-:-:S09]  /*bdc0*/  UISETP.NE.AND UP0, UPT, UR4, 0x17, UPT ;  /* 0x000000170400788c */ /* 0x000fd2000bf05270 */
[----:B------:R-:W-:Y:S05]  /*bdd0*/  BRA.U !UP0, `(.L_x_11425) ;  /* 0x0000000108907547 */ /* 0x000fea000b800000 */
[----:B------:R-:W-:-:S09]  /*bde0*/  UISETP.NE.AND UP0, UPT, UR4, 0x18, UPT ;  /* 0x000000180400788c */ /* 0x000fd2000bf05270 */
[----:B------:R-:W-:Y:S05]  /*bdf0*/  BRA.U !UP0, `(.L_x_11426) ;  /* 0x0000000108447547 */ /* 0x000fea000b800000 */
.L_x_11403:
[----:B------:R-:W-:Y:S01]  /*be00*/  MOV R0, 0x0 ;  /* 0x0000000000007802 */ /* 0x000fe20000000f00 */
[----:B------:R-:W1:Y:S01]  /*be10*/  LDCU.64 UR4, c[0x4][0x188] ;  /* 0x01003100ff0477ac */ /* 0x000e620008000a00 */
[----:B------:R-:W-:Y:S02]  /*be20*/  HFMA2 R8, -RZ, RZ, 0, 6.020069122314453125e-06 ;  /* 0x00000065ff087431 */ /* 0x000fe400000001ff */
[----:B------:R-:W-:Y:S01]  /*be30*/  IMAD.MOV.U32 R12, RZ, RZ, 0x1 ;  /* 0x00000001ff0c7424 */ /* 0x000fe200078e00ff */
[----:B0-23--:R0:W2:Y:S01]  /*be40*/  LDC.64 R2, c[0x4][R0] ;  /* 0x0100000000027b82 */ /* 0x00d0a20000000a00 */
[----:B------:R-:W3:Y:S01]  /*be50*/  LDCU.64 UR6, c[0x4][0x190] ;  /* 0x01003200ff0677ac */ /* 0x000ee20008000a00 */
[----:B------:R-:W-:Y:S01]  /*be60*/  IMAD.MOV.U32 R13, RZ, RZ, RZ ;  /* 0x000000ffff0d7224 */ /* 0x000fe200078e00ff */
[----:B------:R-:W4:Y:S01]  /*be70*/  LDCU.64 UR8, c[0x4][0x90] ;  /* 0x01001200ff0877ac */ /* 0x000f220008000a00 */
[----:B-1----:R-:W-:Y:S01]  /*be80*/  MOV R4, UR4 ;  /* 0x0000000400047c02 */ /* 0x002fe20008000f00 */
[----:B------:R-:W-:-:S02]  /*be90*/  IMAD.U32 R5, RZ, RZ, UR5 ;  /* 0x00000005ff057e24 */ /* 0x000fc4000f8e00ff */
[----:B---3--:R-:W-:Y:S01]  /*bea0*/  IMAD.U32 R6, RZ, RZ, UR6 ;  /* 0x00000006ff067e24 */ /* 0x008fe2000f8e00ff */
[----:B------:R-:W-:Y:S01]  /*beb0*/  MOV R7, UR7 ;  /* 0x0000000700077c02 */ /* 0x000fe20008000f00 */
[----:B----4-:R-:W-:Y:S02]  /*bec0*/  IMAD.U32 R10, RZ, RZ, UR8 ;  /* 0x00000008ff0a7e24 */ /* 0x010fe4000f8e00ff */
[----:B0-----:R-:W-:-:S07]  /*bed0*/  IMAD.U32 R11, RZ, RZ, UR9 ;  /* 0x00000009ff0b7e24 */ /* 0x001fce000f8e00ff */
[----:B------:R-:W-:-:S07]  /*bee0*/  LEPC R20, `(.L_x_11427) ;  /* 0x000000001014794e */ /* 0x000fce0000000000 */
[----:B--2---:R-:W-:Y:S05]  /*bef0*/  CALL.ABS.NOINC R2 ;  /* 0x0000000002007343 */ /* 0x004fea0003c00000 */
.L_x_11427:
[----:B------:R-:W-:Y:S05]  /*bf00*/  EXIT ;  /* 0x000000000000794d */ /* 0x000fea0003800000 */
.L_x_11426:
[----:B------:R-:W0:Y:S01]  /*bf10*/  I2F.S16 R19, R19 ;  /* 0x0000001300137306 */ /* 0x000e220000101400 */
[----:B------:R-:W-:Y:S01]  /*bf20*/  BSSY.RECONVERGENT B0, `(.L_x_11428) ;  /* 0x000000c000007945 */ /* 0x000fe20003800200 */
[----:B------:R-:W-:Y:S02]  /*bf30*/  MOV R0, 0x7f ;  /* 0x0000007f00007802 */ /* 0x000fe40000000f00 */
[----:B0-23--:R-:W-:Y:S02]  /*bf40*/  LOP3.LUT R2, R19, 0x7fffffff, RZ, 0xc0, !PT ;  /* 0x7fffffff13027812 */ /* 0x00dfe400078ec0ff */
        /* <DEDUP_REMOVED lines=9> */
.L_x_11429:
[----:B------:R-:W-:Y:S05]  /*bfe0*/  BSYNC.RECONVERGENT B0 ;  /* 0x0000000000007941 */ /* 0x000fea0003800200 */
.L_x_11428:
[----:B------:R-:W-:-:S05]  /*bff0*/  LOP3.LUT R3, R0, 0x80, R3, 0xf8, !PT ;  /* 0x0000008000037812 */ /* 0x000fca00078ef803 */
[----:B------:R-:W-:Y:S01]  /*c000*/  STG.E.U8 desc[UR36][R16.64], R3 ;  /* 0x0000000310007986 */ /* 0x000fe2000c101124 */
[----:B------:R-:W-:Y:S05]  /*c010*/  EXIT ;  /* 0x000000000000794d */ /* 0x000fea0003800000 */
.L_x_11425:
[----:B0-23--:R-:W0:Y:S01]  /*c020*/  I2F.S16 R3, R19 ;  /* 0x0000001300037306 */ /* 0x00de220000101400 */
        /* <DEDUP_REMOVED lines=11> */
.L_x_11431:
[----:B------:R-:W-:Y:S01]  /*c0e0*/  IMAD.MOV.U32 R0, RZ, RZ, 0x7f ;  /* 0x0000007fff007424 */ /* 0x000fe200078e00ff */
[----:B------:R-:W-:-:S04]  /*c0f0*/  ISETP.GT.U32.AND P0, PT, R2, 0x7f800000, PT ;  /* 0x7f8000000200780c */ /* 0x000fc80003f04070 */
[----:B------:R-:W-:-:S09]  /*c100*/  SEL R0, R0, 0x7c, P0 ;  /* 0x0000007c00007807 */ /* 0x000fd20000000000 */
.L_x_11432:
[----:B------:R-:W-:Y:S05]  /*c110*/  BSYNC.RECONVERGENT B0 ;  /* 0x0000000000007941 */ /* 0x000fea0003800200 */
.L_x_11430:
[----:B------:R-:W-:-:S04]  /*c120*/  SHF.R.U32.HI R3, RZ, 0x18, R3 ;  /* 0x00000018ff037819 */ /* 0x000fc80000011603 */
[----:B------:R-:W-:-:S05]  /*c130*/  LOP3.LUT R3, R0, 0x80, R3, 0xf8, !PT ;  /* 0x0000008000037812 */ /* 0x000fca00078ef803 */
[----:B------:R-:W-:Y:S01]  /*c140*/  STG.E.U8 desc[UR36][R16.64], R3 ;  /* 0x0000000310007986 */ /* 0x000fe2000c101124 */
[----:B------:R-:W-:Y:S05]  /*c150*/  EXIT ;  /* 0x000000000000794d */ /* 0x000fea0003800000 */
.L_x_11424:
[----:B------:R-:W1:Y:S02]  /*c160*/  I2F.S16 R0, R19 ;  /* 0x0000001300007306 */ /* 0x000e640000101400 */
[----:B-1----:R-:W-:-:S05]  /*c170*/  F2FP.BF16.F32.PACK_AB R0, RZ, R0 ;  /* 0x00000000ff00723e */ /* 0x002fca00000010ff */
[----:B------:R-:W-:Y:S01]  /*c180*/  STG.E.U16 desc[UR36][R16.64], R0 ;  /* 0x0000000010007986 */ /* 0x000fe2000c101524 */
[----:B------:R-:W-:Y:S05]  /*c190*/  EXIT ;  /* 0x000000000000794d */ /* 0x000fea0003800000 */
.L_x_11433:
        /* <DEDUP_REMOVED lines=14> */
.L_x_32421:


//--------------------- .text._ZN2at6native27unrolled_elementwise_kernelINS0_13BUnaryFunctorIsssZZZNS0_21heaviside_kernel_cudaERNS_18TensorIteratorBaseEENKUlvE_clEvENKUlvE3_clEvEUlssE_EESt5arrayIPcLm2EELi4E23TrivialOffsetCalculatorILi1EjESD_NS0_6memory12LoadWithCastILi1EEENSE_13StoreWithCastILi1EEEEEviT_T0_T2_T3_T4_T5_ --------------------------
	.section	.text._ZN2at6native27unrolled_elementwise_kernelINS0_13BUnaryFunctorIsssZZZNS0_21heaviside_kernel_cudaERNS_18TensorIteratorBaseEENKUlvE_clEvENKUlvE3_clEvEUlssE_EESt5arrayIPcLm2EELi4E23TrivialOffsetCalculatorILi1EjESD_NS0_6memory12LoadWithCastILi1EEENSE_13StoreWithCastILi1EEEEEviT_T0_T2_T3_T4_T5_,"ax",@progbits
	.align	128
        .global         _ZN2at6native27unrolled_elementwise_kernelINS0_13BUnaryFunctorIsssZZZNS0_21heaviside_kernel_cudaERNS_18TensorIteratorBaseEENKUlvE_clEvENKUlvE3_clEvEUlssE_EESt5arrayIPcLm2EELi4E23TrivialOffsetCalculatorILi1EjESD_NS0_6memory12LoadWithCastILi1EEENSE_13StoreWithCastILi1EEEEEviT_T0_T2_T3_T4_T5_
        .type           _ZN2at6native27unrolled_elementwise_kernelINS0_13BUnaryFunctorIsssZZZNS0_21heaviside_kernel_cudaERNS_18TensorIteratorBaseEENKUlvE_clEvENKUlvE3_clEvEUlssE_EESt5arrayIPcLm2EELi4E23TrivialOffsetCalculatorILi1EjESD_NS0_6memory12LoadWithCastILi1EEENSE_13StoreWithCastILi1EEEEEviT_T0_T2_T3_T4_T5_,@function
        .size           _ZN2at6native27unrolled_elementwise_kernelINS0_13BUnaryFunctorIsssZZZNS0_21heaviside_kernel_cudaERNS_18TensorIteratorBaseEENKUlvE_clEvENKUlvE3_clEvEUlssE_EESt5arrayIPcLm2EELi4E23TrivialOffsetCalculatorILi1EjESD_NS0_6memory12LoadWithCastILi1EEENSE_13StoreWithCastILi1EEEEEviT_T0_T2_T3_T4_T5_,(.L_x_32422 - _ZN2at6native27unrolled_elementwise_kernelINS0_13BUnaryFunctorIsssZZZNS0_21heaviside_kernel_cudaERNS_18TensorIteratorBaseEENKUlvE_clEvENKUlvE3_clEvEUlssE_EESt5arrayIPcLm2EELi4E23TrivialOffsetCalculatorILi1EjESD_NS0_6memory12LoadWithCastILi1EEENSE_13StoreWithCastILi1EEEEEviT_T0_T2_T3_T4_T5_)
        .other          _ZN2at6native27unrolled_elementwise_kernelINS0_13BUnaryFunctorIsssZZZNS0_21heaviside_kernel_cudaERNS_18TensorIteratorBaseEENKUlvE_clEvENKUlvE3_clEvEUlssE_EESt5arrayIPcLm2EELi4E23TrivialOffsetCalculatorILi1EjESD_NS0_6memory12LoadWithCastILi1EEENSE_13StoreWithCastILi1EEEEEviT_T0_T2_T3_T4_T5_,@"STO_CUDA_ENTRY STV_DEFAULT"
_ZN2at6native27unrolled_elementwise_kernelINS0_13BUnaryFunctorIsssZZZNS0_21heaviside_kernel_cudaERNS_18TensorIteratorBaseEENKUlvE_clEvENKUlvE3_clEvEUlssE_EESt5arrayIPcLm2EELi4E23TrivialOffsetCalculatorILi1EjESD_NS0_6memory12LoadWithCastILi1EEENSE_13StoreWithCastILi1EEEEEviT_T0_T2_T3_T4_T5_:
.text._ZN2at6native27unrolled_elementwise_kernelINS0_13BUnaryFunctorIsssZZZNS0_21heaviside_kernel_cudaERNS_18TensorIteratorBaseEENKUlvE_clEvENKUlvE3_clEvEUlssE_EESt5arrayIPcLm2EELi4E23TrivialOffsetCalculatorILi1EjESD_NS0_6memory12LoadWithCastILi1EEENSE_13StoreWithCastILi1EEEEEviT_T0_T2_T3_T4_T5_:
        /* <DEDUP_REMOVED lines=31> */
.L_x_11439:
[----:B------:R3:W5:Y:S01]  /*01f0*/  LDG.E.U8 R16, desc[UR36][R4.64] ;  /* 0x0000002404107981 */ /* 0x000762000c1e1100 */
[----:B------:R-:W-:Y:S05]  /*0200*/  BRA `(.L_x_11441) ;  /* 0x0000000c00507947 */ /* 0x000fea0003800000 */
.L_x_11438:
        /* <DEDUP_REMOVED lines=8> */
.L_x_11443:
[----:B------:R1:W5:Y:S01]  /*0290*/  LDG.E.U16 R16, desc[UR36][R4.64] ;  /* 0x0000002404107981 */ /* 0x000362000c1e1500 */
[----:B------:R-:W-:Y:S05]  /*02a0*/  BRA `(.L_x_11441) ;  /* 0x0000000c00287947 */ /* 0x000fea0003800000 */
.L_x_11442:
[----:B------:R2:W5:Y:S01]  /*02b0*/  LDG.E.U16 R16, desc[UR36][R4.64] ;  /* 0x0000002404107981 */ /* 0x000562000c1e1500 */
[----:B------:R-:W-:Y:S05]  /*02c0*/  BRA `(.L_x_11441) ;  /* 0x0000000c00207947 */ /* 0x000fea0003800000 */
.L_x_11437:
        /* <DEDUP_REMOVED lines=9> */
.L_x_11445:
[----:B------:R-:W2:Y:S02]  /*0360*/  LDG.E.U16 R0, desc[UR36][R4.64] ;  /* 0x0000002404007981 */ /* 0x000ea4000c1e1500 */
[----:B--2---:R-:W-:-:S06]  /*0370*/  HADD2.F32 R0, -RZ, R0.H0_H0 ;  /* 0x20000000ff007230 */ /* 0x004fcc0000004100 */
[----:B------:R-:W0:Y:S02]  /*0380*/  F2I.FTZ.TRUNC.NTZ R0, R0 ;  /* 0x0000000000007305 */ /* 0x000e24000021f100 */
[----:B0-----:R-:W-:Y:S01]  /*0390*/  PRMT R16, R0, 0x7610, R16 ;  /* 0x0000761000107816 */ /* 0x001fe20000000010 */
[----:B------:R-:W-:Y:S06]  /*03a0*/  BRA `(.L_x_11441) ;  /* 0x0000000800e87947 */ /* 0x000fec0003800000 */
.L_x_11444:
        /* <DEDUP_REMOVED lines=9> */
.L_x_11447:
[----:B------:R-:W2:Y:S02]  /*0440*/  LDG.E.U16 R4, desc[UR36][R4.64] ;  /* 0x0000002404047981 */ /* 0x000ea4000c1e1500 */
[----:B--2---:R-:W-:-:S06]  /*0450*/  HADD2.F32 R0, -RZ, R4.H0_H0 ;  /* 0x20000004ff007230 */ /* 0x004fcc0000004100 */
[----:B------:R-:W0:Y:S02]  /*0460*/  F2I.FTZ.TRUNC.NTZ R0, R0 ;  /* 0x0000000000007305 */ /* 0x000e24000021f100 */
[----:B0-----:R-:W-:Y:S01]  /*0470*/  PRMT R16, R0, 0x7610, R16 ;  /* 0x0000761000107816 */ /* 0x001fe20000000010 */
[----:B------:R-:W-:Y:S06]  /*0480*/  BRA `(.L_x_11441) ;  /* 0x0000000800b07947 */ /* 0x000fec0003800000 */
.L_x_11446:
[----:B------:R-:W2:Y:S02]  /*0490*/  LDG.E.64 R4, desc[UR36][R4.64] ;  /* 0x0000002404047981 */ /* 0x000ea4000c1e1b00 */
[----:B--2---:R0:W1:Y:S01]  /*04a0*/  F2I.F64.TRUNC R16, R4 ;  /* 0x0000000400107311 */ /* 0x004062000030d100 */
[----:B------:R-:W-:Y:S05]  /*04b0*/  BRA `(.L_x_11441) ;  /* 0x0000000800a47947 */ /* 0x000fea0003800000 */
.L_x_11436:
        /* <DEDUP_REMOVED lines=12> */
.L_x_11450:
[----:B------:R-:W2:Y:S02]  /*0580*/  LDG.E.64 R4, desc[UR36][R4.64] ;  /* 0x0000002404047981 */ /* 0x000ea4000c1e1b00 */
[----:B--2---:R0:W1:Y:S01]  /*0590*/  F2I.F64.TRUNC R16, R4 ;  /* 0x0000000400107311 */ /* 0x004062000030d100 */
[----:B------:R-:W-:Y:S05]  /*05a0*/  BRA `(.L_x_11441) ;  /* 0x0000000800687947 */ /* 0x000fea0003800000 */
.L_x_11449:
        /* <DEDUP_REMOVED lines=27> */
.L_x_11452:
        /* <DEDUP_REMOVED lines=15> */
.L_x_11451:
[----:B------:R-:W2:Y:S02]  /*0850*/  LDG.E.U16 R0, desc[UR36][R4.64] ;  /* 0x0000002404007981 */ /* 0x000ea4000c1e1500 */
[----:B--2---:R-:W-:-:S06]  /*0860*/  IMAD.U32 R0, R0, 0x10000, RZ ;  /* 0x0001000000007824 */ /* 0x004fcc00078e00ff */
[----:B------:R-:W0:Y:S02]  /*0870*/  F2I.FTZ.TRUNC.NTZ R0, R0 ;  /* 0x0000000000007305 */ /* 0x000e24000021f100 */
[----:B0-----:R-:W-:Y:S01]  /*0880*/  PRMT R16, R0, 0x7610, R16 ;  /* 0x0000761000107816 */ /* 0x001fe20000000010 */
[----:B------:R-:W-:Y:S06]  /*0890*/  BRA `(.L_x_11441) ;  /* 0x0000000400ac7947 */ /* 0x000fec0003800000 */
.L_x_11448:
        /* <DEDUP_REMOVED lines=10> */
.L_x_11455:
        /* <DEDUP_REMOVED lines=21> */
.L_x_11459:
[----:B------:R-:W-:Y:S05]  /*0a90*/  BSYNC.RECONVERGENT B1 ;  /* 0x0000000000017941 */ /* 0x000fea0003800200 */
.L_x_11458:
[----:B------:R-:W-:Y:S01]  /*0aa0*/  IMAD.SHL.U32 R0, R0, 0x100000, RZ ;  /* 0x0010000000007824 */ /* 0x000fe200078e00ff */
[----:B------:R-:W-:-:S04]  /*0ab0*/  LEA R3, R3, 0x3b800000, 0x17 ;  /* 0x3b80000003037811 */ /* 0x000fc800078eb8ff */
[----:B------:R-:W-:-:S07]  /*0ac0*/  LOP3.LUT R0, R3, R0, R7, 0xfe, !PT ;  /* 0x0000000003007212 */ /* 0x000fce00078efe07 */
.L_x_11457:
[----:B------:R-:W-:Y:S05]  /*0ad0*/  BSYNC.RECONVERGENT B0 ;  /* 0x0000000000007941 */ /* 0x000fea0003800200 */
.L_x_11456:
[----:B------:R-:W0:Y:S02]  /*0ae0*/  F2I.FTZ.TRUNC.NTZ R0, R0 ;  /* 0x0000000000007305 */ /* 0x000e24000021f100 */
[----:B0-----:R-:W-:Y:S01]  /*0af0*/  PRMT R16, R0, 0x7610, R16 ;  /* 0x0000761000107816 */ /* 0x001fe20000000010 */
[----:B------:R-:W-:Y:S06]  /*0b00*/  BRA `(.L_x_11441) ;  /* 0x0000000400107947 */ /* 0x000fec0003800000 */
.L_x_11454:
        /* <DEDUP_REMOVED lines=21> */
.L_x_11463:
[----:B------:R-:W-:Y:S05]  /*0c60*/  BSYNC.RECONVERGENT B1 ;  /* 0x0000000000017941 */ /* 0x000fea0003800200 */
.L_x_11462:
[----:B------:R-:W-:Y:S01]  /*0c70*/  IMAD.SHL.U32 R0, R0, 0x200000, RZ ;  /* 0x0020000000007824 */ /* 0x000fe200078e00ff */
[----:B------:R-:W-:-:S04]  /*0c80*/  LEA R3, R3, 0x37800000, 0x17 ;  /* 0x3780000003037811 */ /* 0x000fc800078eb8ff */
[----:B------:R-:W-:-:S07]  /*0c90*/  LOP3.LUT R0, R3, R0, R7, 0xfe, !PT ;  /* 0x0000000003007212 */ /* 0x000fce00078efe07 */
.L_x_11461:
[----:B------:R-:W-:Y:S05]  /*0ca0*/  BSYNC.RECONVERGENT B0 ;  /* 0x0000000000007941 */ /* 0x000fea0003800200 */
.L_x_11460:
[----:B------:R-:W0:Y:S02]  /*0cb0*/  F2I.FTZ.TRUNC.NTZ R0, R0 ;  /* 0x0000000000007305 */ /* 0x000e24000021f100 */
[----:B0-----:R-:W-:Y:S01]  /*0cc0*/  PRMT R16, R0, 0x7610, R16 ;  /* 0x0000761000107816 */ /* 0x001fe20000000010 */
[----:B------:R-:W-:Y:S06]  /*0cd0*/  BRA `(.L_x_11441) ;  /* 0x00000000009c7947 */ /* 0x000fec0003800000 */
.L_x_11453:
[----:B------:R-:W-:-:S09]  /*0ce0*/  UISETP.NE.AND UP0, UPT, UR4, 0x1c, UPT ;  /* 0x0000001c0400788c */ /* 0x000fd2000bf05270 */
[----:B------:R-:W-:Y:S05]  /*0cf0*/  BRA.U !UP0, `(.L_x_11464) ;  /* 0x0000000108907547 */ /* 0x000fea000b800000 */
[----:B------:R-:W-:-:S09]  /*0d00*/  UISETP.NE.AND UP0, UPT, UR4, 0x1d, UPT ;  /* 0x0000001d0400788c */ /* 0x000fd2000bf05270 */
[----:B------:R-:W-:Y:S05]  /*0d10*/  BRA.U !UP0, `(.L_x_11465) ;  /* 0x0000000108807547 */ /* 0x000fea000b800000 */
[----:B------:R-:W-:-:S09]  /*0d20*/  UISETP.NE.AND UP0, UPT, UR4, 0x2c, UPT ;  /* 0x0000002c0400788c */ /* 0x000fd2000bf05270 */
[----:B------:R-:W-:Y:S05]  /*0d30*/  BRA.U !UP0, `(.L_x_11466) ;  /* 0x0000000108487547 */ /* 0x000fea000b800000 */
.L_x_11440:
        /* <DEDUP_REMOVED lines=16> */
.L_x_11467:
[----:B------:R-:W-:Y:S01]  /*0e40*/  PRMT R16, RZ, 0x7610, R16 ;  /* 0x00007610ff107816 */ /* 0x000fe20000000010 */
[----:B------:R-:W-:Y:S06]  /*0e50*/  BRA `(.L_x_11441) ;  /* 0x00000000003c7947 */ /* 0x000fec0003800000 */
.L_x_11466:
        /* <DEDUP_REMOVED lines=8> */
.L_x_11469:
[----:B------:R-:W-:Y:S05]  /*0ee0*/  BSYNC.RECONVERGENT B0 ;  /* 0x0000000000007941 */ /* 0x000fea0003800200 */
.L_x_11468:
[----:B------:R-:W0:Y:S02]  /*0ef0*/  F2I.FTZ.TRUNC.NTZ R0, R0 ;  /* 0x0000000000007305 */ /* 0x000e24000021f100 */
[----:B0-----:R-:W-:Y:S01]  /*0f00*/  PRMT R16, R0, 0x7610, R16 ;  /* 0x0000761000107816 */ /* 0x001fe20000000010 */
[----:B------:R-:W-:Y:S06]  /*0f10*/  BRA `(.L_x_11441) ;  /* 0x00000000000c7947 */ /* 0x000fec0003800000 */
.L_x_11465:
[----:B------:R0:W5:Y:S01]  /*0f20*/  LDG.E.U16 R16, desc[UR36][R4.64] ;  /* 0x0000002404107981 */ /* 0x000162000c1e1500 */
[----:B------:R-:W-:Y:S05]  /*0f30*/  BRA `(.L_x_11441) ;  /* 0x0000000000047947 */ /* 0x000fea0003800000 */
.L_x_11464:
[----:B------:R0:W5:Y:S02]  /*0f40*/  LDG.E.U16 R16, desc[UR36][R4.64] ;  /* 0x0000002404107981 */ /* 0x000164000c1e1500 */
.L_x_11441:
[----:B------:R-:W-:-:S07]  /*0f50*/  VIADD R25, R2, 0x80 ;  /* 0x0000008002197836 */ /* 0x000fce0000000000 */
.L_x_11435:
[----:B------:R-:W-:Y:S05]  /*0f60*/  BSYNC.RECONVERGENT B6 ;  /* 0x0000000000067941 */ /* 0x000fea0003800200 */
.L_x_11434:
[----:B------:R-:W-:Y:S01]  /*0f70*/  ISETP.GE.AND P0, PT, R25, R22, PT ;  /* 0x000000161900720c */ /* 0x000fe20003f06270 */
[----:B------:R-:W-:Y:S01]  /*0f80*/  BSSY.RECONVERGENT B6, `(.L_x_11470) ;  /* 0x00000ed000067945 */ /* 0x000fe20003800200 */
[----:B------:R-:W-:-:S11]  /*0f90*/  PRMT R17, RZ, 0x7610, R17 ;  /* 0x00007610ff117816 */ /* 0x000fd60000000011 */
        /* <DEDUP_REMOVED lines=20> */
.L_x_11475:
[----:B------:R0:W5:Y:S01]  /*10e0*/  LDG.E.U8 R17, desc[UR36][R4.64] ;  /* 0x0000002404117981 */ /* 0x000162000c1e1100 */
[----:B------:R-:W-:Y:S05]  /*10f0*/  BRA `(.L_x_11477) ;  /* 0x0000000c00507947 */ /* 0x000fea0003800000 */
.L_x_11474:
        /* <DEDUP_REMOVED lines=8> */
.L_x_11479:
[----:B------:R0:W5:Y:S01]  /*1180*/  LDG.E.U16 R17, desc[UR36][R4.64] ;  /* 0x0000002404117981 */ /* 0x000162000c1e1500 */
[----:B------:R-:W-:Y:S05]  /*1190*/  BRA `(.L_x_11477) ;  /* 0x0000000c00287947 */ /* 0x000fea0003800000 */
.L_x_11478:
[----:B------:R0:W5:Y:S01]  /*11a0*/  LDG.E.U16 R17, desc[UR36][R4.64] ;  /* 0x0000002404117981 */ /* 0x000162000c1e1500 */
[----:B------:R-:W-:Y:S05]  /*11b0*/  BRA `(.L_x_11477) ;  /* 0x0000000c00207947 */ /* 0x000fea0003800000 */
.L_x_11473:
        /* <DEDUP_REMOVED lines=9> */
.L_x_11481:
[----:B------:R-:W2:Y:S02]  /*1250*/  LDG.E.U16 R0, desc[UR36][R4.64] ;  /* 0x0000002404007981 */ /* 0x000ea4000c1e1500 */
[----:B--2---:R-:W-:-:S06]  /*1260*/  HADD2.F32 R0, -RZ, R0.H0_H0 ;  /* 0x20000000ff007230 */ /* 0x004fcc0000004100 */
[----:B------:R-:W0:Y:S02]  /*1270*/  F2I.FTZ.TRUNC.NTZ R0, R0 ;  /* 0x0000000000007305 */ /* 0x000e24000021f100 */
[----:B0-----:R-:W-:Y:S01]  /*1280*/  PRMT R17, R0, 0x7610, R17 ;  /* 0x0000761000117816 */ /* 0x001fe20000000011 */
[----:B------:R-:W-:Y:S06]  /*1290*/  BRA `(.L_x_11477) ;  /* 0x0000000800e87947 */ /* 0x000fec0003800000 */
.L_x_11480:
        /* <DEDUP_REMOVED lines=9> */
.L_x_11483:
[----:B------:R-:W2:Y:S02]  /*1330*/  LDG.E.U16 R4, desc[UR36][R4.64] ;  /* 0x0000002404047981 */ /* 0x000ea4000c1e1500 */
[----:B--2---:R-:W-:-:S06]  /*1340*/  HADD2.F32 R0, -RZ, R4.H0_H0 ;  /* 0x20000004ff007230 */ /* 0x004fcc0000004100 */
[----:B------:R-:W0:Y:S02]  /*1350*/  F2I.FTZ.TRUNC.NTZ R0, R0 ;  /* 0x0000000000007305 */ /* 0x000e24000021f100 */
[----:B0-----:R-:W-:Y:S01]  /*1360*/  PRMT R17, R0, 0x7610, R17 ;  /* 0x0000761000117816 */ /* 0x001fe20000000011 */
[----:B------:R-:W-:Y:S06]  /*1370*/  BRA `(.L_x_11477) ;  /* 0x0000000800b07947 */ /* 0x000fec0003800000 */
.L_x_11482:
[----:B------:R-:W2:Y:S02]  /*1380*/  LDG.E.64 R4, desc[UR36][R4.64] ;  /* 0x0000002404047981 */ /* 0x000ea4000c1e1b00 */
[----:B--2---:R0:W1:Y:S01]  /*1390*/  F2I.F64.TRUNC R17, R4 ;  /* 0x0000000400117311 */ /* 0x004062000030d100 */
[----:B------:R-:W-:Y:S05]  /*13a0*/  BRA `(.L_x_11477) ;  /* 0x0000000800a47947 */ /* 0x000fea0003800000 */
.L_x_11472:
        /* <DEDUP_REMOVED lines=12> */
.L_x_11486:
[----:B------:R-:W2:Y:S02]  /*1470*/  LDG.E.64 R4, desc[UR36][R4.64] ;  /* 0x0000002404047981 */ /* 0x000ea4000c1e1b00 */
[----:B--2---:R0:W1:Y:S01]  /*1480*/  F2I.F64.TRUNC R17, R4 ;  /* 0x0000000400117311 */ /* 0x004062000030d100 */
[----:B------:R-:W-:Y:S05]  /*1490*/  BRA `(.L_x_11477) ;  /* 0x0000000800687947 */ /* 0x000fea0003800000 */
.L_x_11485:
        /* <DEDUP_REMOVED lines=27> */
.L_x_11488:
        /* <DEDUP_REMOVED lines=15> */
.L_x_11487:
[----:B------:R-:W2:Y:S02]  /*1740*/  LDG.E.U16 R0, desc[UR36][R4.64] ;  /* 0x0000002404007981 */ /* 0x000ea4000c1e1500 */
[----:B--2---:R-:W-:-:S06]  /*1750*/  IMAD.U32 R0, R0, 0x10000, RZ ;  /* 0x0001000000007824 */ /* 0x004fcc00078e00ff */
[----:B------:R-:W0:Y:S02]  /*1760*/  F2I.FTZ.TRUNC.NTZ R0, R0 ;  /* 0x0000000000007305 */ /* 0x000e24000021f100 */
[----:B0-----:R-:W-:Y:S01]  /*1770*/  PRMT R17, R0, 0x7610, R17 ;  /* 0x0000761000117816 */ /* 0x001fe20000000011 */
[----:B------:R-:W-:Y:S06]  /*1780*/  BRA `(.L_x_11477) ;  /* 0x0000000400ac7947 */ /* 0x000fec0003800000 */
.L_x_11484:
        /* <DEDUP_REMOVED lines=10> */
.L_x_11491:
        /* <DEDUP_REMOVED lines=21> */
.L_x_11495:
[----:B------:R-:W-:Y:S05]  /*1980*/  BSYNC.RECONVERGENT B1 ;  /* 0x0000000000017941 */ /* 0x000fea0003800200 */
.L_x_11494:
[----:B------:R-:W-:Y:S01]  /*1990*/  IMAD.SHL.U32 R0, R0, 0x100000, RZ ;  /* 0x0010000000007824 */ /* 0x000fe200078e00ff */
[----:B------:R-:W-:-:S04]  /*19a0*/  LEA R3, R3, 0x3b800000, 0x17 ;  /* 0x3b80000003037811 */ /* 0x000fc800078eb8ff */
[----:B------:R-:W-:-:S07]  /*19b0*/  LOP3.LUT R0, R3, R0, R7, 0xfe, !PT ;  /* 0x0000000003007212 */ /* 0x000fce00078efe07 */
.L_x_11493:
[----:B------:R-:W-:Y:S05]  /*19c0*/  BSYNC.RECONVERGENT B0 ;  /* 0x0000000000007941 */ /* 0x000fea0003800200 */
.L_x_11492:
[----:B------:R-:W0:Y:S02]  /*19d0*/  F2I.FTZ.TRUNC.NTZ R0, R0 ;  /* 0x0000000000007305 */ /* 0x000e24000021f100 */
[----:B0-----:R-:W-:Y:S01]  /*19e0*/  PRMT R17, R0, 0x7610, R17 ;  /* 0x0000761000117816 */ /* 0x001fe20000000011 */
[----:B------:R-:W-:Y:S06]  /*19f0*/  BRA `(.L_x_11477) ;  /* 0x0000000400107947 */ /* 0x000fec0003800000 */
.L_x_11490:
        /* <DEDUP_REMOVED lines=21> */
.L_x_11499:
[----:B------:R-:W-:Y:S05]  /*1b50*/  BSYNC.RECONVERGENT B1 ;  /* 0x0000000000017941 */ /* 0x000fea0003800200 */
.L_x_11498:
[----:B------:R-:W-:Y:S01]  /*1b60*/  IMAD.SHL.U32 R0, R0, 0x200000, RZ ;  /* 0x0020000000007824 */ /* 0x000fe200078e00ff */
[----:B------:R-:W-:-:S04]  /*1b70*/  LEA R3, R3, 0x37800000, 0x17 ;  /* 0x3780000003037811 */ /* 0x000fc800078eb8ff */
[----:B------:R-:W-:-:S07]  /*1b80*/  LOP3.LUT R0, R3, R0, R7, 0xfe, !PT ;  /* 0x0000000003007212 */ /* 0x000fce00078efe07 */
.L_x_11497:
[----:B------:R-:W-:Y:S05]  /*1b90*/  BSYNC.RECONVERGENT B0 ;  /* 0x0000000000007941 */ /* 0x000fea0003800200 */
.L_x_11496:
[----:B------:R-:W0:Y:S02]  /*1ba0*/  F2I.FTZ.TRUNC.NTZ R0, R0 ;  /* 0x0000000000007305 */ /* 0x000e24000021f100 */
[----:B0-----:R-:W-:Y:S01]  /*1bb0*/  PRMT R17, R0, 0x7610, R17 ;  /* 0x0000761000117816 */ /* 0x001fe20000000011 */
[----:B------:R-:W-:Y:S06]  /*1bc0*/  BRA `(.L_x_11477) ;  /* 0x00000000009c7947 */ /* 0x000fec0003800000 */
.L_x_11489:
        /* <DEDUP_REMOVED lines=14> */
.L_x_11503:
[----:B------:R-:W-:Y:S05]  /*1cb0*/  BSYNC.RECONVERGENT B0 ;  /* 0x0000000000007941 */ /* 0x000fea0003800200 */
.L_x_11502:
[----:B------:R-:W0:Y:S02]  /*1cc0*/  F2I.FTZ.TRUNC.NTZ R0, R0 ;  /* 0x0000000000007305 */ /* 0x000e24000021f100 */
[----:B0-----:R-:W-:Y:S01]  /*1cd0*/  PRMT R17, R0, 0x7610, R17 ;  /* 0x0000761000117816 */ /* 0x001fe20000000011 */
[----:B------:R-:W-:Y:S06]  /*1ce0*/  BRA `(.L_x_11477) ;  /* 0x0000000000547947 */ /* 0x000fec0003800000 */
.L_x_11476:
        /* <DEDUP_REMOVED lines=16> */
.L_x_11504:
[----:B------:R-:W-:Y:S01]  /*1df0*/  PRMT R17, RZ, 0x7610, R17 ;  /* 0x00007610ff117816 */ /* 0x000fe20000000011 */
[----:B------:R-:W-:Y:S06]  /*1e00*/  BRA `(.L_x_11477) ;  /* 0x00000000000c7947 */ /* 0x000fec0003800000 */
.L_x_11501:
[----:B------:R3:W5:Y:S01]  /*1e10*/  LDG.E.U16 R17, desc[UR36][R4.64] ;  /* 0x0000002404117981 */ /* 0x000762000c1e1500 */
[----:B------:R-:W-:Y:S05]  /*1e20*/  BRA `(.L_x_11477) ;  /* 0x0000000000047947 */ /* 0x000fea0003800000 */
.L_x_11500:
[----:B------:R2:W5:Y:S02]  /*1e30*/  LDG.E.U16 R17, desc[UR36][R4.64] ;  /* 0x0000002404117981 */ /* 0x000564000c1e1500 */
.L_x_11477:
[----:B------:R-:W-:-:S07]  /*1e40*/  VIADD R25, R25, 0x80 ;  /* 0x0000008019197836 */ /* 0x000fce0000000000 */
.L_x_11471:
[----:B------:R-:W-:Y:S05]  /*1e50*/  BSYNC.RECONVERGENT B6 ;  /* 0x0000000000067941 */ /* 0x000fea0003800200 */
.L_x_11470:
        /* <DEDUP_REMOVED lines=23> */
.L_x_11510:
[----:B------:R0:W5:Y:S01]  /*1fd0*/  LDG.E.U8 R18, desc[UR36][R4.64] ;  /* 0x0000002404127981 */ /* 0x000162000c1e1100 */
[----:B------:R-:W-:Y:S05]  /*1fe0*/  BRA `(.L_x_11512) ;  /* 0x0000000c00507947 */ /* 0x000fea0003800000 */
.L_x_11509:
        /* <DEDUP_REMOVED lines=8> */
.L_x_11514:
[----:B------:R0:W5:Y:S01]  /*2070*/  LDG.E.U16 R18, desc[UR36][R4.64] ;  /* 0x0000002404127981 */ /* 0x000162000c1e1500 */
[----:B------:R-:W-:Y:S05]  /*2080*/  BRA `(.L_x_11512) ;  /* 0x0000000c00287947 */ /* 0x000fea0003800000 */
.L_x_11513:
[----:B------:R0:W5:Y:S01]  /*2090*/  LDG.E.U16 R18, desc[UR36][R4.64] ;  /* 0x0000002404127981 */ /* 0x000162000c1e1500 */
[----:B------:R-:W-:Y:S05]  /*20a0*/  BRA `(.L_x_11512) ;  /* 0x0000000c00207947 */ /* 0x000fea0003800000 */
.L_x_11508:
        /* <DEDUP_REMOVED lines=9> */
.L_x_11516:
[----:B------:R-:W2:Y:S02]  /*2140*/  LDG.E.U16 R0, desc[UR36][R4.64] ;  /* 0x0000002404007981 */ /* 0x000ea4000c1e1500 */
[----:B--2---:R-:W-:-:S06]  /*2150*/  HADD2.F32 R0, -RZ, R0.H0_H0 ;  /* 0x20000000ff007230 */ /* 0x004fcc0000004100 */
[----:B------:R-:W0:Y:S02]  /*2160*/  F2I.FTZ.TRUNC.NTZ R0, R0 ;  /* 0x0000000000007305 */ /* 0x000e24000021f100 */
[----:B0-----:R-:W-:Y:S01]  /*2170*/  PRMT R18, R0, 0x7610, R18 ;  /* 0x0000761000127816 */ /* 0x001fe20000000012 */
[----:B------:R-:W-:Y:S06]  /*2180*/  BRA `(.L_x_11512) ;  /* 0x0000000800e87947 */ /* 0x000fec0003800000 */
.L_x_11515:
        /* <DEDUP_REMOVED lines=9> */
.L_x_11518:
[----:B------:R-:W2:Y:S02]  /*2220*/  LDG.E.U16 R4, desc[UR36][R4.64] ;  /* 0x0000002404047981 */ /* 0x000ea4000c1e1500 */
[----:B--2---:R-:W-:-:S06]  /*2230*/  HADD2.F32 R0, -RZ, R4.H0_H0 ;  /* 0x20000004ff007230 */ /* 0x004fcc0000004100 */
[----:B------:R-:W0:Y:S02]  /*2240*/  F2I.FTZ.TRUNC.NTZ R0, R0 ;  /* 0x0000000000007305 */ /* 0x000e24000021f100 */
[----:B0-----:R-:W-:Y:S01]  /*2250*/  PRMT R18, R0, 0x7610, R18 ;  /* 0x0000761000127816 */ /* 0x001fe20000000012 */
[----:B------:R-:W-:Y:S06]  /*2260*/  BRA `(.L_x_11512) ;  /* 0x0000000800b07947 */ /* 0x000fec0003800000 */
.L_x_11517:
[----:B------:R-:W2:Y:S02]  /*2270*/  LDG.E.64 R4, desc[UR36][R4.64] ;  /* 0x0000002404047981 */ /* 0x000ea4000c1e1b00 */
[----:B--2---:R0:W1:Y:S01]  /*2280*/  F2I.F64.TRUNC R18, R4 ;  /* 0x0000000400127311 */ /* 0x004062000030d100 */
[----:B------:R-:W-:Y:S05]  /*2290*/  BRA `(.L_x_11512) ;  /* 0x0000000800a47947 */ /* 0x000fea0003800000 */
.L_x_11507:
        /* <DEDUP_REMOVED lines=12> */
.L_x_11521:
[----:B------:R-:W2:Y:S02]  /*2360*/  LDG.E.64 R4, desc[UR36][R4.64] ;  /* 0x0000002404047981 */ /* 0x000ea4000c1e1b00 */
[----:B--2---:R3:W4:Y:S01]  /*2370*/  F2I.F64.TRUNC R18, R4 ;  /* 0x0000000400127311 */ /* 0x004722000030d100 */
[----:B------:R-:W-:Y:S05]  /*2380*/  BRA `(.L_x_11512) ;  /* 0x0000000800687947 */ /* 0x000fea0003800000 */
.L_x_11520:
        /* <DEDUP_REMOVED lines=27> */
.L_x_11523:
        /* <DEDUP_REMOVED lines=15> */
.L_x_11522:
[----:B------:R-:W2:Y:S02]  /*2630*/  LDG.E.U16 R0, desc[UR36][R4.64] ;  /* 0x0000002404007981 */ /* 0x000ea4000c1e1500 */
[----:B--2---:R-:W-:-:S06]  /*2640*/  IMAD.U32 R0, R0, 0x10000, RZ ;  /* 0x0001000000007824 */ /* 0x004fcc00078e00ff */
[----:B------:R-:W0:Y:S02]  /*2650*/  F2I.FTZ.TRUNC.NTZ R0, R0 ;  /* 0x0000000000007305 */ /* 0x000e24000021f100 */
[----:B0-----:R-:W-:Y:S01]  /*2660*/  PRMT R18, R0, 0x7610, R18 ;  /* 0x0000761000127816 */ /* 0x001fe20000000012 */
[----:B------:R-:W-:Y:S06]  /*2670*/  BRA `(.L_x_11512) ;  /* 0x0000000400ac7947 */ /* 0x000fec0003800000 */
.L_x_11519:
        /* <DEDUP_REMOVED lines=10> */
.L_x_11526:
        /* <DEDUP_REMOVED lines=21> */
.L_x_11530:
[----:B------:R-:W-:Y:S05]  /*2870*/  BSYNC.RECONVERGENT B1 ;  /* 0x0000000000017941 */ /* 0x000fea0003800200 */
.L_x_11529:
[----:B------:R-:W-:Y:S01]  /*2880*/  IMAD.SHL.U32 R0, R0, 0x100000, RZ ;  /* 0x0010000000007824 */ /* 0x000fe200078e00ff */
[----:B------:R-:W-:-:S04]  /*2890*/  LEA R3, R3, 0x3b800000, 0x17 ;  /* 0x3b80000003037811 */ /* 0x000fc800078eb8ff */
[----:B------:R-:W-:-:S07]  /*28a0*/  LOP3.LUT R0, R3, R0, R7, 0xfe, !PT ;  /* 0x0000000003007212 */ /* 0x000fce00078efe07 */
.L_x_11528:
[----:B------:R-:W-:Y:S05]  /*28b0*/  BSYNC.RECONVERGENT B0 ;  /* 0x0000000000007941 */ /* 0x000fea0003800200 */
.L_x_11527:
[----:B------:R-:W0:Y:S02]  /*28c0*/  F2I.FTZ.TRUNC.NTZ R0, R0 ;  /* 0x0000000000007305 */ /* 0x000e24000021f100 */
[----:B0-----:R-:W-:Y:S01]  /*28d0*/  PRMT R18, R0, 0x7610, R18 ;  /* 0x0000761000127816 */ /* 0x001fe20000000012 */
[----:B------:R-:W-:Y:S06]  /*28e0*/  BRA `(.L_x_11512) ;  /* 0x0000000400107947 */ /* 0x000fec0003800000 */
.L_x_11525:
        /* <DEDUP_REMOVED lines=21> */
.L_x_11534:
[----:B------:R-:W-:Y:S05]  /*2a40*/  BSYNC.RECONVERGENT B1 ;  /* 0x0000000000017941 */ /* 0x000fea0003800200 */
.L_x_11533:
[----:B------:R-:W-:Y:S01]  /*2a50*/  IMAD.SHL.U32 R0, R0, 0x200000, RZ ;  /* 0x0020000000007824 */ /* 0x000fe200078e00ff */
[----:B------:R-:W-:-:S04]  /*2a60*/  LEA R3, R3, 0x37800000, 0x17 ;  /* 0x3780000003037811 */ /* 0x000fc800078eb8ff */
[----:B------:R-:W-:-:S07]  /*2a70*/  LOP3.LUT R0, R3, R0, R7, 0xfe, !PT ;  /* 0x0000000003007212 */ /* 0x000fce00078efe07 */
.L_x_11532:
[----:B------:R-:W-:Y:S05]  /*2a80*/  BSYNC.RECONVERGENT B0 ;  /* 0x0000000000007941 */ /* 0x000fea0003800200 */
.L_x_11531:
[----:B------:R-:W0:Y:S02]  /*2a90*/  F2I.FTZ.TRUNC.NTZ R0, R0 ;  /* 0x0000000000007305 */ /* 0x000e24000021f100 */
[----:B0-----:R-:W-:Y:S01]  /*2aa0*/  PRMT R18, R0, 0x7610, R18 ;  /* 0x0000761000127816 */ /* 0x001fe20000000012 */
[----:B------:R-:W-:Y:S06]  /*2ab0*/  BRA `(.L_x_11512) ;  /* 0x00000000009c7947 */ /* 0x000fec0003800000 */
.L_x_11524:
        /* <DEDUP_REMOVED lines=14> */
.L_x_11538:
[----:B------:R-:W-:Y:S05]  /*2ba0*/  BSYNC.RECONVERGENT B0 ;  /* 0x0000000000007941 */ /* 0x000fea0003800200 */
.L_x_11537:
[----:B------:R-:W0:Y:S02]  /*2bb0*/  F2I.FTZ.TRUNC.NTZ R0, R0 ;  /* 0x0000000000007305 */ /* 0x000e24000021f100 */
[----:B0-----:R-:W-:Y:S01]  /*2bc0*/  PRMT R18, R0, 0x7610, R18 ;  /* 0x0000761000127816 */ /* 0x001fe20000000012 */
[----:B------:R-:W-:Y:S06]  /*2bd0*/  BRA `(.L_x_11512) ;  /* 0x0000000000547947 */ /* 0x000fec0003800000 */
.L_x_11511:
        /* <DEDUP_REMOVED lines=16> */
.L_x_11539:
[----:B------:R-:W-:Y:S01]  /*2ce0*/  PRMT R18, RZ, 0x7610, R18 ;  /* 0x00007610ff127816 */ /* 0x000fe20000000012 */
[----:B------:R-:W-:Y:S06]  /*2cf0*/  BRA `(.L_x_11512) ;  /* 0x00000000000c7947 */ /* 0x000fec0003800000 */
.L_x_11536:
[----:B------:R2:W5:Y:S01]  /*2d00*/  LDG.E.U16 R18, desc[UR36][R4.64] ;  /* 0x0000002404127981 */ /* 0x000562000c1e1500 */
[----:B------:R-:W-:Y:S05]  /*2d10*/  BRA `(.L_x_11512) ;  /* 0x0000000000047947 */ /* 0x000fea0003800000 */
.L_x_11535:
[----:B------:R1:W5:Y:S02]  /*2d20*/  LDG.E.U16 R18, desc[UR36][R4.64] ;  /* 0x0000002404127981 */ /* 0x000364000c1e1500 */
.L_x_11512:
[----:B------:R-:W-:-:S07]  /*2d30*/  VIADD R25, R25, 0x80 ;  /* 0x0000008019197836 */ /* 0x000fce0000000000 */
.L_x_11506:
[----:B------:R-:W-:Y:S05]  /*2d40*/  BSYNC.RECONVERGENT B6 ;  /* 0x0000000000067941 */ /* 0x000fea0003800200 */
.L_x_11505:
[----:B------:R-:W0:Y:S01]  /*2d50*/  LDC.U16 R19, c[0x0][0x386] ;  /* 0x0000e180ff137b82 */ /* 0x000e220000000400 */
        /* <DEDUP_REMOVED lines=23> */
.L_x_11545:
[----:B------:R0:W5:Y:S01]  /*2ed0*/  LDG.E.U8 R24, desc[UR36][R4.64] ;  /* 0x0000002404187981 */ /* 0x000162000c1e1100 */
[----:B------:R-:W-:Y:S05]  /*2ee0*/  BRA `(.L_x_11541) ;  /* 0x0000000c004c7947 */ /* 0x000fea0003800000 */
.L_x_11544:
        /* <DEDUP_REMOVED lines=8> */
.L_x_11548:
[----:B------:R0:W5:Y:S01]  /*2f70*/  LDG.E.U16 R24, desc[UR36][R4.64] ;  /* 0x0000002404187981 */ /* 0x000162000c1e1500 */
[----:B------:R-:W-:Y:S05]  /*2f80*/  BRA `(.L_x_11541) ;  /* 0x0000000c00247947 */ /* 0x000fea0003800000 */
.L_x_11547:
[----:B------:R0:W5:Y:S01]  /*2f90*/  LDG.E.U16 R24, desc[UR36][R4.64] ;  /* 0x0000002404187981 */ /* 0x000162000c1e1500 */
[----:B------:R-:W-:Y:S05]  /*2fa0*/  BRA `(.L_x_11541) ;  /* 0x0000000c001c7947 */ /* 0x000fea0003800000 */
.L_x_11543:
        /* <DEDUP_REMOVED lines=9> */
.L_x_11550:
[----:B------:R-:W2:Y:S02]  /*3040*/  LDG.E.U16 R0, desc[UR36][R4.64] ;  /* 0x0000002404007981 */ /* 0x000ea4000c1e1500 */
[----:B--2---:R-:W-:-:S06]  /*3050*/  HADD2.F32 R0, -RZ, R0.H0_H0 ;  /* 0x20000000ff007230 */ /* 0x004fcc0000004100 */
[----:B------:R-:W0:Y:S02]  /*3060*/  F2I.FTZ.TRUNC.NTZ R0, R0 ;  /* 0x0000000000007305 */ /* 0x000e24000021f100 */
[----:B0-----:R-:W-:Y:S01]  /*3070*/  PRMT R24, R0, 0x7610, R24 ;  /* 0x0000761000187816 */ /* 0x001fe20000000018 */
[----:B------:R-:W-:Y:S06]  /*3080*/  BRA `(.L_x_11541) ;  /* 0x0000000800e47947 */ /* 0x000fec0003800000 */
.L_x_11549:
        /* <DEDUP_REMOVED lines=9> */
.L_x_11552:
[----:B------:R-:W2:Y:S02]  /*3120*/  LDG.E.U16 R4, desc[UR36][R4.64] ;  /* 0x0000002404047981 */ /* 0x000ea4000c1e1500 */
[----:B--2---:R-:W-:-:S06]  /*3130*/  HADD2.F32 R0, -RZ, R4.H0_H0 ;  /* 0x20000004ff007230 */ /* 0x004fcc0000004100 */
[----:B------:R-:W0:Y:S02]  /*3140*/  F2I.FTZ.TRUNC.NTZ R0, R0 ;  /* 0x0000000000007305 */ /* 0x000e24000021f100 */
[----:B0-----:R-:W-:Y:S01]  /*3150*/  PRMT R24, R0, 0x7610, R24 ;  /* 0x0000761000187816 */ /* 0x001fe20000000018 */
[----:B------:R-:W-:Y:S06]  /*3160*/  BRA `(.L_x_11541) ;  /* 0x0000000800ac7947 */ /* 0x000fec0003800000 */
.L_x_11551:
[----:B------:R-:W2:Y:S02]  /*3170*/  LDG.E.64 R4, desc[UR36][R4.64] ;  /* 0x0000002404047981 */ /* 0x000ea4000c1e1b00 */
[----:B--2---:R0:W1:Y:S01]  /*3180*/  F2I.F64.TRUNC R24, R4 ;  /* 0x0000000400187311 */ /* 0x004062000030d100 */
[----:B------:R-:W-:Y:S05]  /*3190*/  BRA `(.L_x_11541) ;  /* 0x0000000800a07947 */ /* 0x000fea0003800000 */
.L_x_11542:
        /* <DEDUP_REMOVED lines=12> */
.L_x_11555:
[----:B------:R-:W2:Y:S02]  /*3260*/  LDG.E.64 R4, desc[UR36][R4.64] ;  /* 0x0000002404047981 */ /* 0x000ea4000c1e1b00 */
[----:B--2---:R0:W1:Y:S01]  /*3270*/  F2I.F64.TRUNC R24, R4 ;  /* 0x0000000400187311 */ /* 0x004062000030d100 */
[----:B------:R-:W-:Y:S05]  /*3280*/  BRA `(.L_x_11541) ;  /* 0x0000000800647947 */ /* 0x000fea0003800000 */
.L_x_11554:
        /* <DEDUP_REMOVED lines=27> */
.L_x_11557:
        /* <DEDUP_REMOVED lines=15> */
.L_x_11556:
[----:B------:R-:W2:Y:S02]  /*3530*/  LDG.E.U16 R0, desc[UR36][R4.64] ;  /* 0x0000002404007981 */ /* 0x000ea4000c1e1500 */
[----:B--2---:R-:W-:-:S06]  /*3540*/  IMAD.U32 R0, R0, 0x10000, RZ ;  /* 0x0001000000007824 */ /* 0x004fcc00078e00ff */
[----:B------:R-:W0:Y:S02]  /*3550*/  F2I.FTZ.TRUNC.NTZ R0, R0 ;  /* 0x0000000000007305 */ /* 0x000e24000021f100 */
[----:B0-----:R-:W-:Y:S01]  /*3560*/  PRMT R24, R0, 0x7610, R24 ;  /* 0x0000761000187816 */ /* 0x001fe20000000018 */
[----:B------:R-:W-:Y:S06]  /*3570*/  BRA `(.L_x_11541) ;  /* 0x0000000400a87947 */ /* 0x000fec0003800000 */
.L_x_11553:
        /* <DEDUP_REMOVED lines=10> */
.L_x_11560:
        /* <DEDUP_REMOVED lines=21> */
.L_x_11564:
[----:B------:R-:W-:Y:S05]  /*3770*/  BSYNC.RECONVERGENT B1 ;  /* 0x0000000000017941 */ /* 0x000fea0003800200 */
.L_x_11563:
[----:B------:R-:W-:Y:S01]  /*3780*/  IMAD.SHL.U32 R0, R0, 0x100000, RZ ;  /* 0x0010000000007824 */ /* 0x000fe200078e00ff */
[----:B------:R-:W-:-:S04]  /*3790*/  LEA R3, R3, 0x3b800000, 0x17 ;  /* 0x3b80000003037811 */ /* 0x000fc800078eb8ff */
[----:B------:R-:W-:-:S07]  /*37a0*/  LOP3.LUT R0, R3, R0, R7, 0xfe, !PT ;  /* 0x0000000003007212 */ /* 0x000fce00078efe07 */
.L_x_11562:
[----:B------:R-:W-:Y:S05]  /*37b0*/  BSYNC.RECONVERGENT B0 ;  /* 0x0000000000007941 */ /* 0x000fea0003800200 */
.L_x_11561:
[----:B------:R-:W0:Y:S02]  /*37c0*/  F2I.FTZ.TRUNC.NTZ R0, R0 ;  /* 0x0000000000007305 */ /* 0x000e24000021f100 */
[----:B0-----:R-:W-:Y:S01]  /*37d0*/  PRMT R24, R0, 0x7610, R24 ;  /* 0x0000761000187816 */ /* 0x001fe20000000018 */
[----:B------:R-:W-:Y:S06]  /*37e0*/  BRA `(.L_x_11541) ;  /* 0x00000004000c7947 */ /* 0x000fec0003800000 */
.L_x_11559:
        /* <DEDUP_REMOVED lines=21> */
.L_x_11568:
[----:B------:R-:W-:Y:S05]  /*3940*/  BSYNC.RECONVERGENT B1 ;  /* 0x0000000000017941 */ /* 0x000fea0003800200 */
.L_x_11567:
[----:B------:R-:W-:Y:S01]  /*3950*/  IMAD.SHL.U32 R0, R0, 0x200000, RZ ;  /* 0x0020000000007824 */ /* 0x000fe200078e00ff */
[----:B------:R-:W-:-:S04]  /*3960*/  LEA R3, R3, 0x37800000, 0x17 ;  /* 0x3780000003037811 */ /* 0x000fc800078eb8ff */
[----:B------:R-:W-:-:S07]  /*3970*/  LOP3.LUT R0, R3, R0, R7, 0xfe, !PT ;  /* 0x0000000003007212 */ /* 0x000fce00078efe07 */
.L_x_11566:
[----:B------:R-:W-:Y:S05]  /*3980*/  BSYNC.RECONVERGENT B0 ;  /* 0x0000000000007941 */ /* 0x000fea0003800200 */
.L_x_11565:
[----:B------:R-:W0:Y:S02]  /*3990*/  F2I.FTZ.TRUNC.NTZ R0, R0 ;  /* 0x0000000000007305 */ /* 0x000e24000021f100 */
[----:B0-----:R-:W-:Y:S01]  /*39a0*/  PRMT R24, R0, 0x7610, R24 ;  /* 0x0000761000187816 */ /* 0x001fe20000000018 */
[----:B------:R-:W-:Y:S06]  /*39b0*/  BRA `(.L_x_11541) ;  /* 0x0000000000987947 */ /* 0x000fec0003800000 */
.L_x_11558:
        /* <DEDUP_REMOVED lines=14> */
.L_x_11572:
[----:B------:R-:W-:Y:S05]  /*3aa0*/  BSYNC.RECONVERGENT B0 ;  /* 0x0000000000007941 */ /* 0x000fea0003800200 */
.L_x_11571:
[----:B------:R-:W0:Y:S02]  /*3ab0*/  F2I.FTZ.TRUNC.NTZ R0, R0 ;  /* 0x0000000000007305 */ /* 0x000e24000021f100 */
[----:B0-----:R-:W-:Y:S01]  /*3ac0*/  PRMT R24, R0, 0x7610, R24 ;  /* 0x0000761000187816 */ /* 0x001fe20000000018 */
[----:B------:R-:W-:Y:S06]  /*3ad0*/  BRA `(.L_x_11541) ;  /* 0x0000000000507947 */ /* 0x000fec0003800000 */
.L_x_11546:
        /* <DEDUP_REMOVED lines=16> */
.L_x_11573:
[----:B------:R-:W-:Y:S05]  /*3be0*/  BRA `(.L_x_11541) ;  /* 0x00000000000c7947 */ /* 0x000fea0003800000 */
.L_x_11570:
[----:B------:R0:W5:Y:S01]  /*3bf0*/  LDG.E.U16 R24, desc[UR36][R4.64] ;  /* 0x0000002404187981 */ /* 0x000162000c1e1500 */
[----:B------:R-:W-:Y:S05]  /*3c00*/  BRA `(.L_x_11541) ;  /* 0x0000000000047947 */ /* 0x000fea0003800000 */
.L_x_11569:
[----:B------:R0:W5:Y:S02]  /*3c10*/  LDG.E.U16 R24, desc[UR36][R4.64] ;  /* 0x0000002404187981 */ /* 0x000164000c1e1500 */
.L_x_11541:
[----:B------:R-:W-:Y:S05]  /*3c20*/  BSYNC.RECONVERGENT B6 ;  /* 0x0000000000067941 */ /* 0x000fea0003800200 */
.L_x_11540:
[----:B-1---5:R-:W-:Y:S01]  /*3c30*/  PRMT R0, R16, 0x9910, RZ ;  /* 0x0000991010007816 */ /* 0x022fe200000000ff */
[----:B------:R-:W-:Y:S01]  /*3c40*/  BSSY.RECONVERGENT B7, `(.L_x_11574) ;  /* 0x00002e1000077945 */ /* 0x000fe20003800200 */
[----:B0-234-:R-:W-:-:S03]  /*3c50*/  PRMT R5, R18, 0x9910, RZ ;  /* 0x0000991012057816 */ /* 0x01dfc600000000ff */
[----:B------:R-:W-:Y:S01]  /*3c60*/  BSSY.RELIABLE B6, `(.L_x_11575) ;  /* 0x00001f4000067945 */ /* 0x000fe20003800100 */
[C---:B------:R-:W-:Y:S01]  /*3c70*/  ISETP.NE.AND P0, PT, R0.reuse, RZ, PT ;  /* 0x000000ff0000720c */ /* 0x040fe20003f05270 */
[----:B------:R-:W0:Y:S01]  /*3c80*/  LDC.U8 R18, c[0x0][0x3a4] ;  /* 0x0000e900ff127b82 */ /* 0x000e220000000000 */
[----:B------:R-:W-:Y:S01]  /*3c90*/  ISETP.GT.AND P6, PT, R0, RZ, PT ;  /* 0x000000ff0000720c */ /* 0x000fe20003fc4270 */
[----:B------:R-:W-:Y:S01]  /*3ca0*/  IMAD.MOV.U32 R0, RZ, RZ, R5 ;  /* 0x000000ffff007224 */ /* 0x000fe200078e0005 */
[----:B------:R-:W-:Y:S02]  /*3cb0*/  PRMT R3, R17, 0x9910, RZ ;  /* 0x0000991011037816 */ /* 0x000fe400000000ff */
[----:B------:R-:W-:Y:S02]  /*3cc0*/  PRMT R4, R24, 0x9910, RZ ;  /* 0x0000991018047816 */ /* 0x000fe400000000ff */
[----:B------:R-:W-:Y:S02]  /*3cd0*/  ISETP.GT.AND P3, PT, R3, RZ, PT ;  /* 0x000000ff0300720c */ /* 0x000fe40003f64270 */
[----:B------:R-:W-:-:S02]  /*3ce0*/  ISETP.NE.AND P4, PT, R0, RZ, PT ;  /* 0x000000ff0000720c */ /* 0x000fc40003f85270 */
[----:B------:R-:W-:Y:S02]  /*3cf0*/  ISETP.GT.AND P5, PT, R0, RZ, PT ;  /* 0x000000ff0000720c */ /* 0x000fe40003fa4270 */
[----:B------:R-:W-:Y:S02]  /*3d00*/  SEL R0, RZ, 0x1, !P6 ;  /* 0x00000001ff007807 */ /* 0x000fe40007000000 */
[C---:B------:R-:W-:Y:S02]  /*3d10*/  ISETP.NE.AND P2, PT, R4.reuse, RZ, PT ;  /* 0x000000ff0400720c */ /* 0x040fe40003f45270 */
[----:B------:R-:W-:Y:S02]  /*3d20*/  ISETP.GT.AND P6, PT, R4, RZ, PT ;  /* 0x000000ff0400720c */ /* 0x000fe40003fc4270 */
[----:B------:R-:W-:Y:S02]  /*3d30*/  SEL R4, RZ, 0x1, !P3 ;  /* 0x00000001ff047807 */ /* 0x000fe40005800000 */
[----:B------:R-:W-:-:S02]  /*3d40*/  ISETP.GE.AND P3, PT, R2, R22, PT ;  /* 0x000000160200720c */ /* 0x000fc40003f66270 */
[----:B------:R-:W-:Y:S02]  /*3d50*/  ISETP.NE.AND P1, PT, R3, RZ, PT ;  /* 0x000000ff0300720c */ /* 0x000fe40003f25270 */
[----:B------:R-:W-:Y:S02]  /*3d60*/  SEL R16, RZ, 0x1, !P5 ;  /* 0x00000001ff107807 */ /* 0x000fe40006800000 */
[C---:B------:R-:W-:Y:S02]  /*3d70*/  SEL R3, R19.reuse, R0, !P0 ;  /* 0x0000000013037207 */ /* 0x040fe40004000000 */
[C---:B------:R-:W-:Y:S02]  /*3d80*/  SEL R17, R19.reuse, R4, !P1 ;  /* 0x0000000413117207 */ /* 0x040fe40004800000 */
[----:B------:R-:W-:Y:S02]  /*3d90*/  SEL R16, R19, R16, !P4 ;  /* 0x0000001013107207 */ /* 0x000fe40006000000 */
[----:B------:R-:W-:Y:S01]  /*3da0*/  @P2 SEL R19, RZ, 0x1, !P6 ;  /* 0x00000001ff132807 */ /* 0x000fe20007000000 */
        /* <DEDUP_REMOVED lines=22> */
.L_x_11580:
[----:B------:R0:W-:Y:S01]  /*3f10*/  STG.E.U8 desc[UR36][R8.64], R3 ;  /* 0x0000000308007986 */ /* 0x0001e2000c101124 */
[----:B------:R-:W-:Y:S05]  /*3f20*/  BRA `(.L_x_11582) ;  /* 0x0000000c005c7947 */ /* 0x000fea0003800000 */
.L_x_11579:
[----:B------:R-:W-:-:S13]  /*3f30*/  ISETP.NE.AND P0, PT, R0, 0x2, PT ;  /* 0x000000020000780c */ /* 0x000fda0003f05270 */
[----:B------:R-:W-:Y:S05]  /*3f40*/  @!P0 BRA `(.L_x_11583) ;  /* 0x0000000000308947 */ /* 0x000fea0003800000 */
[----:B------:R-:W-:-:S13]  /*3f50*/  ISETP.NE.AND P0, PT, R0, 0x3, PT ;  /* 0x000000030000780c */ /* 0x000fda0003f05270 */
[----:B------:R-:W-:Y:S05]  /*3f60*/  @!P0 BRA `(.L_x_11584) ;  /* 0x00000000001c8947 */ /* 0x000fea0003800000 */
[----:B------:R-:W-:-:S13]  /*3f70*/  ISETP.NE.AND P0, PT, R0, 0x4, PT ;  /* 0x000000040000780c */ /* 0x000fda0003f05270 */
[----:B------:R-:W-:Y:S05]  /*3f80*/  @P0 BRA `(.L_x_11581) ;  /* 0x0000000800a00947 */ /* 0x000fea0003800000 */
[----:B------:R-:W-:-:S05]  /*3f90*/  PRMT R3, R3, 0x9910, RZ ;  /* 0x0000991003037816 */ /* 0x000fca00000000ff */
[----:B------:R-:W-:-:S05]  /*3fa0*/  IMAD.MOV.U32 R4, RZ, RZ, R3 ;  /* 0x000000ffff047224 */ /* 0x000fca00078e0003 */
[----:B------:R-:W-:-:S05]  /*3fb0*/  SHF.R.S32.HI R5, RZ, 0x1f, R4 ;  /* 0x0000001fff057819 */ /* 0x000fca0000011404 */
[----:B------:R0:W-:Y:S01]  /*3fc0*/  STG.E.64 desc[UR36][R8.64], R4 ;  /* 0x0000000408007986 */ /* 0x0001e2000c101b24 */
[----:B------:R-:W-:Y:S05]  /*3fd0*/  BRA `(.L_x_11582) ;  /* 0x0000000c00307947 */ /* 0x000fea0003800000 */
.L_x_11584:
[----:B------:R-:W-:-:S05]  /*3fe0*/  PRMT R3, R3, 0x9910, RZ ;  /* 0x0000991003037816 */ /* 0x000fca00000000ff */
[----:B------:R0:W-:Y:S01]  /*3ff0*/  STG.E desc[UR36][R8.64], R3 ;  /* 0x0000000308007986 */ /* 0x0001e2000c101924 */
[----:B------:R-:W-:Y:S05]  /*4000*/  BRA `(.L_x_11582) ;  /* 0x0000000c00247947 */ /* 0x000fea0003800000 */
.L_x_11583:
[----:B------:R0:W-:Y:S01]  /*4010*/  STG.E.U16 desc[UR36][R8.64], R3 ;  /* 0x0000000308007986 */ /* 0x0001e2000c101524 */
[----:B------:R-:W-:Y:S05]  /*4020*/  BRA `(.L_x_11582) ;  /* 0x0000000c001c7947 */ /* 0x000fea0003800000 */
.L_x_11578:
        /* <DEDUP_REMOVED lines=9> */
.L_x_11586:
[----:B------:R-:W0:Y:S02]  /*40c0*/  I2F.S16 R0, R3 ;  /* 0x0000000300007306 */ /* 0x000e240000101400 */
[----:B0-----:R-:W-:-:S05]  /*40d0*/  F2FP.F16.F32.PACK_AB R0, RZ, R0 ;  /* 0x00000000ff00723e */ /* 0x001fca00000000ff */
[----:B------:R0:W-:Y:S01]  /*40e0*/  STG.E.U16 desc[UR36][R8.64], R0 ;  /* 0x0000000008007986 */ /* 0x0001e2000c101524 */
[----:B------:R-:W-:Y:S05]  /*40f0*/  BRA `(.L_x_11582) ;  /* 0x0000000800e87947 */ /* 0x000fea0003800000 */
.L_x_11585:
        /* <DEDUP_REMOVED lines=10> */
.L_x_11588:
[----:B------:R-:W0:Y:S02]  /*41a0*/  I2F.S16 R3, R3 ;  /* 0x0000000300037306 */ /* 0x000e240000101400 */
[----:B0-----:R-:W-:-:S04]  /*41b0*/  F2FP.F16.F32.PACK_AB R3, RZ, R3 ;  /* 0x00000003ff03723e */ /* 0x001fc800000000ff */
[----:B------:R-:W-:-:S05]  /*41c0*/  PRMT R3, R3, 0x5410, RZ ;  /* 0x0000541003037816 */ /* 0x000fca00000000ff */
[----:B------:R0:W-:Y:S01]  /*41d0*/  STG.E desc[UR36][R8.64], R3 ;  /* 0x0000000308007986 */ /* 0x0001e2000c101924 */
[----:B------:R-:W-:Y:S05]  /*41e0*/  BRA `(.L_x_11582) ;  /* 0x0000000800ac7947 */ /* 0x000fea0003800000 */
.L_x_11587:
[----:B------:R-:W0:Y:S02]  /*41f0*/  I2F.F64.S16 R4, R3 ;  /* 0x0000000300047312 */ /* 0x000e240000101c00 */
[----:B0-----:R0:W-:Y:S01]  /*4200*/  STG.E.64 desc[UR36][R8.64], R4 ;  /* 0x0000000408007986 */ /* 0x0011e2000c101b24 */
[----:B------:R-:W-:Y:S05]  /*4210*/  BRA `(.L_x_11582) ;  /* 0x0000000800a07947 */ /* 0x000fea0003800000 */
.L_x_11577:
        /* <DEDUP_REMOVED lines=13> */
.L_x_11591:
[----:B------:R-:W0:Y:S01]  /*42f0*/  I2F.F64.S16 R4, R3 ;  /* 0x0000000300047312 */ /* 0x000e220000101c00 */
[----:B------:R-:W-:-:S05]  /*4300*/  CS2R R6, SRZ ;  /* 0x0000000000067805 */ /* 0x000fca000001ff00 */
[----:B0-----:R3:W-:Y:S01]  /*4310*/  STG.E.128 desc[UR36][R8.64], R4 ;  /* 0x0000000408007986 */ /* 0x0017e2000c101d24 */
[----:B------:R-:W-:Y:S05]  /*4320*/  BRA `(.L_x_11582) ;  /* 0x00000008005c7947 */ /* 0x000fea0003800000 */
.L_x_11590:
        /* <DEDUP_REMOVED lines=19> */
.L_x_11595:
[----:B------:R-:W-:Y:S05]  /*4460*/  BSYNC.RECONVERGENT B0 ;  /* 0x0000000000007941 */ /* 0x000fea0003800200 */
.L_x_11594:
[----:B------:R-:W-:-:S05]  /*4470*/  LOP3.LUT R5, R0, 0x80, R5, 0xf8, !PT ;  /* 0x0000008000057812 */ /* 0x000fca00078ef805 */
[----:B------:R2:W-:Y:S01]  /*4480*/  STG.E.U8 desc[UR36][R8.64], R5 ;  /* 0x0000000508007986 */ /* 0x0005e2000c101124 */
[----:B------:R-:W-:Y:S05]  /*4490*/  BRA `(.L_x_11582) ;  /* 0x0000000800007947 */ /* 0x000fea0003800000 */
.L_x_11593:
        /* <DEDUP_REMOVED lines=15> */
.L_x_11597:
[----:B------:R-:W-:Y:S05]  /*4590*/  BSYNC.RECONVERGENT B0 ;  /* 0x0000000000007941 */ /* 0x000fea0003800200 */
.L_x_11596:
[----:B------:R-:W-:-:S05]  /*45a0*/  LOP3.LUT R5, R0, 0x80, R5, 0xf8, !PT ;  /* 0x0000008000057812 */ /* 0x000fca00078ef805 */
[----:B------:R1:W-:Y:S01]  /*45b0*/  STG.E.U8 desc[UR36][R8.64], R5 ;  /* 0x0000000508007986 */ /* 0x0003e2000c101124 */
[----:B------:R-:W-:Y:S05]  /*45c0*/  BRA `(.L_x_11582) ;  /* 0x0000000400b47947 */ /* 0x000fea0003800000 */
.L_x_11592:
[----:B------:R-:W0:Y:S02]  /*45d0*/  I2F.S16 R0, R3 ;  /* 0x0000000300007306 */ /* 0x000e240000101400 */
[----:B0-----:R-:W-:-:S05]  /*45e0*/  F2FP.BF16.F32.PACK_AB R0, RZ, R0 ;  /* 0x00000000ff00723e */ /* 0x001fca00000010ff */
[----:B------:R0:W-:Y:S01]  /*45f0*/  STG.E.U16 desc[UR36][R8.64], R0 ;  /* 0x0000000008007986 */ /* 0x0001e2000c101524 */
[----:B------:R-:W-:Y:S05]  /*4600*/  BRA `(.L_x_11582) ;  /* 0x0000000400a47947 */ /* 0x000fea0003800000 */
.L_x_11589:
        /* <DEDUP_REMOVED lines=10> */
.L_x_11600:
        /* <DEDUP_REMOVED lines=13> */
.L_x_11603:
[----:B------:R-:W-:-:S04]  /*4780*/  SHF.R.U32.HI R0, RZ, 0x14, R3 ;  /* 0x00000014ff007819 */ /* 0x000fc80000011603 */
[----:B------:R-:W-:-:S04]  /*4790*/  LOP3.LUT R0, R0, 0x1, RZ, 0xc0, !PT ;  /* 0x0000000100007812 */ /* 0x000fc800078ec0ff */
[----:B------:R-:W-:-:S04]  /*47a0*/  IADD3 R0, PT, PT, R3, 0x487ffff, R0 ;  /* 0x0487ffff03007810 */ /* 0x000fc80007ffe000 */
[----:B------:R-:W-:-:S04]  /*47b0*/  SHF.R.U32.HI R0, RZ, 0x14, R0 ;  /* 0x00000014ff007819 */ /* 0x000fc80000011600 */
[----:B------:R-:W-:-:S07]  /*47c0*/  LOP3.LUT R0, R0, 0xff, RZ, 0xc0, !PT ;  /* 0x000000ff00007812 */ /* 0x000fce00078ec0ff */
.L_x_11604:
[----:B------:R-:W-:-:S04]  /*47d0*/  SHF.R.U32.HI R3, RZ, 0x18, R3 ;  /* 0x00000018ff037819 */ /* 0x000fc80000011603 */
[----:B------:R-:W-:-:S04]  /*47e0*/  LOP3.LUT R0, R0, 0x80, R3, 0xf8, !PT ;  /* 0x0000008000007812 */ /* 0x000fc800078ef803 */
[----:B------:R-:W-:-:S07]  /*47f0*/  PRMT R4, R0, 0x7610, R4 ;  /* 0x0000761000047816 */ /* 0x000fce0000000004 */
.L_x_11602:
[----:B------:R-:W-:Y:S05]  /*4800*/  BSYNC.RECONVERGENT B0 ;  /* 0x0000000000007941 */ /* 0x000fea0003800200 */
.L_x_11601:
[----:B------:R0:W-:Y:S01]  /*4810*/  STG.E.U8 desc[UR36][R8.64], R4 ;  /* 0x0000000408007986 */ /* 0x0001e2000c101124 */
[----:B------:R-:W-:Y:S05]  /*4820*/  BRA `(.L_x_11582) ;  /* 0x00000004001c7947 */ /* 0x000fea0003800000 */
.L_x_11599:
        /* <DEDUP_REMOVED lines=13> */
.L_x_11607:
[----:B------:R-:W-:-:S04]  /*4900*/  SHF.R.U32.HI R0, RZ, 0x15, R3 ;  /* 0x00000015ff007819 */ /* 0x000fc80000011603 */
[----:B------:R-:W-:-:S04]  /*4910*/  LOP3.LUT R0, R0, 0x1, RZ, 0xc0, !PT ;  /* 0x0000000100007812 */ /* 0x000fc800078ec0ff */
[----:B------:R-:W-:-:S04]  /*4920*/  IADD3 R0, PT, PT, R3, 0x88fffff, R0 ;  /* 0x088fffff03007810 */ /* 0x000fc80007ffe000 */
[----:B------:R-:W-:-:S04]  /*4930*/  SHF.R.U32.HI R0, RZ, 0x15, R0 ;  /* 0x00000015ff007819 */ /* 0x000fc80000011600 */
[----:B------:R-:W-:-:S07]  /*4940*/  LOP3.LUT R0, R0, 0xff, RZ, 0xc0, !PT ;  /* 0x000000ff00007812 */ /* 0x000fce00078ec0ff */
.L_x_11608:
[----:B------:R-:W-:-:S04]  /*4950*/  SHF.R.U32.HI R3, RZ, 0x18, R3 ;  /* 0x00000018ff037819 */ /* 0x000fc80000011603 */
[----:B------:R-:W-:-:S04]  /*4960*/  LOP3.LUT R0, R0, 0x80, R3, 0xf8, !PT ;  /* 0x0000008000007812 */ /* 0x000fc800078ef803 */
[----:B------:R-:W-:-:S07]  /*4970*/  PRMT R4, R0, 0x7610, R4 ;  /* 0x0000761000047816 */ /* 0x000fce0000000004 */
.L_x_11606:
[----:B------:R-:W-:Y:S05]  /*4980*/  BSYNC.RECONVERGENT B0 ;  /* 0x0000000000007941 */ /* 0x000fea0003800200 */
.L_x_11605:
[----:B------:R0:W-:Y:S01]  /*4990*/  STG.E.U8 desc[UR36][R8.64], R4 ;  /* 0x0000000408007986 */ /* 0x0001e2000c101124 */
[----:B------:R-:W-:Y:S05]  /*49a0*/  BRA `(.L_x_11582) ;  /* 0x0000000000bc7947 */ /* 0x000fea0003800000 */
.L_x_11598:
[----:B------:R-:W-:-:S13]  /*49b0*/  ISETP.NE.AND P0, PT, R0, 0x1c, PT ;  /* 0x0000001c0000780c */ /* 0x000fda0003f05270 */
[----:B------:R-:W-:Y:S05]  /*49c0*/  @!P0 BRA `(.L_x_11609) ;  /* 0x0000000000ac8947 */ /* 0x000fea0003800000 */
[----:B------:R-:W-:-:S13]  /*49d0*/  ISETP.NE.AND P0, PT, R0, 0x1d, PT ;  /* 0x0000001d0000780c */ /* 0x000fda0003f05270 */
[----:B------:R-:W-:Y:S05]  /*49e0*/  @!P0 BRA `(.L_x_11610) ;  /* 0x0000000000908947 */ /* 0x000fea0003800000 */
[----:B------:R-:W-:-:S13]  /*49f0*/  ISETP.NE.AND P0, PT, R0, 0x2c, PT ;  /* 0x0000002c0000780c */ /* 0x000fda0003f05270 */
[----:B------:R-:W-:Y:S05]  /*4a00*/  @!P0 BRA `(.L_x_11611) ;  /* 0x0000000000448947 */ /* 0x000fea0003800000 */
.L_x_11581:
        /* <DEDUP_REMOVED lines=16> */
.L_x_11612:
[----:B------:R-:W-:Y:S05]  /*4b10*/  BRA `(.L_x_11582) ;  /* 0x0000000000607947 */ /* 0x000fea0003800000 */
.L_x_11611:
[----:B------:R-:W0:Y:S02]  /*4b20*/  I2F.S16 R6, R3 ;  /* 0x0000000300067306 */ /* 0x000e240000101400 */
        /* <DEDUP_REMOVED lines=16> */
.L_x_11610:
[----:B------:R-:W-:-:S05]  /*4c30*/  PRMT R3, R3, 0x9910, RZ ;  /* 0x0000991003037816 */ /* 0x000fca00000000ff */
[----:B------:R-:W-:-:S05]  /*4c40*/  IMAD.MOV.U32 R4, RZ, RZ, R3 ;  /* 0x000000ffff047224 */ /* 0x000fca00078e0003 */
[----:B------:R-:W-:-:S05]  /*4c50*/  SHF.R.S32.HI R5, RZ, 0x1f, R4 ;  /* 0x0000001fff057819 */ /* 0x000fca0000011404 */
[----:B------:R0:W-:Y:S01]  /*4c60*/  STG.E.64 desc[UR36][R8.64], R4 ;  /* 0x0000000408007986 */ /* 0x0001e2000c101b24 */
[----:B------:R-:W-:Y:S05]  /*4c70*/  BRA `(.L_x_11582) ;  /* 0x0000000000087947 */ /* 0x000fea0003800000 */
.L_x_11609:
[----:B------:R-:W-:-:S05]  /*4c80*/  PRMT R3, R3, 0x9910, RZ ;  /* 0x0000991003037816 */ /* 0x000fca00000000ff */
[----:B------:R0:W-:Y:S02]  /*4c90*/  STG.E desc[UR36][R8.64], R3 ;  /* 0x0000000308007986 */ /* 0x0001e4000c101924 */
.L_x_11582:
        /* <DEDUP_REMOVED lines=23> */
.L_x_11617:
[----:B------:R0:W-:Y:S01]  /*4e10*/  STG.E.U8 desc[UR36][R8.64], R17 ;  /* 0x0000001108007986 */ /* 0x0001e2000c101124 */
[----:B------:R-:W-:Y:S05]  /*4e20*/  BRA `(.L_x_11619) ;  /* 0x0000000c004c7947 */ /* 0x000fea0003800000 */
.L_x_11616:
        /* <DEDUP_REMOVED lines=10> */
.L_x_11621:
[----:B------:R-:W-:-:S05]  /*4ed0*/  PRMT R3, R17, 0x9910, RZ ;  /* 0x0000991011037816 */ /* 0x000fca00000000ff */
[----:B------:R3:W-:Y:S01]  /*4ee0*/  STG.E desc[UR36][R8.64], R3 ;  /* 0x0000000308007986 */ /* 0x0007e2000c101924 */
[----:B------:R-:W-:Y:S05]  /*4ef0*/  BRA `(.L_x_11619) ;  /* 0x0000000c00187947 */ /* 0x000fea0003800000 */
.L_x_11620:
[----:B------:R2:W-:Y:S01]  /*4f00*/  STG.E.U16 desc[UR36][R8.64], R17 ;  /* 0x0000001108007986 */ /* 0x0005e2000c101524 */
[----:B------:R-:W-:Y:S05]  /*4f10*/  BRA `(.L_x_11619) ;  /* 0x0000000c00107947 */ /* 0x000fea0003800000 */
.L_x_11615:
        /* <DEDUP_REMOVED lines=9> */
.L_x_11623:
[----:B------:R-:W0:Y:S02]  /*4fb0*/  I2F.S16 R0, R17 ;  /* 0x0000001100007306 */ /* 0x000e240000101400 */
[----:B0-----:R-:W-:-:S05]  /*4fc0*/  F2FP.F16.F32.PACK_AB R0, RZ, R0 ;  /* 0x00000000ff00723e */ /* 0x001fca00000000ff */
[----:B------:R0:W-:Y:S01]  /*4fd0*/  STG.E.U16 desc[UR36][R8.64], R0 ;  /* 0x0000000008007986 */ /* 0x0001e2000c101524 */
[----:B------:R-:W-:Y:S05]  /*4fe0*/  BRA `(.L_x_11619) ;  /* 0x0000000800dc7947 */ /* 0x000fea0003800000 */
.L_x_11622:
        /* <DEDUP_REMOVED lines=10> */
.L_x_11625:
[----:B------:R-:W0:Y:S02]  /*5090*/  I2F.S16 R17, R17 ;  /* 0x0000001100117306 */ /* 0x000e240000101400 */
[----:B0-----:R-:W-:-:S04]  /*50a0*/  F2FP.F16.F32.PACK_AB R3, RZ, R17 ;  /* 0x00000011ff03723e */ /* 0x001fc800000000ff */
[----:B------:R-:W-:-:S05]  /*50b0*/  PRMT R3, R3, 0x5410, RZ ;  /* 0x0000541003037816 */ /* 0x000fca00000000ff */
[----:B------:R0:W-:Y:S01]  /*50c0*/  STG.E desc[UR36][R8.64], R3 ;  /* 0x0000000308007986 */ /* 0x0001e2000c101924 */
[----:B------:R-:W-:Y:S05]  /*50d0*/  BRA `(.L_x_11619) ;  /* 0x0000000800a07947 */ /* 0x000fea0003800000 */
.L_x_11624:
[----:B------:R-:W0:Y:S02]  /*50e0*/  I2F.F64.S16 R4, R17 ;  /* 0x0000001100047312 */ /* 0x000e240000101c00 */
[----:B0-----:R0:W-:Y:S01]  /*50f0*/  STG.E.64 desc[UR36][R8.64], R4 ;  /* 0x0000000408007986 */ /* 0x0011e2000c101b24 */
[----:B------:R-:W-:Y:S05]  /*5100*/  BRA `(.L_x_11619) ;  /* 0x0000000800947947 */ /* 0x000fea0003800000 */
.L_x_11614:
        /* <DEDUP_REMOVED lines=12> */
.L_x_11629:
        /* <DEDUP_REMOVED lines=17> */
.L_x_11632:
[----:B------:R-:W-:-:S04]  /*52e0*/  SHF.R.U32.HI R3, RZ, 0x18, R17 ;  /* 0x00000018ff037819 */ /* 0x000fc80000011611 */
[----:B------:R-:W-:-:S04]  /*52f0*/  LOP3.LUT R0, R0, 0x80, R3, 0xf8, !PT ;  /* 0x0000008000007812 */ /* 0x000fc800078ef803 */
[----:B------:R-:W-:-:S07]  /*5300*/  PRMT R4, R0, 0x7610, R4 ;  /* 0x0000761000047816 */ /* 0x000fce0000000004 */
.L_x_11631:
[----:B------:R-:W-:Y:S05]  /*5310*/  BSYNC.RECONVERGENT B0 ;  /* 0x0000000000007941 */ /* 0x000fea0003800200 */
.L_x_11630:
[----:B------:R0:W-:Y:S01]  /*5320*/  STG.E.U8 desc[UR36][R8.64], R4 ;  /* 0x0000000408007986 */ /* 0x0001e2000c101124 */
[----:B------:R-:W-:Y:S05]  /*5330*/  BRA `(.L_x_11619) ;  /* 0x0000000800087947 */ /* 0x000fea0003800000 */
.L_x_11628:
        /* <DEDUP_REMOVED lines=17> */
.L_x_11635:
[----:B------:R-:W-:-:S04]  /*5450*/  SHF.R.U32.HI R3, RZ, 0x18, R17 ;  /* 0x00000018ff037819 */ /* 0x000fc80000011611 */
[----:B------:R-:W-:-:S04]  /*5460*/  LOP3.LUT R0, R0, 0x80, R3, 0xf8, !PT ;  /* 0x0000008000007812 */ /* 0x000fc800078ef803 */
[----:B------:R-:W-:-:S07]  /*5470*/  PRMT R4, R0, 0x7610, R4 ;  /* 0x0000761000047816 */ /* 0x000fce0000000004 */
.L_x_11634:
[----:B------:R-:W-:Y:S05]  /*5480*/  BSYNC.RECONVERGENT B0 ;  /* 0x0000000000007941 */ /* 0x000fea0003800200 */
.L_x_11633:
[----:B------:R0:W-:Y:S01]  /*5490*/  STG.E.U8 desc[UR36][R8.64], R4 ;  /* 0x0000000408007986 */ /* 0x0001e2000c101124 */
[----:B------:R-:W-:Y:S05]  /*54a0*/  BRA `(.L_x_11619) ;  /* 0x0000000400ac7947 */ /* 0x000fea0003800000 */
.L_x_11627:
        /* <DEDUP_REMOVED lines=22> */
.L_x_11637:
[----:B------:R-:W-:-:S04]  /*5610*/  PRMT R4, R17, 0x9910, RZ ;  /* 0x0000991011047816 */ /* 0x000fc800000000ff */
[----:B------:R-:W-:-:S05]  /*5620*/  SHF.R.S32.HI R5, RZ, 0x1f, R4 ;  /* 0x0000001fff057819 */ /* 0x000fca0000011404 */
[----:B------:R0:W-:Y:S01]  /*5630*/  STG.E.64 desc[UR36][R8.64], R4 ;  /* 0x0000000408007986 */ /* 0x0001e2000c101b24 */
[----:B------:R-:W-:Y:S05]  /*5640*/  BRA `(.L_x_11619) ;  /* 0x0000000400447947 */ /* 0x000fea0003800000 */
.L_x_11636:
[----:B------:R-:W-:-:S05]  /*5650*/  PRMT R3, R17, 0x9910, RZ ;  /* 0x0000991011037816 */ /* 0x000fca00000000ff */
[----:B------:R0:W-:Y:S01]  /*5660*/  STG.E desc[UR36][R8.64], R3 ;  /* 0x0000000308007986 */ /* 0x0001e2000c101924 */
[----:B------:R-:W-:Y:S05]  /*5670*/  BRA `(.L_x_11619) ;  /* 0x0000000400387947 */ /* 0x000fea0003800000 */
.L_x_11626:
        /* <DEDUP_REMOVED lines=11> */
.L_x_11639:
[----:B------:R-:W0:Y:S01]  /*5730*/  I2F.F64.S16 R4, R17 ;  /* 0x0000001100047312 */ /* 0x000e220000101c00 */
[----:B------:R-:W-:-:S05]  /*5740*/  CS2R R6, SRZ ;  /* 0x0000000000067805 */ /* 0x000fca000001ff00 */
[----:B0-----:R0:W-:Y:S01]  /*5750*/  STG.E.128 desc[UR36][R8.64], R4 ;  /* 0x0000000408007986 */ /* 0x0011e2000c101d24 */
[----:B------:R-:W-:Y:S05]  /*5760*/  BRA `(.L_x_11619) ;  /* 0x0000000000fc7947 */ /* 0x000fea0003800000 */
.L_x_11638:
[----:B------:R-:W-:-:S13]  /*5770*/  ISETP.NE.AND P0, PT, R0, 0xf, PT ;  /* 0x0000000f0000780c */ /* 0x000fda0003f05270 */
[----:B------:R-:W-:Y:S05]  /*5780*/  @!P0 BRA `(.L_x_11640) ;  /* 0x0000000000e88947 */ /* 0x000fea0003800000 */
[----:B------:R-:W-:-:S13]  /*5790*/  ISETP.NE.AND P0, PT, R0, 0x17, PT ;  /* 0x000000170000780c */ /* 0x000fda0003f05270 */
[----:B------:R-:W-:Y:S05]  /*57a0*/  @!P0 BRA `(.L_x_11641) ;  /* 0x0000000000908947 */ /* 0x000fea0003800000 */
[----:B------:R-:W-:-:S13]  /*57b0*/  ISETP.NE.AND P0, PT, R0, 0x18, PT ;  /* 0x000000180000780c */ /* 0x000fda0003f05270 */
[----:B------:R-:W-:Y:S05]  /*57c0*/  @!P0 BRA `(.L_x_11642) ;  /* 0x0000000000448947 */ /* 0x000fea0003800000 */
.L_x_11618:
        /* <DEDUP_REMOVED lines=16> */
.L_x_11643:
[----:B------:R-:W-:Y:S05]  /*58d0*/  BRA `(.L_x_11619) ;  /* 0x0000000000a07947 */ /* 0x000fea0003800000 */
.L_x_11642:
        /* <DEDUP_REMOVED lines=13> */
.L_x_11645:
[----:B------:R-:W-:Y:S05]  /*59b0*/  BSYNC.RECONVERGENT B0 ;  /* 0x0000000000007941 */ /* 0x000fea0003800200 */
.L_x_11644:
[----:B------:R-:W-:-:S05]  /*59c0*/  LOP3.LUT R3, R0, 0x80, R3, 0xf8, !PT ;  /* 0x0000008000037812 */ /* 0x000fca00078ef803 */
[----:B------:R0:W-:Y:S01]  /*59d0*/  STG.E.U8 desc[UR36][R8.64], R3 ;  /* 0x0000000308007986 */ /* 0x0001e2000c101124 */
[----:B------:R-:W-:Y:S05]  /*59e0*/  BRA `(.L_x_11619) ;  /* 0x00000000005c7947 */ /* 0x000fea0003800000 */
.L_x_11641:
        /* <DEDUP_REMOVED lines=12> */
.L_x_11647:
[----:B------:R-:W-:Y:S01]  /*5ab0*/  IMAD.MOV.U32 R0, RZ, RZ, 0x7f ;  /* 0x0000007fff007424 */ /* 0x000fe200078e00ff */
[----:B------:R-:W-:-:S04]  /*5ac0*/  ISETP.GT.U32.AND P0, PT, R3, 0x7f800000, PT ;  /* 0x7f8000000300780c */ /* 0x000fc80003f04070 */
[----:B------:R-:W-:-:S09]  /*5ad0*/  SEL R0, R0, 0x7c, P0 ;  /* 0x0000007c00007807 */ /* 0x000fd20000000000 */
.L_x_11648:
[----:B------:R-:W-:Y:S05]  /*5ae0*/  BSYNC.RECONVERGENT B0 ;  /* 0x0000000000007941 */ /* 0x000fea0003800200 */
.L_x_11646:
[----:B------:R-:W-:-:S04]  /*5af0*/  SHF.R.U32.HI R3, RZ, 0x18, R17 ;  /* 0x00000018ff037819 */ /* 0x000fc80000011611 */
[----:B------:R-:W-:-:S05]  /*5b00*/  LOP3.LUT R3, R0, 0x80, R3, 0xf8, !PT ;  /* 0x0000008000037812 */ /* 0x000fca00078ef803 */
[----:B------:R0:W-:Y:S01]  /*5b10*/  STG.E.U8 desc[UR36][R8.64], R3 ;  /* 0x0000000308007986 */ /* 0x0001e2000c101124 */
[----:B------:R-:W-:Y:S05]  /*5b20*/  BRA `(.L_x_11619) ;  /* 0x00000000000c7947 */ /* 0x000fea0003800000 */
.L_x_11640:
[----:B------:R-:W0:Y:S02]  /*5b30*/  I2F.S16 R0, R17 ;  /* 0x0000001100007306 */ /* 0x000e240000101400 */
[----:B0-----:R-:W-:-:S05]  /*5b40*/  F2FP.BF16.F32.PACK_AB R0, RZ, R0 ;  /* 0x00000000ff00723e */ /* 0x001fca00000010ff */
[----:B------:R0:W-:Y:S02]  /*5b50*/  STG.E.U16 desc[UR36][R8.64], R0 ;  /* 0x0000000008007986 */ /* 0x0001e4000c101524 */
.L_x_11619:
[----:B------:R-:W-:-:S07]  /*5b60*/  VIADD R2, R2, 0x80 ;  /* 0x0000008002027836 */ /* 0x000fce0000000000 */
.L_x_11576:
[----:B------:R-:W-:-:S13]  /*5b70*/  ISETP.GE.AND P0, PT, R2, R22, PT ;  /* 0x000000160200720c */ /* 0x000fda0003f06270 */
[----:B------:R-:W-:Y:S05]  /*5b80*/  @P0 BREAK.RELIABLE B6 ;  /* 0x0000000000060942 */ /* 0x000fea0003800100 */
[----:B------:R-:W-:Y:S05]  /*5b90*/  @P0 BRA `(.L_x_11613) ;  /* 0x0000000c00ac0947 */ /* 0x000fea0003800000 */
[----:B------:R-:W-:Y:S05]  /*5ba0*/  BSYNC.RELIABLE B6 ;  /* 0x0000000000067941 */ /* 0x000fea0003800100 */
.L_x_11575:
        /* <DEDUP_REMOVED lines=20> */
.L_x_11652:
[----:B------:R0:W-:Y:S01]  /*5cf0*/  STG.E.U8 desc[UR36][R8.64], R16 ;  /* 0x0000001008007986 */ /* 0x0001e2000c101124 */
[----:B------:R-:W-:Y:S05]  /*5d00*/  BRA `(.L_x_11654) ;  /* 0x0000000c004c7947 */ /* 0x000fea0003800000 */
.L_x_11651:
        /* <DEDUP_REMOVED lines=10> */
.L_x_11656:
[----:B------:R-:W-:-:S05]  /*5db0*/  PRMT R3, R16, 0x9910, RZ ;  /* 0x0000991010037816 */ /* 0x000fca00000000ff */
[----:B------:R0:W-:Y:S01]  /*5dc0*/  STG.E desc[UR36][R8.64], R3 ;  /* 0x0000000308007986 */ /* 0x0001e2000c101924 */
[----:B------:R-:W-:Y:S05]  /*5dd0*/  BRA `(.L_x_11654) ;  /* 0x0000000c00187947 */ /* 0x000fea0003800000 */
.L_x_11655:
[----:B------:R0:W-:Y:S01]  /*5de0*/  STG.E.U16 desc[UR36][R8.64], R16 ;  /* 0x0000001008007986 */ /* 0x0001e2000c101524 */
[----:B------:R-:W-:Y:S05]  /*5df0*/  BRA `(.L_x_11654) ;  /* 0x0000000c00107947 */ /* 0x000fea0003800000 */
.L_x_11650:
        /* <DEDUP_REMOVED lines=9> */
.L_x_11658:
[----:B------:R-:W0:Y:S02]  /*5e90*/  I2F.S16 R0, R16 ;  /* 0x0000001000007306 */ /* 0x000e240000101400 */
[----:B0-----:R-:W-:-:S05]  /*5ea0*/  F2FP.F16.F32.PACK_AB R0, RZ, R0 ;  /* 0x00000000ff00723e */ /* 0x001fca00000000ff */
[----:B------:R0:W-:Y:S01]  /*5eb0*/  STG.E.U16 desc[UR36][R8.64], R0 ;  /* 0x0000000008007986 */ /* 0x0001e2000c101524 */
[----:B------:R-:W-:Y:S05]  /*5ec0*/  BRA `(.L_x_11654) ;  /* 0x0000000800dc7947 */ /* 0x000fea0003800000 */
.L_x_11657:
        /* <DEDUP_REMOVED lines=10> */
.L_x_11660:
[----:B------:R-:W0:Y:S02]  /*5f70*/  I2F.S16 R16, R16 ;  /* 0x0000001000107306 */ /* 0x000e240000101400 */
[----:B0-----:R-:W-:-:S04]  /*5f80*/  F2FP.F16.F32.PACK_AB R3, RZ, R16 ;  /* 0x00000010ff03723e */ /* 0x001fc800000000ff */
[----:B------:R-:W-:-:S05]  /*5f90*/  PRMT R3, R3, 0x5410, RZ ;  /* 0x0000541003037816 */ /* 0x000fca00000000ff */
[----:B------:R0:W-:Y:S01]  /*5fa0*/  STG.E desc[UR36][R8.64], R3 ;  /* 0x0000000308007986 */ /* 0x0001e2000c101924 */
[----:B------:R-:W-:Y:S05]  /*5fb0*/  BRA `(.L_x_11654) ;  /* 0x0000000800a07947 */ /* 0x000fea0003800000 */
.L_x_11659:
[----:B------:R-:W0:Y:S02]  /*5fc0*/  I2F.F64.S16 R16, R16 ;  /* 0x0000001000107312 */ /* 0x000e240000101c00 */
[----:B0-----:R0:W-:Y:S01]  /*5fd0*/  STG.E.64 desc[UR36][R8.64], R16 ;  /* 0x0000001008007986 */ /* 0x0011e2000c101b24 */
[----:B------:R-:W-:Y:S05]  /*5fe0*/  BRA `(.L_x_11654) ;  /* 0x0000000800947947 */ /* 0x000fea0003800000 */
.L_x_11649:
        /* <DEDUP_REMOVED lines=12> */
.L_x_11664:
        /* <DEDUP_REMOVED lines=17> */
.L_x_11667:
[----:B------:R-:W-:-:S04]  /*61c0*/  SHF.R.U32.HI R3, RZ, 0x18, R5 ;  /* 0x00000018ff037819 */ /* 0x000fc80000011605 */
[----:B------:R-:W-:-:S04]  /*61d0*/  LOP3.LUT R0, R0, 0x80, R3, 0xf8, !PT ;  /* 0x0000008000007812 */ /* 0x000fc800078ef803 */
[----:B------:R-:W-:-:S07]  /*61e0*/  PRMT R4, R0, 0x7610, R4 ;  /* 0x0000761000047816 */ /* 0x000fce0000000004 */
.L_x_11666:
[----:B------:R-:W-:Y:S05]  /*61f0*/  BSYNC.RECONVERGENT B0 ;  /* 0x0000000000007941 */ /* 0x000fea0003800200 */
.L_x_11665:
[----:B------:R0:W-:Y:S01]  /*6200*/  STG.E.U8 desc[UR36][R8.64], R4 ;  /* 0x0000000408007986 */ /* 0x0001e2000c101124 */
[----:B------:R-:W-:Y:S05]  /*6210*/  BRA `(.L_x_11654) ;  /* 0x0000000800087947 */ /* 0x000fea0003800000 */
.L_x_11663:
        /* <DEDUP_REMOVED lines=17> */
.L_x_11670:
[----:B------:R-:W-:-:S04]  /*6330*/  SHF.R.U32.HI R3, RZ, 0x18, R5 ;  /* 0x00000018ff037819 */ /* 0x000fc80000011605 */
[----:B------:R-:W-:-:S04]  /*6340*/  LOP3.LUT R0, R0, 0x80, R3, 0xf8, !PT ;  /* 0x0000008000007812 */ /* 0x000fc800078ef803 */
[----:B------:R-:W-:-:S07]  /*6350*/  PRMT R4, R0, 0x7610, R4 ;  /* 0x0000761000047816 */ /* 0x000fce0000000004 */
.L_x_11669:
[----:B------:R-:W-:Y:S05]  /*6360*/  BSYNC.RECONVERGENT B0 ;  /* 0x0000000000007941 */ /* 0x000fea0003800200 */
.L_x_11668:
[----:B------:R0:W-:Y:S01]  /*6370*/  STG.E.U8 desc[UR36][R8.64], R4 ;  /* 0x0000000408007986 */ /* 0x0001e2000c101124 */
[----:B------:R-:W-:Y:S05]  /*6380*/  BRA `(.L_x_11654) ;  /* 0x0000000400ac7947 */ /* 0x000fea0003800000 */
.L_x_11662:
        /* <DEDUP_REMOVED lines=22> */
.L_x_11672:
[----:B------:R-:W-:-:S04]  /*64f0*/  PRMT R4, R16, 0x9910, RZ ;  /* 0x0000991010047816 */ /* 0x000fc800000000ff */
[----:B------:R-:W-:-:S05]  /*6500*/  SHF.R.S32.HI R5, RZ, 0x1f, R4 ;  /* 0x0000001fff057819 */ /* 0x000fca0000011404 */
[----:B------:R0:W-:Y:S01]  /*6510*/  STG.E.64 desc[UR36][R8.64], R4 ;  /* 0x0000000408007986 */ /* 0x0001e2000c101b24 */
[----:B------:R-:W-:Y:S05]  /*6520*/  BRA `(.L_x_11654) ;  /* 0x0000000400447947 */ /* 0x000fea0003800000 */
.L_x_11671:
[----:B------:R-:W-:-:S05]  /*6530*/  PRMT R3, R16, 0x9910, RZ ;  /* 0x0000991010037816 */ /* 0x000fca00000000ff */
[----:B------:R0:W-:Y:S01]  /*6540*/  STG.E desc[UR36][R8.64], R3 ;  /* 0x0000000308007986 */ /* 0x0001e2000c101924 */
[----:B------:R-:W-:Y:S05]  /*6550*/  BRA `(.L_x_11654) ;  /* 0x0000000400387947 */ /* 0x000fea0003800000 */
.L_x_11661:
        /* <DEDUP_REMOVED lines=11> */
.L_x_11674:
[----:B------:R-:W0:Y:S01]  /*6610*/  I2F.F64.S16 R4, R16 ;  /* 0x0000001000047312 */ /* 0x000e220000101c00 */
[----:B------:R-:W-:-:S05]  /*6620*/  CS2R R6, SRZ ;  /* 0x0000000000067805 */ /* 0x000fca000001ff00 */
[----:B0-----:R4:W-:Y:S01]  /*6630*/  STG.E.128 desc[UR36][R8.64], R4 ;  /* 0x0000000408007986 */ /* 0x0019e2000c101d24 */
[----:B------:R-:W-:Y:S05]  /*6640*/  BRA `(.L_x_11654) ;  /* 0x0000000000fc7947 */ /* 0x000fea0003800000 */
.L_x_11673:
[----:B------:R-:W-:-:S13]  /*6650*/  ISETP.NE.AND P0, PT, R0, 0xf, PT ;  /* 0x0000000f0000780c */ /* 0x000fda0003f05270 */
[----:B------:R-:W-:Y:S05]  /*6660*/  @!P0 BRA `(.L_x_11675) ;  /* 0x0000000000e88947 */ /* 0x000fea0003800000 */
[----:B------:R-:W-:-:S13]  /*6670*/  ISETP.NE.AND P0, PT, R0, 0x17, PT ;  /* 0x000000170000780c */ /* 0x000fda0003f05270 */
[----:B------:R-:W-:Y:S05]  /*6680*/  @!P0 BRA `(.L_x_11676) ;  /* 0x0000000000908947 */ /* 0x000fea0003800000 */
[----:B------:R-:W-:-:S13]  /*6690*/  ISETP.NE.AND P0, PT, R0, 0x18, PT ;  /* 0x000000180000780c */ /* 0x000fda0003f05270 */
[----:B------:R-:W-:Y:S05]  /*66a0*/  @!P0 BRA `(.L_x_11677) ;  /* 0x0000000000448947 */ /* 0x000fea0003800000 */
.L_x_11653:
        /* <DEDUP_REMOVED lines=16> */
.L_x_11678:
[----:B------:R-:W-:Y:S05]  /*67b0*/  BRA `(.L_x_11654) ;  /* 0x0000000000a07947 */ /* 0x000fea0003800000 */
.L_x_11677:
        /* <DEDUP_REMOVED lines=13> */
.L_x_11680:
[----:B------:R-:W-:Y:S05]  /*6890*/  BSYNC.RECONVERGENT B0 ;  /* 0x0000000000007941 */ /* 0x000fea0003800200 */
.L_x_11679:
[----:B------:R-:W-:-:S05]  /*68a0*/  LOP3.LUT R3, R0, 0x80, R3, 0xf8, !PT ;  /* 0x0000008000037812 */ /* 0x000fca00078ef803 */
[----:B------:R2:W-:Y:S01]  /*68b0*/  STG.E.U8 desc[UR36][R8.64], R3 ;  /* 0x0000000308007986 */ /* 0x0005e2000c101124 */
[----:B------:R-:W-:Y:S05]  /*68c0*/  BRA `(.L_x_11654) ;  /* 0x00000000005c7947 */ /* 0x000fea0003800000 */
.L_x_11676:
        /* <DEDUP_REMOVED lines=12> */
.L_x_11682:
[----:B------:R-:W-:Y:S01]  /*6990*/  IMAD.MOV.U32 R0, RZ, RZ, 0x7f ;  /* 0x0000007fff007424 */ /* 0x000fe200078e00ff */
[----:B------:R-:W-:-:S04]  /*69a0*/  ISETP.GT.U32.AND P0, PT, R3, 0x7f800000, PT ;  /* 0x7f8000000300780c */ /* 0x000fc80003f04070 */
[----:B------:R-:W-:-:S09]  /*69b0*/  SEL R0, R0, 0x7c, P0 ;  /* 0x0000007c00007807 */ /* 0x000fd20000000000 */
.L_x_11683:
[----:B------:R-:W-:Y:S05]  /*69c0*/  BSYNC.RECONVERGENT B0 ;  /* 0x0000000000007941 */ /* 0x000fea0003800200 */
.L_x_11681:
[----:B------:R-:W-:-:S04]  /*69d0*/  SHF.R.U32.HI R3, RZ, 0x18, R5 ;  /* 0x00000018ff037819 */ /* 0x000fc80000011605 */
[----:B------:R-:W-:-:S05]  /*69e0*/  LOP3.LUT R3, R0, 0x80, R3, 0xf8, !PT ;  /* 0x0000008000037812 */ /* 0x000fca00078ef803 */
[----:B------:R1:W-:Y:S01]  /*69f0*/  STG.E.U8 desc[UR36][R8.64], R3 ;  /* 0x0000000308007986 */ /* 0x0003e2000c101124 */
[----:B------:R-:W-:Y:S05]  /*6a00*/  BRA `(.L_x_11654) ;  /* 0x00000000000c7947 */ /* 0x000fea0003800000 */
.L_x_11675:
[----:B------:R-:W0:Y:S02]  /*6a10*/  I2F.S16 R0, R16 ;  /* 0x0000001000007306 */ /* 0x000e240000101400 */
[----:B0-----:R-:W-:-:S05]  /*6a20*/  F2FP.BF16.F32.PACK_AB R0, RZ, R0 ;  /* 0x00000000ff00723e */ /* 0x001fca00000010ff */
[----:B------:R0:W-:Y:S02]  /*6a30*/  STG.E.U16 desc[UR36][R8.64], R0 ;  /* 0x0000000008007986 */ /* 0x0001e4000c101524 */
.L_x_11654:
[----:B------:R-:W-:-:S07]  /*6a40*/  VIADD R2, R2, 0x80 ;  /* 0x0000008002027836 */ /* 0x000fce0000000000 */
.L_x_11613:
[----:B------:R-:W-:Y:S05]  /*6a50*/  BSYNC.RECONVERGENT B7 ;  /* 0x0000000000077941 */ /* 0x000fea0003800200 */
.L_x_11574:
        /* <DEDUP_REMOVED lines=21> */
.L_x_11687:
[----:B------:R-:W-:Y:S01]  /*6bb0*/  STG.E.U8 desc[UR36][R2.64], R19 ;  /* 0x0000001302007986 */ /* 0x000fe2000c101124 */
[----:B------:R-:W-:Y:S05]  /*6bc0*/  EXIT ;  /* 0x000000000000794d */ /* 0x000fea0003800000 */
.L_x_11686:
        /* <DEDUP_REMOVED lines=10> */
.L_x_11690:
[----:B------:R-:W-:-:S05]  /*6c70*/  PRMT R5, R19, 0x9910, RZ ;  /* 0x0000991013057816 */ /* 0x000fca00000000ff */
[----:B------:R-:W-:Y:S01]  /*6c80*/  STG.E desc[UR36][R2.64], R5 ;  /* 0x0000000502007986 */ /* 0x000fe2000c101924 */
[----:B------:R-:W-:Y:S05]  /*6c90*/  EXIT ;  /* 0x000000000000794d */ /* 0x000fea0003800000 */
.L_x_11689:
[----:B------:R-:W-:Y:S01]  /*6ca0*/  STG.E.U16 desc[UR36][R2.64], R19 ;  /* 0x0000001302007986 */ /* 0x000fe2000c101524 */
[----:B------:R-:W-:Y:S05]  /*6cb0*/  EXIT ;  /* 0x000000000000794d */ /* 0x000fea0003800000 */
.L_x_11685:
        /* <DEDUP_REMOVED lines=9> */
.L_x_11692:
[----:B------:R-:W0:Y:S02]  /*6d50*/  I2F.S16 R0, R19 ;  /* 0x0000001300007306 */ /* 0x000e240000101400 */
[----:B0-----:R-:W-:-:S05]  /*6d60*/  F2FP.F16.F32.PACK_AB R0, RZ, R0 ;  /* 0x00000000ff00723e */ /* 0x001fca00000000ff */
[----:B------:R-:W-:Y:S01]  /*6d70*/  STG.E.U16 desc[UR36][R2.64], R0 ;  /* 0x0000000002007986 */ /* 0x000fe2000c101524 */
[----:B------:R-:W-:Y:S05]  /*6d80*/  EXIT ;  /* 0x000000000000794d */ /* 0x000fea0003800000 */
.L_x_11691:
        /* <DEDUP_REMOVED lines=10> */
.L_x_11694:
[----:B------:R-:W0:Y:S02]  /*6e30*/  I2F.S16 R19, R19 ;  /* 0x0000001300137306 */ /* 0x000e240000101400 */
[----:B0-----:R-:W-:-:S04]  /*6e40*/  F2FP.F16.F32.PACK_AB R5, RZ, R19 ;  /* 0x00000013ff05723e */ /* 0x001fc800000000ff */
[----:B------:R-:W-:-:S05]  /*6e50*/  PRMT R5, R5, 0x5410, RZ ;  /* 0x0000541005057816 */ /* 0x000fca00000000ff */
[----:B------:R-:W-:Y:S01]  /*6e60*/  STG.E desc[UR36][R2.64], R5 ;  /* 0x0000000502007986 */ /* 0x000fe2000c101924 */
[----:B------:R-:W-:Y:S05]  /*6e70*/  EXIT ;  /* 0x000000000000794d */ /* 0x000fea0003800000 */
.L_x_11693:
[----:B------:R-:W0:Y:S02]  /*6e80*/  I2F.F64.S16 R4, R19 ;  /* 0x0000001300047312 */ /* 0x000e240000101c00 */
[----:B0-----:R-:W-:Y:S01]  /*6e90*/  STG.E.64 desc[UR36][R2.64], R4 ;  /* 0x0000000402007986 */ /* 0x001fe2000c101b24 */
[----:B------:R-:W-:Y:S05]  /*6ea0*/  EXIT ;  /* 0x000000000000794d */ /* 0x000fea0003800000 */
.L_x_11684:
        /* <DEDUP_REMOVED lines=12> */
.L_x_11698:
        /* <DEDUP_REMOVED lines=18> */
.L_x_11701:
[----:B------:R-:W-:-:S04]  /*7090*/  SHF.R.U32.HI R5, RZ, 0x18, R5 ;  /* 0x00000018ff057819 */ /* 0x000fc80000011605 */
[----:B------:R-:W-:-:S07]  /*70a0*/  LOP3.LUT R0, R0, 0x80, R5, 0xf8, !PT ;  /* 0x0000008000007812 */ /* 0x000fce00078ef805 */
.L_x_11700:
[----:B------:R-:W-:Y:S05]  /*70b0*/  BSYNC.RECONVERGENT B0 ;  /* 0x0000000000007941 */ /* 0x000fea0003800200 */
.L_x_11699:
[----:B------:R-:W-:Y:S01]  /*70c0*/  STG.E.U8 desc[UR36][R2.64], R0 ;  /* 0x0000000002007986 */ /* 0x000fe2000c101124 */
[----:B------:R-:W-:Y:S05]  /*70d0*/  EXIT ;  /* 0x000000000000794d */ /* 0x000fea0003800000 */
.L_x_11697:
        /* <DEDUP_REMOVED lines=18> */
.L_x_11704:
[----:B------:R-:W-:-:S04]  /*7200*/  SHF.R.U32.HI R5, RZ, 0x18, R5 ;  /* 0x00000018ff057819 */ /* 0x000fc80000011605 */
[----:B------:R-:W-:-:S07]  /*7210*/  LOP3.LUT R0, R0, 0x80, R5, 0xf8, !PT ;  /* 0x0000008000007812 */ /* 0x000fce00078ef805 */
.L_x_11703:
[----:B------:R-:W-:Y:S05]  /*7220*/  BSYNC.RECONVERGENT B0 ;  /* 0x0000000000007941 */ /* 0x000fea0003800200 */
.L_x_11702:
[----:B------:R-:W-:Y:S01]  /*7230*/  STG.E.U8 desc[UR36][R2.64], R0 ;  /* 0x0000000002007986 */ /* 0x000fe2000c101124 */
[----:B------:R-:W-:Y:S05]  /*7240*/  EXIT ;  /* 0x000000000000794d */ /* 0x000fea0003800000 */
.L_x_11696:
        /* <DEDUP_REMOVED lines=22> */
.L_x_11706:
[----:B------:R-:W-:-:S04]  /*73b0*/  PRMT R4, R19, 0x9910, RZ ;  /* 0x0000991013047816 */ /* 0x000fc800000000ff */
[----:B------:R-:W-:-:S05]  /*73c0*/  SHF.R.S32.HI R5, RZ, 0x1f, R4 ;  /* 0x0000001fff057819 */ /* 0x000fca0000011404 */
[----:B------:R-:W-:Y:S01]  /*73d0*/  STG.E.64 desc[UR36][R2.64], R4 ;  /* 0x0000000402007986 */ /* 0x000fe2000c101b24 */
[----:B------:R-:W-:Y:S05]  /*73e0*/  EXIT ;  /* 0x000000000000794d */ /* 0x000fea0003800000 */
.L_x_11705:
[----:B------:R-:W-:-:S05]  /*73f0*/  PRMT R5, R19, 0x9910, RZ ;  /* 0x0000991013057816 */ /* 0x000fca00000000ff */
[----:B------:R-:W-:Y:S01]  /*7400*/  STG.E desc[UR36][R2.64], R5 ;  /* 0x0000000502007986 */ /* 0x000fe2000c101924 */
[----:B------:R-:W-:Y:S05]  /*7410*/  EXIT ;  /* 0x000000000000794d */ /* 0x000fea0003800000 */
.L_x_11695:
        /* <DEDUP_REMOVED lines=11> */
.L_x_11708:
[----:B------:R-:W0:Y:S01]  /*74d0*/  I2F.F64.S16 R4, R19 ;  /* 0x0000001300047312 */ /* 0x000e220000101c00 */
[----:B------:R-:W-:-:S05]  /*74e0*/  CS2R R6, SRZ ;  /* 0x0000000000067805 */ /* 0x000fca000001ff00 */
[----:B0-----:R-:W-:Y:S01]  /*74f0*/  STG.E.128 desc[UR36][R2.64], R4 ;  /* 0x0000000402007986 */ /* 0x001fe2000c101d24 */
[----:B------:R-:W-:Y:S05]  /*7500*/  EXIT ;  /* 0x000000000000794d */ /* 0x000fea0003800000 */
.L_x_11707:
[----:B------:R-:W-:-:S13]  /*7510*/  ISETP.NE.AND P0, PT, R0, 0xf, PT ;  /* 0x0000000f0000780c */ /* 0x000fda0003f05270 */
[----:B------:R-:W-:Y:S05]  /*7520*/  @!P0 BRA `(.L_x_11709) ;  /* 0x0000000000e88947 */ /* 0x000fea0003800000 */
[----:B------:R-:W-:-:S13]  /*7530*/  ISETP.NE.AND P0, PT, R0, 0x17, PT ;  /* 0x000000170000780c */ /* 0x000fda0003f05270 */
[----:B------:R-:W-:Y:S05]  /*7540*/  @!P0 BRA `(.L_x_11710) ;  /* 0x0000000000908947 */ /* 0x000fea0003800000 */
[----:B------:R-:W-:-:S13]  /*7550*/  ISETP.NE.AND P0, PT, R0, 0x18, PT ;  /* 0x000000180000780c */ /* 0x000fda0003f05270 */
[----:B------:R-:W-:Y:S05]  /*7560*/  @!P0 BRA `(.L_x_11711) ;  /* 0x0000000000448947 */ /* 0x000fea0003800000 */
.L_x_11688:
        /* <DEDUP_REMOVED lines=16> */
.L_x_11712:
[----:B------:R-:W-:Y:S05]  /*7670*/  EXIT ;  /* 0x000000000000794d */ /* 0x000fea0003800000 */
.L_x_11711:
        /* <DEDUP_REMOVED lines=13> */
.L_x_11714:
[----:B------:R-:W-:Y:S05]  /*7750*/  BSYNC.RECONVERGENT B0 ;  /* 0x0000000000007941 */ /* 0x000fea0003800200 */
.L_x_11713:
[----:B------:R-:W-:-:S05]  /*7760*/  LOP3.LUT R5, R0, 0x80, R5, 0xf8, !PT ;  /* 0x0000008000057812 */ /* 0x000fca00078ef805 */
[----:B------:R-:W-:Y:S01]  /*7770*/  STG.E.U8 desc[UR36][R2.64], R5 ;  /* 0x0000000502007986 */ /* 0x000fe2000c101124 */
[----:B------:R-:W-:Y:S05]  /*7780*/  EXIT ;  /* 0x000000000000794d */ /* 0x000fea0003800000 */
.L_x_11710:
        /* <DEDUP_REMOVED lines=12> */
.L_x_11716:
[----:B------:R-:W-:Y:S01]  /*7850*/  IMAD.MOV.U32 R0, RZ, RZ, 0x7f ;  /* 0x0000007fff007424 */ /* 0x000fe200078e00ff */
[----:B------:R-:W-:-:S04]  /*7860*/  ISETP.GT.U32.AND P0, PT, R4, 0x7f800000, PT ;  /* 0x7f8000000400780c */ /* 0x000fc80003f04070 */
[----:B------:R-:W-:-:S09]  /*7870*/  SEL R0, R0, 0x7c, P0 ;  /* 0x0000007c00007807 */ /* 0x000fd20000000000 */
.L_x_11717:
[----:B------:R-:W-:Y:S05]  /*7880*/  BSYNC.RECONVERGENT B0 ;  /* 0x0000000000007941 */ /* 0x000fea0003800200 */
.L_x_11715:
[----:B------:R-:W-:-:S04]  /*7890*/  SHF.R.U32.HI R5, RZ, 0x18, R5 ;  /* 0x00000018ff057819 */ /* 0x000fc80000011605 */
[----:B------:R-:W-:-:S05]  /*78a0*/  LOP3.LUT R5, R0, 0x80, R5, 0xf8, !PT ;  /* 0x0000008000057812 */ /* 0x000fca00078ef805 */
[----:B------:R-:W-:Y:S01]  /*78b0*/  STG.E.U8 desc[UR36][R2.64], R5 ;  /* 0x0000000502007986 */ /* 0x000fe2000c101124 */
[----:B------:R-:W-:Y:S05]  /*78c0*/  EXIT ;  /* 0x000000000000794d */ /* 0x000fea0003800000 */
.L_x_11709:
[----:B------:R-:W0:Y:S02]  /*78d0*/  I2F.S16 R0, R19 ;  /* 0x0000001300007306 */ /* 0x000e240000101400 */
[----:B0-----:R-:W-:-:S05]  /*78e0*/  F2FP.BF16.F32.PACK_AB R0, RZ, R0 ;  /* 0x00000000ff00723e */ /* 0x001fca00000010ff */
[----:B------:R-:W-:Y:S01]  /*78f0*/  STG.E.U16 desc[UR36][R2.64], R0 ;  /* 0x0000000002007986 */ /* 0x000fe2000c101524 */
[----:B------:R-:W-:Y:S05]  /*7900*/  EXIT ;  /* 0x000000000000794d */ /* 0x000fea0003800000 */
.L_x_11718:
        /* <DEDUP_REMOVED lines=15> */
.L_x_32422:


//--------------------- .text._ZN2at6native18elementwise_kernelILi128ELi4EZNS0_22gpu_kernel_impl_nocastINS0_13BUnaryFunctorIsssZZZNS0_21heaviside_kernel_cudaERNS_18TensorIteratorBaseEENKUlvE_clEvENKUlvE3_clEvEUlssE_EEEEvS5_RKT_EUliE_EEviT1_ --------------------------
	.section	.text._ZN2at6native18elementwise_kernelILi128ELi4EZNS0_22gpu_kernel_impl_nocastINS0_13BUnaryFunctorIsssZZZNS0_21heaviside_kernel_cudaERNS_18TensorIteratorBaseEENKUlvE_clEvENKUlvE3_clEvEUlssE_EEEEvS5_RKT_EUliE_EEviT1_,"ax",@progbits
	.align	128
        .global         _ZN2at6native18elementwise_kernelILi128ELi4EZNS0_22gpu_kernel_impl_nocastINS0_13BUnaryFunctorIsssZZZNS0_21heaviside_kernel_cudaERNS_18TensorIteratorBaseEENKUlvE_clEvENKUlvE3_clEvEUlssE_EEEEvS5_RKT_EUliE_EEviT1_
        .type           _ZN2at6native18elementwise_kernelILi128ELi4EZNS0_22gpu_kernel_impl_nocastINS0_13BUnaryFunctorIsssZZZNS0_21heaviside_kernel_cudaERNS_18TensorIteratorBaseEENKUlvE_clEvENKUlvE3_clEvEUlssE_EEEEvS5_RKT_EUliE_EEviT1_,@function
        .size           _ZN2at6native18elementwise_kernelILi128ELi4EZNS0_22gpu_kernel_impl_nocastINS0_13BUnaryFunctorIsssZZZNS0_21heaviside_kernel_cudaERNS_18TensorIteratorBaseEENKUlvE_clEvENKUlvE3_clEvEUlssE_EEEEvS5_RKT_EUliE_EEviT1_,(.L_x_32423 - _ZN2at6native18elementwise_kernelILi128ELi4EZNS0_22gpu_kernel_impl_nocastINS0_13BUnaryFunctorIsssZZZNS0_21heaviside_kernel_cudaERNS_18TensorIteratorBaseEENKUlvE_clEvENKUlvE3_clEvEUlssE_EEEEvS5_RKT_EUliE_EEviT1_)
        .other          _ZN2at6native18elementwise_kernelILi128ELi4EZNS0_22gpu_kernel_impl_nocastINS0_13BUnaryFunctorIsssZZZNS0_21heaviside_kernel_cudaERNS_18TensorIteratorBaseEENKUlvE_clEvENKUlvE3_clEvEUlssE_EEEEvS5_RKT_EUliE_EEviT1_,@"STO_CUDA_ENTRY STV_DEFAULT"
_ZN2at6native18elementwise_kernelILi128ELi4EZNS0_22gpu_kernel_impl_nocastINS0_13BUnaryFunctorIsssZZZNS0_21heaviside_kernel_cudaERNS_18TensorIteratorBaseEENKUlvE_clEvENKUlvE3_clEvEUlssE_EEEEvS5_RKT_EUliE_EEviT1_:
.text._ZN2at6native18elementwise_kernelILi128ELi4EZNS0_22gpu_kernel_impl_nocastINS0_13BUnaryFunctorIsssZZZNS0_21heaviside_kernel_cudaERNS_18TensorIteratorBaseEENKUlvE_clEvENKUlvE3_clEvEUlssE_EEEEvS5_RKT_EUliE_EEviT1_:
[----:B------:R-:W-:Y:S08]  /*0000*/  LDC R1, c[0x0][0x37c] ;  /* 0x0000df00ff017b82 */ /* 0x000ff00000000800 */
[----:B------:R-:W0:Y:S01]  /*0010*/  LDC R4, c[0x0][0x388] ;  /* 0x0000e200ff047b82 */ /* 0x000e220000000800 */
[----:B------:R-:W1:Y:S01]  /*0020*/  S2R R3, SR_TID.X ;  /* 0x0000000000037919 */ /* 0x000e620000002100 */
[----:B------:R-:W2:Y:S06]  /*0030*/  LDCU.64 UR6, c[0x0][0x358] ;  /* 0x00006b00ff0677ac */ /* 0x000eac0008000a00 */
[----:B------:R-:W3:Y:S08]  /*0040*/  S2UR UR4, SR_CTAID.X ;  /* 0x00000000000479c3 */ /* 0x000ef00000002500 */
[----:B------:R-:W4:Y:S01]  /*0050*/  LDC.U16 R0, c[0x0][0x592] ;  /* 0x00016480ff007b82 */ /* 0x000f220000000400 */
        /* <DEDUP_REMOVED lines=12> */
[----:B------:R-:W-:Y:S02]  /*0120*/  IADD3 R3, PT, PT, R3, 0x80, RZ ;  /* 0x0000008003037810 */ /* 0x000fe40007ffe0ff */
[----:B--2---:R-:W-:-:S02]  /*0130*/  PRMT R2, R4, 0x9910, RZ ;  /* 0x0000991004027816 */ /* 0x004fc400000000ff */
[----:B------:R-:W-:Y:S02]  /*0140*/  ISETP.NE.AND P1, PT, R4, RZ, PT ;  /* 0x000000ff0400720c */ /* 0x000fe40003f25270 */
[----:B------:R-:W-:-:S04]  /*0150*/  ISETP.GT.AND P0, PT, R2, RZ, PT ;  /* 0x000000ff0200720c */ /* 0x000fc80003f04270 */
[----:B------:R-:W-:Y:S02]  /*0160*/  SEL R9, RZ, 0x1, !P0 ;  /* 0x00000001ff097807 */ /* 0x000fe40004000000 */
[----:B------:R-:W-:Y:S02]  /*0170*/  ISETP.GE.AND P0, PT, R3, UR4, PT ;  /* 0x0000000403007c0c */ /* 0x000fe4000bf06270 */
[----:B----4-:R-:W-:-:S05]  /*0180*/  SEL R9, R0, R9, !P1 ;  /* 0x0000000900097207 */ /* 0x010fca0004800000 */
[----:B0-----:R0:W-:Y:S06]  /*0190*/  STG.E.U16 desc[UR6][R6.64], R9 ;  /* 0x0000000906007986 */ /* 0x0011ec000c101506 */
[----:B------:R-:W-:Y:S05]  /*01a0*/  @P0 BREAK.RELIABLE B1 ;  /* 0x0000000000010942 */ /* 0x000fea0003800100 */
[----:B------:R-:W-:Y:S05]  /*01b0*/  @P0 BRA `(.L_x_11723) ;  /* 0x0000000000600947 */ /* 0x000fea0003800000 */
[----:B------:R-:W1:Y:S02]  /*01c0*/  LDC.64 R4, c[0x0][0x588] ;  /* 0x00016200ff047b82 */ /* 0x000e640000000a00 */
[----:B-1----:R-:W2:Y:S06]  /*01d0*/  LDG.E.U16 R4, desc[UR6][R4.64] ;  /* 0x0000000604047981 */ /* 0x002eac000c1e1500 */
[----:B0-----:R-:W0:Y:S01]  /*01e0*/  LDC.64 R6, c[0x0][0x580] ;  /* 0x00016000ff067b82 */ /* 0x001e220000000a00 */
[----:B------:R-:W-:Y:S02]  /*01f0*/  IADD3 R3, PT, PT, R3, 0x80, RZ ;  /* 0x0000008003037810 */ /* 0x000fe40007ffe0ff */
[----:B--2---:R-:W-:-:S02]  /*0200*/  PRMT R2, R4, 0x9910, RZ ;  /* 0x0000991004027816 */ /* 0x004fc400000000ff */
[----:B------:R-:W-:Y:S02]  /*0210*/  ISETP.NE.AND P1, PT, R4, RZ, PT ;  /* 0x000000ff0400720c */ /* 0x000fe40003f25270 */
[----:B------:R-:W-:-:S04]  /*0220*/  ISETP.GT.AND P0, PT, R2, RZ, PT ;  /* 0x000000ff0200720c */ /* 0x000fc80003f04270 */
[----:B------:R-:W-:-:S04]  /*0230*/  SEL R9, RZ, 0x1, !P0 ;  /* 0x00000001ff097807 */ /* 0x000fc80004000000 */
[----:B------:R-:W-:-:S05]  /*0240*/  SEL R9, R0, R9, !P1 ;  /* 0x0000000900097207 */ /* 0x000fca0004800000 */
[----:B0-----:R0:W-:Y:S02]  /*0250*/  STG.E.U16 desc[UR6][R6.64], R9 ;  /* 0x0000000906007986 */ /* 0x0011e4000c101506 */
.L_x_11722:
[----:B------:R-:W-:-:S13]  /*0260*/  ISETP.GE.AND P0, PT, R3, UR4, PT ;  /* 0x0000000403007c0c */ /* 0x000fda000bf06270 */
[----:B------:R-:W-:Y:S05]  /*0270*/  @P0 BREAK.RELIABLE B1 ;  /* 0x0000000000010942 */ /* 0x000fea0003800100 */
[----:B------:R-:W-:Y:S05]  /*0280*/  @P0 BRA `(.L_x_11723) ;  /* 0x00000000002c0947 */ /* 0x000fea0003800000 */
[----:B------:R-:W-:Y:S05]  /*0290*/  BSYNC.RELIABLE B1 ;  /* 0x0000000000017941 */ /* 0x000fea0003800100 */
.L_x_11721:
        /* <DEDUP_REMOVED lines=8> */
[----:B----4-:R-:W-:-:S05]  /*0320*/  SEL R9, R0, R9, !P1 ;  /* 0x0000000900097207 */ /* 0x010fca0004800000 */
[----:B0-----:R1:W-:Y:S02]  /*0330*/  STG.E.U16 desc[UR6][R6.64], R9 ;  /* 0x0000000906007986 */ /* 0x0013e4000c101506 */
.L_x_11723:
[----:B------:R-:W-:Y:S05]  /*0340*/  BSYNC.RECONVERGENT B0 ;  /* 0x0000000000007941 */ /* 0x000fea0003800200 */
.L_x_11720:
[----:B------:R-:W-:Y:S05]  /*0350*/  WARPSYNC.ALL ;  /* 0x0000000000007948 */ /* 0x000fea0003800000 */
[----:B------:R-:W-:-:S13]  /*0360*/  ISETP.GE.AND P0, PT, R3, UR4, PT ;  /* 0x0000000403007c0c */ /* 0x000fda000bf06270 */
[----:B------:R-:W-:Y:S05]  /*0370*/  @P0 EXIT ;  /* 0x000000000000094d */ /* 0x000fea0003800000 */
[----:B------:R-:W2:Y:S02]  /*0380*/  LDC.64 R2, c[0x0][0x588] ;  /* 0x00016200ff027b82 */ /* 0x000ea40000000a00 */
[----:B--2---:R-:W0:Y:S06]  /*0390*/  LDG.E.U16 R2, desc[UR6][R2.64] ;  /* 0x0000000602027981 */ /* 0x004e2c000c1e1500 */
[----:B------:R-:W2:Y:S01]  /*03a0*/  LDC.64 R4, c[0x0][0x580] ;  /* 0x00016000ff047b82 */ /* 0x000ea20000000a00 */
[C---:B01----:R-:W-:Y:S02]  /*03b0*/  PRMT R6, R2.reuse, 0x9910, RZ ;  /* 0x0000991002067816 */ /* 0x043fe400000000ff */
[----:B------:R-:W-:-:S02]  /*03c0*/  ISETP.NE.AND P1, PT, R2, RZ, PT ;  /* 0x000000ff0200720c */ /* 0x000fc40003f25270 */
[----:B------:R-:W-:-:S04]  /*03d0*/  ISETP.GT.AND P0, PT, R6, RZ, PT ;  /* 0x000000ff0600720c */ /* 0x000fc80003f04270 */
[----:B------:R-:W-:-:S04]  /*03e0*/  SEL R7, RZ, 0x1, !P0 ;  /* 0x00000001ff077807 */ /* 0x000fc80004000000 */
[----:B----4-:R-:W-:-:S05]  /*03f0*/  SEL R7, R0, R7, !P1 ;  /* 0x0000000700077207 */ /* 0x010fca0004800000 */
[----:B--2---:R-:W-:Y:S01]  /*0400*/  STG.E.U16 desc[UR6][R4.64], R7 ;  /* 0x0000000704007986 */ /* 0x004fe2000c101506 */
[----:B------:R-:W-:Y:S05]  /*0410*/  EXIT ;  /* 0x000000000000794d */ /* 0x000fea0003800000 */
.L_x_11719:
        /* <DEDUP_REMOVED lines=306> */
.L_x_11727:
[----:B------:R-:W0:Y:S02]  /*1740*/  LDCU.128 UR8, c[0x0][0x580] ;  /* 0x0000b000ff0877ac */ /* 0x000e240008000c00 */
[----:B0-----:R-:W-:-:S04]  /*1750*/  IADD3 R6, P0, PT, R6, UR10, RZ ;  /* 0x0000000a06067c10 */ /* 0x001fc8000ff1e0ff */
[----:B------:R-:W-:-:S05]  /*1760*/  IADD3.X R7, PT, PT, RZ, UR11, RZ, P0, !PT ;  /* 0x0000000bff077c10 */ /* 0x000fca00087fe4ff */
[----:B------:R-:W2:Y:S01]  /*1770*/  LDG.E.U16 R6, desc[UR6][R6.64] ;  /* 0x0000000606067981 */ /* 0x000ea2000c1e1500 */
[----:B------:R-:W-:Y:S01]  /*1780*/  VIADD R3, R3, 0x80 ;  /* 0x0000008003037836 */ /* 0x000fe20000000000 */
[C---:B--2---:R-:W-:Y:S02]  /*1790*/  PRMT R8, R6.reuse, 0x9910, RZ ;  /* 0x0000991006087816 */ /* 0x044fe400000000ff */
[----:B------:R-:W-:Y:S02]  /*17a0*/  ISETP.NE.AND P1, PT, R6, RZ, PT ;  /* 0x000000ff0600720c */ /* 0x000fe40003f25270 */
[----:B------:R-:W-:Y:S02]  /*17b0*/  ISETP.GT.AND P0, PT, R8, RZ, PT ;  /* 0x000000ff0800720c */ /* 0x000fe40003f04270 */
[----:B------:R-:W-:Y:S02]  /*17c0*/  IADD3 R8, P2, PT, R5, UR8, RZ ;  /* 0x0000000805087c10 */ /* 0x000fe4000ff5e0ff */
[----:B------:R-:W-:-:S02]  /*17d0*/  SEL R5, RZ, 0x1, !P0 ;  /* 0x00000001ff057807 */ /* 0x000fc40004000000 */
[----:B------:R-:W-:Y:S02]  /*17e0*/  IADD3.X R9, PT, PT, RZ, UR9, RZ, P2, !PT ;  /* 0x00000009ff097c10 */ /* 0x000fe400097fe4ff */
[----:B----4-:R-:W-:Y:S02]  /*17f0*/  SEL R5, R0, R5, !P1 ;  /* 0x0000000500057207 */ /* 0x010fe40004800000 */
[----:B------:R-:W-:-:S03]  /*1800*/  ISETP.GE.AND P0, PT, R3, UR4, PT ;  /* 0x0000000403007c0c */ /* 0x000fc6000bf06270 */
[----:B------:R0:W-:Y:S10]  /*1810*/  STG.E.U16 desc[UR6][R8.64], R5 ;  /* 0x0000000508007986 */ /* 0x0001f4000c101506 */
[----:B------:R-:W-:Y:S05]  /*1820*/  @P0 BREAK.RELIABLE B1 ;  /* 0x0000000000010942 */ /* 0x000fea0003800100 */
        /* <DEDUP_REMOVED lines=299> */
.L_x_11729:
        /* <DEDUP_REMOVED lines=11> */
[----:B------:R-:W-:-:S05]  /*2b90*/  SEL R5, R0, R5, !P1 ;  /* 0x0000000500057207 */ /* 0x000fca0004800000 */
[----:B------:R0:W-:Y:S02]  /*2ba0*/  STG.E.U16 desc[UR6][R8.64], R5 ;  /* 0x0000000508007986 */ /* 0x0001e4000c101506 */
.L_x_11726:
[----:B------:R-:W-:-:S13]  /*2bb0*/  ISETP.GE.AND P0, PT, R3, UR4, PT ;  /* 0x0000000403007c0c */ /* 0x000fda000bf06270 */
[----:B------:R-:W-:Y:S05]  /*2bc0*/  @P0 BREAK.RELIABLE B1 ;  /* 0x0000000000010942 */ /* 0x000fea0003800100 */
[----:B------:R-:W-:Y:S05]  /*2bd0*/  @P0 BRA `(.L_x_11728) ;  /* 0x0000001000e00947 */ /* 0x000fea0003800000 */
[----:B------:R-:W-:Y:S05]  /*2be0*/  BSYNC.RELIABLE B1 ;  /* 0x0000000000017941 */ /* 0x000fea0003800100 */
.L_x_11725:
        /* <DEDUP_REMOVED lines=298> */
.L_x_11730:
        /* <DEDUP_REMOVED lines=11> */
[----:B----4-:R-:W-:-:S05]  /*3f40*/  SEL R5, R0, R5, !P1 ;  /* 0x0000000500057207 */ /* 0x010fca0004800000 */
[----:B------:R1:W-:Y:S02]  /*3f50*/  STG.E.U16 desc[UR6][R8.64], R5 ;  /* 0x0000000508007986 */ /* 0x0003e4000c101506 */
.L_x_11728:
[----:B------:R-:W-:Y:S05]  /*3f60*/  BSYNC.RECONVERGENT B0 ;  /* 0x0000000000007941 */ /* 0x000fea0003800200 */
.L_x_11724:
        /* <DEDUP_REMOVED lines=301> */
.L_x_11731:
[----:B------:R-:W0:Y:S02]  /*5240*/  LDCU.128 UR8, c[0x0][0x580] ;  /* 0x0000b000ff0877ac */ /* 0x000e240008000c00 */
[----:B0-----:R-:W-:-:S04]  /*5250*/  IADD3 R4, P0, PT, R4, UR10, RZ ;  /* 0x0000000a04047c10 */ /* 0x001fc8000ff1e0ff */
[----:B------:R-:W-:-:S05]  /*5260*/  IADD3.X R5, PT, PT, RZ, UR11, RZ, P0, !PT ;  /* 0x0000000bff057c10 */ /* 0x000fca00087fe4ff */
[----:B------:R-:W2:Y:S01]  /*5270*/  LDG.E.U16 R4, desc[UR6][R4.64] ;  /* 0x0000000604047981 */ /* 0x000ea2000c1e1500 */
[----:B------:R-:W-:-:S04]  /*5280*/  IADD3 R2, P2, PT, R3, UR8, RZ ;  /* 0x0000000803027c10 */ /* 0x000fc8000ff5e0ff */
[----:B------:R-:W-:Y:S02]  /*5290*/  IADD3.X R3, PT, PT, RZ, UR9, RZ, P2, !PT ;  /* 0x00000009ff037c10 */ /* 0x000fe400097fe4ff */
[C---:B--2---:R-:W-:Y:S02]  /*52a0*/  ISETP.NE.AND P1, PT, R4.reuse, RZ, PT ;  /* 0x000000ff0400720c */ /* 0x044fe40003f25270 */
[----:B------:R-:W-:-:S04]  /*52b0*/  PRMT R6, R4, 0x9910, RZ ;  /* 0x0000991004067816 */ /* 0x000fc800000000ff */
[----:B------:R-:W-:-:S07]  /*52c0*/  ISETP.GT.AND P0, PT, R6, RZ, PT ;  /* 0x000000ff0600720c */ /* 0x000fce0003f04270 */
[----:B----4-:R-:W-:-:S05]  /*52d0*/  @P1 SEL R0, RZ, 0x1, !P0 ;  /* 0x00000001ff001807 */ /* 0x010fca0004000000 */
[----:B------:R-:W-:Y:S01]  /*52e0*/  STG.E.U16 desc[UR6][R2.64], R0 ;  /* 0x0000000002007986 */ /* 0x000fe2000c101506 */
[----:B------:R-:W-:Y:S05]  /*52f0*/  EXIT ;  /* 0x000000000000794d */ /* 0x000fea0003800000 */
.L_x_11732:
        /* <DEDUP_REMOVED lines=16> */
.L_x_32423:


//--------------------- .text._ZN2at6native27unrolled_elementwise_kernelINS0_13BUnaryFunctorIsssZZZNS0_21heaviside_kernel_cudaERNS_18TensorIteratorBaseEENKUlvE_clEvENKUlvE3_clEvEUlssE_EESt5arrayIPcLm2EELi4E23TrivialOffsetCalculatorILi1EjESD_NS0_6memory15LoadWithoutCastENSE_16StoreWithoutCastEEEviT_T0_T2_T3_T4_T5_ --------------------------
	.section	.text._ZN2at6native27unrolled_elementwise_kernelINS0_13BUnaryFunctorIsssZZZNS0_21heaviside_kernel_cudaERNS_18TensorIteratorBaseEENKUlvE_clEvENKUlvE3_clEvEUlssE_EESt5arrayIPcLm2EELi4E23TrivialOffsetCalculatorILi1EjESD_NS0_6memory15LoadWithoutCastENSE_16StoreWithoutCastEEEviT_T0_T2_T3_T4_T5_,"ax",@progbits
	.align	128
        .global         _ZN2at6native27unrolled_elementwise_kernelINS0_13BUnaryFunctorIsssZZZNS0_21heaviside_kernel_cudaERNS_18TensorIteratorBaseEENKUlvE_clEvENKUlvE3_clEvEUlssE_EESt5arrayIPcLm2EELi4E23TrivialOffsetCalculatorILi1EjESD_NS0_6memory15LoadWithoutCastENSE_16StoreWithoutCastEEEviT_T0_T2_T3_T4_T5_
        .type           _ZN2at6native27unrolled_elementwise_kernelINS0_13BUnaryFunctorIsssZZZNS0_21heaviside_kernel_cudaERNS_18TensorIteratorBaseEENKUlvE_clEvENKUlvE3_clEvEUlssE_EESt5arrayIPcLm2EELi4E23TrivialOffsetCalculatorILi1EjESD_NS0_6memory15LoadWithoutCastENSE_16StoreWithoutCastEEEviT_T0_T2_T3_T4_T5_,@function
        .size           _ZN2at6native27unrolled_elementwise_kernelINS0_13BUnaryFunctorIsssZZZNS0_21heaviside_kernel_cudaERNS_18TensorIteratorBaseEENKUlvE_clEvENKUlvE3_clEvEUlssE_EESt5arrayIPcLm2EELi4E23TrivialOffsetCalculatorILi1EjESD_NS0_6memory15LoadWithoutCastENSE_16StoreWithoutCastEEEviT_T0_T2_T3_T4_T5_,(.L_x_32424 - _ZN2at6native27unrolled_elementwise_kernelINS0_13BUnaryFunctorIsssZZZNS0_21heaviside_kernel_cudaERNS_18TensorIteratorBaseEENKUlvE_clEvENKUlvE3_clEvEUlssE_EESt5arrayIPcLm2EELi4E23TrivialOffsetCalculatorILi1EjESD_NS0_6memory15LoadWithoutCastENSE_16StoreWithoutCastEEEviT_T0_T2_T3_T4_T5_)
        .other          _ZN2at6native27unrolled_elementwise_kernelINS0_13BUnaryFunctorIsssZZZNS0_21heaviside_kernel_cudaERNS_18TensorIteratorBaseEENKUlvE_clEvENKUlvE3_clEvEUlssE_EESt5arrayIPcLm2EELi4E23TrivialOffsetCalculatorILi1EjESD_NS0_6memory15LoadWithoutCastENSE_16StoreWithoutCastEEEviT_T0_T2_T3_T4_T5_,@"STO_CUDA_ENTRY STV_DEFAULT"
_ZN2at6native27unrolled_elementwise_kernelINS0_13BUnaryFunctorIsssZZZNS0_21heaviside_kernel_cudaERNS_18TensorIteratorBaseEENKUlvE_clEvENKUlvE3_clEvEUlssE_EESt5arrayIPcLm2EELi4E23TrivialOffsetCalculatorILi1EjESD_NS0_6memory15LoadWithoutCastENSE_16StoreWithoutCastEEEviT_T0_T2_T3_T4_T5_:
.text._ZN2at6native27unrolled_elementwise_kernelINS0_13BUnaryFunctorIsssZZZNS0_21heaviside_kernel_cudaERNS_18TensorIteratorBaseEENKUlvE_clEvENKUlvE3_clEvEUlssE_EESt5arrayIPcLm2EELi4E23TrivialOffsetCalculatorILi1EjESD_NS0_6memory15LoadWithoutCastENSE_16StoreWithoutCastEEEviT_T0_T2_T3_T4_T5_:
[----:B------:R-:W-:Y:S01]  /*0000*/  LDC R1, c[0x0][0x37c] ;  /* 0x0000df00ff017b82 */ /* 0x000fe20000000800 */
[----:B------:R-:W0:Y:S07]  /*0010*/  S2R R0, SR_CTAID.X ;  /* 0x0000000000007919 */ /* 0x000e2e0000002500 */
[----:B------:R-:W0:Y:S01]  /*0020*/  LDC R3, c[0x0][0x380] ;  /* 0x0000e000ff037b82 */ /* 0x000e220000000800 */
[----:B------:R-:W1:Y:S01]  /*0030*/  LDCU.64 UR4, c[0x0][0x358] ;  /* 0x00006b00ff0477ac */ /* 0x000e620008000a00 */
[----:B------:R-:W-:Y:S01]  /*0040*/  PRMT R14, RZ, 0x7610, R14 ;  /* 0x00007610ff0e7816 */ /* 0x000fe2000000000e */
        /* <DEDUP_REMOVED lines=13> */
[----:B------:R-:W-:Y:S01]  /*0120*/  @!P3 IMAD R19, R0, 0x200, R13 ;  /* 0x000002000013b824 */ /* 0x000fe200078e020d */
[----:B------:R-:W0:Y:S01]  /*0130*/  @!P3 LDC.64 R4, c[0x0][0x390] ;  /* 0x0000e400ff04bb82 */ /* 0x000e220000000a00 */
[----:B------:R-:W-:Y:S01]  /*0140*/  @!P3 VIADD R13, R13, 0x80 ;  /* 0x000000800d0db836 */ /* 0x000fe20000000000 */
[----:B------:R-:W-:Y:S01]  /*0150*/  PRMT R15, RZ, 0x7610, R15 ;  /* 0x00007610ff0f7816 */ /* 0x000fe2000000000f */
[----:B-1----:R-:W3:Y:S03]  /*0160*/  @!P0 LDG.E.U16 R14, desc[UR4][R8.64] ;  /* 0x00000004080e8981 */ /* 0x002ee6000c1e1500 */
[----:B------:R-:W-:-:S13]  /*0170*/  ISETP.GE.AND P2, PT, R13, R2, PT ;  /* 0x000000020d00720c */ /* 0x000fda0003f46270 */
[----:B------:R-:W1:Y:S01]  /*0180*/  @!P2 LDC.64 R6, c[0x0][0x390] ;  /* 0x0000e400ff06ab82 */ /* 0x000e620000000a00 */
[----:B------:R-:W-:Y:S02]  /*0190*/  @!P2 IMAD R13, R0, 0x200, R13 ;  /* 0x00000200000da824 */ /* 0x000fe400078e020d */
[----:B--2---:R-:W-:-:S05]  /*01a0*/  @!P1 IMAD.WIDE.U32 R10, R17, 0x2, R10 ;  /* 0x00000002110a9825 */ /* 0x004fca00078e000a */
[----:B------:R-:W2:Y:S01]  /*01b0*/  @!P1 LDG.E.U16 R15, desc[UR4][R10.64] ;  /* 0x000000040a0f9981 */ /* 0x000ea2000c1e1500 */
[----:B------:R-:W-:Y:S01]  /*01c0*/  PRMT R16, RZ, 0x7610, R16 ;  /* 0x00007610ff107816 */ /* 0x000fe20000000010 */
[----:B-1----:R-:W-:-:S04]  /*01d0*/  @!P2 IMAD.WIDE.U32 R6, R13, 0x2, R6 ;  /* 0x000000020d06a825 */ /* 0x002fc800078e0006 */
[----:B0-----:R-:W-:Y:S01]  /*01e0*/  @!P3 IMAD.WIDE.U32 R12, R19, 0x2, R4 ;  /* 0x00000002130cb825 */ /* 0x001fe200078e0004 */
[----:B------:R-:W-:Y:S01]  /*01f0*/  PRMT R5, RZ, 0x7610, R5 ;  /* 0x00007610ff057816 */ /* 0x000fe20000000005 */
[----:B------:R0:W4:Y:S05]  /*0200*/  @!P2 LDG.E.U16 R16, desc[UR4][R6.64] ;  /* 0x000000040610a981 */ /* 0x00012a000c1e1500 */
[----:B------:R-:W0:Y:S01]  /*0210*/  @!P3 LDG.E.U16 R5, desc[UR4][R12.64] ;  /* 0x000000040c05b981 */ /* 0x000e22000c1e1500 */
[----:B------:R-:W1:Y:S01]  /*0220*/  LDC.U16 R4, c[0x0][0x386] ;  /* 0x0000e180ff047b82 */ /* 0x000e620000000400 */
[----:B------:R-:W-:Y:S04]  /*0230*/  BSSY.RECONVERGENT B0, `(.L_x_11733) ;  /* 0x000002c000007945 */ /* 0x000fe80003800200 */
[----:B------:R-:W-:Y:S01]  /*0240*/  BSSY.RELIABLE B1, `(.L_x_11734) ;  /* 0x0000024000017945 */ /* 0x000fe20003800100 */
[----:B---3--:R-:W-:-:S04]  /*0250*/  PRMT R8, R14, 0x9910, RZ ;  /* 0x000099100e087816 */ /* 0x008fc800000000ff */
[C---:B------:R-:W-:Y:S02]  /*0260*/  ISETP.GT.AND P6, PT, R8.reuse, RZ, PT ;  /* 0x000000ff0800720c */ /* 0x040fe40003fc4270 */
[----:B--2---:R-:W-:Y:S02]  /*0270*/  PRMT R15, R15, 0x9910, RZ ;  /* 0x000099100f0f7816 */ /* 0x004fe400000000ff */
[----:B------:R-:W-:Y:S02]  /*0280*/  ISETP.NE.AND P0, PT, R8, RZ, PT ;  /* 0x000000ff0800720c */ /* 0x000fe40003f05270 */
[----:B0-----:R-:W-:Y:S01]  /*0290*/  PRMT R6, R5, 0x9910, RZ ;  /* 0x0000991005067816 */ /* 0x001fe200000000ff */
[----:B------:R-:W-:Y:S01]  /*02a0*/  IMAD.MOV.U32 R5, RZ, RZ, R15 ;  /* 0x000000ffff057224 */ /* 0x000fe200078e000f */
[----:B----4-:R-:W-:-:S04]  /*02b0*/  PRMT R9, R16, 0x9910, RZ ;  /* 0x0000991010097816 */ /* 0x010fc800000000ff */
[----:B------:R-:W-:-:S04]  /*02c0*/  ISETP.GT.AND P3, PT, R5, RZ, PT ;  /* 0x000000ff0500720c */ /* 0x000fc80003f64270 */
[----:B------:R-:W-:Y:S02]  /*02d0*/  SEL R7, RZ, 0x1, !P3 ;  /* 0x00000001ff077807 */ /* 0x000fe40005800000 */
[----:B------:R-:W-:Y:S02]  /*02e0*/  ISETP.GE.AND P3, PT, R3, R2, PT ;  /* 0x000000020300720c */ /* 0x000fe40003f66270 */
[----:B------:R-:W-:Y:S02]  /*02f0*/  ISETP.NE.AND P2, PT, R9, RZ, PT ;  /* 0x000000ff0900720c */ /* 0x000fe40003f45270 */
[----:B------:R-:W-:Y:S02]  /*0300*/  ISETP.GT.AND P5, PT, R6, RZ, PT ;  /* 0x000000ff0600720c */ /* 0x000fe40003fa4270 */
[----:B------:R-:W-:Y:S02]  /*0310*/  ISETP.NE.AND P1, PT, R5, RZ, PT ;  /* 0x000000ff0500720c */ /* 0x000fe40003f25270 */
[----:B------:R-:W-:-:S02]  /*0320*/  SEL R5, RZ, 0x1, !P6 ;  /* 0x00000001ff057807 */ /* 0x000fc40007000000 */
[----:B------:R-:W-:Y:S02]  /*0330*/  ISETP.GT.AND P6, PT, R9, RZ, PT ;  /* 0x000000ff0900720c */ /* 0x000fe40003fc4270 */
[----:B------:R-:W-:Y:S02]  /*0340*/  ISETP.NE.AND P4, PT, R6, RZ, PT ;  /* 0x000000ff0600720c */ /* 0x000fe40003f85270 */
[----:B------:R-:W-:Y:S02]  /*0350*/  SEL R9, RZ, 0x1, !P5 ;  /* 0x00000001ff097807 */ /* 0x000fe40006800000 */
[C---:B-1----:R-:W-:Y:S02]  /*0360*/  SEL R5, R4.reuse, R5, !P0 ;  /* 0x0000000504057207 */ /* 0x042fe40004000000 */
[C---:B------:R-:W-:Y:S02]  /*0370*/  SEL R11, R4.reuse, R7, !P1 ;  /* 0x00000007040b7207 */ /* 0x040fe40004800000 */
[----:B------:R-:W-:-:S02]  /*0380*/  SEL R9, R4, R9, !P4 ;  /* 0x0000000904097207 */ /* 0x000fc40006000000 */
[----:B------:R-:W-:Y:S01]  /*0390*/  @P2 SEL R4, RZ, 0x1, !P6 ;  /* 0x00000001ff042807 */ /* 0x000fe20007000000 */
[----:B------:R-:W-:Y:S06]  /*03a0*/  @P3 BRA `(.L_x_11735) ;  /* 0x0000000000343947 */ /* 0x000fec0003800000 */
        /* <DEDUP_REMOVED lines=13> */
.L_x_11735:
[----:B------:R-:W-:Y:S05]  /*0480*/  BSYNC.RELIABLE B1 ;  /* 0x0000000000017941 */ /* 0x000fea0003800100 */
.L_x_11734:
[----:B------:R-:W-:-:S13]  /*0490*/  ISETP.GE.AND P0, PT, R3, R2, PT ;  /* 0x000000020300720c */ /* 0x000fda0003f06270 */
[----:B0-----:R-:W0:Y:S01]  /*04a0*/  @!P0 LDC.64 R6, c[0x0][0x388] ;  /* 0x0000e200ff068b82 */ /* 0x001e220000000a00 */
[----:B------:R-:W-:Y:S02]  /*04b0*/  @!P0 IMAD R5, R0, 0x200, R3 ;  /* 0x0000020000058824 */ /* 0x000fe400078e0203 */
[----:B------:R-:W-:Y:S02]  /*04c0*/  @!P0 VIADD R3, R3, 0x80 ;  /* 0x0000008003038836 */ /* 0x000fe40000000000 */
[----:B0-----:R-:W-:-:S05]  /*04d0*/  @!P0 IMAD.WIDE.U32 R6, R5, 0x2, R6 ;  /* 0x0000000205068825 */ /* 0x001fca00078e0006 */
[----:B------:R1:W-:Y:S02]  /*04e0*/  @!P0 STG.E.U16 desc[UR4][R6.64], R9 ;  /* 0x0000000906008986 */ /* 0x0003e4000c101504 */
.L_x_11736:
[----:B------:R-:W-:Y:S05]  /*04f0*/  BSYNC.RECONVERGENT B0 ;  /* 0x0000000000007941 */ /* 0x000fea0003800200 */
.L_x_11733:
[----:B------:R-:W-:Y:S05]  /*0500*/  WARPSYNC.ALL ;  /* 0x0000000000007948 */ /* 0x000fea0003800000 */
[----:B------:R-:W-:-:S13]  /*0510*/  ISETP.GE.AND P0, PT, R3, R2, PT ;  /* 0x000000020300720c */ /* 0x000fda0003f06270 */
[----:B------:R-:W-:Y:S05]  /*0520*/  @P0 EXIT ;  /* 0x000000000000094d */ /* 0x000fea0003800000 */
[----:B01----:R-:W0:Y:S01]  /*0530*/  LDC.64 R6, c[0x0][0x388] ;  /* 0x0000e200ff067b82 */ /* 0x003e220000000a00 */
[----:B------:R-:W-:-:S04]  /*0540*/  IMAD R3, R0, 0x200, R3 ;  /* 0x0000020000037824 */ /* 0x000fc800078e0203 */
[----:B0-----:R-:W-:-:S05]  /*0550*/  IMAD.WIDE.U32 R2, R3, 0x2, R6 ;  /* 0x0000000203027825 */ /* 0x001fca00078e0006 */
[----:B------:R-:W-:Y:S01]  /*0560*/  STG.E.U16 desc[UR4][R2.64], R4 ;  /* 0x0000000402007986 */ /* 0x000fe2000c101504 */
[----:B------:R-:W-:Y:S05]  /*0570*/  EXIT ;  /* 0x000000000000794d */ /* 0x000fea0003800000 */
.L_x_11737:
        /* <DEDUP_REMOVED lines=16> */
.L_x_32424:


//--------------------- .text._ZN2at6native29vectorized_elementwise_kernelILi2ENS0_13BUnaryFunctorIsssZZZNS0_21heaviside_kernel_cudaERNS_18TensorIteratorBaseEENKUlvE_clEvENKUlvE3_clEvEUlssE_EESt5arrayIPcLm2EEEEviT0_T1_ --------------------------
	.section	.text._ZN2at6native29vectorized_elementwise_kernelILi2ENS0_13BUnaryFunctorIsssZZZNS0_21heaviside_kernel_cudaERNS_18TensorIteratorBaseEENKUlvE_clEvENKUlvE3_clEvEUlssE_EESt5arrayIPcLm2EEEEviT0_T1_,"ax",@progbits
	.align	128
        .global         _ZN2at6native29vectorized_elementwise_kernelILi2ENS0_13BUnaryFunctorIsssZZZNS0_21heaviside_kernel_cudaERNS_18TensorIteratorBaseEENKUlvE_clEvENKUlvE3_clEvEUlssE_EESt5arrayIPcLm2EEEEviT0_T1_
        .type           _ZN2at6native29vectorized_elementwise_kernelILi2ENS0_13BUnaryFunctorIsssZZZNS0_21heaviside_kernel_cudaERNS_18TensorIteratorBaseEENKUlvE_clEvENKUlvE3_clEvEUlssE_EESt5arrayIPcLm2EEEEviT0_T1_,@function
        .size           _ZN2at6native29vectorized_elementwise_kernelILi2ENS0_13BUnaryFunctorIsssZZZNS0_21heaviside_kernel_cudaERNS_18TensorIteratorBaseEENKUlvE_clEvENKUlvE3_clEvEUlssE_EESt5arrayIPcLm2EEEEviT0_T1_,(.L_x_32425 - _ZN2at6native29vectorized_elementwise_kernelILi2ENS0_13BUnaryFunctorIsssZZZNS0_21heaviside_kernel_cudaERNS_18TensorIteratorBaseEENKUlvE_clEvENKUlvE3_clEvEUlssE_EESt5arrayIPcLm2EEEEviT0_T1_)
        .other          _ZN2at6native29vectorized_elementwise_kernelILi2ENS0_13BUnaryFunctorIsssZZZNS0_21heaviside_kernel_cudaERNS_18TensorIteratorBaseEENKUlvE_clEvENKUlvE3_clEvEUlssE_EESt5arrayIPcLm2EEEEviT0_T1_,@"STO_CUDA_ENTRY STV_DEFAULT"
_ZN2at6native29vectorized_elementwise_kernelILi2ENS0_13BUnaryFunctorIsssZZZNS0_21heaviside_kernel_cudaERNS_18TensorIteratorBaseEENKUlvE_clEvENKUlvE3_clEvEUlssE_EESt5arrayIPcLm2EEEEviT0_T1_:
.text._ZN2at6native29vectorized_elementwise_kernelILi2ENS0_13BUnaryFunctorIsssZZZNS0_21heaviside_kernel_cudaERNS_18TensorIteratorBaseEENKUlvE_clEvENKUlvE3_clEvEUlssE_EESt5arrayIPcLm2EEEEviT0_T1_:
[----:B------:R-:W-:Y:S01]  /*0000*/  LDC R1, c[0x0][0x37c] ;  /* 0x0000df00ff017b82 */ /* 0x000fe20000000800 */
[----:B------:R-:W0:Y:S01]  /*0010*/  S2R R17, SR_CTAID.X ;  /* 0x0000000000117919 */ /* 0x000e220000002500 */
[----:B------:R-:W1:Y:S06]  /*0020*/  LDCU UR6, c[0x0][0x380] ;  /* 0x00007000ff0677ac */ /* 0x000e6c0008000800 */
[----:B------:R-:W2:Y:S01]  /*0030*/  LDC.U16 R18, c[0x0][0x386] ;  /* 0x0000e180ff127b82 */ /* 0x000ea20000000400 */
[----:B------:R-:W3:Y:S01]  /*0040*/  LDCU.64 UR4, c[0x0][0x358] ;  /* 0x00006b00ff0477ac */ /* 0x000ee20008000a00 */
        /* <DEDUP_REMOVED lines=17> */
[----:B------:R0:W3:Y:S07]  /*0160*/  @!P6 LDG.E.U16 R20, desc[UR4][R26.64] ;  /* 0x000000041a14e981 */ /* 0x0000ee000c1e1500 */
        /* <DEDUP_REMOVED lines=9> */
[----:B------:R-:W2:Y:S01]  /*0200*/  @!P2 LDC.64 R2, c[0x0][0x390] ;  /* 0x0000e400ff02ab82 */ /* 0x000ea20000000a00 */
[----:B------:R-:W-:-:S05]  /*0210*/  @!P2 VIADD R0, R0, 0x80 ;  /* 0x000000800000a836 */ /* 0x000fca0000000000 */
[----:B------:R-:W-:-:S13]  /*0220*/  ISETP.GE.U32.AND P1, PT, R0, R19, PT ;  /* 0x000000130000720c */ /* 0x000fda0003f26070 */
[----:B------:R-:W-:Y:S01]  /*0230*/  @!P1 IMAD.IADD R21, R17, 0x1, R0 ;  /* 0x0000000111159824 */ /* 0x000fe200078e0200 */
[----:B------:R-:W4:Y:S01]  /*0240*/  @!P1 LDC.64 R4, c[0x0][0x390] ;  /* 0x0000e400ff049b82 */ /* 0x000f220000000a00 */
[----:B------:R-:W-:-:S05]  /*0250*/  @!P1 VIADD R0, R0, 0x80 ;  /* 0x0000008000009836 */ /* 0x000fca0000000000 */
[----:B------:R-:W-:Y:S01]  /*0260*/  ISETP.GE.U32.AND P0, PT, R0, R19, PT ;  /* 0x000000130000720c */ /* 0x000fe20003f06070 */
[----:B-1----:R-:W-:-:S12]  /*0270*/  @!P5 IMAD.WIDE.U32 R12, R7, 0x2, R12 ;  /* 0x00000002070cd825 */ /* 0x002fd800078e000c */
[----:B------:R-:W-:Y:S01]  /*0280*/  @!P0 IMAD.IADD R25, R17, 0x1, R0 ;  /* 0x0000000111198824 */ /* 0x000fe200078e0200 */
[----:B------:R-:W-:Y:S01]  /*0290*/  PRMT R22, RZ, 0x7610, R22 ;  /* 0x00007610ff167816 */ /* 0x000fe20000000016 */
[----:B------:R-:W-:Y:S01]  /*02a0*/  @!P0 VIADD R0, R0, 0x80 ;  /* 0x0000008000008836 */ /* 0x000fe20000000000 */
[----:B------:R-:W1:Y:S04]  /*02b0*/  @!P0 LDC.64 R6, c[0x0][0x390] ;  /* 0x0000e400ff068b82 */ /* 0x000e680000000a00 */
[----:B------:R-:W-:Y:S01]  /*02c0*/  ISETP.GE.U32.AND P6, PT, R0, R19, PT ;  /* 0x000000130000720c */ /* 0x000fe20003fc6070 */
[----:B-----5:R-:W-:Y:S01]  /*02d0*/  @!P3 IMAD.WIDE.U32 R10, R15, 0x2, R10 ;  /* 0x000000020f0ab825 */ /* 0x020fe200078e000a */
[----:B0-----:R-:W-:Y:S01]  /*02e0*/  PRMT R26, RZ, 0x7610, R26 ;  /* 0x00007610ff1a7816 */ /* 0x001fe2000000001a */
[----:B------:R0:W5:Y:S02]  /*02f0*/  @!P5 LDG.E.U16 R22, desc[UR4][R12.64] ;  /* 0x000000040c16d981 */ /* 0x000164000c1e1500 */
[----:B--2---:R-:W-:Y:S01]  /*0300*/  @!P2 IMAD.WIDE.U32 R2, R23, 0x2, R2 ;  /* 0x000000021702a825 */ /* 0x004fe200078e0002 */
[----:B------:R-:W-:-:S02]  /*0310*/  PRMT R23, RZ, 0x7610, R23 ;  /* 0x00007610ff177816 */ /* 0x000fc40000000017 */
[----:B------:R-:W2:Y:S01]  /*0320*/  @!P3 LDG.E.U16 R26, desc[UR4][R10.64] ;  /* 0x000000040a1ab981 */ /* 0x000ea2000c1e1500 */
[----:B------:R-:W-:Y:S01]  /*0330*/  PRMT R24, RZ, 0x7610, R24 ;  /* 0x00007610ff187816 */ /* 0x000fe20000000018 */
[----:B----4-:R-:W-:Y:S02]  /*0340*/  @!P4 IMAD.WIDE.U32 R8, R29, 0x2, R8 ;  /* 0x000000021d08c825 */ /* 0x010fe400078e0008 */
[----:B------:R-:W4:Y:S01]  /*0350*/  @!P2 LDG.E.U16 R23, desc[UR4][R2.64] ;  /* 0x000000040217a981 */ /* 0x000f22000c1e1500 */
[----:B------:R-:W1:Y:S01]  /*0360*/  @!P6 LDC.64 R14, c[0x0][0x390] ;  /* 0x0000e400ff0eeb82 */ /* 0x000e620000000a00 */
[----:B------:R-:W-:Y:S01]  /*0370*/  @!P1 IMAD.WIDE.U32 R4, R21, 0x2, R4 ;  /* 0x0000000215049825 */ /* 0x000fe200078e0004 */
[----:B------:R-:W-:Y:S01]  /*0380*/  PRMT R21, RZ, 0x7610, R21 ;  /* 0x00007610ff157816 */ /* 0x000fe20000000015 */
[----:B------:R3:W4:Y:S05]  /*0390*/  @!P4 LDG.E.U16 R24, desc[UR4][R8.64] ;  /* 0x000000040818c981 */ /* 0x00072a000c1e1500 */
[----:B------:R-:W4:Y:S01]  /*03a0*/  @!P1 LDG.E.U16 R21, desc[UR4][R4.64] ;  /* 0x0000000404159981 */ /* 0x000f22000c1e1500 */
[----:B0-----:R-:W-:Y:S01]  /*03b0*/  PRMT R12, RZ, 0x7610, R12 ;  /* 0x00007610ff0c7816 */ /* 0x001fe2000000000c */
[----:B-1----:R-:W-:-:S04]  /*03c0*/  @!P0 IMAD.WIDE.U32 R6, R25, 0x2, R6 ;  /* 0x0000000219068825 */ /* 0x002fc800078e0006 */
[--C-:B------:R-:W-:Y:S01]  /*03d0*/  @!P6 IMAD.IADD R13, R17, 0x1, R0.reuse ;  /* 0x00000001110de824 */ /* 0x100fe200078e0200 */
[----:B------:R0:W4:Y:S01]  /*03e0*/  @!P0 LDG.E.U16 R12, desc[UR4][R6.64] ;  /* 0x00000004060c8981 */ /* 0x000122000c1e1500 */
[----:B------:R-:W-:Y:S02]  /*03f0*/  PRMT R0, RZ, 0x7610, R0 ;  /* 0x00007610ff007816 */ /* 0x000fe40000000000 */
[----:B------:R-:W-:-:S05]  /*0400*/  @!P6 IMAD.WIDE.U32 R14, R13, 0x2, R14 ;  /* 0x000000020d0ee825 */ /* 0x000fca00078e000e */
[----:B------:R-:W4:Y:S01]  /*0410*/  @!P6 LDG.E.U16 R0, desc[UR4][R14.64] ;  /* 0x000000040e00e981 */ /* 0x000f22000c1e1500 */
[----:B------:R-:W-:Y:S04]  /*0420*/  BSSY.RECONVERGENT B0, `(.L_x_11739) ;  /* 0x0000060000007945 */ /* 0x000fe80003800200 */
[----:B------:R-:W-:Y:S01]  /*0430*/  BSSY.RELIABLE B1, `(.L_x_11740) ;  /* 0x0000058000017945 */ /* 0x000fe20003800100 */
[----:B---3--:R-:W-:-:S04]  /*0440*/  PRMT R8, R20, 0x9910, RZ ;  /* 0x0000991014087816 */ /* 0x008fc800000000ff */
[C---:B------:R-:W-:Y:S02]  /*0450*/  ISETP.GT.AND P1, PT, R8.reuse, RZ, PT ;  /* 0x000000ff0800720c */ /* 0x040fe40003f24270 */
[----:B------:R-:W-:Y:S02]  /*0460*/  ISETP.NE.AND P3, PT, R8, RZ, PT ;  /* 0x000000ff0800720c */ /* 0x000fe40003f65270 */
[----:B0-----:R-:W-:-:S04]  /*0470*/  SEL R7, RZ, 0x1, !P1 ;  /* 0x00000001ff077807 */ /* 0x001fc80004800000 */
[----:B------:R-:W-:Y:S02]  /*0480*/  SEL R7, R18, R7, !P3 ;  /* 0x0000000712077207 */ /* 0x000fe40005800000 */
[----:B-----5:R-:W-:Y:S02]  /*0490*/  PRMT R2, R22, 0x9910, RZ ;  /* 0x0000991016027816 */ /* 0x020fe400000000ff */
[----:B--2---:R-:W-:Y:S02]  /*04a0*/  PRMT R26, R26, 0x9910, RZ ;  /* 0x000099101a1a7816 */ /* 0x004fe400000000ff */
[C---:B------:R-:W-:Y:S02]  /*04b0*/  ISETP.NE.AND P5, PT, R2.reuse, RZ, PT ;  /* 0x000000ff0200720c */ /* 0x040fe40003fa5270 */
[----:B------:R-:W-:Y:S01]  /*04c0*/  ISETP.GT.AND P4, PT, R2, RZ, PT ;  /* 0x000000ff0200720c */ /* 0x000fe20003f84270 */
[----:B------:R-:W-:Y:S01]  /*04d0*/  IMAD.MOV.U32 R2, RZ, RZ, R26 ;  /* 0x000000ffff027224 */ /* 0x000fe200078e001a */
[----:B----4-:R-:W-:-:S02]  /*04e0*/  PRMT R23, R23, 0x9910, RZ ;  /* 0x0000991017177816 */ /* 0x010fc400000000ff */
[----:B------:R-:W-:Y:S02]  /*04f0*/  PRMT R3, R24, 0x9910, RZ ;  /* 0x0000991018037816 */ /* 0x000fe400000000ff */
[C---:B------:R-:W-:Y:S02]  /*0500*/  ISETP.NE.AND P1, PT, R2.reuse, RZ, PT ;  /* 0x000000ff0200720c */ /* 0x040fe40003f25270 */
[----:B------:R-:W-:Y:S01]  /*0510*/  ISETP.GT.AND P2, PT, R2, RZ, PT ;  /* 0x000000ff0200720c */ /* 0x000fe20003f44270 */
[----:B------:R-:W-:Y:S01]  /*0520*/  IMAD.MOV.U32 R2, RZ, RZ, R23 ;  /* 0x000000ffff027224 */ /* 0x000fe200078e0017 */
[----:B------:R-:W-:Y:S02]  /*0530*/  PRMT R21, R21, 0x9910, RZ ;  /* 0x0000991015157816 */ /* 0x000fe400000000ff */
[C---:B------:R-:W-:Y:S02]  /*0540*/  ISETP.NE.AND P0, PT, R3.reuse, RZ, PT ;  /* 0x000000ff0300720c */ /* 0x040fe40003f05270 */
[----:B------:R-:W-:-:S02]  /*0550*/  ISETP.GT.AND P6, PT, R3, RZ, PT ;  /* 0x000000ff0300720c */ /* 0x000fc40003fc4270 */
[----:B------:R-:W-:Y:S02]  /*0560*/  SEL R3, RZ, 0x1, !P4 ;  /* 0x00000001ff037807 */ /* 0x000fe40006000000 */
[C---:B------:R-:W-:Y:S02]  /*0570*/  ISETP.NE.AND P3, PT, R2.reuse, RZ, PT ;  /* 0x000000ff0200720c */ /* 0x040fe40003f65270 */
[----:B------:R-:W-:Y:S01]  /*0580*/  ISETP.GT.AND P4, PT, R2, RZ, PT ;  /* 0x000000ff0200720c */ /* 0x000fe20003f84270 */
[----:B------:R-:W-:Y:S01]  /*0590*/  IMAD.MOV.U32 R2, RZ, RZ, R21 ;  /* 0x000000ffff027224 */ /* 0x000fe200078e0015 */
[----:B------:R-:W-:Y:S02]  /*05a0*/  SEL R6, R18, R3, !P5 ;  /* 0x0000000312067207 */ /* 0x000fe40006800000 */
[----:B------:R-:W-:Y:S02]  /*05b0*/  PRMT R12, R12, 0x9910, RZ ;  /* 0x000099100c0c7816 */ /* 0x000fe400000000ff */
[----:B------:R-:W-:-:S02]  /*05c0*/  ISETP.GT.AND P5, PT, R2, RZ, PT ;  /* 0x000000ff0200720c */ /* 0x000fc40003fa4270 */
[----:B------:R-:W-:Y:S02]  /*05d0*/  SEL R5, RZ, 0x1, !P6 ;  /* 0x00000001ff057807 */ /* 0x000fe40007000000 */
[----:B------:R-:W-:Y:S02]  /*05e0*/  SEL R9, RZ, 0x1, !P5 ;  /* 0x00000001ff097807 */ /* 0x000fe40006800000 */
[----:B------:R-:W-:Y:S01]  /*05f0*/  ISETP.NE.AND P6, PT, R2, RZ, PT ;  /* 0x000000ff0200720c */ /* 0x000fe20003fc5270 */
[----:B------:R-:W-:Y:S01]  /*0600*/  IMAD.MOV.U32 R2, RZ, RZ, R12 ;  /* 0x000000ffff027224 */ /* 0x000fe200078e000c */
[----:B------:R-:W-:Y:S02]  /*0610*/  ISETP.GE.U32.AND P5, PT, R16, R19, PT ;  /* 0x000000131000720c */ /* 0x000fe40003fa6070 */
[----:B------:R-:W-:Y:S02]  /*0620*/  SEL R3, RZ, 0x1, !P2 ;  /* 0x00000001ff037807 */ /* 0x000fe40005000000 */
[----:B------:R-:W-:-:S02]  /*0630*/  PRMT R0, R0, 0x9910, RZ ;  /* 0x0000991000007816 */ /* 0x000fc400000000ff */
[C---:B------:R-:W-:Y:S02]  /*0640*/  SEL R5, R18.reuse, R5, !P0 ;  /* 0x0000000512057207 */ /* 0x040fe40004000000 */
[----:B------:R-:W-:Y:S02]  /*0650*/  SEL R4, R18, R3, !P1 ;  /* 0x0000000312047207 */ /* 0x000fe40004800000 */
[----:B------:R-:W-:Y:S02]  /*0660*/  ISETP.GT.AND P0, PT, R2, RZ, PT ;  /* 0x000000ff0200720c */ /* 0x000fe40003f04270 */
[----:B------:R-:W-:Y:S02]  /*0670*/  SEL R3, RZ, 0x1, !P4 ;  /* 0x00000001ff037807 */ /* 0x000fe40006000000 */
[----:B------:R-:W-:Y:S02]  /*0680*/  ISETP.GT.AND P4, PT, R0, RZ, PT ;  /* 0x000000ff0000720c */ /* 0x000fe40003f84270 */
[----:B------:R-:W-:-:S02]  /*0690*/  ISETP.NE.AND P2, PT, R2, RZ, PT ;  /* 0x000000ff0200720c */ /* 0x000fc40003f45270 */
[----:B------:R-:W-:Y:S02]  /*06a0*/  SEL R11, RZ, 0x1, !P0 ;  /* 0x00000001ff0b7807 */ /* 0x000fe40004000000 */
[----:B------:R-:W-:Y:S02]  /*06b0*/  ISETP.NE.AND P1, PT, R0, RZ, PT ;  /* 0x000000ff0000720c */ /* 0x000fe40003f25270 */
[----:B------:R-:W-:Y:S02]  /*06c0*/  SEL R13, RZ, 0x1, !P4 ;  /* 0x00000001ff0d7807 */ /* 0x000fe40006000000 */
[C---:B------:R-:W-:Y:S02]  /*06d0*/  SEL R3, R18.reuse, R3, !P3 ;  /* 0x0000000312037207 */ /* 0x040fe40005800000 */
[C---:B------:R-:W-:Y:S02]  /*06e0*/  SEL R0, R18.reuse, R9, !P6 ;  /* 0x0000000912007207 */ /* 0x040fe40007000000 */
[----:B------:R-:W-:-:S02]  /*06f0*/  SEL R2, R18, R11, !P2 ;  /* 0x0000000b12027207 */ /* 0x000fc40005000000 */
[----:B------:R-:W-:Y:S01]  /*0700*/  SEL R18, R18, R13, !P1 ;  /* 0x0000000d12127207 */ /* 0x000fe20004800000 */
        /* <DEDUP_REMOVED lines=13> */
.L_x_11741:
[----:B------:R-:W-:-:S13]  /*07e0*/  ISETP.GE.U32.AND P0, PT, R16, R19, PT ;  /* 0x000000131000720c */ /* 0x000fda0003f06070 */
[----:B------:R-:W-:Y:S05]  /*07f0*/  @P0 BRA `(.L_x_11743) ;  /* 0x0000000000300947 */ /* 0x000fea0003800000 */
[----:B0-----:R-:W0:Y:S01]  /*0800*/  LDC.64 R6, c[0x0][0x388] ;  /* 0x0000e200ff067b82 */ /* 0x001e220000000a00 */
[----:B------:R-:W-:Y:S02]  /*0810*/  IMAD.IADD R9, R17, 0x1, R16 ;  /* 0x0000000111097824 */ /* 0x000fe400078e0210 */
[----:B------:R-:W-:Y:S02]  /*0820*/  VIADD R16, R16, 0x80 ;  /* 0x0000008010107836 */ /* 0x000fe40000000000 */
[----:B0-----:R-:W-:-:S05]  /*0830*/  IMAD.WIDE.U32 R6, R9, 0x2, R6 ;  /* 0x0000000209067825 */ /* 0x001fca00078e0006 */
[----:B------:R1:W-:Y:S02]  /*0840*/  STG.E.U16 desc[UR4][R6.64], R5 ;  /* 0x0000000506007986 */ /* 0x0003e4000c101504 */
.L_x_11742:
[----:B------:R-:W-:-:S13]  /*0850*/  ISETP.GE.U32.AND P0, PT, R16, R19, PT ;  /* 0x000000131000720c */ /* 0x000fda0003f06070 */
[----:B------:R-:W-:Y:S05]  /*0860*/  @P0 BRA `(.L_x_11744) ;  /* 0x0000000000300947 */ /* 0x000fea0003800000 */
[----:B01----:R-:W0:Y:S01]  /*0870*/  LDC.64 R6, c[0x0][0x388] ;  /* 0x0000e200ff067b82 */ /* 0x003e220000000a00 */
[----:B------:R-:W-:Y:S02]  /*0880*/  IMAD.IADD R5, R17, 0x1, R16 ;  /* 0x0000000111057824 */ /* 0x000fe400078e0210 */
[----:B------:R-:W-:Y:S02]  /*0890*/  VIADD R16, R16, 0x80 ;  /* 0x0000008010107836 */ /* 0x000fe40000000000 */
[----:B0-----:R-:W-:-:S05]  /*08a0*/  IMAD.WIDE.U32 R6, R5, 0x2, R6 ;  /* 0x0000000205067825 */ /* 0x001fca00078e0006 */
[----:B------:R1:W-:Y:S02]  /*08b0*/  STG.E.U16 desc[UR4][R6.64], R4 ;  /* 0x0000000406007986 */ /* 0x0003e4000c101504 */
.L_x_11743:
[----:B------:R-:W-:-:S13]  /*08c0*/  ISETP.GE.U32.AND P0, PT, R16, R19, PT ;  /* 0x000000131000720c */ /* 0x000fda0003f06070 */
[----:B------:R-:W-:Y:S05]  /*08d0*/  @P0 BRA `(.L_x_11745) ;  /* 0x0000000000340947 */ /* 0x000fea0003800000 */
[----:B-1----:R-:W1:Y:S01]  /*08e0*/  LDC.64 R4, c[0x0][0x388] ;  /* 0x0000e200ff047b82 */ /* 0x002e620000000a00 */
[----:B------:R-:W-:Y:S02]  /*08f0*/  IMAD.IADD R7, R17, 0x1, R16 ;  /* 0x0000000111077824 */ /* 0x000fe400078e0210 */
[----:B------:R-:W-:Y:S02]  /*0900*/  VIADD R16, R16, 0x80 ;  /* 0x0000008010107836 */ /* 0x000fe40000000000 */
[----:B-1----:R-:W-:-:S05]  /*0910*/  IMAD.WIDE.U32 R4, R7, 0x2, R4 ;  /* 0x0000000207047825 */ /* 0x002fca00078e0004 */
[----:B------:R2:W-:Y:S02]  /*0920*/  STG.E.U16 desc[UR4][R4.64], R3 ;  /* 0x0000000304007986 */ /* 0x0005e4000c101504 */
.L_x_11744:
[----:B------:R-:W-:-:S13]  /*0930*/  ISETP.GE.U32.AND P0, PT, R16, R19, PT ;  /* 0x000000131000720c */ /* 0x000fda0003f06070 */
[----:B------:R-:W-:Y:S05]  /*0940*/  @P0 BREAK.RELIABLE B1 ;  /* 0x0000000000010942 */ /* 0x000fea0003800100 */
[----:B------:R-:W-:Y:S05]  /*0950*/  @P0 BRA `(.L_x_11746) ;  /* 0x0000000000300947 */ /* 0x000fea0003800000 */
[----:B-12---:R-:W1:Y:S01]  /*0960*/  LDC.64 R4, c[0x0][0x388] ;  /* 0x0000e200ff047b82 */ /* 0x006e620000000a00 */
[----:B------:R-:W-:Y:S02]  /*0970*/  IMAD.IADD R3, R17, 0x1, R16 ;  /* 0x0000000111037824 */ /* 0x000fe400078e0210 */
[----:B------:R-:W-:Y:S02]  /*0980*/  VIADD R16, R16, 0x80 ;  /* 0x0000008010107836 */ /* 0x000fe40000000000 */
[----:B-1----:R-:W-:-:S05]  /*0990*/  IMAD.WIDE.U32 R4, R3, 0x2, R4 ;  /* 0x0000000203047825 */ /* 0x002fca00078e0004 */
[----:B------:R2:W-:Y:S02]  /*09a0*/  STG.E.U16 desc[UR4][R4.64], R0 ;  /* 0x0000000004007986 */ /* 0x0005e4000c101504 */
.L_x_11745:
[----:B------:R-:W-:Y:S05]  /*09b0*/  BSYNC.RELIABLE B1 ;  /* 0x0000000000017941 */ /* 0x000fea0003800100 */
.L_x_11740:
[----:B------:R-:W-:-:S13]  /*09c0*/  ISETP.GE.U32.AND P0, PT, R16, R19, PT ;  /* 0x000000131000720c */ /* 0x000fda0003f06070 */
[----:B-12---:R-:W1:Y:S01]  /*09d0*/  @!P0 LDC.64 R4, c[0x0][0x388] ;  /* 0x0000e200ff048b82 */ /* 0x006e620000000a00 */
[----:B------:R-:W-:Y:S02]  /*09e0*/  @!P0 IMAD.IADD R3, R17, 0x1, R16 ;  /* 0x0000000111038824 */ /* 0x000fe400078e0210 */
[----:B------:R-:W-:Y:S02]  /*09f0*/  @!P0 VIADD R16, R16, 0x80 ;  /* 0x0000008010108836 */ /* 0x000fe40000000000 */
[----:B-1----:R-:W-:-:S05]  /*0a00*/  @!P0 IMAD.WIDE.U32 R4, R3, 0x2, R4 ;  /* 0x0000000203048825 */ /* 0x002fca00078e0004 */
[----:B------:R3:W-:Y:S02]  /*0a10*/  @!P0 STG.E.U16 desc[UR4][R4.64], R2 ;  /* 0x0000000204008986 */ /* 0x0007e4000c101504 */
.L_x_11746:
[----:B------:R-:W-:Y:S05]  /*0a20*/  BSYNC.RECONVERGENT B0 ;  /* 0x0000000000007941 */ /* 0x000fea0003800200 */
.L_x_11739:
[----:B------:R-:W-:Y:S05]  /*0a30*/  WARPSYNC.ALL ;  /* 0x0000000000007948 */ /* 0x000fea0003800000 */
[----:B------:R-:W-:-:S13]  /*0a40*/  ISETP.GE.U32.AND P0, PT, R16, R19, PT ;  /* 0x000000131000720c */ /* 0x000fda0003f06070 */
[----:B------:R-:W-:Y:S05]  /*0a50*/  @P0 EXIT ;  /* 0x000000000000094d */ /* 0x000fea0003800000 */
[----:B--23--:R-:W2:Y:S01]  /*0a60*/  LDC.64 R2, c[0x0][0x388] ;  /* 0x0000e200ff027b82 */ /* 0x00cea20000000a00 */
[----:B------:R-:W-:-:S04]  /*0a70*/  IMAD.IADD R17, R17, 0x1, R16 ;  /* 0x0000000111117824 */ /* 0x000fc800078e0210 */
[----:B--2---:R-:W-:-:S05]  /*0a80*/  IMAD.WIDE.U32 R2, R17, 0x2, R2 ;  /* 0x0000000211027825 */ /* 0x004fca00078e0002 */
[----:B------:R-:W-:Y:S01]  /*0a90*/  STG.E.U16 desc[UR4][R2.64], R18 ;  /* 0x0000001202007986 */ /* 0x000fe2000c101504 */
[----:B------:R-:W-:Y:S05]  /*0aa0*/  EXIT ;  /* 0x000000000000794d */ /* 0x000fea0003800000 */
.L_x_11738:
[----:B------:R-:W0:Y:S01]  /*0ab0*/  S2R R0, SR_TID.X ;  /* 0x0000000000007919 */ /* 0x000e220000002100 */
[----:B------:R-:W1:Y:S02]  /*0ac0*/  LDC.64 R2, c[0x0][0x390] ;  /* 0x0000e400ff027b82 */ /* 0x000e640000000a00 */
[----:B-1----:R-:W-:-:S04]  /*0ad0*/  IMAD.WIDE.U32 R2, R17, 0x2, R2 ;  /* 0x0000000211027825 */ /* 0x002fc800078e0002 */
[----:B0-----:R-:W-:Y:S02]  /*0ae0*/  IMAD.WIDE.U32 R4, R0, 0x4, R2 ;  /* 0x0000000400047825 */ /* 0x001fe400078e0002 */
[----:B------:R-:W0:Y:S03]  /*0af0*/  LDC.64 R2, c[0x0][0x388] ;  /* 0x0000e200ff027b82 */ /* 0x000e260000000a00 */
[----:B------:R-:W3:Y:S04]  /*0b00*/  LDG.E R6, desc[UR4][R4.64] ;  /* 0x0000000404067981 */ /* 0x000ee8000c1e1900 */
[----:B------:R-:W4:Y:S04]  /*0b10*/  LDG.E R7, desc[UR4][R4.64+0x200] ;  /* 0x0002000404077981 */ /* 0x000f28000c1e1900 */
[----:B------:R-:W5:Y:S04]  /*0b20*/  LDG.E R8, desc[UR4][R4.64+0x400] ;  /* 0x0004000404087981 */ /* 0x000f68000c1e1900 */
[----:B------:R1:W5:Y:S01]  /*0b30*/  LDG.E R9, desc[UR4][R4.64+0x600] ;  /* 0x0006000404097981 */ /* 0x000362000c1e1900 */
[----:B0-----:R-:W-:-:S04]  /*0b40*/  IMAD.WIDE.U32 R2, R17, 0x2, R2 ;  /* 0x0000000211027825 */ /* 0x001fc800078e0002 */
[----:B------:R-:W-:Y:S01]  /*0b50*/  IMAD.WIDE.U32 R2, R0, 0x4, R2 ;  /* 0x0000000400027825 */ /* 0x000fe200078e0002 */
[C---:B---3--:R-:W-:Y:S02]  /*0b60*/  PRMT R10, R6.reuse, 0x9910, RZ ;  /* 0x00009910060a7816 */ /* 0x048fe400000000ff */
[----:B------:R-:W-:-:S03]  /*0b70*/  PRMT R11, R6, 0xbb32, RZ ;  /* 0x0000bb32060b7816 */ /* 0x000fc600000000ff */
[----:B------:R-:W-:Y:S02]  /*0b80*/  IMAD.MOV.U32 R6, RZ, RZ, R10 ;  /* 0x000000ffff067224 */ /* 0x000fe400078e000a */
[----:B------:R-:W-:-:S03]  /*0b90*/  IMAD.MOV.U32 R10, RZ, RZ, R11 ;  /* 0x000000ffff0a7224 */ /* 0x000fc600078e000b */
[----:B------:R-:W-:Y:S02]  /*0ba0*/  ISETP.GT.AND P0, PT, R6, RZ, PT ;  /* 0x000000ff0600720c */ /* 0x000fe40003f04270 */
[----:B------:R-:W-:Y:S02]  /*0bb0*/  ISETP.GT.AND P1, PT, R10, RZ, PT ;  /* 0x000000ff0a00720c */ /* 0x000fe40003f24270 */
[----:B------:R-:W-:Y:S02]  /*0bc0*/  ISETP.NE.AND P2, PT, R6, RZ, PT ;  /* 0x000000ff0600720c */ /* 0x000fe40003f45270 */
[----:B------:R-:W-:Y:S02]  /*0bd0*/  ISETP.NE.AND P3, PT, R10, RZ, PT ;  /* 0x000000ff0a00720c */ /* 0x000fe40003f65270 */
[----:B------:R-:W-:Y:S02]  /*0be0*/  SEL R11, RZ, 0x1, !P0 ;  /* 0x00000001ff0b7807 */ /* 0x000fe40004000000 */
[----:B-1----:R-:W-:-:S02]  /*0bf0*/  SEL R5, RZ, 0x1, !P1 ;  /* 0x00000001ff057807 */ /* 0x002fc40004800000 */
[C---:B--2---:R-:W-:Y:S02]  /*0c00*/  SEL R4, R18.reuse, R11, !P2 ;  /* 0x0000000b12047207 */ /* 0x044fe40005000000 */
[----:B------:R-:W-:Y:S02]  /*0c10*/  SEL R5, R18, R5, !P3 ;  /* 0x0000000512057207 */ /* 0x000fe40005800000 */
[C---:B----4-:R-:W-:Y:S02]  /*0c20*/  PRMT R6, R7.reuse, 0x9910, RZ ;  /* 0x0000991007067816 */ /* 0x050fe400000000ff */
[----:B------:R-:W-:Y:S02]  /*0c30*/  PRMT R7, R7, 0xbb32, RZ ;  /* 0x0000bb3207077816 */ /* 0x000fe400000000ff */
[----:B------:R-:W-:Y:S01]  /*0c40*/  PRMT R4, R4, 0x5410, R5 ;  /* 0x0000541004047816 */ /* 0x000fe20000000005 */
[----:B------:R-:W-:Y:S01]  /*0c50*/  IMAD.MOV.U32 R5, RZ, RZ, R6 ;  /* 0x000000ffff057224 */ /* 0x000fe200078e0006 */
[----:B-----5:R-:W-:Y:S01]  /*0c60*/  PRMT R10, R8, 0x9910, RZ ;  /* 0x00009910080a7816 */ /* 0x020fe200000000ff */
[----:B------:R-:W-:-:S02]  /*0c70*/  IMAD.MOV.U32 R6, RZ, RZ, R7 ;  /* 0x000000ffff067224 */ /* 0x000fc400078e0007 */
[----:B------:R-:W-:Y:S01]  /*0c80*/  STG.E desc[UR4][R2.64], R4 ;  /* 0x0000000402007986 */ /* 0x000fe2000c101904 */
[C---:B------:R-:W-:Y:S02]  /*0c90*/  ISETP.NE.AND P1, PT, R5.reuse, RZ, PT ;  /* 0x000000ff0500720c */ /* 0x040fe40003f25270 */
[----:B------:R-:W-:Y:S01]  /*0ca0*/  ISETP.GT.AND P0, PT, R5, RZ, PT ;  /* 0x000000ff0500720c */ /* 0x000fe20003f04270 */
[----:B------:R-:W-:Y:S01]  /*0cb0*/  IMAD.MOV.U32 R5, RZ, RZ, R10 ;  /* 0x000000ffff057224 */ /* 0x000fe200078e000a */
[C---:B------:R-:W-:Y:S02]  /*0cc0*/  ISETP.NE.AND P4, PT, R6.reuse, RZ, PT ;  /* 0x000000ff0600720c */ /* 0x040fe40003f85270 */
[----:B------:R-:W-:Y:S02]  /*0cd0*/  ISETP.GT.AND P6, PT, R6, RZ, PT ;  /* 0x000000ff0600720c */ /* 0x000fe40003fc4270 */
[----:B------:R-:W-:Y:S02]  /*0ce0*/  PRMT R6, R8, 0xbb32, RZ ;  /* 0x0000bb3208067816 */ /* 0x000fe400000000ff */
[----:B------:R-:W-:-:S02]  /*0cf0*/  PRMT R8, R9, 0xbb32, RZ ;  /* 0x0000bb3209087816 */ /* 0x000fc400000000ff */
[C---:B------:R-:W-:Y:S02]  /*0d00*/  ISETP.NE.AND P3, PT, R5.reuse, RZ, PT ;  /* 0x000000ff0500720c */ /* 0x040fe40003f65270 */
[----:B------:R-:W-:Y:S02]  /*0d10*/  ISETP.GT.AND P5, PT, R5, RZ, PT ;  /* 0x000000ff0500720c */ /* 0x000fe40003fa4270 */
[----:B------:R-:W-:Y:S02]  /*0d20*/  PRMT R9, R9, 0x9910, RZ ;  /* 0x0000991009097816 */ /* 0x000fe400000000ff */
[----:B------:R-:W-:Y:S02]  /*0d30*/  SEL R5, RZ, 0x1, !P0 ;  /* 0x00000001ff057807 */ /* 0x000fe40004000000 */
[C---:B------:R-:W-:Y:S02]  /*0d40*/  ISETP.NE.AND P2, PT, R6.reuse, RZ, PT ;  /* 0x000000ff0600720c */ /* 0x040fe40003f45270 */
[----:B------:R-:W-:Y:S01]  /*0d50*/  ISETP.GT.AND P0, PT, R6, RZ, PT ;  /* 0x000000ff0600720c */ /* 0x000fe20003f04270 */
[----:B------:R-:W-:Y:S01]  /*0d60*/  IMAD.MOV.U32 R6, RZ, RZ, R9 ;  /* 0x000000ffff067224 */ /* 0x000fe200078e0009 */
[----:B------:R-:W-:-:S02]  /*0d70*/  SEL R5, R18, R5, !P1 ;  /* 0x0000000512057207 */ /* 0x000fc40004800000 */
[----:B------:R-:W-:Y:S02]  /*0d80*/  ISETP.NE.AND P1, PT, R8, RZ, PT ;  /* 0x000000ff0800720c */ /* 0x000fe40003f25270 */
[----:B------:R-:W-:Y:S02]  /*0d90*/  SEL R7, RZ, 0x1, !P6 ;  /* 0x00000001ff077807 */ /* 0x000fe40007000000 */
[----:B------:R-:W-:Y:S02]  /*0da0*/  SEL R9, RZ, 0x1, !P5 ;  /* 0x00000001ff097807 */ /* 0x000fe40006800000 */
[C---:B------:R-:W-:Y:S02]  /*0db0*/  ISETP.GT.AND P5, PT, R6.reuse, RZ, PT ;  /* 0x000000ff0600720c */ /* 0x040fe40003fa4270 */
[----:B------:R-:W-:Y:S02]  /*0dc0*/  ISETP.NE.AND P6, PT, R6, RZ, PT ;  /* 0x000000ff0600720c */ /* 0x000fe40003fc5270 */
[----:B------:R-:W-:-:S02]  /*0dd0*/  SEL R6, R18, R7, !P4 ;  /* 0x0000000712067207 */ /* 0x000fc40006000000 */
[----:B------:R-:W-:Y:S02]  /*0de0*/  SEL R11, RZ, 0x1, !P0 ;  /* 0x00000001ff0b7807 */ /* 0x000fe40004000000 */
[----:B------:R-:W-:Y:S02]  /*0df0*/  SEL R7, RZ, 0x1, !P5 ;  /* 0x00000001ff077807 */ /* 0x000fe40006800000 */
[----:B------:R-:W-:Y:S02]  /*0e00*/  ISETP.GT.AND P0, PT, R8, RZ, PT ;  /* 0x000000ff0800720c */ /* 0x000fe40003f04270 */
[C---:B------:R-:W-:Y:S02]  /*0e10*/  SEL R9, R18.reuse, R9, !P3 ;  /* 0x0000000912097207 */ /* 0x040fe40005800000 */
[C---:B------:R-:W-:Y:S02]  /*0e20*/  SEL R8, R18.reuse, R11, !P2 ;  /* 0x0000000b12087207 */ /* 0x040fe40005000000 */
[----:B------:R-:W-:-:S02]  /*0e30*/  SEL R7, R18, R7, !P6 ;  /* 0x0000000712077207 */ /* 0x000fc40007000000 */
[----:B------:R-:W-:Y:S02]  /*0e40*/  @P1 SEL R18, RZ, 0x1, !P0 ;  /* 0x00000001ff121807 */ /* 0x000fe40004000000 */
[----:B------:R-:W-:Y:S02]  /*0e50*/  PRMT R5, R5, 0x5410, R6 ;  /* 0x0000541005057816 */ /* 0x000fe40000000006 */
[----:B------:R-:W-:Y:S02]  /*0e60*/  PRMT R9, R9, 0x5410, R8 ;  /* 0x0000541009097816 */ /* 0x000fe40000000008 */
[----:B------:R-:W-:Y:S01]  /*0e70*/  PRMT R7, R7, 0x5410, R18 ;  /* 0x0000541007077816 */ /* 0x000fe20000000012 */
[----:B------:R-:W-:Y:S04]  /*0e80*/  STG.E desc[UR4][R2.64+0x200], R5 ;  /* 0x0002000502007986 */ /* 0x000fe8000c101904 */
[----:B------:R-:W-:Y:S04]  /*0e90*/  STG.E desc[UR4][R2.64+0x400], R9 ;  /* 0x0004000902007986 */ /* 0x000fe8000c101904 */
[----:B------:R-:W-:Y:S01]  /*0ea0*/  STG.E desc[UR4][R2.64+0x600], R7 ;  /* 0x0006000702007986 */ /* 0x000fe2000c101904 */
[----:B------:R-:W-:Y:S05]  /*0eb0*/  EXIT ;  /* 0x000000000000794d */ /* 0x000fea0003800000 */
.L_x_11747:
        /* <DEDUP_REMOVED lines=12> */
.L_x_32425:


//--------------------- .text._ZN2at6native29vectorized_elementwise_kernelILi4ENS0_13BUnaryFunctorIsssZZZNS0_21heaviside_kernel_cudaERNS_18TensorIteratorBaseEENKUlvE_clEvENKUlvE3_clEvEUlssE_EESt5arrayIPcLm2EEEEviT0_T1_ --------------------------
	.section	.text._ZN2at6native29vectorized_elementwise_kernelILi4ENS0_13BUnaryFunctorIsssZZZNS0_21heaviside_kernel_cudaERNS_18TensorIteratorBaseEENKUlvE_clEvENKUlvE3_clEvEUlssE_EESt5arrayIPcLm2EEEEviT0_T1_,"ax",@progbits
	.align	128
        .global         _ZN2at6native29vectorized_elementwise_kernelILi4ENS0_13BUnaryFunctorIsssZZZNS0_21heaviside_kernel_cudaERNS_18TensorIteratorBaseEENKUlvE_clEvENKUlvE3_clEvEUlssE_EESt5arrayIPcLm2EEEEviT0_T1_
        .type           _ZN2at6native29vectorized_elementwise_kernelILi4ENS0_13BUnaryFunctorIsssZZZNS0_21heaviside_kernel_cudaERNS_18TensorIteratorBaseEENKUlvE_clEvENKUlvE3_clEvEUlssE_EESt5arrayIPcLm2EEEEviT0_T1_,@function
        .size           _ZN2at6native29vectorized_elementwise_kernelILi4ENS0_13BUnaryFunctorIsssZZZNS0_21heaviside_kernel_cudaERNS_18TensorIteratorBaseEENKUlvE_clEvENKUlvE3_clEvEUlssE_EESt5arrayIPcLm2EEEEviT0_T1_,(.L_x_32426 - _ZN2at6native29vectorized_elementwise_kernelILi4ENS0_13BUnaryFunctorIsssZZZNS0_21heaviside_kernel_cudaERNS_18TensorIteratorBaseEENKUlvE_clEvENKUlvE3_clEvEUlssE_EESt5arrayIPcLm2EEEEviT0_T1_)
        .other          _ZN2at6native29vectorized_elementwise_kernelILi4ENS0_13BUnaryFunctorIsssZZZNS0_21heaviside_kernel_cudaERNS_18TensorIteratorBaseEENKUlvE_clEvENKUlvE3_clEvEUlssE_EESt5arrayIPcLm2EEEEviT0_T1_,@"STO_CUDA_ENTRY STV_DEFAULT"
_ZN2at6native29vectorized_elementwise_kernelILi4ENS0_13BUnaryFunctorIsssZZZNS0_21heaviside_kernel_cudaERNS_18TensorIteratorBaseEENKUlvE_clEvENKUlvE3_clEvEUlssE_EESt5arrayIPcLm2EEEEviT0_T1_:
.text._ZN2at6native29vectorized_elementwise_kernelILi4ENS0_13BUnaryFunctorIsssZZZNS0_21heaviside_kernel_cudaERNS_18TensorIteratorBaseEENKUlvE_clEvENKUlvE3_clEvEUlssE_EESt5arrayIPcLm2EEEEviT0_T1_:
        /* <DEDUP_REMOVED lines=126> */
.L_x_11751:
[----:B------:R-:W-:-:S13]  /*07e0*/  ISETP.GE.U32.AND P0, PT, R16, R19, PT ;  /* 0x000000131000720c */ /* 0x000fda0003f06070 */
[----:B------:R-:W-:Y:S05]  /*07f0*/  @P0 BRA `(.L_x_11753) ;  /* 0x0000000000300947 */ /* 0x000fea0003800000 */
[----:B0-----:R-:W0:Y:S01]  /*0800*/  LDC.64 R6, c[0x0][0x388] ;  /* 0x0000e200ff067b82 */ /* 0x001e220000000a00 */
[----:B------:R-:W-:Y:S02]  /*0810*/  IMAD.IADD R9, R17, 0x1, R16 ;  /* 0x0000000111097824 */ /* 0x000fe400078e0210 */
[----:B------:R-:W-:Y:S02]  /*0820*/  VIADD R16, R16, 0x80 ;  /* 0x0000008010107836 */ /* 0x000fe40000000000 */
[----:B0-----:R-:W-:-:S05]  /*0830*/  IMAD.WIDE.U32 R6, R9, 0x2, R6 ;  /* 0x0000000209067825 */ /* 0x001fca00078e0006 */
[----:B------:R1:W-:Y:S02]  /*0840*/  STG.E.U16 desc[UR4][R6.64], R5 ;  /* 0x0000000506007986 */ /* 0x0003e4000c101504 */
.L_x_11752:
[----:B------:R-:W-:-:S13]  /*0850*/  ISETP.GE.U32.AND P0, PT, R16, R19, PT ;  /* 0x000000131000720c */ /* 0x000fda0003f06070 */
[----:B------:R-:W-:Y:S05]  /*0860*/  @P0 BRA `(.L_x_11754) ;  /* 0x0000000000300947 */ /* 0x000fea0003800000 */
[----:B01----:R-:W0:Y:S01]  /*0870*/  LDC.64 R6, c[0x0][0x388] ;  /* 0x0000e200ff067b82 */ /* 0x003e220000000a00 */
[----:B------:R-:W-:Y:S02]  /*0880*/  IMAD.IADD R5, R17, 0x1, R16 ;  /* 0x0000000111057824 */ /* 0x000fe400078e0210 */
[----:B------:R-:W-:Y:S02]  /*0890*/  VIADD R16, R16, 0x80 ;  /* 0x0000008010107836 */ /* 0x000fe40000000000 */
[----:B0-----:R-:W-:-:S05]  /*08a0*/  IMAD.WIDE.U32 R6, R5, 0x2, R6 ;  /* 0x0000000205067825 */ /* 0x001fca00078e0006 */
[----:B------:R1:W-:Y:S02]  /*08b0*/  STG.E.U16 desc[UR4][R6.64], R4 ;  /* 0x0000000406007986 */ /* 0x0003e4000c101504 */
.L_x_11753:
[----:B------:R-:W-:-:S13]  /*08c0*/  ISETP.GE.U32.AND P0, PT, R16, R19, PT ;  /* 0x000000131000720c */ /* 0x000fda0003f06070 */
[----:B------:R-:W-:Y:S05]  /*08d0*/  @P0 BRA `(.L_x_11755) ;  /* 0x0000000000340947 */ /* 0x000fea0003800000 */
[----:B-1----:R-:W1:Y:S01]  /*08e0*/  LDC.64 R4, c[0x0][0x388] ;  /* 0x0000e200ff047b82 */ /* 0x002e620000000a00 */
[----:B------:R-:W-:Y:S02]  /*08f0*/  IMAD.IADD R7, R17, 0x1, R16 ;  /* 0x0000000111077824 */ /* 0x000fe400078e0210 */
[----:B------:R-:W-:Y:S02]  /*0900*/  VIADD R16, R16, 0x80 ;  /* 0x0000008010107836 */ /* 0x000fe40000000000 */
[----:B-1----:R-:W-:-:S05]  /*0910*/  IMAD.WIDE.U32 R4, R7, 0x2, R4 ;  /* 0x0000000207047825 */ /* 0x002fca00078e0004 */
[----:B------:R2:W-:Y:S02]  /*0920*/  STG.E.U16 desc[UR4][R4.64], R3 ;  /* 0x0000000304007986 */ /* 0x0005e4000c101504 */
.L_x_11754:
        /* <DEDUP_REMOVED lines=8> */
.L_x_11755:
[----:B------:R-:W-:Y:S05]  /*09b0*/  BSYNC.RELIABLE B1 ;  /* 0x0000000000017941 */ /* 0x000fea0003800100 */
.L_x_11750:
[----:B------:R-:W-:-:S13]  /*09c0*/  ISETP.GE.U32.AND P0, PT, R16, R19, PT ;  /* 0x000000131000720c */ /* 0x000fda0003f06070 */
[----:B-12---:R-:W1:Y:S01]  /*09d0*/  @!P0 LDC.64 R4, c[0x0][0x388] ;  /* 0x0000e200ff048b82 */ /* 0x006e620000000a00 */
[----:B------:R-:W-:Y:S02]  /*09e0*/  @!P0 IMAD.IADD R3, R17, 0x1, R16 ;  /* 0x0000000111038824 */ /* 0x000fe400078e0210 */
[----:B------:R-:W-:Y:S02]  /*09f0*/  @!P0 VIADD R16, R16, 0x80 ;  /* 0x0000008010108836 */ /* 0x000fe40000000000 */
[----:B-1----:R-:W-:-:S05]  /*0a00*/  @!P0 IMAD.WIDE.U32 R4, R3, 0x2, R4 ;  /* 0x0000000203048825 */ /* 0x002fca00078e0004 */
[----:B------:R3:W-:Y:S02]  /*0a10*/  @!P0 STG.E.U16 desc[UR4][R4.64], R2 ;  /* 0x0000000204008986 */ /* 0x0007e4000c101504 */
.L_x_11756:
[----:B------:R-:W-:Y:S05]  /*0a20*/  BSYNC.RECONVERGENT B0 ;  /* 0x0000000000007941 */ /* 0x000fea0003800200 */
.L_x_11749:
        /* <DEDUP_REMOVED lines=8> */
.L_x_11748:
[----:B------:R-:W0:Y:S01]  /*0ab0*/  S2R R0, SR_TID.X ;  /* 0x0000000000007919 */ /* 0x000e220000002100 */
[----:B------:R-:W1:Y:S02]  /*0ac0*/  LDC.64 R2, c[0x0][0x390] ;  /* 0x0000e400ff027b82 */ /* 0x000e640000000a00 */
[----:B-1----:R-:W-:-:S04]  /*0ad0*/  IMAD.WIDE.U32 R2, R17, 0x2, R2 ;  /* 0x0000000211027825 */ /* 0x002fc800078e0002 */
[----:B0-----:R-:W-:-:S05]  /*0ae0*/  IMAD.WIDE.U32 R6, R0, 0x8, R2 ;  /* 0x0000000800067825 */ /* 0x001fca00078e0002 */
[----:B------:R-:W3:Y:S04]  /*0af0*/  LDG.E.64 R4, desc[UR4][R6.64] ;  /* 0x0000000406047981 */ /* 0x000ee8000c1e1b00 */
[----:B------:R0:W4:Y:S01]  /*0b00*/  LDG.E.64 R2, desc[UR4][R6.64+0x400] ;  /* 0x0004000406027981 */ /* 0x000122000c1e1b00 */
[C---:B---3--:R-:W-:Y:S02]  /*0b10*/  PRMT R8, R4.reuse, 0x9910, RZ ;  /* 0x0000991004087816 */ /* 0x048fe400000000ff */
[----:B------:R-:W-:Y:S02]  /*0b20*/  PRMT R4, R4, 0xbb32, RZ ;  /* 0x0000bb3204047816 */ /* 0x000fe400000000ff */
[C---:B------:R-:W-:Y:S02]  /*0b30*/  ISETP.NE.AND P3, PT, R8.reuse, RZ, PT ;  /* 0x000000ff0800720c */ /* 0x040fe40003f65270 */
[----:B------:R-:W-:Y:S01]  /*0b40*/  ISETP.GT.AND P0, PT, R8, RZ, PT ;  /* 0x000000ff0800720c */ /* 0x000fe20003f04270 */
[----:B------:R-:W-:Y:S01]  /*0b50*/  IMAD.MOV.U32 R8, RZ, RZ, R4 ;  /* 0x000000ffff087224 */ /* 0x000fe200078e0004 */
[----:B------:R-:W-:-:S02]  /*0b60*/  PRMT R9, R5, 0x9910, RZ ;  /* 0x0000991005097816 */ /* 0x000fc400000000ff */
[----:B------:R-:W-:Y:S02]  /*0b70*/  PRMT R10, R5, 0xbb32, RZ ;  /* 0x0000bb32050a7816 */ /* 0x000fe400000000ff */
[----:B------:R-:W1:Y:S01]  /*0b80*/  LDC.64 R4, c[0x0][0x388] ;  /* 0x0000e200ff047b82 */ /* 0x000e620000000a00 */
[----:B0-----:R-:W-:Y:S02]  /*0b90*/  SEL R7, RZ, 0x1, !P0 ;  /* 0x00000001ff077807 */ /* 0x001fe40004000000 */
[----:B------:R-:W-:Y:S01]  /*0ba0*/  IMAD.MOV.U32 R6, RZ, RZ, R10 ;  /* 0x000000ffff067224 */ /* 0x000fe200078e000a */
[C---:B------:R-:W-:Y:S02]  /*0bb0*/  ISETP.GT.AND P1, PT, R8.reuse, RZ, PT ;  /* 0x000000ff0800720c */ /* 0x040fe40003f24270 */
[----:B------:R-:W-:Y:S02]  /*0bc0*/  ISETP.NE.AND P2, PT, R8, RZ, PT ;  /* 0x000000ff0800720c */ /* 0x000fe40003f45270 */
[----:B------:R-:W-:-:S02]  /*0bd0*/  ISETP.NE.AND P4, PT, R6, RZ, PT ;  /* 0x000000ff0600720c */ /* 0x000fc40003f85270 */
[----:B------:R-:W-:Y:S02]  /*0be0*/  ISETP.GT.AND P0, PT, R6, RZ, PT ;  /* 0x000000ff0600720c */ /* 0x000fe40003f04270 */
[----:B----4-:R-:W-:Y:S02]  /*0bf0*/  PRMT R8, R2, 0x9910, RZ ;  /* 0x0000991002087816 */ /* 0x010fe400000000ff */
[----:B------:R-:W-:Y:S02]  /*0c00*/  ISETP.GT.AND P6, PT, R9, RZ, PT ;  /* 0x000000ff0900720c */ /* 0x000fe40003fc4270 */
[----:B--2---:R-:W-:Y:S02]  /*0c10*/  SEL R6, R18, R7, !P3 ;  /* 0x0000000712067207 */ /* 0x004fe40005800000 */
[----:B------:R-:W-:Y:S02]  /*0c20*/  SEL R7, RZ, 0x1, !P1 ;  /* 0x00000001ff077807 */ /* 0x000fe40004800000 */
[----:B------:R-:W-:-:S02]  /*0c30*/  PRMT R2, R2, 0xbb32, RZ ;  /* 0x0000bb3202027816 */ /* 0x000fc400000000ff */
[----:B------:R-:W-:Y:S02]  /*0c40*/  ISETP.NE.AND P5, PT, R9, RZ, PT ;  /* 0x000000ff0900720c */ /* 0x000fe40003fa5270 */
[C---:B------:R-:W-:Y:S02]  /*0c50*/  PRMT R10, R3.reuse, 0x9910, RZ ;  /* 0x00009910030a7816 */ /* 0x040fe400000000ff */
[C---:B------:R-:W-:Y:S02]  /*0c60*/  ISETP.NE.AND P3, PT, R8.reuse, RZ, PT ;  /* 0x000000ff0800720c */ /* 0x040fe40003f65270 */
[----:B------:R-:W-:Y:S02]  /*0c70*/  ISETP.GT.AND P1, PT, R8, RZ, PT ;  /* 0x000000ff0800720c */ /* 0x000fe40003f24270 */
[----:B------:R-:W-:Y:S02]  /*0c80*/  SEL R9, RZ, 0x1, !P6 ;  /* 0x00000001ff097807 */ /* 0x000fe40007000000 */
[----:B------:R-:W-:-:S02]  /*0c90*/  PRMT R8, R3, 0xbb32, RZ ;  /* 0x0000bb3203087816 */ /* 0x000fc400000000ff */
[----:B------:R-:W-:Y:S02]  /*0ca0*/  SEL R7, R18, R7, !P2 ;  /* 0x0000000712077207 */ /* 0x000fe40005000000 */
[C---:B------:R-:W-:Y:S02]  /*0cb0*/  ISETP.NE.AND P2, PT, R2.reuse, RZ, PT ;  /* 0x000000ff0200720c */ /* 0x040fe40003f45270 */
[----:B------:R-:W-:Y:S01]  /*0cc0*/  ISETP.GT.AND P6, PT, R2, RZ, PT ;  /* 0x000000ff0200720c */ /* 0x000fe20003fc4270 */
[----:B-1----:R-:W-:Y:S01]  /*0cd0*/  IMAD.WIDE.U32 R2, R17, 0x2, R4 ;  /* 0x0000000211027825 */ /* 0x002fe200078e0004 */
[----:B------:R-:W-:Y:S02]  /*0ce0*/  SEL R9, R18, R9, !P5 ;  /* 0x0000000912097207 */ /* 0x000fe40006800000 */
[----:B------:R-:W-:Y:S01]  /*0cf0*/  ISETP.NE.AND P5, PT, R8, RZ, PT ;  /* 0x000000ff0800720c */ /* 0x000fe20003fa5270 */
[----:B------:R-:W-:Y:S01]  /*0d00*/  IMAD.MOV.U32 R4, RZ, RZ, R10 ;  /* 0x000000ffff047224 */ /* 0x000fe200078e000a */
[----:B------:R-:W-:Y:S01]  /*0d10*/  SEL R11, RZ, 0x1, !P1 ;  /* 0x00000001ff0b7807 */ /* 0x000fe20004800000 */
[----:B------:R-:W-:Y:S01]  /*0d20*/  IMAD.WIDE.U32 R2, R0, 0x8, R2 ;  /* 0x0000000800027825 */ /* 0x000fe200078e0002 */
[----:B------:R-:W-:-:S02]  /*0d30*/  SEL R5, RZ, 0x1, !P0 ;  /* 0x00000001ff057807 */ /* 0x000fc40004000000 */
[C---:B------:R-:W-:Y:S02]  /*0d40*/  ISETP.GT.AND P1, PT, R4.reuse, RZ, PT ;  /* 0x000000ff0400720c */ /* 0x040fe40003f24270 */
[----:B------:R-:W-:Y:S02]  /*0d50*/  ISETP.NE.AND P0, PT, R4, RZ, PT ;  /* 0x000000ff0400720c */ /* 0x000fe40003f05270 */
[----:B------:R-:W-:Y:S02]  /*0d60*/  SEL R13, RZ, 0x1, !P6 ;  /* 0x00000001ff0d7807 */ /* 0x000fe40007000000 */
[----:B------:R-:W-:Y:S02]  /*0d70*/  SEL R15, RZ, 0x1, !P1 ;  /* 0x00000001ff0f7807 */ /* 0x000fe40004800000 */
[----:B------:R-:W-:Y:S02]  /*0d80*/  ISETP.GT.AND P6, PT, R8, RZ, PT ;  /* 0x000000ff0800720c */ /* 0x000fe40003fc4270 */
[----:B------:R-:W-:-:S02]  /*0d90*/  SEL R0, R18, R5, !P4 ;  /* 0x0000000512007207 */ /* 0x000fc40006000000 */
[C---:B------:R-:W-:Y:S02]  /*0da0*/  SEL R11, R18.reuse, R11, !P3 ;  /* 0x0000000b120b7207 */ /* 0x040fe40005800000 */
[C---:B------:R-:W-:Y:S02]  /*0db0*/  SEL R4, R18.reuse, R13, !P2 ;  /* 0x0000000d12047207 */ /* 0x040fe40005000000 */
[----:B------:R-:W-:Y:S02]  /*0dc0*/  SEL R15, R18, R15, !P0 ;  /* 0x0000000f120f7207 */ /* 0x000fe40004000000 */
[----:B------:R-:W-:Y:S02]  /*0dd0*/  @P5 SEL R18, RZ, 0x1, !P6 ;  /* 0x00000001ff125807 */ /* 0x000fe40007000000 */
[----:B------:R-:W-:Y:S02]  /*0de0*/  PRMT R6, R6, 0x5410, R7 ;  /* 0x0000541006067816 */ /* 0x000fe40000000007 */
[----:B------:R-:W-:-:S02]  /*0df0*/  PRMT R7, R9, 0x5410, R0 ;  /* 0x0000541009077816 */ /* 0x000fc40000000000 */
[----:B------:R-:W-:Y:S02]  /*0e00*/  PRMT R4, R11, 0x5410, R4 ;  /* 0x000054100b047816 */ /* 0x000fe40000000004 */
[----:B------:R-:W-:Y:S01]  /*0e10*/  PRMT R5, R15, 0x5410, R18 ;  /* 0x000054100f057816 */ /* 0x000fe20000000012 */
[----:B------:R-:W-:Y:S04]  /*0e20*/  STG.E.64 desc[UR4][R2.64], R6 ;  /* 0x0000000602007986 */ /* 0x000fe8000c101b04 */
[----:B------:R-:W-:Y:S01]  /*0e30*/  STG.E.64 desc[UR4][R2.64+0x400], R4 ;  /* 0x0004000402007986 */ /* 0x000fe2000c101b04 */
[----:B------:R-:W-:Y:S05]  /*0e40*/  EXIT ;  /* 0x000000000000794d */ /* 0x000fea0003800000 */
.L_x_11757:
        /* <DEDUP_REMOVED lines=11> */
.L_x_32426:


//--------------------- .text._ZN2at6native29vectorized_elementwise_kernelILi8ENS0_13BUnaryFunctorIsssZZZNS0_21heaviside_kernel_cudaERNS_18TensorIteratorBaseEENKUlvE_clEvENKUlvE3_clEvEUlssE_EESt5arrayIPcLm2EEEEviT0_T1_ --------------------------
	.section	.text._ZN2at6native29vectorized_elementwise_kernelILi8ENS0_13BUnaryFunctorIsssZZZNS0_21heaviside_kernel_cudaERNS_18TensorIteratorBaseEENKUlvE_clEvENKUlvE3_clEvEUlssE_EESt5arrayIPcLm2EEEEviT0_T1_,"ax",@progbits
	.align	128
        .global         _ZN2at6native29vectorized_elementwise_kernelILi8ENS0_13BUnaryFunctorIsssZZZNS0_21heaviside_kernel_cudaERNS_18TensorIteratorBaseEENKUlvE_clEvENKUlvE3_clEvEUlssE_EESt5arrayIPcLm2EEEEviT0_T1_
        .type           _ZN2at6native29vectorized_elementwise_kernelILi8ENS0_13BUnaryFunctorIsssZZZNS0_21heaviside_kernel_cudaERNS_18TensorIteratorBaseEENKUlvE_clEvENKUlvE3_clEvEUlssE_EESt5arrayIPcLm2EEEEviT0_T1_,@function
        .size           _ZN2at6native29vectorized_elementwise_kernelILi8ENS0_13BUnaryFunctorIsssZZZNS0_21heaviside_kernel_cudaERNS_18TensorIteratorBaseEENKUlvE_clEvENKUlvE3_clEvEUlssE_EESt5arrayIPcLm2EEEEviT0_T1_,(.L_x_32427 - _ZN2at6native29vectorized_elementwise_kernelILi8ENS0_13BUnaryFunctorIsssZZZNS0_21heaviside_kernel_cudaERNS_18TensorIteratorBaseEENKUlvE_clEvENKUlvE3_clEvEUlssE_EESt5arrayIPcLm2EEEEviT0_T1_)
        .other          _ZN2at6native29vectorized_elementwise_kernelILi8ENS0_13BUnaryFunctorIsssZZZNS0_21heaviside_kernel_cudaERNS_18TensorIteratorBaseEENKUlvE_clEvENKUlvE3_clEvEUlssE_EESt5arrayIPcLm2EEEEviT0_T1_,@"STO_CUDA_ENTRY STV_DEFAULT"
_ZN2at6native29vectorized_elementwise_kernelILi8ENS0_13BUnaryFunctorIsssZZZNS0_21heaviside_kernel_cudaERNS_18TensorIteratorBaseEENKUlvE_clEvENKUlvE3_clEvEUlssE_EESt5arrayIPcLm2EEEEviT0_T1_:
.text._ZN2at6native29vectorized_elementwise_kernelILi8ENS0_13BUnaryFunctorIsssZZZNS0_21heaviside_kernel_cudaERNS_18TensorIteratorBaseEENKUlvE_clEvENKUlvE3_clEvEUlssE_EESt5arrayIPcLm2EEEEviT0_T1_:
        /* <DEDUP_REMOVED lines=126> */
.L_x_11761:
[----:B------:R-:W-:-:S13]  /*07e0*/  ISETP.GE.U32.AND P0, PT, R16, R19, PT ;  /* 0x000000131000720c */ /* 0x000fda0003f06070 */
[----:B------:R-:W-:Y:S05]  /*07f0*/  @P0 BRA `(.L_x_11763) ;  /* 0x0000000000300947 */ /* 0x000fea0003800000 */
[----:B0-----:R-:W0:Y:S01]  /*0800*/  LDC.64 R6, c[0x0][0x388] ;  /* 0x0000e200ff067b82 */ /* 0x001e220000000a00 */
[----:B------:R-:W-:Y:S02]  /*0810*/  IMAD.IADD R9, R17, 0x1, R16 ;  /* 0x0000000111097824 */ /* 0x000fe400078e0210 */
[----:B------:R-:W-:Y:S02]  /*0820*/  VIADD R16, R16, 0x80 ;  /* 0x0000008010107836 */ /* 0x000fe40000000000 */
[----:B0-----:R-:W-:-:S05]  /*0830*/  IMAD.WIDE.U32 R6, R9, 0x2, R6 ;  /* 0x0000000209067825 */ /* 0x001fca00078e0006 */
[----:B------:R1:W-:Y:S02]  /*0840*/  STG.E.U16 desc[UR4][R6.64], R5 ;  /* 0x0000000506007986 */ /* 0x0003e4000c101504 */
.L_x_11762:
[----:B------:R-:W-:-:S13]  /*0850*/  ISETP.GE.U32.AND P0, PT, R16, R19, PT ;  /* 0x000000131000720c */ /* 0x000fda0003f06070 */
[----:B------:R-:W-:Y:S05]  /*0860*/  @P0 BRA `(.L_x_11764) ;  /* 0x0000000000300947 */ /* 0x000fea0003800000 */
[----:B01----:R-:W0:Y:S01]  /*0870*/  LDC.64 R6, c[0x0][0x388] ;  /* 0x0000e200ff067b82 */ /* 0x003e220000000a00 */
[----:B------:R-:W-:Y:S02]  /*0880*/  IMAD.IADD R5, R17, 0x1, R16 ;  /* 0x0000000111057824 */ /* 0x000fe400078e0210 */
[----:B------:R-:W-:Y:S02]  /*0890*/  VIADD R16, R16, 0x80 ;  /* 0x0000008010107836 */ /* 0x000fe40000000000 */
[----:B0-----:R-:W-:-:S05]  /*08a0*/  IMAD.WIDE.U32 R6, R5, 0x2, R6 ;  /* 0x0000000205067825 */ /* 0x001fca00078e0006 */
[----:B------:R1:W-:Y:S02]  /*08b0*/  STG.E.U16 desc[UR4][R6.64], R4 ;  /* 0x0000000406007986 */ /* 0x0003e4000c101504 */
.L_x_11763:
[----:B------:R-:W-:-:S13]  /*08c0*/  ISETP.GE.U32.AND P0, PT, R16, R19, PT ;  /* 0x000000131000720c */ /* 0x000fda0003f06070 */
[----:B------:R-:W-:Y:S05]  /*08d0*/  @P0 BRA `(.L_x_11765) ;  /* 0x0000000000340947 */ /* 0x000fea0003800000 */
[----:B-1----:R-:W1:Y:S01]  /*08e0*/  LDC.64 R4, c[0x0][0x388] ;  /* 0x0000e200ff047b82 */ /* 0x002e620000000a00 */
[----:B------:R-:W-:Y:S02]  /*08f0*/  IMAD.IADD R7, R17, 0x1, R16 ;  /* 0x0000000111077824 */ /* 0x000fe400078e0210 */
[----:B------:R-:W-:Y:S02]  /*0900*/  VIADD R16, R16, 0x80 ;  /* 0x0000008010107836 */ /* 0x000fe40000000000 */
[----:B-1----:R-:W-:-:S05]  /*0910*/  IMAD.WIDE.U32 R4, R7, 0x2, R4 ;  /* 0x0000000207047825 */ /* 0x002fca00078e0004 */
[----:B------:R2:W-:Y:S02]  /*0920*/  STG.E.U16 desc[UR4][R4.64], R3 ;  /* 0x0000000304007986 */ /* 0x0005e4000c101504 */
.L_x_11764:
        /* <DEDUP_REMOVED lines=8> */
.L_x_11765:
[----:B------:R-:W-:Y:S05]  /*09b0*/  BSYNC.RELIABLE B1 ;  /* 0x0000000000017941 */ /* 0x000fea0003800100 */
.L_x_11760:
[----:B------:R-:W-:-:S13]  /*09c0*/  ISETP.GE.U32.AND P0, PT, R16, R19, PT ;  /* 0x000000131000720c */ /* 0x000fda0003f06070 */
[----:B-12---:R-:W1:Y:S01]  /*09d0*/  @!P0 LDC.64 R4, c[0x0][0x388] ;  /* 0x0000e200ff048b82 */ /* 0x006e620000000a00 */
[----:B------:R-:W-:Y:S02]  /*09e0*/  @!P0 IMAD.IADD R3, R17, 0x1, R16 ;  /* 0x0000000111038824 */ /* 0x000fe400078e0210 */
[----:B------:R-:W-:Y:S02]  /*09f0*/  @!P0 VIADD R16, R16, 0x80 ;  /* 0x0000008010108836 */ /* 0x000fe40000000000 */
[----:B-1----:R-:W-:-:S05]  /*0a00*/  @!P0 IMAD.WIDE.U32 R4, R3, 0x2, R4 ;  /* 0x0000000203048825 */ /* 0x002fca00078e0004 */
[----:B------:R3:W-:Y:S02]  /*0a10*/  @!P0 STG.E.U16 desc[UR4][R4.64], R2 ;  /* 0x0000000204008986 */ /* 0x0007e4000c101504 */
.L_x_11766:
[----:B------:R-:W-:Y:S05]  /*0a20*/  BSYNC.RECONVERGENT B0 ;  /* 0x0000000000007941 */ /* 0x000fea0003800200 */
.L_x_11759:
        /* <DEDUP_REMOVED lines=8> */
.L_x_11758:
[----:B------:R-:W0:Y:S01]  /*0ab0*/  S2R R0, SR_TID.X ;  /* 0x0000000000007919 */ /* 0x000e220000002100 */
[----:B------:R-:W1:Y:S02]  /*0ac0*/  LDC.64 R2, c[0x0][0x390] ;  /* 0x0000e400ff027b82 */ /* 0x000e640000000a00 */
[----:B-1----:R-:W-:-:S04]  /*0ad0*/  IMAD.WIDE.U32 R2, R17, 0x2, R2 ;  /* 0x0000000211027825 */ /* 0x002fc800078e0002 */
[----:B0-----:R-:W-:-:S05]  /*0ae0*/  IMAD.WIDE.U32 R2, R0, 0x10, R2 ;  /* 0x0000001000027825 */ /* 0x001fca00078e0002 */
[----:B------:R-:W3:Y:S02]  /*0af0*/  LDG.E.128 R4, desc[UR4][R2.64] ;  /* 0x0000000402047981 */ /* 0x000ee4000c1e1d00 */
[C---:B---3--:R-:W-:Y:S02]  /*0b00*/  PRMT R8, R4.reuse, 0x9910, RZ ;  /* 0x0000991004087816 */ /* 0x048fe400000000ff */
[----:B------:R-:W-:Y:S02]  /*0b10*/  PRMT R9, R4, 0xbb32, RZ ;  /* 0x0000bb3204097816 */ /* 0x000fe400000000ff */
[C---:B------:R-:W-:Y:S01]  /*0b20*/  PRMT R2, R5.reuse, 0x9910, RZ ;  /* 0x0000991005027816 */ /* 0x040fe200000000ff */
[----:B------:R-:W-:Y:S01]  /*0b30*/  IMAD.MOV.U32 R4, RZ, RZ, R8 ;  /* 0x000000ffff047224 */ /* 0x000fe200078e0008 */
[----:B------:R-:W-:Y:S01]  /*0b40*/  PRMT R10, R5, 0xbb32, RZ ;  /* 0x0000bb32050a7816 */ /* 0x000fe200000000ff */
[----:B------:R-:W-:Y:S01]  /*0b50*/  IMAD.MOV.U32 R5, RZ, RZ, R9 ;  /* 0x000000ffff057224 */ /* 0x000fe200078e0009 */
[----:B------:R-:W-:-:S02]  /*0b60*/  PRMT R11, R6, 0x9910, RZ ;  /* 0x00009910060b7816 */ /* 0x000fc400000000ff */
[C---:B------:R-:W-:Y:S02]  /*0b70*/  ISETP.GT.AND P1, PT, R4.reuse, RZ, PT ;  /* 0x000000ff0400720c */ /* 0x040fe40003f24270 */
[----:B------:R-:W-:Y:S01]  /*0b80*/  ISETP.NE.AND P3, PT, R4, RZ, PT ;  /* 0x000000ff0400720c */ /* 0x000fe20003f65270 */
[----:B------:R-:W-:Y:S01]  /*0b90*/  IMAD.MOV.U32 R4, RZ, RZ, R10 ;  /* 0x000000ffff047224 */ /* 0x000fe200078e000a */
[C---:B------:R-:W-:Y:S02]  /*0ba0*/  ISETP.NE.AND P5, PT, R5.reuse, RZ, PT ;  /* 0x000000ff0500720c */ /* 0x040fe40003fa5270 */
[----:B------:R-:W-:Y:S02]  /*0bb0*/  ISETP.GT.AND P4, PT, R5, RZ, PT ;  /* 0x000000ff0500720c */ /* 0x000fe40003f84270 */
[----:B------:R-:W-:Y:S01]  /*0bc0*/  PRMT R12, R6, 0xbb32, RZ ;  /* 0x0000bb32060c7816 */ /* 0x000fe200000000ff */
[----:B------:R-:W-:Y:S01]  /*0bd0*/  IMAD.MOV.U32 R6, RZ, RZ, R11 ;  /* 0x000000ffff067224 */ /* 0x000fe200078e000b */
[----:B------:R-:W-:-:S02]  /*0be0*/  ISETP.NE.AND P0, PT, R2, RZ, PT ;  /* 0x000000ff0200720c */ /* 0x000fc40003f05270 */
[----:B------:R-:W-:Y:S02]  /*0bf0*/  ISETP.GT.AND P6, PT, R2, RZ, PT ;  /* 0x000000ff0200720c */ /* 0x000fe40003fc4270 */
[----:B------:R-:W-:Y:S01]  /*0c00*/  SEL R5, RZ, 0x1, !P1 ;  /* 0x00000001ff057807 */ /* 0x000fe20004800000 */
[----:B------:R-:W0:Y:S01]  /*0c10*/  LDC.64 R2, c[0x0][0x388] ;  /* 0x0000e200ff027b82 */ /* 0x000e220000000a00 */
[C---:B------:R-:W-:Y:S02]  /*0c20*/  ISETP.NE.AND P1, PT, R4.reuse, RZ, PT ;  /* 0x000000ff0400720c */ /* 0x040fe40003f25270 */
[----:B------:R-:W-:Y:S02]  /*0c30*/  ISETP.GT.AND P2, PT, R4, RZ, PT ;  /* 0x000000ff0400720c */ /* 0x000fe40003f44270 */
[----:B--2---:R-:W-:Y:S02]  /*0c40*/  SEL R4, R18, R5, !P3 ;  /* 0x0000000512047207 */ /* 0x004fe40005800000 */
[----:B------:R-:W-:-:S02]  /*0c50*/  SEL R5, RZ, 0x1, !P4 ;  /* 0x00000001ff057807 */ /* 0x000fc40006000000 */
[C---:B------:R-:W-:Y:S02]  /*0c60*/  ISETP.NE.AND P3, PT, R6.reuse, RZ, PT ;  /* 0x000000ff0600720c */ /* 0x040fe40003f65270 */
[----:B------:R-:W-:Y:S01]  /*0c70*/  ISETP.GT.AND P4, PT, R6, RZ, PT ;  /* 0x000000ff0600720c */ /* 0x000fe20003f84270 */
[----:B------:R-:W-:Y:S01]  /*0c80*/  IMAD.MOV.U32 R6, RZ, RZ, R12 ;  /* 0x000000ffff067224 */ /* 0x000fe200078e000c */
[C---:B------:R-:W-:Y:S02]  /*0c90*/  PRMT R13, R7.reuse, 0x9910, RZ ;  /* 0x00009910070d7816 */ /* 0x040fe400000000ff */
[----:B------:R-:W-:Y:S02]  /*0ca0*/  PRMT R8, R7, 0xbb32, RZ ;  /* 0x0000bb3207087816 */ /* 0x000fe400000000ff */
[----:B------:R-:W-:Y:S02]  /*0cb0*/  SEL R7, RZ, 0x1, !P6 ;  /* 0x00000001ff077807 */ /* 0x000fe40007000000 */
[----:B------:R-:W-:-:S02]  /*0cc0*/  SEL R5, R18, R5, !P5 ;  /* 0x0000000512057207 */ /* 0x000fc40006800000 */
[C---:B------:R-:W-:Y:S02]  /*0cd0*/  ISETP.NE.AND P6, PT, R6.reuse, RZ, PT ;  /* 0x000000ff0600720c */ /* 0x040fe40003fc5270 */
[----:B------:R-:W-:Y:S01]  /*0ce0*/  ISETP.GT.AND P5, PT, R6, RZ, PT ;  /* 0x000000ff0600720c */ /* 0x000fe20003fa4270 */
[----:B------:R-:W-:Y:S01]  /*0cf0*/  IMAD.MOV.U32 R6, RZ, RZ, R13 ;  /* 0x000000ffff067224 */ /* 0x000fe200078e000d */
[----:B------:R-:W-:Y:S01]  /*0d00*/  SEL R7, R18, R7, !P0 ;  /* 0x0000000712077207 */ /* 0x000fe20004000000 */
[----:B0-----:R-:W-:Y:S01]  /*0d10*/  IMAD.WIDE.U32 R2, R17, 0x2, R2 ;  /* 0x0000000211027825 */ /* 0x001fe200078e0002 */
[----:B------:R-:W-:Y:S02]  /*0d20*/  ISETP.NE.AND P0, PT, R8, RZ, PT ;  /* 0x000000ff0800720c */ /* 0x000fe40003f05270 */
[----:B------:R-:W-:Y:S02]  /*0d30*/  SEL R11, RZ, 0x1, !P4 ;  /* 0x00000001ff0b7807 */ /* 0x000fe40006000000 */
[----:B------:R-:W-:Y:S01]  /*0d40*/  ISETP.GT.AND P4, PT, R6, RZ, PT ;  /* 0x000000ff0600720c */ /* 0x000fe20003f84270 */
[----:B------:R-:W-:Y:S01]  /*0d50*/  IMAD.WIDE.U32 R2, R0, 0x10, R2 ;  /* 0x0000001000027825 */ /* 0x000fe200078e0002 */
[----:B------:R-:W-:-:S02]  /*0d60*/  SEL R9, RZ, 0x1, !P2 ;  /* 0x00000001ff097807 */ /* 0x000fc40005000000 */
[----:B------:R-:W-:Y:S02]  /*0d70*/  ISETP.NE.AND P2, PT, R6, RZ, PT ;  /* 0x000000ff0600720c */ /* 0x000fe40003f45270 */
[----:B------:R-:W-:Y:S02]  /*0d80*/  SEL R13, RZ, 0x1, !P5 ;  /* 0x00000001ff0d7807 */ /* 0x000fe40006800000 */
[----:B------:R-:W-:Y:S02]  /*0d90*/  SEL R15, RZ, 0x1, !P4 ;  /* 0x00000001ff0f7807 */ /* 0x000fe40006000000 */
[----:B------:R-:W-:Y:S02]  /*0da0*/  ISETP.GT.AND P5, PT, R8, RZ, PT ;  /* 0x000000ff0800720c */ /* 0x000fe40003fa4270 */
[C---:B------:R-:W-:Y:S02]  /*0db0*/  SEL R6, R18.reuse, R9, !P1 ;  /* 0x0000000912067207 */ /* 0x040fe40004800000 */
[----:B------:R-:W-:-:S02]  /*0dc0*/  SEL R11, R18, R11, !P3 ;  /* 0x0000000b120b7207 */ /* 0x000fc40005800000 */
[C---:B------:R-:W-:Y:S02]  /*0dd0*/  SEL R8, R18.reuse, R13, !P6 ;  /* 0x0000000d12087207 */ /* 0x040fe40007000000 */
[----:B------:R-:W-:Y:S02]  /*0de0*/  SEL R15, R18, R15, !P2 ;  /* 0x0000000f120f7207 */ /* 0x000fe40005000000 */
[----:B------:R-:W-:Y:S02]  /*0df0*/  @P0 SEL R18, RZ, 0x1, !P5 ;  /* 0x00000001ff120807 */ /* 0x000fe40006800000 */
[----:B------:R-:W-:Y:S02]  /*0e00*/  PRMT R4, R4, 0x5410, R5 ;  /* 0x0000541004047816 */ /* 0x000fe40000000005 */
[----:B------:R-:W-:Y:S02]  /*0e10*/  PRMT R5, R7, 0x5410, R6 ;  /* 0x0000541007057816 */ /* 0x000fe40000000006 */
[----:B------:R-:W-:-:S02]  /*0e20*/  PRMT R6, R11, 0x5410, R8 ;  /* 0x000054100b067816 */ /* 0x000fc40000000008 */
[----:B------:R-:W-:-:S05]  /*0e30*/  PRMT R7, R15, 0x5410, R18 ;  /* 0x000054100f077816 */ /* 0x000fca0000000012 */
[----:B------:R-:W-:Y:S01]  /*0e40*/  STG.E.128 desc[UR4][R2.64], R4 ;  /* 0x0000000402007986 */ /* 0x000fe2000c101d04 */
[----:B------:R-:W-:Y:S05]  /*0e50*/  EXIT ;  /* 0x000000000000794d */ /* 0x000fea0003800000 */
.L_x_11767:
        /* <DEDUP_REMOVED lines=10> */
.L_x_32427:


//--------------------- .text._ZN2at6native18elementwise_kernelILi128ELi4EZNS0_15gpu_kernel_implINS0_13AUnaryFunctorIsssZZZNS0_21heaviside_kernel_cudaERNS_18TensorIteratorBaseEENKUlvE_clEvENKUlvE3_clEvEUlssE_EEEEvS5_RKT_EUliE_EEviT1_ --------------------------
	.section	.text._ZN2at6native18elementwise_kernelILi128ELi4EZNS0_15gpu_kernel_implINS0_13AUnaryFunctorIsssZZZNS0_21heaviside_kernel_cudaERNS_18TensorIteratorBaseEENKUlvE_clEvENKUlvE3_clEvEUlssE_EEEEvS5_RKT_EUliE_EEviT1_,"ax",@progbits
	.align	128
        .global         _ZN2at6native18elementwise_kernelILi128ELi4EZNS0_15gpu_kernel_implINS0_13AUnaryFunctorIsssZZZNS0_21heaviside_kernel_cudaERNS_18TensorIteratorBaseEENKUlvE_clEvENKUlvE3_clEvEUlssE_EEEEvS5_RKT_EUliE_EEviT1_
        .type           _ZN2at6native18elementwise_kernelILi128ELi4EZNS0_15gpu_kernel_implINS0_13AUnaryFunctorIsssZZZNS0_21heaviside_kernel_cudaERNS_18TensorIteratorBaseEENKUlvE_clEvENKUlvE3_clEvEUlssE_EEEEvS5_RKT_EUliE_EEviT1_,@function
        .size           _ZN2at6native18elementwise_kernelILi128ELi4EZNS0_15gpu_kernel_implINS0_13AUnaryFunctorIsssZZZNS0_21heaviside_kernel_cudaERNS_18TensorIteratorBaseEENKUlvE_clEvENKUlvE3_clEvEUlssE_EEEEvS5_RKT_EUliE_EEviT1_,(.L_x_32428 - _ZN2at6native18elementwise_kernelILi128ELi4EZNS0_15gpu_kernel_implINS0_13AUnaryFunctorIsssZZZNS0_21heaviside_kernel_cudaERNS_18TensorIteratorBaseEENKUlvE_clEvENKUlvE3_clEvEUlssE_EEEEvS5_RKT_EUliE_EEviT1_)
        .other          _ZN2at6native18elementwise_kernelILi128ELi4EZNS0_15gpu_kernel_implINS0_13AUnaryFunctorIsssZZZNS0_21heaviside_kernel_cudaERNS_18TensorIteratorBaseEENKUlvE_clEvENKUlvE3_clEvEUlssE_EEEEvS5_RKT_EUliE_EEviT1_,@"STO_CUDA_ENTRY STV_DEFAULT"
_ZN2at6native18elementwise_kernelILi128ELi4EZNS0_15gpu_kernel_implINS0_13AUnaryFunctorIsssZZZNS0_21heaviside_kernel_cudaERNS_18TensorIteratorBaseEENKUlvE_clEvENKUlvE3_clEvEUlssE_EEEEvS5_RKT_EUliE_EEviT1_:
.text._ZN2at6native18elementwise_kernelILi128ELi4EZNS0_15gpu_kernel_implINS0_13AUnaryFunctorIsssZZZNS0_21heaviside_kernel_cudaERNS_18TensorIteratorBaseEENKUlvE_clEvENKUlvE3_clEvEUlssE_EEEEvS5_RKT_EUliE_EEviT1_:
        /* <DEDUP_REMOVED lines=11> */
[----:B--2---:R-:W-:-:S02]  /*00b0*/  USHF.L.U32 UR4, UR4, 0x9, URZ ;  /* 0x0000000904047899 */ /* 0x004fc400080006ff */
[----:B-----5:R-:W-:Y:S02]  /*00c0*/  UPRMT UR5, UR5, 0x9910, URZ ;  /* 0x0000991005057896 */ /* 0x020fe400080000ff */
[----:B------:R-:W-:Y:S02]  /*00d0*/  UISETP.LT.U32.AND UP1, UPT, UR41, 0x18, UPT ;  /* 0x000000182900788c */ /* 0x000fe4000bf21070 */
[----:B-1----:R-:W-:Y:S01]  /*00e0*/  LOP3.LUT R17, R17, UR4, RZ, 0xfc, !PT ;  /* 0x0000000411117c12 */ /* 0x002fe2000f8efcff */
[----:B------:R-:W-:Y:S02]  /*00f0*/  UISETP.GT.AND UP0, UPT, UR5, URZ, UPT ;  /* 0x000000ff0500728c */ /* 0x000fe4000bf04270 */
[----:B------:R-:W-:Y:S01]  /*0100*/  USEL UR38, UR41, 0x18, UP1 ;  /* 0x0000001829267887 */ /* 0x000fe20008800000 */
[----:B----4-:R-:W-:Y:S01]  /*0110*/  ISETP.GE.AND P0, PT, R17, UR6, PT ;  /* 0x0000000611007c0c */ /* 0x010fe2000bf06270 */
[----:B------:R-:W-:Y:S02]  /*0120*/  USEL UR43, URZ, 0x1, !UP0 ;  /* 0x00000001ff2b7887 */ /* 0x000fe4000c000000 */
[----:B------:R-:W-:-:S10]  /*0130*/  UIADD3 UR38, UPT, UPT, UR38, 0x1, URZ ;  /* 0x0000000126267890 */ /* 0x000fd4000fffe0ff */
        /* <DEDUP_REMOVED lines=303> */
.L_x_11770:
        /* <DEDUP_REMOVED lines=16> */
.L_x_11774:
[----:B------:R0:W5:Y:S01]  /*1530*/  LDG.E.U8 R0, desc[UR36][R2.64] ;  /* 0x0000002402007981 */ /* 0x000162000c1e1100 */
[----:B------:R-:W-:Y:S05]  /*1540*/  BRA `(.L_x_11776) ;  /* 0x0000000c004c7947 */ /* 0x000fea0003800000 */
.L_x_11773:
        /* <DEDUP_REMOVED lines=8> */
.L_x_11778:
[----:B------:R0:W5:Y:S01]  /*15d0*/  LDG.E.U16 R0, desc[UR36][R2.64] ;  /* 0x0000002402007981 */ /* 0x000162000c1e1500 */
[----:B------:R-:W-:Y:S05]  /*15e0*/  BRA `(.L_x_11776) ;  /* 0x0000000c00247947 */ /* 0x000fea0003800000 */
.L_x_11777:
[----:B------:R0:W5:Y:S01]  /*15f0*/  LDG.E.U16 R0, desc[UR36][R2.64] ;  /* 0x0000002402007981 */ /* 0x000162000c1e1500 */
[----:B------:R-:W-:Y:S05]  /*1600*/  BRA `(.L_x_11776) ;  /* 0x0000000c001c7947 */ /* 0x000fea0003800000 */
.L_x_11772:
        /* <DEDUP_REMOVED lines=9> */
.L_x_11780:
[----:B------:R-:W2:Y:S02]  /*16a0*/  LDG.E.U16 R4, desc[UR36][R2.64] ;  /* 0x0000002402047981 */ /* 0x000ea4000c1e1500 */
[----:B--2---:R-:W-:-:S06]  /*16b0*/  HADD2.F32 R4, -RZ, R4.H0_H0 ;  /* 0x20000004ff047230 */ /* 0x004fcc0000004100 */
[----:B------:R-:W0:Y:S02]  /*16c0*/  F2I.FTZ.TRUNC.NTZ R4, R4 ;  /* 0x0000000400047305 */ /* 0x000e24000021f100 */
[----:B0-----:R-:W-:Y:S01]  /*16d0*/  PRMT R0, R4, 0x7610, R0 ;  /* 0x0000761004007816 */ /* 0x001fe20000000000 */
[----:B------:R-:W-:Y:S06]  /*16e0*/  BRA `(.L_x_11776) ;  /* 0x0000000800e47947 */ /* 0x000fec0003800000 */
.L_x_11779:
        /* <DEDUP_REMOVED lines=9> */
.L_x_11782:
[----:B------:R-:W2:Y:S02]  /*1780*/  LDG.E.U16 R2, desc[UR36][R2.64] ;  /* 0x0000002402027981 */ /* 0x000ea4000c1e1500 */
[----:B--2---:R-:W-:-:S06]  /*1790*/  HADD2.F32 R4, -RZ, R2.H0_H0 ;  /* 0x20000002ff047230 */ /* 0x004fcc0000004100 */
[----:B------:R-:W0:Y:S02]  /*17a0*/  F2I.FTZ.TRUNC.NTZ R4, R4 ;  /* 0x0000000400047305 */ /* 0x000e24000021f100 */
[----:B0-----:R-:W-:Y:S01]  /*17b0*/  PRMT R0, R4, 0x7610, R0 ;  /* 0x0000761004007816 */ /* 0x001fe20000000000 */
[----:B------:R-:W-:Y:S06]  /*17c0*/  BRA `(.L_x_11776) ;  /* 0x0000000800ac7947 */ /* 0x000fec0003800000 */
.L_x_11781:
[----:B------:R-:W2:Y:S02]  /*17d0*/  LDG.E.64 R2, desc[UR36][R2.64] ;  /* 0x0000002402027981 */ /* 0x000ea4000c1e1b00 */
[----:B--2---:R0:W1:Y:S01]  /*17e0*/  F2I.F64.TRUNC R0, R2 ;  /* 0x0000000200007311 */ /* 0x004062000030d100 */
[----:B------:R-:W-:Y:S05]  /*17f0*/  BRA `(.L_x_11776) ;  /* 0x0000000800a07947 */ /* 0x000fea0003800000 */
.L_x_11771:
        /* <DEDUP_REMOVED lines=12> */
.L_x_11785:
[----:B------:R-:W2:Y:S02]  /*18c0*/  LDG.E.64 R2, desc[UR36][R2.64] ;  /* 0x0000002402027981 */ /* 0x000ea4000c1e1b00 */
[----:B--2---:R3:W4:Y:S01]  /*18d0*/  F2I.F64.TRUNC R0, R2 ;  /* 0x0000000200007311 */ /* 0x004722000030d100 */
[----:B------:R-:W-:Y:S05]  /*18e0*/  BRA `(.L_x_11776) ;  /* 0x0000000800647947 */ /* 0x000fea0003800000 */
.L_x_11784:
        /* <DEDUP_REMOVED lines=27> */
.L_x_11787:
        /* <DEDUP_REMOVED lines=14> */
.L_x_11786:
[----:B------:R-:W2:Y:S02]  /*1b80*/  LDG.E.U16 R4, desc[UR36][R2.64] ;  /* 0x0000002402047981 */ /* 0x000ea4000c1e1500 */
[----:B--2---:R-:W-:-:S06]  /*1b90*/  IMAD.U32 R4, R4, 0x10000, RZ ;  /* 0x0001000004047824 */ /* 0x004fcc00078e00ff */
[----:B------:R-:W0:Y:S02]  /*1ba0*/  F2I.FTZ.TRUNC.NTZ R4, R4 ;  /* 0x0000000400047305 */ /* 0x000e24000021f100 */
[----:B0-----:R-:W-:Y:S01]  /*1bb0*/  PRMT R0, R4, 0x7610, R0 ;  /* 0x0000761004007816 */ /* 0x001fe20000000000 */
[----:B------:R-:W-:Y:S06]  /*1bc0*/  BRA `(.L_x_11776) ;  /* 0x0000000400ac7947 */ /* 0x000fec0003800000 */
.L_x_11783:
        /* <DEDUP_REMOVED lines=10> */
.L_x_11790:
        /* <DEDUP_REMOVED lines=21> */
.L_x_11794:
[----:B------:R-:W-:Y:S05]  /*1dc0*/  BSYNC.RECONVERGENT B1 ;  /* 0x0000000000017941 */ /* 0x000fea0003800200 */
.L_x_11793:
[----:B------:R-:W-:Y:S02]  /*1dd0*/  SHF.L.U32 R0, R0, 0x14, RZ ;  /* 0x0000001400007819 */ /* 0x000fe400000006ff */
[----:B------:R-:W-:-:S04]  /*1de0*/  LEA R2, R2, 0x3b800000, 0x17 ;  /* 0x3b80000002027811 */ /* 0x000fc800078eb8ff */
[----:B------:R-:W-:-:S07]  /*1df0*/  LOP3.LUT R4, R2, R0, R7, 0xfe, !PT ;  /* 0x0000000002047212 */ /* 0x000fce00078efe07 */
.L_x_11792:
[----:B------:R-:W-:Y:S05]  /*1e00*/  BSYNC.RECONVERGENT B0 ;  /* 0x0000000000007941 */ /* 0x000fea0003800200 */
.L_x_11791:
[----:B------:R-:W0:Y:S02]  /*1e10*/  F2I.FTZ.TRUNC.NTZ R4, R4 ;  /* 0x0000000400047305 */ /* 0x000e24000021f100 */
[----:B0-----:R-:W-:Y:S01]  /*1e20*/  PRMT R0, R4, 0x7610, R0 ;  /* 0x0000761004007816 */ /* 0x001fe20000000000 */
[----:B------:R-:W-:Y:S06]  /*1e30*/  BRA `(.L_x_11776) ;  /* 0x0000000400107947 */ /* 0x000fec0003800000 */
.L_x_11789:
        /* <DEDUP_REMOVED lines=21> */
.L_x_11798:
[----:B------:R-:W-:Y:S05]  /*1f90*/  BSYNC.RECONVERGENT B1 ;  /* 0x0000000000017941 */ /* 0x000fea0003800200 */
.L_x_11797:
[----:B------:R-:W-:Y:S01]  /*1fa0*/  IMAD.SHL.U32 R0, R0, 0x200000, RZ ;  /* 0x0020000000007824 */ /* 0x000fe200078e00ff */
[----:B------:R-:W-:-:S04]  /*1fb0*/  LEA R2, R2, 0x37800000, 0x17 ;  /* 0x3780000002027811 */ /* 0x000fc800078eb8ff */
[----:B------:R-:W-:-:S07]  /*1fc0*/  LOP3.LUT R4, R2, R0, R7, 0xfe, !PT ;  /* 0x0000000002047212 */ /* 0x000fce00078efe07 */
.L_x_11796:
[----:B------:R-:W-:Y:S05]  /*1fd0*/  BSYNC.RECONVERGENT B0 ;  /* 0x0000000000007941 */ /* 0x000fea0003800200 */
.L_x_11795:
[----:B------:R-:W0:Y:S02]  /*1fe0*/  F2I.FTZ.TRUNC.NTZ R4, R4 ;  /* 0x0000000400047305 */ /* 0x000e24000021f100 */
[----:B0-----:R-:W-:Y:S01]  /*1ff0*/  PRMT R0, R4, 0x7610, R0 ;  /* 0x0000761004007816 */ /* 0x001fe20000000000 */
[----:B------:R-:W-:Y:S06]  /*2000*/  BRA `(.L_x_11776) ;  /* 0x00000000009c7947 */ /* 0x000fec0003800000 */
.L_x_11788:
[----:B------:R-:W-:-:S09]  /*2010*/  UISETP.NE.AND UP0, UPT, UR4, 0x1c, UPT ;  /* 0x0000001c0400788c */ /* 0x000fd2000bf05270 */
[----:B------:R-:W-:Y:S05]  /*2020*/  BRA.U !UP0, `(.L_x_11799) ;  /* 0x0000000108907547 */ /* 0x000fea000b800000 */
[----:B------:R-:W-:-:S09]  /*2030*/  UISETP.NE.AND UP0, UPT, UR4, 0x1d, UPT ;  /* 0x0000001d0400788c */ /* 0x000fd2000bf05270 */
[----:B------:R-:W-:Y:S05]  /*2040*/  BRA.U !UP0, `(.L_x_11800) ;  /* 0x0000000108807547 */ /* 0x000fea000b800000 */
[----:B------:R-:W-:-:S09]  /*2050*/  UISETP.NE.AND UP0, UPT, UR4, 0x2c, UPT ;  /* 0x0000002c0400788c */ /* 0x000fd2000bf05270 */
[----:B------:R-:W-:Y:S05]  /*2060*/  BRA.U !UP0, `(.L_x_11801) ;  /* 0x0000000108487547 */ /* 0x000fea000b800000 */
.L_x_11775:
        /* <DEDUP_REMOVED lines=16> */
.L_x_11802:
[----:B------:R-:W-:Y:S01]  /*2170*/  PRMT R0, RZ, 0x7610, R0 ;  /* 0x00007610ff007816 */ /* 0x000fe20000000000 */
[----:B------:R-:W-:Y:S06]  /*2180*/  BRA `(.L_x_11776) ;  /* 0x00000000003c7947 */ /* 0x000fec0003800000 */
.L_x_11801:
        /* <DEDUP_REMOVED lines=8> */
.L_x_11804:
[----:B------:R-:W-:Y:S05]  /*2210*/  BSYNC.RECONVERGENT B0 ;  /* 0x0000000000007941 */ /* 0x000fea0003800200 */
.L_x_11803:
[----:B------:R-:W0:Y:S02]  /*2220*/  F2I.FTZ.TRUNC.NTZ R4, R4 ;  /* 0x0000000400047305 */ /* 0x000e24000021f100 */
[----:B0-----:R-:W-:Y:S01]  /*2230*/  PRMT R0, R4, 0x7610, R0 ;  /* 0x0000761004007816 */ /* 0x001fe20000000000 */
[----:B------:R-:W-:Y:S06]  /*2240*/  BRA `(.L_x_11776) ;  /* 0x00000000000c7947 */ /* 0x000fec0003800000 */
.L_x_11800:
[----:B------:R2:W5:Y:S01]  /*2250*/  LDG.E.U16 R0, desc[UR36][R2.64] ;  /* 0x0000002402007981 */ /* 0x000562000c1e1500 */
[----:B------:R-:W-:Y:S05]  /*2260*/  BRA `(.L_x_11776) ;  /* 0x0000000000047947 */ /* 0x000fea0003800000 */
.L_x_11799:
[----:B------:R1:W5:Y:S02]  /*2270*/  LDG.E.U16 R0, desc[UR36][R2.64] ;  /* 0x0000002402007981 */ /* 0x000364000c1e1500 */
.L_x_11776:
[----:B------:R-:W0:Y:S01]  /*2280*/  LDCU.U16 UR4, c[0x0][0x592] ;  /* 0x0000b240ff0477ac */ /* 0x000e220008000400 */
[----:B------:R-:W1:Y:S01]  /*2290*/  LDCU.64 UR6, c[0x0][0x580] ;  /* 0x0000b000ff0677ac */ /* 0x000e620008000a00 */
[----:B0-----:R-:W-:Y:S02]  /*22a0*/  UPRMT UR5, UR4, 0x9910, URZ ;  /* 0x0000991004057896 */ /* 0x001fe400080000ff */
[----:B------:R-:W-:Y:S01]  /*22b0*/  UPRMT UR4, UR40, 0x9910, URZ ;  /* 0x0000991028047896 */ /* 0x000fe200080000ff */
[----:B-123--:R-:W-:-:S03]  /*22c0*/  IADD3 R2, P1, PT, R16, UR6, RZ ;  /* 0x0000000610027c10 */ /* 0x00efc6000ff3e0ff */
[----:B------:R-:W-:Y:S01]  /*22d0*/  UISETP.GT.AND UP0, UPT, UR4, 0x9, UPT ;  /* 0x000000090400788c */ /* 0x000fe2000bf04270 */
[----:B------:R-:W-:Y:S01]  /*22e0*/  ISETP.NE.AND P0, PT, RZ, UR5, PT ;  /* 0x00000005ff007c0c */ /* 0x000fe2000bf05270 */
[----:B------:R-:W-:-:S03]  /*22f0*/  IMAD.X R3, RZ, RZ, UR7, P1 ;  /* 0x00000007ff037e24 */ /* 0x000fc600088e06ff */
[----:B----45:R-:W-:-:S04]  /*2300*/  SEL R9, R0, UR43, !P0 ;  /* 0x0000002b00097c07 */ /* 0x030fc8000c000000 */
        /* <DEDUP_REMOVED lines=11> */
.L_x_11808:
[----:B------:R3:W-:Y:S01]  /*23c0*/  STG.E.U8 desc[UR36][R2.64], R9 ;  /* 0x0000000902007986 */ /* 0x0007e2000c101124 */
[----:B------:R-:W-:Y:S05]  /*23d0*/  BRA `(.L_x_11810) ;  /* 0x0000000c00507947 */ /* 0x000fea0003800000 */
.L_x_11807:
        /* <DEDUP_REMOVED lines=10> */
.L_x_11812:
[----:B------:R-:W-:-:S05]  /*2480*/  PRMT R5, R9, 0x9910, RZ ;  /* 0x0000991009057816 */ /* 0x000fca00000000ff */
[----:B------:R1:W-:Y:S01]  /*2490*/  STG.E desc[UR36][R2.64], R5 ;  /* 0x0000000502007986 */ /* 0x0003e2000c101924 */
[----:B------:R-:W-:Y:S05]  /*24a0*/  BRA `(.L_x_11810) ;  /* 0x0000000c001c7947 */ /* 0x000fea0003800000 */
.L_x_11811:
[----:B------:R2:W-:Y:S01]  /*24b0*/  STG.E.U16 desc[UR36][R2.64], R9 ;  /* 0x0000000902007986 */ /* 0x0005e2000c101524 */
[----:B------:R-:W-:Y:S05]  /*24c0*/  BRA `(.L_x_11810) ;  /* 0x0000000c00147947 */ /* 0x000fea0003800000 */
.L_x_11806:
        /* <DEDUP_REMOVED lines=9> */
.L_x_11814:
[----:B------:R-:W0:Y:S02]  /*2560*/  I2F.S16 R0, R9 ;  /* 0x0000000900007306 */ /* 0x000e240000101400 */
[----:B0-----:R-:W-:-:S05]  /*2570*/  F2FP.F16.F32.PACK_AB R0, RZ, R0 ;  /* 0x00000000ff00723e */ /* 0x001fca00000000ff */
[----:B------:R0:W-:Y:S01]  /*2580*/  STG.E.U16 desc[UR36][R2.64], R0 ;  /* 0x0000000002007986 */ /* 0x0001e2000c101524 */
[----:B------:R-:W-:Y:S05]  /*2590*/  BRA `(.L_x_11810) ;  /* 0x0000000800e07947 */ /* 0x000fea0003800000 */
.L_x_11813:
        /* <DEDUP_REMOVED lines=10> */
.L_x_11816:
[----:B------:R-:W0:Y:S02]  /*2640*/  I2F.S16 R9, R9 ;  /* 0x0000000900097306 */ /* 0x000e240000101400 */
[----:B0-----:R-:W-:-:S04]  /*2650*/  F2FP.F16.F32.PACK_AB R5, RZ, R9 ;  /* 0x00000009ff05723e */ /* 0x001fc800000000ff */
[----:B------:R-:W-:-:S05]  /*2660*/  PRMT R5, R5, 0x5410, RZ ;  /* 0x0000541005057816 */ /* 0x000fca00000000ff */
[----:B------:R0:W-:Y:S01]  /*2670*/  STG.E desc[UR36][R2.64], R5 ;  /* 0x0000000502007986 */ /* 0x0001e2000c101924 */
[----:B------:R-:W-:Y:S05]  /*2680*/  BRA `(.L_x_11810) ;  /* 0x0000000800a47947 */ /* 0x000fea0003800000 */
.L_x_11815:
[----:B------:R-:W0:Y:S02]  /*2690*/  I2F.F64.S16 R4, R9 ;  /* 0x0000000900047312 */ /* 0x000e240000101c00 */
[----:B0-----:R0:W-:Y:S01]  /*26a0*/  STG.E.64 desc[UR36][R2.64], R4 ;  /* 0x0000000402007986 */ /* 0x0011e2000c101b24 */
[----:B------:R-:W-:Y:S05]  /*26b0*/  BRA `(.L_x_11810) ;  /* 0x0000000800987947 */ /* 0x000fea0003800000 */
.L_x_11805:
        /* <DEDUP_REMOVED lines=13> */
.L_x_11819:
[----:B------:R-:W0:Y:S01]  /*2790*/  I2F.F64.S16 R4, R9 ;  /* 0x0000000900047312 */ /* 0x000e220000101c00 */
[----:B------:R-:W-:-:S05]  /*27a0*/  CS2R R6, SRZ ;  /* 0x0000000000067805 */ /* 0x000fca000001ff00 */
[----:B0-----:R0:W-:Y:S01]  /*27b0*/  STG.E.128 desc[UR36][R2.64], R4 ;  /* 0x0000000402007986 */ /* 0x0011e2000c101d24 */
[----:B------:R-:W-:Y:S05]  /*27c0*/  BRA `(.L_x_11810) ;  /* 0x0000000800547947 */ /* 0x000fea0003800000 */
.L_x_11818:
        /* <DEDUP_REMOVED lines=19> */
.L_x_11823:
[----:B------:R-:W-:Y:S05]  /*2900*/  BSYNC.RECONVERGENT B0 ;  /* 0x0000000000007941 */ /* 0x000fea0003800200 */
.L_x_11822:
[----:B------:R-:W-:-:S05]  /*2910*/  LOP3.LUT R5, R0, 0x80, R5, 0xf8, !PT ;  /* 0x0000008000057812 */ /* 0x000fca00078ef805 */
[----:B------:R0:W-:Y:S01]  /*2920*/  STG.E.U8 desc[UR36][R2.64], R5 ;  /* 0x0000000502007986 */ /* 0x0001e2000c101124 */
[----:B------:R-:W-:Y:S05]  /*2930*/  BRA `(.L_x_11810) ;  /* 0x0000000400f87947 */ /* 0x000fea0003800000 */
.L_x_11821:
        /* <DEDUP_REMOVED lines=15> */
.L_x_11825:
[----:B------:R-:W-:Y:S05]  /*2a30*/  BSYNC.RECONVERGENT B0 ;  /* 0x0000000000007941 */ /* 0x000fea0003800200 */
.L_x_11824:
[----:B------:R-:W-:-:S05]  /*2a40*/  LOP3.LUT R5, R0, 0x80, R5, 0xf8, !PT ;  /* 0x0000008000057812 */ /* 0x000fca00078ef805 */
[----:B------:R0:W-:Y:S01]  /*2a50*/  STG.E.U8 desc[UR36][R2.64], R5 ;  /* 0x0000000502007986 */ /* 0x0001e2000c101124 */
[----:B------:R-:W-:Y:S05]  /*2a60*/  BRA `(.L_x_11810) ;  /* 0x0000000400ac7947 */ /* 0x000fea0003800000 */
.L_x_11820:
[----:B------:R-:W0:Y:S02]  /*2a70*/  I2F.S16 R0, R9 ;  /* 0x0000000900007306 */ /* 0x000e240000101400 */
[----:B0-----:R-:W-:-:S05]  /*2a80*/  F2FP.BF16.F32.PACK_AB R0, RZ, R0 ;  /* 0x00000000ff00723e */ /* 0x001fca00000010ff */
[----:B------:R0:W-:Y:S01]  /*2a90*/  STG.E.U16 desc[UR36][R2.64], R0 ;  /* 0x0000000002007986 */ /* 0x0001e2000c101524 */
[----:B------:R-:W-:Y:S05]  /*2aa0*/  BRA `(.L_x_11810) ;  /* 0x00000004009c7947 */ /* 0x000fea0003800000 */
.L_x_11817:
        /* <DEDUP_REMOVED lines=10> */
.L_x_11828:
        /* <DEDUP_REMOVED lines=13> */
.L_x_11831:
[----:B------:R-:W-:-:S04]  /*2c20*/  SHF.R.U32.HI R0, RZ, 0x14, R5 ;  /* 0x00000014ff007819 */ /* 0x000fc80000011605 */
[----:B------:R-:W-:-:S04]  /*2c30*/  LOP3.LUT R0, R0, 0x1, RZ, 0xc0, !PT ;  /* 0x0000000100007812 */ /* 0x000fc800078ec0ff */
[----:B------:R-:W-:-:S04]  /*2c40*/  IADD3 R0, PT, PT, R5, 0x487ffff, R0 ;  /* 0x0487ffff05007810 */ /* 0x000fc80007ffe000 */
[----:B------:R-:W-:-:S04]  /*2c50*/  SHF.R.U32.HI R0, RZ, 0x14, R0 ;  /* 0x00000014ff007819 */ /* 0x000fc80000011600 */
[----:B------:R-:W-:-:S07]  /*2c60*/  LOP3.LUT R4, R0, 0xff, RZ, 0xc0, !PT ;  /* 0x000000ff00047812 */ /* 0x000fce00078ec0ff */
.L_x_11832:
[----:B------:R-:W-:-:S04]  /*2c70*/  SHF.R.U32.HI R5, RZ, 0x18, R5 ;  /* 0x00000018ff057819 */ /* 0x000fc80000011605 */
[----:B------:R-:W-:-:S04]  /*2c80*/  LOP3.LUT R4, R4, 0x80, R5, 0xf8, !PT ;  /* 0x0000008004047812 */ /* 0x000fc800078ef805 */
[----:B------:R-:W-:-:S07]  /*2c90*/  PRMT R0, R4, 0x7610, R0 ;  /* 0x0000761004007816 */ /* 0x000fce0000000000 */
.L_x_11830:
[----:B------:R-:W-:Y:S05]  /*2ca0*/  BSYNC.RECONVERGENT B0 ;  /* 0x0000000000007941 */ /* 0x000fea0003800200 */
.L_x_11829:
[----:B------:R0:W-:Y:S01]  /*2cb0*/  STG.E.U8 desc[UR36][R2.64], R0 ;  /* 0x0000000002007986 */ /* 0x0001e2000c101124 */
[----:B------:R-:W-:Y:S05]  /*2cc0*/  BRA `(.L_x_11810) ;  /* 0x0000000400147947 */ /* 0x000fea0003800000 */
.L_x_11827:
        /* <DEDUP_REMOVED lines=13> */
.L_x_11835:
[----:B------:R-:W-:-:S04]  /*2da0*/  SHF.R.U32.HI R0, RZ, 0x15, R5 ;  /* 0x00000015ff007819 */ /* 0x000fc80000011605 */
[----:B------:R-:W-:-:S04]  /*2db0*/  LOP3.LUT R0, R0, 0x1, RZ, 0xc0, !PT ;  /* 0x0000000100007812 */ /* 0x000fc800078ec0ff */
[----:B------:R-:W-:-:S04]  /*2dc0*/  IADD3 R0, PT, PT, R5, 0x88fffff, R0 ;  /* 0x088fffff05007810 */ /* 0x000fc80007ffe000 */
[----:B------:R-:W-:-:S04]  /*2dd0*/  SHF.R.U32.HI R0, RZ, 0x15, R0 ;  /* 0x00000015ff007819 */ /* 0x000fc80000011600 */
[----:B------:R-:W-:-:S07]  /*2de0*/  LOP3.LUT R4, R0, 0xff, RZ, 0xc0, !PT ;  /* 0x000000ff00047812 */ /* 0x000fce00078ec0ff */
.L_x_11836:
[----:B------:R-:W-:-:S04]  /*2df0*/  SHF.R.U32.HI R5, RZ, 0x18, R5 ;  /* 0x00000018ff057819 */ /* 0x000fc80000011605 */
[----:B------:R-:W-:-:S04]  /*2e00*/  LOP3.LUT R4, R4, 0x80, R5, 0xf8, !PT ;  /* 0x0000008004047812 */ /* 0x000fc800078ef805 */
[----:B------:R-:W-:-:S07]  /*2e10*/  PRMT R0, R4, 0x7610, R0 ;  /* 0x0000761004007816 */ /* 0x000fce0000000000 */
.L_x_11834:
[----:B------:R-:W-:Y:S05]  /*2e20*/  BSYNC.RECONVERGENT B0 ;  /* 0x0000000000007941 */ /* 0x000fea0003800200 */
.L_x_11833:
[----:B------:R0:W-:Y:S01]  /*2e30*/  STG.E.U8 desc[UR36][R2.64], R0 ;  /* 0x0000000002007986 */ /* 0x0001e2000c101124 */
[----:B------:R-:W-:Y:S05]  /*2e40*/  BRA `(.L_x_11810) ;  /* 0x0000000000b47947 */ /* 0x000fea0003800000 */
.L_x_11826:
[----:B------:R-:W-:-:S09]  /*2e50*/  UISETP.NE.AND UP0, UPT, UR4, 0x1c, UPT ;  /* 0x0000001c0400788c */ /* 0x000fd2000bf05270 */
[----:B------:R-:W-:Y:S05]  /*2e60*/  BRA.U !UP0, `(.L_x_11837) ;  /* 0x0000000108a47547 */ /* 0x000fea000b800000 */
[----:B------:R-:W-:-:S09]  /*2e70*/  UISETP.NE.AND UP0, UPT, UR4, 0x1d, UPT ;  /* 0x0000001d0400788c */ /* 0x000fd2000bf05270 */
[----:B------:R-:W-:Y:S05]  /*2e80*/  BRA.U !UP0, `(.L_x_11838) ;  /* 0x00000001088c7547 */ /* 0x000fea000b800000 */
[----:B------:R-:W-:-:S09]  /*2e90*/  UISETP.NE.AND UP0, UPT, UR4, 0x2c, UPT ;  /* 0x0000002c0400788c */ /* 0x000fd2000bf05270 */
[----:B------:R-:W-:Y:S05]  /*2ea0*/  BRA.U !UP0, `(.L_x_11839) ;  /* 0x0000000108447547 */ /* 0x000fea000b800000 */
.L_x_11809:
        /* <DEDUP_REMOVED lines=16> */
.L_x_11840:
[----:B------:R-:W-:Y:S05]  /*2fb0*/  BRA `(.L_x_11810) ;  /* 0x0000000000587947 */ /* 0x000fea0003800000 */
.L_x_11839:
        /* <DEDUP_REMOVED lines=16> */
.L_x_11838:
[----:B------:R-:W-:-:S04]  /*30c0*/  PRMT R4, R9, 0x9910, RZ ;  /* 0x0000991009047816 */ /* 0x000fc800000000ff */
[----:B------:R-:W-:-:S05]  /*30d0*/  SHF.R.S32.HI R5, RZ, 0x1f, R4 ;  /* 0x0000001fff057819 */ /* 0x000fca0000011404 */
[----:B------:R0:W-:Y:S01]  /*30e0*/  STG.E.64 desc[UR36][R2.64], R4 ;  /* 0x0000000402007986 */ /* 0x0001e2000c101b24 */
[----:B------:R-:W-:Y:S05]  /*30f0*/  BRA `(.L_x_11810) ;  /* 0x0000000000087947 */ /* 0x000fea0003800000 */
.L_x_11837:
[----:B------:R-:W-:-:S05]  /*3100*/  PRMT R5, R9, 0x9910, RZ ;  /* 0x0000991009057816 */ /* 0x000fca00000000ff */
[----:B------:R0:W-:Y:S02]  /*3110*/  STG.E desc[UR36][R2.64], R5 ;  /* 0x0000000502007986 */ /* 0x0001e4000c101924 */
.L_x_11810:
[----:B------:R-:W-:-:S07]  /*3120*/  VIADD R17, R17, 0x80 ;  /* 0x0000008011117836 */ /* 0x000fce0000000000 */
.L_x_11769:
[----:B------:R-:W-:Y:S05]  /*3130*/  BSYNC.RECONVERGENT B6 ;  /* 0x0000000000067941 */ /* 0x000fea0003800200 */
.L_x_11768:
        /* <DEDUP_REMOVED lines=307> */
.L_x_11843:
        /* <DEDUP_REMOVED lines=16> */
.L_x_11847:
[----:B------:R1:W5:Y:S01]  /*4570*/  LDG.E.U8 R0, desc[UR36][R2.64] ;  /* 0x0000002402007981 */ /* 0x000362000c1e1100 */
[----:B------:R-:W-:Y:S05]  /*4580*/  BRA `(.L_x_11849) ;  /* 0x0000000c004c7947 */ /* 0x000fea0003800000 */
.L_x_11846:
        /* <DEDUP_REMOVED lines=8> */
.L_x_11851:
[----:B------:R3:W5:Y:S01]  /*4610*/  LDG.E.U16 R0, desc[UR36][R2.64] ;  /* 0x0000002402007981 */ /* 0x000762000c1e1500 */
[----:B------:R-:W-:Y:S05]  /*4620*/  BRA `(.L_x_11849) ;  /* 0x0000000c00247947 */ /* 0x000fea0003800000 */
.L_x_11850:
[----:B------:R2:W5:Y:S01]  /*4630*/  LDG.E.U16 R0, desc[UR36][R2.64] ;  /* 0x0000002402007981 */ /* 0x000562000c1e1500 */
[----:B------:R-:W-:Y:S05]  /*4640*/  BRA `(.L_x_11849) ;  /* 0x0000000c001c7947 */ /* 0x000fea0003800000 */
.L_x_11845:
        /* <DEDUP_REMOVED lines=9> */
.L_x_11853:
[----:B------:R-:W2:Y:S02]  /*46e0*/  LDG.E.U16 R4, desc[UR36][R2.64] ;  /* 0x0000002402047981 */ /* 0x000ea4000c1e1500 */
[----:B--2---:R-:W-:-:S06]  /*46f0*/  HADD2.F32 R4, -RZ, R4.H0_H0 ;  /* 0x20000004ff047230 */ /* 0x004fcc0000004100 */
[----:B------:R-:W0:Y:S02]  /*4700*/  F2I.FTZ.TRUNC.NTZ R4, R4 ;  /* 0x0000000400047305 */ /* 0x000e24000021f100 */
[----:B0-----:R-:W-:Y:S01]  /*4710*/  PRMT R0, R4, 0x7610, R0 ;  /* 0x0000761004007816 */ /* 0x001fe20000000000 */
[----:B------:R-:W-:Y:S06]  /*4720*/  BRA `(.L_x_11849) ;  /* 0x0000000800e47947 */ /* 0x000fec0003800000 */
.L_x_11852:
        /* <DEDUP_REMOVED lines=9> */
.L_x_11855:
[----:B------:R-:W2:Y:S02]  /*47c0*/  LDG.E.U16 R2, desc[UR36][R2.64] ;  /* 0x0000002402027981 */ /* 0x000ea4000c1e1500 */
[----:B--2---:R-:W-:-:S06]  /*47d0*/  HADD2.F32 R4, -RZ, R2.H0_H0 ;  /* 0x20000002ff047230 */ /* 0x004fcc0000004100 */
[----:B------:R-:W0:Y:S02]  /*47e0*/  F2I.FTZ.TRUNC.NTZ R4, R4 ;  /* 0x0000000400047305 */ /* 0x000e24000021f100 */
[----:B0-----:R-:W-:Y:S01]  /*47f0*/  PRMT R0, R4, 0x7610, R0 ;  /* 0x0000761004007816 */ /* 0x001fe20000000000 */
[----:B------:R-:W-:Y:S06]  /*4800*/  BRA `(.L_x_11849) ;  /* 0x0000000800ac7947 */ /* 0x000fec0003800000 */
.L_x_11854:
[----:B------:R-:W2:Y:S02]  /*4810*/  LDG.E.64 R2, desc[UR36][R2.64] ;  /* 0x0000002402027981 */ /* 0x000ea4000c1e1b00 */
[----:B--2---:R0:W1:Y:S01]  /*4820*/  F2I.F64.TRUNC R0, R2 ;  /* 0x0000000200007311 */ /* 0x004062000030d100 */
[----:B------:R-:W-:Y:S05]  /*4830*/  BRA `(.L_x_11849) ;  /* 0x0000000800a07947 */ /* 0x000fea0003800000 */
.L_x_11844:
        /* <DEDUP_REMOVED lines=12> */
.L_x_11858:
[----:B------:R-:W2:Y:S02]  /*4900*/  LDG.E.64 R2, desc[UR36][R2.64] ;  /* 0x0000002402027981 */ /* 0x000ea4000c1e1b00 */
[----:B--2---:R0:W1:Y:S01]  /*4910*/  F2I.F64.TRUNC R0, R2 ;  /* 0x0000000200007311 */ /* 0x004062000030d100 */
[----:B------:R-:W-:Y:S05]  /*4920*/  BRA `(.L_x_11849) ;  /* 0x0000000800647947 */ /* 0x000fea0003800000 */
.L_x_11857:
        /* <DEDUP_REMOVED lines=27> */
.L_x_11860:
        /* <DEDUP_REMOVED lines=14> */
.L_x_11859:
[----:B------:R-:W2:Y:S02]  /*4bc0*/  LDG.E.U16 R4, desc[UR36][R2.64] ;  /* 0x0000002402047981 */ /* 0x000ea4000c1e1500 */
[----:B--2---:R-:W-:-:S06]  /*4bd0*/  SHF.L.U32 R4, R4, 0x10, RZ ;  /* 0x0000001004047819 */ /* 0x004fcc00000006ff */
[----:B------:R-:W0:Y:S02]  /*4be0*/  F2I.FTZ.TRUNC.NTZ R4, R4 ;  /* 0x0000000400047305 */ /* 0x000e24000021f100 */
[----:B0-----:R-:W-:Y:S01]  /*4bf0*/  PRMT R0, R4, 0x7610, R0 ;  /* 0x0000761004007816 */ /* 0x001fe20000000000 */
[----:B------:R-:W-:Y:S06]  /*4c00*/  BRA `(.L_x_11849) ;  /* 0x0000000400ac7947 */ /* 0x000fec0003800000 */
.L_x_11856:
        /* <DEDUP_REMOVED lines=10> */
.L_x_11863:
        /* <DEDUP_REMOVED lines=21> */
.L_x_11867:
[----:B------:R-:W-:Y:S05]  /*4e00*/  BSYNC.RECONVERGENT B1 ;  /* 0x0000000000017941 */ /* 0x000fea0003800200 */
.L_x_11866:
[----:B------:R-:W-:Y:S01]  /*4e10*/  IMAD.SHL.U32 R0, R0, 0x100000, RZ ;  /* 0x0010000000007824 */ /* 0x000fe200078e00ff */
[----:B------:R-:W-:-:S04]  /*4e20*/  LEA R2, R2, 0x3b800000, 0x17 ;  /* 0x3b80000002027811 */ /* 0x000fc800078eb8ff */
[----:B------:R-:W-:-:S07]  /*4e30*/  LOP3.LUT R4, R2, R0, R7, 0xfe, !PT ;  /* 0x0000000002047212 */ /* 0x000fce00078efe07 */
.L_x_11865:
[----:B------:R-:W-:Y:S05]  /*4e40*/  BSYNC.RECONVERGENT B0 ;  /* 0x0000000000007941 */ /* 0x000fea0003800200 */
.L_x_11864:
[----:B------:R-:W0:Y:S02]  /*4e50*/  F2I.FTZ.TRUNC.NTZ R4, R4 ;  /* 0x0000000400047305 */ /* 0x000e24000021f100 */
[----:B0-----:R-:W-:Y:S01]  /*4e60*/  PRMT R0, R4, 0x7610, R0 ;  /* 0x0000761004007816 */ /* 0x001fe20000000000 */
[----:B------:R-:W-:Y:S06]  /*4e70*/  BRA `(.L_x_11849) ;  /* 0x0000000400107947 */ /* 0x000fec0003800000 */
.L_x_11862:
        /* <DEDUP_REMOVED lines=21> */
.L_x_11871:
[----:B------:R-:W-:Y:S05]  /*4fd0*/  BSYNC.RECONVERGENT B1 ;  /* 0x0000000000017941 */ /* 0x000fea0003800200 */
.L_x_11870:
[----:B------:R-:W-:Y:S01]  /*4fe0*/  IMAD.SHL.U32 R0, R0, 0x200000, RZ ;  /* 0x0020000000007824 */ /* 0x000fe200078e00ff */
[----:B------:R-:W-:-:S04]  /*4ff0*/  LEA R2, R2, 0x37800000, 0x17 ;  /* 0x3780000002027811 */ /* 0x000fc800078eb8ff */
[----:B------:R-:W-:-:S07]  /*5000*/  LOP3.LUT R4, R2, R0, R7, 0xfe, !PT ;  /* 0x0000000002047212 */ /* 0x000fce00078efe07 */
.L_x_11869:
[----:B------:R-:W-:Y:S05]  /*5010*/  BSYNC.RECONVERGENT B0 ;  /* 0x0000000000007941 */ /* 0x000fea0003800200 */
.L_x_11868:
[----:B------:R-:W0:Y:S02]  /*5020*/  F2I.FTZ.TRUNC.NTZ R4, R4 ;  /* 0x0000000400047305 */ /* 0x000e24000021f100 */
[----:B0-----:R-:W-:Y:S01]  /*5030*/  PRMT R0, R4, 0x7610, R0 ;  /* 0x0000761004007816 */ /* 0x001fe20000000000 */
[----:B------:R-:W-:Y:S06]  /*5040*/  BRA `(.L_x_11849) ;  /* 0x00000000009c7947 */ /* 0x000fec0003800000 */
.L_x_11861:
        /* <DEDUP_REMOVED lines=14> */
.L_x_11875:
[----:B------:R-:W-:Y:S05]  /*5130*/  BSYNC.RECONVERGENT B0 ;  /* 0x0000000000007941 */ /* 0x000fea0003800200 */
.L_x_11874:
[----:B------:R-:W0:Y:S02]  /*5140*/  F2I.FTZ.TRUNC.NTZ R4, R4 ;  /* 0x0000000400047305 */ /* 0x000e24000021f100 */
[----:B0-----:R-:W-:Y:S01]  /*5150*/  PRMT R0, R4, 0x7610, R0 ;  /* 0x0000761004007816 */ /* 0x001fe20000000000 */
[----:B------:R-:W-:Y:S06]  /*5160*/  BRA `(.L_x_11849) ;  /* 0x0000000000547947 */ /* 0x000fec0003800000 */
.L_x_11848:
        /* <DEDUP_REMOVED lines=16> */
.L_x_11876:
[----:B------:R-:W-:Y:S01]  /*5270*/  PRMT R0, RZ, 0x7610, R0 ;  /* 0x00007610ff007816 */ /* 0x000fe20000000000 */
[----:B------:R-:W-:Y:S06]  /*5280*/  BRA `(.L_x_11849) ;  /* 0x00000000000c7947 */ /* 0x000fec0003800000 */
.L_x_11873:
[----:B------:R0:W5:Y:S01]  /*5290*/  LDG.E.U16 R0, desc[UR36][R2.64] ;  /* 0x0000002402007981 */ /* 0x000162000c1e1500 */
[----:B------:R-:W-:Y:S05]  /*52a0*/  BRA `(.L_x_11849) ;  /* 0x0000000000047947 */ /* 0x000fea0003800000 */
.L_x_11872:
[----:B------:R0:W5:Y:S02]  /*52b0*/  LDG.E.U16 R0, desc[UR36][R2.64] ;  /* 0x0000002402007981 */ /* 0x000164000c1e1500 */
.L_x_11849:
[----:B------:R-:W2:Y:S01]  /*52c0*/  LDCU.U16 UR4, c[0x0][0x592] ;  /* 0x0000b240ff0477ac */ /* 0x000ea20008000400 */
[----:B------:R-:W0:Y:S01]  /*52d0*/  LDCU.64 UR6, c[0x0][0x580] ;  /* 0x0000b000ff0677ac */ /* 0x000e220008000a00 */
[----:B------:R-:W-:-:S04]  /*52e0*/  UPRMT UR5, UR40, 0x9910, URZ ;  /* 0x0000991028057896 */ /* 0x000fc800080000ff */
[----:B------:R-:W-:Y:S02]  /*52f0*/  UISETP.GT.AND UP0, UPT, UR5, 0x9, UPT ;  /* 0x000000090500788c */ /* 0x000fe4000bf04270 */
[----:B--2---:R-:W-:Y:S01]  /*5300*/  UPRMT UR4, UR4, 0x9910, URZ ;  /* 0x0000991004047896 */ /* 0x004fe200080000ff */
[----:B01-34-:R-:W-:-:S05]  /*5310*/  IADD3 R2, P0, PT, R16, UR6, RZ ;  /* 0x0000000610027c10 */ /* 0x01bfca000ff1e0ff */
[----:B------:R-:W-:Y:S01]  /*5320*/  ISETP.NE.AND P1, PT, RZ, UR4, PT ;  /* 0x00000004ff007c0c */ /* 0x000fe2000bf25270 */
[----:B------:R-:W-:-:S03]  /*5330*/  IMAD.X R3, RZ, RZ, UR7, P0 ;  /* 0x00000007ff037e24 */ /* 0x000fc600080e06ff */
[----:B-----5:R-:W-:Y:S01]  /*5340*/  SEL R9, R0, UR43, !P1 ;  /* 0x0000002b00097c07 */ /* 0x020fe2000c800000 */
        /* <DEDUP_REMOVED lines=11> */
.L_x_11880:
[----:B------:R0:W-:Y:S01]  /*5400*/  STG.E.U8 desc[UR36][R2.64], R9 ;  /* 0x0000000902007986 */ /* 0x0001e2000c101124 */
[----:B------:R-:W-:Y:S05]  /*5410*/  BRA `(.L_x_11882) ;  /* 0x0000000c004c7947 */ /* 0x000fea0003800000 */
.L_x_11879:
        /* <DEDUP_REMOVED lines=10> */
.L_x_11884:
[----:B------:R-:W-:-:S05]  /*54c0*/  PRMT R5, R9, 0x9910, RZ ;  /* 0x0000991009057816 */ /* 0x000fca00000000ff */
[----:B------:R0:W-:Y:S01]  /*54d0*/  STG.E desc[UR36][R2.64], R5 ;  /* 0x0000000502007986 */ /* 0x0001e2000c101924 */
[----:B------:R-:W-:Y:S05]  /*54e0*/  BRA `(.L_x_11882) ;  /* 0x0000000c00187947 */ /* 0x000fea0003800000 */
.L_x_11883:
[----:B------:R0:W-:Y:S01]  /*54f0*/  STG.E.U16 desc[UR36][R2.64], R9 ;  /* 0x0000000902007986 */ /* 0x0001e2000c101524 */
[----:B------:R-:W-:Y:S05]  /*5500*/  BRA `(.L_x_11882) ;  /* 0x0000000c00107947 */ /* 0x000fea0003800000 */
.L_x_11878:
        /* <DEDUP_REMOVED lines=9> */
.L_x_11886:
[----:B------:R-:W0:Y:S02]  /*55a0*/  I2F.S16 R0, R9 ;  /* 0x0000000900007306 */ /* 0x000e240000101400 */
[----:B0-----:R-:W-:-:S05]  /*55b0*/  F2FP.F16.F32.PACK_AB R0, RZ, R0 ;  /* 0x00000000ff00723e */ /* 0x001fca00000000ff */
[----:B------:R0:W-:Y:S01]  /*55c0*/  STG.E.U16 desc[UR36][R2.64], R0 ;  /* 0x0000000002007986 */ /* 0x0001e2000c101524 */
[----:B------:R-:W-:Y:S05]  /*55d0*/  BRA `(.L_x_11882) ;  /* 0x0000000800dc7947 */ /* 0x000fea0003800000 */
.L_x_11885:
[----:B------:R-:W-:-:S09]  /*55e0*/  UISETP.NE.AND UP0, UPT, UR5, 0x7, UPT ;  /* 0x000000070500788c */ /* 0x000fd2000bf05270 */
[----:B------:R-:W-:Y:S05]  /*55f0*/  BRA.U !UP0, `(.L_x_11887) ;  /* 0x0000000108347547 */ /* 0x000fea000b800000 */
[----:B------:R-:W-:-:S09]  /*5600*/  UISETP.NE.AND UP0, UPT, UR5, 0x8, UPT ;  /* 0x000000080500788c */ /* 0x000fd2000bf05270 */
[----:B------:R-:W-:Y:S05]  /*5610*/  BRA.U !UP0, `(.L_x_11888) ;  /* 0x0000000108187547 */ /* 0x000fea000b800000 */
[----:B------:R-:W-:-:S09]  /*5620*/  UISETP.NE.AND UP0, UPT, UR5, 0x9, UPT ;  /* 0x000000090500788c */ /* 0x000fd2000bf05270 */
[----:B------:R-:W-:Y:S05]  /*5630*/  BRA.U UP0, `(.L_x_11881) ;  /* 0x0000000500e07547 */ /* 0x000fea000b800000 */
[----:B------:R-:W0:Y:S01]  /*5640*/  I2F.S16 R4, R9 ;  /* 0x0000000900047306 */ /* 0x000e220000101400 */
[----:B------:R-:W-:-:S05]  /*5650*/  HFMA2 R5, -RZ, RZ, 0, 0 ;  /* 0x00000000ff057431 */ /* 0x000fca00000001ff */
[----:B0-----:R0:W-:Y:S01]  /*5660*/  STG.E.64 desc[UR36][R2.64], R4 ;  /* 0x0000000402007986 */ /* 0x0011e2000c101b24 */
[----:B------:R-:W-:Y:S05]  /*5670*/  BRA `(.L_x_11882) ;  /* 0x0000000800b47947 */ /* 0x000fea0003800000 */
.L_x_11888:
[----:B------:R-:W0:Y:S02]  /*5680*/  I2F.S16 R9, R9 ;  /* 0x0000000900097306 */ /* 0x000e240000101400 */
[----:B0-----:R-:W-:-:S04]  /*5690*/  F2FP.F16.F32.PACK_AB R5, RZ, R9 ;  /* 0x00000009ff05723e */ /* 0x001fc800000000ff */
[----:B------:R-:W-:-:S05]  /*56a0*/  PRMT R5, R5, 0x5410, RZ ;  /* 0x0000541005057816 */ /* 0x000fca00000000ff */
[----:B------:R0:W-:Y:S01]  /*56b0*/  STG.E desc[UR36][R2.64], R5 ;  /* 0x0000000502007986 */ /* 0x0001e2000c101924 */
[----:B------:R-:W-:Y:S05]  /*56c0*/  BRA `(.L_x_11882) ;  /* 0x0000000800a07947 */ /* 0x000fea0003800000 */
.L_x_11887:
[----:B------:R-:W0:Y:S02]  /*56d0*/  I2F.F64.S16 R4, R9 ;  /* 0x0000000900047312 */ /* 0x000e240000101c00 */
[----:B0-----:R0:W-:Y:S01]  /*56e0*/  STG.E.64 desc[UR36][R2.64], R4 ;  /* 0x0000000402007986 */ /* 0x0011e2000c101b24 */
[----:B------:R-:W-:Y:S05]  /*56f0*/  BRA `(.L_x_11882) ;  /* 0x0000000800947947 */ /* 0x000fea0003800000 */
.L_x_11877:
        /* <DEDUP_REMOVED lines=12> */
.L_x_11892:
        /* <DEDUP_REMOVED lines=18> */
.L_x_11895:
[----:B------:R-:W-:-:S04]  /*58e0*/  SHF.R.U32.HI R5, RZ, 0x18, R5 ;  /* 0x00000018ff057819 */ /* 0x000fc80000011605 */
[----:B------:R-:W-:-:S07]  /*58f0*/  LOP3.LUT R0, R0, 0x80, R5, 0xf8, !PT ;  /* 0x0000008000007812 */ /* 0x000fce00078ef805 */
.L_x_11894:
[----:B------:R-:W-:Y:S05]  /*5900*/  BSYNC.RECONVERGENT B0 ;  /* 0x0000000000007941 */ /* 0x000fea0003800200 */
.L_x_11893:
[----:B------:R0:W-:Y:S01]  /*5910*/  STG.E.U8 desc[UR36][R2.64], R0 ;  /* 0x0000000002007986 */ /* 0x0001e2000c101124 */
[----:B------:R-:W-:Y:S05]  /*5920*/  BRA `(.L_x_11882) ;  /* 0x0000000800087947 */ /* 0x000fea0003800000 */
.L_x_11891:
        /* <DEDUP_REMOVED lines=18> */
.L_x_11898:
[----:B------:R-:W-:-:S04]  /*5a50*/  SHF.R.U32.HI R5, RZ, 0x18, R5 ;  /* 0x00000018ff057819 */ /* 0x000fc80000011605 */
[----:B------:R-:W-:-:S07]  /*5a60*/  LOP3.LUT R0, R0, 0x80, R5, 0xf8, !PT ;  /* 0x0000008000007812 */ /* 0x000fce00078ef805 */
.L_x_11897:
[----:B------:R-:W-:Y:S05]  /*5a70*/  BSYNC.RECONVERGENT B0 ;  /* 0x0000000000007941 */ /* 0x000fea0003800200 */
.L_x_11896:
[----:B------:R0:W-:Y:S01]  /*5a80*/  STG.E.U8 desc[UR36][R2.64], R0 ;  /* 0x0000000002007986 */ /* 0x0001e2000c101124 */
[----:B------:R-:W-:Y:S05]  /*5a90*/  BRA `(.L_x_11882) ;  /* 0x0000000400ac7947 */ /* 0x000fea0003800000 */
.L_x_11890:
        /* <DEDUP_REMOVED lines=22> */
.L_x_11900:
[----:B------:R-:W-:-:S04]  /*5c00*/  PRMT R4, R9, 0x9910, RZ ;  /* 0x0000991009047816 */ /* 0x000fc800000000ff */
[----:B------:R-:W-:-:S05]  /*5c10*/  SHF.R.S32.HI R5, RZ, 0x1f, R4 ;  /* 0x0000001fff057819 */ /* 0x000fca0000011404 */
[----:B------:R0:W-:Y:S01]  /*5c20*/  STG.E.64 desc[UR36][R2.64], R4 ;  /* 0x0000000402007986 */ /* 0x0001e2000c101b24 */
[----:B------:R-:W-:Y:S05]  /*5c30*/  BRA `(.L_x_11882) ;  /* 0x0000000400447947 */ /* 0x000fea0003800000 */
.L_x_11899:
[----:B------:R-:W-:-:S05]  /*5c40*/  PRMT R5, R9, 0x9910, RZ ;  /* 0x0000991009057816 */ /* 0x000fca00000000ff */
[----:B------:R0:W-:Y:S01]  /*5c50*/  STG.E desc[UR36][R2.64], R5 ;  /* 0x0000000502007986 */ /* 0x0001e2000c101924 */
[----:B------:R-:W-:Y:S05]  /*5c60*/  BRA `(.L_x_11882) ;  /* 0x0000000400387947 */ /* 0x000fea0003800000 */
.L_x_11889:
        /* <DEDUP_REMOVED lines=11> */
.L_x_11902:
[----:B------:R-:W0:Y:S01]  /*5d20*/  I2F.F64.S16 R4, R9 ;  /* 0x0000000900047312 */ /* 0x000e220000101c00 */
[----:B------:R-:W-:-:S05]  /*5d30*/  CS2R R6, SRZ ;  /* 0x0000000000067805 */ /* 0x000fca000001ff00 */
[----:B0-----:R4:W-:Y:S01]  /*5d40*/  STG.E.128 desc[UR36][R2.64], R4 ;  /* 0x0000000402007986 */ /* 0x0019e2000c101d24 */
[----:B------:R-:W-:Y:S05]  /*5d50*/  BRA `(.L_x_11882) ;  /* 0x0000000000fc7947 */ /* 0x000fea0003800000 */
.L_x_11901:
[----:B------:R-:W-:-:S09]  /*5d60*/  UISETP.NE.AND UP0, UPT, UR5, 0xf, UPT ;  /* 0x0000000f0500788c */ /* 0x000fd2000bf05270 */
[----:B------:R-:W-:Y:S05]  /*5d70*/  BRA.U !UP0, `(.L_x_11903) ;  /* 0x0000000108e87547 */ /* 0x000fea000b800000 */
[----:B------:R-:W-:-:S09]  /*5d80*/  UISETP.NE.AND UP0, UPT, UR5, 0x17, UPT ;  /* 0x000000170500788c */ /* 0x000fd2000bf05270 */
[----:B------:R-:W-:Y:S05]  /*5d90*/  BRA.U !UP0, `(.L_x_11904) ;  /* 0x0000000108907547 */ /* 0x000fea000b800000 */
[----:B------:R-:W-:-:S09]  /*5da0*/  UISETP.NE.AND UP0, UPT, UR5, 0x18, UPT ;  /* 0x000000180500788c */ /* 0x000fd2000bf05270 */
[----:B------:R-:W-:Y:S05]  /*5db0*/  BRA.U !UP0, `(.L_x_11905) ;  /* 0x0000000108447547 */ /* 0x000fea000b800000 */
.L_x_11881:
        /* <DEDUP_REMOVED lines=16> */
.L_x_11906:
[----:B------:R-:W-:Y:S05]  /*5ec0*/  BRA `(.L_x_11882) ;  /* 0x0000000000a07947 */ /* 0x000fea0003800000 */
.L_x_11905:
        /* <DEDUP_REMOVED lines=13> */
.L_x_11908:
[----:B------:R-:W-:Y:S05]  /*5fa0*/  BSYNC.RECONVERGENT B0 ;  /* 0x0000000000007941 */ /* 0x000fea0003800200 */
.L_x_11907:
[----:B------:R-:W-:-:S05]  /*5fb0*/  LOP3.LUT R5, R0, 0x80, R5, 0xf8, !PT ;  /* 0x0000008000057812 */ /* 0x000fca00078ef805 */
[----:B------:R2:W-:Y:S01]  /*5fc0*/  STG.E.U8 desc[UR36][R2.64], R5 ;  /* 0x0000000502007986 */ /* 0x0005e2000c101124 */
[----:B------:R-:W-:Y:S05]  /*5fd0*/  BRA `(.L_x_11882) ;  /* 0x00000000005c7947 */ /* 0x000fea0003800000 */
.L_x_11904:
        /* <DEDUP_REMOVED lines=12> */
.L_x_11910:
[----:B------:R-:W-:Y:S01]  /*60a0*/  IMAD.MOV.U32 R0, RZ, RZ, 0x7f ;  /* 0x0000007fff007424 */ /* 0x000fe200078e00ff */
[----:B------:R-:W-:-:S04]  /*60b0*/  ISETP.GT.U32.AND P0, PT, R4, 0x7f800000, PT ;  /* 0x7f8000000400780c */ /* 0x000fc80003f04070 */
[----:B------:R-:W-:-:S09]  /*60c0*/  SEL R0, R0, 0x7c, P0 ;  /* 0x0000007c00007807 */ /* 0x000fd20000000000 */
.L_x_11911:
[----:B------:R-:W-:Y:S05]  /*60d0*/  BSYNC.RECONVERGENT B0 ;  /* 0x0000000000007941 */ /* 0x000fea0003800200 */
.L_x_11909:
[----:B------:R-:W-:-:S04]  /*60e0*/  SHF.R.U32.HI R5, RZ, 0x18, R5 ;  /* 0x00000018ff057819 */ /* 0x000fc80000011605 */
[----:B------:R-:W-:-:S05]  /*60f0*/  LOP3.LUT R5, R0, 0x80, R5, 0xf8, !PT ;  /* 0x0000008000057812 */ /* 0x000fca00078ef805 */
[----:B------:R1:W-:Y:S01]  /*6100*/  STG.E.U8 desc[UR36][R2.64], R5 ;  /* 0x0000000502007986 */ /* 0x0003e2000c101124 */
[----:B------:R-:W-:Y:S05]  /*6110*/  BRA `(.L_x_11882) ;  /* 0x00000000000c7947 */ /* 0x000fea0003800000 */
.L_x_11903:
[----:B------:R-:W0:Y:S02]  /*6120*/  I2F.S16 R0, R9 ;  /* 0x0000000900007306 */ /* 0x000e240000101400 */
[----:B0-----:R-:W-:-:S05]  /*6130*/  F2FP.BF16.F32.PACK_AB R0, RZ, R0 ;  /* 0x00000000ff00723e */ /* 0x001fca00000010ff */
[----:B------:R0:W-:Y:S02]  /*6140*/  STG.E.U16 desc[UR36][R2.64], R0 ;  /* 0x0000000002007986 */ /* 0x0001e4000c101524 */
.L_x_11882:
[----:B------:R-:W-:-:S07]  /*6150*/  IADD3 R17, PT, PT, R17, 0x80, RZ ;  /* 0x0000008011117810 */ /* 0x000fce0007ffe0ff */
.L_x_11842:
[----:B------:R-:W-:Y:S05]  /*6160*/  BSYNC.RECONVERGENT B6 ;  /* 0x0000000000067941 */ /* 0x000fea0003800200 */
.L_x_11841:
        /* <DEDUP_REMOVED lines=307> */
.L_x_11914:
        /* <DEDUP_REMOVED lines=16> */
.L_x_11918:
[----:B------:R0:W5:Y:S01]  /*75a0*/  LDG.E.U8 R0, desc[UR36][R2.64] ;  /* 0x0000002402007981 */ /* 0x000162000c1e1100 */
[----:B------:R-:W-:Y:S05]  /*75b0*/  BRA `(.L_x_11920) ;  /* 0x0000000c004c7947 */ /* 0x000fea0003800000 */
.L_x_11917:
        /* <DEDUP_REMOVED lines=8> */
.L_x_11922:
[----:B------:R0:W5:Y:S01]  /*7640*/  LDG.E.U16 R0, desc[UR36][R2.64] ;  /* 0x0000002402007981 */ /* 0x000162000c1e1500 */
[----:B------:R-:W-:Y:S05]  /*7650*/  BRA `(.L_x_11920) ;  /* 0x0000000c00247947 */ /* 0x000fea0003800000 */
.L_x_11921:
[----:B------:R0:W5:Y:S01]  /*7660*/  LDG.E.U16 R0, desc[UR36][R2.64] ;  /* 0x0000002402007981 */ /* 0x000162000c1e1500 */
[----:B------:R-:W-:Y:S05]  /*7670*/  BRA `(.L_x_11920) ;  /* 0x0000000c001c7947 */ /* 0x000fea0003800000 */
.L_x_11916:
        /* <DEDUP_REMOVED lines=9> */
.L_x_11924:
[----:B------:R-:W2:Y:S02]  /*7710*/  LDG.E.U16 R4, desc[UR36][R2.64] ;  /* 0x0000002402047981 */ /* 0x000ea4000c1e1500 */
[----:B--2---:R-:W-:-:S06]  /*7720*/  HADD2.F32 R4, -RZ, R4.H0_H0 ;  /* 0x20000004ff047230 */ /* 0x004fcc0000004100 */
[----:B------:R-:W0:Y:S02]  /*7730*/  F2I.FTZ.TRUNC.NTZ R4, R4 ;  /* 0x0000000400047305 */ /* 0x000e24000021f100 */
[----:B0-----:R-:W-:Y:S01]  /*7740*/  PRMT R0, R4, 0x7610, R0 ;  /* 0x0000761004007816 */ /* 0x001fe20000000000 */
[----:B------:R-:W-:Y:S06]  /*7750*/  BRA `(.L_x_11920) ;  /* 0x0000000800e47947 */ /* 0x000fec0003800000 */
.L_x_11923:
        /* <DEDUP_REMOVED lines=9> */
.L_x_11926:
[----:B------:R-:W2:Y:S02]  /*77f0*/  LDG.E.U16 R2, desc[UR36][R2.64] ;  /* 0x0000002402027981 */ /* 0x000ea4000c1e1500 */
[----:B--2---:R-:W-:-:S06]  /*7800*/  HADD2.F32 R4, -RZ, R2.H0_H0 ;  /* 0x20000002ff047230 */ /* 0x004fcc0000004100 */
[----:B------:R-:W0:Y:S02]  /*7810*/  F2I.FTZ.TRUNC.NTZ R4, R4 ;  /* 0x0000000400047305 */ /* 0x000e24000021f100 */
[----:B0-----:R-:W-:Y:S01]  /*7820*/  PRMT R0, R4, 0x7610, R0 ;  /* 0x0000761004007816 */ /* 0x001fe20000000000 */
[----:B------:R-:W-:Y:S06]  /*7830*/  BRA `(.L_x_11920) ;  /* 0x0000000800ac7947 */ /* 0x000fec0003800000 */
.L_x_11925:
[----:B------:R-:W2:Y:S02]  /*7840*/  LDG.E.64 R2, desc[UR36][R2.64] ;  /* 0x0000002402027981 */ /* 0x000ea4000c1e1b00 */
[----:B--2---:R0:W1:Y:S01]  /*7850*/  F2I.F64.TRUNC R0, R2 ;  /* 0x0000000200007311 */ /* 0x004062000030d100 */
[----:B------:R-:W-:Y:S05]  /*7860*/  BRA `(.L_x_11920) ;  /* 0x0000000800a07947 */ /* 0x000fea0003800000 */
.L_x_11915:
        /* <DEDUP_REMOVED lines=12> */
.L_x_11929:
[----:B------:R-:W2:Y:S02]  /*7930*/  LDG.E.64 R2, desc[UR36][R2.64] ;  /* 0x0000002402027981 */ /* 0x000ea4000c1e1b00 */
[----:B--2---:R0:W1:Y:S01]  /*7940*/  F2I.F64.TRUNC R0, R2 ;  /* 0x0000000200007311 */ /* 0x004062000030d100 */
[----:B------:R-:W-:Y:S05]  /*7950*/  BRA `(.L_x_11920) ;  /* 0x0000000800647947 */ /* 0x000fea0003800000 */
.L_x_11928:
        /* <DEDUP_REMOVED lines=27> */
.L_x_11931:
        /* <DEDUP_REMOVED lines=14> */
.L_x_11930:
[----:B------:R-:W2:Y:S02]  /*7bf0*/  LDG.E.U16 R4, desc[UR36][R2.64] ;  /* 0x0000002402047981 */ /* 0x000ea4000c1e1500 */
[----:B--2---:R-:W-:-:S06]  /*7c00*/  SHF.L.U32 R4, R4, 0x10, RZ ;  /* 0x0000001004047819 */ /* 0x004fcc00000006ff */
[----:B------:R-:W0:Y:S02]  /*7c10*/  F2I.FTZ.TRUNC.NTZ R4, R4 ;  /* 0x0000000400047305 */ /* 0x000e24000021f100 */
[----:B0-----:R-:W-:Y:S01]  /*7c20*/  PRMT R0, R4, 0x7610, R0 ;  /* 0x0000761004007816 */ /* 0x001fe20000000000 */
[----:B------:R-:W-:Y:S06]  /*7c30*/  BRA `(.L_x_11920) ;  /* 0x0000000400ac7947 */ /* 0x000fec0003800000 */
.L_x_11927:
        /* <DEDUP_REMOVED lines=10> */
.L_x_11934:
        /* <DEDUP_REMOVED lines=21> */
.L_x_11938:
[----:B------:R-:W-:Y:S05]  /*7e30*/  BSYNC.RECONVERGENT B1 ;  /* 0x0000000000017941 */ /* 0x000fea0003800200 */
.L_x_11937:
[----:B------:R-:W-:Y:S01]  /*7e40*/  IMAD.SHL.U32 R0, R0, 0x100000, RZ ;  /* 0x0010000000007824 */ /* 0x000fe200078e00ff */
[----:B------:R-:W-:-:S04]  /*7e50*/  LEA R2, R2, 0x3b800000, 0x17 ;  /* 0x3b80000002027811 */ /* 0x000fc800078eb8ff */
[----:B------:R-:W-:-:S07]  /*7e60*/  LOP3.LUT R4, R2, R0, R7, 0xfe, !PT ;  /* 0x0000000002047212 */ /* 0x000fce00078efe07 */
.L_x_11936:
[----:B------:R-:W-:Y:S05]  /*7e70*/  BSYNC.RECONVERGENT B0 ;  /* 0x0000000000007941 */ /* 0x000fea0003800200 */
.L_x_11935:
[----:B------:R-:W0:Y:S02]  /*7e80*/  F2I.FTZ.TRUNC.NTZ R4, R4 ;  /* 0x0000000400047305 */ /* 0x000e24000021f100 */
[----:B0-----:R-:W-:Y:S01]  /*7e90*/  PRMT R0, R4, 0x7610, R0 ;  /* 0x0000761004007816 */ /* 0x001fe20000000000 */
[----:B------:R-:W-:Y:S06]  /*7ea0*/  BRA `(.L_x_11920) ;  /* 0x0000000400107947 */ /* 0x000fec0003800000 */
.L_x_11933:
        /* <DEDUP_REMOVED lines=21> */
.L_x_11942:
[----:B------:R-:W-:Y:S05]  /*8000*/  BSYNC.RECONVERGENT B1 ;  /* 0x0000000000017941 */ /* 0x000fea0003800200 */
.L_x_11941:
[----:B------:R-:W-:Y:S01]  /*8010*/  IMAD.SHL.U32 R0, R0, 0x200000, RZ ;  /* 0x0020000000007824 */ /* 0x000fe200078e00ff */
[----:B------:R-:W-:-:S04]  /*8020*/  LEA R2, R2, 0x37800000, 0x17 ;  /* 0x3780000002027811 */ /* 0x000fc800078eb8ff */
[----:B------:R-:W-:-:S07]  /*8030*/  LOP3.LUT R4, R2, R0, R7, 0xfe, !PT ;  /* 0x0000000002047212 */ /* 0x000fce00078efe07 */
.L_x_11940:
[----:B------:R-:W-:Y:S05]  /*8040*/  BSYNC.RECONVERGENT B0 ;  /* 0x0000000000007941 */ /* 0x000fea0003800200 */
.L_x_11939:
[----:B------:R-:W0:Y:S02]  /*8050*/  F2I.FTZ.TRUNC.NTZ R4, R4 ;  /* 0x0000000400047305 */ /* 0x000e24000021f100 */
[----:B0-----:R-:W-:Y:S01]  /*8060*/  PRMT R0, R4, 0x7610, R0 ;  /* 0x0000761004007816 */ /* 0x001fe20000000000 */
[----:B------:R-:W-:Y:S06]  /*8070*/  BRA `(.L_x_11920) ;  /* 0x00000000009c7947 */ /* 0x000fec0003800000 */
.L_x_11932:
        /* <DEDUP_REMOVED lines=14> */
.L_x_11946:
[----:B------:R-:W-:Y:S05]  /*8160*/  BSYNC.RECONVERGENT B0 ;  /* 0x0000000000007941 */ /* 0x000fea0003800200 */
.L_x_11945:
[----:B------:R-:W0:Y:S02]  /*8170*/  F2I.FTZ.TRUNC.NTZ R4, R4 ;  /* 0x0000000400047305 */ /* 0x000e24000021f100 */
[----:B0-----:R-:W-:Y:S01]  /*8180*/  PRMT R0, R4, 0x7610, R0 ;  /* 0x0000761004007816 */ /* 0x001fe20000000000 */
[----:B------:R-:W-:Y:S06]  /*8190*/  BRA `(.L_x_11920) ;  /* 0x0000000000547947 */ /* 0x000fec0003800000 */
.L_x_11919:
        /* <DEDUP_REMOVED lines=16> */
.L_x_11947:
[----:B------:R-:W-:Y:S01]  /*82a0*/  PRMT R0, RZ, 0x7610, R0 ;  /* 0x00007610ff007816 */ /* 0x000fe20000000000 */
[----:B------:R-:W-:Y:S06]  /*82b0*/  BRA `(.L_x_11920) ;  /* 0x00000000000c7947 */ /* 0x000fec0003800000 */
.L_x_11944:
[----:B------:R3:W5:Y:S01]  /*82c0*/  LDG.E.U16 R0, desc[UR36][R2.64] ;  /* 0x0000002402007981 */ /* 0x000762000c1e1500 */
[----:B------:R-:W-:Y:S05]  /*82d0*/  BRA `(.L_x_11920) ;  /* 0x0000000000047947 */ /* 0x000fea0003800000 */
.L_x_11943:
[----:B------:R4:W5:Y:S02]  /*82e0*/  LDG.E.U16 R0, desc[UR36][R2.64] ;  /* 0x0000002402007981 */ /* 0x000964000c1e1500 */
.L_x_11920:
[----:B------:R-:W0:Y:S01]  /*82f0*/  LDCU.U16 UR4, c[0x0][0x592] ;  /* 0x0000b240ff0477ac */ /* 0x000e220008000400 */
[----:B------:R-:W2:Y:S01]  /*8300*/  LDCU.64 UR6, c[0x0][0x580] ;  /* 0x0000b000ff0677ac */ /* 0x000ea20008000a00 */
[----:B------:R-:W-:-:S04]  /*8310*/  UPRMT UR5, UR40, 0x9910, URZ ;  /* 0x0000991028057896 */ /* 0x000fc800080000ff */
[----:B------:R-:W-:Y:S02]  /*8320*/  UISETP.GT.AND UP0, UPT, UR5, 0x9, UPT ;  /* 0x000000090500788c */ /* 0x000fe4000bf04270 */
[----:B0-----:R-:W-:Y:S01]  /*8330*/  UPRMT UR4, UR4, 0x9910, URZ ;  /* 0x0000991004047896 */ /* 0x001fe200080000ff */
[----:B--234-:R-:W-:-:S05]  /*8340*/  IADD3 R2, P0, PT, R16, UR6, RZ ;  /* 0x0000000610027c10 */ /* 0x01cfca000ff1e0ff */
[----:B------:R-:W-:Y:S01]  /*8350*/  ISETP.NE.AND P1, PT, RZ, UR4, PT ;  /* 0x00000004ff007c0c */ /* 0x000fe2000bf25270 */
[----:B------:R-:W-:-:S03]  /*8360*/  IMAD.X R3, RZ, RZ, UR7, P0 ;  /* 0x00000007ff037e24 */ /* 0x000fc600080e06ff */
[----:B-1---5:R-:W-:Y:S01]  /*8370*/  SEL R9, R0, UR43, !P1 ;  /* 0x0000002b00097c07 */ /* 0x022fe2000c800000 */
        /* <DEDUP_REMOVED lines=11> */
.L_x_11951:
[----:B------:R4:W-:Y:S01]  /*8430*/  STG.E.U8 desc[UR36][R2.64], R9 ;  /* 0x0000000902007986 */ /* 0x0009e2000c101124 */
[----:B------:R-:W-:Y:S05]  /*8440*/  BRA `(.L_x_11953) ;  /* 0x0000000c004c7947 */ /* 0x000fea0003800000 */
.L_x_11950:
        /* <DEDUP_REMOVED lines=10> */
.L_x_11955:
[----:B------:R-:W-:-:S05]  /*84f0*/  PRMT R5, R9, 0x9910, RZ ;  /* 0x0000991009057816 */ /* 0x000fca00000000ff */
[----:B------:R2:W-:Y:S01]  /*8500*/  STG.E desc[UR36][R2.64], R5 ;  /* 0x0000000502007986 */ /* 0x0005e2000c101924 */
[----:B------:R-:W-:Y:S05]  /*8510*/  BRA `(.L_x_11953) ;  /* 0x0000000c00187947 */ /* 0x000fea0003800000 */
.L_x_11954:
[----:B------:R0:W-:Y:S01]  /*8520*/  STG.E.U16 desc[UR36][R2.64], R9 ;  /* 0x0000000902007986 */ /* 0x0001e2000c101524 */
[----:B------:R-:W-:Y:S05]  /*8530*/  BRA `(.L_x_11953) ;  /* 0x0000000c00107947 */ /* 0x000fea0003800000 */
.L_x_11949:
        /* <DEDUP_REMOVED lines=9> */
.L_x_11957:
[----:B------:R-:W0:Y:S02]  /*85d0*/  I2F.S16 R0, R9 ;  /* 0x0000000900007306 */ /* 0x000e240000101400 */
[----:B0-----:R-:W-:-:S05]  /*85e0*/  F2FP.F16.F32.PACK_AB R0, RZ, R0 ;  /* 0x00000000ff00723e */ /* 0x001fca00000000ff */
[----:B------:R0:W-:Y:S01]  /*85f0*/  STG.E.U16 desc[UR36][R2.64], R0 ;  /* 0x0000000002007986 */ /* 0x0001e2000c101524 */
[----:B------:R-:W-:Y:S05]  /*8600*/  BRA `(.L_x_11953) ;  /* 0x0000000800dc7947 */ /* 0x000fea0003800000 */
.L_x_11956:
        /* <DEDUP_REMOVED lines=10> */
.L_x_11959:
[----:B------:R-:W0:Y:S02]  /*86b0*/  I2F.S16 R9, R9 ;  /* 0x0000000900097306 */ /* 0x000e240000101400 */
[----:B0-----:R-:W-:-:S04]  /*86c0*/  F2FP.F16.F32.PACK_AB R5, RZ, R9 ;  /* 0x00000009ff05723e */ /* 0x001fc800000000ff */
[----:B------:R-:W-:-:S05]  /*86d0*/  PRMT R5, R5, 0x5410, RZ ;  /* 0x0000541005057816 */ /* 0x000fca00000000ff */
[----:B------:R0:W-:Y:S01]  /*86e0*/  STG.E desc[UR36][R2.64], R5 ;  /* 0x0000000502007986 */ /* 0x0001e2000c101924 */
[----:B------:R-:W-:Y:S05]  /*86f0*/  BRA `(.L_x_11953) ;  /* 0x0000000800a07947 */ /* 0x000fea0003800000 */
.L_x_11958:
[----:B------:R-:W0:Y:S02]  /*8700*/  I2F.F64.S16 R4, R9 ;  /* 0x0000000900047312 */ /* 0x000e240000101c00 */
[----:B0-----:R0:W-:Y:S01]  /*8710*/  STG.E.64 desc[UR36][R2.64], R4 ;  /* 0x0000000402007986 */ /* 0x0011e2000c101b24 */
[----:B------:R-:W-:Y:S05]  /*8720*/  BRA `(.L_x_11953) ;  /* 0x0000000800947947 */ /* 0x000fea0003800000 */
.L_x_11948:
        /* <DEDUP_REMOVED lines=12> */
.L_x_11963:
        /* <DEDUP_REMOVED lines=18> */
.L_x_11966:
[----:B------:R-:W-:-:S04]  /*8910*/  SHF.R.U32.HI R5, RZ, 0x18, R5 ;  /* 0x00000018ff057819 */ /* 0x000fc80000011605 */
[----:B------:R-:W-:-:S07]  /*8920*/  LOP3.LUT R0, R0, 0x80, R5, 0xf8, !PT ;  /* 0x0000008000007812 */ /* 0x000fce00078ef805 */
.L_x_11965:
[----:B------:R-:W-:Y:S05]  /*8930*/  BSYNC.RECONVERGENT B0 ;  /* 0x0000000000007941 */ /* 0x000fea0003800200 */
.L_x_11964:
[----:B------:R0:W-:Y:S01]  /*8940*/  STG.E.U8 desc[UR36][R2.64], R0 ;  /* 0x0000000002007986 */ /* 0x0001e2000c101124 */
[----:B------:R-:W-:Y:S05]  /*8950*/  BRA `(.L_x_11953) ;  /* 0x0000000800087947 */ /* 0x000fea0003800000 */
.L_x_11962:
        /* <DEDUP_REMOVED lines=18> */
.L_x_11969:
[----:B------:R-:W-:-:S04]  /*8a80*/  SHF.R.U32.HI R5, RZ, 0x18, R5 ;  /* 0x00000018ff057819 */ /* 0x000fc80000011605 */
[----:B------:R-:W-:-:S07]  /*8a90*/  LOP3.LUT R0, R0, 0x80, R5, 0xf8, !PT ;  /* 0x0000008000007812 */ /* 0x000fce00078ef805 */
.L_x_11968:
[----:B------:R-:W-:Y:S05]  /*8aa0*/  BSYNC.RECONVERGENT B0 ;  /* 0x0000000000007941 */ /* 0x000fea0003800200 */
.L_x_11967:
[----:B------:R0:W-:Y:S01]  /*8ab0*/  STG.E.U8 desc[UR36][R2.64], R0 ;  /* 0x0000000002007986 */ /* 0x0001e2000c101124 */
[----:B------:R-:W-:Y:S05]  /*8ac0*/  BRA `(.L_x_11953) ;  /* 0x0000000400ac7947 */ /* 0x000fea0003800000 */
.L_x_11961:
        /* <DEDUP_REMOVED lines=22> */
.L_x_11971:
[----:B------:R-:W-:-:S04]  /*8c30*/  PRMT R4, R9, 0x9910, RZ ;  /* 0x0000991009047816 */ /* 0x000fc800000000ff */
[----:B------:R-:W-:-:S05]  /*8c40*/  SHF.R.S32.HI R5, RZ, 0x1f, R4 ;  /* 0x0000001fff057819 */ /* 0x000fca0000011404 */
[----:B------:R0:W-:Y:S01]  /*8c50*/  STG.E.64 desc[UR36][R2.64], R4 ;  /* 0x0000000402007986 */ /* 0x0001e2000c101b24 */
[----:B------:R-:W-:Y:S05]  /*8c60*/  BRA `(.L_x_11953) ;  /* 0x0000000400447947 */ /* 0x000fea0003800000 */
.L_x_11970:
[----:B------:R-:W-:-:S05]  /*8c70*/  PRMT R5, R9, 0x9910, RZ ;  /* 0x0000991009057816 */ /* 0x000fca00000000ff */
[----:B------:R0:W-:Y:S01]  /*8c80*/  STG.E desc[UR36][R2.64], R5 ;  /* 0x0000000502007986 */ /* 0x0001e2000c101924 */
[----:B------:R-:W-:Y:S05]  /*8c90*/  BRA `(.L_x_11953) ;  /* 0x0000000400387947 */ /* 0x000fea0003800000 */
.L_x_11960:
        /* <DEDUP_REMOVED lines=11> */
.L_x_11973:
[----:B------:R-:W0:Y:S01]  /*8d50*/  I2F.F64.S16 R4, R9 ;  /* 0x0000000900047312 */ /* 0x000e220000101c00 */
[----:B------:R-:W-:-:S05]  /*8d60*/  CS2R R6, SRZ ;  /* 0x0000000000067805 */ /* 0x000fca000001ff00 */
[----:B0-----:R0:W-:Y:S01]  /*8d70*/  STG.E.128 desc[UR36][R2.64], R4 ;  /* 0x0000000402007986 */ /* 0x0011e2000c101d24 */
[----:B------:R-:W-:Y:S05]  /*8d80*/  BRA `(.L_x_11953) ;  /* 0x0000000000fc7947 */ /* 0x000fea0003800000 */
.L_x_11972:
[----:B------:R-:W-:-:S09]  /*8d90*/  UISETP.NE.AND UP0, UPT, UR5, 0xf, UPT ;  /* 0x0000000f0500788c */ /* 0x000fd2000bf05270 */
[----:B------:R-:W-:Y:S05]  /*8da0*/  BRA.U !UP0, `(.L_x_11974) ;  /* 0x0000000108e87547 */ /* 0x000fea000b800000 */
[----:B------:R-:W-:-:S09]  /*8db0*/  UISETP.NE.AND UP0, UPT, UR5, 0x17, UPT ;  /* 0x000000170500788c */ /* 0x000fd2000bf05270 */
[----:B------:R-:W-:Y:S05]  /*8dc0*/  BRA.U !UP0, `(.L_x_11975) ;  /* 0x0000000108907547 */ /* 0x000fea000b800000 */
[----:B------:R-:W-:-:S09]  /*8dd0*/  UISETP.NE.AND UP0, UPT, UR5, 0x18, UPT ;  /* 0x000000180500788c */ /* 0x000fd2000bf05270 */
[----:B------:R-:W-:Y:S05]  /*8de0*/  BRA.U !UP0, `(.L_x_11976) ;  /* 0x0000000108447547 */ /* 0x000fea000b800000 */
.L_x_11952:
        /* <DEDUP_REMOVED lines=16> */
.L_x_11977:
[----:B------:R-:W-:Y:S05]  /*8ef0*/  BRA `(.L_x_11953) ;  /* 0x0000000000a07947 */ /* 0x000fea0003800000 */
.L_x_11976:
        /* <DEDUP_REMOVED lines=13> */
.L_x_11979:
[----:B------:R-:W-:Y:S05]  /*8fd0*/  BSYNC.RECONVERGENT B0 ;  /* 0x0000000000007941 */ /* 0x000fea0003800200 */
.L_x_11978:
[----:B------:R-:W-:-:S05]  /*8fe0*/  LOP3.LUT R5, R0, 0x80, R5, 0xf8, !PT ;  /* 0x0000008000057812 */ /* 0x000fca00078ef805 */
[----:B------:R0:W-:Y:S01]  /*8ff0*/  STG.E.U8 desc[UR36][R2.64], R5 ;  /* 0x0000000502007986 */ /* 0x0001e2000c101124 */
[----:B------:R-:W-:Y:S05]  /*9000*/  BRA `(.L_x_11953) ;  /* 0x00000000005c7947 */ /* 0x000fea0003800000 */
.L_x_11975:
        /* <DEDUP_REMOVED lines=12> */
.L_x_11981:
[----:B------:R-:W-:Y:S01]  /*90d0*/  IMAD.MOV.U32 R0, RZ, RZ, 0x7f ;  /* 0x0000007fff007424 */ /* 0x000fe200078e00ff */
[----:B------:R-:W-:-:S04]  /*90e0*/  ISETP.GT.U32.AND P0, PT, R4, 0x7f800000, PT ;  /* 0x7f8000000400780c */ /* 0x000fc80003f04070 */
[----:B------:R-:W-:-:S09]  /*90f0*/  SEL R0, R0, 0x7c, P0 ;  /* 0x0000007c00007807 */ /* 0x000fd20000000000 */
.L_x_11982:
[----:B------:R-:W-:Y:S05]  /*9100*/  BSYNC.RECONVERGENT B0 ;  /* 0x0000000000007941 */ /* 0x000fea0003800200 */
.L_x_11980:
[----:B------:R-:W-:-:S04]  /*9110*/  SHF.R.U32.HI R5, RZ, 0x18, R5 ;  /* 0x00000018ff057819 */ /* 0x000fc80000011605 */
[----:B------:R-:W-:-:S05]  /*9120*/  LOP3.LUT R5, R0, 0x80, R5, 0xf8, !PT ;  /* 0x0000008000057812 */ /* 0x000fca00078ef805 */
[----:B------:R0:W-:Y:S01]  /*9130*/  STG.E.U8 desc[UR36][R2.64], R5 ;  /* 0x0000000502007986 */ /* 0x0001e2000c101124 */
[----:B------:R-:W-:Y:S05]  /*9140*/  BRA `(.L_x_11953) ;  /* 0x00000000000c7947 */ /* 0x000fea0003800000 */
.L_x_11974:
[----:B------:R-:W0:Y:S02]  /*9150*/  I2F.S16 R0, R9 ;  /* 0x0000000900007306 */ /* 0x000e240000101400 */
[----:B0-----:R-:W-:-:S05]  /*9160*/  F2FP.BF16.F32.PACK_AB R0, RZ, R0 ;  /* 0x00000000ff00723e */ /* 0x001fca00000010ff */
[----:B------:R0:W-:Y:S02]  /*9170*/  STG.E.U16 desc[UR36][R2.64], R0 ;  /* 0x0000000002007986 */ /* 0x0001e4000c101524 */
.L_x_11953:
[----:B------:R-:W-:-:S07]  /*9180*/  VIADD R17, R17, 0x80 ;  /* 0x0000008011117836 */ /* 0x000fce0000000000 */
.L_x_11913:
[----:B------:R-:W-:Y:S05]  /*9190*/  BSYNC.RECONVERGENT B6 ;  /* 0x0000000000067941 */ /* 0x000fea0003800200 */
.L_x_11912:
        /* <DEDUP_REMOVED lines=306> */
.L_x_11983:
        /* <DEDUP_REMOVED lines=18> */
.L_x_11987:
[----:B------:R0:W5:Y:S01]  /*a5e0*/  LDG.E.U8 R0, desc[UR36][R2.64] ;  /* 0x0000002402007981 */ /* 0x000162000c1e1100 */
[----:B------:R-:W-:Y:S05]  /*a5f0*/  BRA `(.L_x_11989) ;  /* 0x0000000c004c7947 */ /* 0x000fea0003800000 */
.L_x_11986:
        /* <DEDUP_REMOVED lines=8> */
.L_x_11991:
[----:B------:R0:W5:Y:S01]  /*a680*/  LDG.E.U16 R0, desc[UR36][R2.64] ;  /* 0x0000002402007981 */ /* 0x000162000c1e1500 */
[----:B------:R-:W-:Y:S05]  /*a690*/  BRA `(.L_x_11989) ;  /* 0x0000000c00247947 */ /* 0x000fea0003800000 */
.L_x_11990:
[----:B------:R0:W5:Y:S01]  /*a6a0*/  LDG.E.U16 R0, desc[UR36][R2.64] ;  /* 0x0000002402007981 */ /* 0x000162000c1e1500 */
[----:B------:R-:W-:Y:S05]  /*a6b0*/  BRA `(.L_x_11989) ;  /* 0x0000000c001c7947 */ /* 0x000fea0003800000 */
.L_x_11985:
        /* <DEDUP_REMOVED lines=9> */
.L_x_11993:
[----:B------:R-:W2:Y:S02]  /*a750*/  LDG.E.U16 R4, desc[UR36][R2.64] ;  /* 0x0000002402047981 */ /* 0x000ea4000c1e1500 */
[----:B--2---:R-:W-:-:S06]  /*a760*/  HADD2.F32 R4, -RZ, R4.H0_H0 ;  /* 0x20000004ff047230 */ /* 0x004fcc0000004100 */
[----:B------:R-:W0:Y:S02]  /*a770*/  F2I.FTZ.TRUNC.NTZ R4, R4 ;  /* 0x0000000400047305 */ /* 0x000e24000021f100 */
[----:B0-----:R-:W-:Y:S01]  /*a780*/  PRMT R0, R4, 0x7610, R0 ;  /* 0x0000761004007816 */ /* 0x001fe20000000000 */
[----:B------:R-:W-:Y:S06]  /*a790*/  BRA `(.L_x_11989) ;  /* 0x0000000800e47947 */ /* 0x000fec0003800000 */
.L_x_11992:
        /* <DEDUP_REMOVED lines=9> */
.L_x_11995:
[----:B------:R-:W2:Y:S02]  /*a830*/  LDG.E.U16 R2, desc[UR36][R2.64] ;  /* 0x0000002402027981 */ /* 0x000ea4000c1e1500 */
[----:B--2---:R-:W-:-:S06]  /*a840*/  HADD2.F32 R4, -RZ, R2.H0_H0 ;  /* 0x20000002ff047230 */ /* 0x004fcc0000004100 */
[----:B------:R-:W0:Y:S02]  /*a850*/  F2I.FTZ.TRUNC.NTZ R4, R4 ;  /* 0x0000000400047305 */ /* 0x000e24000021f100 */
[----:B0-----:R-:W-:Y:S01]  /*a860*/  PRMT R0, R4, 0x7610, R0 ;  /* 0x0000761004007816 */ /* 0x001fe20000000000 */
[----:B------:R-:W-:Y:S06]  /*a870*/  BRA `(.L_x_11989) ;  /* 0x0000000800ac7947 */ /* 0x000fec0003800000 */
.L_x_11994:
[----:B------:R-:W2:Y:S02]  /*a880*/  LDG.E.64 R2, desc[UR36][R2.64] ;  /* 0x0000002402027981 */ /* 0x000ea4000c1e1b00 */
[----:B--2---:R0:W1:Y:S01]  /*a890*/  F2I.F64.TRUNC R0, R2 ;  /* 0x0000000200007311 */ /* 0x004062000030d100 */
[----:B------:R-:W-:Y:S05]  /*a8a0*/  BRA `(.L_x_11989) ;  /* 0x0000000800a07947 */ /* 0x000fea0003800000 */
.L_x_11984:
        /* <DEDUP_REMOVED lines=12> */
.L_x_11998:
[----:B------:R-:W2:Y:S02]  /*a970*/  LDG.E.64 R2, desc[UR36][R2.64] ;  /* 0x0000002402027981 */ /* 0x000ea4000c1e1b00 */
[----:B--2---:R3:W4:Y:S01]  /*a980*/  F2I.F64.TRUNC R0, R2 ;  /* 0x0000000200007311 */ /* 0x004722000030d100 */
[----:B------:R-:W-:Y:S05]  /*a990*/  BRA `(.L_x_11989) ;  /* 0x0000000800647947 */ /* 0x000fea0003800000 */
.L_x_11997:
        /* <DEDUP_REMOVED lines=27> */
.L_x_12000:
        /* <DEDUP_REMOVED lines=14> */
.L_x_11999:
[----:B------:R-:W2:Y:S02]  /*ac30*/  LDG.E.U16 R4, desc[UR36][R2.64] ;  /* 0x0000002402047981 */ /* 0x000ea4000c1e1500 */
[----:B--2---:R-:W-:-:S06]  /*ac40*/  SHF.L.U32 R4, R4, 0x10, RZ ;  /* 0x0000001004047819 */ /* 0x004fcc00000006ff */
[----:B------:R-:W0:Y:S02]  /*ac50*/  F2I.FTZ.TRUNC.NTZ R4, R4 ;  /* 0x0000000400047305 */ /* 0x000e24000021f100 */
[----:B0-----:R-:W-:Y:S01]  /*ac60*/  PRMT R0, R4, 0x7610, R0 ;  /* 0x0000761004007816 */ /* 0x001fe20000000000 */
[----:B------:R-:W-:Y:S06]  /*ac70*/  BRA `(.L_x_11989) ;  /* 0x0000000400ac7947 */ /* 0x000fec0003800000 */
.L_x_11996:
        /* <DEDUP_REMOVED lines=10> */
.L_x_12003:
        /* <DEDUP_REMOVED lines=21> */
.L_x_12007:
[----:B------:R-:W-:Y:S05]  /*ae70*/  BSYNC.RECONVERGENT B1 ;  /* 0x0000000000017941 */ /* 0x000fea0003800200 */
.L_x_12006:
[----:B------:R-:W-:Y:S01]  /*ae80*/  IMAD.SHL.U32 R0, R0, 0x100000, RZ ;  /* 0x0010000000007824 */ /* 0x000fe200078e00ff */
[----:B------:R-:W-:-:S04]  /*ae90*/  LEA R2, R2, 0x3b800000, 0x17 ;  /* 0x3b80000002027811 */ /* 0x000fc800078eb8ff */
[----:B------:R-:W-:-:S07]  /*aea0*/  LOP3.LUT R4, R2, R0, R7, 0xfe, !PT ;  /* 0x0000000002047212 */ /* 0x000fce00078efe07 */
.L_x_12005:
[----:B------:R-:W-:Y:S05]  /*aeb0*/  BSYNC.RECONVERGENT B0 ;  /* 0x0000000000007941 */ /* 0x000fea0003800200 */
.L_x_12004:
[----:B------:R-:W0:Y:S02]  /*aec0*/  F2I.FTZ.TRUNC.NTZ R4, R4 ;  /* 0x0000000400047305 */ /* 0x000e24000021f100 */
[----:B0-----:R-:W-:Y:S01]  /*aed0*/  PRMT R0, R4, 0x7610, R0 ;  /* 0x0000761004007816 */ /* 0x001fe20000000000 */
[----:B------:R-:W-:Y:S06]  /*aee0*/  BRA `(.L_x_11989) ;  /* 0x0000000400107947 */ /* 0x000fec0003800000 */
.L_x_12002:
        /* <DEDUP_REMOVED lines=21> */
.L_x_12011:
[----:B------:R-:W-:Y:S05]  /*b040*/  BSYNC.RECONVERGENT B1 ;  /* 0x0000000000017941 */ /* 0x000fea0003800200 */
.L_x_12010:
[----:B------:R-:W-:Y:S01]  /*b050*/  IMAD.SHL.U32 R0, R0, 0x200000, RZ ;  /* 0x0020000000007824 */ /* 0x000fe200078e00ff */
[----:B------:R-:W-:-:S04]  /*b060*/  LEA R2, R2, 0x37800000, 0x17 ;  /* 0x3780000002027811 */ /* 0x000fc800078eb8ff */
[----:B------:R-:W-:-:S07]  /*b070*/  LOP3.LUT R4, R2, R0, R7, 0xfe, !PT ;  /* 0x0000000002047212 */ /* 0x000fce00078efe07 */
.L_x_12009:
[----:B------:R-:W-:Y:S05]  /*b080*/  BSYNC.RECONVERGENT B0 ;  /* 0x0000000000007941 */ /* 0x000fea0003800200 */
.L_x_12008:
[----:B------:R-:W0:Y:S02]  /*b090*/  F2I.FTZ.TRUNC.NTZ R4, R4 ;  /* 0x0000000400047305 */ /* 0x000e24000021f100 */
[----:B0-----:R-:W-:Y:S01]  /*b0a0*/  PRMT R0, R4, 0x7610, R0 ;  /* 0x0000761004007816 */ /* 0x001fe20000000000 */
[----:B------:R-:W-:Y:S06]  /*b0b0*/  BRA `(.L_x_11989) ;  /* 0x00000000009c7947 */ /* 0x000fec0003800000 */
.L_x_12001:
        /* <DEDUP_REMOVED lines=14> */
.L_x_12015:
[----:B------:R-:W-:Y:S05]  /*b1a0*/  BSYNC.RECONVERGENT B0 ;  /* 0x0000000000007941 */ /* 0x000fea0003800200 */
.L_x_12014:
[----:B------:R-:W0:Y:S02]  /*b1b0*/  F2I.FTZ.TRUNC.NTZ R4, R4 ;  /* 0x0000000400047305 */ /* 0x000e24000021f100 */
[----:B0-----:R-:W-:Y:S01]  /*b1c0*/  PRMT R0, R4, 0x7610, R0 ;  /* 0x0000761004007816 */ /* 0x001fe20000000000 */
[----:B------:R-:W-:Y:S06]  /*b1d0*/  BRA `(.L_x_11989) ;  /* 0x0000000000547947 */ /* 0x000fec0003800000 */
.L_x_11988:
        /* <DEDUP_REMOVED lines=16> */
.L_x_12016:
[----:B------:R-:W-:Y:S01]  /*b2e0*/  PRMT R0, RZ, 0x7610, R0 ;  /* 0x00007610ff007816 */ /* 0x000fe20000000000 */
[----:B------:R-:W-:Y:S06]  /*b2f0*/  BRA `(.L_x_11989) ;  /* 0x00000000000c7947 */ /* 0x000fec0003800000 */
.L_x_12013:
[----:B------:R2:W5:Y:S01]  /*b300*/  LDG.E.U16 R0, desc[UR36][R2.64] ;  /* 0x0000002402007981 */ /* 0x000562000c1e1500 */
[----:B------:R-:W-:Y:S05]  /*b310*/  BRA `(.L_x_11989) ;  /* 0x0000000000047947 */ /* 0x000fea0003800000 */
.L_x_12012:
[----:B------:R1:W5:Y:S02]  /*b320*/  LDG.E.U16 R0, desc[UR36][R2.64] ;  /* 0x0000002402007981 */ /* 0x000364000c1e1500 */
.L_x_11989:
[----:B------:R-:W0:Y:S01]  /*b330*/  LDCU.U16 UR4, c[0x0][0x592] ;  /* 0x0000b240ff0477ac */ /* 0x000e220008000400 */
[----:B------:R-:W-:-:S04]  /*b340*/  UPRMT UR5, UR40, 0x9910, URZ ;  /* 0x0000991028057896 */ /* 0x000fc800080000ff */
[----:B------:R-:W-:Y:S02]  /*b350*/  UISETP.GT.AND UP0, UPT, UR5, 0x9, UPT ;  /* 0x000000090500788c */ /* 0x000fe4000bf04270 */
[----:B0-----:R-:W-:-:S06]  /*b360*/  UPRMT UR4, UR4, 0x9910, URZ ;  /* 0x0000991004047896 */ /* 0x001fcc00080000ff */
[----:B------:R-:W-:-:S04]  /*b370*/  ISETP.NE.AND P0, PT, RZ, UR4, PT ;  /* 0x00000004ff007c0c */ /* 0x000fc8000bf05270 */
[----:B-1--45:R-:W-:Y:S01]  /*b380*/  SEL R5, R0, UR43, !P0 ;  /* 0x0000002b00057c07 */ /* 0x032fe2000c000000 */
        /* <DEDUP_REMOVED lines=11> */
.L_x_12020:
[----:B------:R-:W-:Y:S01]  /*b440*/  STG.E.U8 desc[UR36][R16.64], R5 ;  /* 0x0000000510007986 */ /* 0x000fe2000c101124 */
[----:B------:R-:W-:Y:S05]  /*b450*/  EXIT ;  /* 0x000000000000794d */ /* 0x000fea0003800000 */
.L_x_12019:
[----:B------:R-:W-:-:S09]  /*b460*/  UISETP.NE.AND UP0, UPT, UR5, 0x2, UPT ;  /* 0x000000020500788c */ /* 0x000fd2000bf05270 */
[----:B------:R-:W-:Y:S05]  /*b470*/  BRA.U !UP0, `(.L_x_12022) ;  /* 0x00000001082c7547 */ /* 0x000fea000b800000 */
[----:B------:R-:W-:-:S09]  /*b480*/  UISETP.NE.AND UP0, UPT, UR5, 0x3, UPT ;  /* 0x000000030500788c */ /* 0x000fd2000bf05270 */
[----:B------:R-:W-:Y:S05]  /*b490*/  BRA.U !UP0, `(.L_x_12023) ;  /* 0x0000000108187547 */ /* 0x000fea000b800000 */
[----:B------:R-:W-:-:S09]  /*b4a0*/  UISETP.NE.AND UP0, UPT, UR5, 0x4, UPT ;  /* 0x000000040500788c */ /* 0x000fd2000bf05270 */
[----:B------:R-:W-:Y:S05]  /*b4b0*/  BRA.U UP0, `(.L_x_12021) ;  /* 0x0000000900507547 */ /* 0x000fea000b800000 */
[----:B--23--:R-:W-:-:S04]  /*b4c0*/  PRMT R2, R5, 0x9910, RZ ;  /* 0x0000991005027816 */ /* 0x00cfc800000000ff */
[----:B------:R-:W-:-:S05]  /*b4d0*/  SHF.R.S32.HI R3, RZ, 0x1f, R2 ;  /* 0x0000001fff037819 */ /* 0x000fca0000011402 */
[----:B------:R-:W-:Y:S01]  /*b4e0*/  STG.E.64 desc[UR36][R16.64], R2 ;  /* 0x0000000210007986 */ /* 0x000fe2000c101b24 */
[----:B------:R-:W-:Y:S05]  /*b4f0*/  EXIT ;  /* 0x000000000000794d */ /* 0x000fea0003800000 */
.L_x_12023:
[----:B--23--:R-:W-:-:S05]  /*b500*/  PRMT R3, R5, 0x9910, RZ ;  /* 0x0000991005037816 */ /* 0x00cfca00000000ff */
[----:B------:R-:W-:Y:S01]  /*b510*/  STG.E desc[UR36][R16.64], R3 ;  /* 0x0000000310007986 */ /* 0x000fe2000c101924 */
[----:B------:R-:W-:Y:S05]  /*b520*/  EXIT ;  /* 0x000000000000794d */ /* 0x000fea0003800000 */
.L_x_12022:
[----:B------:R-:W-:Y:S01]  /*b530*/  STG.E.U16 desc[UR36][R16.64], R5 ;  /* 0x0000000510007986 */ /* 0x000fe2000c101524 */
[----:B------:R-:W-:Y:S05]  /*b540*/  EXIT ;  /* 0x000000000000794d */ /* 0x000fea0003800000 */
.L_x_12018:
[----:B------:R-:W-:-:S09]  /*b550*/  UISETP.GT.AND UP0, UPT, UR5, 0x6, UPT ;  /* 0x000000060500788c */ /* 0x000fd2000bf04270 */
[----:B------:R-:W-:Y:S05]  /*b560*/  BRA.U UP0, `(.L_x_12024) ;  /* 0x00000001002c7547 */ /* 0x000fea000b800000 */
[----:B------:R-:W-:-:S09]  /*b570*/  UISETP.NE.AND UP0, UPT, UR5, 0x5, UPT ;  /* 0x000000050500788c */ /* 0x000fd2000bf05270 */
[----:B------:R-:W-:Y:S05]  /*b580*/  BRA.U !UP0, `(.L_x_12025) ;  /* 0x0000000108147547 */ /* 0x000fea000b800000 */
[----:B------:R-:W-:-:S09]  /*b590*/  UISETP.NE.AND UP0, UPT, UR5, 0x6, UPT ;  /* 0x000000060500788c */ /* 0x000fd2000bf05270 */
[----:B------:R-:W-:Y:S05]  /*b5a0*/  BRA.U UP0, `(.L_x_12021) ;  /* 0x0000000900147547 */ /* 0x000fea000b800000 */
[----:B--23--:R-:W0:Y:S02]  /*b5b0*/  I2F.S16 R3, R5 ;  /* 0x0000000500037306 */ /* 0x00ce240000101400 */
[----:B0-----:R-:W-:Y:S01]  /*b5c0*/  STG.E desc[UR36][R16.64], R3 ;  /* 0x0000000310007986 */ /* 0x001fe2000c101924 */
[----:B------:R-:W-:Y:S05]  /*b5d0*/  EXIT ;  /* 0x000000000000794d */ /* 0x000fea0003800000 */
.L_x_12025:
[----:B------:R-:W0:Y:S02]  /*b5e0*/  I2F.S16 R0, R5 ;  /* 0x0000000500007306 */ /* 0x000e240000101400 */
[----:B0-----:R-:W-:-:S05]  /*b5f0*/  F2FP.F16.F32.PACK_AB R0, RZ, R0 ;  /* 0x00000000ff00723e */ /* 0x001fca00000000ff */
[----:B------:R-:W-:Y:S01]  /*b600*/  STG.E.U16 desc[UR36][R16.64], R0 ;  /* 0x0000000010007986 */ /* 0x000fe2000c101524 */
[----:B------:R-:W-:Y:S05]  /*b610*/  EXIT ;  /* 0x000000000000794d */ /* 0x000fea0003800000 */
.L_x_12024:
[----:B------:R-:W-:-:S09]  /*b620*/  UISETP.NE.AND UP0, UPT, UR5, 0x7, UPT ;  /* 0x000000070500788c */ /* 0x000fd2000bf05270 */
[----:B------:R-:W-:Y:S05]  /*b630*/  BRA.U !UP0, `(.L_x_12026) ;  /* 0x0000000108347547 */ /* 0x000fea000b800000 */
[----:B------:R-:W-:-:S09]  /*b640*/  UISETP.NE.AND UP0, UPT, UR5, 0x8, UPT ;  /* 0x000000080500788c */ /* 0x000fd2000bf05270 */
[----:B------:R-:W-:Y:S05]  /*b650*/  BRA.U !UP0, `(.L_x_12027) ;  /* 0x0000000108187547 */ /* 0x000fea000b800000 */
[----:B------:R-:W-:-:S09]  /*b660*/  UISETP.NE.AND UP0, UPT, UR5, 0x9, UPT ;  /* 0x000000090500788c */ /* 0x000fd2000bf05270 */
[----:B------:R-:W-:Y:S05]  /*b670*/  BRA.U UP0, `(.L_x_12021) ;  /* 0x0000000500e07547 */ /* 0x000fea000b800000 */
[----:B--23--:R-:W0:Y:S01]  /*b680*/  I2F.S16 R2, R5 ;  /* 0x0000000500027306 */ /* 0x00ce220000101400 */
[----:B------:R-:W-:-:S05]  /*b690*/  IMAD.MOV.U32 R3, RZ, RZ, RZ ;  /* 0x000000ffff037224 */ /* 0x000fca00078e00ff */
[----:B0-----:R-:W-:Y:S01]  /*b6a0*/  STG.E.64 desc[UR36][R16.64], R2 ;  /* 0x0000000210007986 */ /* 0x001fe2000c101b24 */
[----:B------:R-:W-:Y:S05]  /*b6b0*/  EXIT ;  /* 0x000000000000794d */ /* 0x000fea0003800000 */
.L_x_12027:
[----:B------:R-:W2:Y:S02]  /*b6c0*/  I2F.S16 R5, R5 ;  /* 0x0000000500057306 */ /* 0x000ea40000101400 */
[----:B--23--:R-:W-:-:S04]  /*b6d0*/  F2FP.F16.F32.PACK_AB R3, RZ, R5 ;  /* 0x00000005ff03723e */ /* 0x00cfc800000000ff */
[----:B------:R-:W-:-:S05]  /*b6e0*/  PRMT R3, R3, 0x5410, RZ ;  /* 0x0000541003037816 */ /* 0x000fca00000000ff */
[----:B------:R-:W-:Y:S01]  /*b6f0*/  STG.E desc[UR36][R16.64], R3 ;  /* 0x0000000310007986 */ /* 0x000fe2000c101924 */
[----:B------:R-:W-:Y:S05]  /*b700*/  EXIT ;  /* 0x000000000000794d */ /* 0x000fea0003800000 */
.L_x_12026:
[----:B--23--:R-:W0:Y:S02]  /*b710*/  I2F.F64.S16 R2, R5 ;  /* 0x0000000500027312 */ /* 0x00ce240000101c00 */
[----:B0-----:R-:W-:Y:S01]  /*b720*/  STG.E.64 desc[UR36][R16.64], R2 ;  /* 0x0000000210007986 */ /* 0x001fe2000c101b24 */
[----:B------:R-:W-:Y:S05]  /*b730*/  EXIT ;  /* 0x000000000000794d */ /* 0x000fea0003800000 */
.L_x_12017:
        /* <DEDUP_REMOVED lines=12> */
.L_x_12031:
[----:B--23--:R-:W0:Y:S01]  /*b800*/  I2F.S16 R3, R5 ;  /* 0x0000000500037306 */ /* 0x00ce220000101400 */
        /* <DEDUP_REMOVED lines=16> */
.L_x_12034:
[----:B------:R-:W-:-:S04]  /*b910*/  SHF.R.U32.HI R3, RZ, 0x18, R3 ;  /* 0x00000018ff037819 */ /* 0x000fc80000011603 */
[----:B------:R-:W-:-:S04]  /*b920*/  LOP3.LUT R0, R0, 0x80, R3, 0xf8, !PT ;  /* 0x0000008000007812 */ /* 0x000fc800078ef803 */
[----:B------:R-:W-:-:S07]  /*b930*/  PRMT R8, R0, 0x7610, R8 ;  /* 0x0000761000087816 */ /* 0x000fce0000000008 */
.L_x_12033:
[----:B------:R-:W-:Y:S05]  /*b940*/  BSYNC.RECONVERGENT B0 ;  /* 0x0000000000007941 */ /* 0x000fea0003800200 */
.L_x_12032:
[----:B------:R-:W-:Y:S01]  /*b950*/  STG.E.U8 desc[UR36][R16.64], R8 ;  /* 0x0000000810007986 */ /* 0x000fe2000c101124 */
[----:B------:R-:W-:Y:S05]  /*b960*/  EXIT ;  /* 0x000000000000794d */ /* 0x000fea0003800000 */
.L_x_12030:
[----:B--23--:R-:W0:Y:S01]  /*b970*/  I2F.S16 R3, R5 ;  /* 0x0000000500037306 */ /* 0x00ce220000101400 */
        /* <DEDUP_REMOVED lines=16> */
.L_x_12037:
[----:B------:R-:W-:-:S04]  /*ba80*/  SHF.R.U32.HI R3, RZ, 0x18, R3 ;  /* 0x00000018ff037819 */ /* 0x000fc80000011603 */
[----:B------:R-:W-:-:S04]  /*ba90*/  LOP3.LUT R0, R0, 0x80, R3, 0xf8, !PT ;  /* 0x0000008000007812 */ /* 0x000fc800078ef803 */
[----:B------:R-:W-:-:S07]  /*baa0*/  PRMT R8, R0, 0x7610, R8 ;  /* 0x0000761000087816 */ /* 0x000fce0000000008 */
.L_x_12036:
[----:B------:R-:W-:Y:S05]  /*bab0*/  BSYNC.RECONVERGENT B0 ;  /* 0x0000000000007941 */ /* 0x000fea0003800200 */
.L_x_12035:
[----:B------:R-:W-:Y:S01]  /*bac0*/  STG.E.U8 desc[UR36][R16.64], R8 ;  /* 0x0000000810007986 */ /* 0x000fe2000c101124 */
[----:B------:R-:W-:Y:S05]  /*bad0*/  EXIT ;  /* 0x000000000000794d */ /* 0x000fea0003800000 */
.L_x_12029:
[----:B------:R-:W-:-:S09]  /*bae0*/  UISETP.NE.AND UP0, UPT, UR5, 0x1c, UPT ;  /* 0x0000001c0500788c */ /* 0x000fd2000bf05270 */
[----:B------:R-:W-:Y:S05]  /*baf0*/  BRA.U !UP0, `(.L_x_12038) ;  /* 0x0000000108607547 */ /* 0x000fea000b800000 */
[----:B------:R-:W-:-:S09]  /*bb00*/  UISETP.NE.AND UP0, UPT, UR5, 0x1d, UPT ;  /* 0x0000001d0500788c */ /* 0x000fd2000bf05270 */
[----:B------:R-:W-:Y:S05]  /*bb10*/  BRA.U !UP0, `(.L_x_12039) ;  /* 0x0000000108487547 */ /* 0x000fea000b800000 */
[----:B------:R-:W-:-:S09]  /*bb20*/  UISETP.NE.AND UP0, UPT, UR5, 0x2c, UPT ;  /* 0x0000002c0500788c */ /* 0x000fd2000bf05270 */
[----:B------:R-:W-:Y:S05]  /*bb30*/  BRA.U UP0, `(.L_x_12021) ;  /* 0x0000000100b07547 */ /* 0x000fea000b800000 */
[----:B------:R-:W2:Y:S02]  /*bb40*/  I2F.S16 R4, R5 ;  /* 0x0000000500047306 */ /* 0x000ea40000101400 */
[----:B--23--:R-:W-:-:S04]  /*bb50*/  SHF.R.U32.HI R2, RZ, 0x17, R4 ;  /* 0x00000017ff027819 */ /* 0x00cfc80000011604 */
        /* <DEDUP_REMOVED lines=14> */
.L_x_12039:
[----:B--23--:R-:W-:-:S04]  /*bc40*/  PRMT R2, R5, 0x9910, RZ ;  /* 0x0000991005027816 */ /* 0x00cfc800000000ff */
[----:B------:R-:W-:-:S05]  /*bc50*/  SHF.R.S32.HI R3, RZ, 0x1f, R2 ;  /* 0x0000001fff037819 */ /* 0x000fca0000011402 */
[----:B------:R-:W-:Y:S01]  /*bc60*/  STG.E.64 desc[UR36][R16.64], R2 ;  /* 0x0000000210007986 */ /* 0x000fe2000c101b24 */
[----:B------:R-:W-:Y:S05]  /*bc70*/  EXIT ;  /* 0x000000000000794d */ /* 0x000fea0003800000 */
.L_x_12038:
[----:B--23--:R-:W-:-:S05]  /*bc80*/  PRMT R3, R5, 0x9910, RZ ;  /* 0x0000991005037816 */ /* 0x00cfca00000000ff */
[----:B------:R-:W-:Y:S01]  /*bc90*/  STG.E desc[UR36][R16.64], R3 ;  /* 0x0000000310007986 */ /* 0x000fe2000c101924 */
[----:B------:R-:W-:Y:S05]  /*bca0*/  EXIT ;  /* 0x000000000000794d */ /* 0x000fea0003800000 */
.L_x_12028:
        /* <DEDUP_REMOVED lines=8> */
[----:B--23--:R-:W-:-:S05]  /*bd30*/  SEL R3, RZ, 0x1, !P0 ;  /* 0x00000001ff037807 */ /* 0x00cfca0004000000 */
[----:B------:R-:W-:Y:S01]  /*bd40*/  STG.E.U8 desc[UR36][R16.64], R3 ;  /* 0x0000000310007986 */ /* 0x000fe2000c101124 */
[----:B------:R-:W-:Y:S05]  /*bd50*/  EXIT ;  /* 0x000000000000794d */ /* 0x000fea0003800000 */
.L_x_12041:
[----:B------:R-:W0:Y:S01]  /*bd60*/  I2F.F64.S16 R4, R5 ;  /* 0x0000000500047312 */ /* 0x000e220000101c00 */
[----:B------:R-:W-:-:S05]  /*bd70*/  CS2R R6, SRZ ;  /* 0x0000000000067805 */ /* 0x000fca000001ff00 */
[----:B0-----:R-:W-:Y:S01]  /*bd80*/  STG.E.128 desc[UR36][R16.64], R4 ;  /* 0x0000000410007986 */ /* 0x001fe2000c101d24 */
[----:B------:R-:W-:Y:S05]  /*bd90*/  EXIT ;  /* 0x000000000000794d */ /* 0x000fea0003800000 */
.L_x_12040:
[----:B------:R-:W-:-:S09]  /*bda0*/  UISETP.NE.AND UP0, UPT, UR5, 0xf, UPT ;  /* 0x0000000f0500788c */ /* 0x000fd2000bf05270 */
[----:B------:R-:W-:Y:S05]  /*bdb0*/  BRA.U !UP0, `(.L_x_12042) ;  /* 0x0000000108e87547 */ /* 0x000fea000b800000 */
[----:B------:R-:W-:-:S09]  /*bdc0*/  UISETP.NE.AND UP0, UPT, UR5, 0x17, UPT ;  /* 0x000000170500788c */ /* 0x000fd2000bf05270 */
[----:B------:R-:W-:Y:S05]  /*bdd0*/  BRA.U !UP0, `(.L_x_12043) ;  /* 0x0000000108907547 */ /* 0x000fea000b800000 */
[----:B------:R-:W-:-:S09]  /*bde0*/  UISETP.NE.AND UP0, UPT, UR5, 0x18, UPT ;  /* 0x000000180500788c */ /* 0x000fd2000bf05270 */
[----:B------:R-:W-:Y:S05]  /*bdf0*/  BRA.U !UP0, `(.L_x_12044) ;  /* 0x0000000108447547 */ /* 0x000fea000b800000 */
.L_x_12021:
[----:B------:R-:W-:Y:S01]  /*be00*/  MOV R0, 0x0 ;  /* 0x0000000000007802 */ /* 0x000fe20000000f00 */
[----:B------:R-:W0:Y:S01]  /*be10*/  LDCU.64 UR4, c[0x4][0x188] ;  /* 0x01003100ff0477ac */ /* 0x000e220008000a00 */
[----:B------:R-:W-:Y:S02]  /*be20*/  HFMA2 R8, -RZ, RZ, 0, 6.020069122314453125e-06 ;  /* 0x00000065ff087431 */ /* 0x000fe400000001ff */
[----:B------:R-:W-:Y:S01]  /*be30*/  IMAD.MOV.U32 R12, RZ, RZ, 0x1 ;  /* 0x00000001ff0c7424 */ /* 0x000fe200078e00ff */
[----:B--23--:R1:W2:Y:S01]  /*be40*/  LDC.64 R2, c[0x4][R0] ;  /* 0x0100000000027b82 */ /* 0x00c2a20000000a00 */
        /* <DEDUP_REMOVED lines=11> */
.L_x_12045:
[----:B------:R-:W-:Y:S05]  /*bf00*/  EXIT ;  /* 0x000000000000794d */ /* 0x000fea0003800000 */
.L_x_12044:
[----:B------:R-:W2:Y:S01]  /*bf10*/  I2F.S16 R5, R5 ;  /* 0x0000000500057306 */ /* 0x000ea20000101400 */
[----:B------:R-:W-:Y:S01]  /*bf20*/  BSSY.RECONVERGENT B0, `(.L_x_12046) ;  /* 0x000000c000007945 */ /* 0x000fe20003800200 */
[----:B------:R-:W-:Y:S02]  /*bf30*/  MOV R0, 0x7f ;  /* 0x0000007f00007802 */ /* 0x000fe40000000f00 */
[----:B--23--:R-:W-:Y:S02]  /*bf40*/  LOP3.LUT R2, R5, 0x7fffffff, RZ, 0xc0, !PT ;  /* 0x7fffffff05027812 */ /* 0x00cfe400078ec0ff */
        /* <DEDUP_REMOVED lines=9> */
.L_x_12047:
[----:B------:R-:W-:Y:S05]  /*bfe0*/  BSYNC.RECONVERGENT B0 ;  /* 0x0000000000007941 */ /* 0x000fea0003800200 */
.L_x_12046:
[----:B------:R-:W-:-:S05]  /*bff0*/  LOP3.LUT R3, R0, 0x80, R3, 0xf8, !PT ;  /* 0x0000008000037812 */ /* 0x000fca00078ef803 */
[----:B------:R-:W-:Y:S01]  /*c000*/  STG.E.U8 desc[UR36][R16.64], R3 ;  /* 0x0000000310007986 */ /* 0x000fe2000c101124 */
[----:B------:R-:W-:Y:S05]  /*c010*/  EXIT ;  /* 0x000000000000794d */ /* 0x000fea0003800000 */
.L_x_12043:
[----:B--23--:R-:W0:Y:S01]  /*c020*/  I2F.S16 R3, R5 ;  /* 0x0000000500037306 */ /* 0x00ce220000101400 */
        /* <DEDUP_REMOVED lines=11> */
.L_x_12049:
[----:B------:R-:W-:Y:S01]  /*c0e0*/  IMAD.MOV.U32 R0, RZ, RZ, 0x7f ;  /* 0x0000007fff007424 */ /* 0x000fe200078e00ff */
[----:B------:R-:W-:-:S04]  /*c0f0*/  ISETP.GT.U32.AND P0, PT, R2, 0x7f800000, PT ;  /* 0x7f8000000200780c */ /* 0x000fc80003f04070 */
[----:B------:R-:W-:-:S09]  /*c100*/  SEL R0, R0, 0x7c, P0 ;  /* 0x0000007c00007807 */ /* 0x000fd20000000000 */
.L_x_12050:
[----:B------:R-:W-:Y:S05]  /*c110*/  BSYNC.RECONVERGENT B0 ;  /* 0x0000000000007941 */ /* 0x000fea0003800200 */
.L_x_12048:
[----:B------:R-:W-:-:S04]  /*c120*/  SHF.R.U32.HI R3, RZ, 0x18, R3 ;  /* 0x00000018ff037819 */ /* 0x000fc80000011603 */
[----:B------:R-:W-:-:S05]  /*c130*/  LOP3.LUT R3, R0, 0x80, R3, 0xf8, !PT ;  /* 0x0000008000037812 */ /* 0x000fca00078ef803 */
[----:B------:R-:W-:Y:S01]  /*c140*/  STG.E.U8 desc[UR36][R16.64], R3 ;  /* 0x0000000310007986 */ /* 0x000fe2000c101124 */
[----:B------:R-:W-:Y:S05]  /*c150*/  EXIT ;  /* 0x000000000000794d */ /* 0x000fea0003800000 */
.L_x_12042:
[----:B------:R-:W0:Y:S02]  /*c160*/  I2F.S16 R0, R5 ;  /* 0x0000000500007306 */ /* 0x000e240000101400 */
[----:B0-----:R-:W-:-:S05]  /*c170*/  F2FP.BF16.F32.PACK_AB R0, RZ, R0 ;  /* 0x00000000ff00723e */ /* 0x001fca00000010ff */
[----:B------:R-:W-:Y:S01]  /*c180*/  STG.E.U16 desc[UR36][R16.64], R0 ;  /* 0x0000000010007986 */ /* 0x000fe2000c101524 */
[----:B------:R-:W-:Y:S05]  /*c190*/  EXIT ;  /* 0x000000000000794d */ /* 0x000fea0003800000 */
.L_x_12051:
        /* <DEDUP_REMOVED lines=14> */
.L_x_32428:


//--------------------- .text._ZN2at6native27unrolled_elementwise_kernelINS0_13AUnaryFunctorIsssZZZNS0_21heaviside_kernel_cudaERNS_18TensorIteratorBaseEENKUlvE_clEvENKUlvE3_clEvEUlssE_EESt5arrayIPcLm2EELi4E23TrivialOffsetCalculatorILi1EjESD_NS0_6memory12LoadWithCastILi1EEENSE_13StoreWithCastILi1EEEEEviT_T0_T2_T3_T4_T5_ --------------------------
	.section	.text._ZN2at6native27unrolled_elementwise_kernelINS0_13AUnaryFunctorIsssZZZNS0_21heaviside_kernel_cudaERNS_18TensorIteratorBaseEENKUlvE_clEvENKUlvE3_clEvEUlssE_EESt5arrayIPcLm2EELi4E23TrivialOffsetCalculatorILi1EjESD_NS0_6memory12LoadWithCastILi1EEENSE_13StoreWithCastILi1EEEEEviT_T0_T2_T3_T4_T5_,"ax",@progbits
	.align	128
        .global         _ZN2at6native27unrolled_elementwise_kernelINS0_13AUnaryFunctorIsssZZZNS0_21heaviside_kernel_cudaERNS_18TensorIteratorBaseEENKUlvE_clEvENKUlvE3_clEvEUlssE_EESt5arrayIPcLm2EELi4E23TrivialOffsetCalculatorILi1EjESD_NS0_6memory12LoadWithCastILi1EEENSE_13StoreWithCastILi1EEEEEviT_T0_T2_T3_T4_T5_
        .type           _ZN2at6native27unrolled_elementwise_kernelINS0_13AUnaryFunctorIsssZZZNS0_21heaviside_kernel_cudaERNS_18TensorIteratorBaseEENKUlvE_clEvENKUlvE3_clEvEUlssE_EESt5arrayIPcLm2EELi4E23TrivialOffsetCalculatorILi1EjESD_NS0_6memory12LoadWithCastILi1EEENSE_13StoreWithCastILi1EEEEEviT_T0_T2_T3_T4_T5_,@function
        .size           _ZN2at6native27unrolled_elementwise_kernelINS0_13AUnaryFunctorIsssZZZNS0_21heaviside_kernel_cudaERNS_18TensorIteratorBaseEENKUlvE_clEvENKUlvE3_clEvEUlssE_EESt5arrayIPcLm2EELi4E23TrivialOffsetCalculatorILi1EjESD_NS0_6memory12LoadWithCastILi1EEENSE_13StoreWithCastILi1EEEEEviT_T0_T2_T3_T4_T5_,(.L_x_32429 - _ZN2at6native27unrolled_elementwise_kernelINS0_13AUnaryFunctorIsssZZZNS0_21heaviside_kernel_cudaERNS_18TensorIteratorBaseEENKUlvE_clEvENKUlvE3_clEvEUlssE_EESt5arrayIPcLm2EELi4E23TrivialOffsetCalculatorILi1EjESD_NS0_6memory12LoadWithCastILi1EEENSE_13StoreWithCastILi1EEEEEviT_T0_T2_T3_T4_T5_)
        .other          _ZN2at6native27unrolled_elementwise_kernelINS0_13AUnaryFunctorIsssZZZNS0_21heaviside_kernel_cudaERNS_18TensorIteratorBaseEENKUlvE_clEvENKUlvE3_clEvEUlssE_EESt5arrayIPcLm2EELi4E23TrivialOffsetCalculatorILi1EjESD_NS0_6memory12LoadWithCastILi1EEENSE_13StoreWithCastILi1EEEEEviT_T0_T2_T3_T4_T5_,@"STO_CUDA_ENTRY STV_DEFAULT"
_ZN2at6native27unrolled_elementwise_kernelINS0_13AUnaryFunctorIsssZZZNS0_21heaviside_kernel_cudaERNS_18TensorIteratorBaseEENKUlvE_clEvENKUlvE3_clEvEUlssE_EESt5arrayIPcLm2EELi4E23TrivialOffsetCalculatorILi1EjESD_NS0_6memory12LoadWithCastILi1EEENSE_13StoreWithCastILi1EEEEEviT_T0_T2_T3_T4_T5_:
.text._ZN2at6native27unrolled_elementwise_kernelINS0_13AUnaryFunctorIsssZZZNS0_21heaviside_kernel_cudaERNS_18TensorIteratorBaseEENKUlvE_clEvENKUlvE3_clEvEUlssE_EESt5arrayIPcLm2EELi4E23TrivialOffsetCalculatorILi1EjESD_NS0_6memory12LoadWithCastILi1EEENSE_13StoreWithCastILi1EEEEEviT_T0_T2_T3_T4_T5_:
        /* <DEDUP_REMOVED lines=31> */
.L_x_12057:
[----:B------:R3:W5:Y:S01]  /*01f0*/  LDG.E.U8 R18, desc[UR36][R4.64] ;  /* 0x0000002404127981 */ /* 0x000762000c1e1100 */
[----:B------:R-:W-:Y:S05]  /*0200*/  BRA `(.L_x_12059) ;  /* 0x0000000c00507947 */ /* 0x000fea0003800000 */
.L_x_12056:
        /* <DEDUP_REMOVED lines=8> */
.L_x_12061:
[----:B------:R1:W5:Y:S01]  /*0290*/  LDG.E.U16 R18, desc[UR36][R4.64] ;  /* 0x0000002404127981 */ /* 0x000362000c1e1500 */
[----:B------:R-:W-:Y:S05]  /*02a0*/  BRA `(.L_x_12059) ;  /* 0x0000000c00287947 */ /* 0x000fea0003800000 */
.L_x_12060:
[----:B------:R2:W5:Y:S01]  /*02b0*/  LDG.E.U16 R18, desc[UR36][R4.64] ;  /* 0x0000002404127981 */ /* 0x000562000c1e1500 */
[----:B------:R-:W-:Y:S05]  /*02c0*/  BRA `(.L_x_12059) ;  /* 0x0000000c00207947 */ /* 0x000fea0003800000 */
.L_x_12055:
        /* <DEDUP_REMOVED lines=9> */
.L_x_12063:
[----:B------:R-:W2:Y:S02]  /*0360*/  LDG.E.U16 R0, desc[UR36][R4.64] ;  /* 0x0000002404007981 */ /* 0x000ea4000c1e1500 */
[----:B--2---:R-:W-:-:S06]  /*0370*/  HADD2.F32 R0, -RZ, R0.H0_H0 ;  /* 0x20000000ff007230 */ /* 0x004fcc0000004100 */
[----:B------:R-:W0:Y:S02]  /*0380*/  F2I.FTZ.TRUNC.NTZ R0, R0 ;  /* 0x0000000000007305 */ /* 0x000e24000021f100 */
[----:B0-----:R-:W-:Y:S01]  /*0390*/  PRMT R18, R0, 0x7610, R18 ;  /* 0x0000761000127816 */ /* 0x001fe20000000012 */
[----:B------:R-:W-:Y:S06]  /*03a0*/  BRA `(.L_x_12059) ;  /* 0x0000000800e87947 */ /* 0x000fec0003800000 */
.L_x_12062:
        /* <DEDUP_REMOVED lines=9> */
.L_x_12065:
[----:B------:R-:W2:Y:S02]  /*0440*/  LDG.E.U16 R4, desc[UR36][R4.64] ;  /* 0x0000002404047981 */ /* 0x000ea4000c1e1500 */
[----:B--2---:R-:W-:-:S06]  /*0450*/  HADD2.F32 R0, -RZ, R4.H0_H0 ;  /* 0x20000004ff007230 */ /* 0x004fcc0000004100 */
[----:B------:R-:W0:Y:S02]  /*0460*/  F2I.FTZ.TRUNC.NTZ R0, R0 ;  /* 0x0000000000007305 */ /* 0x000e24000021f100 */
[----:B0-----:R-:W-:Y:S01]  /*0470*/  PRMT R18, R0, 0x7610, R18 ;  /* 0x0000761000127816 */ /* 0x001fe20000000012 */
[----:B------:R-:W-:Y:S06]  /*0480*/  BRA `(.L_x_12059) ;  /* 0x0000000800b07947 */ /* 0x000fec0003800000 */
.L_x_12064:
[----:B------:R-:W2:Y:S02]  /*0490*/  LDG.E.64 R4, desc[UR36][R4.64] ;  /* 0x0000002404047981 */ /* 0x000ea4000c1e1b00 */
[----:B--2---:R0:W1:Y:S01]  /*04a0*/  F2I.F64.TRUNC R18, R4 ;  /* 0x0000000400127311 */ /* 0x004062000030d100 */
[----:B------:R-:W-:Y:S05]  /*04b0*/  BRA `(.L_x_12059) ;  /* 0x0000000800a47947 */ /* 0x000fea0003800000 */
.L_x_12054:
        /* <DEDUP_REMOVED lines=12> */
.L_x_12068:
[----:B------:R-:W2:Y:S02]  /*0580*/  LDG.E.64 R4, desc[UR36][R4.64] ;  /* 0x0000002404047981 */ /* 0x000ea4000c1e1b00 */
[----:B--2---:R0:W1:Y:S01]  /*0590*/  F2I.F64.TRUNC R18, R4 ;  /* 0x0000000400127311 */ /* 0x004062000030d100 */
[----:B------:R-:W-:Y:S05]  /*05a0*/  BRA `(.L_x_12059) ;  /* 0x0000000800687947 */ /* 0x000fea0003800000 */
.L_x_12067:
        /* <DEDUP_REMOVED lines=27> */
.L_x_12070:
        /* <DEDUP_REMOVED lines=15> */
.L_x_12069:
[----:B------:R-:W2:Y:S02]  /*0850*/  LDG.E.U16 R0, desc[UR36][R4.64] ;  /* 0x0000002404007981 */ /* 0x000ea4000c1e1500 */
[----:B--2---:R-:W-:-:S06]  /*0860*/  IMAD.U32 R0, R0, 0x10000, RZ ;  /* 0x0001000000007824 */ /* 0x004fcc00078e00ff */
[----:B------:R-:W0:Y:S02]  /*0870*/  F2I.FTZ.TRUNC.NTZ R0, R0 ;  /* 0x0000000000007305 */ /* 0x000e24000021f100 */
[----:B0-----:R-:W-:Y:S01]  /*0880*/  PRMT R18, R0, 0x7610, R18 ;  /* 0x0000761000127816 */ /* 0x001fe20000000012 */
[----:B------:R-:W-:Y:S06]  /*0890*/  BRA `(.L_x_12059) ;  /* 0x0000000400ac7947 */ /* 0x000fec0003800000 */
.L_x_12066:
        /* <DEDUP_REMOVED lines=10> */
.L_x_12073:
        /* <DEDUP_REMOVED lines=21> */
.L_x_12077:
[----:B------:R-:W-:Y:S05]  /*0a90*/  BSYNC.RECONVERGENT B1 ;  /* 0x0000000000017941 */ /* 0x000fea0003800200 */
.L_x_12076:
[----:B------:R-:W-:Y:S01]  /*0aa0*/  IMAD.SHL.U32 R0, R0, 0x100000, RZ ;  /* 0x0010000000007824 */ /* 0x000fe200078e00ff */
[----:B------:R-:W-:-:S04]  /*0ab0*/  LEA R3, R3, 0x3b800000, 0x17 ;  /* 0x3b80000003037811 */ /* 0x000fc800078eb8ff */
[----:B------:R-:W-:-:S07]  /*0ac0*/  LOP3.LUT R0, R3, R0, R7, 0xfe, !PT ;  /* 0x0000000003007212 */ /* 0x000fce00078efe07 */
.L_x_12075:
[----:B------:R-:W-:Y:S05]  /*0ad0*/  BSYNC.RECONVERGENT B0 ;  /* 0x0000000000007941 */ /* 0x000fea0003800200 */
.L_x_12074:
[----:B------:R-:W0:Y:S02]  /*0ae0*/  F2I.FTZ.TRUNC.NTZ R0, R0 ;  /* 0x0000000000007305 */ /* 0x000e24000021f100 */
[----:B0-----:R-:W-:Y:S01]  /*0af0*/  PRMT R18, R0, 0x7610, R18 ;  /* 0x0000761000127816 */ /* 0x001fe20000000012 */
[----:B------:R-:W-:Y:S06]  /*0b00*/  BRA `(.L_x_12059) ;  /* 0x0000000400107947 */ /* 0x000fec0003800000 */
.L_x_12072:
        /* <DEDUP_REMOVED lines=21> */
.L_x_12081:
[----:B------:R-:W-:Y:S05]  /*0c60*/  BSYNC.RECONVERGENT B1 ;  /* 0x0000000000017941 */ /* 0x000fea0003800200 */
.L_x_12080:
[----:B------:R-:W-:Y:S01]  /*0c70*/  IMAD.SHL.U32 R0, R0, 0x200000, RZ ;  /* 0x0020000000007824 */ /* 0x000fe200078e00ff */
[----:B------:R-:W-:-:S04]  /*0c80*/  LEA R3, R3, 0x37800000, 0x17 ;  /* 0x3780000003037811 */ /* 0x000fc800078eb8ff */
[----:B------:R-:W-:-:S07]  /*0c90*/  LOP3.LUT R0, R3, R0, R7, 0xfe, !PT ;  /* 0x0000000003007212 */ /* 0x000fce00078efe07 */
.L_x_12079:
[----:B------:R-:W-:Y:S05]  /*0ca0*/  BSYNC.RECONVERGENT B0 ;  /* 0x0000000000007941 */ /* 0x000fea0003800200 */
.L_x_12078:
[----:B------:R-:W0:Y:S02]  /*0cb0*/  F2I.FTZ.TRUNC.NTZ R0, R0 ;  /* 0x0000000000007305 */ /* 0x000e24000021f100 */
[----:B0-----:R-:W-:Y:S01]  /*0cc0*/  PRMT R18, R0, 0x7610, R18 ;  /* 0x0000761000127816 */ /* 0x001fe20000000012 */
[----:B------:R-:W-:Y:S06]  /*0cd0*/  BRA `(.L_x_12059) ;  /* 0x00000000009c7947 */ /* 0x000fec0003800000 */
.L_x_12071:
[----:B------:R-:W-:-:S09]  /*0ce0*/  UISETP.NE.AND UP0, UPT, UR4, 0x1c, UPT ;  /* 0x0000001c0400788c */ /* 0x000fd2000bf05270 */
[----:B------:R-:W-:Y:S05]  /*0cf0*/  BRA.U !UP0, `(.L_x_12082) ;  /* 0x0000000108907547 */ /* 0x000fea000b800000 */
[----:B------:R-:W-:-:S09]  /*0d00*/  UISETP.NE.AND UP0, UPT, UR4, 0x1d, UPT ;  /* 0x0000001d0400788c */ /* 0x000fd2000bf05270 */
[----:B------:R-:W-:Y:S05]  /*0d10*/  BRA.U !UP0, `(.L_x_12083) ;  /* 0x0000000108807547 */ /* 0x000fea000b800000 */
[----:B------:R-:W-:-:S09]  /*0d20*/  UISETP.NE.AND UP0, UPT, UR4, 0x2c, UPT ;  /* 0x0000002c0400788c */ /* 0x000fd2000bf05270 */
[----:B------:R-:W-:Y:S05]  /*0d30*/  BRA.U !UP0, `(.L_x_12084) ;  /* 0x0000000108487547 */ /* 0x000fea000b800000 */
.L_x_12058:
        /* <DEDUP_REMOVED lines=16> */
.L_x_12085:
[----:B------:R-:W-:Y:S01]  /*0e40*/  PRMT R18, RZ, 0x7610, R18 ;  /* 0x00007610ff127816 */ /* 0x000fe20000000012 */
[----:B------:R-:W-:Y:S06]  /*0e50*/  BRA `(.L_x_12059) ;  /* 0x00000000003c7947 */ /* 0x000fec0003800000 */
.L_x_12084:
        /* <DEDUP_REMOVED lines=8> */
.L_x_12087:
[----:B------:R-:W-:Y:S05]  /*0ee0*/  BSYNC.RECONVERGENT B0 ;  /* 0x0000000000007941 */ /* 0x000fea0003800200 */
.L_x_12086:
[----:B------:R-:W0:Y:S02]  /*0ef0*/  F2I.FTZ.TRUNC.NTZ R0, R0 ;  /* 0x0000000000007305 */ /* 0x000e24000021f100 */
[----:B0-----:R-:W-:Y:S01]  /*0f00*/  PRMT R18, R0, 0x7610, R18 ;  /* 0x0000761000127816 */ /* 0x001fe20000000012 */
[----:B------:R-:W-:Y:S06]  /*0f10*/  BRA `(.L_x_12059) ;  /* 0x00000000000c7947 */ /* 0x000fec0003800000 */
.L_x_12083:
[----:B------:R0:W5:Y:S01]  /*0f20*/  LDG.E.U16 R18, desc[UR36][R4.64] ;  /* 0x0000002404127981 */ /* 0x000162000c1e1500 */
[----:B------:R-:W-:Y:S05]  /*0f30*/  BRA `(.L_x_12059) ;  /* 0x0000000000047947 */ /* 0x000fea0003800000 */
.L_x_12082:
[----:B------:R0:W5:Y:S02]  /*0f40*/  LDG.E.U16 R18, desc[UR36][R4.64] ;  /* 0x0000002404127981 */ /* 0x000164000c1e1500 */
.L_x_12059:
[----:B------:R-:W-:-:S07]  /*0f50*/  VIADD R19, R2, 0x80 ;  /* 0x0000008002137836 */ /* 0x000fce0000000000 */
.L_x_12053:
[----:B------:R-:W-:Y:S05]  /*0f60*/  BSYNC.RECONVERGENT B6 ;  /* 0x0000000000067941 */ /* 0x000fea0003800200 */
.L_x_12052:
        /* <DEDUP_REMOVED lines=23> */
.L_x_12093:
[----:B------:R0:W5:Y:S01]  /*10e0*/  LDG.E.U8 R24, desc[UR36][R4.64] ;  /* 0x0000002404187981 */ /* 0x000162000c1e1100 */
[----:B------:R-:W-:Y:S05]  /*10f0*/  BRA `(.L_x_12095) ;  /* 0x0000000c00507947 */ /* 0x000fea0003800000 */
.L_x_12092:
        /* <DEDUP_REMOVED lines=8> */
.L_x_12097:
[----:B------:R0:W5:Y:S01]  /*1180*/  LDG.E.U16 R24, desc[UR36][R4.64] ;  /* 0x0000002404187981 */ /* 0x000162000c1e1500 */
[----:B------:R-:W-:Y:S05]  /*1190*/  BRA `(.L_x_12095) ;  /* 0x0000000c00287947 */ /* 0x000fea0003800000 */
.L_x_12096:
[----:B------:R0:W5:Y:S01]  /*11a0*/  LDG.E.U16 R24, desc[UR36][R4.64] ;  /* 0x0000002404187981 */ /* 0x000162000c1e1500 */
[----:B------:R-:W-:Y:S05]  /*11b0*/  BRA `(.L_x_12095) ;  /* 0x0000000c00207947 */ /* 0x000fea0003800000 */
.L_x_12091:
        /* <DEDUP_REMOVED lines=9> */
.L_x_12099:
[----:B------:R-:W2:Y:S02]  /*1250*/  LDG.E.U16 R0, desc[UR36][R4.64] ;  /* 0x0000002404007981 */ /* 0x000ea4000c1e1500 */
[----:B--2---:R-:W-:-:S06]  /*1260*/  HADD2.F32 R0, -RZ, R0.H0_H0 ;  /* 0x20000000ff007230 */ /* 0x004fcc0000004100 */
[----:B------:R-:W0:Y:S02]  /*1270*/  F2I.FTZ.TRUNC.NTZ R0, R0 ;  /* 0x0000000000007305 */ /* 0x000e24000021f100 */
[----:B0-----:R-:W-:Y:S01]  /*1280*/  PRMT R24, R0, 0x7610, R24 ;  /* 0x0000761000187816 */ /* 0x001fe20000000018 */
[----:B------:R-:W-:Y:S06]  /*1290*/  BRA `(.L_x_12095) ;  /* 0x0000000800e87947 */ /* 0x000fec0003800000 */
.L_x_12098:
        /* <DEDUP_REMOVED lines=9> */
.L_x_12101:
[----:B------:R-:W2:Y:S02]  /*1330*/  LDG.E.U16 R4, desc[UR36][R4.64] ;  /* 0x0000002404047981 */ /* 0x000ea4000c1e1500 */
[----:B--2---:R-:W-:-:S06]  /*1340*/  HADD2.F32 R0, -RZ, R4.H0_H0 ;  /* 0x20000004ff007230 */ /* 0x004fcc0000004100 */
[----:B------:R-:W0:Y:S02]  /*1350*/  F2I.FTZ.TRUNC.NTZ R0, R0 ;  /* 0x0000000000007305 */ /* 0x000e24000021f100 */
[----:B0-----:R-:W-:Y:S01]  /*1360*/  PRMT R24, R0, 0x7610, R24 ;  /* 0x0000761000187816 */ /* 0x001fe20000000018 */
[----:B------:R-:W-:Y:S06]  /*1370*/  BRA `(.L_x_12095) ;  /* 0x0000000800b07947 */ /* 0x000fec0003800000 */
.L_x_12100:
[----:B------:R-:W2:Y:S02]  /*1380*/  LDG.E.64 R4, desc[UR36][R4.64] ;  /* 0x0000002404047981 */ /* 0x000ea4000c1e1b00 */
[----:B--2---:R0:W1:Y:S01]  /*1390*/  F2I.F64.TRUNC R24, R4 ;  /* 0x0000000400187311 */ /* 0x004062000030d100 */
[----:B------:R-:W-:Y:S05]  /*13a0*/  BRA `(.L_x_12095) ;  /* 0x0000000800a47947 */ /* 0x000fea0003800000 */
.L_x_12090:
        /* <DEDUP_REMOVED lines=12> */
.L_x_12104:
[----:B------:R-:W2:Y:S02]  /*1470*/  LDG.E.64 R4, desc[UR36][R4.64] ;  /* 0x0000002404047981 */ /* 0x000ea4000c1e1b00 */
[----:B--2---:R0:W1:Y:S01]  /*1480*/  F2I.F64.TRUNC R24, R4 ;  /* 0x0000000400187311 */ /* 0x004062000030d100 */
[----:B------:R-:W-:Y:S05]  /*1490*/  BRA `(.L_x_12095) ;  /* 0x0000000800687947 */ /* 0x000fea0003800000 */
.L_x_12103:
        /* <DEDUP_REMOVED lines=27> */
.L_x_12106:
        /* <DEDUP_REMOVED lines=15> */
.L_x_12105:
[----:B------:R-:W2:Y:S02]  /*1740*/  LDG.E.U16 R0, desc[UR36][R4.64] ;  /* 0x0000002404007981 */ /* 0x000ea4000c1e1500 */
[----:B--2---:R-:W-:-:S06]  /*1750*/  IMAD.U32 R0, R0, 0x10000, RZ ;  /* 0x0001000000007824 */ /* 0x004fcc00078e00ff */
[----:B------:R-:W0:Y:S02]  /*1760*/  F2I.FTZ.TRUNC.NTZ R0, R0 ;  /* 0x0000000000007305 */ /* 0x000e24000021f100 */
[----:B0-----:R-:W-:Y:S01]  /*1770*/  PRMT R24, R0, 0x7610, R24 ;  /* 0x0000761000187816 */ /* 0x001fe20000000018 */
[----:B------:R-:W-:Y:S06]  /*1780*/  BRA `(.L_x_12095) ;  /* 0x0000000400ac7947 */ /* 0x000fec0003800000 */
.L_x_12102:
        /* <DEDUP_REMOVED lines=10> */
.L_x_12109:
        /* <DEDUP_REMOVED lines=21> */
.L_x_12113:
[----:B------:R-:W-:Y:S05]  /*1980*/  BSYNC.RECONVERGENT B1 ;  /* 0x0000000000017941 */ /* 0x000fea0003800200 */
.L_x_12112:
[----:B------:R-:W-:Y:S01]  /*1990*/  IMAD.SHL.U32 R0, R0, 0x100000, RZ ;  /* 0x0010000000007824 */ /* 0x000fe200078e00ff */
[----:B------:R-:W-:-:S04]  /*19a0*/  LEA R3, R3, 0x3b800000, 0x17 ;  /* 0x3b80000003037811 */ /* 0x000fc800078eb8ff */
[----:B------:R-:W-:-:S07]  /*19b0*/  LOP3.LUT R0, R3, R0, R7, 0xfe, !PT ;  /* 0x0000000003007212 */ /* 0x000fce00078efe07 */
.L_x_12111:
[----:B------:R-:W-:Y:S05]  /*19c0*/  BSYNC.RECONVERGENT B0 ;  /* 0x0000000000007941 */ /* 0x000fea0003800200 */
.L_x_12110:
[----:B------:R-:W0:Y:S02]  /*19d0*/  F2I.FTZ.TRUNC.NTZ R0, R0 ;  /* 0x0000000000007305 */ /* 0x000e24000021f100 */
[----:B0-----:R-:W-:Y:S01]  /*19e0*/  PRMT R24, R0, 0x7610, R24 ;  /* 0x0000761000187816 */ /* 0x001fe20000000018 */
[----:B------:R-:W-:Y:S06]  /*19f0*/  BRA `(.L_x_12095) ;  /* 0x0000000400107947 */ /* 0x000fec0003800000 */
.L_x_12108:
        /* <DEDUP_REMOVED lines=21> */
.L_x_12117:
[----:B------:R-:W-:Y:S05]  /*1b50*/  BSYNC.RECONVERGENT B1 ;  /* 0x0000000000017941 */ /* 0x000fea0003800200 */
.L_x_12116:
[----:B------:R-:W-:Y:S01]  /*1b60*/  IMAD.SHL.U32 R0, R0, 0x200000, RZ ;  /* 0x0020000000007824 */ /* 0x000fe200078e00ff */
[----:B------:R-:W-:-:S04]  /*1b70*/  LEA R3, R3, 0x37800000, 0x17 ;  /* 0x3780000003037811 */ /* 0x000fc800078eb8ff */
[----:B------:R-:W-:-:S07]  /*1b80*/  LOP3.LUT R0, R3, R0, R7, 0xfe, !PT ;  /* 0x0000000003007212 */ /* 0x000fce00078efe07 */
.L_x_12115:
[----:B------:R-:W-:Y:S05]  /*1b90*/  BSYNC.RECONVERGENT B0 ;  /* 0x0000000000007941 */ /* 0x000fea0003800200 */
.L_x_12114:
[----:B------:R-:W0:Y:S02]  /*1ba0*/  F2I.FTZ.TRUNC.NTZ R0, R0 ;  /* 0x0000000000007305 */ /* 0x000e24000021f100 */
[----:B0-----:R-:W-:Y:S01]  /*1bb0*/  PRMT R24, R0, 0x7610, R24 ;  /* 0x0000761000187816 */ /* 0x001fe20000000018 */
[----:B------:R-:W-:Y:S06]  /*1bc0*/  BRA `(.L_x_12095) ;  /* 0x00000000009c7947 */ /* 0x000fec0003800000 */
.L_x_12107:
        /* <DEDUP_REMOVED lines=14> */
.L_x_12121:
[----:B------:R-:W-:Y:S05]  /*1cb0*/  BSYNC.RECONVERGENT B0 ;  /* 0x0000000000007941 */ /* 0x000fea0003800200 */
.L_x_12120:
[----:B------:R-:W0:Y:S02]  /*1cc0*/  F2I.FTZ.TRUNC.NTZ R0, R0 ;  /* 0x0000000000007305 */ /* 0x000e24000021f100 */
[----:B0-----:R-:W-:Y:S01]  /*1cd0*/  PRMT R24, R0, 0x7610, R24 ;  /* 0x0000761000187816 */ /* 0x001fe20000000018 */
[----:B------:R-:W-:Y:S06]  /*1ce0*/  BRA `(.L_x_12095) ;  /* 0x0000000000547947 */ /* 0x000fec0003800000 */
.L_x_12094:
        /* <DEDUP_REMOVED lines=16> */
.L_x_12122:
[----:B------:R-:W-:Y:S01]  /*1df0*/  PRMT R24, RZ, 0x7610, R24 ;  /* 0x00007610ff187816 */ /* 0x000fe20000000018 */
[----:B------:R-:W-:Y:S06]  /*1e00*/  BRA `(.L_x_12095) ;  /* 0x00000000000c7947 */ /* 0x000fec0003800000 */
.L_x_12119:
[----:B------:R3:W5:Y:S01]  /*1e10*/  LDG.E.U16 R24, desc[UR36][R4.64] ;  /* 0x0000002404187981 */ /* 0x000762000c1e1500 */
[----:B------:R-:W-:Y:S05]  /*1e20*/  BRA `(.L_x_12095) ;  /* 0x0000000000047947 */ /* 0x000fea0003800000 */
.L_x_12118:
[----:B------:R2:W5:Y:S02]  /*1e30*/  LDG.E.U16 R24, desc[UR36][R4.64] ;  /* 0x0000002404187981 */ /* 0x000564000c1e1500 */
.L_x_12095:
[----:B------:R-:W-:-:S07]  /*1e40*/  VIADD R19, R19, 0x80 ;  /* 0x0000008013137836 */ /* 0x000fce0000000000 */
.L_x_12089:
[----:B------:R-:W-:Y:S05]  /*1e50*/  BSYNC.RECONVERGENT B6 ;  /* 0x0000000000067941 */ /* 0x000fea0003800200 */
.L_x_12088:
        /* <DEDUP_REMOVED lines=23> */
.L_x_12128:
[----:B------:R0:W5:Y:S01]  /*1fd0*/  LDG.E.U8 R17, desc[UR36][R4.64] ;  /* 0x0000002404117981 */ /* 0x000162000c1e1100 */
[----:B------:R-:W-:Y:S05]  /*1fe0*/  BRA `(.L_x_12130) ;  /* 0x0000000c00507947 */ /* 0x000fea0003800000 */
.L_x_12127:
        /* <DEDUP_REMOVED lines=8> */
.L_x_12132:
[----:B------:R0:W5:Y:S01]  /*2070*/  LDG.E.U16 R17, desc[UR36][R4.64] ;  /* 0x0000002404117981 */ /* 0x000162000c1e1500 */
[----:B------:R-:W-:Y:S05]  /*2080*/  BRA `(.L_x_12130) ;  /* 0x0000000c00287947 */ /* 0x000fea0003800000 */
.L_x_12131:
[----:B------:R0:W5:Y:S01]  /*2090*/  LDG.E.U16 R17, desc[UR36][R4.64] ;  /* 0x0000002404117981 */ /* 0x000162000c1e1500 */
[----:B------:R-:W-:Y:S05]  /*20a0*/  BRA `(.L_x_12130) ;  /* 0x0000000c00207947 */ /* 0x000fea0003800000 */
.L_x_12126:
        /* <DEDUP_REMOVED lines=9> */
.L_x_12134:
[----:B------:R-:W2:Y:S02]  /*2140*/  LDG.E.U16 R0, desc[UR36][R4.64] ;  /* 0x0000002404007981 */ /* 0x000ea4000c1e1500 */
[----:B--2---:R-:W-:-:S06]  /*2150*/  HADD2.F32 R0, -RZ, R0.H0_H0 ;  /* 0x20000000ff007230 */ /* 0x004fcc0000004100 */
[----:B------:R-:W0:Y:S02]  /*2160*/  F2I.FTZ.TRUNC.NTZ R0, R0 ;  /* 0x0000000000007305 */ /* 0x000e24000021f100 */
[----:B0-----:R-:W-:Y:S01]  /*2170*/  PRMT R17, R0, 0x7610, R17 ;  /* 0x0000761000117816 */ /* 0x001fe20000000011 */
[----:B------:R-:W-:Y:S06]  /*2180*/  BRA `(.L_x_12130) ;  /* 0x0000000800e87947 */ /* 0x000fec0003800000 */
.L_x_12133:
        /* <DEDUP_REMOVED lines=9> */
.L_x_12136:
[----:B------:R-:W2:Y:S02]  /*2220*/  LDG.E.U16 R4, desc[UR36][R4.64] ;  /* 0x0000002404047981 */ /* 0x000ea4000c1e1500 */
[----:B--2---:R-:W-:-:S06]  /*2230*/  HADD2.F32 R0, -RZ, R4.H0_H0 ;  /* 0x20000004ff007230 */ /* 0x004fcc0000004100 */
[----:B------:R-:W0:Y:S02]  /*2240*/  F2I.FTZ.TRUNC.NTZ R0, R0 ;  /* 0x0000000000007305 */ /* 0x000e24000021f100 */
[----:B0-----:R-:W-:Y:S01]  /*2250*/  PRMT R17, R0, 0x7610, R17 ;  /* 0x0000761000117816 */ /* 0x001fe20000000011 */
[----:B------:R-:W-:Y:S06]  /*2260*/  BRA `(.L_x_12130) ;  /* 0x0000000800b07947 */ /* 0x000fec0003800000 */
.L_x_12135:
[----:B------:R-:W2:Y:S02]  /*2270*/  LDG.E.64 R4, desc[UR36][R4.64] ;  /* 0x0000002404047981 */ /* 0x000ea4000c1e1b00 */
[----:B--2---:R0:W1:Y:S01]  /*2280*/  F2I.F64.TRUNC R17, R4 ;  /* 0x0000000400117311 */ /* 0x004062000030d100 */
[----:B------:R-:W-:Y:S05]  /*2290*/  BRA `(.L_x_12130) ;  /* 0x0000000800a47947 */ /* 0x000fea0003800000 */
.L_x_12125:
        /* <DEDUP_REMOVED lines=12> */
.L_x_12139:
[----:B------:R-:W2:Y:S02]  /*2360*/  LDG.E.64 R4, desc[UR36][R4.64] ;  /* 0x0000002404047981 */ /* 0x000ea4000c1e1b00 */
[----:B--2---:R3:W4:Y:S01]  /*2370*/  F2I.F64.TRUNC R17, R4 ;  /* 0x0000000400117311 */ /* 0x004722000030d100 */
[----:B------:R-:W-:Y:S05]  /*2380*/  BRA `(.L_x_12130) ;  /* 0x0000000800687947 */ /* 0x000fea0003800000 */
.L_x_12138:
        /* <DEDUP_REMOVED lines=27> */
.L_x_12141:
        /* <DEDUP_REMOVED lines=15> */
.L_x_12140:
[----:B------:R-:W2:Y:S02]  /*2630*/  LDG.E.U16 R0, desc[UR36][R4.64] ;  /* 0x0000002404007981 */ /* 0x000ea4000c1e1500 */
[----:B--2---:R-:W-:-:S06]  /*2640*/  IMAD.U32 R0, R0, 0x10000, RZ ;  /* 0x0001000000007824 */ /* 0x004fcc00078e00ff */
[----:B------:R-:W0:Y:S02]  /*2650*/  F2I.FTZ.TRUNC.NTZ R0, R0 ;  /* 0x0000000000007305 */ /* 0x000e24000021f100 */
[----:B0-----:R-:W-:Y:S01]  /*2660*/  PRMT R17, R0, 0x7610, R17 ;  /* 0x0000761000117816 */ /* 0x001fe20000000011 */
[----:B------:R-:W-:Y:S06]  /*2670*/  BRA `(.L_x_12130) ;  /* 0x0000000400ac7947 */ /* 0x000fec0003800000 */
.L_x_12137:
        /* <DEDUP_REMOVED lines=10> */
.L_x_12144:
        /* <DEDUP_REMOVED lines=21> */
.L_x_12148:
[----:B------:R-:W-:Y:S05]  /*2870*/  BSYNC.RECONVERGENT B1 ;  /* 0x0000000000017941 */ /* 0x000fea0003800200 */
.L_x_12147:
[----:B------:R-:W-:Y:S01]  /*2880*/  IMAD.SHL.U32 R0, R0, 0x100000, RZ ;  /* 0x0010000000007824 */ /* 0x000fe200078e00ff */
[----:B------:R-:W-:-:S04]  /*2890*/  LEA R3, R3, 0x3b800000, 0x17 ;  /* 0x3b80000003037811 */ /* 0x000fc800078eb8ff */
[----:B------:R-:W-:-:S07]  /*28a0*/  LOP3.LUT R0, R3, R0, R7, 0xfe, !PT ;  /* 0x0000000003007212 */ /* 0x000fce00078efe07 */
.L_x_12146:
[----:B------:R-:W-:Y:S05]  /*28b0*/  BSYNC.RECONVERGENT B0 ;  /* 0x0000000000007941 */ /* 0x000fea0003800200 */
.L_x_12145:
[----:B------:R-:W0:Y:S02]  /*28c0*/  F2I.FTZ.TRUNC.NTZ R0, R0 ;  /* 0x0000000000007305 */ /* 0x000e24000021f100 */
[----:B0-----:R-:W-:Y:S01]  /*28d0*/  PRMT R17, R0, 0x7610, R17 ;  /* 0x0000761000117816 */ /* 0x001fe20000000011 */
[----:B------:R-:W-:Y:S06]  /*28e0*/  BRA `(.L_x_12130) ;  /* 0x0000000400107947 */ /* 0x000fec0003800000 */
.L_x_12143:
        /* <DEDUP_REMOVED lines=21> */
.L_x_12152:
[----:B------:R-:W-:Y:S05]  /*2a40*/  BSYNC.RECONVERGENT B1 ;  /* 0x0000000000017941 */ /* 0x000fea0003800200 */
.L_x_12151:
[----:B------:R-:W-:Y:S01]  /*2a50*/  IMAD.SHL.U32 R0, R0, 0x200000, RZ ;  /* 0x0020000000007824 */ /* 0x000fe200078e00ff */
[----:B------:R-:W-:-:S04]  /*2a60*/  LEA R3, R3, 0x37800000, 0x17 ;  /* 0x3780000003037811 */ /* 0x000fc800078eb8ff */
[----:B------:R-:W-:-:S07]  /*2a70*/  LOP3.LUT R0, R3, R0, R7, 0xfe, !PT ;  /* 0x0000000003007212 */ /* 0x000fce00078efe07 */
.L_x_12150:
[----:B------:R-:W-:Y:S05]  /*2a80*/  BSYNC.RECONVERGENT B0 ;  /* 0x0000000000007941 */ /* 0x000fea0003800200 */
.L_x_12149:
[----:B------:R-:W0:Y:S02]  /*2a90*/  F2I.FTZ.TRUNC.NTZ R0, R0 ;  /* 0x0000000000007305 */ /* 0x000e24000021f100 */
[----:B0-----:R-:W-:Y:S01]  /*2aa0*/  PRMT R17, R0, 0x7610, R17 ;  /* 0x0000761000117816 */ /* 0x001fe20000000011 */
[----:B------:R-:W-:Y:S06]  /*2ab0*/  BRA `(.L_x_12130) ;  /* 0x00000000009c7947 */ /* 0x000fec0003800000 */
.L_x_12142:
        /* <DEDUP_REMOVED lines=14> */
.L_x_12156:
[----:B------:R-:W-:Y:S05]  /*2ba0*/  BSYNC.RECONVERGENT B0 ;  /* 0x0000000000007941 */ /* 0x000fea0003800200 */
.L_x_12155:
[----:B------:R-:W0:Y:S02]  /*2bb0*/  F2I.FTZ.TRUNC.NTZ R0, R0 ;  /* 0x0000000000007305 */ /* 0x000e24000021f100 */
[----:B0-----:R-:W-:Y:S01]  /*2bc0*/  PRMT R17, R0, 0x7610, R17 ;  /* 0x0000761000117816 */ /* 0x001fe20000000011 */
[----:B------:R-:W-:Y:S06]  /*2bd0*/  BRA `(.L_x_12130) ;  /* 0x0000000000547947 */ /* 0x000fec0003800000 */
.L_x_12129:
        /* <DEDUP_REMOVED lines=16> */
.L_x_12157:
[----:B------:R-:W-:Y:S01]  /*2ce0*/  PRMT R17, RZ, 0x7610, R17 ;  /* 0x00007610ff117816 */ /* 0x000fe20000000011 */
[----:B------:R-:W-:Y:S06]  /*2cf0*/  BRA `(.L_x_12130) ;  /* 0x00000000000c7947 */ /* 0x000fec0003800000 */
.L_x_12154:
[----:B------:R2:W5:Y:S01]  /*2d00*/  LDG.E.U16 R17, desc[UR36][R4.64] ;  /* 0x0000002404117981 */ /* 0x000562000c1e1500 */
[----:B------:R-:W-:Y:S05]  /*2d10*/  BRA `(.L_x_12130) ;  /* 0x0000000000047947 */ /* 0x000fea0003800000 */
.L_x_12153:
[----:B------:R1:W5:Y:S02]  /*2d20*/  LDG.E.U16 R17, desc[UR36][R4.64] ;  /* 0x0000002404117981 */ /* 0x000364000c1e1500 */
.L_x_12130:
[----:B------:R-:W-:-:S07]  /*2d30*/  VIADD R19, R19, 0x80 ;  /* 0x0000008013137836 */ /* 0x000fce0000000000 */
.L_x_12124:
[----:B------:R-:W-:Y:S05]  /*2d40*/  BSYNC.RECONVERGENT B6 ;  /* 0x0000000000067941 */ /* 0x000fea0003800200 */
.L_x_12123:
        /* <DEDUP_REMOVED lines=23> */
.L_x_12163:
[----:B------:R0:W5:Y:S01]  /*2ec0*/  LDG.E.U8 R16, desc[UR36][R4.64] ;  /* 0x0000002404107981 */ /* 0x000162000c1e1100 */
[----:B------:R-:W-:Y:S05]  /*2ed0*/  BRA `(.L_x_12159) ;  /* 0x0000000c004c7947 */ /* 0x000fea0003800000 */
.L_x_12162:
        /* <DEDUP_REMOVED lines=8> */
.L_x_12166:
[----:B------:R0:W5:Y:S01]  /*2f60*/  LDG.E.U16 R16, desc[UR36][R4.64] ;  /* 0x0000002404107981 */ /* 0x000162000c1e1500 */
[----:B------:R-:W-:Y:S05]  /*2f70*/  BRA `(.L_x_12159) ;  /* 0x0000000c00247947 */ /* 0x000fea0003800000 */
.L_x_12165:
[----:B------:R0:W5:Y:S01]  /*2f80*/  LDG.E.U16 R16, desc[UR36][R4.64] ;  /* 0x0000002404107981 */ /* 0x000162000c1e1500 */
[----:B------:R-:W-:Y:S05]  /*2f90*/  BRA `(.L_x_12159) ;  /* 0x0000000c001c7947 */ /* 0x000fea0003800000 */
.L_x_12161:
        /* <DEDUP_REMOVED lines=9> */
.L_x_12168:
[----:B------:R-:W2:Y:S02]  /*3030*/  LDG.E.U16 R0, desc[UR36][R4.64] ;  /* 0x0000002404007981 */ /* 0x000ea4000c1e1500 */
[----:B--2---:R-:W-:-:S06]  /*3040*/  HADD2.F32 R0, -RZ, R0.H0_H0 ;  /* 0x20000000ff007230 */ /* 0x004fcc0000004100 */
[----:B------:R-:W0:Y:S02]  /*3050*/  F2I.FTZ.TRUNC.NTZ R0, R0 ;  /* 0x0000000000007305 */ /* 0x000e24000021f100 */
[----:B0-----:R-:W-:Y:S01]  /*3060*/  PRMT R16, R0, 0x7610, R16 ;  /* 0x0000761000107816 */ /* 0x001fe20000000010 */
[----:B------:R-:W-:Y:S06]  /*3070*/  BRA `(.L_x_12159) ;  /* 0x0000000800e47947 */ /* 0x000fec0003800000 */
.L_x_12167:
        /* <DEDUP_REMOVED lines=9> */
.L_x_12170:
[----:B------:R-:W2:Y:S02]  /*3110*/  LDG.E.U16 R4, desc[UR36][R4.64] ;  /* 0x0000002404047981 */ /* 0x000ea4000c1e1500 */
[----:B--2---:R-:W-:-:S06]  /*3120*/  HADD2.F32 R0, -RZ, R4.H0_H0 ;  /* 0x20000004ff007230 */ /* 0x004fcc0000004100 */
[----:B------:R-:W0:Y:S02]  /*3130*/  F2I.FTZ.TRUNC.NTZ R0, R0 ;  /* 0x0000000000007305 */ /* 0x000e24000021f100 */
[----:B0-----:R-:W-:Y:S01]  /*3140*/  PRMT R16, R0, 0x7610, R16 ;  /* 0x0000761000107816 */ /* 0x001fe20000000010 */
[----:B------:R-:W-:Y:S06]  /*3150*/  BRA `(.L_x_12159) ;  /* 0x0000000800ac7947 */ /* 0x000fec0003800000 */
.L_x_12169:
[----:B------:R-:W2:Y:S02]  /*3160*/  LDG.E.64 R4, desc[UR36][R4.64] ;  /* 0x0000002404047981 */ /* 0x000ea4000c1e1b00 */
[----:B--2---:R0:W1:Y:S01]  /*3170*/  F2I.F64.TRUNC R16, R4 ;  /* 0x0000000400107311 */ /* 0x004062000030d100 */
[----:B------:R-:W-:Y:S05]  /*3180*/  BRA `(.L_x_12159) ;  /* 0x0000000800a07947 */ /* 0x000fea0003800000 */
.L_x_12160:
        /* <DEDUP_REMOVED lines=12> */
.L_x_12173:
[----:B------:R-:W2:Y:S02]  /*3250*/  LDG.E.64 R4, desc[UR36][R4.64] ;  /* 0x0000002404047981 */ /* 0x000ea4000c1e1b00 */
[----:B--2---:R0:W1:Y:S01]  /*3260*/  F2I.F64.TRUNC R16, R4 ;  /* 0x0000000400107311 */ /* 0x004062000030d100 */
[----:B------:R-:W-:Y:S05]  /*3270*/  BRA `(.L_x_12159) ;  /* 0x0000000800647947 */ /* 0x000fea0003800000 */
.L_x_12172:
        /* <DEDUP_REMOVED lines=27> */
.L_x_12175:
        /* <DEDUP_REMOVED lines=15> */
.L_x_12174:
[----:B------:R-:W2:Y:S02]  /*3520*/  LDG.E.U16 R0, desc[UR36][R4.64] ;  /* 0x0000002404007981 */ /* 0x000ea4000c1e1500 */
[----:B--2---:R-:W-:-:S06]  /*3530*/  IMAD.U32 R0, R0, 0x10000, RZ ;  /* 0x0001000000007824 */ /* 0x004fcc00078e00ff */
[----:B------:R-:W0:Y:S02]  /*3540*/  F2I.FTZ.TRUNC.NTZ R0, R0 ;  /* 0x0000000000007305 */ /* 0x000e24000021f100 */
[----:B0-----:R-:W-:Y:S01]  /*3550*/  PRMT R16, R0, 0x7610, R16 ;  /* 0x0000761000107816 */ /* 0x001fe20000000010 */
[----:B------:R-:W-:Y:S06]  /*3560*/  BRA `(.L_x_12159) ;  /* 0x0000000400a87947 */ /* 0x000fec0003800000 */
.L_x_12171:
        /* <DEDUP_REMOVED lines=10> */
.L_x_12178:
        /* <DEDUP_REMOVED lines=21> */
.L_x_12182:
[----:B------:R-:W-:Y:S05]  /*3760*/  BSYNC.RECONVERGENT B1 ;  /* 0x0000000000017941 */ /* 0x000fea0003800200 */
.L_x_12181:
[----:B------:R-:W-:Y:S01]  /*3770*/  IMAD.SHL.U32 R0, R0, 0x100000, RZ ;  /* 0x0010000000007824 */ /* 0x000fe200078e00ff */
[----:B------:R-:W-:-:S04]  /*3780*/  LEA R3, R3, 0x3b800000, 0x17 ;  /* 0x3b80000003037811 */ /* 0x000fc800078eb8ff */
[----:B------:R-:W-:-:S07]  /*3790*/  LOP3.LUT R0, R3, R0, R7, 0xfe, !PT ;  /* 0x0000000003007212 */ /* 0x000fce00078efe07 */
.L_x_12180:
[----:B------:R-:W-:Y:S05]  /*37a0*/  BSYNC.RECONVERGENT B0 ;  /* 0x0000000000007941 */ /* 0x000fea0003800200 */
.L_x_12179:
[----:B------:R-:W0:Y:S02]  /*37b0*/  F2I.FTZ.TRUNC.NTZ R0, R0 ;  /* 0x0000000000007305 */ /* 0x000e24000021f100 */
[----:B0-----:R-:W-:Y:S01]  /*37c0*/  PRMT R16, R0, 0x7610, R16 ;  /* 0x0000761000107816 */ /* 0x001fe20000000010 */
[----:B------:R-:W-:Y:S06]  /*37d0*/  BRA `(.L_x_12159) ;  /* 0x00000004000c7947 */ /* 0x000fec0003800000 */
.L_x_12177:
        /* <DEDUP_REMOVED lines=21> */
.L_x_12186:
[----:B------:R-:W-:Y:S05]  /*3930*/  BSYNC.RECONVERGENT B1 ;  /* 0x0000000000017941 */ /* 0x000fea0003800200 */
.L_x_12185:
[----:B------:R-:W-:Y:S01]  /*3940*/  IMAD.SHL.U32 R0, R0, 0x200000, RZ ;  /* 0x0020000000007824 */ /* 0x000fe200078e00ff */
[----:B------:R-:W-:-:S04]  /*3950*/  LEA R3, R3, 0x37800000, 0x17 ;  /* 0x3780000003037811 */ /* 0x000fc800078eb8ff */
[----:B------:R-:W-:-:S07]  /*3960*/  LOP3.LUT R0, R3, R0, R7, 0xfe, !PT ;  /* 0x0000000003007212 */ /* 0x000fce00078efe07 */
.L_x_12184:
[----:B------:R-:W-:Y:S05]  /*3970*/  BSYNC.RECONVERGENT B0 ;  /* 0x0000000000007941 */ /* 0x000fea0003800200 */
.L_x_12183:
[----:B------:R-:W0:Y:S02]  /*3980*/  F2I.FTZ.TRUNC.NTZ R0, R0 ;  /* 0x0000000000007305 */ /* 0x000e24000021f100 */
[----:B0-----:R-:W-:Y:S01]  /*3990*/  PRMT R16, R0, 0x7610, R16 ;  /* 0x0000761000107816 */ /* 0x001fe20000000010 */
[----:B------:R-:W-:Y:S06]  /*39a0*/  BRA `(.L_x_12159) ;  /* 0x0000000000987947 */ /* 0x000fec0003800000 */
.L_x_12176:
        /* <DEDUP_REMOVED lines=14> */
.L_x_12190:
[----:B------:R-:W-:Y:S05]  /*3a90*/  BSYNC.RECONVERGENT B0 ;  /* 0x0000000000007941 */ /* 0x000fea0003800200 */
.L_x_12189:
[----:B------:R-:W0:Y:S02]  /*3aa0*/  F2I.FTZ.TRUNC.NTZ R0, R0 ;  /* 0x0000000000007305 */ /* 0x000e24000021f100 */
[----:B0-----:R-:W-:Y:S01]  /*3ab0*/  PRMT R16, R0, 0x7610, R16 ;  /* 0x0000761000107816 */ /* 0x001fe20000000010 */
[----:B------:R-:W-:Y:S06]  /*3ac0*/  BRA `(.L_x_12159) ;  /* 0x0000000000507947 */ /* 0x000fec0003800000 */
.L_x_12164:
        /* <DEDUP_REMOVED lines=16> */
.L_x_12191:
[----:B------:R-:W-:Y:S05]  /*3bd0*/  BRA `(.L_x_12159) ;  /* 0x00000000000c7947 */ /* 0x000fea0003800000 */
.L_x_12188:
[----:B------:R0:W5:Y:S01]  /*3be0*/  LDG.E.U16 R16, desc[UR36][R4.64] ;  /* 0x0000002404107981 */ /* 0x000162000c1e1500 */
[----:B------:R-:W-:Y:S05]  /*3bf0*/  BRA `(.L_x_12159) ;  /* 0x0000000000047947 */ /* 0x000fea0003800000 */
.L_x_12187:
[----:B------:R0:W5:Y:S02]  /*3c00*/  LDG.E.U16 R16, desc[UR36][R4.64] ;  /* 0x0000002404107981 */ /* 0x000164000c1e1500 */
.L_x_12159:
[----:B------:R-:W-:Y:S05]  /*3c10*/  BSYNC.RECONVERGENT B6 ;  /* 0x0000000000067941 */ /* 0x000fea0003800200 */
.L_x_12158:
[----:B------:R-:W2:Y:S01]  /*3c20*/  LDCU.U16 UR4, c[0x0][0x386] ;  /* 0x000070c0ff0477ac */ /* 0x000ea20008000400 */
[----:B------:R-:W0:Y:S01]  /*3c30*/  LDC.U8 R19, c[0x0][0x3a4] ;  /* 0x0000e900ff137b82 */ /* 0x000e220000000000 */
[----:B------:R-:W-:Y:S01]  /*3c40*/  ISETP.GE.AND P1, PT, R2, R22, PT ;  /* 0x000000160200720c */ /* 0x000fe20003f26270 */
[----:B------:R-:W-:Y:S04]  /*3c50*/  BSSY.RECONVERGENT B7, `(.L_x_12192) ;  /* 0x00002d4000077945 */ /* 0x000fe80003800200 */
[----:B------:R-:W-:Y:S01]  /*3c60*/  BSSY.RELIABLE B6, `(.L_x_12193) ;  /* 0x00001e8000067945 */ /* 0x000fe20003800100 */
[----:B--2---:R-:W-:-:S04]  /*3c70*/  UPRMT UR4, UR4, 0x9910, URZ ;  /* 0x0000991004047896 */ /* 0x004fc800080000ff */
[----:B------:R-:W-:Y:S02]  /*3c80*/  UISETP.GT.AND UP0, UPT, UR4, URZ, UPT ;  /* 0x000000ff0400728c */ /* 0x000fe4000bf04270 */
[----:B------:R-:W-:Y:S02]  /*3c90*/  ISETP.NE.AND P0, PT, RZ, UR4, PT ;  /* 0x00000004ff007c0c */ /* 0x000fe4000bf05270 */
[----:B------:R-:W-:-:S06]  /*3ca0*/  USEL UR5, URZ, 0x1, !UP0 ;  /* 0x00000001ff057887 */ /* 0x000fcc000c000000 */
[----:B-1---5:R-:W-:Y:S02]  /*3cb0*/  SEL R3, R18, UR5, !P0 ;  /* 0x0000000512037c07 */ /* 0x022fe4000c000000 */
[----:B------:R-:W-:Y:S02]  /*3cc0*/  SEL R18, R24, UR5, !P0 ;  /* 0x0000000518127c07 */ /* 0x000fe4000c000000 */
[----:B----4-:R-:W-:Y:S02]  /*3cd0*/  SEL R17, R17, UR5, !P0 ;  /* 0x0000000511117c07 */ /* 0x010fe4000c000000 */
[----:B------:R-:W-:Y:S01]  /*3ce0*/  SEL R16, R16, UR5, !P0 ;  /* 0x0000000510107c07 */ /* 0x000fe2000c000000 */
[----:B------:R-:W-:Y:S06]  /*3cf0*/  @P1 BRA `(.L_x_12194) ;  /* 0x0000001c006c1947 */ /* 0x000fec0003800000 */
[----:B------:R-:W1:Y:S01]  /*3d00*/  LDCU UR4, c[0x0][0x3a8] ;  /* 0x00007500ff0477ac */ /* 0x000e620008000800 */
[----:B------:R-:W2:Y:S01]  /*3d10*/  LDC.64 R8, c[0x0][0x388] ;  /* 0x0000e200ff087b82 */ /* 0x000ea20000000a00 */
[----:B------:R-:W-:Y:S01]  /*3d20*/  IMAD R0, R23, 0x200, R2 ;  /* 0x0000020017007824 */ /* 0x000fe200078e0202 */
[----:B0--3--:R-:W-:Y:S01]  /*3d30*/  PRMT R4, R19, 0x9910, RZ ;  /* 0x0000991013047816 */ /* 0x009fe200000000ff */
        /* <DEDUP_REMOVED lines=17> */
.L_x_12198:
[----:B------:R0:W-:Y:S01]  /*3e50*/  STG.E.U8 desc[UR36][R8.64], R3 ;  /* 0x0000000308007986 */ /* 0x0001e2000c101124 */
[----:B------:R-:W-:Y:S05]  /*3e60*/  BRA `(.L_x_12200) ;  /* 0x0000000c005c7947 */ /* 0x000fea0003800000 */
.L_x_12197:
        /* <DEDUP_REMOVED lines=11> */
.L_x_12202:
[----:B------:R-:W-:-:S05]  /*3f20*/  PRMT R3, R3, 0x9910, RZ ;  /* 0x0000991003037816 */ /* 0x000fca00000000ff */
[----:B------:R0:W-:Y:S01]  /*3f30*/  STG.E desc[UR36][R8.64], R3 ;  /* 0x0000000308007986 */ /* 0x0001e2000c101924 */
[----:B------:R-:W-:Y:S05]  /*3f40*/  BRA `(.L_x_12200) ;  /* 0x0000000c00247947 */ /* 0x000fea0003800000 */
.L_x_12201:
[----:B------:R0:W-:Y:S01]  /*3f50*/  STG.E.U16 desc[UR36][R8.64], R3 ;  /* 0x0000000308007986 */ /* 0x0001e2000c101524 */
[----:B------:R-:W-:Y:S05]  /*3f60*/  BRA `(.L_x_12200) ;  /* 0x0000000c001c7947 */ /* 0x000fea0003800000 */
.L_x_12196:
        /* <DEDUP_REMOVED lines=9> */
.L_x_12204:
[----:B------:R-:W0:Y:S02]  /*4000*/  I2F.S16 R0, R3 ;  /* 0x0000000300007306 */ /* 0x000e240000101400 */
[----:B0-----:R-:W-:-:S05]  /*4010*/  F2FP.F16.F32.PACK_AB R0, RZ, R0 ;  /* 0x00000000ff00723e */ /* 0x001fca00000000ff */
[----:B------:R0:W-:Y:S01]  /*4020*/  STG.E.U16 desc[UR36][R8.64], R0 ;  /* 0x0000000008007986 */ /* 0x0001e2000c101524 */
[----:B------:R-:W-:Y:S05]  /*4030*/  BRA `(.L_x_12200) ;  /* 0x0000000800e87947 */ /* 0x000fea0003800000 */
.L_x_12203:
        /* <DEDUP_REMOVED lines=10> */
.L_x_12206:
[----:B------:R-:W0:Y:S02]  /*40e0*/  I2F.S16 R3, R3 ;  /* 0x0000000300037306 */ /* 0x000e240000101400 */
[----:B0-----:R-:W-:-:S04]  /*40f0*/  F2FP.F16.F32.PACK_AB R3, RZ, R3 ;  /* 0x00000003ff03723e */ /* 0x001fc800000000ff */
[----:B------:R-:W-:-:S05]  /*4100*/  PRMT R3, R3, 0x5410, RZ ;  /* 0x0000541003037816 */ /* 0x000fca00000000ff */
[----:B------:R0:W-:Y:S01]  /*4110*/  STG.E desc[UR36][R8.64], R3 ;  /* 0x0000000308007986 */ /* 0x0001e2000c101924 */
[----:B------:R-:W-:Y:S05]  /*4120*/  BRA `(.L_x_12200) ;  /* 0x0000000800ac7947 */ /* 0x000fea0003800000 */
.L_x_12205:
[----:B------:R-:W0:Y:S02]  /*4130*/  I2F.F64.S16 R4, R3 ;  /* 0x0000000300047312 */ /* 0x000e240000101c00 */
[----:B0-----:R0:W-:Y:S01]  /*4140*/  STG.E.64 desc[UR36][R8.64], R4 ;  /* 0x0000000408007986 */ /* 0x0011e2000c101b24 */
[----:B------:R-:W-:Y:S05]  /*4150*/  BRA `(.L_x_12200) ;  /* 0x0000000800a07947 */ /* 0x000fea0003800000 */
.L_x_12195:
        /* <DEDUP_REMOVED lines=13> */
.L_x_12209:
[----:B------:R-:W0:Y:S01]  /*4230*/  I2F.F64.S16 R4, R3 ;  /* 0x0000000300047312 */ /* 0x000e220000101c00 */
[----:B------:R-:W-:-:S05]  /*4240*/  CS2R R6, SRZ ;  /* 0x0000000000067805 */ /* 0x000fca000001ff00 */
[----:B0-----:R3:W-:Y:S01]  /*4250*/  STG.E.128 desc[UR36][R8.64], R4 ;  /* 0x0000000408007986 */ /* 0x0017e2000c101d24 */
[----:B------:R-:W-:Y:S05]  /*4260*/  BRA `(.L_x_12200) ;  /* 0x00000008005c7947 */ /* 0x000fea0003800000 */
.L_x_12208:
        /* <DEDUP_REMOVED lines=19> */
.L_x_12213:
[----:B------:R-:W-:Y:S05]  /*43a0*/  BSYNC.RECONVERGENT B0 ;  /* 0x0000000000007941 */ /* 0x000fea0003800200 */
.L_x_12212:
[----:B------:R-:W-:-:S05]  /*43b0*/  LOP3.LUT R5, R0, 0x80, R5, 0xf8, !PT ;  /* 0x0000008000057812 */ /* 0x000fca00078ef805 */
[----:B------:R2:W-:Y:S01]  /*43c0*/  STG.E.U8 desc[UR36][R8.64], R5 ;  /* 0x0000000508007986 */ /* 0x0005e2000c101124 */
[----:B------:R-:W-:Y:S05]  /*43d0*/  BRA `(.L_x_12200) ;  /* 0x0000000800007947 */ /* 0x000fea0003800000 */
.L_x_12211:
        /* <DEDUP_REMOVED lines=15> */
.L_x_12215:
[----:B------:R-:W-:Y:S05]  /*44d0*/  BSYNC.RECONVERGENT B0 ;  /* 0x0000000000007941 */ /* 0x000fea0003800200 */
.L_x_12214:
[----:B------:R-:W-:-:S05]  /*44e0*/  LOP3.LUT R5, R0, 0x80, R5, 0xf8, !PT ;  /* 0x0000008000057812 */ /* 0x000fca00078ef805 */
[----:B------:R1:W-:Y:S01]  /*44f0*/  STG.E.U8 desc[UR36][R8.64], R5 ;  /* 0x0000000508007986 */ /* 0x0003e2000c101124 */
[----:B------:R-:W-:Y:S05]  /*4500*/  BRA `(.L_x_12200) ;  /* 0x0000000400b47947 */ /* 0x000fea0003800000 */
.L_x_12210:
[----:B------:R-:W0:Y:S02]  /*4510*/  I2F.S16 R0, R3 ;  /* 0x0000000300007306 */ /* 0x000e240000101400 */
[----:B0-----:R-:W-:-:S05]  /*4520*/  F2FP.BF16.F32.PACK_AB R0, RZ, R0 ;  /* 0x00000000ff00723e */ /* 0x001fca00000010ff */
[----:B------:R0:W-:Y:S01]  /*4530*/  STG.E.U16 desc[UR36][R8.64], R0 ;  /* 0x0000000008007986 */ /* 0x0001e2000c101524 */
[----:B------:R-:W-:Y:S05]  /*4540*/  BRA `(.L_x_12200) ;  /* 0x0000000400a47947 */ /* 0x000fea0003800000 */
.L_x_12207:
        /* <DEDUP_REMOVED lines=10> */
.L_x_12218:
        /* <DEDUP_REMOVED lines=13> */
.L_x_12221:
[----:B------:R-:W-:-:S04]  /*46c0*/  SHF.R.U32.HI R0, RZ, 0x14, R3 ;  /* 0x00000014ff007819 */ /* 0x000fc80000011603 */
[----:B------:R-:W-:-:S04]  /*46d0*/  LOP3.LUT R0, R0, 0x1, RZ, 0xc0, !PT ;  /* 0x0000000100007812 */ /* 0x000fc800078ec0ff */
[----:B------:R-:W-:-:S04]  /*46e0*/  IADD3 R0, PT, PT, R3, 0x487ffff, R0 ;  /* 0x0487ffff03007810 */ /* 0x000fc80007ffe000 */
[----:B------:R-:W-:-:S04]  /*46f0*/  SHF.R.U32.HI R0, RZ, 0x14, R0 ;  /* 0x00000014ff007819 */ /* 0x000fc80000011600 */
[----:B------:R-:W-:-:S07]  /*4700*/  LOP3.LUT R0, R0, 0xff, RZ, 0xc0, !PT ;  /* 0x000000ff00007812 */ /* 0x000fce00078ec0ff */
.L_x_12222:
[----:B------:R-:W-:-:S04]  /*4710*/  SHF.R.U32.HI R3, RZ, 0x18, R3 ;  /* 0x00000018ff037819 */ /* 0x000fc80000011603 */
[----:B------:R-:W-:-:S04]  /*4720*/  LOP3.LUT R0, R0, 0x80, R3, 0xf8, !PT ;  /* 0x0000008000007812 */ /* 0x000fc800078ef803 */
[----:B------:R-:W-:-:S07]  /*4730*/  PRMT R4, R0, 0x7610, R4 ;  /* 0x0000761000047816 */ /* 0x000fce0000000004 */
.L_x_12220:
[----:B------:R-:W-:Y:S05]  /*4740*/  BSYNC.RECONVERGENT B0 ;  /* 0x0000000000007941 */ /* 0x000fea0003800200 */
.L_x_12219:
[----:B------:R0:W-:Y:S01]  /*4750*/  STG.E.U8 desc[UR36][R8.64], R4 ;  /* 0x0000000408007986 */ /* 0x0001e2000c101124 */
[----:B------:R-:W-:Y:S05]  /*4760*/  BRA `(.L_x_12200) ;  /* 0x00000004001c7947 */ /* 0x000fea0003800000 */
.L_x_12217:
        /* <DEDUP_REMOVED lines=13> */
.L_x_12225:
[----:B------:R-:W-:-:S04]  /*4840*/  SHF.R.U32.HI R0, RZ, 0x15, R3 ;  /* 0x00000015ff007819 */ /* 0x000fc80000011603 */
[----:B------:R-:W-:-:S04]  /*4850*/  LOP3.LUT R0, R0, 0x1, RZ, 0xc0, !PT ;  /* 0x0000000100007812 */ /* 0x000fc800078ec0ff */
[----:B------:R-:W-:-:S04]  /*4860*/  IADD3 R0, PT, PT, R3, 0x88fffff, R0 ;  /* 0x088fffff03007810 */ /* 0x000fc80007ffe000 */
[----:B------:R-:W-:-:S04]  /*4870*/  SHF.R.U32.HI R0, RZ, 0x15, R0 ;  /* 0x00000015ff007819 */ /* 0x000fc80000011600 */
[----:B------:R-:W-:-:S07]  /*4880*/  LOP3.LUT R0, R0, 0xff, RZ, 0xc0, !PT ;  /* 0x000000ff00007812 */ /* 0x000fce00078ec0ff */
.L_x_12226:
[----:B------:R-:W-:-:S04]  /*4890*/  SHF.R.U32.HI R3, RZ, 0x18, R3 ;  /* 0x00000018ff037819 */ /* 0x000fc80000011603 */
[----:B------:R-:W-:-:S04]  /*48a0*/  LOP3.LUT R0, R0, 0x80, R3, 0xf8, !PT ;  /* 0x0000008000007812 */ /* 0x000fc800078ef803 */
[----:B------:R-:W-:-:S07]  /*48b0*/  PRMT R4, R0, 0x7610, R4 ;  /* 0x0000761000047816 */ /* 0x000fce0000000004 */
.L_x_12224:
[----:B------:R-:W-:Y:S05]  /*48c0*/  BSYNC.RECONVERGENT B0 ;  /* 0x0000000000007941 */ /* 0x000fea0003800200 */
.L_x_12223:
[----:B------:R0:W-:Y:S01]  /*48d0*/  STG.E.U8 desc[UR36][R8.64], R4 ;  /* 0x0000000408007986 */ /* 0x0001e2000c101124 */
[----:B------:R-:W-:Y:S05]  /*48e0*/  BRA `(.L_x_12200) ;  /* 0x0000000000bc7947 */ /* 0x000fea0003800000 */
.L_x_12216:
[----:B------:R-:W-:-:S13]  /*48f0*/  ISETP.NE.AND P0, PT, R0, 0x1c, PT ;  /* 0x0000001c0000780c */ /* 0x000fda0003f05270 */
[----:B------:R-:W-:Y:S05]  /*4900*/  @!P0 BRA `(.L_x_12227) ;  /* 0x0000000000ac8947 */ /* 0x000fea0003800000 */
[----:B------:R-:W-:-:S13]  /*4910*/  ISETP.NE.AND P0, PT, R0, 0x1d, PT ;  /* 0x0000001d0000780c */ /* 0x000fda0003f05270 */
[----:B------:R-:W-:Y:S05]  /*4920*/  @!P0 BRA `(.L_x_12228) ;  /* 0x0000000000908947 */ /* 0x000fea0003800000 */
[----:B------:R-:W-:-:S13]  /*4930*/  ISETP.NE.AND P0, PT, R0, 0x2c, PT ;  /* 0x0000002c0000780c */ /* 0x000fda0003f05270 */
[----:B------:R-:W-:Y:S05]  /*4940*/  @!P0 BRA `(.L_x_12229) ;  /* 0x0000000000448947 */ /* 0x000fea0003800000 */
.L_x_12199:
        /* <DEDUP_REMOVED lines=16> */
.L_x_12230:
[----:B------:R-:W-:Y:S05]  /*4a50*/  BRA `(.L_x_12200) ;  /* 0x0000000000607947 */ /* 0x000fea0003800000 */
.L_x_12229:
        /* <DEDUP_REMOVED lines=17> */
.L_x_12228:
[----:B------:R-:W-:-:S05]  /*4b70*/  PRMT R3, R3, 0x9910, RZ ;  /* 0x0000991003037816 */ /* 0x000fca00000000ff */
[----:B------:R-:W-:-:S05]  /*4b80*/  IMAD.MOV.U32 R4, RZ, RZ, R3 ;  /* 0x000000ffff047224 */ /* 0x000fca00078e0003 */
[----:B------:R-:W-:-:S05]  /*4b90*/  SHF.R.S32.HI R5, RZ, 0x1f, R4 ;  /* 0x0000001fff057819 */ /* 0x000fca0000011404 */
[----:B------:R0:W-:Y:S01]  /*4ba0*/  STG.E.64 desc[UR36][R8.64], R4 ;  /* 0x0000000408007986 */ /* 0x0001e2000c101b24 */
[----:B------:R-:W-:Y:S05]  /*4bb0*/  BRA `(.L_x_12200) ;  /* 0x0000000000087947 */ /* 0x000fea0003800000 */
.L_x_12227:
[----:B------:R-:W-:-:S05]  /*4bc0*/  PRMT R3, R3, 0x9910, RZ ;  /* 0x0000991003037816 */ /* 0x000fca00000000ff */
[----:B------:R0:W-:Y:S02]  /*4bd0*/  STG.E desc[UR36][R8.64], R3 ;  /* 0x0000000308007986 */ /* 0x0001e4000c101924 */
.L_x_12200:
        /* <DEDUP_REMOVED lines=23> */
.L_x_12235:
[----:B------:R0:W-:Y:S01]  /*4d50*/  STG.E.U8 desc[UR36][R8.64], R18 ;  /* 0x0000001208007986 */ /* 0x0001e2000c101124 */
[----:B------:R-:W-:Y:S05]  /*4d60*/  BRA `(.L_x_12237) ;  /* 0x0000000c004c7947 */ /* 0x000fea0003800000 */
.L_x_12234:
        /* <DEDUP_REMOVED lines=10> */
.L_x_12239:
[----:B------:R-:W-:-:S05]  /*4e10*/  PRMT R3, R18, 0x9910, RZ ;  /* 0x0000991012037816 */ /* 0x000fca00000000ff */
[----:B------:R3:W-:Y:S01]  /*4e20*/  STG.E desc[UR36][R8.64], R3 ;  /* 0x0000000308007986 */ /* 0x0007e2000c101924 */
[----:B------:R-:W-:Y:S05]  /*4e30*/  BRA `(.L_x_12237) ;  /* 0x0000000c00187947 */ /* 0x000fea0003800000 */
.L_x_12238:
[----:B------:R2:W-:Y:S01]  /*4e40*/  STG.E.U16 desc[UR36][R8.64], R18 ;  /* 0x0000001208007986 */ /* 0x0005e2000c101524 */
[----:B------:R-:W-:Y:S05]  /*4e50*/  BRA `(.L_x_12237) ;  /* 0x0000000c00107947 */ /* 0x000fea0003800000 */
.L_x_12233:
        /* <DEDUP_REMOVED lines=9> */
.L_x_12241:
[----:B------:R-:W0:Y:S02]  /*4ef0*/  I2F.S16 R0, R18 ;  /* 0x0000001200007306 */ /* 0x000e240000101400 */
[----:B0-----:R-:W-:-:S05]  /*4f00*/  F2FP.F16.F32.PACK_AB R0, RZ, R0 ;  /* 0x00000000ff00723e */ /* 0x001fca00000000ff */
[----:B------:R0:W-:Y:S01]  /*4f10*/  STG.E.U16 desc[UR36][R8.64], R0 ;  /* 0x0000000008007986 */ /* 0x0001e2000c101524 */
[----:B------:R-:W-:Y:S05]  /*4f20*/  BRA `(.L_x_12237) ;  /* 0x0000000800dc7947 */ /* 0x000fea0003800000 */
.L_x_12240:
        /* <DEDUP_REMOVED lines=10> */
.L_x_12243:
[----:B------:R-:W0:Y:S02]  /*4fd0*/  I2F.S16 R18, R18 ;  /* 0x0000001200127306 */ /* 0x000e240000101400 */
[----:B0-----:R-:W-:-:S04]  /*4fe0*/  F2FP.F16.F32.PACK_AB R3, RZ, R18 ;  /* 0x00000012ff03723e */ /* 0x001fc800000000ff */
[----:B------:R-:W-:-:S05]  /*4ff0*/  PRMT R3, R3, 0x5410, RZ ;  /* 0x0000541003037816 */ /* 0x000fca00000000ff */
[----:B------:R0:W-:Y:S01]  /*5000*/  STG.E desc[UR36][R8.64], R3 ;  /* 0x0000000308007986 */ /* 0x0001e2000c101924 */
[----:B------:R-:W-:Y:S05]  /*5010*/  BRA `(.L_x_12237) ;  /* 0x0000000800a07947 */ /* 0x000fea0003800000 */
.L_x_12242:
[----:B------:R-:W0:Y:S02]  /*5020*/  I2F.F64.S16 R4, R18 ;  /* 0x0000001200047312 */ /* 0x000e240000101c00 */
[----:B0-----:R0:W-:Y:S01]  /*5030*/  STG.E.64 desc[UR36][R8.64], R4 ;  /* 0x0000000408007986 */ /* 0x0011e2000c101b24 */
[----:B------:R-:W-:Y:S05]  /*5040*/  BRA `(.L_x_12237) ;  /* 0x0000000800947947 */ /* 0x000fea0003800000 */
.L_x_12232:
        /* <DEDUP_REMOVED lines=12> */
.L_x_12247:
        /* <DEDUP_REMOVED lines=17> */
.L_x_12250:
[----:B------:R-:W-:-:S04]  /*5220*/  SHF.R.U32.HI R3, RZ, 0x18, R5 ;  /* 0x00000018ff037819 */ /* 0x000fc80000011605 */
[----:B------:R-:W-:-:S04]  /*5230*/  LOP3.LUT R0, R0, 0x80, R3, 0xf8, !PT ;  /* 0x0000008000007812 */ /* 0x000fc800078ef803 */
[----:B------:R-:W-:-:S07]  /*5240*/  PRMT R4, R0, 0x7610, R4 ;  /* 0x0000761000047816 */ /* 0x000fce0000000004 */
.L_x_12249:
[----:B------:R-:W-:Y:S05]  /*5250*/  BSYNC.RECONVERGENT B0 ;  /* 0x0000000000007941 */ /* 0x000fea0003800200 */
.L_x_12248:
[----:B------:R0:W-:Y:S01]  /*5260*/  STG.E.U8 desc[UR36][R8.64], R4 ;  /* 0x0000000408007986 */ /* 0x0001e2000c101124 */
[----:B------:R-:W-:Y:S05]  /*5270*/  BRA `(.L_x_12237) ;  /* 0x0000000800087947 */ /* 0x000fea0003800000 */
.L_x_12246:
        /* <DEDUP_REMOVED lines=17> */
.L_x_12253:
[----:B------:R-:W-:-:S04]  /*5390*/  SHF.R.U32.HI R3, RZ, 0x18, R5 ;  /* 0x00000018ff037819 */ /* 0x000fc80000011605 */
[----:B------:R-:W-:-:S04]  /*53a0*/  LOP3.LUT R0, R0, 0x80, R3, 0xf8, !PT ;  /* 0x0000008000007812 */ /* 0x000fc800078ef803 */
[----:B------:R-:W-:-:S07]  /*53b0*/  PRMT R4, R0, 0x7610, R4 ;  /* 0x0000761000047816 */ /* 0x000fce0000000004 */
.L_x_12252:
[----:B------:R-:W-:Y:S05]  /*53c0*/  BSYNC.RECONVERGENT B0 ;  /* 0x0000000000007941 */ /* 0x000fea0003800200 */
.L_x_12251:
[----:B------:R0:W-:Y:S01]  /*53d0*/  STG.E.U8 desc[UR36][R8.64], R4 ;  /* 0x0000000408007986 */ /* 0x0001e2000c101124 */
[----:B------:R-:W-:Y:S05]  /*53e0*/  BRA `(.L_x_12237) ;  /* 0x0000000400ac7947 */ /* 0x000fea0003800000 */
.L_x_12245:
        /* <DEDUP_REMOVED lines=22> */
.L_x_12255:
[----:B------:R-:W-:-:S04]  /*5550*/  PRMT R4, R18, 0x9910, RZ ;  /* 0x0000991012047816 */ /* 0x000fc800000000ff */
[----:B------:R-:W-:-:S05]  /*5560*/  SHF.R.S32.HI R5, RZ, 0x1f, R4 ;  /* 0x0000001fff057819 */ /* 0x000fca0000011404 */
[----:B------:R0:W-:Y:S01]  /*5570*/  STG.E.64 desc[UR36][R8.64], R4 ;  /* 0x0000000408007986 */ /* 0x0001e2000c101b24 */
[----:B------:R-:W-:Y:S05]  /*5580*/  BRA `(.L_x_12237) ;  /* 0x0000000400447947 */ /* 0x000fea0003800000 */
.L_x_12254:
[----:B------:R-:W-:-:S05]  /*5590*/  PRMT R3, R18, 0x9910, RZ ;  /* 0x0000991012037816 */ /* 0x000fca00000000ff */
[----:B------:R0:W-:Y:S01]  /*55a0*/  STG.E desc[UR36][R8.64], R3 ;  /* 0x0000000308007986 */ /* 0x0001e2000c101924 */
[----:B------:R-:W-:Y:S05]  /*55b0*/  BRA `(.L_x_12237) ;  /* 0x0000000400387947 */ /* 0x000fea0003800000 */
.L_x_12244:
        /* <DEDUP_REMOVED lines=11> */
.L_x_12257:
[----:B------:R-:W0:Y:S01]  /*5670*/  I2F.F64.S16 R4, R18 ;  /* 0x0000001200047312 */ /* 0x000e220000101c00 */
[----:B------:R-:W-:-:S05]  /*5680*/  CS2R R6, SRZ ;  /* 0x0000000000067805 */ /* 0x000fca000001ff00 */
[----:B0-----:R0:W-:Y:S01]  /*5690*/  STG.E.128 desc[UR36][R8.64], R4 ;  /* 0x0000000408007986 */ /* 0x0011e2000c101d24 */
[----:B------:R-:W-:Y:S05]  /*56a0*/  BRA `(.L_x_12237) ;  /* 0x0000000000fc7947 */ /* 0x000fea0003800000 */
.L_x_12256:
[----:B------:R-:W-:-:S13]  /*56b0*/  ISETP.NE.AND P0, PT, R0, 0xf, PT ;  /* 0x0000000f0000780c */ /* 0x000fda0003f05270 */
[----:B------:R-:W-:Y:S05]  /*56c0*/  @!P0 BRA `(.L_x_12258) ;  /* 0x0000000000e88947 */ /* 0x000fea0003800000 */
[----:B------:R-:W-:-:S13]  /*56d0*/  ISETP.NE.AND P0, PT, R0, 0x17, PT ;  /* 0x000000170000780c */ /* 0x000fda0003f05270 */
[----:B------:R-:W-:Y:S05]  /*56e0*/  @!P0 BRA `(.L_x_12259) ;  /* 0x0000000000908947 */ /* 0x000fea0003800000 */
[----:B------:R-:W-:-:S13]  /*56f0*/  ISETP.NE.AND P0, PT, R0, 0x18, PT ;  /* 0x000000180000780c */ /* 0x000fda0003f05270 */
[----:B------:R-:W-:Y:S05]  /*5700*/  @!P0 BRA `(.L_x_12260) ;  /* 0x0000000000448947 */ /* 0x000fea0003800000 */
.L_x_12236:
        /* <DEDUP_REMOVED lines=16> */
.L_x_12261:
[----:B------:R-:W-:Y:S05]  /*5810*/  BRA `(.L_x_12237) ;  /* 0x0000000000a07947 */ /* 0x000fea0003800000 */
.L_x_12260:
        /* <DEDUP_REMOVED lines=13> */
.L_x_12263:
[----:B------:R-:W-:Y:S05]  /*58f0*/  BSYNC.RECONVERGENT B0 ;  /* 0x0000000000007941 */ /* 0x000fea0003800200 */
.L_x_12262:
[----:B------:R-:W-:-:S05]  /*5900*/  LOP3.LUT R3, R0, 0x80, R3, 0xf8, !PT ;  /* 0x0000008000037812 */ /* 0x000fca00078ef803 */
[----:B------:R0:W-:Y:S01]  /*5910*/  STG.E.U8 desc[UR36][R8.64], R3 ;  /* 0x0000000308007986 */ /* 0x0001e2000c101124 */
[----:B------:R-:W-:Y:S05]  /*5920*/  BRA `(.L_x_12237) ;  /* 0x00000000005c7947 */ /* 0x000fea0003800000 */
.L_x_12259:
        /* <DEDUP_REMOVED lines=12> */
.L_x_12265:
[----:B------:R-:W-:Y:S01]  /*59f0*/  IMAD.MOV.U32 R0, RZ, RZ, 0x7f ;  /* 0x0000007fff007424 */ /* 0x000fe200078e00ff */
[----:B------:R-:W-:-:S04]  /*5a00*/  ISETP.GT.U32.AND P0, PT, R3, 0x7f800000, PT ;  /* 0x7f8000000300780c */ /* 0x000fc80003f04070 */
[----:B------:R-:W-:-:S09]  /*5a10*/  SEL R0, R0, 0x7c, P0 ;  /* 0x0000007c00007807 */ /* 0x000fd20000000000 */
.L_x_12266:
[----:B------:R-:W-:Y:S05]  /*5a20*/  BSYNC.RECONVERGENT B0 ;  /* 0x0000000000007941 */ /* 0x000fea0003800200 */
.L_x_12264:
[----:B------:R-:W-:-:S04]  /*5a30*/  SHF.R.U32.HI R3, RZ, 0x18, R5 ;  /* 0x00000018ff037819 */ /* 0x000fc80000011605 */
[----:B------:R-:W-:-:S05]  /*5a40*/  LOP3.LUT R3, R0, 0x80, R3, 0xf8, !PT ;  /* 0x0000008000037812 */ /* 0x000fca00078ef803 */
[----:B------:R0:W-:Y:S01]  /*5a50*/  STG.E.U8 desc[UR36][R8.64], R3 ;  /* 0x0000000308007986 */ /* 0x0001e2000c101124 */
[----:B------:R-:W-:Y:S05]  /*5a60*/  BRA `(.L_x_12237) ;  /* 0x00000000000c7947 */ /* 0x000fea0003800000 */
.L_x_12258:
[----:B------:R-:W0:Y:S02]  /*5a70*/  I2F.S16 R0, R18 ;  /* 0x0000001200007306 */ /* 0x000e240000101400 */
[----:B0-----:R-:W-:-:S05]  /*5a80*/  F2FP.BF16.F32.PACK_AB R0, RZ, R0 ;  /* 0x00000000ff00723e */ /* 0x001fca00000010ff */
[----:B------:R0:W-:Y:S02]  /*5a90*/  STG.E.U16 desc[UR36][R8.64], R0 ;  /* 0x0000000008007986 */ /* 0x0001e4000c101524 */
.L_x_12237:
[----:B------:R-:W-:-:S07]  /*5aa0*/  VIADD R2, R2, 0x80 ;  /* 0x0000008002027836 */ /* 0x000fce0000000000 */
.L_x_12194:
[----:B------:R-:W-:-:S13]  /*5ab0*/  ISETP.GE.AND P0, PT, R2, R22, PT ;  /* 0x000000160200720c */ /* 0x000fda0003f06270 */
[----:B------:R-:W-:Y:S05]  /*5ac0*/  @P0 BREAK.RELIABLE B6 ;  /* 0x0000000000060942 */ /* 0x000fea0003800100 */
[----:B------:R-:W-:Y:S05]  /*5ad0*/  @P0 BRA `(.L_x_12231) ;  /* 0x0000000c00ac0947 */ /* 0x000fea0003800000 */
[----:B------:R-:W-:Y:S05]  /*5ae0*/  BSYNC.RELIABLE B6 ;  /* 0x0000000000067941 */ /* 0x000fea0003800100 */
.L_x_12193:
        /* <DEDUP_REMOVED lines=20> */
.L_x_12270:
[----:B------:R0:W-:Y:S01]  /*5c30*/  STG.E.U8 desc[UR36][R8.64], R17 ;  /* 0x0000001108007986 */ /* 0x0001e2000c101124 */
[----:B------:R-:W-:Y:S05]  /*5c40*/  BRA `(.L_x_12272) ;  /* 0x0000000c004c7947 */ /* 0x000fea0003800000 */
.L_x_12269:
        /* <DEDUP_REMOVED lines=10> */
.L_x_12274:
[----:B------:R-:W-:-:S05]  /*5cf0*/  PRMT R3, R17, 0x9910, RZ ;  /* 0x0000991011037816 */ /* 0x000fca00000000ff */
[----:B------:R0:W-:Y:S01]  /*5d00*/  STG.E desc[UR36][R8.64], R3 ;  /* 0x0000000308007986 */ /* 0x0001e2000c101924 */
[----:B------:R-:W-:Y:S05]  /*5d10*/  BRA `(.L_x_12272) ;  /* 0x0000000c00187947 */ /* 0x000fea0003800000 */
.L_x_12273:
[----:B------:R0:W-:Y:S01]  /*5d20*/  STG.E.U16 desc[UR36][R8.64], R17 ;  /* 0x0000001108007986 */ /* 0x0001e2000c101524 */
[----:B------:R-:W-:Y:S05]  /*5d30*/  BRA `(.L_x_12272) ;  /* 0x0000000c00107947 */ /* 0x000fea0003800000 */
.L_x_12268:
        /* <DEDUP_REMOVED lines=9> */
.L_x_12276:
[----:B------:R-:W0:Y:S02]  /*5dd0*/  I2F.S16 R0, R17 ;  /* 0x0000001100007306 */ /* 0x000e240000101400 */
[----:B0-----:R-:W-:-:S05]  /*5de0*/  F2FP.F16.F32.PACK_AB R0, RZ, R0 ;  /* 0x00000000ff00723e */ /* 0x001fca00000000ff */
[----:B------:R0:W-:Y:S01]  /*5df0*/  STG.E.U16 desc[UR36][R8.64], R0 ;  /* 0x0000000008007986 */ /* 0x0001e2000c101524 */
[----:B------:R-:W-:Y:S05]  /*5e00*/  BRA `(.L_x_12272) ;  /* 0x0000000800dc7947 */ /* 0x000fea0003800000 */
.L_x_12275:
        /* <DEDUP_REMOVED lines=10> */
.L_x_12278:
[----:B------:R-:W0:Y:S02]  /*5eb0*/  I2F.S16 R17, R17 ;  /* 0x0000001100117306 */ /* 0x000e240000101400 */
[----:B0-----:R-:W-:-:S04]  /*5ec0*/  F2FP.F16.F32.PACK_AB R3, RZ, R17 ;  /* 0x00000011ff03723e */ /* 0x001fc800000000ff */
[----:B------:R-:W-:-:S05]  /*5ed0*/  PRMT R3, R3, 0x5410, RZ ;  /* 0x0000541003037816 */ /* 0x000fca00000000ff */
[----:B------:R0:W-:Y:S01]  /*5ee0*/  STG.E desc[UR36][R8.64], R3 ;  /* 0x0000000308007986 */ /* 0x0001e2000c101924 */
[----:B------:R-:W-:Y:S05]  /*5ef0*/  BRA `(.L_x_12272) ;  /* 0x0000000800a07947 */ /* 0x000fea0003800000 */
.L_x_12277:
[----:B------:R-:W0:Y:S02]  /*5f00*/  I2F.F64.S16 R4, R17 ;  /* 0x0000001100047312 */ /* 0x000e240000101c00 */
[----:B0-----:R0:W-:Y:S01]  /*5f10*/  STG.E.64 desc[UR36][R8.64], R4 ;  /* 0x0000000408007986 */ /* 0x0011e2000c101b24 */
[----:B------:R-:W-:Y:S05]  /*5f20*/  BRA `(.L_x_12272) ;  /* 0x0000000800947947 */ /* 0x000fea0003800000 */
.L_x_12267:
        /* <DEDUP_REMOVED lines=12> */
.L_x_12282:
        /* <DEDUP_REMOVED lines=17> */
.L_x_12285:
[----:B------:R-:W-:-:S04]  /*6100*/  SHF.R.U32.HI R3, RZ, 0x18, R17 ;  /* 0x00000018ff037819 */ /* 0x000fc80000011611 */
[----:B------:R-:W-:-:S04]  /*6110*/  LOP3.LUT R0, R0, 0x80, R3, 0xf8, !PT ;  /* 0x0000008000007812 */ /* 0x000fc800078ef803 */
[----:B------:R-:W-:-:S07]  /*6120*/  PRMT R4, R0, 0x7610, R4 ;  /* 0x0000761000047816 */ /* 0x000fce0000000004 */
.L_x_12284:
[----:B------:R-:W-:Y:S05]  /*6130*/  BSYNC.RECONVERGENT B0 ;  /* 0x0000000000007941 */ /* 0x000fea0003800200 */
.L_x_12283:
[----:B------:R0:W-:Y:S01]  /*6140*/  STG.E.U8 desc[UR36][R8.64], R4 ;  /* 0x0000000408007986 */ /* 0x0001e2000c101124 */
[----:B------:R-:W-:Y:S05]  /*6150*/  BRA `(.L_x_12272) ;  /* 0x0000000800087947 */ /* 0x000fea0003800000 */
.L_x_12281:
        /* <DEDUP_REMOVED lines=17> */
.L_x_12288:
[----:B------:R-:W-:-:S04]  /*6270*/  SHF.R.U32.HI R3, RZ, 0x18, R17 ;  /* 0x00000018ff037819 */ /* 0x000fc80000011611 */
[----:B------:R-:W-:-:S04]  /*6280*/  LOP3.LUT R0, R0, 0x80, R3, 0xf8, !PT ;  /* 0x0000008000007812 */ /* 0x000fc800078ef803 */
[----:B------:R-:W-:-:S07]  /*6290*/  PRMT R4, R0, 0x7610, R4 ;  /* 0x0000761000047816 */ /* 0x000fce0000000004 */
.L_x_12287:
[----:B------:R-:W-:Y:S05]  /*62a0*/  BSYNC.RECONVERGENT B0 ;  /* 0x0000000000007941 */ /* 0x000fea0003800200 */
.L_x_12286:
[----:B------:R0:W-:Y:S01]  /*62b0*/  STG.E.U8 desc[UR36][R8.64], R4 ;  /* 0x0000000408007986 */ /* 0x0001e2000c101124 */
[----:B------:R-:W-:Y:S05]  /*62c0*/  BRA `(.L_x_12272) ;  /* 0x0000000400ac7947 */ /* 0x000fea0003800000 */
.L_x_12280:
        /* <DEDUP_REMOVED lines=22> */
.L_x_12290:
[----:B------:R-:W-:-:S04]  /*6430*/  PRMT R4, R17, 0x9910, RZ ;  /* 0x0000991011047816 */ /* 0x000fc800000000ff */
[----:B------:R-:W-:-:S05]  /*6440*/  SHF.R.S32.HI R5, RZ, 0x1f, R4 ;  /* 0x0000001fff057819 */ /* 0x000fca0000011404 */
[----:B------:R0:W-:Y:S01]  /*6450*/  STG.E.64 desc[UR36][R8.64], R4 ;  /* 0x0000000408007986 */ /* 0x0001e2000c101b24 */
[----:B------:R-:W-:Y:S05]  /*6460*/  BRA `(.L_x_12272) ;  /* 0x0000000400447947 */ /* 0x000fea0003800000 */
.L_x_12289:
[----:B------:R-:W-:-:S05]  /*6470*/  PRMT R3, R17, 0x9910, RZ ;  /* 0x0000991011037816 */ /* 0x000fca00000000ff */
[----:B------:R0:W-:Y:S01]  /*6480*/  STG.E desc[UR36][R8.64], R3 ;  /* 0x0000000308007986 */ /* 0x0001e2000c101924 */
[----:B------:R-:W-:Y:S05]  /*6490*/  BRA `(.L_x_12272) ;  /* 0x0000000400387947 */ /* 0x000fea0003800000 */
.L_x_12279:
        /* <DEDUP_REMOVED lines=11> */
.L_x_12292:
[----:B------:R-:W0:Y:S01]  /*6550*/  I2F.F64.S16 R4, R17 ;  /* 0x0000001100047312 */ /* 0x000e220000101c00 */
[----:B------:R-:W-:-:S05]  /*6560*/  CS2R R6, SRZ ;  /* 0x0000000000067805 */ /* 0x000fca000001ff00 */
[----:B0-----:R4:W-:Y:S01]  /*6570*/  STG.E.128 desc[UR36][R8.64], R4 ;  /* 0x0000000408007986 */ /* 0x0019e2000c101d24 */
[----:B------:R-:W-:Y:S05]  /*6580*/  BRA `(.L_x_12272) ;  /* 0x0000000000fc7947 */ /* 0x000fea0003800000 */
.L_x_12291:
[----:B------:R-:W-:-:S13]  /*6590*/  ISETP.NE.AND P0, PT, R0, 0xf, PT ;  /* 0x0000000f0000780c */ /* 0x000fda0003f05270 */
[----:B------:R-:W-:Y:S05]  /*65a0*/  @!P0 BRA `(.L_x_12293) ;  /* 0x0000000000e88947 */ /* 0x000fea0003800000 */
[----:B------:R-:W-:-:S13]  /*65b0*/  ISETP.NE.AND P0, PT, R0, 0x17, PT ;  /* 0x000000170000780c */ /* 0x000fda0003f05270 */
[----:B------:R-:W-:Y:S05]  /*65c0*/  @!P0 BRA `(.L_x_12294) ;  /* 0x0000000000908947 */ /* 0x000fea0003800000 */
[----:B------:R-:W-:-:S13]  /*65d0*/  ISETP.NE.AND P0, PT, R0, 0x18, PT ;  /* 0x000000180000780c */ /* 0x000fda0003f05270 */
[----:B------:R-:W-:Y:S05]  /*65e0*/  @!P0 BRA `(.L_x_12295) ;  /* 0x0000000000448947 */ /* 0x000fea0003800000 */
.L_x_12271:
        /* <DEDUP_REMOVED lines=16> */
.L_x_12296:
[----:B------:R-:W-:Y:S05]  /*66f0*/  BRA `(.L_x_12272) ;  /* 0x0000000000a07947 */ /* 0x000fea0003800000 */
.L_x_12295:
        /* <DEDUP_REMOVED lines=13> */
.L_x_12298:
[----:B------:R-:W-:Y:S05]  /*67d0*/  BSYNC.RECONVERGENT B0 ;  /* 0x0000000000007941 */ /* 0x000fea0003800200 */
.L_x_12297:
[----:B------:R-:W-:-:S05]  /*67e0*/  LOP3.LUT R3, R0, 0x80, R3, 0xf8, !PT ;  /* 0x0000008000037812 */ /* 0x000fca00078ef803 */
[----:B------:R2:W-:Y:S01]  /*67f0*/  STG.E.U8 desc[UR36][R8.64], R3 ;  /* 0x0000000308007986 */ /* 0x0005e2000c101124 */
[----:B------:R-:W-:Y:S05]  /*6800*/  BRA `(.L_x_12272) ;  /* 0x00000000005c7947 */ /* 0x000fea0003800000 */
.L_x_12294:
        /* <DEDUP_REMOVED lines=12> */
.L_x_12300:
[----:B------:R-:W-:Y:S01]  /*68d0*/  IMAD.MOV.U32 R0, RZ, RZ, 0x7f ;  /* 0x0000007fff007424 */ /* 0x000fe200078e00ff */
[----:B------:R-:W-:-:S04]  /*68e0*/  ISETP.GT.U32.AND P0, PT, R3, 0x7f800000, PT ;  /* 0x7f8000000300780c */ /* 0x000fc80003f04070 */
[----:B------:R-:W-:-:S09]  /*68f0*/  SEL R0, R0, 0x7c, P0 ;  /* 0x0000007c00007807 */ /* 0x000fd20000000000 */
.L_x_12301:
[----:B------:R-:W-:Y:S05]  /*6900*/  BSYNC.RECONVERGENT B0 ;  /* 0x0000000000007941 */ /* 0x000fea0003800200 */
.L_x_12299:
[----:B------:R-:W-:-:S04]  /*6910*/  SHF.R.U32.HI R3, RZ, 0x18, R17 ;  /* 0x00000018ff037819 */ /* 0x000fc80000011611 */
[----:B------:R-:W-:-:S05]  /*6920*/  LOP3.LUT R3, R0, 0x80, R3, 0xf8, !PT ;  /* 0x0000008000037812 */ /* 0x000fca00078ef803 */
[----:B------:R1:W-:Y:S01]  /*6930*/  STG.E.U8 desc[UR36][R8.64], R3 ;  /* 0x0000000308007986 */ /* 0x0003e2000c101124 */
[----:B------:R-:W-:Y:S05]  /*6940*/  BRA `(.L_x_12272) ;  /* 0x00000000000c7947 */ /* 0x000fea0003800000 */
.L_x_12293:
[----:B------:R-:W0:Y:S02]  /*6950*/  I2F.S16 R0, R17 ;  /* 0x0000001100007306 */ /* 0x000e240000101400 */
[----:B0-----:R-:W-:-:S05]  /*6960*/  F2FP.BF16.F32.PACK_AB R0, RZ, R0 ;  /* 0x00000000ff00723e */ /* 0x001fca00000010ff */
[----:B------:R0:W-:Y:S02]  /*6970*/  STG.E.U16 desc[UR36][R8.64], R0 ;  /* 0x0000000008007986 */ /* 0x0001e4000c101524 */
.L_x_12272:
[----:B------:R-:W-:-:S07]  /*6980*/  VIADD R2, R2, 0x80 ;  /* 0x0000008002027836 */ /* 0x000fce0000000000 */
.L_x_12231:
[----:B------:R-:W-:Y:S05]  /*6990*/  BSYNC.RECONVERGENT B7 ;  /* 0x0000000000077941 */ /* 0x000fea0003800200 */
.L_x_12192:
        /* <DEDUP_REMOVED lines=21> */
.L_x_12305:
[----:B------:R-:W-:Y:S01]  /*6af0*/  STG.E.U8 desc[UR36][R2.64], R16 ;  /* 0x0000001002007986 */ /* 0x000fe2000c101124 */
[----:B------:R-:W-:Y:S05]  /*6b00*/  EXIT ;  /* 0x000000000000794d */ /* 0x000fea0003800000 */
.L_x_12304:
        /* <DEDUP_REMOVED lines=10> */
.L_x_12308:
[----:B------:R-:W-:-:S05]  /*6bb0*/  PRMT R5, R16, 0x9910, RZ ;  /* 0x0000991010057816 */ /* 0x000fca00000000ff */
[----:B------:R-:W-:Y:S01]  /*6bc0*/  STG.E desc[UR36][R2.64], R5 ;  /* 0x0000000502007986 */ /* 0x000fe2000c101924 */
[----:B------:R-:W-:Y:S05]  /*6bd0*/  EXIT ;  /* 0x000000000000794d */ /* 0x000fea0003800000 */
.L_x_12307:
[----:B------:R-:W-:Y:S01]  /*6be0*/  STG.E.U16 desc[UR36][R2.64], R16 ;  /* 0x0000001002007986 */ /* 0x000fe2000c101524 */
[----:B------:R-:W-:Y:S05]  /*6bf0*/  EXIT ;  /* 0x000000000000794d */ /* 0x000fea0003800000 */
.L_x_12303:
        /* <DEDUP_REMOVED lines=9> */
.L_x_12310:
[----:B------:R-:W0:Y:S02]  /*6c90*/  I2F.S16 R0, R16 ;  /* 0x0000001000007306 */ /* 0x000e240000101400 */
[----:B0-----:R-:W-:-:S05]  /*6ca0*/  F2FP.F16.F32.PACK_AB R0, RZ, R0 ;  /* 0x00000000ff00723e */ /* 0x001fca00000000ff */
[----:B------:R-:W-:Y:S01]  /*6cb0*/  STG.E.U16 desc[UR36][R2.64], R0 ;  /* 0x0000000002007986 */ /* 0x000fe2000c101524 */
[----:B------:R-:W-:Y:S05]  /*6cc0*/  EXIT ;  /* 0x000000000000794d */ /* 0x000fea0003800000 */
.L_x_12309:
        /* <DEDUP_REMOVED lines=10> */
.L_x_12312:
[----:B------:R-:W0:Y:S02]  /*6d70*/  I2F.S16 R16, R16 ;  /* 0x0000001000107306 */ /* 0x000e240000101400 */
[----:B0-----:R-:W-:-:S04]  /*6d80*/  F2FP.F16.F32.PACK_AB R5, RZ, R16 ;  /* 0x00000010ff05723e */ /* 0x001fc800000000ff */
[----:B------:R-:W-:-:S05]  /*6d90*/  PRMT R5, R5, 0x5410, RZ ;  /* 0x0000541005057816 */ /* 0x000fca00000000ff */
[----:B------:R-:W-:Y:S01]  /*6da0*/  STG.E desc[UR36][R2.64], R5 ;  /* 0x0000000502007986 */ /* 0x000fe2000c101924 */
[----:B------:R-:W-:Y:S05]  /*6db0*/  EXIT ;  /* 0x000000000000794d */ /* 0x000fea0003800000 */
.L_x_12311:
[----:B------:R-:W0:Y:S02]  /*6dc0*/  I2F.F64.S16 R16, R16 ;  /* 0x0000001000107312 */ /* 0x000e240000101c00 */
[----:B0-----:R-:W-:Y:S01]  /*6dd0*/  STG.E.64 desc[UR36][R2.64], R16 ;  /* 0x0000001002007986 */ /* 0x001fe2000c101b24 */
[----:B------:R-:W-:Y:S05]  /*6de0*/  EXIT ;  /* 0x000000000000794d */ /* 0x000fea0003800000 */
.L_x_12302:
        /* <DEDUP_REMOVED lines=12> */
.L_x_12316:
        /* <DEDUP_REMOVED lines=18> */
.L_x_12319:
[----:B------:R-:W-:-:S04]  /*6fd0*/  SHF.R.U32.HI R5, RZ, 0x18, R5 ;  /* 0x00000018ff057819 */ /* 0x000fc80000011605 */
[----:B------:R-:W-:-:S07]  /*6fe0*/  LOP3.LUT R0, R0, 0x80, R5, 0xf8, !PT ;  /* 0x0000008000007812 */ /* 0x000fce00078ef805 */
.L_x_12318:
[----:B------:R-:W-:Y:S05]  /*6ff0*/  BSYNC.RECONVERGENT B0 ;  /* 0x0000000000007941 */ /* 0x000fea0003800200 */
.L_x_12317:
[----:B------:R-:W-:Y:S01]  /*7000*/  STG.E.U8 desc[UR36][R2.64], R0 ;  /* 0x0000000002007986 */ /* 0x000fe2000c101124 */
[----:B------:R-:W-:Y:S05]  /*7010*/  EXIT ;  /* 0x000000000000794d */ /* 0x000fea0003800000 */
.L_x_12315:
        /* <DEDUP_REMOVED lines=18> */
.L_x_12322:
[----:B------:R-:W-:-:S04]  /*7140*/  SHF.R.U32.HI R5, RZ, 0x18, R5 ;  /* 0x00000018ff057819 */ /* 0x000fc80000011605 */
[----:B------:R-:W-:-:S07]  /*7150*/  LOP3.LUT R0, R0, 0x80, R5, 0xf8, !PT ;  /* 0x0000008000007812 */ /* 0x000fce00078ef805 */
.L_x_12321:
[----:B------:R-:W-:Y:S05]  /*7160*/  BSYNC.RECONVERGENT B0 ;  /* 0x0000000000007941 */ /* 0x000fea0003800200 */
.L_x_12320:
[----:B------:R-:W-:Y:S01]  /*7170*/  STG.E.U8 desc[UR36][R2.64], R0 ;  /* 0x0000000002007986 */ /* 0x000fe2000c101124 */
[----:B------:R-:W-:Y:S05]  /*7180*/  EXIT ;  /* 0x000000000000794d */ /* 0x000fea0003800000 */
.L_x_12314:
        /* <DEDUP_REMOVED lines=22> */
.L_x_12324:
[----:B------:R-:W-:-:S04]  /*72f0*/  PRMT R4, R16, 0x9910, RZ ;  /* 0x0000991010047816 */ /* 0x000fc800000000ff */
[----:B------:R-:W-:-:S05]  /*7300*/  SHF.R.S32.HI R5, RZ, 0x1f, R4 ;  /* 0x0000001fff057819 */ /* 0x000fca0000011404 */
[----:B------:R-:W-:Y:S01]  /*7310*/  STG.E.64 desc[UR36][R2.64], R4 ;  /* 0x0000000402007986 */ /* 0x000fe2000c101b24 */
[----:B------:R-:W-:Y:S05]  /*7320*/  EXIT ;  /* 0x000000000000794d */ /* 0x000fea0003800000 */
.L_x_12323:
[----:B------:R-:W-:-:S05]  /*7330*/  PRMT R5, R16, 0x9910, RZ ;  /* 0x0000991010057816 */ /* 0x000fca00000000ff */
[----:B------:R-:W-:Y:S01]  /*7340*/  STG.E desc[UR36][R2.64], R5 ;  /* 0x0000000502007986 */ /* 0x000fe2000c101924 */
[----:B------:R-:W-:Y:S05]  /*7350*/  EXIT ;  /* 0x000000000000794d */ /* 0x000fea0003800000 */
.L_x_12313:
        /* <DEDUP_REMOVED lines=11> */
.L_x_12326:
[----:B------:R-:W0:Y:S01]  /*7410*/  I2F.F64.S16 R16, R16 ;  /* 0x0000001000107312 */ /* 0x000e220000101c00 */
[----:B------:R-:W-:-:S05]  /*7420*/  CS2R R18, SRZ ;  /* 0x0000000000127805 */ /* 0x000fca000001ff00 */
[----:B0-----:R-:W-:Y:S01]  /*7430*/  STG.E.128 desc[UR36][R2.64], R16 ;  /* 0x0000001002007986 */ /* 0x001fe2000c101d24 */
[----:B------:R-:W-:Y:S05]  /*7440*/  EXIT ;  /* 0x000000000000794d */ /* 0x000fea0003800000 */
.L_x_12325:
[----:B------:R-:W-:-:S13]  /*7450*/  ISETP.NE.AND P0, PT, R0, 0xf, PT ;  /* 0x0000000f0000780c */ /* 0x000fda0003f05270 */
[----:B------:R-:W-:Y:S05]  /*7460*/  @!P0 BRA `(.L_x_12327) ;  /* 0x0000000000e88947 */ /* 0x000fea0003800000 */
[----:B------:R-:W-:-:S13]  /*7470*/  ISETP.NE.AND P0, PT, R0, 0x17, PT ;  /* 0x000000170000780c */ /* 0x000fda0003f05270 */
[----:B------:R-:W-:Y:S05]  /*7480*/  @!P0 BRA `(.L_x_12328) ;  /* 0x0000000000908947 */ /* 0x000fea0003800000 */
[----:B------:R-:W-:-:S13]  /*7490*/  ISETP.NE.AND P0, PT, R0, 0x18, PT ;  /* 0x000000180000780c */ /* 0x000fda0003f05270 */
[----:B------:R-:W-:Y:S05]  /*74a0*/  @!P0 BRA `(.L_x_12329) ;  /* 0x0000000000448947 */ /* 0x000fea0003800000 */
.L_x_12306:
        /* <DEDUP_REMOVED lines=16> */
.L_x_12330:
[----:B------:R-:W-:Y:S05]  /*75b0*/  EXIT ;  /* 0x000000000000794d */ /* 0x000fea0003800000 */
.L_x_12329:
        /* <DEDUP_REMOVED lines=13> */
.L_x_12332:
[----:B------:R-:W-:Y:S05]  /*7690*/  BSYNC.RECONVERGENT B0 ;  /* 0x0000000000007941 */ /* 0x000fea0003800200 */
.L_x_12331:
[----:B------:R-:W-:-:S05]  /*76a0*/  LOP3.LUT R5, R0, 0x80, R5, 0xf8, !PT ;  /* 0x0000008000057812 */ /* 0x000fca00078ef805 */
[----:B------:R-:W-:Y:S01]  /*76b0*/  STG.E.U8 desc[UR36][R2.64], R5 ;  /* 0x0000000502007986 */ /* 0x000fe2000c101124 */
[----:B------:R-:W-:Y:S05]  /*76c0*/  EXIT ;  /* 0x000000000000794d */ /* 0x000fea0003800000 */
.L_x_12328:
        /* <DEDUP_REMOVED lines=12> */
.L_x_12334:
[----:B------:R-:W-:Y:S01]  /*7790*/  IMAD.MOV.U32 R0, RZ, RZ, 0x7f ;  /* 0x0000007fff007424 */ /* 0x000fe200078e00ff */
[----:B------:R-:W-:-:S04]  /*77a0*/  ISETP.GT.U32.AND P0, PT, R4, 0x7f800000, PT ;  /* 0x7f8000000400780c */ /* 0x000fc80003f04070 */
[----:B------:R-:W-:-:S09]  /*77b0*/  SEL R0, R0, 0x7c, P0 ;  /* 0x0000007c00007807 */ /* 0x000fd20000000000 */
.L_x_12335:
[----:B------:R-:W-:Y:S05]  /*77c0*/  BSYNC.RECONVERGENT B0 ;  /* 0x0000000000007941 */ /* 0x000fea0003800200 */
.L_x_12333:
[----:B------:R-:W-:-:S04]  /*77d0*/  SHF.R.U32.HI R5, RZ, 0x18, R5 ;  /* 0x00000018ff057819 */ /* 0x000fc80000011605 */
[----:B------:R-:W-:-:S05]  /*77e0*/  LOP3.LUT R5, R0, 0x80, R5, 0xf8, !PT ;  /* 0x0000008000057812 */ /* 0x000fca00078ef805 */
[----:B------:R-:W-:Y:S01]  /*77f0*/  STG.E.U8 desc[UR36][R2.64], R5 ;  /* 0x0000000502007986 */ /* 0x000fe2000c101124 */
[----:B------:R-:W-:Y:S05]  /*7800*/  EXIT ;  /* 0x000000000000794d */ /* 0x000fea0003800000 */
.L_x_12327:
[----:B------:R-:W0:Y:S02]  /*7810*/  I2F.S16 R0, R16 ;  /* 0x0000001000007306 */ /* 0x000e240000101400 */
[----:B0-----:R-:W-:-:S05]  /*7820*/  F2FP.BF16.F32.PACK_AB R0, RZ, R0 ;  /* 0x00000000ff00723e */ /* 0x001fca00000010ff */
[----:B------:R-:W-:Y:S01]  /*7830*/  STG.E.U16 desc[UR36][R2.64], R0 ;  /* 0x0000000002007986 */ /* 0x000fe2000c101524 */
[----:B------:R-:W-:Y:S05]  /*7840*/  EXIT ;  /* 0x000000000000794d */ /* 0x000fea0003800000 */
.L_x_12336:
        /* <DEDUP_REMOVED lines=11> */
.L_x_32429:


//--------------------- .text._ZN2at6native18elementwise_kernelILi128ELi4EZNS0_22gpu_kernel_impl_nocastINS0_13AUnaryFunctorIsssZZZNS0_21heaviside_kernel_cudaERNS_18TensorIteratorBaseEENKUlvE_clEvENKUlvE3_clEvEUlssE_EEEEvS5_RKT_EUliE_EEviT1_ --------------------------
	.section	.text._ZN2at6native18elementwise_kernelILi128ELi4EZNS0_22gpu_kernel_impl_nocastINS0_13AUnaryFunctorIsssZZZNS0_21heaviside_kernel_cudaERNS_18TensorIteratorBaseEENKUlvE_clEvENKUlvE3_clEvEUlssE_EEEEvS5_RKT_EUliE_EEviT1_,"ax",@progbits
	.align	128
        .global         _ZN2at6native18elementwise_kernelILi128ELi4EZNS0_22gpu_kernel_impl_nocastINS0_13AUnaryFunctorIsssZZZNS0_21heaviside_kernel_cudaERNS_18TensorIteratorBaseEENKUlvE_clEvENKUlvE3_clEvEUlssE_EEEEvS5_RKT_EUliE_EEviT1_
        .type           _ZN2at6native18elementwise_kernelILi128ELi4EZNS0_22gpu_kernel_impl_nocastINS0_13AUnaryFunctorIsssZZZNS0_21heaviside_kernel_cudaERNS_18TensorIteratorBaseEENKUlvE_clEvENKUlvE3_clEvEUlssE_EEEEvS5_RKT_EUliE_EEviT1_,@function
        .size           _ZN2at6native18elementwise_kernelILi128ELi4EZNS0_22gpu_kernel_impl_nocastINS0_13AUnaryFunctorIsssZZZNS0_21heaviside_kernel_cudaERNS_18TensorIteratorBaseEENKUlvE_clEvENKUlvE3_clEvEUlssE_EEEEvS5_RKT_EUliE_EEviT1_,(.L_x_32430 - _ZN2at6native18elementwise_kernelILi128ELi4EZNS0_22gpu_kernel_impl_nocastINS0_13AUnaryFunctorIsssZZZNS0_21heaviside_kernel_cudaERNS_18TensorIteratorBaseEENKUlvE_clEvENKUlvE3_clEvEUlssE_EEEEvS5_RKT_EUliE_EEviT1_)
        .other          _ZN2at6native18elementwise_kernelILi128ELi4EZNS0_22gpu_kernel_impl_nocastINS0_13AUnaryFunctorIsssZZZNS0_21heaviside_kernel_cudaERNS_18TensorIteratorBaseEENKUlvE_clEvENKUlvE3_clEvEUlssE_EEEEvS5_RKT_EUliE_EEviT1_,@"STO_CUDA_ENTRY STV_DEFAULT"
_ZN2at6native18elementwise_kernelILi128ELi4EZNS0_22gpu_kernel_impl_nocastINS0_13AUnaryFunctorIsssZZZNS0_21heaviside_kernel_cudaERNS_18TensorIteratorBaseEENKUlvE_clEvENKUlvE3_clEvEUlssE_EEEEvS5_RKT_EUliE_EEviT1_:
.text._ZN2at6native18elementwise_kernelILi128ELi4EZNS0_22gpu_kernel_impl_nocastINS0_13AUnaryFunctorIsssZZZNS0_21heaviside_kernel_cudaERNS_18TensorIteratorBaseEENKUlvE_clEvENKUlvE3_clEvEUlssE_EEEEvS5_RKT_EUliE_EEviT1_:
[----:B------:R-:W-:Y:S08]  /*0000*/  LDC R1, c[0x0][0x37c] ;  /* 0x0000df00ff017b82 */ /* 0x000ff00000000800 */
[----:B------:R-:W0:Y:S01]  /*0010*/  LDC R4, c[0x0][0x388] ;  /* 0x0000e200ff047b82 */ /* 0x000e220000000800 */
[----:B------:R-:W1:Y:S01]  /*0020*/  S2R R3, SR_TID.X ;  /* 0x0000000000037919 */ /* 0x000e620000002100 */
[----:B------:R-:W2:Y:S01]  /*0030*/  LDCU.U16 UR4, c[0x0][0x592] ;  /* 0x0000b240ff0477ac */ /* 0x000ea20008000400 */
[----:B------:R-:W3:Y:S05]  /*0040*/  LDCU.64 UR6, c[0x0][0x358] ;  /* 0x00006b00ff0677ac */ /* 0x000eea0008000a00 */
[----:B------:R-:W4:Y:S01]  /*0050*/  S2UR UR5, SR_CTAID.X ;  /* 0x00000000000579c3 */ /* 0x000f220000002500 */
[----:B--2---:R-:W-:Y:S01]  /*0060*/  UPRMT UR4, UR4, 0x9910, URZ ;  /* 0x0000991004047896 */ /* 0x004fe200080000ff */
[----:B0-----:R-:W-:-:S05]  /*0070*/  ISETP.NE.AND P1, PT, R4, RZ, PT ;  /* 0x000000ff0400720c */ /* 0x001fca0003f25270 */
[----:B------:R-:W-:-:S04]  /*0080*/  ISETP.LT.AND P0, PT, RZ, UR4, PT ;  /* 0x00000004ff007c0c */ /* 0x000fc8000bf01270 */
[----:B------:R-:W-:Y:S01]  /*0090*/  SEL R0, RZ, 0x1, !P0 ;  /* 0x00000001ff007807 */ /* 0x000fe20004000000 */
[----:B----4-:R-:W-:-:S06]  /*00a0*/  USHF.L.U32 UR5, UR5, 0x9, URZ ;  /* 0x0000000905057899 */ /* 0x010fcc00080006ff */
[----:B-1----:R-:W-:Y:S01]  /*00b0*/  LOP3.LUT R3, R3, UR5, RZ, 0xfc, !PT ;  /* 0x0000000503037c12 */ /* 0x002fe2000f8efcff */
[----:B---3--:R-:W-:Y:S06]  /*00c0*/  @P1 BRA `(.L_x_12337) ;  /* 0x0000000000b01947 */ /* 0x008fec0003800000 */
        /* <DEDUP_REMOVED lines=8> */
[----:B------:R-:W-:Y:S02]  /*0150*/  ISETP.NE.AND P0, PT, RZ, UR4, PT ;  /* 0x00000004ff007c0c */ /* 0x000fe4000bf05270 */
[----:B------:R-:W-:-:S02]  /*0160*/  IADD3 R3, PT, PT, R3, 0x80, RZ ;  /* 0x0000008003037810 */ /* 0x000fc40007ffe0ff */
[----:B--2---:R-:W-:Y:S02]  /*0170*/  SEL R9, R5, R0, !P0 ;  /* 0x0000000005097207 */ /* 0x004fe40004000000 */
[----:B------:R-:W-:-:S03]  /*0180*/  ISETP.GE.AND P0, PT, R3, UR5, PT ;  /* 0x0000000503007c0c */ /* 0x000fc6000bf06270 */
[----:B0-----:R0:W-:Y:S10]  /*0190*/  STG.E.U16 desc[UR6][R6.64], R9 ;  /* 0x0000000906007986 */ /* 0x0011f4000c101506 */
[----:B------:R-:W-:Y:S05]  /*01a0*/  @P0 BREAK.RELIABLE B1 ;  /* 0x0000000000010942 */ /* 0x000fea0003800100 */
[----:B------:R-:W-:Y:S05]  /*01b0*/  @P0 BRA `(.L_x_12341) ;  /* 0x0000000000480947 */ /* 0x000fea0003800000 */
[----:B------:R-:W1:Y:S02]  /*01c0*/  LDC.64 R4, c[0x0][0x588] ;  /* 0x00016200ff047b82 */ /* 0x000e640000000a00 */
[----:B-1----:R-:W2:Y:S06]  /*01d0*/  LDG.E.U16 R5, desc[UR6][R4.64] ;  /* 0x0000000604057981 */ /* 0x002eac000c1e1500 */
[----:B0-----:R-:W0:Y:S01]  /*01e0*/  LDC.64 R6, c[0x0][0x580] ;  /* 0x00016000ff067b82 */ /* 0x001e220000000a00 */
[----:B------:R-:W-:Y:S02]  /*01f0*/  ISETP.NE.AND P0, PT, RZ, UR4, PT ;  /* 0x00000004ff007c0c */ /* 0x000fe4000bf05270 */
[----:B------:R-:W-:-:S02]  /*0200*/  IADD3 R3, PT, PT, R3, 0x80, RZ ;  /* 0x0000008003037810 */ /* 0x000fc40007ffe0ff */
[----:B--2---:R-:W-:-:S05]  /*0210*/  SEL R9, R5, R0, !P0 ;  /* 0x0000000005097207 */ /* 0x004fca0004000000 */
[----:B0-----:R0:W-:Y:S04]  /*0220*/  STG.E.U16 desc[UR6][R6.64], R9 ;  /* 0x0000000906007986 */ /* 0x0011e8000c101506 */
.L_x_12340:
[----:B------:R-:W-:-:S13]  /*0230*/  ISETP.GE.AND P0, PT, R3, UR5, PT ;  /* 0x0000000503007c0c */ /* 0x000fda000bf06270 */
[----:B------:R-:W-:Y:S05]  /*0240*/  @P0 BREAK.RELIABLE B1 ;  /* 0x0000000000010942 */ /* 0x000fea0003800100 */
[----:B------:R-:W-:Y:S05]  /*0250*/  @P0 BRA `(.L_x_12341) ;  /* 0x0000000000200947 */ /* 0x000fea0003800000 */
[----:B------:R-:W-:Y:S05]  /*0260*/  BSYNC.RELIABLE B1 ;  /* 0x0000000000017941 */ /* 0x000fea0003800100 */
.L_x_12339:
[----:B------:R-:W1:Y:S02]  /*0270*/  LDC.64 R4, c[0x0][0x588] ;  /* 0x00016200ff047b82 */ /* 0x000e640000000a00 */
[----:B-1----:R-:W2:Y:S06]  /*0280*/  LDG.E.U16 R5, desc[UR6][R4.64] ;  /* 0x0000000604057981 */ /* 0x002eac000c1e1500 */
[----:B0-----:R-:W0:Y:S01]  /*0290*/  LDC.64 R6, c[0x0][0x580] ;  /* 0x00016000ff067b82 */ /* 0x001e220000000a00 */
[----:B------:R-:W-:Y:S02]  /*02a0*/  ISETP.NE.AND P0, PT, RZ, UR4, PT ;  /* 0x00000004ff007c0c */ /* 0x000fe4000bf05270 */
[----:B------:R-:W-:-:S02]  /*02b0*/  IADD3 R3, PT, PT, R3, 0x80, RZ ;  /* 0x0000008003037810 */ /* 0x000fc40007ffe0ff */
[----:B--2---:R-:W-:-:S05]  /*02c0*/  SEL R9, R5, R0, !P0 ;  /* 0x0000000005097207 */ /* 0x004fca0004000000 */
[----:B0-----:R1:W-:Y:S04]  /*02d0*/  STG.E.U16 desc[UR6][R6.64], R9 ;  /* 0x0000000906007986 */ /* 0x0013e8000c101506 */
.L_x_12341:
[----:B------:R-:W-:Y:S05]  /*02e0*/  BSYNC.RECONVERGENT B0 ;  /* 0x0000000000007941 */ /* 0x000fea0003800200 */
.L_x_12338:
[----:B------:R-:W-:Y:S05]  /*02f0*/  WARPSYNC.ALL ;  /* 0x0000000000007948 */ /* 0x000fea0003800000 */
[----:B------:R-:W-:-:S13]  /*0300*/  ISETP.GE.AND P0, PT, R3, UR5, PT ;  /* 0x0000000503007c0c */ /* 0x000fda000bf06270 */
[----:B------:R-:W-:Y:S05]  /*0310*/  @P0 EXIT ;  /* 0x000000000000094d */ /* 0x000fea0003800000 */
[----:B------:R-:W2:Y:S02]  /*0320*/  LDC.64 R2, c[0x0][0x588] ;  /* 0x00016200ff027b82 */ /* 0x000ea40000000a00 */
[----:B--2---:R-:W0:Y:S06]  /*0330*/  LDG.E.U16 R3, desc[UR6][R2.64] ;  /* 0x0000000602037981 */ /* 0x004e2c000c1e1500 */
[----:B------:R-:W2:Y:S01]  /*0340*/  LDC.64 R4, c[0x0][0x580] ;  /* 0x00016000ff047b82 */ /* 0x000ea20000000a00 */
[----:B------:R-:W-:-:S04]  /*0350*/  ISETP.NE.AND P0, PT, RZ, UR4, PT ;  /* 0x00000004ff007c0c */ /* 0x000fc8000bf05270 */
[----:B01----:R-:W-:-:S05]  /*0360*/  SEL R7, R3, R0, !P0 ;  /* 0x0000000003077207 */ /* 0x003fca0004000000 */
[----:B--2---:R-:W-:Y:S01]  /*0370*/  STG.E.U16 desc[UR6][R4.64], R7 ;  /* 0x0000000704007986 */ /* 0x004fe2000c101506 */
[----:B------:R-:W-:Y:S05]  /*0380*/  EXIT ;  /* 0x000000000000794d */ /* 0x000fea0003800000 */
.L_x_12337:
        /* <DEDUP_REMOVED lines=306> */
.L_x_12345:
[----:B------:R-:W0:Y:S02]  /*16b0*/  LDCU.128 UR8, c[0x0][0x580] ;  /* 0x0000b000ff0877ac */ /* 0x000e240008000c00 */
[----:B0-----:R-:W-:-:S04]  /*16c0*/  IADD3 R6, P0, PT, R6, UR10, RZ ;  /* 0x0000000a06067c10 */ /* 0x001fc8000ff1e0ff */
[----:B------:R-:W-:-:S06]  /*16d0*/  IADD3.X R7, PT, PT, RZ, UR11, RZ, P0, !PT ;  /* 0x0000000bff077c10 */ /* 0x000fcc00087fe4ff */
[----:B------:R-:W2:Y:S01]  /*16e0*/  LDG.E.U16 R7, desc[UR6][R6.64] ;  /* 0x0000000606077981 */ /* 0x000ea2000c1e1500 */
[----:B------:R-:W-:Y:S02]  /*16f0*/  IADD3 R8, P0, PT, R5, UR8, RZ ;  /* 0x0000000805087c10 */ /* 0x000fe4000ff1e0ff */
[----:B------:R-:W-:Y:S02]  /*1700*/  ISETP.NE.AND P1, PT, RZ, UR4, PT ;  /* 0x00000004ff007c0c */ /* 0x000fe4000bf25270 */
[----:B------:R-:W-:Y:S02]  /*1710*/  IADD3.X R9, PT, PT, RZ, UR9, RZ, P0, !PT ;  /* 0x00000009ff097c10 */ /* 0x000fe400087fe4ff */
[----:B------:R-:W-:-:S04]  /*1720*/  IADD3 R3, PT, PT, R3, 0x80, RZ ;  /* 0x0000008003037810 */ /* 0x000fc80007ffe0ff */
[----:B------:R-:W-:-:S13]  /*1730*/  ISETP.GE.AND P0, PT, R3, UR5, PT ;  /* 0x0000000503007c0c */ /* 0x000fda000bf06270 */
[----:B------:R-:W-:Y:S05]  /*1740*/  @P0 BREAK.RELIABLE B1 ;  /* 0x0000000000010942 */ /* 0x000fea0003800100 */
[----:B--2---:R-:W-:-:S05]  /*1750*/  SEL R5, R7, R0, !P1 ;  /* 0x0000000007057207 */ /* 0x004fca0004800000 */
[----:B------:R0:W-:Y:S01]  /*1760*/  STG.E.U16 desc[UR6][R8.64], R5 ;  /* 0x0000000508007986 */ /* 0x0001e2000c101506 */
        /* <DEDUP_REMOVED lines=299> */
.L_x_12347:
[----:B------:R-:W0:Y:S02]  /*2a20*/  LDCU.128 UR8, c[0x0][0x580] ;  /* 0x0000b000ff0877ac */ /* 0x000e240008000c00 */
[----:B0-----:R-:W-:-:S04]  /*2a30*/  IADD3 R6, P0, PT, R6, UR10, RZ ;  /* 0x0000000a06067c10 */ /* 0x001fc8000ff1e0ff */
[----:B------:R-:W-:-:S06]  /*2a40*/  IADD3.X R7, PT, PT, RZ, UR11, RZ, P0, !PT ;  /* 0x0000000bff077c10 */ /* 0x000fcc00087fe4ff */
[----:B------:R-:W2:Y:S01]  /*2a50*/  LDG.E.U16 R7, desc[UR6][R6.64] ;  /* 0x0000000606077981 */ /* 0x000ea2000c1e1500 */
[----:B------:R-:W-:Y:S02]  /*2a60*/  IADD3 R8, P0, PT, R5, UR8, RZ ;  /* 0x0000000805087c10 */ /* 0x000fe4000ff1e0ff */
[----:B------:R-:W-:Y:S02]  /*2a70*/  ISETP.NE.AND P1, PT, RZ, UR4, PT ;  /* 0x00000004ff007c0c */ /* 0x000fe4000bf25270 */
[----:B------:R-:W-:Y:S01]  /*2a80*/  IADD3 R3, PT, PT, R3, 0x80, RZ ;  /* 0x0000008003037810 */ /* 0x000fe20007ffe0ff */
[----:B------:R-:W-:Y:S01]  /*2a90*/  IMAD.X R9, RZ, RZ, UR9, P0 ;  /* 0x00000009ff097e24 */ /* 0x000fe200080e06ff */
[----:B--2---:R-:W-:-:S05]  /*2aa0*/  SEL R5, R7, R0, !P1 ;  /* 0x0000000007057207 */ /* 0x004fca0004800000 */
[----:B------:R0:W-:Y:S04]  /*2ab0*/  STG.E.U16 desc[UR6][R8.64], R5 ;  /* 0x0000000508007986 */ /* 0x0001e8000c101506 */
.L_x_12344:
[----:B------:R-:W-:-:S13]  /*2ac0*/  ISETP.GE.AND P0, PT, R3, UR5, PT ;  /* 0x0000000503007c0c */ /* 0x000fda000bf06270 */
[----:B------:R-:W-:Y:S05]  /*2ad0*/  @P0 BREAK.RELIABLE B1 ;  /* 0x0000000000010942 */ /* 0x000fea0003800100 */
[----:B------:R-:W-:Y:S05]  /*2ae0*/  @P0 BRA `(.L_x_12346) ;  /* 0x0000001000d40947 */ /* 0x000fea0003800000 */
[----:B------:R-:W-:Y:S05]  /*2af0*/  BSYNC.RELIABLE B1 ;  /* 0x0000000000017941 */ /* 0x000fea0003800100 */
.L_x_12343:
        /* <DEDUP_REMOVED lines=298> */
.L_x_12348:
[----:B------:R-:W0:Y:S02]  /*3da0*/  LDCU.128 UR8, c[0x0][0x580] ;  /* 0x0000b000ff0877ac */ /* 0x000e240008000c00 */
[----:B0-----:R-:W-:-:S04]  /*3db0*/  IADD3 R6, P0, PT, R6, UR10, RZ ;  /* 0x0000000a06067c10 */ /* 0x001fc8000ff1e0ff */
[----:B------:R-:W-:-:S06]  /*3dc0*/  IADD3.X R7, PT, PT, RZ, UR11, RZ, P0, !PT ;  /* 0x0000000bff077c10 */ /* 0x000fcc00087fe4ff */
[----:B------:R-:W2:Y:S01]  /*3dd0*/  LDG.E.U16 R7, desc[UR6][R6.64] ;  /* 0x0000000606077981 */ /* 0x000ea2000c1e1500 */
[----:B------:R-:W-:Y:S02]  /*3de0*/  IADD3 R8, P0, PT, R5, UR8, RZ ;  /* 0x0000000805087c10 */ /* 0x000fe4000ff1e0ff */
[----:B------:R-:W-:Y:S02]  /*3df0*/  ISETP.NE.AND P1, PT, RZ, UR4, PT ;  /* 0x00000004ff007c0c */ /* 0x000fe4000bf25270 */
[----:B------:R-:W-:Y:S02]  /*3e00*/  IADD3.X R9, PT, PT, RZ, UR9, RZ, P0, !PT ;  /* 0x00000009ff097c10 */ /* 0x000fe400087fe4ff */
[----:B------:R-:W-:Y:S02]  /*3e10*/  IADD3 R3, PT, PT, R3, 0x80, RZ ;  /* 0x0000008003037810 */ /* 0x000fe40007ffe0ff */
[----:B--2---:R-:W-:-:S05]  /*3e20*/  SEL R5, R7, R0, !P1 ;  /* 0x0000000007057207 */ /* 0x004fca0004800000 */
[----:B------:R1:W-:Y:S02]  /*3e30*/  STG.E.U16 desc[UR6][R8.64], R5 ;  /* 0x0000000508007986 */ /* 0x0003e4000c101506 */
.L_x_12346:
[----:B------:R-:W-:Y:S05]  /*3e40*/  BSYNC.RECONVERGENT B0 ;  /* 0x0000000000007941 */ /* 0x000fea0003800200 */
.L_x_12342:
        /* <DEDUP_REMOVED lines=301> */
.L_x_12349:
[----:B------:R-:W0:Y:S01]  /*5120*/  LDCU.128 UR8, c[0x0][0x580] ;  /* 0x0000b000ff0877ac */ /* 0x000e220008000c00 */
[----:B------:R-:W-:Y:S02]  /*5130*/  ISETP.NE.AND P1, PT, RZ, UR4, PT ;  /* 0x00000004ff007c0c */ /* 0x000fe4000bf25270 */
[----:B0-----:R-:W-:-:S04]  /*5140*/  IADD3 R4, P0, PT, R4, UR10, RZ ;  /* 0x0000000a04047c10 */ /* 0x001fc8000ff1e0ff */
[----:B------:R-:W-:-:S07]  /*5150*/  IADD3.X R5, PT, PT, RZ, UR11, RZ, P0, !PT ;  /* 0x0000000bff057c10 */ /* 0x000fce00087fe4ff */
[----:B------:R-:W2:Y:S01]  /*5160*/  @!P1 LDG.E.U16 R0, desc[UR6][R4.64] ;  /* 0x0000000604009981 */ /* 0x000ea2000c1e1500 */
[----:B------:R-:W-:-:S04]  /*5170*/  IADD3 R2, P0, PT, R3, UR8, RZ ;  /* 0x0000000803027c10 */ /* 0x000fc8000ff1e0ff */
[----:B------:R-:W-:-:S05]  /*5180*/  IADD3.X R3, PT, PT, RZ, UR9, RZ, P0, !PT ;  /* 0x00000009ff037c10 */ /* 0x000fca00087fe4ff */
[----:B--2---:R-:W-:Y:S01]  /*5190*/  STG.E.U16 desc[UR6][R2.64], R0 ;  /* 0x0000000002007986 */ /* 0x004fe2000c101506 */
[----:B------:R-:W-:Y:S05]  /*51a0*/  EXIT ;  /* 0x000000000000794d */ /* 0x000fea0003800000 */
.L_x_12350:
        /* <DEDUP_REMOVED lines=13> */
.L_x_32430:


//--------------------- .text._ZN2at6native27unrolled_elementwise_kernelINS0_13AUnaryFunctorIsssZZZNS0_21heaviside_kernel_cudaERNS_18TensorIteratorBaseEENKUlvE_clEvENKUlvE3_clEvEUlssE_EESt5arrayIPcLm2EELi4E23TrivialOffsetCalculatorILi1EjESD_NS0_6memory15LoadWithoutCastENSE_16StoreWithoutCastEEEviT_T0_T2_T3_T4_T5_ --------------------------
	.section	.text._ZN2at6native27unrolled_elementwise_kernelINS0_13AUnaryFunctorIsssZZZNS0_21heaviside_kernel_cudaERNS_18TensorIteratorBaseEENKUlvE_clEvENKUlvE3_clEvEUlssE_EESt5arrayIPcLm2EELi4E23TrivialOffsetCalculatorILi1EjESD_NS0_6memory15LoadWithoutCastENSE_16StoreWithoutCastEEEviT_T0_T2_T3_T4_T5_,"ax",@progbits
	.align	128
        .global         _ZN2at6native27unrolled_elementwise_kernelINS0_13AUnaryFunctorIsssZZZNS0_21heaviside_kernel_cudaERNS_18TensorIteratorBaseEENKUlvE_clEvENKUlvE3_clEvEUlssE_EESt5arrayIPcLm2EELi4E23TrivialOffsetCalculatorILi1EjESD_NS0_6memory15LoadWithoutCastENSE_16StoreWithoutCastEEEviT_T0_T2_T3_T4_T5_
        .type           _ZN2at6native27unrolled_elementwise_kernelINS0_13AUnaryFunctorIsssZZZNS0_21heaviside_kernel_cudaERNS_18TensorIteratorBaseEENKUlvE_clEvENKUlvE3_clEvEUlssE_EESt5arrayIPcLm2EELi4E23TrivialOffsetCalculatorILi1EjESD_NS0_6memory15LoadWithoutCastENSE_16StoreWithoutCastEEEviT_T0_T2_T3_T4_T5_,@function
        .size           _ZN2at6native27unrolled_elementwise_kernelINS0_13AUnaryFunctorIsssZZZNS0_21heaviside_kernel_cudaERNS_18TensorIteratorBaseEENKUlvE_clEvENKUlvE3_clEvEUlssE_EESt5arrayIPcLm2EELi4E23TrivialOffsetCalculatorILi1EjESD_NS0_6memory15LoadWithoutCastENSE_16StoreWithoutCastEEEviT_T0_T2_T3_T4_T5_,(.L_x_32431 - _ZN2at6native27unrolled_elementwise_kernelINS0_13AUnaryFunctorIsssZZZNS0_21heaviside_kernel_cudaERNS_18TensorIteratorBaseEENKUlvE_clEvENKUlvE3_clEvEUlssE_EESt5arrayIPcLm2EELi4E23TrivialOffsetCalculatorILi1EjESD_NS0_6memory15LoadWithoutCastENSE_16StoreWithoutCastEEEviT_T0_T2_T3_T4_T5_)
        .other          _ZN2at6native27unrolled_elementwise_kernelINS0_13AUnaryFunctorIsssZZZNS0_21heaviside_kernel_cudaERNS_18TensorIteratorBaseEENKUlvE_clEvENKUlvE3_clEvEUlssE_EESt5arrayIPcLm2EELi4E23TrivialOffsetCalculatorILi1EjESD_NS0_6memory15LoadWithoutCastENSE_16StoreWithoutCastEEEviT_T0_T2_T3_T4_T5_,@"STO_CUDA_ENTRY STV_DEFAULT"
_ZN2at6native27unrolled_elementwise_kernelINS0_13AUnaryFunctorIsssZZZNS0_21heaviside_kernel_cudaERNS_18TensorIteratorBaseEENKUlvE_clEvENKUlvE3_clEvEUlssE_EESt5arrayIPcLm2EELi4E23TrivialOffsetCalculatorILi1EjESD_NS0_6memory15LoadWithoutCastENSE_16StoreWithoutCastEEEviT_T0_T2_T3_T4_T5_:
.text._ZN2at6native27unrolled_elementwise_kernelINS0_13AUnaryFunctorIsssZZZNS0_21heaviside_kernel_cudaERNS_18TensorIteratorBaseEENKUlvE_clEvENKUlvE3_clEvEUlssE_EESt5arrayIPcLm2EELi4E23TrivialOffsetCalculatorILi1EjESD_NS0_6memory15LoadWithoutCastENSE_16StoreWithoutCastEEEviT_T0_T2_T3_T4_T5_:
[----:B------:R-:W-:Y:S01]  /*0000*/  LDC R1, c[0x0][0x37c] ;  /* 0x0000df00ff017b82 */ /* 0x000fe20000000800 */
[----:B------:R-:W0:Y:S07]  /*0010*/  S2R R0, SR_CTAID.X ;  /* 0x0000000000007919 */ /* 0x000e2e0000002500 */
[----:B------:R-:W0:Y:S01]  /*0020*/  LDC R3, c[0x0][0x380] ;  /* 0x0000e000ff037b82 */ /* 0x000e220000000800 */
[----:B------:R-:W1:Y:S01]  /*0030*/  LDCU.64 UR6, c[0x0][0x358] ;  /* 0x00006b00ff0677ac */ /* 0x000e620008000a00 */
[----:B------:R-:W-:Y:S01]  /*0040*/  PRMT R12, RZ, 0x7610, R12 ;  /* 0x00007610ff0c7816 */ /* 0x000fe2000000000c */
[----:B------:R-:W2:Y:S01]  /*0050*/  S2R R13, SR_TID.X ;  /* 0x00000000000d7919 */ /* 0x000ea20000002100 */
[----:B------:R-:W-:Y:S01]  /*0060*/  PRMT R14, RZ, 0x7610, R14 ;  /* 0x00007610ff0e7816 */ /* 0x000fe2000000000e */
        /* <DEDUP_REMOVED lines=12> */
[----:B------:R-:W-:-:S04]  /*0130*/  PRMT R15, RZ, 0x7610, R15 ;  /* 0x00007610ff0f7816 */ /* 0x000fc8000000000f */
[----:B-1----:R-:W3:Y:S07]  /*0140*/  @!P0 LDG.E.U16 R12, desc[UR6][R4.64] ;  /* 0x00000006040c8981 */ /* 0x002eee000c1e1500 */
[----:B------:R-:W-:Y:S01]  /*0150*/  @!P3 IMAD R19, R0, 0x200, R13 ;  /* 0x000002000013b824 */ /* 0x000fe200078e020d */
[----:B------:R-:W0:Y:S01]  /*0160*/  @!P3 LDC.64 R10, c[0x0][0x390] ;  /* 0x0000e400ff0abb82 */ /* 0x000e220000000a00 */
[----:B------:R-:W-:-:S05]  /*0170*/  @!P3 VIADD R13, R13, 0x80 ;  /* 0x000000800d0db836 */ /* 0x000fca0000000000 */
[----:B------:R-:W-:Y:S01]  /*0180*/  ISETP.GE.AND P2, PT, R13, R2, PT ;  /* 0x000000020d00720c */ /* 0x000fe20003f46270 */
[----:B--2---:R-:W-:-:S12]  /*0190*/  @!P1 IMAD.WIDE.U32 R8, R17, 0x2, R8 ;  /* 0x0000000211089825 */ /* 0x004fd800078e0008 */
[----:B------:R-:W1:Y:S01]  /*01a0*/  @!P2 LDC.64 R6, c[0x0][0x390] ;  /* 0x0000e400ff06ab82 */ /* 0x000e620000000a00 */
[----:B------:R-:W-:Y:S02]  /*01b0*/  @!P2 IMAD R13, R0, 0x200, R13 ;  /* 0x00000200000da824 */ /* 0x000fe400078e020d */
[----:B0-----:R-:W-:-:S05]  /*01c0*/  @!P3 IMAD.WIDE.U32 R10, R19, 0x2, R10 ;  /* 0x00000002130ab825 */ /* 0x001fca00078e000a */
[----:B------:R-:W2:Y:S01]  /*01d0*/  @!P3 LDG.E.U16 R14, desc[UR6][R10.64] ;  /* 0x000000060a0eb981 */ /* 0x000ea2000c1e1500 */
[----:B-1----:R-:W-:Y:S01]  /*01e0*/  @!P2 IMAD.WIDE.U32 R6, R13, 0x2, R6 ;  /* 0x000000020d06a825 */ /* 0x002fe200078e0006 */
[----:B------:R-:W-:-:S04]  /*01f0*/  PRMT R13, RZ, 0x7610, R13 ;  /* 0x00007610ff0d7816 */ /* 0x000fc8000000000d */
[----:B------:R-:W4:Y:S04]  /*0200*/  @!P2 LDG.E.U16 R15, desc[UR6][R6.64] ;  /* 0x00000006060fa981 */ /* 0x000f28000c1e1500 */
[----:B------:R2:W5:Y:S01]  /*0210*/  @!P1 LDG.E.U16 R13, desc[UR6][R8.64] ;  /* 0x00000006080d9981 */ /* 0x000562000c1e1500 */
[----:B------:R-:W0:Y:S01]  /*0220*/  LDCU.U16 UR4, c[0x0][0x386] ;  /* 0x000070c0ff0477ac */ /* 0x000e220008000400 */
[----:B------:R-:W-:Y:S01]  /*0230*/  ISETP.GE.AND P1, PT, R3, R2, PT ;  /* 0x000000020300720c */ /* 0x000fe20003f26270 */
[----:B------:R-:W-:Y:S04]  /*0240*/  BSSY.RECONVERGENT B0, `(.L_x_12351) ;  /* 0x000001f000007945 */ /* 0x000fe80003800200 */
[----:B------:R-:W-:Y:S01]  /*0250*/  BSSY.RELIABLE B1, `(.L_x_12352) ;  /* 0x0000017000017945 */ /* 0x000fe20003800100 */
[----:B0-----:R-:W-:-:S04]  /*0260*/  UPRMT UR4, UR4, 0x9910, URZ ;  /* 0x0000991004047896 */ /* 0x001fc800080000ff */
[----:B------:R-:W-:Y:S02]  /*0270*/  UISETP.GT.AND UP0, UPT, UR4, URZ, UPT ;  /* 0x000000ff0400728c */ /* 0x000fe4000bf04270 */
[----:B------:R-:W-:Y:S02]  /*0280*/  ISETP.NE.AND P0, PT, RZ, UR4, PT ;  /* 0x00000004ff007c0c */ /* 0x000fe4000bf05270 */
[----:B------:R-:W-:-:S06]  /*0290*/  USEL UR5, URZ, 0x1, !UP0 ;  /* 0x00000001ff057887 */ /* 0x000fcc000c000000 */
[----:B---3--:R-:W-:Y:S02]  /*02a0*/  SEL R17, R12, UR5, !P0 ;  /* 0x000000050c117c07 */ /* 0x008fe4000c000000 */
[----:B--2---:R-:W-:Y:S02]  /*02b0*/  SEL R9, R14, UR5, !P0 ;  /* 0x000000050e097c07 */ /* 0x004fe4000c000000 */
[----:B----4-:R-:W-:Y:S02]  /*02c0*/  SEL R15, R15, UR5, !P0 ;  /* 0x000000050f0f7c07 */ /* 0x010fe4000c000000 */
[----:B-----5:R-:W-:Y:S01]  /*02d0*/  SEL R13, R13, UR5, !P0 ;  /* 0x000000050d0d7c07 */ /* 0x020fe2000c000000 */
[----:B------:R-:W-:Y:S06]  /*02e0*/  @P1 BRA `(.L_x_12353) ;  /* 0x0000000000341947 */ /* 0x000fec0003800000 */
[----:B------:R-:W0:Y:S01]  /*02f0*/  LDC.64 R4, c[0x0][0x388] ;  /* 0x0000e200ff047b82 */ /* 0x000e220000000a00 */
[----:B------:R-:W-:Y:S01]  /*0300*/  IMAD R7, R0, 0x200, R3 ;  /* 0x0000020000077824 */ /* 0x000fe200078e0203 */
[----:B------:R-:W-:-:S04]  /*0310*/  IADD3 R3, PT, PT, R3, 0x80, RZ ;  /* 0x0000008003037810 */ /* 0x000fc80007ffe0ff */
        /* <DEDUP_REMOVED lines=10> */
.L_x_12353:
[----:B------:R-:W-:Y:S05]  /*03c0*/  BSYNC.RELIABLE B1 ;  /* 0x0000000000017941 */ /* 0x000fea0003800100 */
.L_x_12352:
[----:B------:R-:W-:-:S13]  /*03d0*/  ISETP.GE.AND P0, PT, R3, R2, PT ;  /* 0x000000020300720c */ /* 0x000fda0003f06270 */
[----:B0-----:R-:W0:Y:S01]  /*03e0*/  @!P0 LDC.64 R4, c[0x0][0x388] ;  /* 0x0000e200ff048b82 */ /* 0x001e220000000a00 */
[----:B------:R-:W-:Y:S01]  /*03f0*/  @!P0 LEA R7, R0, R3, 0x9 ;  /* 0x0000000300078211 */ /* 0x000fe200078e48ff */
[----:B------:R-:W-:-:S04]  /*0400*/  @!P0 VIADD R3, R3, 0x80 ;  /* 0x0000008003038836 */ /* 0x000fc80000000000 */
[----:B0-----:R-:W-:-:S05]  /*0410*/  @!P0 IMAD.WIDE.U32 R4, R7, 0x2, R4 ;  /* 0x0000000207048825 */ /* 0x001fca00078e0004 */
[----:B------:R1:W-:Y:S02]  /*0420*/  @!P0 STG.E.U16 desc[UR6][R4.64], R9 ;  /* 0x0000000904008986 */ /* 0x0003e4000c101506 */
.L_x_12354:
[----:B------:R-:W-:Y:S05]  /*0430*/  BSYNC.RECONVERGENT B0 ;  /* 0x0000000000007941 */ /* 0x000fea0003800200 */
.L_x_12351:
[----:B------:R-:W-:Y:S05]  /*0440*/  WARPSYNC.ALL ;  /* 0x0000000000007948 */ /* 0x000fea0003800000 */
[----:B------:R-:W-:-:S13]  /*0450*/  ISETP.GE.AND P0, PT, R3, R2, PT ;  /* 0x000000020300720c */ /* 0x000fda0003f06270 */
[----:B------:R-:W-:Y:S05]  /*0460*/  @P0 EXIT ;  /* 0x000000000000094d */ /* 0x000fea0003800000 */
[----:B01----:R-:W0:Y:S01]  /*0470*/  LDC.64 R4, c[0x0][0x388] ;  /* 0x0000e200ff047b82 */ /* 0x003e220000000a00 */
[----:B------:R-:W-:-:S05]  /*0480*/  LEA R3, R0, R3, 0x9 ;  /* 0x0000000300037211 */ /* 0x000fca00078e48ff */
[----:B0-----:R-:W-:-:S05]  /*0490*/  IMAD.WIDE.U32 R2, R3, 0x2, R4 ;  /* 0x0000000203027825 */ /* 0x001fca00078e0004 */
[----:B------:R-:W-:Y:S01]  /*04a0*/  STG.E.U16 desc[UR6][R2.64], R15 ;  /* 0x0000000f02007986 */ /* 0x000fe2000c101506 */
[----:B------:R-:W-:Y:S05]  /*04b0*/  EXIT ;  /* 0x000000000000794d */ /* 0x000fea0003800000 */
.L_x_12355:
        /* <DEDUP_REMOVED lines=12> */
.L_x_32431:


//--------------------- .text._ZN2at6native29vectorized_elementwise_kernelILi2ENS0_13AUnaryFunctorIsssZZZNS0_21heaviside_kernel_cudaERNS_18TensorIteratorBaseEENKUlvE_clEvENKUlvE3_clEvEUlssE_EESt5arrayIPcLm2EEEEviT0_T1_ --------------------------
	.section	.text._ZN2at6native29vectorized_elementwise_kernelILi2ENS0_13AUnaryFunctorIsssZZZNS0_21heaviside_kernel_cudaERNS_18TensorIteratorBaseEENKUlvE_clEvENKUlvE3_clEvEUlssE_EESt5arrayIPcLm2EEEEviT0_T1_,"ax",@progbits
	.align	128
        .global         _ZN2at6native29vectorized_elementwise_kernelILi2ENS0_13AUnaryFunctorIsssZZZNS0_21heaviside_kernel_cudaERNS_18TensorIteratorBaseEENKUlvE_clEvENKUlvE3_clEvEUlssE_EESt5arrayIPcLm2EEEEviT0_T1_
        .type           _ZN2at6native29vectorized_elementwise_kernelILi2ENS0_13AUnaryFunctorIsssZZZNS0_21heaviside_kernel_cudaERNS_18TensorIteratorBaseEENKUlvE_clEvENKUlvE3_clEvEUlssE_EESt5arrayIPcLm2EEEEviT0_T1_,@function
        .size           _ZN2at6native29vectorized_elementwise_kernelILi2ENS0_13AUnaryFunctorIsssZZZNS0_21heaviside_kernel_cudaERNS_18TensorIteratorBaseEENKUlvE_clEvENKUlvE3_clEvEUlssE_EESt5arrayIPcLm2EEEEviT0_T1_,(.L_x_32432 - _ZN2at6native29vectorized_elementwise_kernelILi2ENS0_13AUnaryFunctorIsssZZZNS0_21heaviside_kernel_cudaERNS_18TensorIteratorBaseEENKUlvE_clEvENKUlvE3_clEvEUlssE_EESt5arrayIPcLm2EEEEviT0_T1_)
        .other          _ZN2at6native29vectorized_elementwise_kernelILi2ENS0_13AUnaryFunctorIsssZZZNS0_21heaviside_kernel_cudaERNS_18TensorIteratorBaseEENKUlvE_clEvENKUlvE3_clEvEUlssE_EESt5arrayIPcLm2EEEEviT0_T1_,@"STO_CUDA_ENTRY STV_DEFAULT"
_ZN2at6native29vectorized_elementwise_kernelILi2ENS0_13AUnaryFunctorIsssZZZNS0_21heaviside_kernel_cudaERNS_18TensorIteratorBaseEENKUlvE_clEvENKUlvE3_clEvEUlssE_EESt5arrayIPcLm2EEEEviT0_T1_:
.text._ZN2at6native29vectorized_elementwise_kernelILi2ENS0_13AUnaryFunctorIsssZZZNS0_21heaviside_kernel_cudaERNS_18TensorIteratorBaseEENKUlvE_clEvENKUlvE3_clEvEUlssE_EESt5arrayIPcLm2EEEEviT0_T1_:
        /* <DEDUP_REMOVED lines=21> */
[----:B------:R0:W2:Y:S07]  /*0150*/  @!P6 LDG.E.U16 R18, desc[UR6][R2.64] ;  /* 0x000000060212e981 */ /* 0x0000ae000c1e1500 */
        /* <DEDUP_REMOVED lines=17> */
[----:B------:R-:W0:Y:S01]  /*0270*/  @!P0 LDC.64 R8, c[0x0][0x390] ;  /* 0x0000e400ff088b82 */ /* 0x000e220000000a00 */
[----:B------:R-:W-:-:S05]  /*0280*/  @!P0 VIADD R25, R25, 0x80 ;  /* 0x0000008019198836 */ /* 0x000fca0000000000 */
[----:B------:R-:W-:-:S13]  /*0290*/  ISETP.GE.U32.AND P6, PT, R25, R16, PT ;  /* 0x000000101900720c */ /* 0x000fda0003fc6070 */
[----:B------:R-:W0:Y:S01]  /*02a0*/  @!P6 LDC.64 R10, c[0x0][0x390] ;  /* 0x0000e400ff0aeb82 */ /* 0x000e220000000a00 */
[----:B-1----:R-:W-:Y:S01]  /*02b0*/  @!P5 IMAD.WIDE.U32 R14, R20, 0x2, R14 ;  /* 0x00000002140ed825 */ /* 0x002fe200078e000e */
[----:B------:R-:W-:Y:S02]  /*02c0*/  PRMT R20, RZ, 0x7610, R20 ;  /* 0x00007610ff147816 */ /* 0x000fe40000000014 */
[----:B------:R-:W-:Y:S01]  /*02d0*/  PRMT R22, RZ, 0x7610, R22 ;  /* 0x00007610ff167816 */ /* 0x000fe20000000016 */
[----:B---3--:R-:W-:-:S03]  /*02e0*/  @!P4 IMAD.WIDE.U32 R12, R29, 0x2, R12 ;  /* 0x000000021d0cc825 */ /* 0x008fc600078e000c */
[----:B------:R1:W3:Y:S01]  /*02f0*/  @!P5 LDG.E.U16 R20, desc[UR6][R14.64] ;  /* 0x000000060e14d981 */ /* 0x0002e2000c1e1500 */
[----:B------:R-:W-:Y:S02]  /*0300*/  @!P6 IMAD.IADD R25, R0, 0x1, R25 ;  /* 0x000000010019e824 */ /* 0x000fe400078e0219 */
[----:B----4-:R-:W-:Y:S01]  /*0310*/  @!P2 IMAD.WIDE.U32 R4, R23, 0x2, R4 ;  /* 0x000000021704a825 */ /* 0x010fe200078e0004 */
[----:B------:R4:W3:Y:S01]  /*0320*/  @!P4 LDG.E.U16 R22, desc[UR6][R12.64] ;  /* 0x000000060c16c981 */ /* 0x0008e2000c1e1500 */
[----:B------:R-:W-:Y:S02]  /*0330*/  PRMT R23, RZ, 0x7610, R23 ;  /* 0x00007610ff177816 */ /* 0x000fe40000000017 */
[----:B-----5:R-:W-:Y:S01]  /*0340*/  @!P1 IMAD.WIDE.U32 R6, R21, 0x2, R6 ;  /* 0x0000000215069825 */ /* 0x020fe200078e0006 */
[----:B------:R-:W-:Y:S02]  /*0350*/  PRMT R21, RZ, 0x7610, R21 ;  /* 0x00007610ff157816 */ /* 0x000fe40000000015 */
[----:B-1----:R-:W-:Y:S01]  /*0360*/  PRMT R14, RZ, 0x7610, R14 ;  /* 0x00007610ff0e7816 */ /* 0x002fe2000000000e */
[----:B0-----:R-:W-:Y:S01]  /*0370*/  @!P0 IMAD.WIDE.U32 R8, R19, 0x2, R8 ;  /* 0x0000000213088825 */ /* 0x001fe200078e0008 */
[----:B------:R-:W-:Y:S01]  /*0380*/  PRMT R19, RZ, 0x7610, R19 ;  /* 0x00007610ff137816 */ /* 0x000fe20000000013 */
[----:B------:R3:W5:Y:S01]  /*0390*/  @!P1 LDG.E.U16 R23, desc[UR6][R6.64] ;  /* 0x0000000606179981 */ /* 0x000762000c1e1500 */
[----:B----4-:R-:W-:Y:S01]  /*03a0*/  PRMT R12, RZ, 0x7610, R12 ;  /* 0x00007610ff0c7816 */ /* 0x010fe2000000000c */
[----:B------:R-:W-:-:S02]  /*03b0*/  @!P3 IMAD.WIDE.U32 R2, R27, 0x2, R2 ;  /* 0x000000021b02b825 */ /* 0x000fc400078e0002 */
[----:B------:R5:W4:Y:S02]  /*03c0*/  @!P2 LDG.E.U16 R21, desc[UR6][R4.64] ;  /* 0x000000060415a981 */ /* 0x000b24000c1e1500 */
[----:B------:R-:W-:Y:S02]  /*03d0*/  @!P6 IMAD.WIDE.U32 R10, R25, 0x2, R10 ;  /* 0x00000002190ae825 */ /* 0x000fe400078e000a */
[----:B------:R-:W4:Y:S04]  /*03e0*/  @!P3 LDG.E.U16 R19, desc[UR6][R2.64] ;  /* 0x000000060213b981 */ /* 0x000f28000c1e1500 */
[----:B------:R-:W4:Y:S04]  /*03f0*/  @!P0 LDG.E.U16 R14, desc[UR6][R8.64] ;  /* 0x00000006080e8981 */ /* 0x000f28000c1e1500 */
[----:B------:R-:W4:Y:S01]  /*0400*/  @!P6 LDG.E.U16 R12, desc[UR6][R10.64] ;  /* 0x000000060a0ce981 */ /* 0x000f22000c1e1500 */
[----:B------:R-:W0:Y:S01]  /*0410*/  LDCU.U16 UR4, c[0x0][0x386] ;  /* 0x000070c0ff0477ac */ /* 0x000e220008000400 */
[----:B------:R-:W-:Y:S01]  /*0420*/  ISETP.GE.U32.AND P1, PT, R17, R16, PT ;  /* 0x000000101100720c */ /* 0x000fe20003f26070 */
[----:B------:R-:W-:Y:S04]  /*0430*/  BSSY.RECONVERGENT B0, `(.L_x_12357) ;  /* 0x000003f000007945 */ /* 0x000fe80003800200 */
[----:B------:R-:W-:Y:S01]  /*0440*/  BSSY.RELIABLE B1, `(.L_x_12358) ;  /* 0x0000037000017945 */ /* 0x000fe20003800100 */
[----:B0-----:R-:W-:-:S04]  /*0450*/  UPRMT UR4, UR4, 0x9910, URZ ;  /* 0x0000991004047896 */ /* 0x001fc800080000ff */
[----:B------:R-:W-:Y:S02]  /*0460*/  UISETP.GT.AND UP0, UPT, UR4, URZ, UPT ;  /* 0x000000ff0400728c */ /* 0x000fe4000bf04270 */
[----:B------:R-:W-:Y:S02]  /*0470*/  ISETP.NE.AND P0, PT, RZ, UR4, PT ;  /* 0x00000004ff007c0c */ /* 0x000fe4000bf05270 */
[----:B------:R-:W-:-:S06]  /*0480*/  USEL UR5, URZ, 0x1, !UP0 ;  /* 0x00000001ff057887 */ /* 0x000fcc000c000000 */
[----:B--2---:R-:W-:Y:S02]  /*0490*/  SEL R13, R18, UR5, !P0 ;  /* 0x00000005120d7c07 */ /* 0x004fe4000c000000 */
[----:B---3--:R-:W-:Y:S02]  /*04a0*/  SEL R7, R20, UR5, !P0 ;  /* 0x0000000514077c07 */ /* 0x008fe4000c000000 */
[----:B------:R-:W-:Y:S02]  /*04b0*/  SEL R22, R22, UR5, !P0 ;  /* 0x0000000516167c07 */ /* 0x000fe4000c000000 */
[----:B-----5:R-:W-:Y:S02]  /*04c0*/  SEL R4, R23, UR5, !P0 ;  /* 0x0000000517047c07 */ /* 0x020fe4000c000000 */
[----:B----4-:R-:W-:Y:S02]  /*04d0*/  SEL R5, R21, UR5, !P0 ;  /* 0x0000000515057c07 */ /* 0x010fe4000c000000 */
[----:B------:R-:W-:-:S02]  /*04e0*/  SEL R6, R19, UR5, !P0 ;  /* 0x0000000513067c07 */ /* 0x000fc4000c000000 */
[----:B------:R-:W-:Y:S02]  /*04f0*/  SEL R3, R14, UR5, !P0 ;  /* 0x000000050e037c07 */ /* 0x000fe4000c000000 */
[----:B------:R-:W-:Y:S01]  /*0500*/  SEL R2, R12, UR5, !P0 ;  /* 0x000000050c027c07 */ /* 0x000fe2000c000000 */
        /* <DEDUP_REMOVED lines=13> */
.L_x_12359:
[----:B------:R-:W-:-:S13]  /*05e0*/  ISETP.GE.U32.AND P0, PT, R17, R16, PT ;  /* 0x000000101100720c */ /* 0x000fda0003f06070 */
[----:B------:R-:W-:Y:S05]  /*05f0*/  @P0 BRA `(.L_x_12361) ;  /* 0x0000000000300947 */ /* 0x000fea0003800000 */
[----:B0-----:R-:W0:Y:S01]  /*0600*/  LDC.64 R8, c[0x0][0x388] ;  /* 0x0000e200ff087b82 */ /* 0x001e220000000a00 */
[----:B------:R-:W-:Y:S02]  /*0610*/  IMAD.IADD R7, R0, 0x1, R17 ;  /* 0x0000000100077824 */ /* 0x000fe400078e0211 */
[----:B------:R-:W-:Y:S02]  /*0620*/  VIADD R17, R17, 0x80 ;  /* 0x0000008011117836 */ /* 0x000fe40000000000 */
[----:B0-----:R-:W-:-:S05]  /*0630*/  IMAD.WIDE.U32 R8, R7, 0x2, R8 ;  /* 0x0000000207087825 */ /* 0x001fca00078e0008 */
[----:B------:R1:W-:Y:S02]  /*0640*/  STG.E.U16 desc[UR6][R8.64], R22 ;  /* 0x0000001608007986 */ /* 0x0003e4000c101506 */
.L_x_12360:
[----:B------:R-:W-:-:S13]  /*0650*/  ISETP.GE.U32.AND P0, PT, R17, R16, PT ;  /* 0x000000101100720c */ /* 0x000fda0003f06070 */
[----:B------:R-:W-:Y:S05]  /*0660*/  @P0 BRA `(.L_x_12362) ;  /* 0x0000000000300947 */ /* 0x000fea0003800000 */
[----:B01----:R-:W0:Y:S01]  /*0670*/  LDC.64 R8, c[0x0][0x388] ;  /* 0x0000e200ff087b82 */ /* 0x003e220000000a00 */
[----:B------:R-:W-:Y:S02]  /*0680*/  IMAD.IADD R7, R0, 0x1, R17 ;  /* 0x0000000100077824 */ /* 0x000fe400078e0211 */
[----:B------:R-:W-:Y:S02]  /*0690*/  VIADD R17, R17, 0x80 ;  /* 0x0000008011117836 */ /* 0x000fe40000000000 */
[----:B0-----:R-:W-:-:S05]  /*06a0*/  IMAD.WIDE.U32 R8, R7, 0x2, R8 ;  /* 0x0000000207087825 */ /* 0x001fca00078e0008 */
[----:B------:R1:W-:Y:S02]  /*06b0*/  STG.E.U16 desc[UR6][R8.64], R6 ;  /* 0x0000000608007986 */ /* 0x0003e4000c101506 */
.L_x_12361:
[----:B------:R-:W-:-:S13]  /*06c0*/  ISETP.GE.U32.AND P0, PT, R17, R16, PT ;  /* 0x000000101100720c */ /* 0x000fda0003f06070 */
[----:B------:R-:W-:Y:S05]  /*06d0*/  @P0 BRA `(.L_x_12363) ;  /* 0x0000000000340947 */ /* 0x000fea0003800000 */
[----:B01----:R-:W0:Y:S01]  /*06e0*/  LDC.64 R6, c[0x0][0x388] ;  /* 0x0000e200ff067b82 */ /* 0x003e220000000a00 */
[----:B------:R-:W-:Y:S02]  /*06f0*/  IMAD.IADD R9, R0, 0x1, R17 ;  /* 0x0000000100097824 */ /* 0x000fe400078e0211 */
[----:B------:R-:W-:Y:S02]  /*0700*/  VIADD R17, R17, 0x80 ;  /* 0x0000008011117836 */ /* 0x000fe40000000000 */
[----:B0-----:R-:W-:-:S05]  /*0710*/  IMAD.WIDE.U32 R6, R9, 0x2, R6 ;  /* 0x0000000209067825 */ /* 0x001fca00078e0006 */
[----:B------:R2:W-:Y:S02]  /*0720*/  STG.E.U16 desc[UR6][R6.64], R5 ;  /* 0x0000000506007986 */ /* 0x0005e4000c101506 */
.L_x_12362:
[----:B------:R-:W-:-:S13]  /*0730*/  ISETP.GE.U32.AND P0, PT, R17, R16, PT ;  /* 0x000000101100720c */ /* 0x000fda0003f06070 */
[----:B------:R-:W-:Y:S05]  /*0740*/  @P0 BREAK.RELIABLE B1 ;  /* 0x0000000000010942 */ /* 0x000fea0003800100 */
[----:B------:R-:W-:Y:S05]  /*0750*/  @P0 BRA `(.L_x_12364) ;  /* 0x0000000000300947 */ /* 0x000fea0003800000 */
[----:B--2---:R-:W2:Y:S01]  /*0760*/  LDC.64 R6, c[0x0][0x388] ;  /* 0x0000e200ff067b82 */ /* 0x004ea20000000a00 */
[----:B------:R-:W-:Y:S02]  /*0770*/  IMAD.IADD R5, R0, 0x1, R17 ;  /* 0x0000000100057824 */ /* 0x000fe400078e0211 */
[----:B------:R-:W-:Y:S02]  /*0780*/  VIADD R17, R17, 0x80 ;  /* 0x0000008011117836 */ /* 0x000fe40000000000 */
[----:B--2---:R-:W-:-:S05]  /*0790*/  IMAD.WIDE.U32 R6, R5, 0x2, R6 ;  /* 0x0000000205067825 */ /* 0x004fca00078e0006 */
[----:B------:R2:W-:Y:S02]  /*07a0*/  STG.E.U16 desc[UR6][R6.64], R4 ;  /* 0x0000000406007986 */ /* 0x0005e4000c101506 */
.L_x_12363:
[----:B------:R-:W-:Y:S05]  /*07b0*/  BSYNC.RELIABLE B1 ;  /* 0x0000000000017941 */ /* 0x000fea0003800100 */
.L_x_12358:
[----:B------:R-:W-:-:S13]  /*07c0*/  ISETP.GE.U32.AND P0, PT, R17, R16, PT ;  /* 0x000000101100720c */ /* 0x000fda0003f06070 */
[----:B--2---:R-:W2:Y:S01]  /*07d0*/  @!P0 LDC.64 R4, c[0x0][0x388] ;  /* 0x0000e200ff048b82 */ /* 0x004ea20000000a00 */
[----:B0-----:R-:W-:Y:S02]  /*07e0*/  @!P0 IMAD.IADD R7, R0, 0x1, R17 ;  /* 0x0000000100078824 */ /* 0x001fe400078e0211 */
[----:B------:R-:W-:Y:S02]  /*07f0*/  @!P0 VIADD R17, R17, 0x80 ;  /* 0x0000008011118836 */ /* 0x000fe40000000000 */
[----:B--2---:R-:W-:-:S05]  /*0800*/  @!P0 IMAD.WIDE.U32 R4, R7, 0x2, R4 ;  /* 0x0000000207048825 */ /* 0x004fca00078e0004 */
[----:B------:R3:W-:Y:S02]  /*0810*/  @!P0 STG.E.U16 desc[UR6][R4.64], R3 ;  /* 0x0000000304008986 */ /* 0x0007e4000c101506 */
.L_x_12364:
[----:B------:R-:W-:Y:S05]  /*0820*/  BSYNC.RECONVERGENT B0 ;  /* 0x0000000000007941 */ /* 0x000fea0003800200 */
.L_x_12357:
        /* <DEDUP_REMOVED lines=8> */
.L_x_12356:
[----:B------:R-:W0:Y:S01]  /*08b0*/  S2R R15, SR_TID.X ;  /* 0x00000000000f7919 */ /* 0x000e220000002100 */
[----:B------:R-:W1:Y:S01]  /*08c0*/  LDC.64 R2, c[0x0][0x390] ;  /* 0x0000e400ff027b82 */ /* 0x000e620000000a00 */
[----:B------:R-:W2:Y:S07]  /*08d0*/  LDCU.U16 UR4, c[0x0][0x386] ;  /* 0x000070c0ff0477ac */ /* 0x000eae0008000400 */
[----:B------:R-:W3:Y:S01]  /*08e0*/  LDC.64 R4, c[0x0][0x388] ;  /* 0x0000e200ff047b82 */ /* 0x000ee20000000a00 */
[----:B-1----:R-:W-:-:S04]  /*08f0*/  IMAD.WIDE.U32 R2, R0, 0x2, R2 ;  /* 0x0000000200027825 */ /* 0x002fc800078e0002 */
[----:B0-----:R-:W-:-:S05]  /*0900*/  IMAD.WIDE.U32 R2, R15, 0x4, R2 ;  /* 0x000000040f027825 */ /* 0x001fca00078e0002 */
[----:B------:R-:W4:Y:S04]  /*0910*/  LDG.E R6, desc[UR6][R2.64] ;  /* 0x0000000602067981 */ /* 0x000f28000c1e1900 */
[----:B------:R-:W5:Y:S04]  /*0920*/  LDG.E R7, desc[UR6][R2.64+0x200] ;  /* 0x0002000602077981 */ /* 0x000f68000c1e1900 */
[----:B------:R-:W5:Y:S04]  /*0930*/  LDG.E R9, desc[UR6][R2.64+0x400] ;  /* 0x0004000602097981 */ /* 0x000f68000c1e1900 */
[----:B------:R0:W5:Y:S01]  /*0940*/  LDG.E R11, desc[UR6][R2.64+0x600] ;  /* 0x00060006020b7981 */ /* 0x000162000c1e1900 */
[----:B--2---:R-:W-:Y:S01]  /*0950*/  UPRMT UR4, UR4, 0x9910, URZ ;  /* 0x0000991004047896 */ /* 0x004fe200080000ff */
[----:B---3--:R-:W-:-:S05]  /*0960*/  IMAD.WIDE.U32 R4, R0, 0x2, R4 ;  /* 0x0000000200047825 */ /* 0x008fca00078e0004 */
[----:B------:R-:W-:Y:S02]  /*0970*/  ISETP.NE.AND P1, PT, RZ, UR4, PT ;  /* 0x00000004ff007c0c */ /* 0x000fe4000bf25270 */
[----:B------:R-:W-:Y:S01]  /*0980*/  ISETP.LT.AND P0, PT, RZ, UR4, PT ;  /* 0x00000004ff007c0c */ /* 0x000fe2000bf01270 */
[----:B0-----:R-:W-:-:S03]  /*0990*/  IMAD.WIDE.U32 R2, R15, 0x4, R4 ;  /* 0x000000040f027825 */ /* 0x001fc600078e0004 */
[----:B------:R-:W-:Y:S02]  /*09a0*/  SEL R17, RZ, 0x1, !P0 ;  /* 0x00000001ff117807 */ /* 0x000fe40004000000 */
[C---:B----4-:R-:W-:Y:S02]  /*09b0*/  PRMT R0, R6.reuse, 0x7632, R0 ;  /* 0x0000763206007816 */ /* 0x050fe40000000000 */
[-C--:B------:R-:W-:Y:S02]  /*09c0*/  SEL R6, R6, R17.reuse, !P1 ;  /* 0x0000001106067207 */ /* 0x080fe40004800000 */
[----:B-----5:R-:W-:Y:S02]  /*09d0*/  PRMT R8, R7, 0x7632, R8 ;  /* 0x0000763207087816 */ /* 0x020fe40000000008 */
[----:B------:R-:W-:Y:S02]  /*09e0*/  SEL R13, R0, R17, !P1 ;  /* 0x00000011000d7207 */ /* 0x000fe40004800000 */
[----:B------:R-:W-:-:S02]  /*09f0*/  PRMT R10, R9, 0x7632, R10 ;  /* 0x00007632090a7816 */ /* 0x000fc4000000000a */
[-C--:B------:R-:W-:Y:S02]  /*0a00*/  SEL R7, R7, R17.reuse, !P1 ;  /* 0x0000001107077207 */ /* 0x080fe40004800000 */
[-C--:B------:R-:W-:Y:S02]  /*0a10*/  SEL R8, R8, R17.reuse, !P1 ;  /* 0x0000001108087207 */ /* 0x080fe40004800000 */
[-C--:B------:R-:W-:Y:S02]  /*0a20*/  SEL R9, R9, R17.reuse, !P1 ;  /* 0x0000001109097207 */ /* 0x080fe40004800000 */
[-C--:B------:R-:W-:Y:S02]  /*0a30*/  SEL R10, R10, R17.reuse, !P1 ;  /* 0x000000110a0a7207 */ /* 0x080fe40004800000 */
[C---:B------:R-:W-:Y:S02]  /*0a40*/  SEL R0, R11.reuse, R17, !P1 ;  /* 0x000000110b007207 */ /* 0x040fe40004800000 */
[----:B------:R-:W-:-:S02]  /*0a50*/  @!P1 PRMT R17, R11, 0x7632, R17 ;  /* 0x000076320b119816 */ /* 0x000fc40000000011 */
        /* <DEDUP_REMOVED lines=9> */
.L_x_12365:
        /* <DEDUP_REMOVED lines=9> */
.L_x_32432:


//--------------------- .text._ZN2at6native29vectorized_elementwise_kernelILi4ENS0_13AUnaryFunctorIsssZZZNS0_21heaviside_kernel_cudaERNS_18TensorIteratorBaseEENKUlvE_clEvENKUlvE3_clEvEUlssE_EESt5arrayIPcLm2EEEEviT0_T1_ --------------------------
	.section	.text._ZN2at6native29vectorized_elementwise_kernelILi4ENS0_13AUnaryFunctorIsssZZZNS0_21heaviside_kernel_cudaERNS_18TensorIteratorBaseEENKUlvE_clEvENKUlvE3_clEvEUlssE_EESt5arrayIPcLm2EEEEviT0_T1_,"ax",@progbits
	.align	128
        .global         _ZN2at6native29vectorized_elementwise_kernelILi4ENS0_13AUnaryFunctorIsssZZZNS0_21heaviside_kernel_cudaERNS_18TensorIteratorBaseEENKUlvE_clEvENKUlvE3_clEvEUlssE_EESt5arrayIPcLm2EEEEviT0_T1_
        .type           _ZN2at6native29vectorized_elementwise_kernelILi4ENS0_13AUnaryFunctorIsssZZZNS0_21heaviside_kernel_cudaERNS_18TensorIteratorBaseEENKUlvE_clEvENKUlvE3_clEvEUlssE_EESt5arrayIPcLm2EEEEviT0_T1_,@function
        .size           _ZN2at6native29vectorized_elementwise_kernelILi4ENS0_13AUnaryFunctorIsssZZZNS0_21heaviside_kernel_cudaERNS_18TensorIteratorBaseEENKUlvE_clEvENKUlvE3_clEvEUlssE_EESt5arrayIPcLm2EEEEviT0_T1_,(.L_x_32433 - _ZN2at6native29vectorized_elementwise_kernelILi4ENS0_13AUnaryFunctorIsssZZZNS0_21heaviside_kernel_cudaERNS_18TensorIteratorBaseEENKUlvE_clEvENKUlvE3_clEvEUlssE_EESt5arrayIPcLm2EEEEviT0_T1_)
        .other          _ZN2at6native29vectorized_elementwise_kernelILi4ENS0_13AUnaryFunctorIsssZZZNS0_21heaviside_kernel_cudaERNS_18TensorIteratorBaseEENKUlvE_clEvENKUlvE3_clEvEUlssE_EESt5arrayIPcLm2EEEEviT0_T1_,@"STO_CUDA_ENTRY STV_DEFAULT"
_ZN2at6native29vectorized_elementwise_kernelILi4ENS0_13AUnaryFunctorIsssZZZNS0_21heaviside_kernel_cudaERNS_18TensorIteratorBaseEENKUlvE_clEvENKUlvE3_clEvEUlssE_EESt5arrayIPcLm2EEEEviT0_T1_:
.text._ZN2at6native29vectorized_elementwise_kernelILi4ENS0_13AUnaryFunctorIsssZZZNS0_21heaviside_kernel_cudaERNS_18TensorIteratorBaseEENKUlvE_clEvENKUlvE3_clEvEUlssE_EESt5arrayIPcLm2EEEEviT0_T1_:
        /* <DEDUP_REMOVED lines=94> */
.L_x_12369:
[----:B------:R-:W-:-:S13]  /*05e0*/  ISETP.GE.U32.AND P0, PT, R17, R16, PT ;  /* 0x000000101100720c */ /* 0x000fda0003f06070 */
[----:B------:R-:W-:Y:S05]  /*05f0*/  @P0 BRA `(.L_x_12371) ;  /* 0x0000000000300947 */ /* 0x000fea0003800000 */
[----:B0-----:R-:W0:Y:S01]  /*0600*/  LDC.64 R8, c[0x0][0x388] ;  /* 0x0000e200ff087b82 */ /* 0x001e220000000a00 */
[----:B------:R-:W-:Y:S02]  /*0610*/  IMAD.IADD R7, R0, 0x1, R17 ;  /* 0x0000000100077824 */ /* 0x000fe400078e0211 */
[----:B------:R-:W-:Y:S02]  /*0620*/  VIADD R17, R17, 0x80 ;  /* 0x0000008011117836 */ /* 0x000fe40000000000 */
[----:B0-----:R-:W-:-:S05]  /*0630*/  IMAD.WIDE.U32 R8, R7, 0x2, R8 ;  /* 0x0000000207087825 */ /* 0x001fca00078e0008 */
[----:B------:R1:W-:Y:S02]  /*0640*/  STG.E.U16 desc[UR6][R8.64], R22 ;  /* 0x0000001608007986 */ /* 0x0003e4000c101506 */
.L_x_12370:
[----:B------:R-:W-:-:S13]  /*0650*/  ISETP.GE.U32.AND P0, PT, R17, R16, PT ;  /* 0x000000101100720c */ /* 0x000fda0003f06070 */
[----:B------:R-:W-:Y:S05]  /*0660*/  @P0 BRA `(.L_x_12372) ;  /* 0x0000000000300947 */ /* 0x000fea0003800000 */
[----:B01----:R-:W0:Y:S01]  /*0670*/  LDC.64 R8, c[0x0][0x388] ;  /* 0x0000e200ff087b82 */ /* 0x003e220000000a00 */
[----:B------:R-:W-:Y:S02]  /*0680*/  IMAD.IADD R7, R0, 0x1, R17 ;  /* 0x0000000100077824 */ /* 0x000fe400078e0211 */
[----:B------:R-:W-:Y:S02]  /*0690*/  VIADD R17, R17, 0x80 ;  /* 0x0000008011117836 */ /* 0x000fe40000000000 */
[----:B0-----:R-:W-:-:S05]  /*06a0*/  IMAD.WIDE.U32 R8, R7, 0x2, R8 ;  /* 0x0000000207087825 */ /* 0x001fca00078e0008 */
[----:B------:R1:W-:Y:S02]  /*06b0*/  STG.E.U16 desc[UR6][R8.64], R6 ;  /* 0x0000000608007986 */ /* 0x0003e4000c101506 */
.L_x_12371:
[----:B------:R-:W-:-:S13]  /*06c0*/  ISETP.GE.U32.AND P0, PT, R17, R16, PT ;  /* 0x000000101100720c */ /* 0x000fda0003f06070 */
[----:B------:R-:W-:Y:S05]  /*06d0*/  @P0 BRA `(.L_x_12373) ;  /* 0x0000000000340947 */ /* 0x000fea0003800000 */
[----:B01----:R-:W0:Y:S01]  /*06e0*/  LDC.64 R6, c[0x0][0x388] ;  /* 0x0000e200ff067b82 */ /* 0x003e220000000a00 */
[----:B------:R-:W-:Y:S02]  /*06f0*/  IMAD.IADD R9, R0, 0x1, R17 ;  /* 0x0000000100097824 */ /* 0x000fe400078e0211 */
[----:B------:R-:W-:Y:S02]  /*0700*/  VIADD R17, R17, 0x80 ;  /* 0x0000008011117836 */ /* 0x000fe40000000000 */
[----:B0-----:R-:W-:-:S05]  /*0710*/  IMAD.WIDE.U32 R6, R9, 0x2, R6 ;  /* 0x0000000209067825 */ /* 0x001fca00078e0006 */
[----:B------:R2:W-:Y:S02]  /*0720*/  STG.E.U16 desc[UR6][R6.64], R5 ;  /* 0x0000000506007986 */ /* 0x0005e4000c101506 */
.L_x_12372:
        /* <DEDUP_REMOVED lines=8> */
.L_x_12373:
[----:B------:R-:W-:Y:S05]  /*07b0*/  BSYNC.RELIABLE B1 ;  /* 0x0000000000017941 */ /* 0x000fea0003800100 */
.L_x_12368:
[----:B------:R-:W-:-:S13]  /*07c0*/  ISETP.GE.U32.AND P0, PT, R17, R16, PT ;  /* 0x000000101100720c */ /* 0x000fda0003f06070 */
[----:B--2---:R-:W2:Y:S01]  /*07d0*/  @!P0 LDC.64 R4, c[0x0][0x388] ;  /* 0x0000e200ff048b82 */ /* 0x004ea20000000a00 */
[----:B0-----:R-:W-:Y:S02]  /*07e0*/  @!P0 IMAD.IADD R7, R0, 0x1, R17 ;  /* 0x0000000100078824 */ /* 0x001fe400078e0211 */
[----:B------:R-:W-:Y:S02]  /*07f0*/  @!P0 VIADD R17, R17, 0x80 ;  /* 0x0000008011118836 */ /* 0x000fe40000000000 */
[----:B--2---:R-:W-:-:S05]  /*0800*/  @!P0 IMAD.WIDE.U32 R4, R7, 0x2, R4 ;  /* 0x0000000207048825 */ /* 0x004fca00078e0004 */
[----:B------:R3:W-:Y:S02]  /*0810*/  @!P0 STG.E.U16 desc[UR6][R4.64], R3 ;  /* 0x0000000304008986 */ /* 0x0007e4000c101506 */
.L_x_12374:
[----:B------:R-:W-:Y:S05]  /*0820*/  BSYNC.RECONVERGENT B0 ;  /* 0x0000000000007941 */ /* 0x000fea0003800200 */
.L_x_12367:
        /* <DEDUP_REMOVED lines=8> */
.L_x_12366:
[----:B------:R-:W0:Y:S01]  /*08b0*/  S2R R11, SR_TID.X ;  /* 0x00000000000b7919 */ /* 0x000e220000002100 */
[----:B------:R-:W1:Y:S01]  /*08c0*/  LDC.64 R2, c[0x0][0x390] ;  /* 0x0000e400ff027b82 */ /* 0x000e620000000a00 */
[----:B------:R-:W2:Y:S07]  /*08d0*/  LDCU.U16 UR4, c[0x0][0x386] ;  /* 0x000070c0ff0477ac */ /* 0x000eae0008000400 */
[----:B------:R-:W3:Y:S01]  /*08e0*/  LDC.64 R4, c[0x0][0x388] ;  /* 0x0000e200ff047b82 */ /* 0x000ee20000000a00 */
[----:B-1----:R-:W-:-:S04]  /*08f0*/  IMAD.WIDE.U32 R2, R0, 0x2, R2 ;  /* 0x0000000200027825 */ /* 0x002fc800078e0002 */
[----:B0-----:R-:W-:-:S05]  /*0900*/  IMAD.WIDE.U32 R6, R11, 0x8, R2 ;  /* 0x000000080b067825 */ /* 0x001fca00078e0002 */
[----:B------:R-:W4:Y:S04]  /*0910*/  LDG.E.64 R8, desc[UR6][R6.64] ;  /* 0x0000000606087981 */ /* 0x000f28000c1e1b00 */
[----:B------:R0:W5:Y:S01]  /*0920*/  LDG.E.64 R2, desc[UR6][R6.64+0x400] ;  /* 0x0004000606027981 */ /* 0x000162000c1e1b00 */
[----:B--2---:R-:W-:Y:S01]  /*0930*/  UPRMT UR4, UR4, 0x9910, URZ ;  /* 0x0000991004047896 */ /* 0x004fe200080000ff */
[----:B---3--:R-:W-:-:S05]  /*0940*/  IMAD.WIDE.U32 R4, R0, 0x2, R4 ;  /* 0x0000000200047825 */ /* 0x008fca00078e0004 */
[----:B------:R-:W-:Y:S01]  /*0950*/  ISETP.NE.AND P1, PT, RZ, UR4, PT ;  /* 0x00000004ff007c0c */ /* 0x000fe2000bf25270 */
[----:B------:R-:W-:Y:S01]  /*0960*/  IMAD.WIDE.U32 R4, R11, 0x8, R4 ;  /* 0x000000080b047825 */ /* 0x000fe200078e0004 */
[----:B------:R-:W-:-:S04]  /*0970*/  ISETP.LT.AND P0, PT, RZ, UR4, PT ;  /* 0x00000004ff007c0c */ /* 0x000fc8000bf01270 */
[----:B------:R-:W-:Y:S02]  /*0980*/  SEL R13, RZ, 0x1, !P0 ;  /* 0x00000001ff0d7807 */ /* 0x000fe40004000000 */
[----:B----4-:R-:W-:Y:S02]  /*0990*/  PRMT R0, R8, 0x7632, R0 ;  /* 0x0000763208007816 */ /* 0x010fe40000000000 */
[C---:B0-----:R-:W-:Y:S02]  /*09a0*/  PRMT R6, R9.reuse, 0x7632, R6 ;  /* 0x0000763209067816 */ /* 0x041fe40000000006 */
[----:B-----5:R-:W-:Y:S02]  /*09b0*/  PRMT R7, R2, 0x7632, R7 ;  /* 0x0000763202077816 */ /* 0x020fe40000000007 */
[-C--:B------:R-:W-:Y:S02]  /*09c0*/  SEL R10, R9, R13.reuse, !P1 ;  /* 0x0000000d090a7207 */ /* 0x080fe40004800000 */
[----:B------:R-:W-:-:S02]  /*09d0*/  SEL R9, R0, R13, !P1 ;  /* 0x0000000d00097207 */ /* 0x000fc40004800000 */
        /* <DEDUP_REMOVED lines=8> */
[----:B------:R-:W-:Y:S02]  /*0a60*/  PRMT R2, R2, 0x5410, R7 ;  /* 0x0000541002027816 */ /* 0x000fe40000000007 */
[----:B------:R-:W-:Y:S01]  /*0a70*/  PRMT R3, R0, 0x5410, R13 ;  /* 0x0000541000037816 */ /* 0x000fe2000000000d */
[----:B------:R-:W-:Y:S04]  /*0a80*/  STG.E.64 desc[UR6][R4.64], R8 ;  /* 0x0000000804007986 */ /* 0x000fe8000c101b06 */
[----:B------:R-:W-:Y:S01]  /*0a90*/  STG.E.64 desc[UR6][R4.64+0x400], R2 ;  /* 0x0004000204007986 */ /* 0x000fe2000c101b06 */
[----:B------:R-:W-:Y:S05]  /*0aa0*/  EXIT ;  /* 0x000000000000794d */ /* 0x000fea0003800000 */
.L_x_12375:
        /* <DEDUP_REMOVED lines=13> */
.L_x_32433:


//--------------------- .text._ZN2at6native29vectorized_elementwise_kernelILi8ENS0_13AUnaryFunctorIsssZZZNS0_21heaviside_kernel_cudaERNS_18TensorIteratorBaseEENKUlvE_clEvENKUlvE3_clEvEUlssE_EESt5arrayIPcLm2EEEEviT0_T1_ --------------------------
	.section	.text._ZN2at6native29vectorized_elementwise_kernelILi8ENS0_13AUnaryFunctorIsssZZZNS0_21heaviside_kernel_cudaERNS_18TensorIteratorBaseEENKUlvE_clEvENKUlvE3_clEvEUlssE_EESt5arrayIPcLm2EEEEviT0_T1_,"ax",@progbits
	.align	128
        .global         _ZN2at6native29vectorized_elementwise_kernelILi8ENS0_13AUnaryFunctorIsssZZZNS0_21heaviside_kernel_cudaERNS_18TensorIteratorBaseEENKUlvE_clEvENKUlvE3_clEvEUlssE_EESt5arrayIPcLm2EEEEviT0_T1_
        .type           _ZN2at6native29vectorized_elementwise_kernelILi8ENS0_13AUnaryFunctorIsssZZZNS0_21heaviside_kernel_cudaERNS_18TensorIteratorBaseEENKUlvE_clEvENKUlvE3_clEvEUlssE_EESt5arrayIPcLm2EEEEviT0_T1_,@function
        .size           _ZN2at6native29vectorized_elementwise_kernelILi8ENS0_13AUnaryFunctorIsssZZZNS0_21heaviside_kernel_cudaERNS_18TensorIteratorBaseEENKUlvE_clEvENKUlvE3_clEvEUlssE_EESt5arrayIPcLm2EEEEviT0_T1_,(.L_x_32434 - _ZN2at6native29vectorized_elementwise_kernelILi8ENS0_13AUnaryFunctorIsssZZZNS0_21heaviside_kernel_cudaERNS_18TensorIteratorBaseEENKUlvE_clEvENKUlvE3_clEvEUlssE_EESt5arrayIPcLm2EEEEviT0_T1_)
        .other          _ZN2at6native29vectorized_elementwise_kernelILi8ENS0_13AUnaryFunctorIsssZZZNS0_21heaviside_kernel_cudaERNS_18TensorIteratorBaseEENKUlvE_clEvENKUlvE3_clEvEUlssE_EESt5arrayIPcLm2EEEEviT0_T1_,@"STO_CUDA_ENTRY STV_DEFAULT"
_ZN2at6native29vectorized_elementwise_kernelILi8ENS0_13AUnaryFunctorIsssZZZNS0_21heaviside_kernel_cudaERNS_18TensorIteratorBaseEENKUlvE_clEvENKUlvE3_clEvEUlssE_EESt5arrayIPcLm2EEEEviT0_T1_:
.text._ZN2at6native29vectorized_elementwise_kernelILi8ENS0_13AUnaryFunctorIsssZZZNS0_21heaviside_kernel_cudaERNS_18TensorIteratorBaseEENKUlvE_clEvENKUlvE3_clEvEUlssE_EESt5arrayIPcLm2EEEEviT0_T1_:
        /* <DEDUP_REMOVED lines=94> */
.L_x_12379:
[----:B------:R-:W-:-:S13]  /*05e0*/  ISETP.GE.U32.AND P0, PT, R17, R16, PT ;  /* 0x000000101100720c */ /* 0x000fda0003f06070 */
[----:B------:R-:W-:Y:S05]  /*05f0*/  @P0 BRA `(.L_x_12381) ;  /* 0x0000000000300947 */ /* 0x000fea0003800000 */
[----:B0-----:R-:W0:Y:S01]  /*0600*/  LDC.64 R8, c[0x0][0x388] ;  /* 0x0000e200ff087b82 */ /* 0x001e220000000a00 */
[----:B------:R-:W-:Y:S02]  /*0610*/  IMAD.IADD R7, R0, 0x1, R17 ;  /* 0x0000000100077824 */ /* 0x000fe400078e0211 */
[----:B------:R-:W-:Y:S02]  /*0620*/  VIADD R17, R17, 0x80 ;  /* 0x0000008011117836 */ /* 0x000fe40000000000 */
[----:B0-----:R-:W-:-:S05]  /*0630*/  IMAD.WIDE.U32 R8, R7, 0x2, R8 ;  /* 0x0000000207087825 */ /* 0x001fca00078e0008 */
[----:B------:R1:W-:Y:S02]  /*0640*/  STG.E.U16 desc[UR6][R8.64], R22 ;  /* 0x0000001608007986 */ /* 0x0003e4000c101506 */
.L_x_12380:
[----:B------:R-:W-:-:S13]  /*0650*/  ISETP.GE.U32.AND P0, PT, R17, R16, PT ;  /* 0x000000101100720c */ /* 0x000fda0003f06070 */
[----:B------:R-:W-:Y:S05]  /*0660*/  @P0 BRA `(.L_x_12382) ;  /* 0x0000000000300947 */ /* 0x000fea0003800000 */
[----:B01----:R-:W0:Y:S01]  /*0670*/  LDC.64 R8, c[0x0][0x388] ;  /* 0x0000e200ff087b82 */ /* 0x003e220000000a00 */
[----:B------:R-:W-:Y:S02]  /*0680*/  IMAD.IADD R7, R0, 0x1, R17 ;  /* 0x0000000100077824 */ /* 0x000fe400078e0211 */
[----:B------:R-:W-:Y:S02]  /*0690*/  VIADD R17, R17, 0x80 ;  /* 0x0000008011117836 */ /* 0x000fe40000000000 */
[----:B0-----:R-:W-:-:S05]  /*06a0*/  IMAD.WIDE.U32 R8, R7, 0x2, R8 ;  /* 0x0000000207087825 */ /* 0x001fca00078e0008 */
[----:B------:R1:W-:Y:S02]  /*06b0*/  STG.E.U16 desc[UR6][R8.64], R6 ;  /* 0x0000000608007986 */ /* 0x0003e4000c101506 */
.L_x_12381:
[----:B------:R-:W-:-:S13]  /*06c0*/  ISETP.GE.U32.AND P0, PT, R17, R16, PT ;  /* 0x000000101100720c */ /* 0x000fda0003f06070 */
[----:B------:R-:W-:Y:S05]  /*06d0*/  @P0 BRA `(.L_x_12383) ;  /* 0x0000000000340947 */ /* 0x000fea0003800000 */
[----:B01----:R-:W0:Y:S01]  /*06e0*/  LDC.64 R6, c[0x0][0x388] ;  /* 0x0000e200ff067b82 */ /* 0x003e220000000a00 */
[----:B------:R-:W-:Y:S02]  /*06f0*/  IMAD.IADD R9, R0, 0x1, R17 ;  /* 0x0000000100097824 */ /* 0x000fe400078e0211 */
[----:B------:R-:W-:Y:S02]  /*0700*/  VIADD R17, R17, 0x80 ;  /* 0x0000008011117836 */ /* 0x000fe40000000000 */
[----:B0-----:R-:W-:-:S05]  /*0710*/  IMAD.WIDE.U32 R6, R9, 0x2, R6 ;  /* 0x0000000209067825 */ /* 0x001fca00078e0006 */
[----:B------:R2:W-:Y:S02]  /*0720*/  STG.E.U16 desc[UR6][R6.64], R5 ;  /* 0x0000000506007986 */ /* 0x0005e4000c101506 */
.L_x_12382:
        /* <DEDUP_REMOVED lines=8> */
.L_x_12383:
[----:B------:R-:W-:Y:S05]  /*07b0*/  BSYNC.RELIABLE B1 ;  /* 0x0000000000017941 */ /* 0x000fea0003800100 */
.L_x_12378:
[----:B------:R-:W-:-:S13]  /*07c0*/  ISETP.GE.U32.AND P0, PT, R17, R16, PT ;  /* 0x000000101100720c */ /* 0x000fda0003f06070 */
[----:B--2---:R-:W2:Y:S01]  /*07d0*/  @!P0 LDC.64 R4, c[0x0][0x388] ;  /* 0x0000e200ff048b82 */ /* 0x004ea20000000a00 */
[----:B0-----:R-:W-:Y:S02]  /*07e0*/  @!P0 IMAD.IADD R7, R0, 0x1, R17 ;  /* 0x0000000100078824 */ /* 0x001fe400078e0211 */
[----:B------:R-:W-:Y:S02]  /*07f0*/  @!P0 VIADD R17, R17, 0x80 ;  /* 0x0000008011118836 */ /* 0x000fe40000000000 */
[----:B--2---:R-:W-:-:S05]  /*0800*/  @!P0 IMAD.WIDE.U32 R4, R7, 0x2, R4 ;  /* 0x0000000207048825 */ /* 0x004fca00078e0004 */
[----:B------:R3:W-:Y:S02]  /*0810*/  @!P0 STG.E.U16 desc[UR6][R4.64], R3 ;  /* 0x0000000304008986 */ /* 0x0007e4000c101506 */
.L_x_12384:
[----:B------:R-:W-:Y:S05]  /*0820*/  BSYNC.RECONVERGENT B0 ;  /* 0x0000000000007941 */ /* 0x000fea0003800200 */
.L_x_12377:
        /* <DEDUP_REMOVED lines=8> */
.L_x_12376:
[----:B------:R-:W0:Y:S01]  /*08b0*/  S2R R13, SR_TID.X ;  /* 0x00000000000d7919 */ /* 0x000e220000002100 */
[----:B------:R-:W1:Y:S02]  /*08c0*/  LDC.64 R2, c[0x0][0x390] ;  /* 0x0000e400ff027b82 */ /* 0x000e640000000a00 */
[----:B-1----:R-:W-:-:S04]  /*08d0*/  IMAD.WIDE.U32 R2, R0, 0x2, R2 ;  /* 0x0000000200027825 */ /* 0x002fc800078e0002 */
[----:B0-----:R-:W-:Y:S01]  /*08e0*/  IMAD.WIDE.U32 R4, R13, 0x10, R2 ;  /* 0x000000100d047825 */ /* 0x001fe200078e0002 */
[----:B------:R-:W0:Y:S01]  /*08f0*/  LDCU.U16 UR4, c[0x0][0x386] ;  /* 0x000070c0ff0477ac */ /* 0x000e220008000400 */
[----:B------:R-:W1:Y:S04]  /*0900*/  LDC.64 R2, c[0x0][0x388] ;  /* 0x0000e200ff027b82 */ /* 0x000e680000000a00 */
[----:B------:R-:W2:Y:S01]  /*0910*/  LDG.E.128 R4, desc[UR6][R4.64] ;  /* 0x0000000604047981 */ /* 0x000ea2000c1e1d00 */
[----:B0-----:R-:W-:-:S06]  /*0920*/  UPRMT UR4, UR4, 0x9910, URZ ;  /* 0x0000991004047896 */ /* 0x001fcc00080000ff */
[----:B------:R-:W-:Y:S01]  /*0930*/  ISETP.NE.AND P1, PT, RZ, UR4, PT ;  /* 0x00000004ff007c0c */ /* 0x000fe2000bf25270 */
[----:B-1----:R-:W-:Y:S01]  /*0940*/  IMAD.WIDE.U32 R2, R0, 0x2, R2 ;  /* 0x0000000200027825 */ /* 0x002fe200078e0002 */
[----:B------:R-:W-:-:S04]  /*0950*/  ISETP.LT.AND P0, PT, RZ, UR4, PT ;  /* 0x00000004ff007c0c */ /* 0x000fc8000bf01270 */
[----:B------:R-:W-:Y:S01]  /*0960*/  SEL R15, RZ, 0x1, !P0 ;  /* 0x00000001ff0f7807 */ /* 0x000fe20004000000 */
[----:B------:R-:W-:Y:S01]  /*0970*/  IMAD.WIDE.U32 R2, R13, 0x10, R2 ;  /* 0x000000100d027825 */ /* 0x000fe200078e0002 */
[----:B--2---:R-:W-:Y:S02]  /*0980*/  PRMT R0, R6, 0x7632, R0 ;  /* 0x0000763206007816 */ /* 0x004fe40000000000 */
[----:B------:R-:W-:Y:S02]  /*0990*/  PRMT R8, R5, 0x7632, R8 ;  /* 0x0000763205087816 */ /* 0x000fe40000000008 */
[----:B------:R-:W-:Y:S02]  /*09a0*/  PRMT R9, R4, 0x7632, R9 ;  /* 0x0000763204097816 */ /* 0x000fe40000000009 */
        /* <DEDUP_REMOVED lines=11> */
[----:B------:R-:W-:-:S05]  /*0a60*/  PRMT R7, R0, 0x5410, R15 ;  /* 0x0000541000077816 */ /* 0x000fca000000000f */
[----:B------:R-:W-:Y:S01]  /*0a70*/  STG.E.128 desc[UR6][R2.64], R4 ;  /* 0x0000000402007986 */ /* 0x000fe2000c101d06 */
[----:B------:R-:W-:Y:S05]  /*0a80*/  EXIT ;  /* 0x000000000000794d */ /* 0x000fea0003800000 */
.L_x_12385:
        /* <DEDUP_REMOVED lines=15> */
.L_x_32434:


//--------------------- .text._ZN2at6native18elementwise_kernelILi128ELi4EZNS0_15gpu_kernel_implINS0_13BinaryFunctorIlllZZZNS0_21heaviside_kernel_cudaERNS_18TensorIteratorBaseEENKUlvE_clEvENKUlvE2_clEvEUlllE_EEEEvS5_RKT_EUliE_EEviT1_ --------------------------
	.section	.text._ZN2at6native18elementwise_kernelILi128ELi4EZNS0_15gpu_kernel_implINS0_13BinaryFunctorIlllZZZNS0_21heaviside_kernel_cudaERNS_18TensorIteratorBaseEENKUlvE_clEvENKUlvE2_clEvEUlllE_EEEEvS5_RKT_EUliE_EEviT1_,"ax",@progbits
	.align	128
        .global         _ZN2at6native18elementwise_kernelILi128ELi4EZNS0_15gpu_kernel_implINS0_13BinaryFunctorIlllZZZNS0_21heaviside_kernel_cudaERNS_18TensorIteratorBaseEENKUlvE_clEvENKUlvE2_clEvEUlllE_EEEEvS5_RKT_EUliE_EEviT1_
        .type           _ZN2at6native18elementwise_kernelILi128ELi4EZNS0_15gpu_kernel_implINS0_13BinaryFunctorIlllZZZNS0_21heaviside_kernel_cudaERNS_18TensorIteratorBaseEENKUlvE_clEvENKUlvE2_clEvEUlllE_EEEEvS5_RKT_EUliE_EEviT1_,@function
        .size           _ZN2at6native18elementwise_kernelILi128ELi4EZNS0_15gpu_kernel_implINS0_13BinaryFunctorIlllZZZNS0_21heaviside_kernel_cudaERNS_18TensorIteratorBaseEENKUlvE_clEvENKUlvE2_clEvEUlllE_EEEEvS5_RKT_EUliE_EEviT1_,(.L_x_32435 - _ZN2at6native18elementwise_kernelILi128ELi4EZNS0_15gpu_kernel_implINS0_13BinaryFunctorIlllZZZNS0_21heaviside_kernel_cudaERNS_18TensorIteratorBaseEENKUlvE_clEvENKUlvE2_clEvEUlllE_EEEEvS5_RKT_EUliE_EEviT1_)
        .other          _ZN2at6native18elementwise_kernelILi128ELi4EZNS0_15gpu_kernel_implINS0_13BinaryFunctorIlllZZZNS0_21heaviside_kernel_cudaERNS_18TensorIteratorBaseEENKUlvE_clEvENKUlvE2_clEvEUlllE_EEEEvS5_RKT_EUliE_EEviT1_,@"STO_CUDA_ENTRY STV_DEFAULT"
_ZN2at6native18elementwise_kernelILi128ELi4EZNS0_15gpu_kernel_implINS0_13BinaryFunctorIlllZZZNS0_21heaviside_kernel_cudaERNS_18TensorIteratorBaseEENKUlvE_clEvENKUlvE2_clEvEUlllE_EEEEvS5_RKT_EUliE_EEviT1_:
.text._ZN2at6native18elementwise_kernelILi128ELi4EZNS0_15gpu_kernel_implINS0_13BinaryFunctorIlllZZZNS0_21heaviside_kernel_cudaERNS_18TensorIteratorBaseEENKUlvE_clEvENKUlvE2_clEvEUlllE_EEEEvS5_RKT_EUliE_EEviT1_:
        /* <DEDUP_REMOVED lines=371> */
.L_x_12388:
        /* <DEDUP_REMOVED lines=15> */
[----:B--2---:R-:W-:Y:S01]  /*1820*/  SHF.R.S32.HI R17, RZ, 0x1f, R16 ;  /* 0x0000001fff117819 */ /* 0x004fe20000011410 */
[----:B------:R-:W-:Y:S06]  /*1830*/  BRA `(.L_x_12394) ;  /* 0x0000000c004c7947 */ /* 0x000fec0003800000 */
.L_x_12392:
[----:B------:R0:W5:Y:S01]  /*1840*/  LDG.E.U8 R16, desc[UR36][R2.64] ;  /* 0x0000002402107981 */ /* 0x000162000c1e1100 */
[----:B------:R-:W-:Y:S01]  /*1850*/  IMAD.MOV.U32 R17, RZ, RZ, RZ ;  /* 0x000000ffff117224 */ /* 0x000fe200078e00ff */
[----:B------:R-:W-:Y:S06]  /*1860*/  BRA `(.L_x_12394) ;  /* 0x0000000c00407947 */ /* 0x000fec0003800000 */
.L_x_12391:
[----:B------:R-:W-:-:S09]  /*1870*/  UISETP.NE.AND UP0, UPT, UR4, 0x2, UPT ;  /* 0x000000020400788c */ /* 0x000fd2000bf05270 */
[----:B------:R-:W-:Y:S05]  /*1880*/  BRA.U !UP0, `(.L_x_12395) ;  /* 0x0000000108247547 */ /* 0x000fea000b800000 */
[----:B------:R-:W-:-:S09]  /*1890*/  UISETP.NE.AND UP0, UPT, UR4, 0x3, UPT ;  /* 0x000000030400788c */ /* 0x000fd2000bf05270 */
[----:B------:R-:W-:Y:S05]  /*18a0*/  BRA.U !UP0, `(.L_x_12396) ;  /* 0x0000000108107547 */ /* 0x000fea000b800000 */
[----:B------:R-:W-:-:S09]  /*18b0*/  UISETP.NE.AND UP0, UPT, UR4, 0x4, UPT ;  /* 0x000000040400788c */ /* 0x000fd2000bf05270 */
[----:B------:R-:W-:Y:S05]  /*18c0*/  BRA.U UP0, `(.L_x_12393) ;  /* 0x0000000900a47547 */ /* 0x000fea000b800000 */
[----:B------:R0:W5:Y:S01]  /*18d0*/  LDG.E.64 R16, desc[UR36][R2.64] ;  /* 0x0000002402107981 */ /* 0x000162000c1e1b00 */
[----:B------:R-:W-:Y:S05]  /*18e0*/  BRA `(.L_x_12394) ;  /* 0x0000000c00207947 */ /* 0x000fea0003800000 */
.L_x_12396:
[----:B------:R-:W2:Y:S02]  /*18f0*/  LDG.E R16, desc[UR36][R2.64] ;  /* 0x0000002402107981 */ /* 0x000ea4000c1e1900 */
[----:B--2---:R-:W-:Y:S01]  /*1900*/  SHF.R.S32.HI R17, RZ, 0x1f, R16 ;  /* 0x0000001fff117819 */ /* 0x004fe20000011410 */
[----:B------:R-:W-:Y:S06]  /*1910*/  BRA `(.L_x_12394) ;  /* 0x0000000c00147947 */ /* 0x000fec0003800000 */
.L_x_12395:
[----:B------:R-:W2:Y:S02]  /*1920*/  LDG.E.S16 R16, desc[UR36][R2.64] ;  /* 0x0000002402107981 */ /* 0x000ea4000c1e1700 */
[----:B--2---:R-:W-:Y:S01]  /*1930*/  SHF.R.S32.HI R17, RZ, 0x1f, R16 ;  /* 0x0000001fff117819 */ /* 0x004fe20000011410 */
[----:B------:R-:W-:Y:S06]  /*1940*/  BRA `(.L_x_12394) ;  /* 0x0000000c00087947 */ /* 0x000fec0003800000 */
.L_x_12390:
[----:B------:R-:W-:-:S09]  /*1950*/  UISETP.GT.AND UP0, UPT, UR4, 0x6, UPT ;  /* 0x000000060400788c */ /* 0x000fd2000bf04270 */
[----:B------:R-:W-:Y:S05]  /*1960*/  BRA.U UP0, `(.L_x_12397) ;  /* 0x00000001002c7547 */ /* 0x000fea000b800000 */
[----:B------:R-:W-:-:S09]  /*1970*/  UISETP.NE.AND UP0, UPT, UR4, 0x5, UPT ;  /* 0x000000050400788c */ /* 0x000fd2000bf05270 */
[----:B------:R-:W-:Y:S05]  /*1980*/  BRA.U !UP0, `(.L_x_12398) ;  /* 0x0000000108147547 */ /* 0x000fea000b800000 */
[----:B------:R-:W-:-:S09]  /*1990*/  UISETP.NE.AND UP0, UPT, UR4, 0x6, UPT ;  /* 0x000000060400788c */ /* 0x000fd2000bf05270 */
[----:B------:R-:W-:Y:S05]  /*19a0*/  BRA.U UP0, `(.L_x_12393) ;  /* 0x00000009006c7547 */ /* 0x000fea000b800000 */
[----:B------:R-:W2:Y:S02]  /*19b0*/  LDG.E R2, desc[UR36][R2.64] ;  /* 0x0000002402027981 */ /* 0x000ea4000c1e1900 */
[----:B--2---:R0:W1:Y:S01]  /*19c0*/  F2I.S64.TRUNC R16, R2 ;  /* 0x0000000200107311 */ /* 0x004062000020d900 */
[----:B------:R-:W-:Y:S05]  /*19d0*/  BRA `(.L_x_12394) ;  /* 0x0000000800e47947 */ /* 0x000fea0003800000 */
.L_x_12398:
[----:B------:R-:W2:Y:S02]  /*19e0*/  LDG.E.U16 R2, desc[UR36][R2.64] ;  /* 0x0000002402027981 */ /* 0x000ea4000c1e1500 */
[----:B--2---:R-:W-:-:S06]  /*19f0*/  HADD2.F32 R16, -RZ, R2.H0_H0 ;  /* 0x20000002ff107230 */ /* 0x004fcc0000004100 */
[----:B------:R-:W0:Y:S01]  /*1a00*/  F2I.S64.TRUNC R16, R16 ;  /* 0x0000001000107311 */ /* 0x000e22000020d900 */
[----:B------:R-:W-:Y:S05]  /*1a10*/  BRA `(.L_x_12394) ;  /* 0x0000000800d47947 */ /* 0x000fea0003800000 */
.L_x_12397:
[----:B------:R-:W-:-:S09]  /*1a20*/  UISETP.NE.AND UP0, UPT, UR4, 0x7, UPT ;  /* 0x000000070400788c */ /* 0x000fd2000bf05270 */
[----:B------:R-:W-:Y:S05]  /*1a30*/  BRA.U !UP0, `(.L_x_12399) ;  /* 0x00000001082c7547 */ /* 0x000fea000b800000 */
[----:B------:R-:W-:-:S09]  /*1a40*/  UISETP.NE.AND UP0, UPT, UR4, 0x8, UPT ;  /* 0x000000080400788c */ /* 0x000fd2000bf05270 */
[----:B------:R-:W-:Y:S05]  /*1a50*/  BRA.U !UP0, `(.L_x_12400) ;  /* 0x0000000108147547 */ /* 0x000fea000b800000 */
[----:B------:R-:W-:-:S09]  /*1a60*/  UISETP.NE.AND UP0, UPT, UR4, 0x9, UPT ;  /* 0x000000090400788c */ /* 0x000fd2000bf05270 */
[----:B------:R-:W-:Y:S05]  /*1a70*/  BRA.U UP0, `(.L_x_12393) ;  /* 0x0000000900387547 */ /* 0x000fea000b800000 */
[----:B------:R-:W2:Y:S02]  /*1a80*/  LDG.E R2, desc[UR36][R2.64] ;  /* 0x0000002402027981 */ /* 0x000ea4000c1e1900 */
[----:B--2---:R0:W1:Y:S01]  /*1a90*/  F2I.S64.TRUNC R16, R2 ;  /* 0x0000000200107311 */ /* 0x004062000020d900 */
[----:B------:R-:W-:Y:S05]  /*1aa0*/  BRA `(.L_x_12394) ;  /* 0x0000000800b07947 */ /* 0x000fea0003800000 */
.L_x_12400:
[----:B------:R-:W2:Y:S02]  /*1ab0*/  LDG.E.U16 R2, desc[UR36][R2.64] ;  /* 0x0000002402027981 */ /* 0x000ea4000c1e1500 */
[----:B--2---:R-:W-:-:S06]  /*1ac0*/  HADD2.F32 R16, -RZ, R2.H0_H0 ;  /* 0x20000002ff107230 */ /* 0x004fcc0000004100 */
[----:B------:R-:W0:Y:S01]  /*1ad0*/  F2I.S64.TRUNC R16, R16 ;  /* 0x0000001000107311 */ /* 0x000e22000020d900 */
[----:B------:R-:W-:Y:S05]  /*1ae0*/  BRA `(.L_x_12394) ;  /* 0x0000000800a07947 */ /* 0x000fea0003800000 */
.L_x_12399:
[----:B------:R-:W2:Y:S02]  /*1af0*/  LDG.E.64 R2, desc[UR36][R2.64] ;  /* 0x0000002402027981 */ /* 0x000ea4000c1e1b00 */
[----:B--2---:R0:W1:Y:S01]  /*1b00*/  F2I.S64.F64.TRUNC R16, R2 ;  /* 0x0000000200107311 */ /* 0x004062000030d900 */
[----:B------:R-:W-:Y:S05]  /*1b10*/  BRA `(.L_x_12394) ;  /* 0x0000000800947947 */ /* 0x000fea0003800000 */
.L_x_12389:
        /* <DEDUP_REMOVED lines=11> */
[----:B------:R-:W-:Y:S01]  /*1bd0*/  SEL R16, RZ, 0x1, !P0 ;  /* 0x00000001ff107807 */ /* 0x000fe20004000000 */
[----:B------:R-:W-:Y:S08]  /*1be0*/  BRA `(.L_x_12394) ;  /* 0x0000000800607947 */ /* 0x000ff00003800000 */
.L_x_12403:
[----:B------:R-:W2:Y:S02]  /*1bf0*/  LDG.E.64 R2, desc[UR36][R2.64] ;  /* 0x0000002402027981 */ /* 0x000ea4000c1e1b00 */
[----:B--2---:R0:W1:Y:S01]  /*1c00*/  F2I.S64.F64.TRUNC R16, R2 ;  /* 0x0000000200107311 */ /* 0x004062000030d900 */
[----:B------:R-:W-:Y:S05]  /*1c10*/  BRA `(.L_x_12394) ;  /* 0x0000000800547947 */ /* 0x000fea0003800000 */
.L_x_12402:
        /* <DEDUP_REMOVED lines=24> */
[----:B------:R0:W1:Y:S01]  /*1da0*/  F2I.S64.TRUNC R16, R5 ;  /* 0x0000000500107311 */ /* 0x000062000020d900 */
[----:B------:R-:W-:Y:S05]  /*1db0*/  BRA `(.L_x_12394) ;  /* 0x0000000400ec7947 */ /* 0x000fea0003800000 */
.L_x_12405:
        /* <DEDUP_REMOVED lines=11> */
[----:B------:R0:W1:Y:S01]  /*1e70*/  F2I.S64.TRUNC R16, R0 ;  /* 0x0000000000107311 */ /* 0x000062000020d900 */
[----:B------:R-:W-:Y:S05]  /*1e80*/  BRA `(.L_x_12394) ;  /* 0x0000000400b87947 */ /* 0x000fea0003800000 */
.L_x_12404:
[----:B------:R-:W2:Y:S02]  /*1e90*/  LDG.E.U16 R16, desc[UR36][R2.64] ;  /* 0x0000002402107981 */ /* 0x000ea4000c1e1500 */
[----:B--2---:R-:W-:-:S06]  /*1ea0*/  IMAD.U32 R16, R16, 0x10000, RZ ;  /* 0x0001000010107824 */ /* 0x004fcc00078e00ff */
[----:B------:R-:W0:Y:S01]  /*1eb0*/  F2I.S64.TRUNC R16, R16 ;  /* 0x0000001000107311 */ /* 0x000e22000020d900 */
[----:B------:R-:W-:Y:S05]  /*1ec0*/  BRA `(.L_x_12394) ;  /* 0x0000000400a87947 */ /* 0x000fea0003800000 */
.L_x_12401:
        /* <DEDUP_REMOVED lines=9> */
[----:B------:R-:W-:Y:S01]  /*1f60*/  IMAD.MOV.U32 R17, RZ, RZ, RZ ;  /* 0x000000ffff117224 */ /* 0x000fe200078e00ff */
[----:B------:R-:W-:Y:S06]  /*1f70*/  BRA `(.L_x_12394) ;  /* 0x00000004007c7947 */ /* 0x000fec0003800000 */
.L_x_12408:
        /* <DEDUP_REMOVED lines=21> */
.L_x_12412:
[----:B------:R-:W-:Y:S05]  /*20d0*/  BSYNC.RECONVERGENT B1 ;  /* 0x0000000000017941 */ /* 0x000fea0003800200 */
.L_x_12411:
[----:B------:R-:W-:Y:S02]  /*20e0*/  SHF.L.U32 R0, R0, 0x14, RZ ;  /* 0x0000001400007819 */ /* 0x000fe400000006ff */
[----:B------:R-:W-:-:S04]  /*20f0*/  LEA R2, R2, 0x3b800000, 0x17 ;  /* 0x3b80000002027811 */ /* 0x000fc800078eb8ff */
[----:B------:R-:W-:-:S07]  /*2100*/  LOP3.LUT R16, R2, R0, R7, 0xfe, !PT ;  /* 0x0000000002107212 */ /* 0x000fce00078efe07 */
.L_x_12410:
[----:B------:R-:W-:Y:S05]  /*2110*/  BSYNC.RECONVERGENT B0 ;  /* 0x0000000000007941 */ /* 0x000fea0003800200 */
.L_x_12409:
[----:B------:R-:W1:Y:S01]  /*2120*/  F2I.S64.TRUNC R16, R16 ;  /* 0x0000001000107311 */ /* 0x000e62000020d900 */
[----:B------:R-:W-:Y:S05]  /*2130*/  BRA `(.L_x_12394) ;  /* 0x00000004000c7947 */ /* 0x000fea0003800000 */
.L_x_12407:
        /* <DEDUP_REMOVED lines=21> */
.L_x_12416:
[----:B------:R-:W-:Y:S05]  /*2290*/  BSYNC.RECONVERGENT B1 ;  /* 0x0000000000017941 */ /* 0x000fea0003800200 */
.L_x_12415:
[----:B------:R-:W-:Y:S01]  /*22a0*/  IMAD.SHL.U32 R0, R0, 0x200000, RZ ;  /* 0x0020000000007824 */ /* 0x000fe200078e00ff */
[----:B------:R-:W-:-:S04]  /*22b0*/  LEA R2, R2, 0x37800000, 0x17 ;  /* 0x3780000002027811 */ /* 0x000fc800078eb8ff */
[----:B------:R-:W-:-:S07]  /*22c0*/  LOP3.LUT R16, R2, R0, R7, 0xfe, !PT ;  /* 0x0000000002107212 */ /* 0x000fce00078efe07 */
.L_x_12414:
[----:B------:R-:W-:Y:S05]  /*22d0*/  BSYNC.RECONVERGENT B0 ;  /* 0x0000000000007941 */ /* 0x000fea0003800200 */
.L_x_12413:
[----:B------:R-:W2:Y:S01]  /*22e0*/  F2I.S64.TRUNC R16, R16 ;  /* 0x0000001000107311 */ /* 0x000ea2000020d900 */
[----:B------:R-:W-:Y:S05]  /*22f0*/  BRA `(.L_x_12394) ;  /* 0x00000000009c7947 */ /* 0x000fea0003800000 */
.L_x_12406:
[----:B------:R-:W-:-:S09]  /*2300*/  UISETP.NE.AND UP0, UPT, UR4, 0x1c, UPT ;  /* 0x0000001c0400788c */ /* 0x000fd2000bf05270 */
[----:B------:R-:W-:Y:S05]  /*2310*/  BRA.U !UP0, `(.L_x_12417) ;  /* 0x00000001088c7547 */ /* 0x000fea000b800000 */
[----:B------:R-:W-:-:S09]  /*2320*/  UISETP.NE.AND UP0, UPT, UR4, 0x1d, UPT ;  /* 0x0000001d0400788c */ /* 0x000fd2000bf05270 */
[----:B------:R-:W-:Y:S05]  /*2330*/  BRA.U !UP0, `(.L_x_12418) ;  /* 0x00000001087c7547 */ /* 0x000fea000b800000 */
[----:B------:R-:W-:-:S09]  /*2340*/  UISETP.NE.AND UP0, UPT, UR4, 0x2c, UPT ;  /* 0x0000002c0400788c */ /* 0x000fd2000bf05270 */
[----:B------:R-:W-:Y:S05]  /*2350*/  BRA.U !UP0, `(.L_x_12419) ;  /* 0x0000000108487547 */ /* 0x000fea000b800000 */
.L_x_12393:
        /* <DEDUP_REMOVED lines=16> */
.L_x_12420:
[----:B------:R-:W-:Y:S01]  /*2460*/  CS2R R16, SRZ ;  /* 0x0000000000107805 */ /* 0x000fe2000001ff00 */
[----:B------:R-:W-:Y:S06]  /*2470*/  BRA `(.L_x_12394) ;  /* 0x00000000003c7947 */ /* 0x000fec0003800000 */
.L_x_12419:
        /* <DEDUP_REMOVED lines=8> */
.L_x_12422:
[----:B------:R-:W-:Y:S05]  /*2500*/  BSYNC.RECONVERGENT B0 ;  /* 0x0000000000007941 */ /* 0x000fea0003800200 */
.L_x_12421:
[----:B------:R-:W4:Y:S01]  /*2510*/  F2I.S64.TRUNC R16, R16 ;  /* 0x0000001000107311 */ /* 0x000f22000020d900 */
[----:B------:R-:W-:Y:S05]  /*2520*/  BRA `(.L_x_12394) ;  /* 0x0000000000107947 */ /* 0x000fea0003800000 */
.L_x_12418:
[----:B------:R0:W5:Y:S01]  /*2530*/  LDG.E.64 R16, desc[UR36][R2.64] ;  /* 0x0000002402107981 */ /* 0x000162000c1e1b00 */
[----:B------:R-:W-:Y:S05]  /*2540*/  BRA `(.L_x_12394) ;  /* 0x0000000000087947 */ /* 0x000fea0003800000 */
.L_x_12417:
[----:B------:R3:W5:Y:S01]  /*2550*/  LDG.E R16, desc[UR36][R2.64] ;  /* 0x0000002402107981 */ /* 0x000762000c1e1900 */
[----:B------:R-:W-:-:S07]  /*2560*/  IMAD.MOV.U32 R17, RZ, RZ, RZ ;  /* 0x000000ffff117224 */ /* 0x000fce00078e00ff */
.L_x_12394:
[----:B------:R-:W3:Y:S01]  /*2570*/  LDCU.64 UR6, c[0x0][0x5f8] ;  /* 0x0000bf00ff0677ac */ /* 0x000ee20008000a00 */
        /* <DEDUP_REMOVED lines=14> */
[----:B0-----:R-:W-:Y:S01]  /*2660*/  SHF.R.S32.HI R5, RZ, 0x1f, R4 ;  /* 0x0000001fff057819 */ /* 0x001fe20000011404 */
[----:B------:R-:W-:Y:S06]  /*2670*/  BRA `(.L_x_12428) ;  /* 0x0000000c004c7947 */ /* 0x000fec0003800000 */
.L_x_12426:
[----:B------:R3:W5:Y:S01]  /*2680*/  LDG.E.U8 R4, desc[UR36][R22.64] ;  /* 0x0000002416047981 */ /* 0x000762000c1e1100 */
[----:B0-----:R-:W-:Y:S01]  /*2690*/  HFMA2 R5, -RZ, RZ, 0, 0 ;  /* 0x00000000ff057431 */ /* 0x001fe200000001ff */
[----:B------:R-:W-:Y:S06]  /*26a0*/  BRA `(.L_x_12428) ;  /* 0x0000000c00407947 */ /* 0x000fec0003800000 */
.L_x_12425:
[----:B------:R-:W-:-:S09]  /*26b0*/  UISETP.NE.AND UP0, UPT, UR4, 0x2, UPT ;  /* 0x000000020400788c */ /* 0x000fd2000bf05270 */
[----:B------:R-:W-:Y:S05]  /*26c0*/  BRA.U !UP0, `(.L_x_12429) ;  /* 0x0000000108247547 */ /* 0x000fea000b800000 */
[----:B------:R-:W-:-:S09]  /*26d0*/  UISETP.NE.AND UP0, UPT, UR4, 0x3, UPT ;  /* 0x000000030400788c */ /* 0x000fd2000bf05270 */
[----:B------:R-:W-:Y:S05]  /*26e0*/  BRA.U !UP0, `(.L_x_12430) ;  /* 0x0000000108107547 */ /* 0x000fea000b800000 */
[----:B------:R-:W-:-:S09]  /*26f0*/  UISETP.NE.AND UP0, UPT, UR4, 0x4, UPT ;  /* 0x000000040400788c */ /* 0x000fd2000bf05270 */
[----:B------:R-:W-:Y:S05]  /*2700*/  BRA.U UP0, `(.L_x_12427) ;  /* 0x0000000900a47547 */ /* 0x000fea000b800000 */
[----:B0-----:R0:W5:Y:S01]  /*2710*/  LDG.E.64 R4, desc[UR36][R22.64] ;  /* 0x0000002416047981 */ /* 0x001162000c1e1b00 */
[----:B------:R-:W-:Y:S05]  /*2720*/  BRA `(.L_x_12428) ;  /* 0x0000000c00207947 */ /* 0x000fea0003800000 */
.L_x_12430:
[----:B------:R-:W0:Y:S02]  /*2730*/  LDG.E R4, desc[UR36][R22.64] ;  /* 0x0000002416047981 */ /* 0x000e24000c1e1900 */
[----:B0-----:R-:W-:Y:S01]  /*2740*/  SHF.R.S32.HI R5, RZ, 0x1f, R4 ;  /* 0x0000001fff057819 */ /* 0x001fe20000011404 */
[----:B------:R-:W-:Y:S06]  /*2750*/  BRA `(.L_x_12428) ;  /* 0x0000000c00147947 */ /* 0x000fec0003800000 */
.L_x_12429:
[----:B------:R-:W0:Y:S02]  /*2760*/  LDG.E.S16 R4, desc[UR36][R22.64] ;  /* 0x0000002416047981 */ /* 0x000e24000c1e1700 */
[----:B0-----:R-:W-:Y:S01]  /*2770*/  SHF.R.S32.HI R5, RZ, 0x1f, R4 ;  /* 0x0000001fff057819 */ /* 0x001fe20000011404 */
[----:B------:R-:W-:Y:S06]  /*2780*/  BRA `(.L_x_12428) ;  /* 0x0000000c00087947 */ /* 0x000fec0003800000 */
.L_x_12424:
[----:B------:R-:W-:-:S09]  /*2790*/  UISETP.GT.AND UP0, UPT, UR4, 0x6, UPT ;  /* 0x000000060400788c */ /* 0x000fd2000bf04270 */
[----:B------:R-:W-:Y:S05]  /*27a0*/  BRA.U UP0, `(.L_x_12431) ;  /* 0x00000001002c7547 */ /* 0x000fea000b800000 */
[----:B------:R-:W-:-:S09]  /*27b0*/  UISETP.NE.AND UP0, UPT, UR4, 0x5, UPT ;  /* 0x000000050400788c */ /* 0x000fd2000bf05270 */
[----:B------:R-:W-:Y:S05]  /*27c0*/  BRA.U !UP0, `(.L_x_12432) ;  /* 0x0000000108147547 */ /* 0x000fea000b800000 */
[----:B------:R-:W-:-:S09]  /*27d0*/  UISETP.NE.AND UP0, UPT, UR4, 0x6, UPT ;  /* 0x000000060400788c */ /* 0x000fd2000bf05270 */
[----:B------:R-:W-:Y:S05]  /*27e0*/  BRA.U UP0, `(.L_x_12427) ;  /* 0x00000009006c7547 */ /* 0x000fea000b800000 */
[----:B------:R-:W0:Y:S02]  /*27f0*/  LDG.E R4, desc[UR36][R22.64] ;  /* 0x0000002416047981 */ /* 0x000e24000c1e1900 */
[----:B0-----:R-:W0:Y:S01]  /*2800*/  F2I.S64.TRUNC R4, R4 ;  /* 0x0000000400047311 */ /* 0x001e22000020d900 */
[----:B------:R-:W-:Y:S05]  /*2810*/  BRA `(.L_x_12428) ;  /* 0x0000000800e47947 */ /* 0x000fea0003800000 */
.L_x_12432:
[----:B------:R-:W3:Y:S02]  /*2820*/  LDG.E.U16 R22, desc[UR36][R22.64] ;  /* 0x0000002416167981 */ /* 0x000ee4000c1e1500 */
[----:B---3--:R-:W-:-:S06]  /*2830*/  HADD2.F32 R4, -RZ, R22.H0_H0 ;  /* 0x20000016ff047230 */ /* 0x008fcc0000004100 */
[----:B0-----:R-:W0:Y:S01]  /*2840*/  F2I.S64.TRUNC R4, R4 ;  /* 0x0000000400047311 */ /* 0x001e22000020d900 */
[----:B------:R-:W-:Y:S05]  /*2850*/  BRA `(.L_x_12428) ;  /* 0x0000000800d47947 */ /* 0x000fea0003800000 */
.L_x_12431:
[----:B------:R-:W-:-:S09]  /*2860*/  UISETP.NE.AND UP0, UPT, UR4, 0x7, UPT ;  /* 0x000000070400788c */ /* 0x000fd2000bf05270 */
[----:B------:R-:W-:Y:S05]  /*2870*/  BRA.U !UP0, `(.L_x_12433) ;  /* 0x00000001082c7547 */ /* 0x000fea000b800000 */
[----:B------:R-:W-:-:S09]  /*2880*/  UISETP.NE.AND UP0, UPT, UR4, 0x8, UPT ;  /* 0x000000080400788c */ /* 0x000fd2000bf05270 */
[----:B------:R-:W-:Y:S05]  /*2890*/  BRA.U !UP0, `(.L_x_12434) ;  /* 0x0000000108147547 */ /* 0x000fea000b800000 */
[----:B------:R-:W-:-:S09]  /*28a0*/  UISETP.NE.AND UP0, UPT, UR4, 0x9, UPT ;  /* 0x000000090400788c */ /* 0x000fd2000bf05270 */
[----:B------:R-:W-:Y:S05]  /*28b0*/  BRA.U UP0, `(.L_x_12427) ;  /* 0x0000000900387547 */ /* 0x000fea000b800000 */
[----:B------:R-:W0:Y:S02]  /*28c0*/  LDG.E R4, desc[UR36][R22.64] ;  /* 0x0000002416047981 */ /* 0x000e24000c1e1900 */
[----:B0-----:R-:W0:Y:S01]  /*28d0*/  F2I.S64.TRUNC R4, R4 ;  /* 0x0000000400047311 */ /* 0x001e22000020d900 */
[----:B------:R-:W-:Y:S05]  /*28e0*/  BRA `(.L_x_12428) ;  /* 0x0000000800b07947 */ /* 0x000fea0003800000 */
.L_x_12434:
[----:B------:R-:W3:Y:S02]  /*28f0*/  LDG.E.U16 R22, desc[UR36][R22.64] ;  /* 0x0000002416167981 */ /* 0x000ee4000c1e1500 */
[----:B---3--:R-:W-:-:S06]  /*2900*/  HADD2.F32 R4, -RZ, R22.H0_H0 ;  /* 0x20000016ff047230 */ /* 0x008fcc0000004100 */
[----:B0-----:R-:W0:Y:S01]  /*2910*/  F2I.S64.TRUNC R4, R4 ;  /* 0x0000000400047311 */ /* 0x001e22000020d900 */
[----:B------:R-:W-:Y:S05]  /*2920*/  BRA `(.L_x_12428) ;  /* 0x0000000800a07947 */ /* 0x000fea0003800000 */
.L_x_12433:
[----:B0-----:R-:W3:Y:S02]  /*2930*/  LDG.E.64 R4, desc[UR36][R22.64] ;  /* 0x0000002416047981 */ /* 0x001ee4000c1e1b00 */
[----:B---3--:R-:W0:Y:S01]  /*2940*/  F2I.S64.F64.TRUNC R4, R4 ;  /* 0x0000000400047311 */ /* 0x008e22000030d900 */
[----:B------:R-:W-:Y:S05]  /*2950*/  BRA `(.L_x_12428) ;  /* 0x0000000800947947 */ /* 0x000fea0003800000 */
.L_x_12423:
        /* <DEDUP_REMOVED lines=11> */
[----:B------:R-:W-:Y:S01]  /*2a10*/  SEL R4, RZ, 0x1, !P0 ;  /* 0x00000001ff047807 */ /* 0x000fe20004000000 */
[----:B------:R-:W-:Y:S08]  /*2a20*/  BRA `(.L_x_12428) ;  /* 0x0000000800607947 */ /* 0x000ff00003800000 */
.L_x_12437:
[----:B0-----:R-:W3:Y:S02]  /*2a30*/  LDG.E.64 R4, desc[UR36][R22.64] ;  /* 0x0000002416047981 */ /* 0x001ee4000c1e1b00 */
[----:B---3--:R-:W0:Y:S01]  /*2a40*/  F2I.S64.F64.TRUNC R4, R4 ;  /* 0x0000000400047311 */ /* 0x008e22000030d900 */
[----:B------:R-:W-:Y:S05]  /*2a50*/  BRA `(.L_x_12428) ;  /* 0x0000000800547947 */ /* 0x000fea0003800000 */
.L_x_12436:
        /* <DEDUP_REMOVED lines=24> */
[----:B------:R0:W3:Y:S01]  /*2be0*/  F2I.S64.TRUNC R4, R3 ;  /* 0x0000000300047311 */ /* 0x0000e2000020d900 */
[----:B------:R-:W-:Y:S05]  /*2bf0*/  BRA `(.L_x_12428) ;  /* 0x0000000400ec7947 */ /* 0x000fea0003800000 */
.L_x_12439:
[----:B0-----:R-:W3:Y:S02]  /*2c00*/  LDG.E.U8 R3, desc[UR36][R22.64] ;  /* 0x0000002416037981 */ /* 0x001ee4000c1e1100 */
[C---:B---3--:R-:W-:Y:S02]  /*2c10*/  IMAD.SHL.U32 R2, R3.reuse, 0x2000000, RZ ;  /* 0x0200000003027824 */ /* 0x048fe400078e00ff */
        /* <DEDUP_REMOVED lines=9> */
[----:B------:R0:W3:Y:S01]  /*2cb0*/  F2I.S64.TRUNC R4, R0 ;  /* 0x0000000000047311 */ /* 0x0000e2000020d900 */
[----:B------:R-:W-:Y:S05]  /*2cc0*/  BRA `(.L_x_12428) ;  /* 0x0000000400b87947 */ /* 0x000fea0003800000 */
.L_x_12438:
[----:B------:R-:W3:Y:S02]  /*2cd0*/  LDG.E.U16 R4, desc[UR36][R22.64] ;  /* 0x0000002416047981 */ /* 0x000ee4000c1e1500 */
[----:B---3--:R-:W-:-:S06]  /*2ce0*/  IMAD.U32 R4, R4, 0x10000, RZ ;  /* 0x0001000004047824 */ /* 0x008fcc00078e00ff */
[----:B0-----:R-:W0:Y:S01]  /*2cf0*/  F2I.S64.TRUNC R4, R4 ;  /* 0x0000000400047311 */ /* 0x001e22000020d900 */
[----:B------:R-:W-:Y:S05]  /*2d00*/  BRA `(.L_x_12428) ;  /* 0x0000000400a87947 */ /* 0x000fea0003800000 */
.L_x_12435:
        /* <DEDUP_REMOVED lines=9> */
[----:B0-----:R-:W-:Y:S01]  /*2da0*/  MOV R5, RZ ;  /* 0x000000ff00057202 */ /* 0x001fe20000000f00 */
[----:B------:R-:W-:Y:S06]  /*2db0*/  BRA `(.L_x_12428) ;  /* 0x00000004007c7947 */ /* 0x000fec0003800000 */
.L_x_12442:
[----:B------:R-:W3:Y:S01]  /*2dc0*/  LDG.E.U8 R22, desc[UR36][R22.64] ;  /* 0x0000002416167981 */ /* 0x000ee2000c1e1100 */
[----:B------:R-:W-:Y:S01]  /*2dd0*/  BSSY.RECONVERGENT B0, `(.L_x_12443) ;  /* 0x0000018000007945 */ /* 0x000fe20003800200 */
[----:B------:R-:W-:Y:S01]  /*2de0*/  IMAD.MOV.U32 R4, RZ, RZ, RZ ;  /* 0x000000ffff047224 */ /* 0x000fe200078e00ff */
[----:B---3--:R-:W-:-:S13]  /*2df0*/  ISETP.NE.AND P0, PT, R22, RZ, PT ;  /* 0x000000ff1600720c */ /* 0x008fda0003f05270 */
[----:B------:R-:W-:Y:S05]  /*2e00*/  @!P0 BRA `(.L_x_12444) ;  /* 0x0000000000508947 */ /* 0x000fea0003800000 */
[----:B------:R-:W-:-:S13]  /*2e10*/  ISETP.NE.AND P0, PT, R22, 0x80, PT ;  /* 0x000000801600780c */ /* 0x000fda0003f05270 */
[----:B------:R-:W-:Y:S01]  /*2e20*/  @!P0 IMAD.MOV.U32 R4, RZ, RZ, 0x7f800001 ;  /* 0x7f800001ff048424 */ /* 0x000fe200078e00ff */
[----:B------:R-:W-:Y:S06]  /*2e30*/  @!P0 BRA `(.L_x_12444) ;  /* 0x0000000000448947 */ /* 0x000fec0003800000 */
[--C-:B0-----:R-:W-:Y:S01]  /*2e40*/  SHF.R.U32.HI R0, RZ, 0x3, R22.reuse ;  /* 0x00000003ff007819 */ /* 0x101fe20000011616 */
        /* <DEDUP_REMOVED lines=12> */
.L_x_12446:
[----:B------:R-:W-:Y:S05]  /*2f10*/  BSYNC.RECONVERGENT B1 ;  /* 0x0000000000017941 */ /* 0x000fea0003800200 */
.L_x_12445:
[----:B------:R-:W-:Y:S01]  /*2f20*/  IMAD.SHL.U32 R0, R0, 0x100000, RZ ;  /* 0x0010000000007824 */ /* 0x000fe200078e00ff */
[----:B------:R-:W-:-:S04]  /*2f30*/  LEA R2, R2, 0x3b800000, 0x17 ;  /* 0x3b80000002027811 */ /* 0x000fc800078eb8ff */
[----:B------:R-:W-:-:S07]  /*2f40*/  LOP3.LUT R4, R2, R0, R7, 0xfe, !PT ;  /* 0x0000000002047212 */ /* 0x000fce00078efe07 */
.L_x_12444:
[----:B------:R-:W-:Y:S05]  /*2f50*/  BSYNC.RECONVERGENT B0 ;  /* 0x0000000000007941 */ /* 0x000fea0003800200 */
.L_x_12443:
[----:B0-----:R-:W0:Y:S01]  /*2f60*/  F2I.S64.TRUNC R4, R4 ;  /* 0x0000000400047311 */ /* 0x001e22000020d900 */
[----:B------:R-:W-:Y:S05]  /*2f70*/  BRA `(.L_x_12428) ;  /* 0x00000004000c7947 */ /* 0x000fea0003800000 */
.L_x_12441:
        /* <DEDUP_REMOVED lines=21> */
.L_x_12450:
[----:B------:R-:W-:Y:S05]  /*30d0*/  BSYNC.RECONVERGENT B1 ;  /* 0x0000000000017941 */ /* 0x000fea0003800200 */
.L_x_12449:
[----:B------:R-:W-:Y:S01]  /*30e0*/  IMAD.SHL.U32 R0, R0, 0x200000, RZ ;  /* 0x0020000000007824 */ /* 0x000fe200078e00ff */
[----:B------:R-:W-:-:S04]  /*30f0*/  LEA R2, R2, 0x37800000, 0x17 ;  /* 0x3780000002027811 */ /* 0x000fc800078eb8ff */
[----:B------:R-:W-:-:S07]  /*3100*/  LOP3.LUT R4, R2, R0, R7, 0xfe, !PT ;  /* 0x0000000002047212 */ /* 0x000fce00078efe07 */
.L_x_12448:
[----:B------:R-:W-:Y:S05]  /*3110*/  BSYNC.RECONVERGENT B0 ;  /* 0x0000000000007941 */ /* 0x000fea0003800200 */
.L_x_12447:
[----:B0-----:R-:W0:Y:S01]  /*3120*/  F2I.S64.TRUNC R4, R4 ;  /* 0x0000000400047311 */ /* 0x001e22000020d900 */
[----:B------:R-:W-:Y:S05]  /*3130*/  BRA `(.L_x_12428) ;  /* 0x00000000009c7947 */ /* 0x000fea0003800000 */
.L_x_12440:
[----:B------:R-:W-:-:S09]  /*3140*/  UISETP.NE.AND UP0, UPT, UR4, 0x1c, UPT ;  /* 0x0000001c0400788c */ /* 0x000fd2000bf05270 */
[----:B------:R-:W-:Y:S05]  /*3150*/  BRA.U !UP0, `(.L_x_12451) ;  /* 0x00000001088c7547 */ /* 0x000fea000b800000 */
[----:B------:R-:W-:-:S09]  /*3160*/  UISETP.NE.AND UP0, UPT, UR4, 0x1d, UPT ;  /* 0x0000001d0400788c */ /* 0x000fd2000bf05270 */
[----:B------:R-:W-:Y:S05]  /*3170*/  BRA.U !UP0, `(.L_x_12452) ;  /* 0x00000001087c7547 */ /* 0x000fea000b800000 */
[----:B------:R-:W-:-:S09]  /*3180*/  UISETP.NE.AND UP0, UPT, UR4, 0x2c, UPT ;  /* 0x0000002c0400788c */ /* 0x000fd2000bf05270 */
[----:B------:R-:W-:Y:S05]  /*3190*/  BRA.U !UP0, `(.L_x_12453) ;  /* 0x0000000108487547 */ /* 0x000fea000b800000 */
.L_x_12427:
[----:B0-----:R-:W-:Y:S01]  /*31a0*/  MOV R2, 0x0 ;  /* 0x0000000000027802 */ /* 0x001fe20000000f00 */
[----:B------:R-:W0:Y:S01]  /*31b0*/  LDCU.64 UR4, c[0x4][0x188] ;  /* 0x01003100ff0477ac */ /* 0x000e220008000a00 */
[----:B------:R-:W-:Y:S02]  /*31c0*/  IMAD.MOV.U32 R8, RZ, RZ, 0x4e ;  /* 0x0000004eff087424 */ /* 0x000fe400078e00ff */
        /* <DEDUP_REMOVED lines=8> */
[----:B------:R-:W-:Y:S02]  /*3250*/  IMAD.U32 R7, RZ, RZ, UR7 ;  /* 0x00000007ff077e24 */ /* 0x000fe4000f8e00ff */
[----:B--2---:R-:W-:Y:S01]  /*3260*/  IMAD.U32 R10, RZ, RZ, UR8 ;  /* 0x00000008ff0a7e24 */ /* 0x004fe2000f8e00ff */
[----:B------:R-:W-:-:S07]  /*3270*/  MOV R11, UR9 ;  /* 0x00000009000b7c02 */ /* 0x000fce0008000f00 */
[----:B------:R-:W-:-:S07]  /*3280*/  LEPC R20, `(.L_x_12454) ;  /* 0x000000001014794e */ /* 0x000fce0000000000 */
[----:B-1--45:R-:W-:Y:S05]  /*3290*/  CALL.ABS.NOINC R2 ;  /* 0x0000000002007343 */ /* 0x032fea0003c00000 */
.L_x_12454:
[----:B------:R-:W-:Y:S01]  /*32a0*/  CS2R R4, SRZ ;  /* 0x0000000000047805 */ /* 0x000fe2000001ff00 */
[----:B------:R-:W-:Y:S06]  /*32b0*/  BRA `(.L_x_12428) ;  /* 0x00000000003c7947 */ /* 0x000fec0003800000 */
.L_x_12453:
[----:B------:R-:W3:Y:S01]  /*32c0*/  LDG.E.U8 R22, desc[UR36][R22.64] ;  /* 0x0000002416167981 */ /* 0x000ee2000c1e1100 */
[----:B------:R-:W-:Y:S01]  /*32d0*/  BSSY.RECONVERGENT B0, `(.L_x_12455) ;  /* 0x0000007000007945 */ /* 0x000fe20003800200 */
[----:B------:R-:W-:Y:S01]  /*32e0*/  HFMA2 R4, -RZ, RZ, 3.814697265625e-06, 0 ;  /* 0x00400000ff047431 */ /* 0x000fe200000001ff */
[----:B---3--:R-:W-:-:S13]  /*32f0*/  ISETP.NE.AND P0, PT, R22, RZ, PT ;  /* 0x000000ff1600720c */ /* 0x008fda0003f05270 */
[----:B------:R-:W-:Y:S05]  /*3300*/  @!P0 BRA `(.L_x_12456) ;  /* 0x00000000000c8947 */ /* 0x000fea0003800000 */
[----:B------:R-:W-:-:S13]  /*3310*/  ISETP.NE.AND P0, PT, R22, 0xff, PT ;  /* 0x000000ff1600780c */ /* 0x000fda0003f05270 */
[----:B------:R-:W-:Y:S02]  /*3320*/  @!P0 IMAD.MOV.U32 R4, RZ, RZ, 0x7f800001 ;  /* 0x7f800001ff048424 */ /* 0x000fe400078e00ff */
[----:B------:R-:W-:-:S07]  /*3330*/  @P0 IMAD.SHL.U32 R4, R22, 0x800000, RZ ;  /* 0x0080000016040824 */ /* 0x000fce00078e00ff */
.L_x_12456:
[----:B------:R-:W-:Y:S05]  /*3340*/  BSYNC.RECONVERGENT B0 ;  /* 0x0000000000007941 */ /* 0x000fea0003800200 */
.L_x_12455:
[----:B0-----:R-:W0:Y:S01]  /*3350*/  F2I.S64.TRUNC R4, R4 ;  /* 0x0000000400047311 */ /* 0x001e22000020d900 */
[----:B------:R-:W-:Y:S05]  /*3360*/  BRA `(.L_x_12428) ;  /* 0x0000000000107947 */ /* 0x000fea0003800000 */
.L_x_12452:
[----:B0-----:R0:W5:Y:S01]  /*3370*/  LDG.E.64 R4, desc[UR36][R22.64] ;  /* 0x0000002416047981 */ /* 0x001162000c1e1b00 */
[----:B------:R-:W-:Y:S05]  /*3380*/  BRA `(.L_x_12428) ;  /* 0x0000000000087947 */ /* 0x000fea0003800000 */
.L_x_12451:
[----:B------:R3:W5:Y:S01]  /*3390*/  LDG.E R4, desc[UR36][R22.64] ;  /* 0x0000002416047981 */ /* 0x000762000c1e1900 */
[----:B0-----:R-:W-:-:S07]  /*33a0*/  IMAD.MOV.U32 R5, RZ, RZ, RZ ;  /* 0x000000ffff057224 */ /* 0x001fce00078e00ff */
.L_x_12428:
[----:B------:R-:W0:Y:S01]  /*33b0*/  LDCU.64 UR6, c[0x0][0x5e8] ;  /* 0x0000bd00ff0677ac */ /* 0x000e220008000a00 */
[C---:B-12-45:R-:W-:Y:S02]  /*33c0*/  ISETP.NE.U32.AND P0, PT, R16.reuse, RZ, PT ;  /* 0x000000ff1000720c */ /* 0x076fe40003f05070 */
[----:B------:R-:W-:Y:S01]  /*33d0*/  ISETP.GT.U32.AND P1, PT, R16, RZ, PT ;  /* 0x000000ff1000720c */ /* 0x000fe20003f24070 */
[----:B------:R-:W-:Y:S01]  /*33e0*/  UPRMT UR4, UR43, 0x9910, URZ ;  /* 0x000099102b047896 */ /* 0x000fe200080000ff */
[C---:B------:R-:W-:Y:S02]  /*33f0*/  ISETP.NE.AND.EX P0, PT, R17.reuse, RZ, PT, P0 ;  /* 0x000000ff1100720c */ /* 0x040fe40003f05300 */
[----:B------:R-:W-:Y:S01]  /*3400*/  ISETP.GT.AND.EX P1, PT, R17, RZ, PT, P1 ;  /* 0x000000ff1100720c */ /* 0x000fe20003f24310 */
[----:B------:R-:W-:Y:S01]  /*3410*/  UISETP.GT.AND UP0, UPT, UR4, 0x9, UPT ;  /* 0x000000090400788c */ /* 0x000fe2000bf04270 */
[----:B0--3--:R-:W-:Y:S02]  /*3420*/  SEL R5, R5, RZ, !P0 ;  /* 0x000000ff05057207 */ /* 0x009fe40004000000 */
[----:B------:R-:W-:-:S07]  /*3430*/  IADD3 R2, P2, PT, R18, UR6, RZ ;  /* 0x0000000612027c10 */ /* 0x000fce000ff5e0ff */
        /* <DEDUP_REMOVED lines=13> */
.L_x_12460:
[----:B------:R1:W-:Y:S01]  /*3510*/  STG.E.U8 desc[UR36][R2.64], R4 ;  /* 0x0000000402007986 */ /* 0x0003e2000c101124 */
[----:B------:R-:W-:Y:S05]  /*3520*/  BRA `(.L_x_12462) ;  /* 0x0000000c003c7947 */ /* 0x000fea0003800000 */
.L_x_12459:
[----:B------:R-:W-:-:S09]  /*3530*/  UISETP.NE.AND UP0, UPT, UR4, 0x2, UPT ;  /* 0x000000020400788c */ /* 0x000fd2000bf05270 */
[----:B------:R-:W-:Y:S05]  /*3540*/  BRA.U !UP0, `(.L_x_12463) ;  /* 0x0000000108207547 */ /* 0x000fea000b800000 */
[----:B------:R-:W-:-:S09]  /*3550*/  UISETP.NE.AND UP0, UPT, UR4, 0x3, UPT ;  /* 0x000000030400788c */ /* 0x000fd2000bf05270 */
[----:B------:R-:W-:Y:S05]  /*3560*/  BRA.U !UP0, `(.L_x_12464) ;  /* 0x0000000108107547 */ /* 0x000fea000b800000 */
[----:B------:R-:W-:-:S09]  /*3570*/  UISETP.NE.AND UP0, UPT, UR4, 0x4, UPT ;  /* 0x000000040400788c */ /* 0x000fd2000bf05270 */
[----:B------:R-:W-:Y:S05]  /*3580*/  BRA.U UP0, `(.L_x_12461) ;  /* 0x0000000900907547 */ /* 0x000fea000b800000 */
[----:B------:R4:W-:Y:S01]  /*3590*/  STG.E.64 desc[UR36][R2.64], R4 ;  /* 0x0000000402007986 */ /* 0x0009e2000c101b24 */
[----:B------:R-:W-:Y:S05]  /*35a0*/  BRA `(.L_x_12462) ;  /* 0x0000000c001c7947 */ /* 0x000fea0003800000 */
.L_x_12464:
[----:B------:R3:W-:Y:S01]  /*35b0*/  STG.E desc[UR36][R2.64], R4 ;  /* 0x0000000402007986 */ /* 0x0007e2000c101924 */
[----:B------:R-:W-:Y:S05]  /*35c0*/  BRA `(.L_x_12462) ;  /* 0x0000000c00147947 */ /* 0x000fea0003800000 */
.L_x_12463:
[----:B------:R2:W-:Y:S01]  /*35d0*/  STG.E.U16 desc[UR36][R2.64], R4 ;  /* 0x0000000402007986 */ /* 0x0005e2000c101524 */
[----:B------:R-:W-:Y:S05]  /*35e0*/  BRA `(.L_x_12462) ;  /* 0x0000000c000c7947 */ /* 0x000fea0003800000 */
.L_x_12458:
[----:B------:R-:W-:-:S09]  /*35f0*/  UISETP.GT.AND UP0, UPT, UR4, 0x6, UPT ;  /* 0x000000060400788c */ /* 0x000fd2000bf04270 */
[----:B------:R-:W-:Y:S05]  /*3600*/  BRA.U UP0, `(.L_x_12465) ;  /* 0x00000001002c7547 */ /* 0x000fea000b800000 */
[----:B------:R-:W-:-:S09]  /*3610*/  UISETP.NE.AND UP0, UPT, UR4, 0x5, UPT ;  /* 0x000000050400788c */ /* 0x000fd2000bf05270 */
[----:B------:R-:W-:Y:S05]  /*3620*/  BRA.U !UP0, `(.L_x_12466) ;  /* 0x0000000108147547 */ /* 0x000fea000b800000 */
[----:B------:R-:W-:-:S09]  /*3630*/  UISETP.NE.AND UP0, UPT, UR4, 0x6, UPT ;  /* 0x000000060400788c */ /* 0x000fd2000bf05270 */
[----:B------:R-:W-:Y:S05]  /*3640*/  BRA.U UP0, `(.L_x_12461) ;  /* 0x0000000900607547 */ /* 0x000fea000b800000 */
[----:B------:R-:W0:Y:S02]  /*3650*/  I2F.S64 R5, R4 ;  /* 0x0000000400057312 */ /* 0x000e240000301400 */
[----:B0-----:R0:W-:Y:S01]  /*3660*/  STG.E desc[UR36][R2.64], R5 ;  /* 0x0000000502007986 */ /* 0x0011e2000c101924 */
[----:B------:R-:W-:Y:S05]  /*3670*/  BRA `(.L_x_12462) ;  /* 0x0000000800e87947 */ /* 0x000fea0003800000 */
.L_x_12466:
[----:B------:R-:W0:Y:S02]  /*3680*/  I2F.S64 R0, R4 ;  /* 0x0000000400007312 */ /* 0x000e240000301400 */
[----:B0-----:R-:W-:-:S05]  /*3690*/  F2FP.F16.F32.PACK_AB R0, RZ, R0 ;  /* 0x00000000ff00723e */ /* 0x001fca00000000ff */
[----:B------:R0:W-:Y:S01]  /*36a0*/  STG.E.U16 desc[UR36][R2.64], R0 ;  /* 0x0000000002007986 */ /* 0x0001e2000c101524 */
[----:B------:R-:W-:Y:S05]  /*36b0*/  BRA `(.L_x_12462) ;  /* 0x0000000800d87947 */ /* 0x000fea0003800000 */
.L_x_12465:
[----:B------:R-:W-:-:S09]  /*36c0*/  UISETP.NE.AND UP0, UPT, UR4, 0x7, UPT ;  /* 0x000000070400788c */ /* 0x000fd2000bf05270 */
[----:B------:R-:W-:Y:S05]  /*36d0*/  BRA.U !UP0, `(.L_x_12467) ;  /* 0x0000000108347547 */ /* 0x000fea000b800000 */
[----:B------:R-:W-:-:S09]  /*36e0*/  UISETP.NE.AND UP0, UPT, UR4, 0x8, UPT ;  /* 0x000000080400788c */ /* 0x000fd2000bf05270 */
[----:B------:R-:W-:Y:S05]  /*36f0*/  BRA.U !UP0, `(.L_x_12468) ;  /* 0x0000000108187547 */ /* 0x000fea000b800000 */
[----:B------:R-:W-:-:S09]  /*3700*/  UISETP.NE.AND UP0, UPT, UR4, 0x9, UPT ;  /* 0x000000090400788c */ /* 0x000fd2000bf05270 */
[----:B------:R-:W-:Y:S05]  /*3710*/  BRA.U UP0, `(.L_x_12461) ;  /* 0x00000009002c7547 */ /* 0x000fea000b800000 */
[----:B------:R-:W0:Y:S01]  /*3720*/  I2F.S64 R6, R4 ;  /* 0x0000000400067312 */ /* 0x000e220000301400 */
[----:B------:R-:W-:-:S05]  /*3730*/  IMAD.MOV.U32 R7, RZ, RZ, RZ ;  /* 0x000000ffff077224 */ /* 0x000fca00078e00ff */
[----:B0-----:R0:W-:Y:S01]  /*3740*/  STG.E.64 desc[UR36][R2.64], R6 ;  /* 0x0000000602007986 */ /* 0x0011e2000c101b24 */
[----:B------:R-:W-:Y:S05]  /*3750*/  BRA `(.L_x_12462) ;  /* 0x0000000800b07947 */ /* 0x000fea0003800000 */
.L_x_12468:
[----:B------:R-:W0:Y:S02]  /*3760*/  I2F.S64 R4, R4 ;  /* 0x0000000400047312 */ /* 0x000e240000301400 */
[----:B0-----:R-:W-:-:S04]  /*3770*/  F2FP.F16.F32.PACK_AB R5, RZ, R4 ;  /* 0x00000004ff05723e */ /* 0x001fc800000000ff */
[----:B------:R-:W-:-:S05]  /*3780*/  PRMT R5, R5, 0x5410, RZ ;  /* 0x0000541005057816 */ /* 0x000fca00000000ff */
[----:B------:R0:W-:Y:S01]  /*3790*/  STG.E desc[UR36][R2.64], R5 ;  /* 0x0000000502007986 */ /* 0x0001e2000c101924 */
[----:B------:R-:W-:Y:S05]  /*37a0*/  BRA `(.L_x_12462) ;  /* 0x00000008009c7947 */ /* 0x000fea0003800000 */
.L_x_12467:
[----:B------:R-:W0:Y:S02]  /*37b0*/  I2F.F64.S64 R4, R4 ;  /* 0x0000000400047312 */ /* 0x000e240000301c00 */
[----:B0-----:R0:W-:Y:S01]  /*37c0*/  STG.E.64 desc[UR36][R2.64], R4 ;  /* 0x0000000402007986 */ /* 0x0011e2000c101b24 */
[----:B------:R-:W-:Y:S05]  /*37d0*/  BRA `(.L_x_12462) ;  /* 0x0000000800907947 */ /* 0x000fea0003800000 */
.L_x_12457:
        /* <DEDUP_REMOVED lines=8> */
[----:B------:R-:W-:-:S04]  /*3860*/  ISETP.NE.U32.AND P0, PT, R4, RZ, PT ;  /* 0x000000ff0400720c */ /* 0x000fc80003f05070 */
[----:B------:R-:W-:-:S04]  /*3870*/  ISETP.NE.AND.EX P0, PT, R5, RZ, PT, P0 ;  /* 0x000000ff0500720c */ /* 0x000fc80003f05300 */
[----:B------:R-:W-:-:S05]  /*3880*/  SEL R5, RZ, 0x1, !P0 ;  /* 0x00000001ff057807 */ /* 0x000fca0004000000 */
[----:B------:R0:W-:Y:S01]  /*3890*/  STG.E.U8 desc[UR36][R2.64], R5 ;  /* 0x0000000502007986 */ /* 0x0001e2000c101124 */
[----:B------:R-:W-:Y:S05]  /*38a0*/  BRA `(.L_x_12462) ;  /* 0x00000008005c7947 */ /* 0x000fea0003800000 */
.L_x_12471:
[----:B------:R-:W0:Y:S01]  /*38b0*/  I2F.F64.S64 R4, R4 ;  /* 0x0000000400047312 */ /* 0x000e220000301c00 */
[----:B------:R-:W-:-:S05]  /*38c0*/  CS2R R6, SRZ ;  /* 0x0000000000067805 */ /* 0x000fca000001ff00 */
[----:B0-----:R0:W-:Y:S01]  /*38d0*/  STG.E.128 desc[UR36][R2.64], R4 ;  /* 0x0000000402007986 */ /* 0x0011e2000c101d24 */
[----:B------:R-:W-:Y:S05]  /*38e0*/  BRA `(.L_x_12462) ;  /* 0x00000008004c7947 */ /* 0x000fea0003800000 */
.L_x_12470:
[----:B------:R-:W-:-:S09]  /*38f0*/  UISETP.NE.AND UP0, UPT, UR4, 0xf, UPT ;  /* 0x0000000f0400788c */ /* 0x000fd2000bf05270 */
[----:B------:R-:W-:Y:S05]  /*3900*/  BRA.U !UP0, `(.L_x_12472) ;  /* 0x0000000108a07547 */ /* 0x000fea000b800000 */
[----:B------:R-:W-:-:S09]  /*3910*/  UISETP.NE.AND UP0, UPT, UR4, 0x17, UPT ;  /* 0x000000170400788c */ /* 0x000fd2000bf05270 */
[----:B------:R-:W-:Y:S05]  /*3920*/  BRA.U !UP0, `(.L_x_12473) ;  /* 0x00000001084c7547 */ /* 0x000fea000b800000 */
[----:B------:R-:W-:-:S09]  /*3930*/  UISETP.NE.AND UP0, UPT, UR4, 0x18, UPT ;  /* 0x000000180400788c */ /* 0x000fd2000bf05270 */
[----:B------:R-:W-:Y:S05]  /*3940*/  BRA.U UP0, `(.L_x_12461) ;  /* 0x0000000500a07547 */ /* 0x000fea000b800000 */
[----:B------:R-:W0:Y:S01]  /*3950*/  I2F.S64 R5, R4 ;  /* 0x0000000400057312 */ /* 0x000e220000301400 */
        /* <DEDUP_REMOVED lines=12> */
.L_x_12475:
[----:B------:R-:W-:Y:S05]  /*3a20*/  BSYNC.RECONVERGENT B0 ;  /* 0x0000000000007941 */ /* 0x000fea0003800200 */
.L_x_12474:
[----:B------:R-:W-:-:S05]  /*3a30*/  LOP3.LUT R7, R0, 0x80, R7, 0xf8, !PT ;  /* 0x0000008000077812 */ /* 0x000fca00078ef807 */
[----:B------:R0:W-:Y:S01]  /*3a40*/  STG.E.U8 desc[UR36][R2.64], R7 ;  /* 0x0000000702007986 */ /* 0x0001e2000c101124 */
[----:B------:R-:W-:Y:S05]  /*3a50*/  BRA `(.L_x_12462) ;  /* 0x0000000400f07947 */ /* 0x000fea0003800000 */
.L_x_12473:
[----:B------:R-:W0:Y:S01]  /*3a60*/  I2F.S64 R5, R4 ;  /* 0x0000000400057312 */ /* 0x000e220000301400 */
        /* <DEDUP_REMOVED lines=14> */
.L_x_12477:
[----:B------:R-:W-:Y:S05]  /*3b50*/  BSYNC.RECONVERGENT B0 ;  /* 0x0000000000007941 */ /* 0x000fea0003800200 */
.L_x_12476:
[----:B------:R-:W-:-:S05]  /*3b60*/  LOP3.LUT R7, R0, 0x80, R7, 0xf8, !PT ;  /* 0x0000008000077812 */ /* 0x000fca00078ef807 */
[----:B------:R0:W-:Y:S01]  /*3b70*/  STG.E.U8 desc[UR36][R2.64], R7 ;  /* 0x0000000702007986 */ /* 0x0001e2000c101124 */
[----:B------:R-:W-:Y:S05]  /*3b80*/  BRA `(.L_x_12462) ;  /* 0x0000000400a47947 */ /* 0x000fea0003800000 */
.L_x_12472:
[----:B------:R-:W0:Y:S02]  /*3b90*/  I2F.S64 R0, R4 ;  /* 0x0000000400007312 */ /* 0x000e240000301400 */
[----:B0-----:R-:W-:-:S05]  /*3ba0*/  F2FP.BF16.F32.PACK_AB R0, RZ, R0 ;  /* 0x00000000ff00723e */ /* 0x001fca00000010ff */
[----:B------:R0:W-:Y:S01]  /*3bb0*/  STG.E.U16 desc[UR36][R2.64], R0 ;  /* 0x0000000002007986 */ /* 0x0001e2000c101524 */
[----:B------:R-:W-:Y:S05]  /*3bc0*/  BRA `(.L_x_12462) ;  /* 0x0000000400947947 */ /* 0x000fea0003800000 */
.L_x_12469:
        /* <DEDUP_REMOVED lines=10> */
.L_x_12480:
[----:B------:R-:W0:Y:S01]  /*3c70*/  I2F.S64 R5, R4 ;  /* 0x0000000400057312 */ /* 0x000e220000301400 */
        /* <DEDUP_REMOVED lines=12> */
.L_x_12483:
[----:B------:R-:W-:-:S04]  /*3d40*/  SHF.R.U32.HI R0, RZ, 0x14, R5 ;  /* 0x00000014ff007819 */ /* 0x000fc80000011605 */
[----:B------:R-:W-:-:S04]  /*3d50*/  LOP3.LUT R0, R0, 0x1, RZ, 0xc0, !PT ;  /* 0x0000000100007812 */ /* 0x000fc800078ec0ff */
[----:B------:R-:W-:-:S04]  /*3d60*/  IADD3 R0, PT, PT, R5, 0x487ffff, R0 ;  /* 0x0487ffff05007810 */ /* 0x000fc80007ffe000 */
[----:B------:R-:W-:-:S04]  /*3d70*/  SHF.R.U32.HI R0, RZ, 0x14, R0 ;  /* 0x00000014ff007819 */ /* 0x000fc80000011600 */
[----:B------:R-:W-:-:S07]  /*3d80*/  LOP3.LUT R4, R0, 0xff, RZ, 0xc0, !PT ;  /* 0x000000ff00047812 */ /* 0x000fce00078ec0ff */
.L_x_12484:
[----:B------:R-:W-:-:S04]  /*3d90*/  SHF.R.U32.HI R5, RZ, 0x18, R5 ;  /* 0x00000018ff057819 */ /* 0x000fc80000011605 */
[----:B------:R-:W-:-:S04]  /*3da0*/  LOP3.LUT R4, R4, 0x80, R5, 0xf8, !PT ;  /* 0x0000008004047812 */ /* 0x000fc800078ef805 */
[----:B------:R-:W-:-:S07]  /*3db0*/  PRMT R0, R4, 0x7610, R0 ;  /* 0x0000761004007816 */ /* 0x000fce0000000000 */
.L_x_12482:
[----:B------:R-:W-:Y:S05]  /*3dc0*/  BSYNC.RECONVERGENT B0 ;  /* 0x0000000000007941 */ /* 0x000fea0003800200 */
.L_x_12481:
[----:B------:R0:W-:Y:S01]  /*3dd0*/  STG.E.U8 desc[UR36][R2.64], R0 ;  /* 0x0000000002007986 */ /* 0x0001e2000c101124 */
[----:B------:R-:W-:Y:S05]  /*3de0*/  BRA `(.L_x_12462) ;  /* 0x00000004000c7947 */ /* 0x000fea0003800000 */
.L_x_12479:
[----:B------:R-:W0:Y:S01]  /*3df0*/  I2F.S64 R5, R4 ;  /* 0x0000000400057312 */ /* 0x000e220000301400 */
        /* <DEDUP_REMOVED lines=12> */
.L_x_12487:
[----:B------:R-:W-:-:S04]  /*3ec0*/  SHF.R.U32.HI R0, RZ, 0x15, R5 ;  /* 0x00000015ff007819 */ /* 0x000fc80000011605 */
[----:B------:R-:W-:-:S04]  /*3ed0*/  LOP3.LUT R0, R0, 0x1, RZ, 0xc0, !PT ;  /* 0x0000000100007812 */ /* 0x000fc800078ec0ff */
[----:B------:R-:W-:-:S04]  /*3ee0*/  IADD3 R0, PT, PT, R5, 0x88fffff, R0 ;  /* 0x088fffff05007810 */ /* 0x000fc80007ffe000 */
[----:B------:R-:W-:-:S04]  /*3ef0*/  SHF.R.U32.HI R0, RZ, 0x15, R0 ;  /* 0x00000015ff007819 */ /* 0x000fc80000011600 */
[----:B------:R-:W-:-:S07]  /*3f00*/  LOP3.LUT R4, R0, 0xff, RZ, 0xc0, !PT ;  /* 0x000000ff00047812 */ /* 0x000fce00078ec0ff */
.L_x_12488:
[----:B------:R-:W-:-:S04]  /*3f10*/  SHF.R.U32.HI R5, RZ, 0x18, R5 ;  /* 0x00000018ff057819 */ /* 0x000fc80000011605 */
[----:B------:R-:W-:-:S04]  /*3f20*/  LOP3.LUT R4, R4, 0x80, R5, 0xf8, !PT ;  /* 0x0000008004047812 */ /* 0x000fc800078ef805 */
[----:B------:R-:W-:-:S07]  /*3f30*/  PRMT R0, R4, 0x7610, R0 ;  /* 0x0000761004007816 */ /* 0x000fce0000000000 */
.L_x_12486:
[----:B------:R-:W-:Y:S05]  /*3f40*/  BSYNC.RECONVERGENT B0 ;  /* 0x0000000000007941 */ /* 0x000fea0003800200 */
.L_x_12485:
[----:B------:R0:W-:Y:S01]  /*3f50*/  STG.E.U8 desc[UR36][R2.64], R0 ;  /* 0x0000000002007986 */ /* 0x0001e2000c101124 */
[----:B------:R-:W-:Y:S05]  /*3f60*/  BRA `(.L_x_12462) ;  /* 0x0000000000ac7947 */ /* 0x000fea0003800000 */
.L_x_12478:
[----:B------:R-:W-:-:S09]  /*3f70*/  UISETP.NE.AND UP0, UPT, UR4, 0x1c, UPT ;  /* 0x0000001c0400788c */ /* 0x000fd2000bf05270 */
[----:B------:R-:W-:Y:S05]  /*3f80*/  BRA.U !UP0, `(.L_x_12489) ;  /* 0x0000000108a07547 */ /* 0x000fea000b800000 */
[----:B------:R-:W-:-:S09]  /*3f90*/  UISETP.NE.AND UP0, UPT, UR4, 0x1d, UPT ;  /* 0x0000001d0400788c */ /* 0x000fd2000bf05270 */
[----:B------:R-:W-:Y:S05]  /*3fa0*/  BRA.U !UP0, `(.L_x_12490) ;  /* 0x0000000108907547 */ /* 0x000fea000b800000 */
[----:B------:R-:W-:-:S09]  /*3fb0*/  UISETP.NE.AND UP0, UPT, UR4, 0x2c, UPT ;  /* 0x0000002c0400788c */ /* 0x000fd2000bf05270 */
[----:B------:R-:W-:Y:S05]  /*3fc0*/  BRA.U !UP0, `(.L_x_12491) ;  /* 0x0000000108447547 */ /* 0x000fea000b800000 */
.L_x_12461:
        /* <DEDUP_REMOVED lines=16> */
.L_x_12492:
[----:B------:R-:W-:Y:S05]  /*40d0*/  BRA `(.L_x_12462) ;  /* 0x0000000000507947 */ /* 0x000fea0003800000 */
.L_x_12491:
[----:B------:R-:W0:Y:S02]  /*40e0*/  I2F.S64 R4, R4 ;  /* 0x0000000400047312 */ /* 0x000e240000301400 */
[----:B0-----:R-:W-:-:S04]  /*40f0*/  SHF.R.U32.HI R6, RZ, 0x17, R4 ;  /* 0x00000017ff067819 */ /* 0x001fc80000011604 */
[----:B------:R-:W-:-:S04]  /*4100*/  LOP3.LUT R7, R6, 0xff, RZ, 0xc0, !PT ;  /* 0x000000ff06077812 */ /* 0x000fc800078ec0ff */
[----:B------:R-:W-:-:S13]  /*4110*/  ISETP.NE.AND P1, PT, R7, 0xff, PT ;  /* 0x000000ff0700780c */ /* 0x000fda0003f25270 */
[--C-:B------:R-:W-:Y:S02]  /*4120*/  @P1 SHF.R.U32.HI R0, RZ, 0x16, R4.reuse ;  /* 0x00000016ff001819 */ /* 0x100fe40000011604 */
[----:B------:R-:W-:Y:S02]  /*4130*/  @P1 LOP3.LUT P0, RZ, R7, 0x3fffff, R4, 0xf8, !PT ;  /* 0x003fffff07ff1812 */ /* 0x000fe4000780f804 */
[----:B------:R-:W-:Y:S02]  /*4140*/  @P1 LOP3.LUT R0, R0, 0x1, RZ, 0xc0, !PT ;  /* 0x0000000100001812 */ /* 0x000fe400078ec0ff */
[----:B------:R-:W-:Y:S02]  /*4150*/  @P1 IADD3 R4, PT, PT, R6, 0x1, RZ ;  /* 0x0000000106041810 */ /* 0x000fe40007ffe0ff */
[----:B------:R-:W-:Y:S01]  /*4160*/  @P1 ISETP.EQ.U32.AND P2, PT, R0, 0x1, P0 ;  /* 0x000000010000180c */ /* 0x000fe20000742070 */
[----:B------:R-:W-:Y:S01]  /*4170*/  IMAD.MOV.U32 R0, RZ, RZ, 0xff ;  /* 0x000000ffff007424 */ /* 0x000fe200078e00ff */
[----:B------:R-:W-:-:S02]  /*4180*/  PLOP3.LUT P0, PT, PT, PT, PT, 0x80, 0x8 ;  /* 0x000000000008781c */ /* 0x000fc40003f0f070 */
[----:B------:R-:W-:Y:S02]  /*4190*/  @P1 PLOP3.LUT P0, PT, P2, PT, PT, 0x80, 0x8 ;  /* 0x000000000008181c */ /* 0x000fe4000170f070 */
[----:B------:R-:W-:-:S11]  /*41a0*/  PRMT R5, R0, 0x7610, R5 ;  /* 0x0000761000057816 */ /* 0x000fd60000000005 */
[----:B------:R-:W-:-:S04]  /*41b0*/  @!P0 IMAD.MOV R4, RZ, RZ, R6 ;  /* 0x000000ffff048224 */ /* 0x000fc800078e0206 */
[----:B------:R-:W-:-:S05]  /*41c0*/  @P1 IMAD.MOV.U32 R5, RZ, RZ, R4 ;  /* 0x000000ffff051224 */ /* 0x000fca00078e0004 */
[----:B------:R0:W-:Y:S01]  /*41d0*/  STG.E.U8 desc[UR36][R2.64], R5 ;  /* 0x0000000502007986 */ /* 0x0001e2000c101124 */
[----:B------:R-:W-:Y:S05]  /*41e0*/  BRA `(.L_x_12462) ;  /* 0x00000000000c7947 */ /* 0x000fea0003800000 */
.L_x_12490:
[----:B------:R0:W-:Y:S01]  /*41f0*/  STG.E.64 desc[UR36][R2.64], R4 ;  /* 0x0000000402007986 */ /* 0x0001e2000c101b24 */
[----:B------:R-:W-:Y:S05]  /*4200*/  BRA `(.L_x_12462) ;  /* 0x0000000000047947 */ /* 0x000fea0003800000 */
.L_x_12489:
[----:B------:R0:W-:Y:S02]  /*4210*/  STG.E desc[UR36][R2.64], R4 ;  /* 0x0000000402007986 */ /* 0x0001e4000c101924 */
.L_x_12462:
[----:B------:R-:W-:-:S07]  /*4220*/  VIADD R19, R19, 0x80 ;  /* 0x0000008013137836 */ /* 0x000fce0000000000 */
.L_x_12387:
[----:B------:R-:W-:Y:S05]  /*4230*/  BSYNC.RECONVERGENT B6 ;  /* 0x0000000000067941 */ /* 0x000fea0003800200 */
.L_x_12386:
        /* <DEDUP_REMOVED lines=358> */
.L_x_12495:
        /* <DEDUP_REMOVED lines=17> */
.L_x_12499:
[----:B------:R0:W5:Y:S01]  /*59b0*/  LDG.E.U8 R16, desc[UR36][R2.64] ;  /* 0x0000002402107981 */ /* 0x000162000c1e1100 */
[----:B------:R-:W-:Y:S01]  /*59c0*/  IMAD.MOV.U32 R17, RZ, RZ, RZ ;  /* 0x000000ffff117224 */ /* 0x000fe200078e00ff */
[----:B------:R-:W-:Y:S06]  /*59d0*/  BRA `(.L_x_12501) ;  /* 0x0000000c00407947 */ /* 0x000fec0003800000 */
.L_x_12498:
        /* <DEDUP_REMOVED lines=8> */
.L_x_12503:
[----:B------:R-:W2:Y:S02]  /*5a60*/  LDG.E R16, desc[UR36][R2.64] ;  /* 0x0000002402107981 */ /* 0x000ea4000c1e1900 */
[----:B--2---:R-:W-:Y:S01]  /*5a70*/  SHF.R.S32.HI R17, RZ, 0x1f, R16 ;  /* 0x0000001fff117819 */ /* 0x004fe20000011410 */
[----:B------:R-:W-:Y:S06]  /*5a80*/  BRA `(.L_x_12501) ;  /* 0x0000000c00147947 */ /* 0x000fec0003800000 */
.L_x_12502:
[----:B------:R-:W2:Y:S02]  /*5a90*/  LDG.E.S16 R16, desc[UR36][R2.64] ;  /* 0x0000002402107981 */ /* 0x000ea4000c1e1700 */
[----:B--2---:R-:W-:Y:S01]  /*5aa0*/  SHF.R.S32.HI R17, RZ, 0x1f, R16 ;  /* 0x0000001fff117819 */ /* 0x004fe20000011410 */
[----:B------:R-:W-:Y:S06]  /*5ab0*/  BRA `(.L_x_12501) ;  /* 0x0000000c00087947 */ /* 0x000fec0003800000 */
.L_x_12497:
        /* <DEDUP_REMOVED lines=9> */
.L_x_12505:
[----:B------:R-:W2:Y:S02]  /*5b50*/  LDG.E.U16 R2, desc[UR36][R2.64] ;  /* 0x0000002402027981 */ /* 0x000ea4000c1e1500 */
[----:B--2---:R-:W-:-:S06]  /*5b60*/  HADD2.F32 R16, -RZ, R2.H0_H0 ;  /* 0x20000002ff107230 */ /* 0x004fcc0000004100 */
[----:B------:R-:W0:Y:S01]  /*5b70*/  F2I.S64.TRUNC R16, R16 ;  /* 0x0000001000107311 */ /* 0x000e22000020d900 */
[----:B------:R-:W-:Y:S05]  /*5b80*/  BRA `(.L_x_12501) ;  /* 0x0000000800d47947 */ /* 0x000fea0003800000 */
.L_x_12504:
        /* <DEDUP_REMOVED lines=9> */
.L_x_12507:
[----:B------:R-:W2:Y:S02]  /*5c20*/  LDG.E.U16 R2, desc[UR36][R2.64] ;  /* 0x0000002402027981 */ /* 0x000ea4000c1e1500 */
[----:B--2---:R-:W-:-:S06]  /*5c30*/  HADD2.F32 R16, -RZ, R2.H0_H0 ;  /* 0x20000002ff107230 */ /* 0x004fcc0000004100 */
[----:B------:R-:W0:Y:S01]  /*5c40*/  F2I.S64.TRUNC R16, R16 ;  /* 0x0000001000107311 */ /* 0x000e22000020d900 */
[----:B------:R-:W-:Y:S05]  /*5c50*/  BRA `(.L_x_12501) ;  /* 0x0000000800a07947 */ /* 0x000fea0003800000 */
.L_x_12506:
[----:B------:R-:W2:Y:S02]  /*5c60*/  LDG.E.64 R2, desc[UR36][R2.64] ;  /* 0x0000002402027981 */ /* 0x000ea4000c1e1b00 */
[----:B--2---:R0:W1:Y:S01]  /*5c70*/  F2I.S64.F64.TRUNC R16, R2 ;  /* 0x0000000200107311 */ /* 0x004062000030d900 */
[----:B------:R-:W-:Y:S05]  /*5c80*/  BRA `(.L_x_12501) ;  /* 0x0000000800947947 */ /* 0x000fea0003800000 */
.L_x_12496:
        /* <DEDUP_REMOVED lines=11> */
[----:B------:R-:W-:Y:S01]  /*5d40*/  SEL R16, RZ, 0x1, !P0 ;  /* 0x00000001ff107807 */ /* 0x000fe20004000000 */
[----:B------:R-:W-:Y:S08]  /*5d50*/  BRA `(.L_x_12501) ;  /* 0x0000000800607947 */ /* 0x000ff00003800000 */
.L_x_12510:
[----:B------:R-:W2:Y:S02]  /*5d60*/  LDG.E.64 R2, desc[UR36][R2.64] ;  /* 0x0000002402027981 */ /* 0x000ea4000c1e1b00 */
[----:B--2---:R0:W1:Y:S01]  /*5d70*/  F2I.S64.F64.TRUNC R16, R2 ;  /* 0x0000000200107311 */ /* 0x004062000030d900 */
[----:B------:R-:W-:Y:S05]  /*5d80*/  BRA `(.L_x_12501) ;  /* 0x0000000800547947 */ /* 0x000fea0003800000 */
.L_x_12509:
        /* <DEDUP_REMOVED lines=26> */
.L_x_12512:
        /* <DEDUP_REMOVED lines=11> */
[----:B------:R0:W1:Y:S01]  /*5fe0*/  F2I.S64.TRUNC R16, R0 ;  /* 0x0000000000107311 */ /* 0x000062000020d900 */
[----:B------:R-:W-:Y:S05]  /*5ff0*/  BRA `(.L_x_12501) ;  /* 0x0000000400b87947 */ /* 0x000fea0003800000 */
.L_x_12511:
[----:B------:R-:W2:Y:S02]  /*6000*/  LDG.E.U16 R16, desc[UR36][R2.64] ;  /* 0x0000002402107981 */ /* 0x000ea4000c1e1500 */
[----:B--2---:R-:W-:-:S06]  /*6010*/  IMAD.U32 R16, R16, 0x10000, RZ ;  /* 0x0001000010107824 */ /* 0x004fcc00078e00ff */
[----:B------:R-:W0:Y:S01]  /*6020*/  F2I.S64.TRUNC R16, R16 ;  /* 0x0000001000107311 */ /* 0x000e22000020d900 */
[----:B------:R-:W-:Y:S05]  /*6030*/  BRA `(.L_x_12501) ;  /* 0x0000000400a87947 */ /* 0x000fea0003800000 */
.L_x_12508:
        /* <DEDUP_REMOVED lines=11> */
.L_x_12515:
        /* <DEDUP_REMOVED lines=21> */
.L_x_12519:
[----:B------:R-:W-:Y:S05]  /*6240*/  BSYNC.RECONVERGENT B1 ;  /* 0x0000000000017941 */ /* 0x000fea0003800200 */
.L_x_12518:
[----:B------:R-:W-:Y:S01]  /*6250*/  IMAD.SHL.U32 R0, R0, 0x100000, RZ ;  /* 0x0010000000007824 */ /* 0x000fe200078e00ff */
[----:B------:R-:W-:-:S04]  /*6260*/  LEA R2, R2, 0x3b800000, 0x17 ;  /* 0x3b80000002027811 */ /* 0x000fc800078eb8ff */
[----:B------:R-:W-:-:S07]  /*6270*/  LOP3.LUT R16, R2, R0, R7, 0xfe, !PT ;  /* 0x0000000002107212 */ /* 0x000fce00078efe07 */
.L_x_12517:
[----:B------:R-:W-:Y:S05]  /*6280*/  BSYNC.RECONVERGENT B0 ;  /* 0x0000000000007941 */ /* 0x000fea0003800200 */
.L_x_12516:
[----:B------:R-:W1:Y:S01]  /*6290*/  F2I.S64.TRUNC R16, R16 ;  /* 0x0000001000107311 */ /* 0x000e62000020d900 */
[----:B------:R-:W-:Y:S05]  /*62a0*/  BRA `(.L_x_12501) ;  /* 0x00000004000c7947 */ /* 0x000fea0003800000 */
.L_x_12514:
        /* <DEDUP_REMOVED lines=21> */
.L_x_12523:
[----:B------:R-:W-:Y:S05]  /*6400*/  BSYNC.RECONVERGENT B1 ;  /* 0x0000000000017941 */ /* 0x000fea0003800200 */
.L_x_12522:
[----:B------:R-:W-:Y:S02]  /*6410*/  SHF.L.U32 R0, R0, 0x15, RZ ;  /* 0x0000001500007819 */ /* 0x000fe400000006ff */
[----:B------:R-:W-:-:S04]  /*6420*/  LEA R2, R2, 0x37800000, 0x17 ;  /* 0x3780000002027811 */ /* 0x000fc800078eb8ff */
[----:B------:R-:W-:-:S07]  /*6430*/  LOP3.LUT R16, R2, R0, R7, 0xfe, !PT ;  /* 0x0000000002107212 */ /* 0x000fce00078efe07 */
.L_x_12521:
[----:B------:R-:W-:Y:S05]  /*6440*/  BSYNC.RECONVERGENT B0 ;  /* 0x0000000000007941 */ /* 0x000fea0003800200 */
.L_x_12520:
[----:B------:R-:W2:Y:S01]  /*6450*/  F2I.S64.TRUNC R16, R16 ;  /* 0x0000001000107311 */ /* 0x000ea2000020d900 */
[----:B------:R-:W-:Y:S05]  /*6460*/  BRA `(.L_x_12501) ;  /* 0x00000000009c7947 */ /* 0x000fea0003800000 */
.L_x_12513:
        /* <DEDUP_REMOVED lines=14> */
.L_x_12527:
[----:B------:R-:W-:Y:S05]  /*6550*/  BSYNC.RECONVERGENT B0 ;  /* 0x0000000000007941 */ /* 0x000fea0003800200 */
.L_x_12526:
[----:B------:R-:W4:Y:S01]  /*6560*/  F2I.S64.TRUNC R16, R16 ;  /* 0x0000001000107311 */ /* 0x000f22000020d900 */
[----:B------:R-:W-:Y:S05]  /*6570*/  BRA `(.L_x_12501) ;  /* 0x0000000000587947 */ /* 0x000fea0003800000 */
.L_x_12500:
        /* <DEDUP_REMOVED lines=16> */
.L_x_12528:
[----:B------:R-:W-:Y:S01]  /*6680*/  CS2R R16, SRZ ;  /* 0x0000000000107805 */ /* 0x000fe2000001ff00 */
[----:B------:R-:W-:Y:S06]  /*6690*/  BRA `(.L_x_12501) ;  /* 0x0000000000107947 */ /* 0x000fec0003800000 */
.L_x_12525:
[----:B------:R3:W5:Y:S01]  /*66a0*/  LDG.E.64 R16, desc[UR36][R2.64] ;  /* 0x0000002402107981 */ /* 0x000762000c1e1b00 */
[----:B------:R-:W-:Y:S05]  /*66b0*/  BRA `(.L_x_12501) ;  /* 0x0000000000087947 */ /* 0x000fea0003800000 */
.L_x_12524:
[----:B------:R0:W5:Y:S01]  /*66c0*/  LDG.E R16, desc[UR36][R2.64] ;  /* 0x0000002402107981 */ /* 0x000162000c1e1900 */
[----:B------:R-:W-:-:S07]  /*66d0*/  IMAD.MOV.U32 R17, RZ, RZ, RZ ;  /* 0x000000ffff117224 */ /* 0x000fce00078e00ff */
.L_x_12501:
        /* <DEDUP_REMOVED lines=17> */
.L_x_12532:
[----:B------:R3:W5:Y:S01]  /*67f0*/  LDG.E.U8 R4, desc[UR36][R22.64] ;  /* 0x0000002416047981 */ /* 0x000762000c1e1100 */
[----:B0-----:R-:W-:Y:S01]  /*6800*/  IMAD.MOV.U32 R5, RZ, RZ, RZ ;  /* 0x000000ffff057224 */ /* 0x001fe200078e00ff */
[----:B------:R-:W-:Y:S06]  /*6810*/  BRA `(.L_x_12534) ;  /* 0x0000000c00407947 */ /* 0x000fec0003800000 */
.L_x_12531:
        /* <DEDUP_REMOVED lines=8> */
.L_x_12536:
[----:B------:R-:W0:Y:S02]  /*68a0*/  LDG.E R4, desc[UR36][R22.64] ;  /* 0x0000002416047981 */ /* 0x000e24000c1e1900 */
[----:B0-----:R-:W-:Y:S01]  /*68b0*/  SHF.R.S32.HI R5, RZ, 0x1f, R4 ;  /* 0x0000001fff057819 */ /* 0x001fe20000011404 */
[----:B------:R-:W-:Y:S06]  /*68c0*/  BRA `(.L_x_12534) ;  /* 0x0000000c00147947 */ /* 0x000fec0003800000 */
.L_x_12535:
[----:B------:R-:W0:Y:S02]  /*68d0*/  LDG.E.S16 R4, desc[UR36][R22.64] ;  /* 0x0000002416047981 */ /* 0x000e24000c1e1700 */
[----:B0-----:R-:W-:Y:S01]  /*68e0*/  SHF.R.S32.HI R5, RZ, 0x1f, R4 ;  /* 0x0000001fff057819 */ /* 0x001fe20000011404 */
[----:B------:R-:W-:Y:S06]  /*68f0*/  BRA `(.L_x_12534) ;  /* 0x0000000c00087947 */ /* 0x000fec0003800000 */
.L_x_12530:
        /* <DEDUP_REMOVED lines=9> */
.L_x_12538:
[----:B------:R-:W3:Y:S02]  /*6990*/  LDG.E.U16 R22, desc[UR36][R22.64] ;  /* 0x0000002416167981 */ /* 0x000ee4000c1e1500 */
[----:B---3--:R-:W-:-:S06]  /*69a0*/  HADD2.F32 R4, -RZ, R22.H0_H0 ;  /* 0x20000016ff047230 */ /* 0x008fcc0000004100 */
[----:B0-----:R-:W0:Y:S01]  /*69b0*/  F2I.S64.TRUNC R4, R4 ;  /* 0x0000000400047311 */ /* 0x001e22000020d900 */
[----:B------:R-:W-:Y:S05]  /*69c0*/  BRA `(.L_x_12534) ;  /* 0x0000000800d47947 */ /* 0x000fea0003800000 */
.L_x_12537:
        /* <DEDUP_REMOVED lines=9> */
.L_x_12540:
[----:B------:R-:W3:Y:S02]  /*6a60*/  LDG.E.U16 R22, desc[UR36][R22.64] ;  /* 0x0000002416167981 */ /* 0x000ee4000c1e1500 */
[----:B---3--:R-:W-:-:S06]  /*6a70*/  HADD2.F32 R4, -RZ, R22.H0_H0 ;  /* 0x20000016ff047230 */ /* 0x008fcc0000004100 */
[----:B0-----:R-:W0:Y:S01]  /*6a80*/  F2I.S64.TRUNC R4, R4 ;  /* 0x0000000400047311 */ /* 0x001e22000020d900 */
[----:B------:R-:W-:Y:S05]  /*6a90*/  BRA `(.L_x_12534) ;  /* 0x0000000800a07947 */ /* 0x000fea0003800000 */
.L_x_12539:
[----:B0-----:R-:W3:Y:S02]  /*6aa0*/  LDG.E.64 R4, desc[UR36][R22.64] ;  /* 0x0000002416047981 */ /* 0x001ee4000c1e1b00 */
[----:B---3--:R-:W0:Y:S01]  /*6ab0*/  F2I.S64.F64.TRUNC R4, R4 ;  /* 0x0000000400047311 */ /* 0x008e22000030d900 */
[----:B------:R-:W-:Y:S05]  /*6ac0*/  BRA `(.L_x_12534) ;  /* 0x0000000800947947 */ /* 0x000fea0003800000 */
.L_x_12529:
        /* <DEDUP_REMOVED lines=9> */
[----:B0-----:R-:W-:Y:S02]  /*6b60*/  MOV R5, RZ ;  /* 0x000000ff00057202 */ /* 0x001fe40000000f00 */
[----:B---3--:R-:W-:-:S04]  /*6b70*/  ISETP.NE.AND P0, PT, R22, RZ, PT ;  /* 0x000000ff1600720c */ /* 0x008fc80003f05270 */
[----:B------:R-:W-:Y:S01]  /*6b80*/  SEL R4, RZ, 0x1, !P0 ;  /* 0x00000001ff047807 */ /* 0x000fe20004000000 */
[----:B------:R-:W-:Y:S08]  /*6b90*/  BRA `(.L_x_12534) ;  /* 0x0000000800607947 */ /* 0x000ff00003800000 */
.L_x_12543:
[----:B0-----:R-:W3:Y:S02]  /*6ba0*/  LDG.E.64 R4, desc[UR36][R22.64] ;  /* 0x0000002416047981 */ /* 0x001ee4000c1e1b00 */
[----:B---3--:R-:W0:Y:S01]  /*6bb0*/  F2I.S64.F64.TRUNC R4, R4 ;  /* 0x0000000400047311 */ /* 0x008e22000030d900 */
[----:B------:R-:W-:Y:S05]  /*6bc0*/  BRA `(.L_x_12534) ;  /* 0x0000000800547947 */ /* 0x000fea0003800000 */
.L_x_12542:
        /* <DEDUP_REMOVED lines=24> */
[----:B------:R0:W3:Y:S01]  /*6d50*/  F2I.S64.TRUNC R4, R3 ;  /* 0x0000000300047311 */ /* 0x0000e2000020d900 */
[----:B------:R-:W-:Y:S05]  /*6d60*/  BRA `(.L_x_12534) ;  /* 0x0000000400ec7947 */ /* 0x000fea0003800000 */
.L_x_12545:
[----:B0-----:R-:W3:Y:S02]  /*6d70*/  LDG.E.U8 R3, desc[UR36][R22.64] ;  /* 0x0000002416037981 */ /* 0x001ee4000c1e1100 */
[C---:B---3--:R-:W-:Y:S01]  /*6d80*/  SHF.L.U32 R0, R3.reuse, 0x19, RZ ;  /* 0x0000001903007819 */ /* 0x048fe200000006ff */
        /* <DEDUP_REMOVED lines=9> */
[----:B------:R0:W3:Y:S01]  /*6e20*/  F2I.S64.TRUNC R4, R0 ;  /* 0x0000000000047311 */ /* 0x0000e2000020d900 */
[----:B------:R-:W-:Y:S05]  /*6e30*/  BRA `(.L_x_12534) ;  /* 0x0000000400b87947 */ /* 0x000fea0003800000 */
.L_x_12544:
[----:B------:R-:W3:Y:S02]  /*6e40*/  LDG.E.U16 R4, desc[UR36][R22.64] ;  /* 0x0000002416047981 */ /* 0x000ee4000c1e1500 */
[----:B---3--:R-:W-:-:S06]  /*6e50*/  IMAD.U32 R4, R4, 0x10000, RZ ;  /* 0x0001000004047824 */ /* 0x008fcc00078e00ff */
[----:B0-----:R-:W0:Y:S01]  /*6e60*/  F2I.S64.TRUNC R4, R4 ;  /* 0x0000000400047311 */ /* 0x001e22000020d900 */
[----:B------:R-:W-:Y:S05]  /*6e70*/  BRA `(.L_x_12534) ;  /* 0x0000000400a87947 */ /* 0x000fea0003800000 */
.L_x_12541:
        /* <DEDUP_REMOVED lines=9> */
[----:B0-----:R-:W-:Y:S01]  /*6f10*/  IMAD.MOV.U32 R5, RZ, RZ, RZ ;  /* 0x000000ffff057224 */ /* 0x001fe200078e00ff */
[----:B------:R-:W-:Y:S06]  /*6f20*/  BRA `(.L_x_12534) ;  /* 0x00000004007c7947 */ /* 0x000fec0003800000 */
.L_x_12548:
[----:B------:R-:W3:Y:S01]  /*6f30*/  LDG.E.U8 R22, desc[UR36][R22.64] ;  /* 0x0000002416167981 */ /* 0x000ee2000c1e1100 */
[----:B------:R-:W-:Y:S01]  /*6f40*/  BSSY.RECONVERGENT B0, `(.L_x_12549) ;  /* 0x0000018000007945 */ /* 0x000fe20003800200 */
[----:B------:R-:W-:Y:S01]  /*6f50*/  HFMA2 R4, -RZ, RZ, 0, 0 ;  /* 0x00000000ff047431 */ /* 0x000fe200000001ff */
        /* <DEDUP_REMOVED lines=18> */
.L_x_12552:
[----:B------:R-:W-:Y:S05]  /*7080*/  BSYNC.RECONVERGENT B1 ;  /* 0x0000000000017941 */ /* 0x000fea0003800200 */
.L_x_12551:
[----:B------:R-:W-:Y:S02]  /*7090*/  SHF.L.U32 R0, R0, 0x14, RZ ;  /* 0x0000001400007819 */ /* 0x000fe400000006ff */
[----:B------:R-:W-:-:S04]  /*70a0*/  LEA R2, R2, 0x3b800000, 0x17 ;  /* 0x3b80000002027811 */ /* 0x000fc800078eb8ff */
[----:B------:R-:W-:-:S07]  /*70b0*/  LOP3.LUT R4, R2, R0, R7, 0xfe, !PT ;  /* 0x0000000002047212 */ /* 0x000fce00078efe07 */
.L_x_12550:
[----:B------:R-:W-:Y:S05]  /*70c0*/  BSYNC.RECONVERGENT B0 ;  /* 0x0000000000007941 */ /* 0x000fea0003800200 */
.L_x_12549:
[----:B0-----:R-:W0:Y:S01]  /*70d0*/  F2I.S64.TRUNC R4, R4 ;  /* 0x0000000400047311 */ /* 0x001e22000020d900 */
[----:B------:R-:W-:Y:S05]  /*70e0*/  BRA `(.L_x_12534) ;  /* 0x00000004000c7947 */ /* 0x000fea0003800000 */
.L_x_12547:
        /* <DEDUP_REMOVED lines=21> */
.L_x_12556:
[----:B------:R-:W-:Y:S05]  /*7240*/  BSYNC.RECONVERGENT B1 ;  /* 0x0000000000017941 */ /* 0x000fea0003800200 */
.L_x_12555:
[----:B------:R-:W-:Y:S01]  /*7250*/  IMAD.SHL.U32 R0, R0, 0x200000, RZ ;  /* 0x0020000000007824 */ /* 0x000fe200078e00ff */
[----:B------:R-:W-:-:S04]  /*7260*/  LEA R2, R2, 0x37800000, 0x17 ;  /* 0x3780000002027811 */ /* 0x000fc800078eb8ff */
[----:B------:R-:W-:-:S07]  /*7270*/  LOP3.LUT R4, R2, R0, R7, 0xfe, !PT ;  /* 0x0000000002047212 */ /* 0x000fce00078efe07 */
.L_x_12554:
[----:B------:R-:W-:Y:S05]  /*7280*/  BSYNC.RECONVERGENT B0 ;  /* 0x0000000000007941 */ /* 0x000fea0003800200 */
.L_x_12553:
[----:B0-----:R-:W0:Y:S01]  /*7290*/  F2I.S64.TRUNC R4, R4 ;  /* 0x0000000400047311 */ /* 0x001e22000020d900 */
[----:B------:R-:W-:Y:S05]  /*72a0*/  BRA `(.L_x_12534) ;  /* 0x00000000009c7947 */ /* 0x000fea0003800000 */
.L_x_12546:
[----:B------:R-:W-:-:S09]  /*72b0*/  UISETP.NE.AND UP0, UPT, UR4, 0x1c, UPT ;  /* 0x0000001c0400788c */ /* 0x000fd2000bf05270 */
[----:B------:R-:W-:Y:S05]  /*72c0*/  BRA.U !UP0, `(.L_x_12557) ;  /* 0x00000001088c7547 */ /* 0x000fea000b800000 */
[----:B------:R-:W-:-:S09]  /*72d0*/  UISETP.NE.AND UP0, UPT, UR4, 0x1d, UPT ;  /* 0x0000001d0400788c */ /* 0x000fd2000bf05270 */
[----:B------:R-:W-:Y:S05]  /*72e0*/  BRA.U !UP0, `(.L_x_12558) ;  /* 0x00000001087c7547 */ /* 0x000fea000b800000 */
[----:B------:R-:W-:-:S09]  /*72f0*/  UISETP.NE.AND UP0, UPT, UR4, 0x2c, UPT ;  /* 0x0000002c0400788c */ /* 0x000fd2000bf05270 */
[----:B------:R-:W-:Y:S05]  /*7300*/  BRA.U UP0, `(.L_x_12533) ;  /* 0x00000001002c7547 */ /* 0x000fea000b800000 */
[----:B------:R-:W3:Y:S01]  /*7310*/  LDG.E.U8 R22, desc[UR36][R22.64] ;  /* 0x0000002416167981 */ /* 0x000ee2000c1e1100 */
[----:B------:R-:W-:Y:S01]  /*7320*/  BSSY.RECONVERGENT B0, `(.L_x_12559) ;  /* 0x0000007000007945 */ /* 0x000fe20003800200 */
[----:B------:R-:W-:Y:S01]  /*7330*/  IMAD.MOV.U32 R4, RZ, RZ, 0x400000 ;  /* 0x00400000ff047424 */ /* 0x000fe200078e00ff */
[----:B---3--:R-:W-:-:S13]  /*7340*/  ISETP.NE.AND P0, PT, R22, RZ, PT ;  /* 0x000000ff1600720c */ /* 0x008fda0003f05270 */
[----:B------:R-:W-:Y:S05]  /*7350*/  @!P0 BRA `(.L_x_12560) ;  /* 0x00000000000c8947 */ /* 0x000fea0003800000 */
[----:B------:R-:W-:-:S13]  /*7360*/  ISETP.NE.AND P0, PT, R22, 0xff, PT ;  /* 0x000000ff1600780c */ /* 0x000fda0003f05270 */
[----:B------:R-:W-:Y:S01]  /*7370*/  @!P0 IMAD.MOV.U32 R4, RZ, RZ, 0x7f800001 ;  /* 0x7f800001ff048424 */ /* 0x000fe200078e00ff */
[----:B------:R-:W-:-:S07]  /*7380*/  @P0 SHF.L.U32 R4, R22, 0x17, RZ ;  /* 0x0000001716040819 */ /* 0x000fce00000006ff */
.L_x_12560:
[----:B------:R-:W-:Y:S05]  /*7390*/  BSYNC.RECONVERGENT B0 ;  /* 0x0000000000007941 */ /* 0x000fea0003800200 */
.L_x_12559:
[----:B0-----:R-:W0:Y:S01]  /*73a0*/  F2I.S64.TRUNC R4, R4 ;  /* 0x0000000400047311 */ /* 0x001e22000020d900 */
[----:B------:R-:W-:Y:S05]  /*73b0*/  BRA `(.L_x_12534) ;  /* 0x0000000000587947 */ /* 0x000fea0003800000 */
.L_x_12533:
        /* <DEDUP_REMOVED lines=8> */
[----:B0-----:R-:W-:Y:S02]  /*7440*/  IMAD.U32 R4, RZ, RZ, UR4 ;  /* 0x00000004ff047e24 */ /* 0x001fe4000f8e00ff */
[----:B------:R-:W-:-:S02]  /*7450*/  IMAD.U32 R5, RZ, RZ, UR5 ;  /* 0x00000005ff057e24 */ /* 0x000fc4000f8e00ff */
[----:B---3--:R-:W-:Y:S01]  /*7460*/  IMAD.U32 R6, RZ, RZ, UR6 ;  /* 0x00000006ff067e24 */ /* 0x008fe2000f8e00ff */
[----:B------:R-:W-:Y:S01]  /*7470*/  MOV R7, UR7 ;  /* 0x0000000700077c02 */ /* 0x000fe20008000f00 */
[----:B--2---:R-:W-:Y:S02]  /*7480*/  IMAD.U32 R10, RZ, RZ, UR8 ;  /* 0x00000008ff0a7e24 */ /* 0x004fe4000f8e00ff */
[----:B------:R-:W-:-:S07]  /*7490*/  IMAD.U32 R11, RZ, RZ, UR9 ;  /* 0x00000009ff0b7e24 */ /* 0x000fce000f8e00ff */
[----:B------:R-:W-:-:S07]  /*74a0*/  LEPC R20, `(.L_x_12561) ;  /* 0x000000001014794e */ /* 0x000fce0000000000 */
[----:B-1--45:R-:W-:Y:S05]  /*74b0*/  CALL.ABS.NOINC R2 ;  /* 0x0000000002007343 */ /* 0x032fea0003c00000 */
.L_x_12561:
[----:B------:R-:W-:Y:S01]  /*74c0*/  CS2R R4, SRZ ;  /* 0x0000000000047805 */ /* 0x000fe2000001ff00 */
[----:B------:R-:W-:Y:S06]  /*74d0*/  BRA `(.L_x_12534) ;  /* 0x0000000000107947 */ /* 0x000fec0003800000 */
.L_x_12558:
[----:B0-----:R0:W5:Y:S01]  /*74e0*/  LDG.E.64 R4, desc[UR36][R22.64] ;  /* 0x0000002416047981 */ /* 0x001162000c1e1b00 */
[----:B------:R-:W-:Y:S05]  /*74f0*/  BRA `(.L_x_12534) ;  /* 0x0000000000087947 */ /* 0x000fea0003800000 */
.L_x_12557:
[----:B------:R3:W5:Y:S01]  /*7500*/  LDG.E R4, desc[UR36][R22.64] ;  /* 0x0000002416047981 */ /* 0x000762000c1e1900 */
[----:B0-----:R-:W-:-:S07]  /*7510*/  IMAD.MOV.U32 R5, RZ, RZ, RZ ;  /* 0x000000ffff057224 */ /* 0x001fce00078e00ff */
.L_x_12534:
        /* <DEDUP_REMOVED lines=22> */
.L_x_12565:
[----:B------:R0:W-:Y:S01]  /*7680*/  STG.E.U8 desc[UR36][R2.64], R4 ;  /* 0x0000000402007986 */ /* 0x0001e2000c101124 */
[----:B------:R-:W-:Y:S05]  /*7690*/  BRA `(.L_x_12567) ;  /* 0x0000000c00387947 */ /* 0x000fea0003800000 */
.L_x_12564:
        /* <DEDUP_REMOVED lines=8> */
.L_x_12569:
[----:B------:R0:W-:Y:S01]  /*7720*/  STG.E desc[UR36][R2.64], R4 ;  /* 0x0000000402007986 */ /* 0x0001e2000c101924 */
[----:B------:R-:W-:Y:S05]  /*7730*/  BRA `(.L_x_12567) ;  /* 0x0000000c00107947 */ /* 0x000fea0003800000 */
.L_x_12568:
[----:B------:R0:W-:Y:S01]  /*7740*/  STG.E.U16 desc[UR36][R2.64], R4 ;  /* 0x0000000402007986 */ /* 0x0001e2000c101524 */
[----:B------:R-:W-:Y:S05]  /*7750*/  BRA `(.L_x_12567) ;  /* 0x0000000c00087947 */ /* 0x000fea0003800000 */
.L_x_12563:
        /* <DEDUP_REMOVED lines=9> */
.L_x_12571:
[----:B------:R-:W0:Y:S02]  /*77f0*/  I2F.S64 R0, R4 ;  /* 0x0000000400007312 */ /* 0x000e240000301400 */
[----:B0-----:R-:W-:-:S05]  /*7800*/  F2FP.F16.F32.PACK_AB R0, RZ, R0 ;  /* 0x00000000ff00723e */ /* 0x001fca00000000ff */
[----:B------:R0:W-:Y:S01]  /*7810*/  STG.E.U16 desc[UR36][R2.64], R0 ;  /* 0x0000000002007986 */ /* 0x0001e2000c101524 */
[----:B------:R-:W-:Y:S05]  /*7820*/  BRA `(.L_x_12567) ;  /* 0x0000000800d47947 */ /* 0x000fea0003800000 */
.L_x_12570:
        /* <DEDUP_REMOVED lines=10> */
.L_x_12573:
[----:B------:R-:W0:Y:S02]  /*78d0*/  I2F.S64 R4, R4 ;  /* 0x0000000400047312 */ /* 0x000e240000301400 */
[----:B0-----:R-:W-:-:S04]  /*78e0*/  F2FP.F16.F32.PACK_AB R5, RZ, R4 ;  /* 0x00000004ff05723e */ /* 0x001fc800000000ff */
[----:B------:R-:W-:-:S05]  /*78f0*/  PRMT R5, R5, 0x5410, RZ ;  /* 0x0000541005057816 */ /* 0x000fca00000000ff */
[----:B------:R0:W-:Y:S01]  /*7900*/  STG.E desc[UR36][R2.64], R5 ;  /* 0x0000000502007986 */ /* 0x0001e2000c101924 */
[----:B------:R-:W-:Y:S05]  /*7910*/  BRA `(.L_x_12567) ;  /* 0x0000000800987947 */ /* 0x000fea0003800000 */
.L_x_12572:
[----:B------:R-:W0:Y:S02]  /*7920*/  I2F.F64.S64 R4, R4 ;  /* 0x0000000400047312 */ /* 0x000e240000301c00 */
[----:B0-----:R0:W-:Y:S01]  /*7930*/  STG.E.64 desc[UR36][R2.64], R4 ;  /* 0x0000000402007986 */ /* 0x0011e2000c101b24 */
[----:B------:R-:W-:Y:S05]  /*7940*/  BRA `(.L_x_12567) ;  /* 0x00000008008c7947 */ /* 0x000fea0003800000 */
.L_x_12562:
        /* <DEDUP_REMOVED lines=12> */
.L_x_12577:
[----:B------:R-:W0:Y:S01]  /*7a10*/  I2F.S64 R5, R4 ;  /* 0x0000000400057312 */ /* 0x000e220000301400 */
        /* <DEDUP_REMOVED lines=17> */
.L_x_12580:
[----:B------:R-:W-:-:S04]  /*7b30*/  SHF.R.U32.HI R5, RZ, 0x18, R5 ;  /* 0x00000018ff057819 */ /* 0x000fc80000011605 */
[----:B------:R-:W-:-:S07]  /*7b40*/  LOP3.LUT R0, R0, 0x80, R5, 0xf8, !PT ;  /* 0x0000008000007812 */ /* 0x000fce00078ef805 */
.L_x_12579:
[----:B------:R-:W-:Y:S05]  /*7b50*/  BSYNC.RECONVERGENT B0 ;  /* 0x0000000000007941 */ /* 0x000fea0003800200 */
.L_x_12578:
[----:B------:R3:W-:Y:S01]  /*7b60*/  STG.E.U8 desc[UR36][R2.64], R0 ;  /* 0x0000000002007986 */ /* 0x0007e2000c101124 */
[----:B------:R-:W-:Y:S05]  /*7b70*/  BRA `(.L_x_12567) ;  /* 0x0000000800007947 */ /* 0x000fea0003800000 */
.L_x_12576:
        /* <DEDUP_REMOVED lines=18> */
.L_x_12583:
[----:B------:R-:W-:-:S04]  /*7ca0*/  SHF.R.U32.HI R5, RZ, 0x18, R5 ;  /* 0x00000018ff057819 */ /* 0x000fc80000011605 */
[----:B------:R-:W-:-:S07]  /*7cb0*/  LOP3.LUT R0, R0, 0x80, R5, 0xf8, !PT ;  /* 0x0000008000007812 */ /* 0x000fce00078ef805 */
.L_x_12582:
[----:B------:R-:W-:Y:S05]  /*7cc0*/  BSYNC.RECONVERGENT B0 ;  /* 0x0000000000007941 */ /* 0x000fea0003800200 */
.L_x_12581:
[----:B------:R0:W-:Y:S01]  /*7cd0*/  STG.E.U8 desc[UR36][R2.64], R0 ;  /* 0x0000000002007986 */ /* 0x0001e2000c101124 */
[----:B------:R-:W-:Y:S05]  /*7ce0*/  BRA `(.L_x_12567) ;  /* 0x0000000400a47947 */ /* 0x000fea0003800000 */
.L_x_12575:
[----:B------:R-:W-:-:S09]  /*7cf0*/  UISETP.NE.AND UP0, UPT, UR4, 0x1c, UPT ;  /* 0x0000001c0400788c */ /* 0x000fd2000bf05270 */
[----:B------:R-:W-:Y:S05]  /*7d00*/  BRA.U !UP0, `(.L_x_12584) ;  /* 0x00000001085c7547 */ /* 0x000fea000b800000 */
[----:B------:R-:W-:-:S09]  /*7d10*/  UISETP.NE.AND UP0, UPT, UR4, 0x1d, UPT ;  /* 0x0000001d0400788c */ /* 0x000fd2000bf05270 */
[----:B------:R-:W-:Y:S05]  /*7d20*/  BRA.U !UP0, `(.L_x_12585) ;  /* 0x00000001084c7547 */ /* 0x000fea000b800000 */
[----:B------:R-:W-:-:S09]  /*7d30*/  UISETP.NE.AND UP0, UPT, UR4, 0x2c, UPT ;  /* 0x0000002c0400788c */ /* 0x000fd2000bf05270 */
[----:B------:R-:W-:Y:S05]  /*7d40*/  BRA.U UP0, `(.L_x_12566) ;  /* 0x0000000100a87547 */ /* 0x000fea000b800000 */
[----:B------:R-:W0:Y:S02]  /*7d50*/  I2F.S64 R4, R4 ;  /* 0x0000000400047312 */ /* 0x000e240000301400 */
        /* <DEDUP_REMOVED lines=8> */
[----:B------:R-:W-:Y:S01]  /*7de0*/  HFMA2 R0, -RZ, RZ, 0, 1.5199184417724609375e-05 ;  /* 0x000000ffff007431 */ /* 0x000fe200000001ff */
[----:B------:R-:W-:Y:S02]  /*7df0*/  PLOP3.LUT P0, PT, PT, PT, PT, 0x80, 0x8 ;  /* 0x000000000008781c */ /* 0x000fe40003f0f070 */
[----:B------:R-:W-:Y:S02]  /*7e00*/  @P1 PLOP3.LUT P0, PT, P2, PT, PT, 0x80, 0x8 ;  /* 0x000000000008181c */ /* 0x000fe4000170f070 */
[----:B------:R-:W-:-:S11]  /*7e10*/  PRMT R5, R0, 0x7610, R5 ;  /* 0x0000761000057816 */ /* 0x000fd60000000005 */
[----:B------:R-:W-:-:S05]  /*7e20*/  @!P0 IMAD.MOV R4, RZ, RZ, R6 ;  /* 0x000000ffff048224 */ /* 0x000fca00078e0206 */
[----:B------:R-:W-:-:S05]  /*7e30*/  @P1 MOV R5, R4 ;  /* 0x0000000400051202 */ /* 0x000fca0000000f00 */
[----:B------:R2:W-:Y:S01]  /*7e40*/  STG.E.U8 desc[UR36][R2.64], R5 ;  /* 0x0000000502007986 */ /* 0x0005e2000c101124 */
[----:B------:R-:W-:Y:S05]  /*7e50*/  BRA `(.L_x_12567) ;  /* 0x0000000400487947 */ /* 0x000fea0003800000 */
.L_x_12585:
[----:B------:R1:W-:Y:S01]  /*7e60*/  STG.E.64 desc[UR36][R2.64], R4 ;  /* 0x0000000402007986 */ /* 0x0003e2000c101b24 */
[----:B------:R-:W-:Y:S05]  /*7e70*/  BRA `(.L_x_12567) ;  /* 0x0000000400407947 */ /* 0x000fea0003800000 */
.L_x_12584:
[----:B------:R0:W-:Y:S01]  /*7e80*/  STG.E desc[UR36][R2.64], R4 ;  /* 0x0000000402007986 */ /* 0x0001e2000c101924 */
[----:B------:R-:W-:Y:S05]  /*7e90*/  BRA `(.L_x_12567) ;  /* 0x0000000400387947 */ /* 0x000fea0003800000 */
.L_x_12574:
        /* <DEDUP_REMOVED lines=11> */
.L_x_12587:
[----:B------:R-:W0:Y:S01]  /*7f50*/  I2F.F64.S64 R4, R4 ;  /* 0x0000000400047312 */ /* 0x000e220000301c00 */
[----:B------:R-:W-:-:S05]  /*7f60*/  CS2R R6, SRZ ;  /* 0x0000000000067805 */ /* 0x000fca000001ff00 */
[----:B0-----:R0:W-:Y:S01]  /*7f70*/  STG.E.128 desc[UR36][R2.64], R4 ;  /* 0x0000000402007986 */ /* 0x0011e2000c101d24 */
[----:B------:R-:W-:Y:S05]  /*7f80*/  BRA `(.L_x_12567) ;  /* 0x0000000000fc7947 */ /* 0x000fea0003800000 */
.L_x_12586:
[----:B------:R-:W-:-:S09]  /*7f90*/  UISETP.NE.AND UP0, UPT, UR4, 0xf, UPT ;  /* 0x0000000f0400788c */ /* 0x000fd2000bf05270 */
[----:B------:R-:W-:Y:S05]  /*7fa0*/  BRA.U !UP0, `(.L_x_12588) ;  /* 0x0000000108e87547 */ /* 0x000fea000b800000 */
[----:B------:R-:W-:-:S09]  /*7fb0*/  UISETP.NE.AND UP0, UPT, UR4, 0x17, UPT ;  /* 0x000000170400788c */ /* 0x000fd2000bf05270 */
[----:B------:R-:W-:Y:S05]  /*7fc0*/  BRA.U !UP0, `(.L_x_12589) ;  /* 0x0000000108907547 */ /* 0x000fea000b800000 */
[----:B------:R-:W-:-:S09]  /*7fd0*/  UISETP.NE.AND UP0, UPT, UR4, 0x18, UPT ;  /* 0x000000180400788c */ /* 0x000fd2000bf05270 */
[----:B------:R-:W-:Y:S05]  /*7fe0*/  BRA.U !UP0, `(.L_x_12590) ;  /* 0x0000000108447547 */ /* 0x000fea000b800000 */
.L_x_12566:
        /* <DEDUP_REMOVED lines=16> */
.L_x_12591:
[----:B------:R-:W-:Y:S05]  /*80f0*/  BRA `(.L_x_12567) ;  /* 0x0000000000a07947 */ /* 0x000fea0003800000 */
.L_x_12590:
[----:B------:R-:W0:Y:S01]  /*8100*/  I2F.S64 R5, R4 ;  /* 0x0000000400057312 */ /* 0x000e220000301400 */
        /* <DEDUP_REMOVED lines=12> */
.L_x_12593:
[----:B------:R-:W-:Y:S05]  /*81d0*/  BSYNC.RECONVERGENT B0 ;  /* 0x0000000000007941 */ /* 0x000fea0003800200 */
.L_x_12592:
[----:B------:R-:W-:-:S05]  /*81e0*/  LOP3.LUT R7, R0, 0x80, R7, 0xf8, !PT ;  /* 0x0000008000077812 */ /* 0x000fca00078ef807 */
[----:B------:R0:W-:Y:S01]  /*81f0*/  STG.E.U8 desc[UR36][R2.64], R7 ;  /* 0x0000000702007986 */ /* 0x0001e2000c101124 */
[----:B------:R-:W-:Y:S05]  /*8200*/  BRA `(.L_x_12567) ;  /* 0x00000000005c7947 */ /* 0x000fea0003800000 */
.L_x_12589:
[----:B------:R-:W0:Y:S01]  /*8210*/  I2F.S64 R5, R4 ;  /* 0x0000000400057312 */ /* 0x000e220000301400 */
        /* <DEDUP_REMOVED lines=11> */
.L_x_12595:
[----:B------:R-:W-:Y:S01]  /*82d0*/  IMAD.MOV.U32 R0, RZ, RZ, 0x7f ;  /* 0x0000007fff007424 */ /* 0x000fe200078e00ff */
[----:B------:R-:W-:-:S04]  /*82e0*/  ISETP.GT.U32.AND P0, PT, R6, 0x7f800000, PT ;  /* 0x7f8000000600780c */ /* 0x000fc80003f04070 */
[----:B------:R-:W-:-:S09]  /*82f0*/  SEL R0, R0, 0x7c, P0 ;  /* 0x0000007c00007807 */ /* 0x000fd20000000000 */
.L_x_12596:
[----:B------:R-:W-:Y:S05]  /*8300*/  BSYNC.RECONVERGENT B0 ;  /* 0x0000000000007941 */ /* 0x000fea0003800200 */
.L_x_12594:
[----:B------:R-:W-:-:S04]  /*8310*/  SHF.R.U32.HI R5, RZ, 0x18, R5 ;  /* 0x00000018ff057819 */ /* 0x000fc80000011605 */
[----:B------:R-:W-:-:S05]  /*8320*/  LOP3.LUT R5, R0, 0x80, R5, 0xf8, !PT ;  /* 0x0000008000057812 */ /* 0x000fca00078ef805 */
[----:B------:R0:W-:Y:S01]  /*8330*/  STG.E.U8 desc[UR36][R2.64], R5 ;  /* 0x0000000502007986 */ /* 0x0001e2000c101124 */
[----:B------:R-:W-:Y:S05]  /*8340*/  BRA `(.L_x_12567) ;  /* 0x00000000000c7947 */ /* 0x000fea0003800000 */
.L_x_12588:
[----:B------:R-:W0:Y:S02]  /*8350*/  I2F.S64 R0, R4 ;  /* 0x0000000400007312 */ /* 0x000e240000301400 */
[----:B0-----:R-:W-:-:S05]  /*8360*/  F2FP.BF16.F32.PACK_AB R0, RZ, R0 ;  /* 0x00000000ff00723e */ /* 0x001fca00000010ff */
[----:B------:R0:W-:Y:S02]  /*8370*/  STG.E.U16 desc[UR36][R2.64], R0 ;  /* 0x0000000002007986 */ /* 0x0001e4000c101524 */
.L_x_12567:
[----:B------:R-:W-:-:S07]  /*8380*/  IADD3 R19, PT, PT, R19, 0x80, RZ ;  /* 0x0000008013137810 */ /* 0x000fce0007ffe0ff */
.L_x_12494:
[----:B------:R-:W-:Y:S05]  /*8390*/  BSYNC.RECONVERGENT B6 ;  /* 0x0000000000067941 */ /* 0x000fea0003800200 */
.L_x_12493:
[----:B------:R-:W5:Y:S01]  /*83a0*/  LDCU UR4, c[0x0][0x380] ;  /* 0x00007000ff0477ac */ /* 0x000f620008000800 */
[----:B------:R-:W-:Y:S01]  /*83b0*/  BSSY.RECONVERGENT B6, `(.L_x_12597) ;  /* 0x0000414000067945 */ /* 0x000fe20003800200 */
[----:B-----5:R-:W-:-:S13]  /*83c0*/  ISETP.GE.AND P0, PT, R19, UR4, PT ;  /* 0x0000000413007c0c */ /* 0x020fda000bf06270 */
[----:B------:R-:W-:Y:S05]  /*83d0*/  @P0 BRA `(.L_x_12598) ;  /* 0x0000004000440947 */ /* 0x000fea0003800000 */
[----:B------:R-:W5:Y:S01]  /*83e0*/  LDCU UR4, c[0x0][0x388] ;  /* 0x00007100ff0477ac */ /* 0x000f620008000800 */
[----:B------:R-:W-:Y:S01]  /*83f0*/  IMAD.MOV.U32 R22, RZ, RZ, RZ ;  /* 0x000000ffff167224 */ /* 0x000fe200078e00ff */
[----:B------:R-:W-:Y:S01]  /*8400*/  MOV R18, RZ ;  /* 0x000000ff00127202 */ /* 0x000fe20000000f00 */
[----:B0--3--:R-:W-:Y:S01]  /*8410*/  IMAD.MOV.U32 R0, RZ, RZ, RZ ;  /* 0x000000ffff007224 */ /* 0x009fe200078e00ff */
        /* <DEDUP_REMOVED lines=350> */
.L_x_12599:
[----:B------:R-:W1:Y:S01]  /*9a00*/  LDCU.64 UR6, c[0x0][0x5f0] ;  /* 0x0000be00ff0677ac */ /* 0x000e620008000a00 */
[----:B------:R-:W-:-:S04]  /*9a10*/  UPRMT UR4, UR39, 0x9910, URZ ;  /* 0x0000991027047896 */ /* 0x000fc800080000ff */
[----:B------:R-:W-:Y:S01]  /*9a20*/  UISETP.GT.AND UP0, UPT, UR4, 0x9, UPT ;  /* 0x000000090400788c */ /* 0x000fe2000bf04270 */
[----:B-12-4-:R-:W-:-:S04]  /*9a30*/  IADD3 R2, P0, PT, R0, UR6, RZ ;  /* 0x0000000600027c10 */ /* 0x016fc8000ff1e0ff */
        /* <DEDUP_REMOVED lines=13> */
.L_x_12603:
[----:B------:R1:W5:Y:S01]  /*9b10*/  LDG.E.U8 R16, desc[UR36][R2.64] ;  /* 0x0000002402107981 */ /* 0x000362000c1e1100 */
[----:B------:R-:W-:Y:S01]  /*9b20*/  IMAD.MOV.U32 R17, RZ, RZ, RZ ;  /* 0x000000ffff117224 */ /* 0x000fe200078e00ff */
[----:B------:R-:W-:Y:S06]  /*9b30*/  BRA `(.L_x_12605) ;  /* 0x0000000c00407947 */ /* 0x000fec0003800000 */
.L_x_12602:
        /* <DEDUP_REMOVED lines=8> */
.L_x_12607:
[----:B------:R-:W2:Y:S02]  /*9bc0*/  LDG.E R16, desc[UR36][R2.64] ;  /* 0x0000002402107981 */ /* 0x000ea4000c1e1900 */
[----:B--2---:R-:W-:Y:S01]  /*9bd0*/  SHF.R.S32.HI R17, RZ, 0x1f, R16 ;  /* 0x0000001fff117819 */ /* 0x004fe20000011410 */
[----:B------:R-:W-:Y:S06]  /*9be0*/  BRA `(.L_x_12605) ;  /* 0x0000000c00147947 */ /* 0x000fec0003800000 */
.L_x_12606:
[----:B------:R-:W2:Y:S02]  /*9bf0*/  LDG.E.S16 R16, desc[UR36][R2.64] ;  /* 0x0000002402107981 */ /* 0x000ea4000c1e1700 */
[----:B--2---:R-:W-:Y:S01]  /*9c00*/  SHF.R.S32.HI R17, RZ, 0x1f, R16 ;  /* 0x0000001fff117819 */ /* 0x004fe20000011410 */
[----:B------:R-:W-:Y:S06]  /*9c10*/  BRA `(.L_x_12605) ;  /* 0x0000000c00087947 */ /* 0x000fec0003800000 */
.L_x_12601:
        /* <DEDUP_REMOVED lines=9> */
.L_x_12609:
[----:B------:R-:W2:Y:S02]  /*9cb0*/  LDG.E.U16 R2, desc[UR36][R2.64] ;  /* 0x0000002402027981 */ /* 0x000ea4000c1e1500 */
[----:B--2---:R-:W-:-:S06]  /*9cc0*/  HADD2.F32 R16, -RZ, R2.H0_H0 ;  /* 0x20000002ff107230 */ /* 0x004fcc0000004100 */
[----:B------:R-:W0:Y:S01]  /*9cd0*/  F2I.S64.TRUNC R16, R16 ;  /* 0x0000001000107311 */ /* 0x000e22000020d900 */
[----:B------:R-:W-:Y:S05]  /*9ce0*/  BRA `(.L_x_12605) ;  /* 0x0000000800d47947 */ /* 0x000fea0003800000 */
.L_x_12608:
[----:B------:R-:W-:-:S09]  /*9cf0*/  UISETP.NE.AND UP0, UPT, UR4, 0x7, UPT ;  /* 0x000000070400788c */ /* 0x000fd2000bf05270 */
[----:B------:R-:W-:Y:S05]  /*9d00*/  BRA.U !UP0, `(.L_x_12610) ;  /* 0x00000001082c7547 */ /* 0x000fea000b800000 */
[----:B------:R-:W-:-:S09]  /*9d10*/  UISETP.NE.AND UP0, UPT, UR4, 0x8, UPT ;  /* 0x000000080400788c */ /* 0x000fd2000bf05270 */
[----:B------:R-:W-:Y:S05]  /*9d20*/  BRA.U !UP0, `(.L_x_12611) ;  /* 0x0000000108147547 */ /* 0x000fea000b800000 */
[----:B------:R-:W-:-:S09]  /*9d30*/  UISETP.NE.AND UP0, UPT, UR4, 0x9, UPT ;  /* 0x000000090400788c */ /* 0x000fd2000bf05270 */
[----:B------:R-:W-:Y:S05]  /*9d40*/  BRA.U UP0, `(.L_x_12604) ;  /* 0x0000000900647547 */ /* 0x000fea000b800000 */
[----:B------:R-:W2:Y:S02]  /*9d50*/  LDG.E R2, desc[UR36][R2.64] ;  /* 0x0000002402027981 */ /* 0x000ea4000c1e1900 */
[----:B--2---:R4:W0:Y:S01]  /*9d60*/  F2I.S64.TRUNC R16, R2 ;  /* 0x0000000200107311 */ /* 0x004822000020d900 */
[----:B------:R-:W-:Y:S05]  /*9d70*/  BRA `(.L_x_12605) ;  /* 0x0000000800b07947 */ /* 0x000fea0003800000 */
.L_x_12611:
[----:B------:R-:W2:Y:S02]  /*9d80*/  LDG.E.U16 R2, desc[UR36][R2.64] ;  /* 0x0000002402027981 */ /* 0x000ea4000c1e1500 */
[----:B--2---:R-:W-:-:S06]  /*9d90*/  HADD2.F32 R16, -RZ, R2.H0_H0 ;  /* 0x20000002ff107230 */ /* 0x004fcc0000004100 */
[----:B------:R-:W0:Y:S01]  /*9da0*/  F2I.S64.TRUNC R16, R16 ;  /* 0x0000001000107311 */ /* 0x000e22000020d900 */
[----:B------:R-:W-:Y:S05]  /*9db0*/  BRA `(.L_x_12605) ;  /* 0x0000000800a07947 */ /* 0x000fea0003800000 */
.L_x_12610:
[----:B------:R-:W2:Y:S02]  /*9dc0*/  LDG.E.64 R2, desc[UR36][R2.64] ;  /* 0x0000002402027981 */ /* 0x000ea4000c1e1b00 */
[----:B--2---:R2:W3:Y:S01]  /*9dd0*/  F2I.S64.F64.TRUNC R16, R2 ;  /* 0x0000000200107311 */ /* 0x0044e2000030d900 */
[----:B------:R-:W-:Y:S05]  /*9de0*/  BRA `(.L_x_12605) ;  /* 0x0000000800947947 */ /* 0x000fea0003800000 */
.L_x_12600:
        /* <DEDUP_REMOVED lines=13> */
.L_x_12614:
[----:B------:R-:W2:Y:S02]  /*9ec0*/  LDG.E.64 R2, desc[UR36][R2.64] ;  /* 0x0000002402027981 */ /* 0x000ea4000c1e1b00 */
[----:B--2---:R0:W1:Y:S01]  /*9ed0*/  F2I.S64.F64.TRUNC R16, R2 ;  /* 0x0000000200107311 */ /* 0x004062000030d900 */
[----:B------:R-:W-:Y:S05]  /*9ee0*/  BRA `(.L_x_12605) ;  /* 0x0000000800547947 */ /* 0x000fea0003800000 */
.L_x_12613:
        /* <DEDUP_REMOVED lines=24> */
[----:B------:R0:W1:Y:S01]  /*a070*/  F2I.S64.TRUNC R16, R5 ;  /* 0x0000000500107311 */ /* 0x000062000020d900 */
[----:B------:R-:W-:Y:S05]  /*a080*/  BRA `(.L_x_12605) ;  /* 0x0000000400ec7947 */ /* 0x000fea0003800000 */
.L_x_12616:
        /* <DEDUP_REMOVED lines=13> */
.L_x_12615:
[----:B------:R-:W2:Y:S02]  /*a160*/  LDG.E.U16 R16, desc[UR36][R2.64] ;  /* 0x0000002402107981 */ /* 0x000ea4000c1e1500 */
[----:B--2---:R-:W-:-:S06]  /*a170*/  SHF.L.U32 R16, R16, 0x10, RZ ;  /* 0x0000001010107819 */ /* 0x004fcc00000006ff */
[----:B------:R-:W0:Y:S01]  /*a180*/  F2I.S64.TRUNC R16, R16 ;  /* 0x0000001000107311 */ /* 0x000e22000020d900 */
[----:B------:R-:W-:Y:S05]  /*a190*/  BRA `(.L_x_12605) ;  /* 0x0000000400a87947 */ /* 0x000fea0003800000 */
.L_x_12612:
        /* <DEDUP_REMOVED lines=11> */
.L_x_12619:
        /* <DEDUP_REMOVED lines=21> */
.L_x_12623:
[----:B------:R-:W-:Y:S05]  /*a3a0*/  BSYNC.RECONVERGENT B1 ;  /* 0x0000000000017941 */ /* 0x000fea0003800200 */
.L_x_12622:
[----:B------:R-:W-:Y:S02]  /*a3b0*/  SHF.L.U32 R0, R0, 0x14, RZ ;  /* 0x0000001400007819 */ /* 0x000fe400000006ff */
[----:B------:R-:W-:-:S04]  /*a3c0*/  LEA R2, R2, 0x3b800000, 0x17 ;  /* 0x3b80000002027811 */ /* 0x000fc800078eb8ff */
[----:B------:R-:W-:-:S07]  /*a3d0*/  LOP3.LUT R16, R2, R0, R7, 0xfe, !PT ;  /* 0x0000000002107212 */ /* 0x000fce00078efe07 */
.L_x_12621:
[----:B------:R-:W-:Y:S05]  /*a3e0*/  BSYNC.RECONVERGENT B0 ;  /* 0x0000000000007941 */ /* 0x000fea0003800200 */
.L_x_12620:
[----:B------:R-:W0:Y:S01]  /*a3f0*/  F2I.S64.TRUNC R16, R16 ;  /* 0x0000001000107311 */ /* 0x000e22000020d900 */
[----:B------:R-:W-:Y:S05]  /*a400*/  BRA `(.L_x_12605) ;  /* 0x00000004000c7947 */ /* 0x000fea0003800000 */
.L_x_12618:
        /* <DEDUP_REMOVED lines=21> */
.L_x_12627:
[----:B------:R-:W-:Y:S05]  /*a560*/  BSYNC.RECONVERGENT B1 ;  /* 0x0000000000017941 */ /* 0x000fea0003800200 */
.L_x_12626:
[----:B------:R-:W-:Y:S01]  /*a570*/  IMAD.SHL.U32 R0, R0, 0x200000, RZ ;  /* 0x0020000000007824 */ /* 0x000fe200078e00ff */
[----:B------:R-:W-:-:S04]  /*a580*/  LEA R2, R2, 0x37800000, 0x17 ;  /* 0x3780000002027811 */ /* 0x000fc800078eb8ff */
[----:B------:R-:W-:-:S07]  /*a590*/  LOP3.LUT R16, R2, R0, R7, 0xfe, !PT ;  /* 0x0000000002107212 */ /* 0x000fce00078efe07 */
.L_x_12625:
[----:B------:R-:W-:Y:S05]  /*a5a0*/  BSYNC.RECONVERGENT B0 ;  /* 0x0000000000007941 */ /* 0x000fea0003800200 */
.L_x_12624:
[----:B------:R-:W0:Y:S01]  /*a5b0*/  F2I.S64.TRUNC R16, R16 ;  /* 0x0000001000107311 */ /* 0x000e22000020d900 */
[----:B------:R-:W-:Y:S05]  /*a5c0*/  BRA `(.L_x_12605) ;  /* 0x00000000009c7947 */ /* 0x000fea0003800000 */
.L_x_12617:
        /* <DEDUP_REMOVED lines=14> */
.L_x_12631:
[----:B------:R-:W-:Y:S05]  /*a6b0*/  BSYNC.RECONVERGENT B0 ;  /* 0x0000000000007941 */ /* 0x000fea0003800200 */
.L_x_12630:
[----:B------:R-:W0:Y:S01]  /*a6c0*/  F2I.S64.TRUNC R16, R16 ;  /* 0x0000001000107311 */ /* 0x000e22000020d900 */
[----:B------:R-:W-:Y:S05]  /*a6d0*/  BRA `(.L_x_12605) ;  /* 0x0000000000587947 */ /* 0x000fea0003800000 */
.L_x_12604:
        /* <DEDUP_REMOVED lines=16> */
.L_x_12632:
[----:B------:R-:W-:Y:S01]  /*a7e0*/  CS2R R16, SRZ ;  /* 0x0000000000107805 */ /* 0x000fe2000001ff00 */
[----:B------:R-:W-:Y:S06]  /*a7f0*/  BRA `(.L_x_12605) ;  /* 0x0000000000107947 */ /* 0x000fec0003800000 */
.L_x_12629:
[----:B------:R0:W5:Y:S01]  /*a800*/  LDG.E.64 R16, desc[UR36][R2.64] ;  /* 0x0000002402107981 */ /* 0x000162000c1e1b00 */
[----:B------:R-:W-:Y:S05]  /*a810*/  BRA `(.L_x_12605) ;  /* 0x0000000000087947 */ /* 0x000fea0003800000 */
.L_x_12628:
[----:B------:R0:W5:Y:S01]  /*a820*/  LDG.E R16, desc[UR36][R2.64] ;  /* 0x0000002402107981 */ /* 0x000162000c1e1900 */
[----:B------:R-:W-:-:S07]  /*a830*/  MOV R17, RZ ;  /* 0x000000ff00117202 */ /* 0x000fce0000000f00 */
.L_x_12605:
[----:B------:R-:W4:Y:S01]  /*a840*/  LDCU.64 UR6, c[0x0][0x5f8] ;  /* 0x0000bf00ff0677ac */ /* 0x000f220008000a00 */
[----:B------:R-:W-:-:S04]  /*a850*/  UPRMT UR4, UR42, 0x9910, URZ ;  /* 0x000099102a047896 */ /* 0x000fc800080000ff */
[----:B------:R-:W-:Y:S01]  /*a860*/  UISETP.GT.AND UP0, UPT, UR4, 0x9, UPT ;  /* 0x000000090400788c */ /* 0x000fe2000bf04270 */
[----:B----4-:R-:W-:-:S05]  /*a870*/  IADD3 R22, P0, PT, R22, UR6, RZ ;  /* 0x0000000616167c10 */ /* 0x010fca000ff1e0ff */
        /* <DEDUP_REMOVED lines=13> */
.L_x_12636:
[----:B------:R4:W5:Y:S01]  /*a950*/  LDG.E.U8 R4, desc[UR36][R22.64] ;  /* 0x0000002416047981 */ /* 0x000962000c1e1100 */
[----:B0-----:R-:W-:Y:S01]  /*a960*/  IMAD.MOV.U32 R5, RZ, RZ, RZ ;  /* 0x000000ffff057224 */ /* 0x001fe200078e00ff */
[----:B------:R-:W-:Y:S06]  /*a970*/  BRA `(.L_x_12638) ;  /* 0x0000000c00407947 */ /* 0x000fec0003800000 */
.L_x_12635:
        /* <DEDUP_REMOVED lines=8> */
.L_x_12640:
[----:B------:R-:W0:Y:S02]  /*aa00*/  LDG.E R4, desc[UR36][R22.64] ;  /* 0x0000002416047981 */ /* 0x000e24000c1e1900 */
[----:B0-----:R-:W-:Y:S01]  /*aa10*/  SHF.R.S32.HI R5, RZ, 0x1f, R4 ;  /* 0x0000001fff057819 */ /* 0x001fe20000011404 */
[----:B------:R-:W-:Y:S06]  /*aa20*/  BRA `(.L_x_12638) ;  /* 0x0000000c00147947 */ /* 0x000fec0003800000 */
.L_x_12639:
[----:B------:R-:W0:Y:S02]  /*aa30*/  LDG.E.S16 R4, desc[UR36][R22.64] ;  /* 0x0000002416047981 */ /* 0x000e24000c1e1700 */
[----:B0-----:R-:W-:Y:S01]  /*aa40*/  SHF.R.S32.HI R5, RZ, 0x1f, R4 ;  /* 0x0000001fff057819 */ /* 0x001fe20000011404 */
[----:B------:R-:W-:Y:S06]  /*aa50*/  BRA `(.L_x_12638) ;  /* 0x0000000c00087947 */ /* 0x000fec0003800000 */
.L_x_12634:
[----:B------:R-:W-:-:S09]  /*aa60*/  UISETP.GT.AND UP0, UPT, UR4, 0x6, UPT ;  /* 0x000000060400788c */ /* 0x000fd2000bf04270 */
[----:B------:R-:W-:Y:S05]  /*aa70*/  BRA.U UP0, `(.L_x_12641) ;  /* 0x00000001002c7547 */ /* 0x000fea000b800000 */
[----:B------:R-:W-:-:S09]  /*aa80*/  UISETP.NE.AND UP0, UPT, UR4, 0x5, UPT ;  /* 0x000000050400788c */ /* 0x000fd2000bf05270 */
[----:B------:R-:W-:Y:S05]  /*aa90*/  BRA.U !UP0, `(.L_x_12642) ;  /* 0x0000000108147547 */ /* 0x000fea000b800000 */
[----:B------:R-:W-:-:S09]  /*aaa0*/  UISETP.NE.AND UP0, UPT, UR4, 0x6, UPT ;  /* 0x000000060400788c */ /* 0x000fd2000bf05270 */
[----:B------:R-:W-:Y:S05]  /*aab0*/  BRA.U UP0, `(.L_x_12637) ;  /* 0x0000000900987547 */ /* 0x000fea000b800000 */
[----:B------:R-:W0:Y:S02]  /*aac0*/  LDG.E R4, desc[UR36][R22.64] ;  /* 0x0000002416047981 */ /* 0x000e24000c1e1900 */
[----:B0-----:R-:W4:Y:S01]  /*aad0*/  F2I.S64.TRUNC R4, R4 ;  /* 0x0000000400047311 */ /* 0x001f22000020d900 */
[----:B------:R-:W-:Y:S05]  /*aae0*/  BRA `(.L_x_12638) ;  /* 0x0000000800e47947 */ /* 0x000fea0003800000 */
.L_x_12642:
[----:B------:R-:W4:Y:S02]  /*aaf0*/  LDG.E.U16 R22, desc[UR36][R22.64] ;  /* 0x0000002416167981 */ /* 0x000f24000c1e1500 */
[----:B----4-:R-:W-:-:S06]  /*ab00*/  HADD2.F32 R4, -RZ, R22.H0_H0 ;  /* 0x20000016ff047230 */ /* 0x010fcc0000004100 */
[----:B0-----:R-:W0:Y:S01]  /*ab10*/  F2I.S64.TRUNC R4, R4 ;  /* 0x0000000400047311 */ /* 0x001e22000020d900 */
[----:B------:R-:W-:Y:S05]  /*ab20*/  BRA `(.L_x_12638) ;  /* 0x0000000800d47947 */ /* 0x000fea0003800000 */
.L_x_12641:
        /* <DEDUP_REMOVED lines=9> */
.L_x_12644:
[----:B------:R-:W4:Y:S02]  /*abc0*/  LDG.E.U16 R22, desc[UR36][R22.64] ;  /* 0x0000002416167981 */ /* 0x000f24000c1e1500 */
[----:B----4-:R-:W-:-:S06]  /*abd0*/  HADD2.F32 R4, -RZ, R22.H0_H0 ;  /* 0x20000016ff047230 */ /* 0x010fcc0000004100 */
[----:B0-----:R-:W0:Y:S01]  /*abe0*/  F2I.S64.TRUNC R4, R4 ;  /* 0x0000000400047311 */ /* 0x001e22000020d900 */
[----:B------:R-:W-:Y:S05]  /*abf0*/  BRA `(.L_x_12638) ;  /* 0x0000000800a07947 */ /* 0x000fea0003800000 */
.L_x_12643:
[----:B0-----:R-:W4:Y:S02]  /*ac00*/  LDG.E.64 R4, desc[UR36][R22.64] ;  /* 0x0000002416047981 */ /* 0x001f24000c1e1b00 */
[----:B----4-:R-:W0:Y:S01]  /*ac10*/  F2I.S64.F64.TRUNC R4, R4 ;  /* 0x0000000400047311 */ /* 0x010e22000030d900 */
[----:B------:R-:W-:Y:S05]  /*ac20*/  BRA `(.L_x_12638) ;  /* 0x0000000800947947 */ /* 0x000fea0003800000 */
.L_x_12633:
        /* <DEDUP_REMOVED lines=8> */
[----:B------:R-:W4:Y:S01]  /*acb0*/  LDG.E.U8 R22, desc[UR36][R22.64] ;  /* 0x0000002416167981 */ /* 0x000f22000c1e1100 */
[----:B0-----:R-:W-:Y:S01]  /*acc0*/  HFMA2 R5, -RZ, RZ, 0, 0 ;  /* 0x00000000ff057431 */ /* 0x001fe200000001ff */
[----:B----4-:R-:W-:-:S04]  /*acd0*/  ISETP.NE.AND P0, PT, R22, RZ, PT ;  /* 0x000000ff1600720c */ /* 0x010fc80003f05270 */
[----:B------:R-:W-:Y:S01]  /*ace0*/  SEL R4, RZ, 0x1, !P0 ;  /* 0x00000001ff047807 */ /* 0x000fe20004000000 */
[----:B------:R-:W-:Y:S08]  /*acf0*/  BRA `(.L_x_12638) ;  /* 0x0000000800607947 */ /* 0x000ff00003800000 */
.L_x_12647:
[----:B0-----:R-:W4:Y:S02]  /*ad00*/  LDG.E.64 R4, desc[UR36][R22.64] ;  /* 0x0000002416047981 */ /* 0x001f24000c1e1b00 */
[----:B----4-:R-:W0:Y:S01]  /*ad10*/  F2I.S64.F64.TRUNC R4, R4 ;  /* 0x0000000400047311 */ /* 0x010e22000030d900 */
[----:B------:R-:W-:Y:S05]  /*ad20*/  BRA `(.L_x_12638) ;  /* 0x0000000800547947 */ /* 0x000fea0003800000 */
.L_x_12646:
[----:B------:R-:W-:-:S09]  /*ad30*/  UISETP.NE.AND UP0, UPT, UR4, 0xf, UPT ;  /* 0x0000000f0400788c */ /* 0x000fd2000bf05270 */
[----:B------:R-:W-:Y:S05]  /*ad40*/  BRA.U !UP0, `(.L_x_12648) ;  /* 0x0000000108947547 */ /* 0x000fea000b800000 */
[----:B------:R-:W-:-:S09]  /*ad50*/  UISETP.NE.AND UP0, UPT, UR4, 0x17, UPT ;  /* 0x000000170400788c */ /* 0x000fd2000bf05270 */
[----:B------:R-:W-:Y:S05]  /*ad60*/  BRA.U !UP0, `(.L_x_12649) ;  /* 0x0000000108587547 */ /* 0x000fea000b800000 */
[----:B------:R-:W-:-:S09]  /*ad70*/  UISETP.NE.AND UP0, UPT, UR4, 0x18, UPT ;  /* 0x000000180400788c */ /* 0x000fd2000bf05270 */
[----:B------:R-:W-:Y:S05]  /*ad80*/  BRA.U UP0, `(.L_x_12637) ;  /* 0x0000000500e47547 */ /* 0x000fea000b800000 */
[----:B0-----:R-:W4:Y:S01]  /*ad90*/  LDG.E.U8 R0, desc[UR36][R22.64] ;  /* 0x0000002416007981 */ /* 0x001f22000c1e1100 */
[----:B------:R-:W-:Y:S02]  /*ada0*/  IMAD.MOV.U32 R4, RZ, RZ, 0x1f ;  /* 0x0000001fff047424 */ /* 0x000fe400078e00ff */
[----:B----4-:R-:W-:-:S05]  /*adb0*/  IMAD.SHL.U32 R0, R0, 0x1000000, RZ ;  /* 0x0100000000007824 */ /* 0x010fca00078e00ff */
[C---:B-12---:R-:W-:Y:S02]  /*adc0*/  LOP3.LUT R2, R0.reuse, 0x7f000000, RZ, 0xc0, !PT ;  /* 0x7f00000000027812 */ /* 0x046fe400078ec0ff */
        /* <DEDUP_REMOVED lines=16> */
.L_x_12649:
[----:B012---:R-:W2:Y:S02]  /*aed0*/  LDG.E.U8 R3, desc[UR36][R22.64] ;  /* 0x0000002416037981 */ /* 0x007ea4000c1e1100 */
        /* <DEDUP_REMOVED lines=12> */
.L_x_12648:
[----:B------:R-:W4:Y:S02]  /*afa0*/  LDG.E.U16 R4, desc[UR36][R22.64] ;  /* 0x0000002416047981 */ /* 0x000f24000c1e1500 */
[----:B----4-:R-:W-:-:S06]  /*afb0*/  IMAD.U32 R4, R4, 0x10000, RZ ;  /* 0x0001000004047824 */ /* 0x010fcc00078e00ff */
[----:B0-----:R-:W0:Y:S01]  /*afc0*/  F2I.S64.TRUNC R4, R4 ;  /* 0x0000000400047311 */ /* 0x001e22000020d900 */
[----:B------:R-:W-:Y:S05]  /*afd0*/  BRA `(.L_x_12638) ;  /* 0x0000000400a87947 */ /* 0x000fea0003800000 */
.L_x_12645:
        /* <DEDUP_REMOVED lines=11> */
.L_x_12652:
[----:B------:R-:W4:Y:S01]  /*b090*/  LDG.E.U8 R22, desc[UR36][R22.64] ;  /* 0x0000002416167981 */ /* 0x000f22000c1e1100 */
[----:B------:R-:W-:Y:S01]  /*b0a0*/  BSSY.RECONVERGENT B0, `(.L_x_12653) ;  /* 0x0000018000007945 */ /* 0x000fe20003800200 */
[----:B------:R-:W-:Y:S02]  /*b0b0*/  MOV R4, RZ ;  /* 0x000000ff00047202 */ /* 0x000fe40000000f00 */
[----:B----4-:R-:W-:-:S13]  /*b0c0*/  ISETP.NE.AND P0, PT, R22, RZ, PT ;  /* 0x000000ff1600720c */ /* 0x010fda0003f05270 */
[----:B------:R-:W-:Y:S05]  /*b0d0*/  @!P0 BRA `(.L_x_12654) ;  /* 0x0000000000508947 */ /* 0x000fea0003800000 */
[----:B------:R-:W-:-:S13]  /*b0e0*/  ISETP.NE.AND P0, PT, R22, 0x80, PT ;  /* 0x000000801600780c */ /* 0x000fda0003f05270 */
[----:B------:R-:W-:Y:S01]  /*b0f0*/  @!P0 IMAD.MOV.U32 R4, RZ, RZ, 0x7f800001 ;  /* 0x7f800001ff048424 */ /* 0x000fe200078e00ff */
[----:B------:R-:W-:Y:S06]  /*b100*/  @!P0 BRA `(.L_x_12654) ;  /* 0x0000000000448947 */ /* 0x000fec0003800000 */
[--C-:B0-----:R-:W-:Y:S01]  /*b110*/  SHF.R.U32.HI R0, RZ, 0x3, R22.reuse ;  /* 0x00000003ff007819 */ /* 0x101fe20000011616 */
[----:B------:R-:W-:Y:S03]  /*b120*/  BSSY.RECONVERGENT B1, `(.L_x_12655) ;  /* 0x000000c000017945 */ /* 0x000fe60003800200 */
[----:B-12---:R-:W-:Y:S02]  /*b130*/  LOP3.LUT P0, R2, R0, 0xf, RZ, 0xc0, !PT ;  /* 0x0000000f00027812 */ /* 0x006fe4000780c0ff */
        /* <DEDUP_REMOVED lines=10> */
.L_x_12656:
[----:B------:R-:W-:Y:S05]  /*b1e0*/  BSYNC.RECONVERGENT B1 ;  /* 0x0000000000017941 */ /* 0x000fea0003800200 */
.L_x_12655:
[----:B------:R-:W-:Y:S01]  /*b1f0*/  IMAD.SHL.U32 R0, R0, 0x100000, RZ ;  /* 0x0010000000007824 */ /* 0x000fe200078e00ff */
[----:B------:R-:W-:-:S04]  /*b200*/  LEA R2, R2, 0x3b800000, 0x17 ;  /* 0x3b80000002027811 */ /* 0x000fc800078eb8ff */
[----:B------:R-:W-:-:S07]  /*b210*/  LOP3.LUT R4, R2, R0, R7, 0xfe, !PT ;  /* 0x0000000002047212 */ /* 0x000fce00078efe07 */
.L_x_12654:
[----:B------:R-:W-:Y:S05]  /*b220*/  BSYNC.RECONVERGENT B0 ;  /* 0x0000000000007941 */ /* 0x000fea0003800200 */
.L_x_12653:
[----:B0-----:R-:W0:Y:S01]  /*b230*/  F2I.S64.TRUNC R4, R4 ;  /* 0x0000000400047311 */ /* 0x001e22000020d900 */
[----:B------:R-:W-:Y:S05]  /*b240*/  BRA `(.L_x_12638) ;  /* 0x00000004000c7947 */ /* 0x000fea0003800000 */
.L_x_12651:
[----:B------:R-:W4:Y:S01]  /*b250*/  LDG.E.U8 R22, desc[UR36][R22.64] ;  /* 0x0000002416167981 */ /* 0x000f22000c1e1100 */
[----:B------:R-:W-:Y:S01]  /*b260*/  BSSY.RECONVERGENT B0, `(.L_x_12657) ;  /* 0x0000018000007945 */ /* 0x000fe20003800200 */
[----:B------:R-:W-:Y:S01]  /*b270*/  IMAD.MOV.U32 R4, RZ, RZ, RZ ;  /* 0x000000ffff047224 */ /* 0x000fe200078e00ff */
[----:B----4-:R-:W-:-:S13]  /*b280*/  ISETP.NE.AND P0, PT, R22, RZ, PT ;  /* 0x000000ff1600720c */ /* 0x010fda0003f05270 */
[----:B------:R-:W-:Y:S05]  /*b290*/  @!P0 BRA `(.L_x_12658) ;  /* 0x0000000000508947 */ /* 0x000fea0003800000 */
[----:B------:R-:W-:-:S13]  /*b2a0*/  ISETP.NE.AND P0, PT, R22, 0x80, PT ;  /* 0x000000801600780c */ /* 0x000fda0003f05270 */
[----:B------:R-:W-:Y:S01]  /*b2b0*/  @!P0 MOV R4, 0x7f800001 ;  /* 0x7f80000100048802 */ /* 0x000fe20000000f00 */
        /* <DEDUP_REMOVED lines=14> */
.L_x_12660:
[----:B------:R-:W-:Y:S05]  /*b3a0*/  BSYNC.RECONVERGENT B1 ;  /* 0x0000000000017941 */ /* 0x000fea0003800200 */
.L_x_12659:
[----:B------:R-:W-:Y:S02]  /*b3b0*/  SHF.L.U32 R0, R0, 0x15, RZ ;  /* 0x0000001500007819 */ /* 0x000fe400000006ff */
[----:B------:R-:W-:-:S04]  /*b3c0*/  LEA R2, R2, 0x37800000, 0x17 ;  /* 0x3780000002027811 */ /* 0x000fc800078eb8ff */
[----:B------:R-:W-:-:S07]  /*b3d0*/  LOP3.LUT R4, R2, R0, R7, 0xfe, !PT ;  /* 0x0000000002047212 */ /* 0x000fce00078efe07 */
.L_x_12658:
[----:B------:R-:W-:Y:S05]  /*b3e0*/  BSYNC.RECONVERGENT B0 ;  /* 0x0000000000007941 */ /* 0x000fea0003800200 */
.L_x_12657:
[----:B0-----:R-:W0:Y:S01]  /*b3f0*/  F2I.S64.TRUNC R4, R4 ;  /* 0x0000000400047311 */ /* 0x001e22000020d900 */
[----:B------:R-:W-:Y:S05]  /*b400*/  BRA `(.L_x_12638) ;  /* 0x00000000009c7947 */ /* 0x000fea0003800000 */
.L_x_12650:
[----:B------:R-:W-:-:S09]  /*b410*/  UISETP.NE.AND UP0, UPT, UR4, 0x1c, UPT ;  /* 0x0000001c0400788c */ /* 0x000fd2000bf05270 */
[----:B------:R-:W-:Y:S05]  /*b420*/  BRA.U !UP0, `(.L_x_12661) ;  /* 0x00000001088c7547 */ /* 0x000fea000b800000 */
[----:B------:R-:W-:-:S09]  /*b430*/  UISETP.NE.AND UP0, UPT, UR4, 0x1d, UPT ;  /* 0x0000001d0400788c */ /* 0x000fd2000bf05270 */
[----:B------:R-:W-:Y:S05]  /*b440*/  BRA.U !UP0, `(.L_x_12662) ;  /* 0x00000001087c7547 */ /* 0x000fea000b800000 */
[----:B------:R-:W-:-:S09]  /*b450*/  UISETP.NE.AND UP0, UPT, UR4, 0x2c, UPT ;  /* 0x0000002c0400788c */ /* 0x000fd2000bf05270 */
[----:B------:R-:W-:Y:S05]  /*b460*/  BRA.U UP0, `(.L_x_12637) ;  /* 0x00000001002c7547 */ /* 0x000fea000b800000 */
[----:B------:R-:W4:Y:S01]  /*b470*/  LDG.E.U8 R22, desc[UR36][R22.64] ;  /* 0x0000002416167981 */ /* 0x000f22000c1e1100 */
[----:B------:R-:W-:Y:S01]  /*b480*/  BSSY.RECONVERGENT B0, `(.L_x_12663) ;  /* 0x0000007000007945 */ /* 0x000fe20003800200 */
[----:B------:R-:W-:Y:S01]  /*b490*/  IMAD.MOV.U32 R4, RZ, RZ, 0x400000 ;  /* 0x00400000ff047424 */ /* 0x000fe200078e00ff */
[----:B----4-:R-:W-:-:S13]  /*b4a0*/  ISETP.NE.AND P0, PT, R22, RZ, PT ;  /* 0x000000ff1600720c */ /* 0x010fda0003f05270 */
[----:B------:R-:W-:Y:S05]  /*b4b0*/  @!P0 BRA `(.L_x_12664) ;  /* 0x00000000000c8947 */ /* 0x000fea0003800000 */
[----:B------:R-:W-:-:S13]  /*b4c0*/  ISETP.NE.AND P0, PT, R22, 0xff, PT ;  /* 0x000000ff1600780c */ /* 0x000fda0003f05270 */
[----:B------:R-:W-:Y:S01]  /*b4d0*/  @!P0 IMAD.MOV.U32 R4, RZ, RZ, 0x7f800001 ;  /* 0x7f800001ff048424 */ /* 0x000fe200078e00ff */
[----:B------:R-:W-:-:S07]  /*b4e0*/  @P0 SHF.L.U32 R4, R22, 0x17, RZ ;  /* 0x0000001716040819 */ /* 0x000fce00000006ff */
.L_x_12664:
[----:B------:R-:W-:Y:S05]  /*b4f0*/  BSYNC.RECONVERGENT B0 ;  /* 0x0000000000007941 */ /* 0x000fea0003800200 */
.L_x_12663:
[----:B0-----:R-:W0:Y:S01]  /*b500*/  F2I.S64.TRUNC R4, R4 ;  /* 0x0000000400047311 */ /* 0x001e22000020d900 */
[----:B------:R-:W-:Y:S05]  /*b510*/  BRA `(.L_x_12638) ;  /* 0x0000000000587947 */ /* 0x000fea0003800000 */
.L_x_12637:
[----:B012---:R-:W-:Y:S01]  /*b520*/  MOV R2, 0x0 ;  /* 0x0000000000027802 */ /* 0x007fe20000000f00 */
[----:B------:R-:W0:Y:S01]  /*b530*/  LDCU.64 UR4, c[0x4][0x188] ;  /* 0x01003100ff0477ac */ /* 0x000e220008000a00 */
[----:B------:R-:W-:Y:S02]  /*b540*/  HFMA2 R13, -RZ, RZ, 0, 0 ;  /* 0x00000000ff0d7431 */ /* 0x000fe400000001ff */
[----:B------:R-:W-:Y:S01]  /*b550*/  IMAD.MOV.U32 R8, RZ, RZ, 0x4e ;  /* 0x0000004eff087424 */ /* 0x000fe200078e00ff */
[----:B------:R-:W1:Y:S01]  /*b560*/  LDCU.64 UR6, c[0x4][0x190] ;  /* 0x01003200ff0677ac */ /* 0x000e620008000a00 */
[----:B------:R-:W2:Y:S01]  /*b570*/  LDC.64 R2, c[0x4][R2] ;  /* 0x0100000002027b82 */ /* 0x000ea20000000a00 */
[----:B------:R-:W-:Y:S01]  /*b580*/  IMAD.MOV.U32 R12, RZ, RZ, 0x1 ;  /* 0x00000001ff0c7424 */ /* 0x000fe200078e00ff */
[----:B------:R-:W4:Y:S01]  /*b590*/  LDCU.64 UR8, c[0x4][0x78] ;  /* 0x01000f00ff0877ac */ /* 0x000f220008000a00 */
[----:B0-----:R-:W-:Y:S02]  /*b5a0*/  IMAD.U32 R4, RZ, RZ, UR4 ;  /* 0x00000004ff047e24 */ /* 0x001fe4000f8e00ff */
[----:B------:R-:W-:Y:S01]  /*b5b0*/  IMAD.U32 R5, RZ, RZ, UR5 ;  /* 0x00000005ff057e24 */ /* 0x000fe2000f8e00ff */
[----:B-1----:R-:W-:Y:S01]  /*b5c0*/  MOV R6, UR6 ;  /* 0x0000000600067c02 */ /* 0x002fe20008000f00 */
[----:B------:R-:W-:-:S02]  /*b5d0*/  IMAD.U32 R7, RZ, RZ, UR7 ;  /* 0x00000007ff077e24 */ /* 0x000fc4000f8e00ff */
[----:B----4-:R-:W-:Y:S01]  /*b5e0*/  IMAD.U32 R10, RZ, RZ, UR8 ;  /* 0x00000008ff0a7e24 */ /* 0x010fe2000f8e00ff */
[----:B------:R-:W-:-:S07]  /*b5f0*/  MOV R11, UR9 ;  /* 0x00000009000b7c02 */ /* 0x000fce0008000f00 */
[----:B------:R-:W-:-:S07]  /*b600*/  LEPC R20, `(.L_x_12665) ;  /* 0x000000001014794e */ /* 0x000fce0000000000 */
[----:B--23-5:R-:W-:Y:S05]  /*b610*/  CALL.ABS.NOINC R2 ;  /* 0x0000000002007343 */ /* 0x02cfea0003c00000 */
.L_x_12665:
[----:B------:R-:W-:Y:S01]  /*b620*/  CS2R R4, SRZ ;  /* 0x0000000000047805 */ /* 0x000fe2000001ff00 */
[----:B------:R-:W-:Y:S06]  /*b630*/  BRA `(.L_x_12638) ;  /* 0x0000000000107947 */ /* 0x000fec0003800000 */
.L_x_12662:
[----:B0-----:R0:W5:Y:S01]  /*b640*/  LDG.E.64 R4, desc[UR36][R22.64] ;  /* 0x0000002416047981 */ /* 0x001162000c1e1b00 */
[----:B------:R-:W-:Y:S05]  /*b650*/  BRA `(.L_x_12638) ;  /* 0x0000000000087947 */ /* 0x000fea0003800000 */
.L_x_12661:
[----:B------:R4:W5:Y:S01]  /*b660*/  LDG.E R4, desc[UR36][R22.64] ;  /* 0x0000002416047981 */ /* 0x000962000c1e1900 */
[----:B0-----:R-:W-:-:S07]  /*b670*/  IMAD.MOV.U32 R5, RZ, RZ, RZ ;  /* 0x000000ffff057224 */ /* 0x001fce00078e00ff */
.L_x_12638:
[----:B------:R-:W2:Y:S01]  /*b680*/  LDCU.64 UR6, c[0x0][0x5e8] ;  /* 0x0000bd00ff0677ac */ /* 0x000ea20008000a00 */
[C---:B-1-3-5:R-:W-:Y:S02]  /*b690*/  ISETP.NE.U32.AND P0, PT, R16.reuse, RZ, PT ;  /* 0x000000ff1000720c */ /* 0x06afe40003f05070 */
[----:B------:R-:W-:Y:S01]  /*b6a0*/  ISETP.GT.U32.AND P1, PT, R16, RZ, PT ;  /* 0x000000ff1000720c */ /* 0x000fe20003f24070 */
[----:B------:R-:W-:Y:S01]  /*b6b0*/  UPRMT UR4, UR43, 0x9910, URZ ;  /* 0x000099102b047896 */ /* 0x000fe200080000ff */
[C---:B------:R-:W-:Y:S02]  /*b6c0*/  ISETP.NE.AND.EX P0, PT, R17.reuse, RZ, PT, P0 ;  /* 0x000000ff1100720c */ /* 0x040fe40003f05300 */
[----:B------:R-:W-:Y:S01]  /*b6d0*/  ISETP.GT.AND.EX P1, PT, R17, RZ, PT, P1 ;  /* 0x000000ff1100720c */ /* 0x000fe20003f24310 */
[----:B------:R-:W-:Y:S01]  /*b6e0*/  UISETP.GT.AND UP0, UPT, UR4, 0x9, UPT ;  /* 0x000000090400788c */ /* 0x000fe2000bf04270 */
[----:B0---4-:R-:W-:Y:S02]  /*b6f0*/  SEL R5, R5, RZ, !P0 ;  /* 0x000000ff05057207 */ /* 0x011fe40004000000 */
[----:B--2---:R-:W-:-:S07]  /*b700*/  IADD3 R2, P2, PT, R18, UR6, RZ ;  /* 0x0000000612027c10 */ /* 0x004fce000ff5e0ff */
        /* <DEDUP_REMOVED lines=13> */
.L_x_12669:
[----:B------:R0:W-:Y:S01]  /*b7e0*/  STG.E.U8 desc[UR36][R2.64], R4 ;  /* 0x0000000402007986 */ /* 0x0001e2000c101124 */
[----:B------:R-:W-:Y:S05]  /*b7f0*/  BRA `(.L_x_12671) ;  /* 0x0000000c00387947 */ /* 0x000fea0003800000 */
.L_x_12668:
        /* <DEDUP_REMOVED lines=8> */
.L_x_12673:
[----:B------:R0:W-:Y:S01]  /*b880*/  STG.E desc[UR36][R2.64], R4 ;  /* 0x0000000402007986 */ /* 0x0001e2000c101924 */
[----:B------:R-:W-:Y:S05]  /*b890*/  BRA `(.L_x_12671) ;  /* 0x0000000c00107947 */ /* 0x000fea0003800000 */
.L_x_12672:
[----:B------:R0:W-:Y:S01]  /*b8a0*/  STG.E.U16 desc[UR36][R2.64], R4 ;  /* 0x0000000402007986 */ /* 0x0001e2000c101524 */
[----:B------:R-:W-:Y:S05]  /*b8b0*/  BRA `(.L_x_12671) ;  /* 0x0000000c00087947 */ /* 0x000fea0003800000 */
.L_x_12667:
        /* <DEDUP_REMOVED lines=9> */
.L_x_12675:
[----:B------:R-:W0:Y:S02]  /*b950*/  I2F.S64 R0, R4 ;  /* 0x0000000400007312 */ /* 0x000e240000301400 */
[----:B0-----:R-:W-:-:S05]  /*b960*/  F2FP.F16.F32.PACK_AB R0, RZ, R0 ;  /* 0x00000000ff00723e */ /* 0x001fca00000000ff */
[----:B------:R0:W-:Y:S01]  /*b970*/  STG.E.U16 desc[UR36][R2.64], R0 ;  /* 0x0000000002007986 */ /* 0x0001e2000c101524 */
[----:B------:R-:W-:Y:S05]  /*b980*/  BRA `(.L_x_12671) ;  /* 0x0000000800d47947 */ /* 0x000fea0003800000 */
.L_x_12674:
[----:B------:R-:W-:-:S09]  /*b990*/  UISETP.NE.AND UP0, UPT, UR4, 0x7, UPT ;  /* 0x000000070400788c */ /* 0x000fd2000bf05270 */
[----:B------:R-:W-:Y:S05]  /*b9a0*/  BRA.U !UP0, `(.L_x_12676) ;  /* 0x0000000108347547 */ /* 0x000fea000b800000 */
[----:B------:R-:W-:-:S09]  /*b9b0*/  UISETP.NE.AND UP0, UPT, UR4, 0x8, UPT ;  /* 0x000000080400788c */ /* 0x000fd2000bf05270 */
[----:B------:R-:W-:Y:S05]  /*b9c0*/  BRA.U !UP0, `(.L_x_12677) ;  /* 0x0000000108187547 */ /* 0x000fea000b800000 */
[----:B------:R-:W-:-:S09]  /*b9d0*/  UISETP.NE.AND UP0, UPT, UR4, 0x9, UPT ;  /* 0x000000090400788c */ /* 0x000fd2000bf05270 */
[----:B------:R-:W-:Y:S05]  /*b9e0*/  BRA.U UP0, `(.L_x_12670) ;  /* 0x0000000500d87547 */ /* 0x000fea000b800000 */
[----:B------:R-:W0:Y:S01]  /*b9f0*/  I2F.S64 R6, R4 ;  /* 0x0000000400067312 */ /* 0x000e220000301400 */
[----:B------:R-:W-:-:S05]  /*ba00*/  MOV R7, RZ ;  /* 0x000000ff00077202 */ /* 0x000fca0000000f00 */
[----:B0-----:R0:W-:Y:S01]  /*ba10*/  STG.E.64 desc[UR36][R2.64], R6 ;  /* 0x0000000602007986 */ /* 0x0011e2000c101b24 */
[----:B------:R-:W-:Y:S05]  /*ba20*/  BRA `(.L_x_12671) ;  /* 0x0000000800ac7947 */ /* 0x000fea0003800000 */
.L_x_12677:
[----:B------:R-:W0:Y:S02]  /*ba30*/  I2F.S64 R4, R4 ;  /* 0x0000000400047312 */ /* 0x000e240000301400 */
[----:B0-----:R-:W-:-:S04]  /*ba40*/  F2FP.F16.F32.PACK_AB R5, RZ, R4 ;  /* 0x00000004ff05723e */ /* 0x001fc800000000ff */
[----:B------:R-:W-:-:S05]  /*ba50*/  PRMT R5, R5, 0x5410, RZ ;  /* 0x0000541005057816 */ /* 0x000fca00000000ff */
[----:B------:R0:W-:Y:S01]  /*ba60*/  STG.E desc[UR36][R2.64], R5 ;  /* 0x0000000502007986 */ /* 0x0001e2000c101924 */
[----:B------:R-:W-:Y:S05]  /*ba70*/  BRA `(.L_x_12671) ;  /* 0x0000000800987947 */ /* 0x000fea0003800000 */
.L_x_12676:
[----:B------:R-:W0:Y:S02]  /*ba80*/  I2F.F64.S64 R4, R4 ;  /* 0x0000000400047312 */ /* 0x000e240000301c00 */
[----:B0-----:R0:W-:Y:S01]  /*ba90*/  STG.E.64 desc[UR36][R2.64], R4 ;  /* 0x0000000402007986 */ /* 0x0011e2000c101b24 */
[----:B------:R-:W-:Y:S05]  /*baa0*/  BRA `(.L_x_12671) ;  /* 0x00000008008c7947 */ /* 0x000fea0003800000 */
.L_x_12666:
        /* <DEDUP_REMOVED lines=12> */
.L_x_12681:
        /* <DEDUP_REMOVED lines=18> */
.L_x_12684:
[----:B------:R-:W-:-:S04]  /*bc90*/  SHF.R.U32.HI R5, RZ, 0x18, R5 ;  /* 0x00000018ff057819 */ /* 0x000fc80000011605 */
[----:B------:R-:W-:-:S07]  /*bca0*/  LOP3.LUT R0, R0, 0x80, R5, 0xf8, !PT ;  /* 0x0000008000007812 */ /* 0x000fce00078ef805 */
.L_x_12683:
[----:B------:R-:W-:Y:S05]  /*bcb0*/  BSYNC.RECONVERGENT B0 ;  /* 0x0000000000007941 */ /* 0x000fea0003800200 */
.L_x_12682:
[----:B------:R0:W-:Y:S01]  /*bcc0*/  STG.E.U8 desc[UR36][R2.64], R0 ;  /* 0x0000000002007986 */ /* 0x0001e2000c101124 */
[----:B------:R-:W-:Y:S05]  /*bcd0*/  BRA `(.L_x_12671) ;  /* 0x0000000800007947 */ /* 0x000fea0003800000 */
.L_x_12680:
[----:B------:R-:W0:Y:S01]  /*bce0*/  I2F.S64 R5, R4 ;  /* 0x0000000400057312 */ /* 0x000e220000301400 */
        /* <DEDUP_REMOVED lines=17> */
.L_x_12687:
[----:B------:R-:W-:-:S04]  /*be00*/  SHF.R.U32.HI R5, RZ, 0x18, R5 ;  /* 0x00000018ff057819 */ /* 0x000fc80000011605 */
[----:B------:R-:W-:-:S07]  /*be10*/  LOP3.LUT R0, R0, 0x80, R5, 0xf8, !PT ;  /* 0x0000008000007812 */ /* 0x000fce00078ef805 */
.L_x_12686:
[----:B------:R-:W-:Y:S05]  /*be20*/  BSYNC.RECONVERGENT B0 ;  /* 0x0000000000007941 */ /* 0x000fea0003800200 */
.L_x_12685:
[----:B------:R0:W-:Y:S01]  /*be30*/  STG.E.U8 desc[UR36][R2.64], R0 ;  /* 0x0000000002007986 */ /* 0x0001e2000c101124 */
[----:B------:R-:W-:Y:S05]  /*be40*/  BRA `(.L_x_12671) ;  /* 0x0000000400a47947 */ /* 0x000fea0003800000 */
.L_x_12679:
        /* <DEDUP_REMOVED lines=23> */
.L_x_12689:
[----:B------:R0:W-:Y:S01]  /*bfc0*/  STG.E.64 desc[UR36][R2.64], R4 ;  /* 0x0000000402007986 */ /* 0x0001e2000c101b24 */
[----:B------:R-:W-:Y:S05]  /*bfd0*/  BRA `(.L_x_12671) ;  /* 0x0000000400407947 */ /* 0x000fea0003800000 */
.L_x_12688:
[----:B------:R0:W-:Y:S01]  /*bfe0*/  STG.E desc[UR36][R2.64], R4 ;  /* 0x0000000402007986 */ /* 0x0001e2000c101924 */
[----:B------:R-:W-:Y:S05]  /*bff0*/  BRA `(.L_x_12671) ;  /* 0x0000000400387947 */ /* 0x000fea0003800000 */
.L_x_12678:
        /* <DEDUP_REMOVED lines=11> */
.L_x_12691:
[----:B------:R-:W0:Y:S01]  /*c0b0*/  I2F.F64.S64 R4, R4 ;  /* 0x0000000400047312 */ /* 0x000e220000301c00 */
[----:B------:R-:W-:-:S05]  /*c0c0*/  CS2R R6, SRZ ;  /* 0x0000000000067805 */ /* 0x000fca000001ff00 */
[----:B0-----:R0:W-:Y:S01]  /*c0d0*/  STG.E.128 desc[UR36][R2.64], R4 ;  /* 0x0000000402007986 */ /* 0x0011e2000c101d24 */
[----:B------:R-:W-:Y:S05]  /*c0e0*/  BRA `(.L_x_12671) ;  /* 0x0000000000fc7947 */ /* 0x000fea0003800000 */
.L_x_12690:
[----:B------:R-:W-:-:S09]  /*c0f0*/  UISETP.NE.AND UP0, UPT, UR4, 0xf, UPT ;  /* 0x0000000f0400788c */ /* 0x000fd2000bf05270 */
[----:B------:R-:W-:Y:S05]  /*c100*/  BRA.U !UP0, `(.L_x_12692) ;  /* 0x0000000108e87547 */ /* 0x000fea000b800000 */
[----:B------:R-:W-:-:S09]  /*c110*/  UISETP.NE.AND UP0, UPT, UR4, 0x17, UPT ;  /* 0x000000170400788c */ /* 0x000fd2000bf05270 */
[----:B------:R-:W-:Y:S05]  /*c120*/  BRA.U !UP0, `(.L_x_12693) ;  /* 0x0000000108907547 */ /* 0x000fea000b800000 */
[----:B------:R-:W-:-:S09]  /*c130*/  UISETP.NE.AND UP0, UPT, UR4, 0x18, UPT ;  /* 0x000000180400788c */ /* 0x000fd2000bf05270 */
[----:B------:R-:W-:Y:S05]  /*c140*/  BRA.U !UP0, `(.L_x_12694) ;  /* 0x0000000108447547 */ /* 0x000fea000b800000 */
.L_x_12670:
        /* <DEDUP_REMOVED lines=16> */
.L_x_12695:
[----:B------:R-:W-:Y:S05]  /*c250*/  BRA `(.L_x_12671) ;  /* 0x0000000000a07947 */ /* 0x000fea0003800000 */
.L_x_12694:
[----:B------:R-:W0:Y:S01]  /*c260*/  I2F.S64 R5, R4 ;  /* 0x0000000400057312 */ /* 0x000e220000301400 */
        /* <DEDUP_REMOVED lines=12> */
.L_x_12697:
[----:B------:R-:W-:Y:S05]  /*c330*/  BSYNC.RECONVERGENT B0 ;  /* 0x0000000000007941 */ /* 0x000fea0003800200 */
.L_x_12696:
[----:B------:R-:W-:-:S05]  /*c340*/  LOP3.LUT R7, R0, 0x80, R7, 0xf8, !PT ;  /* 0x0000008000077812 */ /* 0x000fca00078ef807 */
[----:B------:R3:W-:Y:S01]  /*c350*/  STG.E.U8 desc[UR36][R2.64], R7 ;  /* 0x0000000702007986 */ /* 0x0007e2000c101124 */
[----:B------:R-:W-:Y:S05]  /*c360*/  BRA `(.L_x_12671) ;  /* 0x00000000005c7947 */ /* 0x000fea0003800000 */
.L_x_12693:
        /* <DEDUP_REMOVED lines=12> */
.L_x_12699:
[----:B------:R-:W-:Y:S01]  /*c430*/  IMAD.MOV.U32 R0, RZ, RZ, 0x7f ;  /* 0x0000007fff007424 */ /* 0x000fe200078e00ff */
[----:B------:R-:W-:-:S04]  /*c440*/  ISETP.GT.U32.AND P0, PT, R6, 0x7f800000, PT ;  /* 0x7f8000000600780c */ /* 0x000fc80003f04070 */
[----:B------:R-:W-:-:S09]  /*c450*/  SEL R0, R0, 0x7c, P0 ;  /* 0x0000007c00007807 */ /* 0x000fd20000000000 */
.L_x_12700:
[----:B------:R-:W-:Y:S05]  /*c460*/  BSYNC.RECONVERGENT B0 ;  /* 0x0000000000007941 */ /* 0x000fea0003800200 */
.L_x_12698:
[----:B------:R-:W-:-:S04]  /*c470*/  SHF.R.U32.HI R5, RZ, 0x18, R5 ;  /* 0x00000018ff057819 */ /* 0x000fc80000011605 */
[----:B------:R-:W-:-:S05]  /*c480*/  LOP3.LUT R5, R0, 0x80, R5, 0xf8, !PT ;  /* 0x0000008000057812 */ /* 0x000fca00078ef805 */
[----:B------:R2:W-:Y:S01]  /*c490*/  STG.E.U8 desc[UR36][R2.64], R5 ;  /* 0x0000000502007986 */ /* 0x0005e2000c101124 */
[----:B------:R-:W-:Y:S05]  /*c4a0*/  BRA `(.L_x_12671) ;  /* 0x00000000000c7947 */ /* 0x000fea0003800000 */
.L_x_12692:
[----:B------:R-:W0:Y:S02]  /*c4b0*/  I2F.S64 R0, R4 ;  /* 0x0000000400007312 */ /* 0x000e240000301400 */
[----:B0-----:R-:W-:-:S05]  /*c4c0*/  F2FP.BF16.F32.PACK_AB R0, RZ, R0 ;  /* 0x00000000ff00723e */ /* 0x001fca00000010ff */
[----:B------:R4:W-:Y:S02]  /*c4d0*/  STG.E.U16 desc[UR36][R2.64], R0 ;  /* 0x0000000002007986 */ /* 0x0009e4000c101524 */
.L_x_12671:
[----:B------:R-:W-:-:S07]  /*c4e0*/  VIADD R19, R19, 0x80 ;  /* 0x0000008013137836 */ /* 0x000fce0000000000 */
.L_x_12598:
[----:B------:R-:W-:Y:S05]  /*c4f0*/  BSYNC.RECONVERGENT B6 ;  /* 0x0000000000067941 */ /* 0x000fea0003800200 */
.L_x_12597:
[----:B------:R-:W5:Y:S02]  /*c500*/  LDCU UR4, c[0x0][0x380] ;  /* 0x00007000ff0477ac */ /* 0x000f640008000800 */
[----:B-----5:R-:W-:-:S13]  /*c510*/  ISETP.GE.AND P0, PT, R19, UR4, PT ;  /* 0x0000000413007c0c */ /* 0x020fda000bf06270 */
[----:B------:R-:W-:Y:S05]  /*c520*/  @P0 EXIT ;  /* 0x000000000000094d */ /* 0x000fea0003800000 */
[----:B------:R-:W5:Y:S01]  /*c530*/  LDCU UR4, c[0x0][0x388] ;  /* 0x00007100ff0477ac */ /* 0x000f620008000800 */
[----:B------:R-:W-:Y:S02]  /*c540*/  HFMA2 R22, -RZ, RZ, 0, 0 ;  /* 0x00000000ff167431 */ /* 0x000fe400000001ff */
        /* <DEDUP_REMOVED lines=352> */
.L_x_12701:
[----:B------:R-:W0:Y:S01]  /*db50*/  LDCU.64 UR6, c[0x0][0x5e8] ;  /* 0x0000bd00ff0677ac */ /* 0x000e220008000a00 */
[----:B------:R-:W1:Y:S01]  /*db60*/  LDCU.64 UR8, c[0x0][0x5f0] ;  /* 0x0000be00ff0877ac */ /* 0x000e620008000a00 */
        /* <DEDUP_REMOVED lines=18> */
.L_x_12705:
[----:B------:R0:W5:Y:S01]  /*dc90*/  LDG.E.U8 R18, desc[UR36][R2.64] ;  /* 0x0000002402127981 */ /* 0x000162000c1e1100 */
[----:B------:R-:W-:Y:S01]  /*dca0*/  IMAD.MOV.U32 R19, RZ, RZ, RZ ;  /* 0x000000ffff137224 */ /* 0x000fe200078e00ff */
[----:B------:R-:W-:Y:S06]  /*dcb0*/  BRA `(.L_x_12707) ;  /* 0x0000000c00407947 */ /* 0x000fec0003800000 */
.L_x_12704:
        /* <DEDUP_REMOVED lines=8> */
.L_x_12709:
[----:B------:R-:W2:Y:S02]  /*dd40*/  LDG.E R18, desc[UR36][R2.64] ;  /* 0x0000002402127981 */ /* 0x000ea4000c1e1900 */
[----:B--2---:R-:W-:Y:S01]  /*dd50*/  SHF.R.S32.HI R19, RZ, 0x1f, R18 ;  /* 0x0000001fff137819 */ /* 0x004fe20000011412 */
[----:B------:R-:W-:Y:S06]  /*dd60*/  BRA `(.L_x_12707) ;  /* 0x0000000c00147947 */ /* 0x000fec0003800000 */
.L_x_12708:
[----:B------:R-:W2:Y:S02]  /*dd70*/  LDG.E.S16 R18, desc[UR36][R2.64] ;  /* 0x0000002402127981 */ /* 0x000ea4000c1e1700 */
[----:B--2---:R-:W-:Y:S01]  /*dd80*/  SHF.R.S32.HI R19, RZ, 0x1f, R18 ;  /* 0x0000001fff137819 */ /* 0x004fe20000011412 */
[----:B------:R-:W-:Y:S06]  /*dd90*/  BRA `(.L_x_12707) ;  /* 0x0000000c00087947 */ /* 0x000fec0003800000 */
.L_x_12703:
        /* <DEDUP_REMOVED lines=9> */
.L_x_12711:
[----:B------:R-:W2:Y:S02]  /*de30*/  LDG.E.U16 R2, desc[UR36][R2.64] ;  /* 0x0000002402027981 */ /* 0x000ea4000c1e1500 */
[----:B--2---:R-:W-:-:S06]  /*de40*/  HADD2.F32 R18, -RZ, R2.H0_H0 ;  /* 0x20000002ff127230 */ /* 0x004fcc0000004100 */
[----:B------:R-:W0:Y:S01]  /*de50*/  F2I.S64.TRUNC R18, R18 ;  /* 0x0000001200127311 */ /* 0x000e22000020d900 */
[----:B------:R-:W-:Y:S05]  /*de60*/  BRA `(.L_x_12707) ;  /* 0x0000000800d47947 */ /* 0x000fea0003800000 */
.L_x_12710:
        /* <DEDUP_REMOVED lines=9> */
.L_x_12713:
[----:B------:R-:W2:Y:S02]  /*df00*/  LDG.E.U16 R2, desc[UR36][R2.64] ;  /* 0x0000002402027981 */ /* 0x000ea4000c1e1500 */
[----:B--2---:R-:W-:-:S06]  /*df10*/  HADD2.F32 R18, -RZ, R2.H0_H0 ;  /* 0x20000002ff127230 */ /* 0x004fcc0000004100 */
[----:B------:R-:W0:Y:S01]  /*df20*/  F2I.S64.TRUNC R18, R18 ;  /* 0x0000001200127311 */ /* 0x000e22000020d900 */
[----:B------:R-:W-:Y:S05]  /*df30*/  BRA `(.L_x_12707) ;  /* 0x0000000800a07947 */ /* 0x000fea0003800000 */
.L_x_12712:
[----:B------:R-:W2:Y:S02]  /*df40*/  LDG.E.64 R2, desc[UR36][R2.64] ;  /* 0x0000002402027981 */ /* 0x000ea4000c1e1b00 */
[----:B--2---:R0:W1:Y:S01]  /*df50*/  F2I.S64.F64.TRUNC R18, R2 ;  /* 0x0000000200127311 */ /* 0x004062000030d900 */
[----:B------:R-:W-:Y:S05]  /*df60*/  BRA `(.L_x_12707) ;  /* 0x0000000800947947 */ /* 0x000fea0003800000 */
.L_x_12702:
        /* <DEDUP_REMOVED lines=13> */
.L_x_12716:
[----:B------:R-:W2:Y:S02]  /*e040*/  LDG.E.64 R2, desc[UR36][R2.64] ;  /* 0x0000002402027981 */ /* 0x000ea4000c1e1b00 */
[----:B--2---:R0:W1:Y:S01]  /*e050*/  F2I.S64.F64.TRUNC R18, R2 ;  /* 0x0000000200127311 */ /* 0x004062000030d900 */
[----:B------:R-:W-:Y:S05]  /*e060*/  BRA `(.L_x_12707) ;  /* 0x0000000800547947 */ /* 0x000fea0003800000 */
.L_x_12715:
        /* <DEDUP_REMOVED lines=26> */
.L_x_12718:
        /* <DEDUP_REMOVED lines=11> */
[----:B------:R4:W0:Y:S01]  /*e2c0*/  F2I.S64.TRUNC R18, R0 ;  /* 0x0000000000127311 */ /* 0x000822000020d900 */
[----:B------:R-:W-:Y:S05]  /*e2d0*/  BRA `(.L_x_12707) ;  /* 0x0000000400b87947 */ /* 0x000fea0003800000 */
.L_x_12717:
[----:B------:R-:W2:Y:S02]  /*e2e0*/  LDG.E.U16 R18, desc[UR36][R2.64] ;  /* 0x0000002402127981 */ /* 0x000ea4000c1e1500 */
[----:B--2---:R-:W-:-:S06]  /*e2f0*/  SHF.L.U32 R18, R18, 0x10, RZ ;  /* 0x0000001012127819 */ /* 0x004fcc00000006ff */
[----:B------:R-:W0:Y:S01]  /*e300*/  F2I.S64.TRUNC R18, R18 ;  /* 0x0000001200127311 */ /* 0x000e22000020d900 */
[----:B------:R-:W-:Y:S05]  /*e310*/  BRA `(.L_x_12707) ;  /* 0x0000000400a87947 */ /* 0x000fea0003800000 */
.L_x_12714:
        /* <DEDUP_REMOVED lines=11> */
.L_x_12721:
        /* <DEDUP_REMOVED lines=21> */
.L_x_12725:
[----:B------:R-:W-:Y:S05]  /*e520*/  BSYNC.RECONVERGENT B1 ;  /* 0x0000000000017941 */ /* 0x000fea0003800200 */
.L_x_12724:
[----:B------:R-:W-:Y:S02]  /*e530*/  SHF.L.U32 R0, R0, 0x14, RZ ;  /* 0x0000001400007819 */ /* 0x000fe400000006ff */
[----:B------:R-:W-:-:S04]  /*e540*/  LEA R2, R2, 0x3b800000, 0x17 ;  /* 0x3b80000002027811 */ /* 0x000fc800078eb8ff */
[----:B------:R-:W-:-:S07]  /*e550*/  LOP3.LUT R18, R2, R0, R7, 0xfe, !PT ;  /* 0x0000000002127212 */ /* 0x000fce00078efe07 */
.L_x_12723:
[----:B------:R-:W-:Y:S05]  /*e560*/  BSYNC.RECONVERGENT B0 ;  /* 0x0000000000007941 */ /* 0x000fea0003800200 */
.L_x_12722:
[----:B------:R-:W0:Y:S01]  /*e570*/  F2I.S64.TRUNC R18, R18 ;  /* 0x0000001200127311 */ /* 0x000e22000020d900 */
[----:B------:R-:W-:Y:S05]  /*e580*/  BRA `(.L_x_12707) ;  /* 0x00000004000c7947 */ /* 0x000fea0003800000 */
.L_x_12720:
        /* <DEDUP_REMOVED lines=21> */
.L_x_12729:
[----:B------:R-:W-:Y:S05]  /*e6e0*/  BSYNC.RECONVERGENT B1 ;  /* 0x0000000000017941 */ /* 0x000fea0003800200 */
.L_x_12728:
[----:B------:R-:W-:Y:S01]  /*e6f0*/  IMAD.SHL.U32 R0, R0, 0x200000, RZ ;  /* 0x0020000000007824 */ /* 0x000fe200078e00ff */
[----:B------:R-:W-:-:S04]  /*e700*/  LEA R2, R2, 0x37800000, 0x17 ;  /* 0x3780000002027811 */ /* 0x000fc800078eb8ff */
[----:B------:R-:W-:-:S07]  /*e710*/  LOP3.LUT R18, R2, R0, R7, 0xfe, !PT ;  /* 0x0000000002127212 */ /* 0x000fce00078efe07 */
.L_x_12727:
[----:B------:R-:W-:Y:S05]  /*e720*/  BSYNC.RECONVERGENT B0 ;  /* 0x0000000000007941 */ /* 0x000fea0003800200 */
.L_x_12726:
[----:B------:R-:W0:Y:S01]  /*e730*/  F2I.S64.TRUNC R18, R18 ;  /* 0x0000001200127311 */ /* 0x000e22000020d900 */
[----:B------:R-:W-:Y:S05]  /*e740*/  BRA `(.L_x_12707) ;  /* 0x00000000009c7947 */ /* 0x000fea0003800000 */
.L_x_12719:
        /* <DEDUP_REMOVED lines=14> */
.L_x_12733:
[----:B------:R-:W-:Y:S05]  /*e830*/  BSYNC.RECONVERGENT B0 ;  /* 0x0000000000007941 */ /* 0x000fea0003800200 */
.L_x_12732:
[----:B------:R-:W0:Y:S01]  /*e840*/  F2I.S64.TRUNC R18, R18 ;  /* 0x0000001200127311 */ /* 0x000e22000020d900 */
[----:B------:R-:W-:Y:S05]  /*e850*/  BRA `(.L_x_12707) ;  /* 0x0000000000587947 */ /* 0x000fea0003800000 */
.L_x_12706:
        /* <DEDUP_REMOVED lines=16> */
.L_x_12734:
[----:B------:R-:W-:Y:S01]  /*e960*/  CS2R R18, SRZ ;  /* 0x0000000000127805 */ /* 0x000fe2000001ff00 */
[----:B------:R-:W-:Y:S06]  /*e970*/  BRA `(.L_x_12707) ;  /* 0x0000000000107947 */ /* 0x000fec0003800000 */
.L_x_12731:
[----:B------:R0:W5:Y:S01]  /*e980*/  LDG.E.64 R18, desc[UR36][R2.64] ;  /* 0x0000002402127981 */ /* 0x000162000c1e1b00 */
[----:B------:R-:W-:Y:S05]  /*e990*/  BRA `(.L_x_12707) ;  /* 0x0000000000087947 */ /* 0x000fea0003800000 */
.L_x_12730:
[----:B------:R0:W5:Y:S01]  /*e9a0*/  LDG.E R18, desc[UR36][R2.64] ;  /* 0x0000002402127981 */ /* 0x000162000c1e1900 */
[----:B------:R-:W-:-:S07]  /*e9b0*/  MOV R19, RZ ;  /* 0x000000ff00137202 */ /* 0x000fce0000000f00 */
.L_x_12707:
[----:B------:R-:W2:Y:S01]  /*e9c0*/  LDCU.64 UR6, c[0x0][0x5f8] ;  /* 0x0000bf00ff0677ac */ /* 0x000ea20008000a00 */
[----:B------:R-:W-:-:S04]  /*e9d0*/  UPRMT UR4, UR42, 0x9910, URZ ;  /* 0x000099102a047896 */ /* 0x000fc800080000ff */
[----:B------:R-:W-:Y:S01]  /*e9e0*/  UISETP.GT.AND UP0, UPT, UR4, 0x9, UPT ;  /* 0x000000090400788c */ /* 0x000fe2000bf04270 */
[----:B--2---:R-:W-:-:S05]  /*e9f0*/  IADD3 R22, P0, PT, R22, UR6, RZ ;  /* 0x0000000616167c10 */ /* 0x004fca000ff1e0ff */
        /* <DEDUP_REMOVED lines=10> */
[----:B0-----:R-:W2:Y:S02]  /*eaa0*/  LDG.E.S8 R2, desc[UR36][R22.64] ;  /* 0x0000002416027981 */ /* 0x001ea4000c1e1300 */
[----:B--2---:R-:W-:Y:S01]  /*eab0*/  SHF.R.S32.HI R3, RZ, 0x1f, R2 ;  /* 0x0000001fff037819 */ /* 0x004fe20000011402 */
[----:B------:R-:W-:Y:S06]  /*eac0*/  BRA `(.L_x_12740) ;  /* 0x0000000c004c7947 */ /* 0x000fec0003800000 */
.L_x_12738:
[----:B0-----:R0:W5:Y:S01]  /*ead0*/  LDG.E.U8 R2, desc[UR36][R22.64] ;  /* 0x0000002416027981 */ /* 0x001162000c1e1100 */
[----:B------:R-:W-:Y:S01]  /*eae0*/  IMAD.MOV.U32 R3, RZ, RZ, RZ ;  /* 0x000000ffff037224 */ /* 0x000fe200078e00ff */
[----:B------:R-:W-:Y:S06]  /*eaf0*/  BRA `(.L_x_12740) ;  /* 0x0000000c00407947 */ /* 0x000fec0003800000 */
.L_x_12737:
        /* <DEDUP_REMOVED lines=8> */
.L_x_12742:
[----:B0-----:R-:W2:Y:S02]  /*eb80*/  LDG.E R2, desc[UR36][R22.64] ;  /* 0x0000002416027981 */ /* 0x001ea4000c1e1900 */
[----:B--2---:R-:W-:Y:S01]  /*eb90*/  SHF.R.S32.HI R3, RZ, 0x1f, R2 ;  /* 0x0000001fff037819 */ /* 0x004fe20000011402 */
[----:B------:R-:W-:Y:S06]  /*eba0*/  BRA `(.L_x_12740) ;  /* 0x0000000c00147947 */ /* 0x000fec0003800000 */
.L_x_12741:
[----:B0-----:R-:W2:Y:S02]  /*ebb0*/  LDG.E.S16 R2, desc[UR36][R22.64] ;  /* 0x0000002416027981 */ /* 0x001ea4000c1e1700 */
[----:B--2---:R-:W-:Y:S01]  /*ebc0*/  SHF.R.S32.HI R3, RZ, 0x1f, R2 ;  /* 0x0000001fff037819 */ /* 0x004fe20000011402 */
[----:B------:R-:W-:Y:S06]  /*ebd0*/  BRA `(.L_x_12740) ;  /* 0x0000000c00087947 */ /* 0x000fec0003800000 */
.L_x_12736:
[----:B------:R-:W-:-:S09]  /*ebe0*/  UISETP.GT.AND UP0, UPT, UR4, 0x6, UPT ;  /* 0x000000060400788c */ /* 0x000fd2000bf04270 */
[----:B------:R-:W-:Y:S05]  /*ebf0*/  BRA.U UP0, `(.L_x_12743) ;  /* 0x00000001002c7547 */ /* 0x000fea000b800000 */
[----:B------:R-:W-:-:S09]  /*ec00*/  UISETP.NE.AND UP0, UPT, UR4, 0x5, UPT ;  /* 0x000000050400788c */ /* 0x000fd2000bf05270 */
[----:B------:R-:W-:Y:S05]  /*ec10*/  BRA.U !UP0, `(.L_x_12744) ;  /* 0x0000000108147547 */ /* 0x000fea000b800000 */
[----:B------:R-:W-:-:S09]  /*ec20*/  UISETP.NE.AND UP0, UPT, UR4, 0x6, UPT ;  /* 0x000000060400788c */ /* 0x000fd2000bf05270 */
[----:B------:R-:W-:Y:S05]  /*ec30*/  BRA.U UP0, `(.L_x_12739) ;  /* 0x0000000900987547 */ /* 0x000fea000b800000 */
[----:B0-----:R-:W2:Y:S02]  /*ec40*/  LDG.E R2, desc[UR36][R22.64] ;  /* 0x0000002416027981 */ /* 0x001ea4000c1e1900 */
[----:B--2---:R-:W0:Y:S01]  /*ec50*/  F2I.S64.TRUNC R2, R2 ;  /* 0x0000000200027311 */ /* 0x004e22000020d900 */
[----:B------:R-:W-:Y:S05]  /*ec60*/  BRA `(.L_x_12740) ;  /* 0x0000000800e47947 */ /* 0x000fea0003800000 */
.L_x_12744:
[----:B------:R-:W0:Y:S02]  /*ec70*/  LDG.E.U16 R22, desc[UR36][R22.64] ;  /* 0x0000002416167981 */ /* 0x000e24000c1e1500 */
[----:B0-----:R-:W-:-:S06]  /*ec80*/  HADD2.F32 R2, -RZ, R22.H0_H0 ;  /* 0x20000016ff027230 */ /* 0x001fcc0000004100 */
[----:B------:R-:W0:Y:S01]  /*ec90*/  F2I.S64.TRUNC R2, R2 ;  /* 0x0000000200027311 */ /* 0x000e22000020d900 */
[----:B------:R-:W-:Y:S05]  /*eca0*/  BRA `(.L_x_12740) ;  /* 0x0000000800d47947 */ /* 0x000fea0003800000 */
.L_x_12743:
[----:B------:R-:W-:-:S09]  /*ecb0*/  UISETP.NE.AND UP0, UPT, UR4, 0x7, UPT ;  /* 0x000000070400788c */ /* 0x000fd2000bf05270 */
[----:B------:R-:W-:Y:S05]  /*ecc0*/  BRA.U !UP0, `(.L_x_12745) ;  /* 0x00000001082c7547 */ /* 0x000fea000b800000 */
[----:B------:R-:W-:-:S09]  /*ecd0*/  UISETP.NE.AND UP0, UPT, UR4, 0x8, UPT ;  /* 0x000000080400788c */ /* 0x000fd2000bf05270 */
[----:B------:R-:W-:Y:S05]  /*ece0*/  BRA.U !UP0, `(.L_x_12746) ;  /* 0x0000000108147547 */ /* 0x000fea000b800000 */
[----:B------:R-:W-:-:S09]  /*ecf0*/  UISETP.NE.AND UP0, UPT, UR4, 0x9, UPT ;  /* 0x000000090400788c */ /* 0x000fd2000bf05270 */
[----:B------:R-:W-:Y:S05]  /*ed00*/  BRA.U UP0, `(.L_x_12739) ;  /* 0x0000000900647547 */ /* 0x000fea000b800000 */
[----:B0-----:R-:W2:Y:S02]  /*ed10*/  LDG.E R2, desc[UR36][R22.64] ;  /* 0x0000002416027981 */ /* 0x001ea4000c1e1900 */
[----:B--2---:R-:W0:Y:S01]  /*ed20*/  F2I.S64.TRUNC R2, R2 ;  /* 0x0000000200027311 */ /* 0x004e22000020d900 */
[----:B------:R-:W-:Y:S05]  /*ed30*/  BRA `(.L_x_12740) ;  /* 0x0000000800b07947 */ /* 0x000fea0003800000 */
.L_x_12746:
[----:B------:R-:W0:Y:S02]  /*ed40*/  LDG.E.U16 R22, desc[UR36][R22.64] ;  /* 0x0000002416167981 */ /* 0x000e24000c1e1500 */
[----:B0-----:R-:W-:-:S06]  /*ed50*/  HADD2.F32 R2, -RZ, R22.H0_H0 ;  /* 0x20000016ff027230 */ /* 0x001fcc0000004100 */
[----:B------:R-:W0:Y:S01]  /*ed60*/  F2I.S64.TRUNC R2, R2 ;  /* 0x0000000200027311 */ /* 0x000e22000020d900 */
[----:B------:R-:W-:Y:S05]  /*ed70*/  BRA `(.L_x_12740) ;  /* 0x0000000800a07947 */ /* 0x000fea0003800000 */
.L_x_12745:
[----:B0-----:R-:W2:Y:S02]  /*ed80*/  LDG.E.64 R2, desc[UR36][R22.64] ;  /* 0x0000002416027981 */ /* 0x001ea4000c1e1b00 */
[----:B--2---:R-:W0:Y:S01]  /*ed90*/  F2I.S64.F64.TRUNC R2, R2 ;  /* 0x0000000200027311 */ /* 0x004e22000030d900 */
[----:B------:R-:W-:Y:S05]  /*eda0*/  BRA `(.L_x_12740) ;  /* 0x0000000800947947 */ /* 0x000fea0003800000 */
.L_x_12735:
        /* <DEDUP_REMOVED lines=9> */
[----:B0-----:R-:W-:Y:S01]  /*ee40*/  HFMA2 R3, -RZ, RZ, 0, 0 ;  /* 0x00000000ff037431 */ /* 0x001fe200000001ff */
[----:B--2---:R-:W-:-:S04]  /*ee50*/  ISETP.NE.AND P0, PT, R22, RZ, PT ;  /* 0x000000ff1600720c */ /* 0x004fc80003f05270 */
[----:B------:R-:W-:Y:S01]  /*ee60*/  SEL R2, RZ, 0x1, !P0 ;  /* 0x00000001ff027807 */ /* 0x000fe20004000000 */
[----:B------:R-:W-:Y:S08]  /*ee70*/  BRA `(.L_x_12740) ;  /* 0x0000000800607947 */ /* 0x000ff00003800000 */
.L_x_12749:
[----:B0-----:R-:W2:Y:S02]  /*ee80*/  LDG.E.64 R2, desc[UR36][R22.64] ;  /* 0x0000002416027981 */ /* 0x001ea4000c1e1b00 */
[----:B--2---:R-:W0:Y:S01]  /*ee90*/  F2I.S64.F64.TRUNC R2, R2 ;  /* 0x0000000200027311 */ /* 0x004e22000030d900 */
[----:B------:R-:W-:Y:S05]  /*eea0*/  BRA `(.L_x_12740) ;  /* 0x0000000800547947 */ /* 0x000fea0003800000 */
.L_x_12748:
[----:B------:R-:W-:-:S09]  /*eeb0*/  UISETP.NE.AND UP0, UPT, UR4, 0xf, UPT ;  /* 0x0000000f0400788c */ /* 0x000fd2000bf05270 */
[----:B------:R-:W-:Y:S05]  /*eec0*/  BRA.U !UP0, `(.L_x_12750) ;  /* 0x0000000108947547 */ /* 0x000fea000b800000 */
[----:B------:R-:W-:-:S09]  /*eed0*/  UISETP.NE.AND UP0, UPT, UR4, 0x17, UPT ;  /* 0x000000170400788c */ /* 0x000fd2000bf05270 */
[----:B------:R-:W-:Y:S05]  /*eee0*/  BRA.U !UP0, `(.L_x_12751) ;  /* 0x0000000108587547 */ /* 0x000fea000b800000 */
[----:B------:R-:W-:-:S09]  /*eef0*/  UISETP.NE.AND UP0, UPT, UR4, 0x18, UPT ;  /* 0x000000180400788c */ /* 0x000fd2000bf05270 */
[----:B------:R-:W-:Y:S05]  /*ef00*/  BRA.U UP0, `(.L_x_12739) ;  /* 0x0000000500e47547 */ /* 0x000fea000b800000 */
[----:B----4-:R-:W2:Y:S01]  /*ef10*/  LDG.E.U8 R0, desc[UR36][R22.64] ;  /* 0x0000002416007981 */ /* 0x010ea2000c1e1100 */
[----:B------:R-:W-:Y:S02]  /*ef20*/  IMAD.MOV.U32 R4, RZ, RZ, 0x1f ;  /* 0x0000001fff047424 */ /* 0x000fe400078e00ff */
[----:B--2---:R-:W-:-:S05]  /*ef30*/  IMAD.SHL.U32 R0, R0, 0x1000000, RZ ;  /* 0x0100000000007824 */ /* 0x004fca00078e00ff */
[C---:B0-----:R-:W-:Y:S02]  /*ef40*/  LOP3.LUT R2, R0.reuse, 0x7f000000, RZ, 0xc0, !PT ;  /* 0x7f00000000027812 */ /* 0x041fe400078ec0ff */
        /* <DEDUP_REMOVED lines=14> */
[----:B------:R-:W0:Y:S01]  /*f030*/  F2I.S64.TRUNC R2, R3 ;  /* 0x0000000300027311 */ /* 0x000e22000020d900 */
[----:B------:R-:W-:Y:S05]  /*f040*/  BRA `(.L_x_12740) ;  /* 0x0000000400ec7947 */ /* 0x000fea0003800000 */
.L_x_12751:
[----:B0-----:R-:W4:Y:S02]  /*f050*/  LDG.E.U8 R3, desc[UR36][R22.64] ;  /* 0x0000002416037981 */ /* 0x001f24000c1e1100 */
[C---:B----4-:R-:W-:Y:S01]  /*f060*/  IMAD.SHL.U32 R0, R3.reuse, 0x2000000, RZ ;  /* 0x0200000003007824 */ /* 0x050fe200078e00ff */
        /* <DEDUP_REMOVED lines=9> */
[----:B------:R-:W0:Y:S01]  /*f100*/  F2I.S64.TRUNC R2, R3 ;  /* 0x0000000300027311 */ /* 0x000e22000020d900 */
[----:B------:R-:W-:Y:S05]  /*f110*/  BRA `(.L_x_12740) ;  /* 0x0000000400b87947 */ /* 0x000fea0003800000 */
.L_x_12750:
[----:B0-----:R-:W2:Y:S02]  /*f120*/  LDG.E.U16 R2, desc[UR36][R22.64] ;  /* 0x0000002416027981 */ /* 0x001ea4000c1e1500 */
[----:B--2---:R-:W-:-:S06]  /*f130*/  IMAD.U32 R2, R2, 0x10000, RZ ;  /* 0x0001000002027824 */ /* 0x004fcc00078e00ff */
[----:B------:R-:W0:Y:S01]  /*f140*/  F2I.S64.TRUNC R2, R2 ;  /* 0x0000000200027311 */ /* 0x000e22000020d900 */
[----:B------:R-:W-:Y:S05]  /*f150*/  BRA `(.L_x_12740) ;  /* 0x0000000400a87947 */ /* 0x000fea0003800000 */
.L_x_12747:
        /* <DEDUP_REMOVED lines=8> */
[----:B0-----:R0:W5:Y:S01]  /*f1e0*/  LDG.E.U16 R2, desc[UR36][R22.64] ;  /* 0x0000002416027981 */ /* 0x001162000c1e1500 */
[----:B------:R-:W-:Y:S01]  /*f1f0*/  IMAD.MOV.U32 R3, RZ, RZ, RZ ;  /* 0x000000ffff037224 */ /* 0x000fe200078e00ff */
[----:B------:R-:W-:Y:S06]  /*f200*/  BRA `(.L_x_12740) ;  /* 0x00000004007c7947 */ /* 0x000fec0003800000 */
.L_x_12754:
[----:B------:R-:W2:Y:S01]  /*f210*/  LDG.E.U8 R22, desc[UR36][R22.64] ;  /* 0x0000002416167981 */ /* 0x000ea2000c1e1100 */
[----:B------:R-:W-:Y:S01]  /*f220*/  BSSY.RECONVERGENT B0, `(.L_x_12755) ;  /* 0x0000018000007945 */ /* 0x000fe20003800200 */
[----:B0-----:R-:W-:Y:S02]  /*f230*/  MOV R2, RZ ;  /* 0x000000ff00027202 */ /* 0x001fe40000000f00 */
[----:B--2---:R-:W-:-:S13]  /*f240*/  ISETP.NE.AND P0, PT, R22, RZ, PT ;  /* 0x000000ff1600720c */ /* 0x004fda0003f05270 */
[----:B------:R-:W-:Y:S05]  /*f250*/  @!P0 BRA `(.L_x_12756) ;  /* 0x0000000000508947 */ /* 0x000fea0003800000 */
[----:B------:R-:W-:-:S13]  /*f260*/  ISETP.NE.AND P0, PT, R22, 0x80, PT ;  /* 0x000000801600780c */ /* 0x000fda0003f05270 */
[----:B------:R-:W-:Y:S01]  /*f270*/  @!P0 IMAD.MOV.U32 R2, RZ, RZ, 0x7f800001 ;  /* 0x7f800001ff028424 */ /* 0x000fe200078e00ff */
[----:B------:R-:W-:Y:S06]  /*f280*/  @!P0 BRA `(.L_x_12756) ;  /* 0x0000000000448947 */ /* 0x000fec0003800000 */
[--C-:B----4-:R-:W-:Y:S01]  /*f290*/  SHF.R.U32.HI R0, RZ, 0x3, R22.reuse ;  /* 0x00000003ff007819 */ /* 0x110fe20000011616 */
        /* <DEDUP_REMOVED lines=12> */
.L_x_12758:
[----:B------:R-:W-:Y:S05]  /*f360*/  BSYNC.RECONVERGENT B1 ;  /* 0x0000000000017941 */ /* 0x000fea0003800200 */
.L_x_12757:
[----:B------:R-:W-:Y:S01]  /*f370*/  IMAD.SHL.U32 R0, R0, 0x100000, RZ ;  /* 0x0010000000007824 */ /* 0x000fe200078e00ff */
[----:B------:R-:W-:-:S04]  /*f380*/  LEA R2, R2, 0x3b800000, 0x17 ;  /* 0x3b80000002027811 */ /* 0x000fc800078eb8ff */
[----:B------:R-:W-:-:S07]  /*f390*/  LOP3.LUT R2, R2, R0, R7, 0xfe, !PT ;  /* 0x0000000002027212 */ /* 0x000fce00078efe07 */
.L_x_12756:
[----:B------:R-:W-:Y:S05]  /*f3a0*/  BSYNC.RECONVERGENT B0 ;  /* 0x0000000000007941 */ /* 0x000fea0003800200 */
.L_x_12755:
[----:B------:R-:W0:Y:S01]  /*f3b0*/  F2I.S64.TRUNC R2, R2 ;  /* 0x0000000200027311 */ /* 0x000e22000020d900 */
[----:B------:R-:W-:Y:S05]  /*f3c0*/  BRA `(.L_x_12740) ;  /* 0x00000004000c7947 */ /* 0x000fea0003800000 */
.L_x_12753:
[----:B------:R-:W2:Y:S01]  /*f3d0*/  LDG.E.U8 R22, desc[UR36][R22.64] ;  /* 0x0000002416167981 */ /* 0x000ea2000c1e1100 */
[----:B------:R-:W-:Y:S01]  /*f3e0*/  BSSY.RECONVERGENT B0, `(.L_x_12759) ;  /* 0x0000018000007945 */ /* 0x000fe20003800200 */
[----:B0-----:R-:W-:Y:S01]  /*f3f0*/  IMAD.MOV.U32 R2, RZ, RZ, RZ ;  /* 0x000000ffff027224 */ /* 0x001fe200078e00ff */
[----:B--2---:R-:W-:-:S13]  /*f400*/  ISETP.NE.AND P0, PT, R22, RZ, PT ;  /* 0x000000ff1600720c */ /* 0x004fda0003f05270 */
[----:B------:R-:W-:Y:S05]  /*f410*/  @!P0 BRA `(.L_x_12760) ;  /* 0x0000000000508947 */ /* 0x000fea0003800000 */
[----:B------:R-:W-:-:S13]  /*f420*/  ISETP.NE.AND P0, PT, R22, 0x80, PT ;  /* 0x000000801600780c */ /* 0x000fda0003f05270 */
[----:B------:R-:W-:Y:S01]  /*f430*/  @!P0 MOV R2, 0x7f800001 ;  /* 0x7f80000100028802 */ /* 0x000fe20000000f00 */
        /* <DEDUP_REMOVED lines=14> */
.L_x_12762:
[----:B------:R-:W-:Y:S05]  /*f520*/  BSYNC.RECONVERGENT B1 ;  /* 0x0000000000017941 */ /* 0x000fea0003800200 */
.L_x_12761:
[----:B------:R-:W-:Y:S02]  /*f530*/  SHF.L.U32 R0, R0, 0x15, RZ ;  /* 0x0000001500007819 */ /* 0x000fe400000006ff */
[----:B------:R-:W-:-:S04]  /*f540*/  LEA R2, R2, 0x37800000, 0x17 ;  /* 0x3780000002027811 */ /* 0x000fc800078eb8ff */
[----:B------:R-:W-:-:S07]  /*f550*/  LOP3.LUT R2, R2, R0, R7, 0xfe, !PT ;  /* 0x0000000002027212 */ /* 0x000fce00078efe07 */
.L_x_12760:
[----:B------:R-:W-:Y:S05]  /*f560*/  BSYNC.RECONVERGENT B0 ;  /* 0x0000000000007941 */ /* 0x000fea0003800200 */
.L_x_12759:
[----:B------:R-:W0:Y:S01]  /*f570*/  F2I.S64.TRUNC R2, R2 ;  /* 0x0000000200027311 */ /* 0x000e22000020d900 */
[----:B------:R-:W-:Y:S05]  /*f580*/  BRA `(.L_x_12740) ;  /* 0x00000000009c7947 */ /* 0x000fea0003800000 */
.L_x_12752:
        /* <DEDUP_REMOVED lines=8> */
[----:B0-----:R-:W-:Y:S01]  /*f610*/  IMAD.MOV.U32 R2, RZ, RZ, 0x400000 ;  /* 0x00400000ff027424 */ /* 0x001fe200078e00ff */
[----:B--2---:R-:W-:-:S13]  /*f620*/  ISETP.NE.AND P0, PT, R22, RZ, PT ;  /* 0x000000ff1600720c */ /* 0x004fda0003f05270 */
[----:B------:R-:W-:Y:S05]  /*f630*/  @!P0 BRA `(.L_x_12766) ;  /* 0x00000000000c8947 */ /* 0x000fea0003800000 */
[----:B------:R-:W-:-:S13]  /*f640*/  ISETP.NE.AND P0, PT, R22, 0xff, PT ;  /* 0x000000ff1600780c */ /* 0x000fda0003f05270 */
[----:B------:R-:W-:Y:S01]  /*f650*/  @!P0 IMAD.MOV.U32 R2, RZ, RZ, 0x7f800001 ;  /* 0x7f800001ff028424 */ /* 0x000fe200078e00ff */
[----:B------:R-:W-:-:S07]  /*f660*/  @P0 SHF.L.U32 R2, R22, 0x17, RZ ;  /* 0x0000001716020819 */ /* 0x000fce00000006ff */
.L_x_12766:
[----:B------:R-:W-:Y:S05]  /*f670*/  BSYNC.RECONVERGENT B0 ;  /* 0x0000000000007941 */ /* 0x000fea0003800200 */
.L_x_12765:
[----:B------:R-:W0:Y:S01]  /*f680*/  F2I.S64.TRUNC R2, R2 ;  /* 0x0000000200027311 */ /* 0x000e22000020d900 */
[----:B------:R-:W-:Y:S05]  /*f690*/  BRA `(.L_x_12740) ;  /* 0x0000000000587947 */ /* 0x000fea0003800000 */
.L_x_12739:
        /* <DEDUP_REMOVED lines=16> */
.L_x_12767:
[----:B------:R-:W-:Y:S01]  /*f7a0*/  CS2R R2, SRZ ;  /* 0x0000000000027805 */ /* 0x000fe2000001ff00 */
[----:B------:R-:W-:Y:S06]  /*f7b0*/  BRA `(.L_x_12740) ;  /* 0x0000000000107947 */ /* 0x000fec0003800000 */
.L_x_12764:
[----:B0-----:R0:W5:Y:S01]  /*f7c0*/  LDG.E.64 R2, desc[UR36][R22.64] ;  /* 0x0000002416027981 */ /* 0x001162000c1e1b00 */
[----:B------:R-:W-:Y:S05]  /*f7d0*/  BRA `(.L_x_12740) ;  /* 0x0000000000087947 */ /* 0x000fea0003800000 */
.L_x_12763:
[----:B0-----:R0:W5:Y:S01]  /*f7e0*/  LDG.E R2, desc[UR36][R22.64] ;  /* 0x0000002416027981 */ /* 0x001162000c1e1900 */
[----:B------:R-:W-:-:S07]  /*f7f0*/  IMAD.MOV.U32 R3, RZ, RZ, RZ ;  /* 0x000000ffff037224 */ /* 0x000fce00078e00ff */
.L_x_12740:
[C---:B-1-3-5:R-:W-:Y:S01]  /*f800*/  ISETP.NE.U32.AND P1, PT, R18.reuse, RZ, PT ;  /* 0x000000ff1200720c */ /* 0x06afe20003f25070 */
[----:B------:R-:W-:Y:S01]  /*f810*/  UPRMT UR4, UR43, 0x9910, URZ ;  /* 0x000099102b047896 */ /* 0x000fe200080000ff */
[----:B------:R-:W-:Y:S02]  /*f820*/  ISETP.GT.U32.AND P0, PT, R18, RZ, PT ;  /* 0x000000ff1200720c */ /* 0x000fe40003f04070 */
[C---:B------:R-:W-:Y:S01]  /*f830*/  ISETP.NE.AND.EX P1, PT, R19.reuse, RZ, PT, P1 ;  /* 0x000000ff1300720c */ /* 0x040fe20003f25310 */
[----:B------:R-:W-:Y:S01]  /*f840*/  UISETP.GT.AND UP0, UPT, UR4, 0x9, UPT ;  /* 0x000000090400788c */ /* 0x000fe2000bf04270 */
[----:B------:R-:W-:Y:S02]  /*f850*/  ISETP.GT.AND.EX P0, PT, R19, RZ, PT, P0 ;  /* 0x000000ff1300720c */ /* 0x000fe40003f04300 */
[----:B0-----:R-:W-:-:S09]  /*f860*/  SEL R3, R3, RZ, !P1 ;  /* 0x000000ff03037207 */ /* 0x001fd20004800000 */
        /* <DEDUP_REMOVED lines=12> */
.L_x_12771:
[----:B------:R-:W-:Y:S01]  /*f930*/  STG.E.U8 desc[UR36][R16.64], R2 ;  /* 0x0000000210007986 */ /* 0x000fe2000c101124 */
[----:B------:R-:W-:Y:S05]  /*f940*/  EXIT ;  /* 0x000000000000794d */ /* 0x000fea0003800000 */
.L_x_12770:
[----:B------:R-:W-:-:S09]  /*f950*/  UISETP.NE.AND UP0, UPT, UR4, 0x2, UPT ;  /* 0x000000020400788c */ /* 0x000fd2000bf05270 */
[----:B------:R-:W-:Y:S05]  /*f960*/  BRA.U !UP0, `(.L_x_12773) ;  /* 0x0000000108207547 */ /* 0x000fea000b800000 */
[----:B------:R-:W-:-:S09]  /*f970*/  UISETP.NE.AND UP0, UPT, UR4, 0x3, UPT ;  /* 0x000000030400788c */ /* 0x000fd2000bf05270 */
[----:B------:R-:W-:Y:S05]  /*f980*/  BRA.U !UP0, `(.L_x_12774) ;  /* 0x0000000108107547 */ /* 0x000fea000b800000 */
[----:B------:R-:W-:-:S09]  /*f990*/  UISETP.NE.AND UP0, UPT, UR4, 0x4, UPT ;  /* 0x000000040400788c */ /* 0x000fd2000bf05270 */
[----:B------:R-:W-:Y:S05]  /*f9a0*/  BRA.U UP0, `(.L_x_12772) ;  /* 0x00000009003c7547 */ /* 0x000fea000b800000 */
[----:B------:R-:W-:Y:S01]  /*f9b0*/  STG.E.64 desc[UR36][R16.64], R2 ;  /* 0x0000000210007986 */ /* 0x000fe2000c101b24 */
[----:B------:R-:W-:Y:S05]  /*f9c0*/  EXIT ;  /* 0x000000000000794d */ /* 0x000fea0003800000 */
.L_x_12774:
[----:B------:R-:W-:Y:S01]  /*f9d0*/  STG.E desc[UR36][R16.64], R2 ;  /* 0x0000000210007986 */ /* 0x000fe2000c101924 */
[----:B------:R-:W-:Y:S05]  /*f9e0*/  EXIT ;  /* 0x000000000000794d */ /* 0x000fea0003800000 */
.L_x_12773:
[----:B------:R-:W-:Y:S01]  /*f9f0*/  STG.E.U16 desc[UR36][R16.64], R2 ;  /* 0x0000000210007986 */ /* 0x000fe2000c101524 */
[----:B------:R-:W-:Y:S05]  /*fa00*/  EXIT ;  /* 0x000000000000794d */ /* 0x000fea0003800000 */
.L_x_12769:
[----:B------:R-:W-:-:S09]  /*fa10*/  UISETP.GT.AND UP0, UPT, UR4, 0x6, UPT ;  /* 0x000000060400788c */ /* 0x000fd2000bf04270 */
[----:B------:R-:W-:Y:S05]  /*fa20*/  BRA.U UP0, `(.L_x_12775) ;  /* 0x00000001002c7547 */ /* 0x000fea000b800000 */
[----:B------:R-:W-:-:S09]  /*fa30*/  UISETP.NE.AND UP0, UPT, UR4, 0x5, UPT ;  /* 0x000000050400788c */ /* 0x000fd2000bf05270 */
[----:B------:R-:W-:Y:S05]  /*fa40*/  BRA.U !UP0, `(.L_x_12776) ;  /* 0x0000000108147547 */ /* 0x000fea000b800000 */
[----:B------:R-:W-:-:S09]  /*fa50*/  UISETP.NE.AND UP0, UPT, UR4, 0x6, UPT ;  /* 0x000000060400788c */ /* 0x000fd2000bf05270 */
[----:B------:R-:W-:Y:S05]  /*fa60*/  BRA.U UP0, `(.L_x_12772) ;  /* 0x00000009000c7547 */ /* 0x000fea000b800000 */
[----:B------:R-:W0:Y:S02]  /*fa70*/  I2F.S64 R3, R2 ;  /* 0x0000000200037312 */ /* 0x000e240000301400 */
[----:B0-----:R-:W-:Y:S01]  /*fa80*/  STG.E desc[UR36][R16.64], R3 ;  /* 0x0000000310007986 */ /* 0x001fe2000c101924 */
[----:B------:R-:W-:Y:S05]  /*fa90*/  EXIT ;  /* 0x000000000000794d */ /* 0x000fea0003800000 */
.L_x_12776:
[----:B----4-:R-:W0:Y:S02]  /*faa0*/  I2F.S64 R0, R2 ;  /* 0x0000000200007312 */ /* 0x010e240000301400 */
[----:B0-----:R-:W-:-:S05]  /*fab0*/  F2FP.F16.F32.PACK_AB R0, RZ, R0 ;  /* 0x00000000ff00723e */ /* 0x001fca00000000ff */
[----:B------:R-:W-:Y:S01]  /*fac0*/  STG.E.U16 desc[UR36][R16.64], R0 ;  /* 0x0000000010007986 */ /* 0x000fe2000c101524 */
[----:B------:R-:W-:Y:S05]  /*fad0*/  EXIT ;  /* 0x000000000000794d */ /* 0x000fea0003800000 */
.L_x_12775:
        /* <DEDUP_REMOVED lines=8> */
[----:B0-----:R-:W-:Y:S01]  /*fb60*/  STG.E.64 desc[UR36][R16.64], R4 ;  /* 0x0000000410007986 */ /* 0x001fe2000c101b24 */
[----:B------:R-:W-:Y:S05]  /*fb70*/  EXIT ;  /* 0x000000000000794d */ /* 0x000fea0003800000 */
.L_x_12778:
[----:B------:R-:W0:Y:S02]  /*fb80*/  I2F.S64 R2, R2 ;  /* 0x0000000200027312 */ /* 0x000e240000301400 */
[----:B0-----:R-:W-:-:S04]  /*fb90*/  F2FP.F16.F32.PACK_AB R3, RZ, R2 ;  /* 0x00000002ff03723e */ /* 0x001fc800000000ff */
[----:B------:R-:W-:-:S05]  /*fba0*/  PRMT R3, R3, 0x5410, RZ ;  /* 0x0000541003037816 */ /* 0x000fca00000000ff */
[----:B------:R-:W-:Y:S01]  /*fbb0*/  STG.E desc[UR36][R16.64], R3 ;  /* 0x0000000310007986 */ /* 0x000fe2000c101924 */
[----:B------:R-:W-:Y:S05]  /*fbc0*/  EXIT ;  /* 0x000000000000794d */ /* 0x000fea0003800000 */
.L_x_12777:
[----:B------:R-:W0:Y:S02]  /*fbd0*/  I2F.F64.S64 R2, R2 ;  /* 0x0000000200027312 */ /* 0x000e240000301c00 */
[----:B0-----:R-:W-:Y:S01]  /*fbe0*/  STG.E.64 desc[UR36][R16.64], R2 ;  /* 0x0000000210007986 */ /* 0x001fe2000c101b24 */
[----:B------:R-:W-:Y:S05]  /*fbf0*/  EXIT ;  /* 0x000000000000794d */ /* 0x000fea0003800000 */
.L_x_12768:
        /* <DEDUP_REMOVED lines=12> */
.L_x_12782:
[----:B------:R-:W0:Y:S01]  /*fcc0*/  I2F.S64 R3, R2 ;  /* 0x0000000200037312 */ /* 0x000e220000301400 */
[----:B------:R-:W-:Y:S01]  /*fcd0*/  BSSY.RECONVERGENT B0, `(.L_x_12783) ;  /* 0x0000013000007945 */ /* 0x000fe20003800200 */
[----:B------:R-:W-:Y:S02]  /*fce0*/  MOV R8, 0x80 ;  /* 0x0000008000087802 */ /* 0x000fe40000000f00 */
[----:B0-----:R-:W-:-:S04]  /*fcf0*/  LOP3.LUT R4, R3, 0x7fffffff, RZ, 0xc0, !PT ;  /* 0x7fffffff03047812 */ /* 0x001fc800078ec0ff */
[----:B------:R-:W-:-:S13]  /*fd00*/  ISETP.GT.U32.AND P0, PT, R4, 0x437fffff, PT ;  /* 0x437fffff0400780c */ /* 0x000fda0003f04070 */
[----:B------:R-:W-:Y:S05]  /*fd10*/  @P0 BRA `(.L_x_12784) ;  /* 0x0000000000380947 */ /* 0x000fea0003800000 */
[----:B------:R-:W-:-:S13]  /*fd20*/  ISETP.GE.U32.AND P0, PT, R4, 0x3c000000, PT ;  /* 0x3c0000000400780c */ /* 0x000fda0003f06070 */
[----:B----4-:R-:W-:-:S04]  /*fd30*/  @P0 SHF.R.U32.HI R0, RZ, 0x14, R3 ;  /* 0x00000014ff000819 */ /* 0x010fc80000011603 */
        /* <DEDUP_REMOVED lines=9> */
.L_x_12785:
[----:B------:R-:W-:-:S04]  /*fdd0*/  SHF.R.U32.HI R3, RZ, 0x18, R3 ;  /* 0x00000018ff037819 */ /* 0x000fc80000011603 */
[----:B------:R-:W-:-:S04]  /*fde0*/  LOP3.LUT R0, R0, 0x80, R3, 0xf8, !PT ;  /* 0x0000008000007812 */ /* 0x000fc800078ef803 */
[----:B------:R-:W-:-:S07]  /*fdf0*/  PRMT R8, R0, 0x7610, R8 ;  /* 0x0000761000087816 */ /* 0x000fce0000000008 */
.L_x_12784:
[----:B------:R-:W-:Y:S05]  /*fe00*/  BSYNC.RECONVERGENT B0 ;  /* 0x0000000000007941 */ /* 0x000fea0003800200 */
.L_x_12783:
[----:B------:R-:W-:Y:S01]  /*fe10*/  STG.E.U8 desc[UR36][R16.64], R8 ;  /* 0x0000000810007986 */ /* 0x000fe2000c101124 */
[----:B------:R-:W-:Y:S05]  /*fe20*/  EXIT ;  /* 0x000000000000794d */ /* 0x000fea0003800000 */
.L_x_12781:
[----:B------:R-:W0:Y:S01]  /*fe30*/  I2F.S64 R3, R2 ;  /* 0x0000000200037312 */ /* 0x000e220000301400 */
[----:B------:R-:W-:Y:S01]  /*fe40*/  BSSY.RECONVERGENT B0, `(.L_x_12786) ;  /* 0x0000013000007945 */ /* 0x000fe20003800200 */
[----:B------:R-:W-:Y:S01]  /*fe50*/  IMAD.MOV.U32 R8, RZ, RZ, 0x80 ;  /* 0x00000080ff087424 */ /* 0x000fe200078e00ff */
        /* <DEDUP_REMOVED lines=14> */
.L_x_12788:
[----:B------:R-:W-:-:S04]  /*ff40*/  SHF.R.U32.HI R3, RZ, 0x18, R3 ;  /* 0x00000018ff037819 */ /* 0x000fc80000011603 */
[----:B------:R-:W-:-:S04]  /*ff50*/  LOP3.LUT R0, R0, 0x80, R3, 0xf8, !PT ;  /* 0x0000008000007812 */ /* 0x000fc800078ef803 */
[----:B------:R-:W-:-:S07]  /*ff60*/  PRMT R8, R0, 0x7610, R8 ;  /* 0x0000761000087816 */ /* 0x000fce0000000008 */
.L_x_12787:
[----:B------:R-:W-:Y:S05]  /*ff70*/  BSYNC.RECONVERGENT B0 ;  /* 0x0000000000007941 */ /* 0x000fea0003800200 */
.L_x_12786:
[----:B------:R-:W-:Y:S01]  /*ff80*/  STG.E.U8 desc[UR36][R16.64], R8 ;  /* 0x0000000810007986 */ /* 0x000fe2000c101124 */
[----:B------:R-:W-:Y:S05]  /*ff90*/  EXIT ;  /* 0x000000000000794d */ /* 0x000fea0003800000 */
.L_x_12780:
        /* <DEDUP_REMOVED lines=10> */
[--C-:B----4-:R-:W-:Y:S02]  /*10040*/  @P1 SHF.R.U32.HI R0, RZ, 0x16, R2.reuse ;  /* 0x00000016ff001819 */ /* 0x110fe40000011602 */
        /* <DEDUP_REMOVED lines=10> */
[----:B------:R-:W-:Y:S01]  /*100f0*/  STG.E.U8 desc[UR36][R16.64], R3 ;  /* 0x0000000310007986 */ /* 0x000fe2000c101124 */
[----:B------:R-:W-:Y:S05]  /*10100*/  EXIT ;  /* 0x000000000000794d */ /* 0x000fea0003800000 */
.L_x_12790:
[----:B------:R-:W-:Y:S01]  /*10110*/  STG.E.64 desc[UR36][R16.64], R2 ;  /* 0x0000000210007986 */ /* 0x000fe2000c101b24 */
[----:B------:R-:W-:Y:S05]  /*10120*/  EXIT ;  /* 0x000000000000794d */ /* 0x000fea0003800000 */
.L_x_12789:
[----:B------:R-:W-:Y:S01]  /*10130*/  STG.E desc[UR36][R16.64], R2 ;  /* 0x0000000210007986 */ /* 0x000fe2000c101924 */
[----:B------:R-:W-:Y:S05]  /*10140*/  EXIT ;  /* 0x000000000000794d */ /* 0x000fea0003800000 */
.L_x_12779:
        /* <DEDUP_REMOVED lines=9> */
[----:B------:R-:W-:Y:S01]  /*101e0*/  STG.E.U8 desc[UR36][R16.64], R3 ;  /* 0x0000000310007986 */ /* 0x000fe2000c101124 */
[----:B------:R-:W-:Y:S05]  /*101f0*/  EXIT ;  /* 0x000000000000794d */ /* 0x000fea0003800000 */
.L_x_12792:
[----:B------:R-:W0:Y:S01]  /*10200*/  I2F.F64.S64 R4, R2 ;  /* 0x0000000200047312 */ /* 0x000e220000301c00 */
[----:B------:R-:W-:-:S05]  /*10210*/  CS2R R6, SRZ ;  /* 0x0000000000067805 */ /* 0x000fca000001ff00 */
[----:B0-----:R-:W-:Y:S01]  /*10220*/  STG.E.128 desc[UR36][R16.64], R4 ;  /* 0x0000000410007986 */ /* 0x001fe2000c101d24 */
[----:B------:R-:W-:Y:S05]  /*10230*/  EXIT ;  /* 0x000000000000794d */ /* 0x000fea0003800000 */
.L_x_12791:
[----:B------:R-:W-:-:S09]  /*10240*/  UISETP.NE.AND UP0, UPT, UR4, 0xf, UPT ;  /* 0x0000000f0400788c */ /* 0x000fd2000bf05270 */
[----:B------:R-:W-:Y:S05]  /*10250*/  BRA.U !UP0, `(.L_x_12793) ;  /* 0x0000000108e87547 */ /* 0x000fea000b800000 */
[----:B------:R-:W-:-:S09]  /*10260*/  UISETP.NE.AND UP0, UPT, UR4, 0x17, UPT ;  /* 0x000000170400788c */ /* 0x000fd2000bf05270 */
[----:B------:R-:W-:Y:S05]  /*10270*/  BRA.U !UP0, `(.L_x_12794) ;  /* 0x0000000108907547 */ /* 0x000fea000b800000 */
[----:B------:R-:W-:-:S09]  /*10280*/  UISETP.NE.AND UP0, UPT, UR4, 0x18, UPT ;  /* 0x000000180400788c */ /* 0x000fd2000bf05270 */
[----:B------:R-:W-:Y:S05]  /*10290*/  BRA.U !UP0, `(.L_x_12795) ;  /* 0x0000000108447547 */ /* 0x000fea000b800000 */
.L_x_12772:
        /* <DEDUP_REMOVED lines=9> */
[----:B------:R-:W-:-:S02]  /*10330*/  IMAD.U32 R5, RZ, RZ, UR5 ;  /* 0x00000005ff057e24 */ /* 0x000fc4000f8e00ff */
[----:B----4-:R-:W-:Y:S01]  /*10340*/  IMAD.U32 R6, RZ, RZ, UR6 ;  /* 0x00000006ff067e24 */ /* 0x010fe2000f8e00ff */
[----:B------:R-:W-:Y:S01]  /*10350*/  MOV R7, UR7 ;  /* 0x0000000700077c02 */ /* 0x000fe20008000f00 */
[----:B-----5:R-:W-:Y:S02]  /*10360*/  IMAD.U32 R10, RZ, RZ, UR8 ;  /* 0x00000008ff0a7e24 */ /* 0x020fe4000f8e00ff */
[----:B-1----:R-:W-:-:S07]  /*10370*/  IMAD.U32 R11, RZ, RZ, UR9 ;  /* 0x00000009ff0b7e24 */ /* 0x002fce000f8e00ff */
[----:B------:R-:W-:-:S07]  /*10380*/  LEPC R20, `(.L_x_12796) ;  /* 0x000000001014794e */ /* 0x000fce0000000000 */
[----:B--23--:R-:W-:Y:S05]  /*10390*/  CALL.ABS.NOINC R2 ;  /* 0x0000000002007343 */ /* 0x00cfea0003c00000 */
.L_x_12796:
[----:B------:R-:W-:Y:S05]  /*103a0*/  EXIT ;  /* 0x000000000000794d */ /* 0x000fea0003800000 */
.L_x_12795:
[----:B------:R-:W0:Y:S01]  /*103b0*/  I2F.S64 R3, R2 ;  /* 0x0000000200037312 */ /* 0x000e220000301400 */
[----:B------:R-:W-:Y:S01]  /*103c0*/  BSSY.RECONVERGENT B0, `(.L_x_12797) ;  /* 0x000000c000007945 */ /* 0x000fe20003800200 */
[----:B----4-:R-:W-:Y:S02]  /*103d0*/  MOV R0, 0x7f ;  /* 0x0000007f00007802 */ /* 0x010fe40000000f00 */
        /* <DEDUP_REMOVED lines=10> */
.L_x_12798:
[----:B------:R-:W-:Y:S05]  /*10480*/  BSYNC.RECONVERGENT B0 ;  /* 0x0000000000007941 */ /* 0x000fea0003800200 */
.L_x_12797:
[----:B------:R-:W-:-:S05]  /*10490*/  LOP3.LUT R5, R0, 0x80, R5, 0xf8, !PT ;  /* 0x0000008000057812 */ /* 0x000fca00078ef805 */
[----:B------:R-:W-:Y:S01]  /*104a0*/  STG.E.U8 desc[UR36][R16.64], R5 ;  /* 0x0000000510007986 */ /* 0x000fe2000c101124 */
[----:B------:R-:W-:Y:S05]  /*104b0*/  EXIT ;  /* 0x000000000000794d */ /* 0x000fea0003800000 */
.L_x_12794:
[----:B------:R-:W0:Y:S01]  /*104c0*/  I2F.S64 R3, R2 ;  /* 0x0000000200037312 */ /* 0x000e220000301400 */
[----:B------:R-:W-:Y:S01]  /*104d0*/  BSSY.RECONVERGENT B0, `(.L_x_12799) ;  /* 0x000000e000007945 */ /* 0x000fe20003800200 */
[----:B0-----:R-:W-:-:S04]  /*104e0*/  LOP3.LUT R4, R3, 0x7fffffff, RZ, 0xc0, !PT ;  /* 0x7fffffff03047812 */ /* 0x001fc800078ec0ff */
[----:B------:R-:W-:-:S13]  /*104f0*/  ISETP.GT.U32.AND P0, PT, R4, 0x477fffff, PT ;  /* 0x477fffff0400780c */ /* 0x000fda0003f04070 */
[----:B------:R-:W-:Y:S05]  /*10500*/  @P0 BRA `(.L_x_12800) ;  /* 0x00000000001c0947 */ /* 0x000fea0003800000 */
[----:B------:R-:W-:-:S13]  /*10510*/  ISETP.GE.U32.AND P0, PT, R4, 0x38800000, PT ;  /* 0x388000000400780c */ /* 0x000fda0003f06070 */
[----:B----4-:R-:W-:-:S04]  /*10520*/  @P0 SHF.R.U32.HI R0, RZ, 0x15, R3 ;  /* 0x00000015ff000819 */ /* 0x010fc80000011603 */
[----:B------:R-:W-:-:S04]  /*10530*/  @P0 LOP3.LUT R0, R0, 0x1, RZ, 0xc0, !PT ;  /* 0x0000000100000812 */ /* 0x000fc800078ec0ff */
[----:B------:R-:W-:-:S04]  /*10540*/  @P0 IADD3 R0, PT, PT, R3, 0x80fffff, R0 ;  /* 0x080fffff03000810 */ /* 0x000fc80007ffe000 */
[----:B------:R-:W-:Y:S01]  /*10550*/  @P0 SHF.R.U32.HI R0, RZ, 0x15, R0 ;  /* 0x00000015ff000819 */ /* 0x000fe20000011600 */
[----:B------:R-:W-:Y:S01]  /*10560*/  @!P0 FADD.FTZ R0, R4, 128 ;  /* 0x4300000004008421 */ /* 0x000fe20000010000 */
[----:B------:R-:W-:Y:S06]  /*10570*/  BRA `(.L_x_12801) ;  /* 0x00000000000c7947 */ /* 0x000fec0003800000 */
.L_x_12800:
[----:B----4-:R-:W-:Y:S01]  /*10580*/  IMAD.MOV.U32 R0, RZ, RZ, 0x7f ;  /* 0x0000007fff007424 */ /* 0x010fe200078e00ff */
[----:B------:R-:W-:-:S04]  /*10590*/  ISETP.GT.U32.AND P0, PT, R4, 0x7f800000, PT ;  /* 0x7f8000000400780c */ /* 0x000fc80003f04070 */
[----:B------:R-:W-:-:S09]  /*105a0*/  SEL R0, R0, 0x7c, P0 ;  /* 0x0000007c00007807 */ /* 0x000fd20000000000 */
.L_x_12801:
[----:B------:R-:W-:Y:S05]  /*105b0*/  BSYNC.RECONVERGENT B0 ;  /* 0x0000000000007941 */ /* 0x000fea0003800200 */
.L_x_12799:
[----:B------:R-:W-:-:S04]  /*105c0*/  SHF.R.U32.HI R3, RZ, 0x18, R3 ;  /* 0x00000018ff037819 */ /* 0x000fc80000011603 */
[----:B------:R-:W-:-:S05]  /*105d0*/  LOP3.LUT R3, R0, 0x80, R3, 0xf8, !PT ;  /* 0x0000008000037812 */ /* 0x000fca00078ef803 */
[----:B------:R-:W-:Y:S01]  /*105e0*/  STG.E.U8 desc[UR36][R16.64], R3 ;  /* 0x0000000310007986 */ /* 0x000fe2000c101124 */
[----:B------:R-:W-:Y:S05]  /*105f0*/  EXIT ;  /* 0x000000000000794d */ /* 0x000fea0003800000 */
.L_x_12793:
[----:B----4-:R-:W0:Y:S02]  /*10600*/  I2F.S64 R0, R2 ;  /* 0x0000000200007312 */ /* 0x010e240000301400 */
[----:B0-----:R-:W-:-:S05]  /*10610*/  F2FP.BF16.F32.PACK_AB R0, RZ, R0 ;  /* 0x00000000ff00723e */ /* 0x001fca00000010ff */
[----:B------:R-:W-:Y:S01]  /*10620*/  STG.E.U16 desc[UR36][R16.64], R0 ;  /* 0x0000000010007986 */ /* 0x000fe2000c101524 */
[----:B------:R-:W-:Y:S05]  /*10630*/  EXIT ;  /* 0x000000000000794d */ /* 0x000fea0003800000 */
.L_x_12802:
        /* <DEDUP_REMOVED lines=12> */
.L_x_32435:


//--------------------- .text._ZN2at6native27unrolled_elementwise_kernelINS0_13BinaryFunctorIlllZZZNS0_21heaviside_kernel_cudaERNS_18TensorIteratorBaseEENKUlvE_clEvENKUlvE2_clEvEUlllE_EESt5arrayIPcLm3EELi4E23TrivialOffsetCalculatorILi2EjESC_ILi1EjENS0_6memory12LoadWithCastILi2EEENSF_13StoreWithCastILi1EEEEEviT_T0_T2_T3_T4_T5_ --------------------------
	.section	.text._ZN2at6native27unrolled_elementwise_kernelINS0_13BinaryFunctorIlllZZZNS0_21heaviside_kernel_cudaERNS_18TensorIteratorBaseEENKUlvE_clEvENKUlvE2_clEvEUlllE_EESt5arrayIPcLm3EELi4E23TrivialOffsetCalculatorILi2EjESC_ILi1EjENS0_6memory12LoadWithCastILi2EEENSF_13StoreWithCastILi1EEEEEviT_T0_T2_T3_T4_T5_,"ax",@progbits
	.align	128
        .global         _ZN2at6native27unrolled_elementwise_kernelINS0_13BinaryFunctorIlllZZZNS0_21heaviside_kernel_cudaERNS_18TensorIteratorBaseEENKUlvE_clEvENKUlvE2_clEvEUlllE_EESt5arrayIPcLm3EELi4E23TrivialOffsetCalculatorILi2EjESC_ILi1EjENS0_6memory12LoadWithCastILi2EEENSF_13StoreWithCastILi1EEEEEviT_T0_T2_T3_T4_T5_
        .type           _ZN2at6native27unrolled_elementwise_kernelINS0_13BinaryFunctorIlllZZZNS0_21heaviside_kernel_cudaERNS_18TensorIteratorBaseEENKUlvE_clEvENKUlvE2_clEvEUlllE_EESt5arrayIPcLm3EELi4E23TrivialOffsetCalculatorILi2EjESC_ILi1EjENS0_6memory12LoadWithCastILi2EEENSF_13StoreWithCastILi1EEEEEviT_T0_T2_T3_T4_T5_,@function
        .size           _ZN2at6native27unrolled_elementwise_kernelINS0_13BinaryFunctorIlllZZZNS0_21heaviside_kernel_cudaERNS_18TensorIteratorBaseEENKUlvE_clEvENKUlvE2_clEvEUlllE_EESt5arrayIPcLm3EELi4E23TrivialOffsetCalculatorILi2EjESC_ILi1EjENS0_6memory12LoadWithCastILi2EEENSF_13StoreWithCastILi1EEEEEviT_T0_T2_T3_T4_T5_,(.L_x_32436 - _ZN2at6native27unrolled_elementwise_kernelINS0_13BinaryFunctorIlllZZZNS0_21heaviside_kernel_cudaERNS_18TensorIteratorBaseEENKUlvE_clEvENKUlvE2_clEvEUlllE_EESt5arrayIPcLm3EELi4E23TrivialOffsetCalculatorILi2EjESC_ILi1EjENS0_6memory12LoadWithCastILi2EEENSF_13StoreWithCastILi1EEEEEviT_T0_T2_T3_T4_T5_)
        .other          _ZN2at6native27unrolled_elementwise_kernelINS0_13BinaryFunctorIlllZZZNS0_21heaviside_kernel_cudaERNS_18TensorIteratorBaseEENKUlvE_clEvENKUlvE2_clEvEUlllE_EESt5arrayIPcLm3EELi4E23TrivialOffsetCalculatorILi2EjESC_ILi1EjENS0_6memory12LoadWithCastILi2EEENSF_13StoreWithCastILi1EEEEEviT_T0_T2_T3_T4_T5_,@"STO_CUDA_ENTRY STV_DEFAULT"
_ZN2at6native27unrolled_elementwise_kernelINS0_13BinaryFunctorIlllZZZNS0_21heaviside_kernel_cudaERNS_18TensorIteratorBaseEENKUlvE_clEvENKUlvE2_clEvEUlllE_EESt5arrayIPcLm3EELi4E23TrivialOffsetCalculatorILi2EjESC_ILi1EjENS0_6memory12LoadWithCastILi2EEENSF_13StoreWithCastILi1EEEEEviT_T0_T2_T3_T4_T5_:
.text._ZN2at6native27unrolled_elementwise_kernelINS0_13BinaryFunctorIlllZZZNS0_21heaviside_kernel_cudaERNS_18TensorIteratorBaseEENKUlvE_clEvENKUlvE2_clEvEUlllE_EESt5arrayIPcLm3EELi4E23TrivialOffsetCalculatorILi2EjESC_ILi1EjENS0_6memory12LoadWithCastILi2EEENSF_13StoreWithCastILi1EEEEEviT_T0_T2_T3_T4_T5_:
        /* <DEDUP_REMOVED lines=34> */
.L_x_12808:
[----:B------:R1:W5:Y:S01]  /*0220*/  LDG.E.U8 R36, desc[UR36][R2.64] ;  /* 0x0000002402247981 */ /* 0x000362000c1e1100 */
[----:B------:R-:W-:Y:S01]  /*0230*/  IMAD.MOV.U32 R37, RZ, RZ, RZ ;  /* 0x000000ffff257224 */ /* 0x000fe200078e00ff */
[----:B------:R-:W-:Y:S06]  /*0240*/  BRA `(.L_x_12810) ;  /* 0x0000000c00407947 */ /* 0x000fec0003800000 */
.L_x_12807:
        /* <DEDUP_REMOVED lines=8> */
.L_x_12812:
[----:B------:R-:W2:Y:S02]  /*02d0*/  LDG.E R36, desc[UR36][R2.64] ;  /* 0x0000002402247981 */ /* 0x000ea4000c1e1900 */
[----:B--2---:R-:W-:Y:S01]  /*02e0*/  SHF.R.S32.HI R37, RZ, 0x1f, R36 ;  /* 0x0000001fff257819 */ /* 0x004fe20000011424 */
[----:B------:R-:W-:Y:S06]  /*02f0*/  BRA `(.L_x_12810) ;  /* 0x0000000c00147947 */ /* 0x000fec0003800000 */
.L_x_12811:
[----:B------:R-:W2:Y:S02]  /*0300*/  LDG.E.S16 R36, desc[UR36][R2.64] ;  /* 0x0000002402247981 */ /* 0x000ea4000c1e1700 */
[----:B--2---:R-:W-:Y:S01]  /*0310*/  SHF.R.S32.HI R37, RZ, 0x1f, R36 ;  /* 0x0000001fff257819 */ /* 0x004fe20000011424 */
[----:B------:R-:W-:Y:S06]  /*0320*/  BRA `(.L_x_12810) ;  /* 0x0000000c00087947 */ /* 0x000fec0003800000 */
.L_x_12806:
        /* <DEDUP_REMOVED lines=9> */
.L_x_12814:
[----:B------:R-:W2:Y:S02]  /*03c0*/  LDG.E.U16 R2, desc[UR36][R2.64] ;  /* 0x0000002402027981 */ /* 0x000ea4000c1e1500 */
[----:B--2---:R-:W-:-:S06]  /*03d0*/  HADD2.F32 R36, -RZ, R2.H0_H0 ;  /* 0x20000002ff247230 */ /* 0x004fcc0000004100 */
[----:B------:R-:W0:Y:S01]  /*03e0*/  F2I.S64.TRUNC R36, R36 ;  /* 0x0000002400247311 */ /* 0x000e22000020d900 */
[----:B------:R-:W-:Y:S05]  /*03f0*/  BRA `(.L_x_12810) ;  /* 0x0000000800d47947 */ /* 0x000fea0003800000 */
.L_x_12813:
        /* <DEDUP_REMOVED lines=9> */
.L_x_12816:
[----:B------:R-:W2:Y:S02]  /*0490*/  LDG.E.U16 R2, desc[UR36][R2.64] ;  /* 0x0000002402027981 */ /* 0x000ea4000c1e1500 */
[----:B--2---:R-:W-:-:S06]  /*04a0*/  HADD2.F32 R36, -RZ, R2.H0_H0 ;  /* 0x20000002ff247230 */ /* 0x004fcc0000004100 */
[----:B------:R-:W4:Y:S01]  /*04b0*/  F2I.S64.TRUNC R36, R36 ;  /* 0x0000002400247311 */ /* 0x000f22000020d900 */
[----:B------:R-:W-:Y:S05]  /*04c0*/  BRA `(.L_x_12810) ;  /* 0x0000000800a07947 */ /* 0x000fea0003800000 */
.L_x_12815:
[----:B------:R-:W2:Y:S02]  /*04d0*/  LDG.E.64 R2, desc[UR36][R2.64] ;  /* 0x0000002402027981 */ /* 0x000ea4000c1e1b00 */
[----:B--2---:R2:W3:Y:S01]  /*04e0*/  F2I.S64.F64.TRUNC R36, R2 ;  /* 0x0000000200247311 */ /* 0x0044e2000030d900 */
[----:B------:R-:W-:Y:S05]  /*04f0*/  BRA `(.L_x_12810) ;  /* 0x0000000800947947 */ /* 0x000fea0003800000 */
.L_x_12805:
        /* <DEDUP_REMOVED lines=13> */
.L_x_12819:
[----:B------:R-:W2:Y:S02]  /*05d0*/  LDG.E.64 R2, desc[UR36][R2.64] ;  /* 0x0000002402027981 */ /* 0x000ea4000c1e1b00 */
[----:B--2---:R0:W1:Y:S01]  /*05e0*/  F2I.S64.F64.TRUNC R36, R2 ;  /* 0x0000000200247311 */ /* 0x004062000030d900 */
[----:B------:R-:W-:Y:S05]  /*05f0*/  BRA `(.L_x_12810) ;  /* 0x0000000800547947 */ /* 0x000fea0003800000 */
.L_x_12818:
        /* <DEDUP_REMOVED lines=26> */
.L_x_12821:
        /* <DEDUP_REMOVED lines=13> */
.L_x_12820:
[----:B------:R-:W2:Y:S02]  /*0870*/  LDG.E.U16 R36, desc[UR36][R2.64] ;  /* 0x0000002402247981 */ /* 0x000ea4000c1e1500 */
[----:B--2---:R-:W-:-:S06]  /*0880*/  IMAD.U32 R36, R36, 0x10000, RZ ;  /* 0x0001000024247824 */ /* 0x004fcc00078e00ff */
[----:B------:R-:W0:Y:S01]  /*0890*/  F2I.S64.TRUNC R36, R36 ;  /* 0x0000002400247311 */ /* 0x000e22000020d900 */
[----:B------:R-:W-:Y:S05]  /*08a0*/  BRA `(.L_x_12810) ;  /* 0x0000000400a87947 */ /* 0x000fea0003800000 */
.L_x_12817:
        /* <DEDUP_REMOVED lines=11> */
.L_x_12824:
        /* <DEDUP_REMOVED lines=21> */
.L_x_12828:
[----:B------:R-:W-:Y:S05]  /*0ab0*/  BSYNC.RECONVERGENT B1 ;  /* 0x0000000000017941 */ /* 0x000fea0003800200 */
.L_x_12827:
[----:B------:R-:W-:Y:S01]  /*0ac0*/  IMAD.SHL.U32 R0, R0, 0x100000, RZ ;  /* 0x0010000000007824 */ /* 0x000fe200078e00ff */
[----:B------:R-:W-:-:S04]  /*0ad0*/  LEA R2, R2, 0x3b800000, 0x17 ;  /* 0x3b80000002027811 */ /* 0x000fc800078eb8ff */
[----:B------:R-:W-:-:S07]  /*0ae0*/  LOP3.LUT R36, R2, R0, R7, 0xfe, !PT ;  /* 0x0000000002247212 */ /* 0x000fce00078efe07 */
.L_x_12826:
[----:B------:R-:W-:Y:S05]  /*0af0*/  BSYNC.RECONVERGENT B0 ;  /* 0x0000000000007941 */ /* 0x000fea0003800200 */
.L_x_12825:
[----:B------:R-:W0:Y:S01]  /*0b00*/  F2I.S64.TRUNC R36, R36 ;  /* 0x0000002400247311 */ /* 0x000e22000020d900 */
[----:B------:R-:W-:Y:S05]  /*0b10*/  BRA `(.L_x_12810) ;  /* 0x00000004000c7947 */ /* 0x000fea0003800000 */
.L_x_12823:
        /* <DEDUP_REMOVED lines=21> */
.L_x_12832:
[----:B------:R-:W-:Y:S05]  /*0c70*/  BSYNC.RECONVERGENT B1 ;  /* 0x0000000000017941 */ /* 0x000fea0003800200 */
.L_x_12831:
[----:B------:R-:W-:Y:S01]  /*0c80*/  IMAD.SHL.U32 R0, R0, 0x200000, RZ ;  /* 0x0020000000007824 */ /* 0x000fe200078e00ff */
[----:B------:R-:W-:-:S04]  /*0c90*/  LEA R2, R2, 0x37800000, 0x17 ;  /* 0x3780000002027811 */ /* 0x000fc800078eb8ff */
[----:B------:R-:W-:-:S07]  /*0ca0*/  LOP3.LUT R36, R2, R0, R7, 0xfe, !PT ;  /* 0x0000000002247212 */ /* 0x000fce00078efe07 */
.L_x_12830:
[----:B------:R-:W-:Y:S05]  /*0cb0*/  BSYNC.RECONVERGENT B0 ;  /* 0x0000000000007941 */ /* 0x000fea0003800200 */
.L_x_12829:
[----:B------:R-:W0:Y:S01]  /*0cc0*/  F2I.S64.TRUNC R36, R36 ;  /* 0x0000002400247311 */ /* 0x000e22000020d900 */
[----:B------:R-:W-:Y:S05]  /*0cd0*/  BRA `(.L_x_12810) ;  /* 0x00000000009c7947 */ /* 0x000fea0003800000 */
.L_x_12822:
[----:B------:R-:W-:-:S09]  /*0ce0*/  UISETP.NE.AND UP0, UPT, UR4, 0x1c, UPT ;  /* 0x0000001c0400788c */ /* 0x000fd2000bf05270 */
[----:B------:R-:W-:Y:S05]  /*0cf0*/  BRA.U !UP0, `(.L_x_12833) ;  /* 0x00000001088c7547 */ /* 0x000fea000b800000 */
[----:B------:R-:W-:-:S09]  /*0d00*/  UISETP.NE.AND UP0, UPT, UR4, 0x1d, UPT ;  /* 0x0000001d0400788c */ /* 0x000fd2000bf05270 */
[----:B------:R-:W-:Y:S05]  /*0d10*/  BRA.U !UP0, `(.L_x_12834) ;  /* 0x00000001087c7547 */ /* 0x000fea000b800000 */
[----:B------:R-:W-:-:S09]  /*0d20*/  UISETP.NE.AND UP0, UPT, UR4, 0x2c, UPT ;  /* 0x0000002c0400788c */ /* 0x000fd2000bf05270 */
[----:B------:R-:W-:Y:S05]  /*0d30*/  BRA.U !UP0, `(.L_x_12835) ;  /* 0x0000000108487547 */ /* 0x000fea000b800000 */
.L_x_12809:
        /* <DEDUP_REMOVED lines=16> */
.L_x_12836:
[----:B------:R-:W-:Y:S01]  /*0e40*/  CS2R R36, SRZ ;  /* 0x0000000000247805 */ /* 0x000fe2000001ff00 */
[----:B------:R-:W-:Y:S06]  /*0e50*/  BRA `(.L_x_12810) ;  /* 0x00000000003c7947 */ /* 0x000fec0003800000 */
.L_x_12835:
        /* <DEDUP_REMOVED lines=8> */
.L_x_12838:
[----:B------:R-:W-:Y:S05]  /*0ee0*/  BSYNC.RECONVERGENT B0 ;  /* 0x0000000000007941 */ /* 0x000fea0003800200 */
.L_x_12837:
[----:B------:R-:W0:Y:S01]  /*0ef0*/  F2I.S64.TRUNC R36, R36 ;  /* 0x0000002400247311 */ /* 0x000e22000020d900 */
[----:B------:R-:W-:Y:S05]  /*0f00*/  BRA `(.L_x_12810) ;  /* 0x0000000000107947 */ /* 0x000fea0003800000 */
.L_x_12834:
[----:B------:R0:W5:Y:S01]  /*0f10*/  LDG.E.64 R36, desc[UR36][R2.64] ;  /* 0x0000002402247981 */ /* 0x000162000c1e1b00 */
[----:B------:R-:W-:Y:S05]  /*0f20*/  BRA `(.L_x_12810) ;  /* 0x0000000000087947 */ /* 0x000fea0003800000 */
.L_x_12833:
[----:B------:R0:W5:Y:S01]  /*0f30*/  LDG.E R36, desc[UR36][R2.64] ;  /* 0x0000002402247981 */ /* 0x000162000c1e1900 */
[----:B------:R-:W-:-:S07]  /*0f40*/  IMAD.MOV.U32 R37, RZ, RZ, RZ ;  /* 0x000000ffff257224 */ /* 0x000fce00078e00ff */
.L_x_12810:
[----:B012---:R-:W0:Y:S01]  /*0f50*/  LDC.64 R2, c[0x0][0x398] ;  /* 0x0000e600ff027b82 */ /* 0x007e220000000a00 */
        /* <DEDUP_REMOVED lines=18> */
.L_x_12842:
[----:B------:R0:W5:Y:S01]  /*1080*/  LDG.E.U8 R28, desc[UR36][R2.64] ;  /* 0x00000024021c7981 */ /* 0x000162000c1e1100 */
[----:B------:R-:W-:Y:S01]  /*1090*/  IMAD.MOV.U32 R29, RZ, RZ, RZ ;  /* 0x000000ffff1d7224 */ /* 0x000fe200078e00ff */
[----:B------:R-:W-:Y:S06]  /*10a0*/  BRA `(.L_x_12844) ;  /* 0x0000000c00407947 */ /* 0x000fec0003800000 */
.L_x_12841:
        /* <DEDUP_REMOVED lines=8> */
.L_x_12846:
[----:B------:R-:W2:Y:S02]  /*1130*/  LDG.E R28, desc[UR36][R2.64] ;  /* 0x00000024021c7981 */ /* 0x000ea4000c1e1900 */
[----:B--2---:R-:W-:Y:S01]  /*1140*/  SHF.R.S32.HI R29, RZ, 0x1f, R28 ;  /* 0x0000001fff1d7819 */ /* 0x004fe2000001141c */
[----:B------:R-:W-:Y:S06]  /*1150*/  BRA `(.L_x_12844) ;  /* 0x0000000c00147947 */ /* 0x000fec0003800000 */
.L_x_12845:
[----:B------:R-:W2:Y:S02]  /*1160*/  LDG.E.S16 R28, desc[UR36][R2.64] ;  /* 0x00000024021c7981 */ /* 0x000ea4000c1e1700 */
[----:B--2---:R-:W-:Y:S01]  /*1170*/  SHF.R.S32.HI R29, RZ, 0x1f, R28 ;  /* 0x0000001fff1d7819 */ /* 0x004fe2000001141c */
[----:B------:R-:W-:Y:S06]  /*1180*/  BRA `(.L_x_12844) ;  /* 0x0000000c00087947 */ /* 0x000fec0003800000 */
.L_x_12840:
        /* <DEDUP_REMOVED lines=9> */
.L_x_12848:
[----:B------:R-:W2:Y:S02]  /*1220*/  LDG.E.U16 R2, desc[UR36][R2.64] ;  /* 0x0000002402027981 */ /* 0x000ea4000c1e1500 */
[----:B--2---:R-:W-:-:S06]  /*1230*/  HADD2.F32 R28, -RZ, R2.H0_H0 ;  /* 0x20000002ff1c7230 */ /* 0x004fcc0000004100 */
[----:B------:R-:W0:Y:S01]  /*1240*/  F2I.S64.TRUNC R28, R28 ;  /* 0x0000001c001c7311 */ /* 0x000e22000020d900 */
[----:B------:R-:W-:Y:S05]  /*1250*/  BRA `(.L_x_12844) ;  /* 0x0000000800d47947 */ /* 0x000fea0003800000 */
.L_x_12847:
        /* <DEDUP_REMOVED lines=9> */
.L_x_12850:
[----:B------:R-:W2:Y:S02]  /*12f0*/  LDG.E.U16 R2, desc[UR36][R2.64] ;  /* 0x0000002402027981 */ /* 0x000ea4000c1e1500 */
[----:B--2---:R-:W-:-:S06]  /*1300*/  HADD2.F32 R28, -RZ, R2.H0_H0 ;  /* 0x20000002ff1c7230 */ /* 0x004fcc0000004100 */
[----:B------:R-:W0:Y:S01]  /*1310*/  F2I.S64.TRUNC R28, R28 ;  /* 0x0000001c001c7311 */ /* 0x000e22000020d900 */
[----:B------:R-:W-:Y:S05]  /*1320*/  BRA `(.L_x_12844) ;  /* 0x0000000800a07947 */ /* 0x000fea0003800000 */
.L_x_12849:
[----:B------:R-:W2:Y:S02]  /*1330*/  LDG.E.64 R2, desc[UR36][R2.64] ;  /* 0x0000002402027981 */ /* 0x000ea4000c1e1b00 */
[----:B--2---:R0:W1:Y:S01]  /*1340*/  F2I.S64.F64.TRUNC R28, R2 ;  /* 0x00000002001c7311 */ /* 0x004062000030d900 */
[----:B------:R-:W-:Y:S05]  /*1350*/  BRA `(.L_x_12844) ;  /* 0x0000000800947947 */ /* 0x000fea0003800000 */
.L_x_12839:
        /* <DEDUP_REMOVED lines=13> */
.L_x_12853:
[----:B------:R-:W2:Y:S02]  /*1430*/  LDG.E.64 R2, desc[UR36][R2.64] ;  /* 0x0000002402027981 */ /* 0x000ea4000c1e1b00 */
[----:B--2---:R0:W1:Y:S01]  /*1440*/  F2I.S64.F64.TRUNC R28, R2 ;  /* 0x00000002001c7311 */ /* 0x004062000030d900 */
[----:B------:R-:W-:Y:S05]  /*1450*/  BRA `(.L_x_12844) ;  /* 0x0000000800547947 */ /* 0x000fea0003800000 */
.L_x_12852:
        /* <DEDUP_REMOVED lines=26> */
.L_x_12855:
        /* <DEDUP_REMOVED lines=13> */
.L_x_12854:
[----:B------:R-:W2:Y:S02]  /*16d0*/  LDG.E.U16 R28, desc[UR36][R2.64] ;  /* 0x00000024021c7981 */ /* 0x000ea4000c1e1500 */
[----:B--2---:R-:W-:-:S06]  /*16e0*/  IMAD.U32 R28, R28, 0x10000, RZ ;  /* 0x000100001c1c7824 */ /* 0x004fcc00078e00ff */
[----:B------:R-:W0:Y:S01]  /*16f0*/  F2I.S64.TRUNC R28, R28 ;  /* 0x0000001c001c7311 */ /* 0x000e22000020d900 */
[----:B------:R-:W-:Y:S05]  /*1700*/  BRA `(.L_x_12844) ;  /* 0x0000000400a87947 */ /* 0x000fea0003800000 */
.L_x_12851:
        /* <DEDUP_REMOVED lines=11> */
.L_x_12858:
        /* <DEDUP_REMOVED lines=21> */
.L_x_12862:
[----:B------:R-:W-:Y:S05]  /*1910*/  BSYNC.RECONVERGENT B1 ;  /* 0x0000000000017941 */ /* 0x000fea0003800200 */
.L_x_12861:
[----:B------:R-:W-:Y:S01]  /*1920*/  IMAD.SHL.U32 R0, R0, 0x100000, RZ ;  /* 0x0010000000007824 */ /* 0x000fe200078e00ff */
[----:B------:R-:W-:-:S04]  /*1930*/  LEA R2, R2, 0x3b800000, 0x17 ;  /* 0x3b80000002027811 */ /* 0x000fc800078eb8ff */
[----:B------:R-:W-:-:S07]  /*1940*/  LOP3.LUT R28, R2, R0, R7, 0xfe, !PT ;  /* 0x00000000021c7212 */ /* 0x000fce00078efe07 */
.L_x_12860:
[----:B------:R-:W-:Y:S05]  /*1950*/  BSYNC.RECONVERGENT B0 ;  /* 0x0000000000007941 */ /* 0x000fea0003800200 */
.L_x_12859:
[----:B------:R-:W0:Y:S01]  /*1960*/  F2I.S64.TRUNC R28, R28 ;  /* 0x0000001c001c7311 */ /* 0x000e22000020d900 */
[----:B------:R-:W-:Y:S05]  /*1970*/  BRA `(.L_x_12844) ;  /* 0x00000004000c7947 */ /* 0x000fea0003800000 */
.L_x_12857:
        /* <DEDUP_REMOVED lines=21> */
.L_x_12866:
[----:B------:R-:W-:Y:S05]  /*1ad0*/  BSYNC.RECONVERGENT B1 ;  /* 0x0000000000017941 */ /* 0x000fea0003800200 */
.L_x_12865:
[----:B------:R-:W-:Y:S01]  /*1ae0*/  IMAD.SHL.U32 R0, R0, 0x200000, RZ ;  /* 0x0020000000007824 */ /* 0x000fe200078e00ff */
[----:B------:R-:W-:-:S04]  /*1af0*/  LEA R2, R2, 0x37800000, 0x17 ;  /* 0x3780000002027811 */ /* 0x000fc800078eb8ff */
[----:B------:R-:W-:-:S07]  /*1b00*/  LOP3.LUT R28, R2, R0, R7, 0xfe, !PT ;  /* 0x00000000021c7212 */ /* 0x000fce00078efe07 */
.L_x_12864:
[----:B------:R-:W-:Y:S05]  /*1b10*/  BSYNC.RECONVERGENT B0 ;  /* 0x0000000000007941 */ /* 0x000fea0003800200 */
.L_x_12863:
[----:B------:R-:W0:Y:S01]  /*1b20*/  F2I.S64.TRUNC R28, R28 ;  /* 0x0000001c001c7311 */ /* 0x000e22000020d900 */
[----:B------:R-:W-:Y:S05]  /*1b30*/  BRA `(.L_x_12844) ;  /* 0x00000000009c7947 */ /* 0x000fea0003800000 */
.L_x_12856:
[----:B------:R-:W-:-:S09]  /*1b40*/  UISETP.NE.AND UP0, UPT, UR4, 0x1c, UPT ;  /* 0x0000001c0400788c */ /* 0x000fd2000bf05270 */
[----:B------:R-:W-:Y:S05]  /*1b50*/  BRA.U !UP0, `(.L_x_12867) ;  /* 0x00000001088c7547 */ /* 0x000fea000b800000 */
[----:B------:R-:W-:-:S09]  /*1b60*/  UISETP.NE.AND UP0, UPT, UR4, 0x1d, UPT ;  /* 0x0000001d0400788c */ /* 0x000fd2000bf05270 */
[----:B------:R-:W-:Y:S05]  /*1b70*/  BRA.U !UP0, `(.L_x_12868) ;  /* 0x00000001087c7547 */ /* 0x000fea000b800000 */
[----:B------:R-:W-:-:S09]  /*1b80*/  UISETP.NE.AND UP0, UPT, UR4, 0x2c, UPT ;  /* 0x0000002c0400788c */ /* 0x000fd2000bf05270 */
[----:B------:R-:W-:Y:S05]  /*1b90*/  BRA.U !UP0, `(.L_x_12869) ;  /* 0x0000000108487547 */ /* 0x000fea000b800000 */
.L_x_12843:
        /* <DEDUP_REMOVED lines=16> */
.L_x_12870:
[----:B------:R-:W-:Y:S01]  /*1ca0*/  CS2R R28, SRZ ;  /* 0x00000000001c7805 */ /* 0x000fe2000001ff00 */
[----:B------:R-:W-:Y:S06]  /*1cb0*/  BRA `(.L_x_12844) ;  /* 0x00000000003c7947 */ /* 0x000fec0003800000 */
.L_x_12869:
        /* <DEDUP_REMOVED lines=8> */
.L_x_12872:
[----:B------:R-:W-:Y:S05]  /*1d40*/  BSYNC.RECONVERGENT B0 ;  /* 0x0000000000007941 */ /* 0x000fea0003800200 */
.L_x_12871:
[----:B------:R-:W0:Y:S01]  /*1d50*/  F2I.S64.TRUNC R28, R28 ;  /* 0x0000001c001c7311 */ /* 0x000e22000020d900 */
[----:B------:R-:W-:Y:S05]  /*1d60*/  BRA `(.L_x_12844) ;  /* 0x0000000000107947 */ /* 0x000fea0003800000 */
.L_x_12868:
[----:B------:R0:W5:Y:S01]  /*1d70*/  LDG.E.64 R28, desc[UR36][R2.64] ;  /* 0x00000024021c7981 */ /* 0x000162000c1e1b00 */
[----:B------:R-:W-:Y:S05]  /*1d80*/  BRA `(.L_x_12844) ;  /* 0x0000000000087947 */ /* 0x000fea0003800000 */
.L_x_12867:
[----:B------:R0:W5:Y:S01]  /*1d90*/  LDG.E R28, desc[UR36][R2.64] ;  /* 0x00000024021c7981 */ /* 0x000162000c1e1900 */
[----:B------:R-:W-:-:S07]  /*1da0*/  IMAD.MOV.U32 R29, RZ, RZ, RZ ;  /* 0x000000ffff1d7224 */ /* 0x000fce00078e00ff */
.L_x_12844:
[----:B------:R-:W-:-:S07]  /*1db0*/  VIADD R35, R32, 0x80 ;  /* 0x0000008020237836 */ /* 0x000fce0000000000 */
.L_x_12804:
[----:B------:R-:W-:Y:S05]  /*1dc0*/  BSYNC.RECONVERGENT B6 ;  /* 0x0000000000067941 */ /* 0x000fea0003800200 */
.L_x_12803:
[----:B------:R-:W-:Y:S01]  /*1dd0*/  ISETP.GE.AND P0, PT, R35, R33, PT ;  /* 0x000000212300720c */ /* 0x000fe20003f06270 */
[----:B------:R-:W-:Y:S01]  /*1de0*/  BSSY.RECONVERGENT B6, `(.L_x_12873) ;  /* 0x00001d3000067945 */ /* 0x000fe20003800200 */
[----:B01---5:R-:W-:Y:S01]  /*1df0*/  IMAD.MOV.U32 R31, RZ, RZ, R28 ;  /* 0x000000ffff1f7224 */ /* 0x023fe200078e001c */
[----:B------:R-:W-:Y:S02]  /*1e00*/  CS2R R26, SRZ ;  /* 0x00000000001a7805 */ /* 0x000fe4000001ff00 */
[----:B------:R-:W-:-:S08]  /*1e10*/  CS2R R24, SRZ ;  /* 0x0000000000187805 */ /* 0x000fd0000001ff00 */
[----:B------:R-:W-:Y:S05]  /*1e20*/  @P0 BRA `(.L_x_12874) ;  /* 0x0000001c00380947 */ /* 0x000fea0003800000 */
[----:B--2---:R-:W0:Y:S01]  /*1e30*/  LDC.64 R2, c[0x0][0x390] ;  /* 0x0000e400ff027b82 */ /* 0x004e220000000a00 */
        /* <DEDUP_REMOVED lines=19> */
.L_x_12878:
[----:B------:R0:W5:Y:S01]  /*1f70*/  LDG.E.U8 R26, desc[UR36][R2.64] ;  /* 0x00000024021a7981 */ /* 0x000162000c1e1100 */
[----:B------:R-:W-:Y:S01]  /*1f80*/  IMAD.MOV.U32 R27, RZ, RZ, RZ ;  /* 0x000000ffff1b7224 */ /* 0x000fe200078e00ff */
[----:B------:R-:W-:Y:S06]  /*1f90*/  BRA `(.L_x_12880) ;  /* 0x0000000c00407947 */ /* 0x000fec0003800000 */
.L_x_12877:
        /* <DEDUP_REMOVED lines=8> */
.L_x_12882:
[----:B------:R-:W2:Y:S02]  /*2020*/  LDG.E R26, desc[UR36][R2.64] ;  /* 0x00000024021a7981 */ /* 0x000ea4000c1e1900 */
[----:B--2---:R-:W-:Y:S01]  /*2030*/  SHF.R.S32.HI R27, RZ, 0x1f, R26 ;  /* 0x0000001fff1b7819 */ /* 0x004fe2000001141a */
[----:B------:R-:W-:Y:S06]  /*2040*/  BRA `(.L_x_12880) ;  /* 0x0000000c00147947 */ /* 0x000fec0003800000 */
.L_x_12881:
[----:B------:R-:W2:Y:S02]  /*2050*/  LDG.E.S16 R26, desc[UR36][R2.64] ;  /* 0x00000024021a7981 */ /* 0x000ea4000c1e1700 */
[----:B--2---:R-:W-:Y:S01]  /*2060*/  SHF.R.S32.HI R27, RZ, 0x1f, R26 ;  /* 0x0000001fff1b7819 */ /* 0x004fe2000001141a */
[----:B------:R-:W-:Y:S06]  /*2070*/  BRA `(.L_x_12880) ;  /* 0x0000000c00087947 */ /* 0x000fec0003800000 */
.L_x_12876:
        /* <DEDUP_REMOVED lines=9> */
.L_x_12884:
[----:B------:R-:W2:Y:S02]  /*2110*/  LDG.E.U16 R2, desc[UR36][R2.64] ;  /* 0x0000002402027981 */ /* 0x000ea4000c1e1500 */
[----:B--2---:R-:W-:-:S06]  /*2120*/  HADD2.F32 R26, -RZ, R2.H0_H0 ;  /* 0x20000002ff1a7230 */ /* 0x004fcc0000004100 */
[----:B------:R-:W0:Y:S01]  /*2130*/  F2I.S64.TRUNC R26, R26 ;  /* 0x0000001a001a7311 */ /* 0x000e22000020d900 */
[----:B------:R-:W-:Y:S05]  /*2140*/  BRA `(.L_x_12880) ;  /* 0x0000000800d47947 */ /* 0x000fea0003800000 */
.L_x_12883:
        /* <DEDUP_REMOVED lines=9> */
.L_x_12886:
[----:B------:R-:W2:Y:S02]  /*21e0*/  LDG.E.U16 R2, desc[UR36][R2.64] ;  /* 0x0000002402027981 */ /* 0x000ea4000c1e1500 */
[----:B--2---:R-:W-:-:S06]  /*21f0*/  HADD2.F32 R26, -RZ, R2.H0_H0 ;  /* 0x20000002ff1a7230 */ /* 0x004fcc0000004100 */
[----:B------:R-:W0:Y:S01]  /*2200*/  F2I.S64.TRUNC R26, R26 ;  /* 0x0000001a001a7311 */ /* 0x000e22000020d900 */
[----:B------:R-:W-:Y:S05]  /*2210*/  BRA `(.L_x_12880) ;  /* 0x0000000800a07947 */ /* 0x000fea0003800000 */
.L_x_12885:
[----:B------:R-:W2:Y:S02]  /*2220*/  LDG.E.64 R2, desc[UR36][R2.64] ;  /* 0x0000002402027981 */ /* 0x000ea4000c1e1b00 */
[----:B--2---:R0:W1:Y:S01]  /*2230*/  F2I.S64.F64.TRUNC R26, R2 ;  /* 0x00000002001a7311 */ /* 0x004062000030d900 */
[----:B------:R-:W-:Y:S05]  /*2240*/  BRA `(.L_x_12880) ;  /* 0x0000000800947947 */ /* 0x000fea0003800000 */
.L_x_12875:
        /* <DEDUP_REMOVED lines=13> */
.L_x_12889:
[----:B------:R-:W2:Y:S02]  /*2320*/  LDG.E.64 R2, desc[UR36][R2.64] ;  /* 0x0000002402027981 */ /* 0x000ea4000c1e1b00 */
[----:B--2---:R0:W1:Y:S01]  /*2330*/  F2I.S64.F64.TRUNC R26, R2 ;  /* 0x00000002001a7311 */ /* 0x004062000030d900 */
[----:B------:R-:W-:Y:S05]  /*2340*/  BRA `(.L_x_12880) ;  /* 0x0000000800547947 */ /* 0x000fea0003800000 */
.L_x_12888:
        /* <DEDUP_REMOVED lines=26> */
.L_x_12891:
        /* <DEDUP_REMOVED lines=13> */
.L_x_12890:
[----:B------:R-:W2:Y:S02]  /*25c0*/  LDG.E.U16 R26, desc[UR36][R2.64] ;  /* 0x00000024021a7981 */ /* 0x000ea4000c1e1500 */
[----:B--2---:R-:W-:-:S06]  /*25d0*/  IMAD.U32 R26, R26, 0x10000, RZ ;  /* 0x000100001a1a7824 */ /* 0x004fcc00078e00ff */
[----:B------:R-:W2:Y:S01]  /*25e0*/  F2I.S64.TRUNC R26, R26 ;  /* 0x0000001a001a7311 */ /* 0x000ea2000020d900 */
[----:B------:R-:W-:Y:S05]  /*25f0*/  BRA `(.L_x_12880) ;  /* 0x0000000400a87947 */ /* 0x000fea0003800000 */
.L_x_12887:
        /* <DEDUP_REMOVED lines=11> */
.L_x_12894:
        /* <DEDUP_REMOVED lines=21> */
.L_x_12898:
[----:B------:R-:W-:Y:S05]  /*2800*/  BSYNC.RECONVERGENT B1 ;  /* 0x0000000000017941 */ /* 0x000fea0003800200 */
.L_x_12897:
[----:B------:R-:W-:Y:S01]  /*2810*/  IMAD.SHL.U32 R0, R0, 0x100000, RZ ;  /* 0x0010000000007824 */ /* 0x000fe200078e00ff */
[----:B------:R-:W-:-:S04]  /*2820*/  LEA R2, R2, 0x3b800000, 0x17 ;  /* 0x3b80000002027811 */ /* 0x000fc800078eb8ff */
[----:B------:R-:W-:-:S07]  /*2830*/  LOP3.LUT R26, R2, R0, R7, 0xfe, !PT ;  /* 0x00000000021a7212 */ /* 0x000fce00078efe07 */
.L_x_12896:
[----:B------:R-:W-:Y:S05]  /*2840*/  BSYNC.RECONVERGENT B0 ;  /* 0x0000000000007941 */ /* 0x000fea0003800200 */
.L_x_12895:
[----:B------:R-:W0:Y:S01]  /*2850*/  F2I.S64.TRUNC R26, R26 ;  /* 0x0000001a001a7311 */ /* 0x000e22000020d900 */
[----:B------:R-:W-:Y:S05]  /*2860*/  BRA `(.L_x_12880) ;  /* 0x00000004000c7947 */ /* 0x000fea0003800000 */
.L_x_12893:
        /* <DEDUP_REMOVED lines=21> */
.L_x_12902:
[----:B------:R-:W-:Y:S05]  /*29c0*/  BSYNC.RECONVERGENT B1 ;  /* 0x0000000000017941 */ /* 0x000fea0003800200 */
.L_x_12901:
[----:B------:R-:W-:Y:S01]  /*29d0*/  IMAD.SHL.U32 R0, R0, 0x200000, RZ ;  /* 0x0020000000007824 */ /* 0x000fe200078e00ff */
[----:B------:R-:W-:-:S04]  /*29e0*/  LEA R2, R2, 0x37800000, 0x17 ;  /* 0x3780000002027811 */ /* 0x000fc800078eb8ff */
[----:B------:R-:W-:-:S07]  /*29f0*/  LOP3.LUT R26, R2, R0, R7, 0xfe, !PT ;  /* 0x00000000021a7212 */ /* 0x000fce00078efe07 */
.L_x_12900:
[----:B------:R-:W-:Y:S05]  /*2a00*/  BSYNC.RECONVERGENT B0 ;  /* 0x0000000000007941 */ /* 0x000fea0003800200 */
.L_x_12899:
[----:B------:R-:W0:Y:S01]  /*2a10*/  F2I.S64.TRUNC R26, R26 ;  /* 0x0000001a001a7311 */ /* 0x000e22000020d900 */
[----:B------:R-:W-:Y:S05]  /*2a20*/  BRA `(.L_x_12880) ;  /* 0x00000000009c7947 */ /* 0x000fea0003800000 */
.L_x_12892:
        /* <DEDUP_REMOVED lines=14> */
.L_x_12906:
[----:B------:R-:W-:Y:S05]  /*2b10*/  BSYNC.RECONVERGENT B0 ;  /* 0x0000000000007941 */ /* 0x000fea0003800200 */
.L_x_12905:
[----:B------:R-:W0:Y:S01]  /*2b20*/  F2I.S64.TRUNC R26, R26 ;  /* 0x0000001a001a7311 */ /* 0x000e22000020d900 */
[----:B------:R-:W-:Y:S05]  /*2b30*/  BRA `(.L_x_12880) ;  /* 0x0000000000587947 */ /* 0x000fea0003800000 */
.L_x_12879:
[----:B------:R-:W-:Y:S01]  /*2b40*/  MOV R2, 0x0 ;  /* 0x0000000000027802 */ /* 0x000fe20000000f00 */
[----:B------:R-:W0:Y:S01]  /*2b50*/  LDCU.64 UR4, c[0x4][0x188] ;  /* 0x01003100ff0477ac */ /* 0x000e220008000a00 */
[----:B------:R-:W-:Y:S02]  /*2b60*/  IMAD.MOV.U32 R8, RZ, RZ, 0x4e ;  /* 0x0000004eff087424 */ /* 0x000fe400078e00ff */
[----:B------:R-:W-:Y:S01]  /*2b70*/  IMAD.MOV.U32 R12, RZ, RZ, 0x1 ;  /* 0x00000001ff0c7424 */ /* 0x000fe200078e00ff */
[----:B------:R-:W1:Y:S01]  /*2b80*/  LDCU.64 UR6, c[0x4][0x190] ;  /* 0x01003200ff0677ac */ /* 0x000e620008000a00 */
[----:B------:R-:W2:Y:S01]  /*2b90*/  LDC.64 R2, c[0x4][R2] ;  /* 0x0100000002027b82 */ /* 0x000ea20000000a00 */
[----:B------:R-:W-:Y:S01]  /*2ba0*/  IMAD.MOV.U32 R13, RZ, RZ, RZ ;  /* 0x000000ffff0d7224 */ /* 0x000fe200078e00ff */
[----:B------:R-:W5:Y:S01]  /*2bb0*/  LDCU.64 UR8, c[0x4][0x78] ;  /* 0x01000f00ff0877ac */ /* 0x000f620008000a00 */
[----:B0-----:R-:W-:Y:S02]  /*2bc0*/  IMAD.U32 R4, RZ, RZ, UR4 ;  /* 0x00000004ff047e24 */ /* 0x001fe4000f8e00ff */
[----:B------:R-:W-:-:S02]  /*2bd0*/  IMAD.U32 R5, RZ, RZ, UR5 ;  /* 0x00000005ff057e24 */ /* 0x000fc4000f8e00ff */
[----:B-1----:R-:W-:Y:S02]  /*2be0*/  IMAD.U32 R6, RZ, RZ, UR6 ;  /* 0x00000006ff067e24 */ /* 0x002fe4000f8e00ff */
[----:B------:R-:W-:Y:S02]  /*2bf0*/  IMAD.U32 R7, RZ, RZ, UR7 ;  /* 0x00000007ff077e24 */ /* 0x000fe4000f8e00ff */
[----:B-----5:R-:W-:Y:S02]  /*2c00*/  IMAD.U32 R10, RZ, RZ, UR8 ;  /* 0x00000008ff0a7e24 */ /* 0x020fe4000f8e00ff */
[----:B------:R-:W-:-:S07]  /*2c10*/  IMAD.U32 R11, RZ, RZ, UR9 ;  /* 0x00000009ff0b7e24 */ /* 0x000fce000f8e00ff */
[----:B------:R-:W-:-:S07]  /*2c20*/  LEPC R20, `(.L_x_12907) ;  /* 0x000000001014794e */ /* 0x000fce0000000000 */
[----:B--234-:R-:W-:Y:S05]  /*2c30*/  CALL.ABS.NOINC R2 ;  /* 0x0000000002007343 */ /* 0x01cfea0003c00000 */
.L_x_12907:
[----:B------:R-:W-:Y:S01]  /*2c40*/  CS2R R26, SRZ ;  /* 0x00000000001a7805 */ /* 0x000fe2000001ff00 */
[----:B------:R-:W-:Y:S06]  /*2c50*/  BRA `(.L_x_12880) ;  /* 0x0000000000107947 */ /* 0x000fec0003800000 */
.L_x_12904:
[----:B------:R0:W5:Y:S01]  /*2c60*/  LDG.E.64 R26, desc[UR36][R2.64] ;  /* 0x00000024021a7981 */ /* 0x000162000c1e1b00 */
[----:B------:R-:W-:Y:S05]  /*2c70*/  BRA `(.L_x_12880) ;  /* 0x0000000000087947 */ /* 0x000fea0003800000 */
.L_x_12903:
[----:B------:R0:W5:Y:S01]  /*2c80*/  LDG.E R26, desc[UR36][R2.64] ;  /* 0x00000024021a7981 */ /* 0x000162000c1e1900 */
[----:B------:R-:W-:-:S07]  /*2c90*/  IMAD.MOV.U32 R27, RZ, RZ, RZ ;  /* 0x000000ffff1b7224 */ /* 0x000fce00078e00ff */
.L_x_12880:
        /* <DEDUP_REMOVED lines=17> */
[----:B---3--:R-:W-:Y:S01]  /*2db0*/  SHF.R.S32.HI R25, RZ, 0x1f, R24 ;  /* 0x0000001fff197819 */ /* 0x008fe20000011418 */
[----:B------:R-:W-:Y:S06]  /*2dc0*/  BRA `(.L_x_12913) ;  /* 0x0000000c004c7947 */ /* 0x000fec0003800000 */
.L_x_12911:
[----:B------:R0:W5:Y:S01]  /*2dd0*/  LDG.E.U8 R24, desc[UR36][R2.64] ;  /* 0x0000002402187981 */ /* 0x000162000c1e1100 */
[----:B------:R-:W-:Y:S01]  /*2de0*/  IMAD.MOV.U32 R25, RZ, RZ, RZ ;  /* 0x000000ffff197224 */ /* 0x000fe200078e00ff */
[----:B------:R-:W-:Y:S06]  /*2df0*/  BRA `(.L_x_12913) ;  /* 0x0000000c00407947 */ /* 0x000fec0003800000 */
.L_x_12910:
        /* <DEDUP_REMOVED lines=8> */
.L_x_12915:
[----:B------:R-:W3:Y:S02]  /*2e80*/  LDG.E R24, desc[UR36][R2.64] ;  /* 0x0000002402187981 */ /* 0x000ee4000c1e1900 */
[----:B---3--:R-:W-:Y:S01]  /*2e90*/  SHF.R.S32.HI R25, RZ, 0x1f, R24 ;  /* 0x0000001fff197819 */ /* 0x008fe20000011418 */
[----:B------:R-:W-:Y:S06]  /*2ea0*/  BRA `(.L_x_12913) ;  /* 0x0000000c00147947 */ /* 0x000fec0003800000 */
.L_x_12914:
[----:B------:R-:W3:Y:S02]  /*2eb0*/  LDG.E.S16 R24, desc[UR36][R2.64] ;  /* 0x0000002402187981 */ /* 0x000ee4000c1e1700 */
[----:B---3--:R-:W-:Y:S01]  /*2ec0*/  SHF.R.S32.HI R25, RZ, 0x1f, R24 ;  /* 0x0000001fff197819 */ /* 0x008fe20000011418 */
[----:B------:R-:W-:Y:S06]  /*2ed0*/  BRA `(.L_x_12913) ;  /* 0x0000000c00087947 */ /* 0x000fec0003800000 */
.L_x_12909:
[----:B------:R-:W-:-:S09]  /*2ee0*/  UISETP.GT.AND UP0, UPT, UR4, 0x6, UPT ;  /* 0x000000060400788c */ /* 0x000fd2000bf04270 */
[----:B------:R-:W-:Y:S05]  /*2ef0*/  BRA.U UP0, `(.L_x_12916) ;  /* 0x00000001002c7547 */ /* 0x000fea000b800000 */
[----:B------:R-:W-:-:S09]  /*2f00*/  UISETP.NE.AND UP0, UPT, UR4, 0x5, UPT ;  /* 0x000000050400788c */ /* 0x000fd2000bf05270 */
[----:B------:R-:W-:Y:S05]  /*2f10*/  BRA.U !UP0, `(.L_x_12917) ;  /* 0x0000000108147547 */ /* 0x000fea000b800000 */
[----:B------:R-:W-:-:S09]  /*2f20*/  UISETP.NE.AND UP0, UPT, UR4, 0x6, UPT ;  /* 0x000000060400788c */ /* 0x000fd2000bf05270 */
[----:B------:R-:W-:Y:S05]  /*2f30*/  BRA.U UP0, `(.L_x_12912) ;  /* 0x0000000900987547 */ /* 0x000fea000b800000 */
[----:B------:R-:W3:Y:S02]  /*2f40*/  LDG.E R2, desc[UR36][R2.64] ;  /* 0x0000002402027981 */ /* 0x000ee4000c1e1900 */
[----:B---3--:R0:W3:Y:S01]  /*2f50*/  F2I.S64.TRUNC R24, R2 ;  /* 0x0000000200187311 */ /* 0x0080e2000020d900 */
[----:B------:R-:W-:Y:S05]  /*2f60*/  BRA `(.L_x_12913) ;  /* 0x0000000800e47947 */ /* 0x000fea0003800000 */
.L_x_12917:
[----:B------:R-:W3:Y:S02]  /*2f70*/  LDG.E.U16 R2, desc[UR36][R2.64] ;  /* 0x0000002402027981 */ /* 0x000ee4000c1e1500 */
[----:B---3--:R-:W-:-:S06]  /*2f80*/  HADD2.F32 R24, -RZ, R2.H0_H0 ;  /* 0x20000002ff187230 */ /* 0x008fcc0000004100 */
[----:B------:R-:W0:Y:S01]  /*2f90*/  F2I.S64.TRUNC R24, R24 ;  /* 0x0000001800187311 */ /* 0x000e22000020d900 */
[----:B------:R-:W-:Y:S05]  /*2fa0*/  BRA `(.L_x_12913) ;  /* 0x0000000800d47947 */ /* 0x000fea0003800000 */
.L_x_12916:
[----:B------:R-:W-:-:S09]  /*2fb0*/  UISETP.NE.AND UP0, UPT, UR4, 0x7, UPT ;  /* 0x000000070400788c */ /* 0x000fd2000bf05270 */
[----:B------:R-:W-:Y:S05]  /*2fc0*/  BRA.U !UP0, `(.L_x_12918) ;  /* 0x00000001082c7547 */ /* 0x000fea000b800000 */
[----:B------:R-:W-:-:S09]  /*2fd0*/  UISETP.NE.AND UP0, UPT, UR4, 0x8, UPT ;  /* 0x000000080400788c */ /* 0x000fd2000bf05270 */
[----:B------:R-:W-:Y:S05]  /*2fe0*/  BRA.U !UP0, `(.L_x_12919) ;  /* 0x0000000108147547 */ /* 0x000fea000b800000 */
[----:B------:R-:W-:-:S09]  /*2ff0*/  UISETP.NE.AND UP0, UPT, UR4, 0x9, UPT ;  /* 0x000000090400788c */ /* 0x000fd2000bf05270 */
[----:B------:R-:W-:Y:S05]  /*3000*/  BRA.U UP0, `(.L_x_12912) ;  /* 0x0000000900647547 */ /* 0x000fea000b800000 */
[----:B------:R-:W3:Y:S02]  /*3010*/  LDG.E R2, desc[UR36][R2.64] ;  /* 0x0000002402027981 */ /* 0x000ee4000c1e1900 */
[----:B---3--:R0:W3:Y:S01]  /*3020*/  F2I.S64.TRUNC R24, R2 ;  /* 0x0000000200187311 */ /* 0x0080e2000020d900 */
[----:B------:R-:W-:Y:S05]  /*3030*/  BRA `(.L_x_12913) ;  /* 0x0000000800b07947 */ /* 0x000fea0003800000 */
.L_x_12919:
[----:B------:R-:W3:Y:S02]  /*3040*/  LDG.E.U16 R2, desc[UR36][R2.64] ;  /* 0x0000002402027981 */ /* 0x000ee4000c1e1500 */
[----:B---3--:R-:W-:-:S06]  /*3050*/  HADD2.F32 R24, -RZ, R2.H0_H0 ;  /* 0x20000002ff187230 */ /* 0x008fcc0000004100 */
[----:B------:R-:W0:Y:S01]  /*3060*/  F2I.S64.TRUNC R24, R24 ;  /* 0x0000001800187311 */ /* 0x000e22000020d900 */
[----:B------:R-:W-:Y:S05]  /*3070*/  BRA `(.L_x_12913) ;  /* 0x0000000800a07947 */ /* 0x000fea0003800000 */
.L_x_12918:
[----:B------:R-:W3:Y:S02]  /*3080*/  LDG.E.64 R2, desc[UR36][R2.64] ;  /* 0x0000002402027981 */ /* 0x000ee4000c1e1b00 */
[----:B---3--:R0:W3:Y:S01]  /*3090*/  F2I.S64.F64.TRUNC R24, R2 ;  /* 0x0000000200187311 */ /* 0x0080e2000030d900 */
[----:B------:R-:W-:Y:S05]  /*30a0*/  BRA `(.L_x_12913) ;  /* 0x0000000800947947 */ /* 0x000fea0003800000 */
.L_x_12908:
        /* <DEDUP_REMOVED lines=11> */
[----:B------:R-:W-:Y:S01]  /*3160*/  SEL R24, RZ, 0x1, !P0 ;  /* 0x00000001ff187807 */ /* 0x000fe20004000000 */
[----:B------:R-:W-:Y:S08]  /*3170*/  BRA `(.L_x_12913) ;  /* 0x0000000800607947 */ /* 0x000ff00003800000 */
.L_x_12922:
[----:B------:R-:W3:Y:S02]  /*3180*/  LDG.E.64 R2, desc[UR36][R2.64] ;  /* 0x0000002402027981 */ /* 0x000ee4000c1e1b00 */
[----:B---3--:R0:W3:Y:S01]  /*3190*/  F2I.S64.F64.TRUNC R24, R2 ;  /* 0x0000000200187311 */ /* 0x0080e2000030d900 */
[----:B------:R-:W-:Y:S05]  /*31a0*/  BRA `(.L_x_12913) ;  /* 0x0000000800547947 */ /* 0x000fea0003800000 */
.L_x_12921:
        /* <DEDUP_REMOVED lines=26> */
.L_x_12924:
[----:B------:R-:W3:Y:S02]  /*3350*/  LDG.E.U8 R2, desc[UR36][R2.64] ;  /* 0x0000002402027981 */ /* 0x000ee4000c1e1100 */
[C---:B---3--:R-:W-:Y:S02]  /*3360*/  IMAD.SHL.U32 R0, R2.reuse, 0x2000000, RZ ;  /* 0x0200000002007824 */ /* 0x048fe400078e00ff */
        /* <DEDUP_REMOVED lines=11> */
.L_x_12923:
[----:B------:R-:W3:Y:S02]  /*3420*/  LDG.E.U16 R24, desc[UR36][R2.64] ;  /* 0x0000002402187981 */ /* 0x000ee4000c1e1500 */
[----:B---3--:R-:W-:-:S06]  /*3430*/  IMAD.U32 R24, R24, 0x10000, RZ ;  /* 0x0001000018187824 */ /* 0x008fcc00078e00ff */
[----:B------:R-:W0:Y:S01]  /*3440*/  F2I.S64.TRUNC R24, R24 ;  /* 0x0000001800187311 */ /* 0x000e22000020d900 */
[----:B------:R-:W-:Y:S05]  /*3450*/  BRA `(.L_x_12913) ;  /* 0x0000000400a87947 */ /* 0x000fea0003800000 */
.L_x_12920:
        /* <DEDUP_REMOVED lines=11> */
.L_x_12927:
        /* <DEDUP_REMOVED lines=21> */
.L_x_12931:
[----:B------:R-:W-:Y:S05]  /*3660*/  BSYNC.RECONVERGENT B1 ;  /* 0x0000000000017941 */ /* 0x000fea0003800200 */
.L_x_12930:
[----:B------:R-:W-:Y:S01]  /*3670*/  IMAD.SHL.U32 R0, R0, 0x100000, RZ ;  /* 0x0010000000007824 */ /* 0x000fe200078e00ff */
[----:B------:R-:W-:-:S04]  /*3680*/  LEA R2, R2, 0x3b800000, 0x17 ;  /* 0x3b80000002027811 */ /* 0x000fc800078eb8ff */
[----:B------:R-:W-:-:S07]  /*3690*/  LOP3.LUT R24, R2, R0, R7, 0xfe, !PT ;  /* 0x0000000002187212 */ /* 0x000fce00078efe07 */
.L_x_12929:
[----:B------:R-:W-:Y:S05]  /*36a0*/  BSYNC.RECONVERGENT B0 ;  /* 0x0000000000007941 */ /* 0x000fea0003800200 */
.L_x_12928:
[----:B------:R-:W3:Y:S01]  /*36b0*/  F2I.S64.TRUNC R24, R24 ;  /* 0x0000001800187311 */ /* 0x000ee2000020d900 */
[----:B------:R-:W-:Y:S05]  /*36c0*/  BRA `(.L_x_12913) ;  /* 0x00000004000c7947 */ /* 0x000fea0003800000 */
.L_x_12926:
        /* <DEDUP_REMOVED lines=21> */
.L_x_12935:
[----:B------:R-:W-:Y:S05]  /*3820*/  BSYNC.RECONVERGENT B1 ;  /* 0x0000000000017941 */ /* 0x000fea0003800200 */
.L_x_12934:
[----:B------:R-:W-:Y:S01]  /*3830*/  IMAD.SHL.U32 R0, R0, 0x200000, RZ ;  /* 0x0020000000007824 */ /* 0x000fe200078e00ff */
[----:B------:R-:W-:-:S04]  /*3840*/  LEA R2, R2, 0x37800000, 0x17 ;  /* 0x3780000002027811 */ /* 0x000fc800078eb8ff */
[----:B------:R-:W-:-:S07]  /*3850*/  LOP3.LUT R24, R2, R0, R7, 0xfe, !PT ;  /* 0x0000000002187212 */ /* 0x000fce00078efe07 */
.L_x_12933:
[----:B------:R-:W-:Y:S05]  /*3860*/  BSYNC.RECONVERGENT B0 ;  /* 0x0000000000007941 */ /* 0x000fea0003800200 */
.L_x_12932:
[----:B------:R-:W0:Y:S01]  /*3870*/  F2I.S64.TRUNC R24, R24 ;  /* 0x0000001800187311 */ /* 0x000e22000020d900 */
[----:B------:R-:W-:Y:S05]  /*3880*/  BRA `(.L_x_12913) ;  /* 0x00000000009c7947 */ /* 0x000fea0003800000 */
.L_x_12925:
        /* <DEDUP_REMOVED lines=12> */
[----:B------:R-:W-:Y:S02]  /*3950*/  @!P0 IMAD.MOV.U32 R24, RZ, RZ, 0x7f800001 ;  /* 0x7f800001ff188424 */ /* 0x000fe400078e00ff */
[----:B------:R-:W-:-:S07]  /*3960*/  @P0 IMAD.SHL.U32 R24, R2, 0x800000, RZ ;  /* 0x0080000002180824 */ /* 0x000fce00078e00ff */
.L_x_12939:
[----:B------:R-:W-:Y:S05]  /*3970*/  BSYNC.RECONVERGENT B0 ;  /* 0x0000000000007941 */ /* 0x000fea0003800200 */
.L_x_12938:
[----:B------:R-:W0:Y:S01]  /*3980*/  F2I.S64.TRUNC R24, R24 ;  /* 0x0000001800187311 */ /* 0x000e22000020d900 */
[----:B------:R-:W-:Y:S05]  /*3990*/  BRA `(.L_x_12913) ;  /* 0x0000000000587947 */ /* 0x000fea0003800000 */
.L_x_12912:
        /* <DEDUP_REMOVED lines=16> */
.L_x_12940:
[----:B------:R-:W-:Y:S01]  /*3aa0*/  CS2R R24, SRZ ;  /* 0x0000000000187805 */ /* 0x000fe2000001ff00 */
[----:B------:R-:W-:Y:S06]  /*3ab0*/  BRA `(.L_x_12913) ;  /* 0x0000000000107947 */ /* 0x000fec0003800000 */
.L_x_12937:
[----:B------:R0:W5:Y:S01]  /*3ac0*/  LDG.E.64 R24, desc[UR36][R2.64] ;  /* 0x0000002402187981 */ /* 0x000162000c1e1b00 */
[----:B------:R-:W-:Y:S05]  /*3ad0*/  BRA `(.L_x_12913) ;  /* 0x0000000000087947 */ /* 0x000fea0003800000 */
.L_x_12936:
[----:B------:R0:W5:Y:S01]  /*3ae0*/  LDG.E R24, desc[UR36][R2.64] ;  /* 0x0000002402187981 */ /* 0x000162000c1e1900 */
[----:B------:R-:W-:-:S07]  /*3af0*/  IMAD.MOV.U32 R25, RZ, RZ, RZ ;  /* 0x000000ffff197224 */ /* 0x000fce00078e00ff */
.L_x_12913:
[----:B------:R-:W-:-:S07]  /*3b00*/  VIADD R35, R35, 0x80 ;  /* 0x0000008023237836 */ /* 0x000fce0000000000 */
.L_x_12874:
[----:B------:R-:W-:Y:S05]  /*3b10*/  BSYNC.RECONVERGENT B6 ;  /* 0x0000000000067941 */ /* 0x000fea0003800200 */
.L_x_12873:
[----:B------:R-:W-:Y:S01]  /*3b20*/  ISETP.GE.AND P0, PT, R35, R33, PT ;  /* 0x000000212300720c */ /* 0x000fe20003f06270 */
[----:B------:R-:W-:Y:S01]  /*3b30*/  BSSY.RECONVERGENT B6, `(.L_x_12941) ;  /* 0x00001d3000067945 */ /* 0x000fe20003800200 */
[----:B0--3-5:R-:W-:Y:S01]  /*3b40*/  IMAD.MOV.U32 R30, RZ, RZ, R24 ;  /* 0x000000ffff1e7224 */ /* 0x029fe200078e0018 */
[----:B------:R-:W-:Y:S02]  /*3b50*/  CS2R R38, SRZ ;  /* 0x0000000000267805 */ /* 0x000fe4000001ff00 */
[----:B------:R-:W-:-:S08]  /*3b60*/  CS2R R22, SRZ ;  /* 0x0000000000167805 */ /* 0x000fd0000001ff00 */
[----:B------:R-:W-:Y:S05]  /*3b70*/  @P0 BRA `(.L_x_12942) ;  /* 0x0000001c00380947 */ /* 0x000fea0003800000 */
[----:B--2---:R-:W0:Y:S01]  /*3b80*/  LDC.64 R2, c[0x0][0x390] ;  /* 0x0000e400ff027b82 */ /* 0x004e220000000a00 */
        /* <DEDUP_REMOVED lines=19> */
.L_x_12946:
[----:B------:R0:W5:Y:S01]  /*3cc0*/  LDG.E.U8 R38, desc[UR36][R2.64] ;  /* 0x0000002402267981 */ /* 0x000162000c1e1100 */
[----:B------:R-:W-:Y:S01]  /*3cd0*/  IMAD.MOV.U32 R39, RZ, RZ, RZ ;  /* 0x000000ffff277224 */ /* 0x000fe200078e00ff */
[----:B------:R-:W-:Y:S06]  /*3ce0*/  BRA `(.L_x_12948) ;  /* 0x0000000c00407947 */ /* 0x000fec0003800000 */
.L_x_12945:
        /* <DEDUP_REMOVED lines=8> */
.L_x_12950:
[----:B------:R-:W2:Y:S02]  /*3d70*/  LDG.E R38, desc[UR36][R2.64] ;  /* 0x0000002402267981 */ /* 0x000ea4000c1e1900 */
[----:B--2---:R-:W-:Y:S01]  /*3d80*/  SHF.R.S32.HI R39, RZ, 0x1f, R38 ;  /* 0x0000001fff277819 */ /* 0x004fe20000011426 */
[----:B------:R-:W-:Y:S06]  /*3d90*/  BRA `(.L_x_12948) ;  /* 0x0000000c00147947 */ /* 0x000fec0003800000 */
.L_x_12949:
[----:B------:R-:W2:Y:S02]  /*3da0*/  LDG.E.S16 R38, desc[UR36][R2.64] ;  /* 0x0000002402267981 */ /* 0x000ea4000c1e1700 */
[----:B--2---:R-:W-:Y:S01]  /*3db0*/  SHF.R.S32.HI R39, RZ, 0x1f, R38 ;  /* 0x0000001fff277819 */ /* 0x004fe20000011426 */
[----:B------:R-:W-:Y:S06]  /*3dc0*/  BRA `(.L_x_12948) ;  /* 0x0000000c00087947 */ /* 0x000fec0003800000 */
.L_x_12944:
[----:B------:R-:W-:-:S09]  /*3dd0*/  UISETP.GT.AND UP0, UPT, UR4, 0x6, UPT ;  /* 0x000000060400788c */ /* 0x000fd2000bf04270 */
[----:B------:R-:W-:Y:S05]  /*3de0*/  BRA.U UP0, `(.L_x_12951) ;  /* 0x00000001002c7547 */ /* 0x000fea000b800000 */
[----:B------:R-:W-:-:S09]  /*3df0*/  UISETP.NE.AND UP0, UPT, UR4, 0x5, UPT ;  /* 0x000000050400788c */ /* 0x000fd2000bf05270 */
[----:B------:R-:W-:Y:S05]  /*3e00*/  BRA.U !UP0, `(.L_x_12952) ;  /* 0x0000000108147547 */ /* 0x000fea000b800000 */
[----:B------:R-:W-:-:S09]  /*3e10*/  UISETP.NE.AND UP0, UPT, UR4, 0x6, UPT ;  /* 0x000000060400788c */ /* 0x000fd2000bf05270 */
[----:B------:R-:W-:Y:S05]  /*3e20*/  BRA.U UP0, `(.L_x_12947) ;  /* 0x0000000900987547 */ /* 0x000fea000b800000 */
[----:B------:R-:W2:Y:S02]  /*3e30*/  LDG.E R2, desc[UR36][R2.64] ;  /* 0x0000002402027981 */ /* 0x000ea4000c1e1900 */
[----:B--2---:R0:W2:Y:S01]  /*3e40*/  F2I.S64.TRUNC R38, R2 ;  /* 0x0000000200267311 */ /* 0x0040a2000020d900 */
[----:B------:R-:W-:Y:S05]  /*3e50*/  BRA `(.L_x_12948) ;  /* 0x0000000800e47947 */ /* 0x000fea0003800000 */
.L_x_12952:
[----:B------:R-:W2:Y:S02]  /*3e60*/  LDG.E.U16 R2, desc[UR36][R2.64] ;  /* 0x0000002402027981 */ /* 0x000ea4000c1e1500 */
[----:B--2---:R-:W-:-:S06]  /*3e70*/  HADD2.F32 R38, -RZ, R2.H0_H0 ;  /* 0x20000002ff267230 */ /* 0x004fcc0000004100 */
[----:B------:R-:W0:Y:S01]  /*3e80*/  F2I.S64.TRUNC R38, R38 ;  /* 0x0000002600267311 */ /* 0x000e22000020d900 */
[----:B------:R-:W-:Y:S05]  /*3e90*/  BRA `(.L_x_12948) ;  /* 0x0000000800d47947 */ /* 0x000fea0003800000 */
.L_x_12951:
[----:B------:R-:W-:-:S09]  /*3ea0*/  UISETP.NE.AND UP0, UPT, UR4, 0x7, UPT ;  /* 0x000000070400788c */ /* 0x000fd2000bf05270 */
[----:B------:R-:W-:Y:S05]  /*3eb0*/  BRA.U !UP0, `(.L_x_12953) ;  /* 0x00000001082c7547 */ /* 0x000fea000b800000 */
[----:B------:R-:W-:-:S09]  /*3ec0*/  UISETP.NE.AND UP0, UPT, UR4, 0x8, UPT ;  /* 0x000000080400788c */ /* 0x000fd2000bf05270 */
[----:B------:R-:W-:Y:S05]  /*3ed0*/  BRA.U !UP0, `(.L_x_12954) ;  /* 0x0000000108147547 */ /* 0x000fea000b800000 */
[----:B------:R-:W-:-:S09]  /*3ee0*/  UISETP.NE.AND UP0, UPT, UR4, 0x9, UPT ;  /* 0x000000090400788c */ /* 0x000fd2000bf05270 */
[----:B------:R-:W-:Y:S05]  /*3ef0*/  BRA.U UP0, `(.L_x_12947) ;  /* 0x0000000900647547 */ /* 0x000fea000b800000 */
[----:B------:R-:W2:Y:S02]  /*3f00*/  LDG.E R2, desc[UR36][R2.64] ;  /* 0x0000002402027981 */ /* 0x000ea4000c1e1900 */
[----:B--2---:R0:W2:Y:S01]  /*3f10*/  F2I.S64.TRUNC R38, R2 ;  /* 0x0000000200267311 */ /* 0x0040a2000020d900 */
[----:B------:R-:W-:Y:S05]  /*3f20*/  BRA `(.L_x_12948) ;  /* 0x0000000800b07947 */ /* 0x000fea0003800000 */
.L_x_12954:
[----:B------:R-:W2:Y:S02]  /*3f30*/  LDG.E.U16 R2, desc[UR36][R2.64] ;  /* 0x0000002402027981 */ /* 0x000ea4000c1e1500 */
[----:B--2---:R-:W-:-:S06]  /*3f40*/  HADD2.F32 R38, -RZ, R2.H0_H0 ;  /* 0x20000002ff267230 */ /* 0x004fcc0000004100 */
[----:B------:R-:W0:Y:S01]  /*3f50*/  F2I.S64.TRUNC R38, R38 ;  /* 0x0000002600267311 */ /* 0x000e22000020d900 */
[----:B------:R-:W-:Y:S05]  /*3f60*/  BRA `(.L_x_12948) ;  /* 0x0000000800a07947 */ /* 0x000fea0003800000 */
.L_x_12953:
[----:B------:R-:W2:Y:S02]  /*3f70*/  LDG.E.64 R2, desc[UR36][R2.64] ;  /* 0x0000002402027981 */ /* 0x000ea4000c1e1b00 */
[----:B--2---:R0:W2:Y:S01]  /*3f80*/  F2I.S64.F64.TRUNC R38, R2 ;  /* 0x0000000200267311 */ /* 0x0040a2000030d900 */
[----:B------:R-:W-:Y:S05]  /*3f90*/  BRA `(.L_x_12948) ;  /* 0x0000000800947947 */ /* 0x000fea0003800000 */
.L_x_12943:
        /* <DEDUP_REMOVED lines=13> */
.L_x_12957:
[----:B------:R-:W2:Y:S02]  /*4070*/  LDG.E.64 R2, desc[UR36][R2.64] ;  /* 0x0000002402027981 */ /* 0x000ea4000c1e1b00 */
[----:B--2---:R0:W2:Y:S01]  /*4080*/  F2I.S64.F64.TRUNC R38, R2 ;  /* 0x0000000200267311 */ /* 0x0040a2000030d900 */
[----:B------:R-:W-:Y:S05]  /*4090*/  BRA `(.L_x_12948) ;  /* 0x0000000800547947 */ /* 0x000fea0003800000 */
.L_x_12956:
        /* <DEDUP_REMOVED lines=24> */
[----:B------:R0:W2:Y:S01]  /*4220*/  F2I.S64.TRUNC R38, R5 ;  /* 0x0000000500267311 */ /* 0x0000a2000020d900 */
[----:B------:R-:W-:Y:S05]  /*4230*/  BRA `(.L_x_12948) ;  /* 0x0000000400ec7947 */ /* 0x000fea0003800000 */
.L_x_12959:
        /* <DEDUP_REMOVED lines=11> */
[----:B------:R0:W2:Y:S01]  /*42f0*/  F2I.S64.TRUNC R38, R0 ;  /* 0x0000000000267311 */ /* 0x0000a2000020d900 */
[----:B------:R-:W-:Y:S05]  /*4300*/  BRA `(.L_x_12948) ;  /* 0x0000000400b87947 */ /* 0x000fea0003800000 */
.L_x_12958:
[----:B------:R-:W2:Y:S02]  /*4310*/  LDG.E.U16 R38, desc[UR36][R2.64] ;  /* 0x0000002402267981 */ /* 0x000ea4000c1e1500 */
[----:B--2---:R-:W-:-:S06]  /*4320*/  IMAD.U32 R38, R38, 0x10000, RZ ;  /* 0x0001000026267824 */ /* 0x004fcc00078e00ff */
[----:B------:R-:W3:Y:S01]  /*4330*/  F2I.S64.TRUNC R38, R38 ;  /* 0x0000002600267311 */ /* 0x000ee2000020d900 */
[----:B------:R-:W-:Y:S05]  /*4340*/  BRA `(.L_x_12948) ;  /* 0x0000000400a87947 */ /* 0x000fea0003800000 */
.L_x_12955:
        /* <DEDUP_REMOVED lines=11> */
.L_x_12962:
        /* <DEDUP_REMOVED lines=21> */
.L_x_12966:
[----:B------:R-:W-:Y:S05]  /*4550*/  BSYNC.RECONVERGENT B1 ;  /* 0x0000000000017941 */ /* 0x000fea0003800200 */
.L_x_12965:
[----:B------:R-:W-:Y:S01]  /*4560*/  IMAD.SHL.U32 R0, R0, 0x100000, RZ ;  /* 0x0010000000007824 */ /* 0x000fe200078e00ff */
[----:B------:R-:W-:-:S04]  /*4570*/  LEA R2, R2, 0x3b800000, 0x17 ;  /* 0x3b80000002027811 */ /* 0x000fc800078eb8ff */
[----:B------:R-:W-:-:S07]  /*4580*/  LOP3.LUT R38, R2, R0, R7, 0xfe, !PT ;  /* 0x0000000002267212 */ /* 0x000fce00078efe07 */
.L_x_12964:
[----:B------:R-:W-:Y:S05]  /*4590*/  BSYNC.RECONVERGENT B0 ;  /* 0x0000000000007941 */ /* 0x000fea0003800200 */
.L_x_12963:
[----:B------:R-:W0:Y:S01]  /*45a0*/  F2I.S64.TRUNC R38, R38 ;  /* 0x0000002600267311 */ /* 0x000e22000020d900 */
[----:B------:R-:W-:Y:S05]  /*45b0*/  BRA `(.L_x_12948) ;  /* 0x00000004000c7947 */ /* 0x000fea0003800000 */
.L_x_12961:
        /* <DEDUP_REMOVED lines=21> */
.L_x_12970:
[----:B------:R-:W-:Y:S05]  /*4710*/  BSYNC.RECONVERGENT B1 ;  /* 0x0000000000017941 */ /* 0x000fea0003800200 */
.L_x_12969:
[----:B------:R-:W-:Y:S01]  /*4720*/  IMAD.SHL.U32 R0, R0, 0x200000, RZ ;  /* 0x0020000000007824 */ /* 0x000fe200078e00ff */
[----:B------:R-:W-:-:S04]  /*4730*/  LEA R2, R2, 0x37800000, 0x17 ;  /* 0x3780000002027811 */ /* 0x000fc800078eb8ff */
[----:B------:R-:W-:-:S07]  /*4740*/  LOP3.LUT R38, R2, R0, R7, 0xfe, !PT ;  /* 0x0000000002267212 */ /* 0x000fce00078efe07 */
.L_x_12968:
[----:B------:R-:W-:Y:S05]  /*4750*/  BSYNC.RECONVERGENT B0 ;  /* 0x0000000000007941 */ /* 0x000fea0003800200 */
.L_x_12967:
[----:B------:R-:W0:Y:S01]  /*4760*/  F2I.S64.TRUNC R38, R38 ;  /* 0x0000002600267311 */ /* 0x000e22000020d900 */
[----:B------:R-:W-:Y:S05]  /*4770*/  BRA `(.L_x_12948) ;  /* 0x00000000009c7947 */ /* 0x000fea0003800000 */
.L_x_12960:
        /* <DEDUP_REMOVED lines=14> */
.L_x_12974:
[----:B------:R-:W-:Y:S05]  /*4860*/  BSYNC.RECONVERGENT B0 ;  /* 0x0000000000007941 */ /* 0x000fea0003800200 */
.L_x_12973:
[----:B------:R-:W0:Y:S01]  /*4870*/  F2I.S64.TRUNC R38, R38 ;  /* 0x0000002600267311 */ /* 0x000e22000020d900 */
[----:B------:R-:W-:Y:S05]  /*4880*/  BRA `(.L_x_12948) ;  /* 0x0000000000587947 */ /* 0x000fea0003800000 */
.L_x_12947:
[----:B------:R-:W-:Y:S01]  /*4890*/  MOV R2, 0x0 ;  /* 0x0000000000027802 */ /* 0x000fe20000000f00 */
[----:B------:R-:W0:Y:S01]  /*48a0*/  LDCU.64 UR4, c[0x4][0x188] ;  /* 0x01003100ff0477ac */ /* 0x000e220008000a00 */
[----:B------:R-:W-:Y:S02]  /*48b0*/  IMAD.MOV.U32 R8, RZ, RZ, 0x4e ;  /* 0x0000004eff087424 */ /* 0x000fe400078e00ff */
[----:B------:R-:W-:Y:S01]  /*48c0*/  IMAD.MOV.U32 R12, RZ, RZ, 0x1 ;  /* 0x00000001ff0c7424 */ /* 0x000fe200078e00ff */
[----:B------:R-:W2:Y:S01]  /*48d0*/  LDCU.64 UR6, c[0x4][0x190] ;  /* 0x01003200ff0677ac */ /* 0x000ea20008000a00 */
[----:B------:R-:W3:Y:S01]  /*48e0*/  LDC.64 R2, c[0x4][R2] ;  /* 0x0100000002027b82 */ /* 0x000ee20000000a00 */
[----:B------:R-:W-:Y:S01]  /*48f0*/  IMAD.MOV.U32 R13, RZ, RZ, RZ ;  /* 0x000000ffff0d7224 */ /* 0x000fe200078e00ff */
[----:B------:R-:W5:Y:S01]  /*4900*/  LDCU.64 UR8, c[0x4][0x78] ;  /* 0x01000f00ff0877ac */ /* 0x000f620008000a00 */
[----:B0-----:R-:W-:Y:S02]  /*4910*/  IMAD.U32 R4, RZ, RZ, UR4 ;  /* 0x00000004ff047e24 */ /* 0x001fe4000f8e00ff */
[----:B------:R-:W-:-:S02]  /*4920*/  IMAD.U32 R5, RZ, RZ, UR5 ;  /* 0x00000005ff057e24 */ /* 0x000fc4000f8e00ff */
[----:B--2---:R-:W-:Y:S02]  /*4930*/  IMAD.U32 R6, RZ, RZ, UR6 ;  /* 0x00000006ff067e24 */ /* 0x004fe4000f8e00ff */
[----:B------:R-:W-:Y:S02]  /*4940*/  IMAD.U32 R7, RZ, RZ, UR7 ;  /* 0x00000007ff077e24 */ /* 0x000fe4000f8e00ff */
[----:B-----5:R-:W-:Y:S02]  /*4950*/  IMAD.U32 R10, RZ, RZ, UR8 ;  /* 0x00000008ff0a7e24 */ /* 0x020fe4000f8e00ff */
[----:B------:R-:W-:-:S07]  /*4960*/  IMAD.U32 R11, RZ, RZ, UR9 ;  /* 0x00000009ff0b7e24 */ /* 0x000fce000f8e00ff */
[----:B------:R-:W-:-:S07]  /*4970*/  LEPC R20, `(.L_x_12975) ;  /* 0x000000001014794e */ /* 0x000fce0000000000 */
[----:B-1-34-:R-:W-:Y:S05]  /*4980*/  CALL.ABS.NOINC R2 ;  /* 0x0000000002007343 */ /* 0x01afea0003c00000 */
.L_x_12975:
[----:B------:R-:W-:Y:S01]  /*4990*/  CS2R R38, SRZ ;  /* 0x0000000000267805 */ /* 0x000fe2000001ff00 */
[----:B------:R-:W-:Y:S06]  /*49a0*/  BRA `(.L_x_12948) ;  /* 0x0000000000107947 */ /* 0x000fec0003800000 */
.L_x_12972:
[----:B------:R0:W5:Y:S01]  /*49b0*/  LDG.E.64 R38, desc[UR36][R2.64] ;  /* 0x0000002402267981 */ /* 0x000162000c1e1b00 */
[----:B------:R-:W-:Y:S05]  /*49c0*/  BRA `(.L_x_12948) ;  /* 0x0000000000087947 */ /* 0x000fea0003800000 */
.L_x_12971:
[----:B------:R0:W5:Y:S01]  /*49d0*/  LDG.E R38, desc[UR36][R2.64] ;  /* 0x0000002402267981 */ /* 0x000162000c1e1900 */
[----:B------:R-:W-:-:S07]  /*49e0*/  IMAD.MOV.U32 R39, RZ, RZ, RZ ;  /* 0x000000ffff277224 */ /* 0x000fce00078e00ff */
.L_x_12948:
        /* <DEDUP_REMOVED lines=19> */
.L_x_12979:
[----:B------:R0:W5:Y:S01]  /*4b20*/  LDG.E.U8 R22, desc[UR36][R2.64] ;  /* 0x0000002402167981 */ /* 0x000162000c1e1100 */
[----:B------:R-:W-:Y:S01]  /*4b30*/  IMAD.MOV.U32 R23, RZ, RZ, RZ ;  /* 0x000000ffff177224 */ /* 0x000fe200078e00ff */
[----:B------:R-:W-:Y:S06]  /*4b40*/  BRA `(.L_x_12981) ;  /* 0x0000000c00407947 */ /* 0x000fec0003800000 */
.L_x_12978:
        /* <DEDUP_REMOVED lines=8> */
.L_x_12983:
[----:B------:R-:W2:Y:S02]  /*4bd0*/  LDG.E R22, desc[UR36][R2.64] ;  /* 0x0000002402167981 */ /* 0x000ea4000c1e1900 */
[----:B--2---:R-:W-:Y:S01]  /*4be0*/  SHF.R.S32.HI R23, RZ, 0x1f, R22 ;  /* 0x0000001fff177819 */ /* 0x004fe20000011416 */
[----:B------:R-:W-:Y:S06]  /*4bf0*/  BRA `(.L_x_12981) ;  /* 0x0000000c00147947 */ /* 0x000fec0003800000 */
.L_x_12982:
[----:B------:R-:W2:Y:S02]  /*4c00*/  LDG.E.S16 R22, desc[UR36][R2.64] ;  /* 0x0000002402167981 */ /* 0x000ea4000c1e1700 */
[----:B--2---:R-:W-:Y:S01]  /*4c10*/  SHF.R.S32.HI R23, RZ, 0x1f, R22 ;  /* 0x0000001fff177819 */ /* 0x004fe20000011416 */
[----:B------:R-:W-:Y:S06]  /*4c20*/  BRA `(.L_x_12981) ;  /* 0x0000000c00087947 */ /* 0x000fec0003800000 */
.L_x_12977:
        /* <DEDUP_REMOVED lines=9> */
.L_x_12985:
[----:B------:R-:W2:Y:S02]  /*4cc0*/  LDG.E.U16 R2, desc[UR36][R2.64] ;  /* 0x0000002402027981 */ /* 0x000ea4000c1e1500 */
[----:B--2---:R-:W-:-:S06]  /*4cd0*/  HADD2.F32 R22, -RZ, R2.H0_H0 ;  /* 0x20000002ff167230 */ /* 0x004fcc0000004100 */
[----:B------:R-:W0:Y:S01]  /*4ce0*/  F2I.S64.TRUNC R22, R22 ;  /* 0x0000001600167311 */ /* 0x000e22000020d900 */
[----:B------:R-:W-:Y:S05]  /*4cf0*/  BRA `(.L_x_12981) ;  /* 0x0000000800d47947 */ /* 0x000fea0003800000 */
.L_x_12984:
        /* <DEDUP_REMOVED lines=9> */
.L_x_12987:
[----:B------:R-:W2:Y:S02]  /*4d90*/  LDG.E.U16 R2, desc[UR36][R2.64] ;  /* 0x0000002402027981 */ /* 0x000ea4000c1e1500 */
[----:B--2---:R-:W-:-:S06]  /*4da0*/  HADD2.F32 R22, -RZ, R2.H0_H0 ;  /* 0x20000002ff167230 */ /* 0x004fcc0000004100 */
[----:B------:R-:W0:Y:S01]  /*4db0*/  F2I.S64.TRUNC R22, R22 ;  /* 0x0000001600167311 */ /* 0x000e22000020d900 */
[----:B------:R-:W-:Y:S05]  /*4dc0*/  BRA `(.L_x_12981) ;  /* 0x0000000800a07947 */ /* 0x000fea0003800000 */
.L_x_12986:
[----:B------:R-:W2:Y:S02]  /*4dd0*/  LDG.E.64 R2, desc[UR36][R2.64] ;  /* 0x0000002402027981 */ /* 0x000ea4000c1e1b00 */
[----:B--2---:R0:W1:Y:S01]  /*4de0*/  F2I.S64.F64.TRUNC R22, R2 ;  /* 0x0000000200167311 */ /* 0x004062000030d900 */
[----:B------:R-:W-:Y:S05]  /*4df0*/  BRA `(.L_x_12981) ;  /* 0x0000000800947947 */ /* 0x000fea0003800000 */
.L_x_12976:
        /* <DEDUP_REMOVED lines=13> */
.L_x_12990:
[----:B------:R-:W2:Y:S02]  /*4ed0*/  LDG.E.64 R2, desc[UR36][R2.64] ;  /* 0x0000002402027981 */ /* 0x000ea4000c1e1b00 */
[----:B--2---:R0:W1:Y:S01]  /*4ee0*/  F2I.S64.F64.TRUNC R22, R2 ;  /* 0x0000000200167311 */ /* 0x004062000030d900 */
[----:B------:R-:W-:Y:S05]  /*4ef0*/  BRA `(.L_x_12981) ;  /* 0x0000000800547947 */ /* 0x000fea0003800000 */
.L_x_12989:
        /* <DEDUP_REMOVED lines=26> */
.L_x_12992:
        /* <DEDUP_REMOVED lines=13> */
.L_x_12991:
[----:B------:R-:W2:Y:S02]  /*5170*/  LDG.E.U16 R22, desc[UR36][R2.64] ;  /* 0x0000002402167981 */ /* 0x000ea4000c1e1500 */
[----:B--2---:R-:W-:-:S06]  /*5180*/  IMAD.U32 R22, R22, 0x10000, RZ ;  /* 0x0001000016167824 */ /* 0x004fcc00078e00ff */
[----:B------:R-:W0:Y:S01]  /*5190*/  F2I.S64.TRUNC R22, R22 ;  /* 0x0000001600167311 */ /* 0x000e22000020d900 */
[----:B------:R-:W-:Y:S05]  /*51a0*/  BRA `(.L_x_12981) ;  /* 0x0000000400a87947 */ /* 0x000fea0003800000 */
.L_x_12988:
        /* <DEDUP_REMOVED lines=11> */
.L_x_12995:
        /* <DEDUP_REMOVED lines=21> */
.L_x_12999:
[----:B------:R-:W-:Y:S05]  /*53b0*/  BSYNC.RECONVERGENT B1 ;  /* 0x0000000000017941 */ /* 0x000fea0003800200 */
.L_x_12998:
[----:B------:R-:W-:Y:S01]  /*53c0*/  IMAD.SHL.U32 R0, R0, 0x100000, RZ ;  /* 0x0010000000007824 */ /* 0x000fe200078e00ff */
[----:B------:R-:W-:-:S04]  /*53d0*/  LEA R2, R2, 0x3b800000, 0x17 ;  /* 0x3b80000002027811 */ /* 0x000fc800078eb8ff */
[----:B------:R-:W-:-:S07]  /*53e0*/  LOP3.LUT R22, R2, R0, R7, 0xfe, !PT ;  /* 0x0000000002167212 */ /* 0x000fce00078efe07 */
.L_x_12997:
[----:B------:R-:W-:Y:S05]  /*53f0*/  BSYNC.RECONVERGENT B0 ;  /* 0x0000000000007941 */ /* 0x000fea0003800200 */
.L_x_12996:
[----:B------:R-:W1:Y:S01]  /*5400*/  F2I.S64.TRUNC R22, R22 ;  /* 0x0000001600167311 */ /* 0x000e62000020d900 */
[----:B------:R-:W-:Y:S05]  /*5410*/  BRA `(.L_x_12981) ;  /* 0x00000004000c7947 */ /* 0x000fea0003800000 */
.L_x_12994:
        /* <DEDUP_REMOVED lines=21> */
.L_x_13003:
[----:B------:R-:W-:Y:S05]  /*5570*/  BSYNC.RECONVERGENT B1 ;  /* 0x0000000000017941 */ /* 0x000fea0003800200 */
.L_x_13002:
[----:B------:R-:W-:Y:S01]  /*5580*/  IMAD.SHL.U32 R0, R0, 0x200000, RZ ;  /* 0x0020000000007824 */ /* 0x000fe200078e00ff */
[----:B------:R-:W-:-:S04]  /*5590*/  LEA R2, R2, 0x37800000, 0x17 ;  /* 0x3780000002027811 */ /* 0x000fc800078eb8ff */
[----:B------:R-:W-:-:S07]  /*55a0*/  LOP3.LUT R22, R2, R0, R7, 0xfe, !PT ;  /* 0x0000000002167212 */ /* 0x000fce00078efe07 */
.L_x_13001:
[----:B------:R-:W-:Y:S05]  /*55b0*/  BSYNC.RECONVERGENT B0 ;  /* 0x0000000000007941 */ /* 0x000fea0003800200 */
.L_x_13000:
[----:B------:R-:W0:Y:S01]  /*55c0*/  F2I.S64.TRUNC R22, R22 ;  /* 0x0000001600167311 */ /* 0x000e22000020d900 */
[----:B------:R-:W-:Y:S05]  /*55d0*/  BRA `(.L_x_12981) ;  /* 0x00000000009c7947 */ /* 0x000fea0003800000 */
.L_x_12993:
        /* <DEDUP_REMOVED lines=14> */
.L_x_13007:
[----:B------:R-:W-:Y:S05]  /*56c0*/  BSYNC.RECONVERGENT B0 ;  /* 0x0000000000007941 */ /* 0x000fea0003800200 */
.L_x_13006:
[----:B------:R-:W0:Y:S01]  /*56d0*/  F2I.S64.TRUNC R22, R22 ;  /* 0x0000001600167311 */ /* 0x000e22000020d900 */
[----:B------:R-:W-:Y:S05]  /*56e0*/  BRA `(.L_x_12981) ;  /* 0x0000000000587947 */ /* 0x000fea0003800000 */
.L_x_12980:
        /* <DEDUP_REMOVED lines=16> */
.L_x_13008:
[----:B------:R-:W-:Y:S01]  /*57f0*/  CS2R R22, SRZ ;  /* 0x0000000000167805 */ /* 0x000fe2000001ff00 */
[----:B------:R-:W-:Y:S06]  /*5800*/  BRA `(.L_x_12981) ;  /* 0x0000000000107947 */ /* 0x000fec0003800000 */
.L_x_13005:
[----:B------:R0:W5:Y:S01]  /*5810*/  LDG.E.64 R22, desc[UR36][R2.64] ;  /* 0x0000002402167981 */ /* 0x000162000c1e1b00 */
[----:B------:R-:W-:Y:S05]  /*5820*/  BRA `(.L_x_12981) ;  /* 0x0000000000087947 */ /* 0x000fea0003800000 */
.L_x_13004:
[----:B------:R0:W5:Y:S01]  /*5830*/  LDG.E R22, desc[UR36][R2.64] ;  /* 0x0000002402167981 */ /* 0x000162000c1e1900 */
[----:B------:R-:W-:-:S07]  /*5840*/  IMAD.MOV.U32 R23, RZ, RZ, RZ ;  /* 0x000000ffff177224 */ /* 0x000fce00078e00ff */
.L_x_12981:
[----:B------:R-:W-:-:S07]  /*5850*/  VIADD R35, R35, 0x80 ;  /* 0x0000008023237836 */ /* 0x000fce0000000000 */
.L_x_12942:
[----:B------:R-:W-:Y:S05]  /*5860*/  BSYNC.RECONVERGENT B6 ;  /* 0x0000000000067941 */ /* 0x000fea0003800200 */
.L_x_12941:
[----:B------:R-:W-:Y:S01]  /*5870*/  ISETP.GE.AND P0, PT, R35, R33, PT ;  /* 0x000000212300720c */ /* 0x000fe20003f06270 */
[----:B------:R-:W-:Y:S01]  /*5880*/  BSSY.RECONVERGENT B6, `(.L_x_13009) ;  /* 0x00001d3000067945 */ /* 0x000fe20003800200 */
[----:B012--5:R-:W-:Y:S01]  /*5890*/  IMAD.MOV.U32 R2, RZ, RZ, R22 ;  /* 0x000000ffff027224 */ /* 0x027fe200078e0016 */
[----:B------:R-:W-:Y:S02]  /*58a0*/  CS2R R18, SRZ ;  /* 0x0000000000127805 */ /* 0x000fe4000001ff00 */
[----:B------:R-:W-:-:S08]  /*58b0*/  CS2R R16, SRZ ;  /* 0x0000000000107805 */ /* 0x000fd0000001ff00 */
[----:B------:R-:W-:Y:S05]  /*58c0*/  @P0 BRA `(.L_x_13010) ;  /* 0x0000001c00380947 */ /* 0x000fea0003800000 */
        /* <DEDUP_REMOVED lines=20> */
.L_x_13014:
[----:B------:R0:W5:Y:S01]  /*5a10*/  LDG.E.U8 R16, desc[UR36][R4.64] ;  /* 0x0000002404107981 */ /* 0x000162000c1e1100 */
[----:B------:R-:W-:Y:S01]  /*5a20*/  IMAD.MOV.U32 R17, RZ, RZ, RZ ;  /* 0x000000ffff117224 */ /* 0x000fe200078e00ff */
[----:B------:R-:W-:Y:S06]  /*5a30*/  BRA `(.L_x_13016) ;  /* 0x0000000c00447947 */ /* 0x000fec0003800000 */
.L_x_13013:
        /* <DEDUP_REMOVED lines=8> */
.L_x_13018:
[----:B------:R-:W2:Y:S02]  /*5ac0*/  LDG.E R16, desc[UR36][R4.64] ;  /* 0x0000002404107981 */ /* 0x000ea4000c1e1900 */
[----:B--2---:R-:W-:Y:S01]  /*5ad0*/  SHF.R.S32.HI R17, RZ, 0x1f, R16 ;  /* 0x0000001fff117819 */ /* 0x004fe20000011410 */
[----:B------:R-:W-:Y:S06]  /*5ae0*/  BRA `(.L_x_13016) ;  /* 0x0000000c00187947 */ /* 0x000fec0003800000 */
.L_x_13017:
[----:B------:R-:W2:Y:S02]  /*5af0*/  LDG.E.S16 R16, desc[UR36][R4.64] ;  /* 0x0000002404107981 */ /* 0x000ea4000c1e1700 */
[----:B--2---:R-:W-:Y:S01]  /*5b00*/  SHF.R.S32.HI R17, RZ, 0x1f, R16 ;  /* 0x0000001fff117819 */ /* 0x004fe20000011410 */
[----:B------:R-:W-:Y:S06]  /*5b10*/  BRA `(.L_x_13016) ;  /* 0x0000000c000c7947 */ /* 0x000fec0003800000 */
.L_x_13012:
        /* <DEDUP_REMOVED lines=9> */
.L_x_13020:
[----:B------:R-:W2:Y:S02]  /*5bb0*/  LDG.E.U16 R4, desc[UR36][R4.64] ;  /* 0x0000002404047981 */ /* 0x000ea4000c1e1500 */
[----:B--2---:R-:W-:-:S06]  /*5bc0*/  HADD2.F32 R16, -RZ, R4.H0_H0 ;  /* 0x20000004ff107230 */ /* 0x004fcc0000004100 */
[----:B------:R-:W2:Y:S01]  /*5bd0*/  F2I.S64.TRUNC R16, R16 ;  /* 0x0000001000107311 */ /* 0x000ea2000020d900 */
[----:B------:R-:W-:Y:S05]  /*5be0*/  BRA `(.L_x_13016) ;  /* 0x0000000800d87947 */ /* 0x000fea0003800000 */
.L_x_13019:
        /* <DEDUP_REMOVED lines=9> */
.L_x_13022:
[----:B------:R-:W2:Y:S02]  /*5c80*/  LDG.E.U16 R4, desc[UR36][R4.64] ;  /* 0x0000002404047981 */ /* 0x000ea4000c1e1500 */
[----:B--2---:R-:W-:-:S06]  /*5c90*/  HADD2.F32 R16, -RZ, R4.H0_H0 ;  /* 0x20000004ff107230 */ /* 0x004fcc0000004100 */
[----:B------:R-:W0:Y:S01]  /*5ca0*/  F2I.S64.TRUNC R16, R16 ;  /* 0x0000001000107311 */ /* 0x000e22000020d900 */
[----:B------:R-:W-:Y:S05]  /*5cb0*/  BRA `(.L_x_13016) ;  /* 0x0000000800a47947 */ /* 0x000fea0003800000 */
.L_x_13021:
[----:B------:R-:W2:Y:S02]  /*5cc0*/  LDG.E.64 R4, desc[UR36][R4.64] ;  /* 0x0000002404047981 */ /* 0x000ea4000c1e1b00 */
[----:B--2---:R0:W1:Y:S01]  /*5cd0*/  F2I.S64.F64.TRUNC R16, R4 ;  /* 0x0000000400107311 */ /* 0x004062000030d900 */
[----:B------:R-:W-:Y:S05]  /*5ce0*/  BRA `(.L_x_13016) ;  /* 0x0000000800987947 */ /* 0x000fea0003800000 */
.L_x_13011:
        /* <DEDUP_REMOVED lines=13> */
.L_x_13025:
[----:B------:R-:W2:Y:S02]  /*5dc0*/  LDG.E.64 R4, desc[UR36][R4.64] ;  /* 0x0000002404047981 */ /* 0x000ea4000c1e1b00 */
[----:B--2---:R0:W1:Y:S01]  /*5dd0*/  F2I.S64.F64.TRUNC R16, R4 ;  /* 0x0000000400107311 */ /* 0x004062000030d900 */
[----:B------:R-:W-:Y:S05]  /*5de0*/  BRA `(.L_x_13016) ;  /* 0x0000000800587947 */ /* 0x000fea0003800000 */
.L_x_13024:
        /* <DEDUP_REMOVED lines=26> */
.L_x_13027:
        /* <DEDUP_REMOVED lines=12> */
[----:B------:R0:W1:Y:S01]  /*6050*/  F2I.S64.TRUNC R16, R0 ;  /* 0x0000000000107311 */ /* 0x000062000020d900 */
[----:B------:R-:W-:Y:S05]  /*6060*/  BRA `(.L_x_13016) ;  /* 0x0000000400b87947 */ /* 0x000fea0003800000 */
.L_x_13026:
[----:B------:R-:W2:Y:S02]  /*6070*/  LDG.E.U16 R16, desc[UR36][R4.64] ;  /* 0x0000002404107981 */ /* 0x000ea4000c1e1500 */
[----:B--2---:R-:W-:-:S06]  /*6080*/  IMAD.U32 R16, R16, 0x10000, RZ ;  /* 0x0001000010107824 */ /* 0x004fcc00078e00ff */
[----:B------:R-:W0:Y:S01]  /*6090*/  F2I.S64.TRUNC R16, R16 ;  /* 0x0000001000107311 */ /* 0x000e22000020d900 */
[----:B------:R-:W-:Y:S05]  /*60a0*/  BRA `(.L_x_13016) ;  /* 0x0000000400a87947 */ /* 0x000fea0003800000 */
.L_x_13023:
        /* <DEDUP_REMOVED lines=11> */
.L_x_13030:
        /* <DEDUP_REMOVED lines=21> */
.L_x_13034:
[----:B------:R-:W-:Y:S05]  /*62b0*/  BSYNC.RECONVERGENT B1 ;  /* 0x0000000000017941 */ /* 0x000fea0003800200 */
.L_x_13033:
[----:B------:R-:W-:Y:S01]  /*62c0*/  IMAD.SHL.U32 R0, R0, 0x100000, RZ ;  /* 0x0010000000007824 */ /* 0x000fe200078e00ff */
[----:B------:R-:W-:-:S04]  /*62d0*/  LEA R3, R3, 0x3b800000, 0x17 ;  /* 0x3b80000003037811 */ /* 0x000fc800078eb8ff */
[----:B------:R-:W-:-:S07]  /*62e0*/  LOP3.LUT R16, R3, R0, R7, 0xfe, !PT ;  /* 0x0000000003107212 */ /* 0x000fce00078efe07 */
.L_x_13032:
[----:B------:R-:W-:Y:S05]  /*62f0*/  BSYNC.RECONVERGENT B0 ;  /* 0x0000000000007941 */ /* 0x000fea0003800200 */
.L_x_13031:
[----:B------:R-:W0:Y:S01]  /*6300*/  F2I.S64.TRUNC R16, R16 ;  /* 0x0000001000107311 */ /* 0x000e22000020d900 */
[----:B------:R-:W-:Y:S05]  /*6310*/  BRA `(.L_x_13016) ;  /* 0x00000004000c7947 */ /* 0x000fea0003800000 */
.L_x_13029:
        /* <DEDUP_REMOVED lines=21> */
.L_x_13038:
[----:B------:R-:W-:Y:S05]  /*6470*/  BSYNC.RECONVERGENT B1 ;  /* 0x0000000000017941 */ /* 0x000fea0003800200 */
.L_x_13037:
[----:B------:R-:W-:Y:S01]  /*6480*/  IMAD.SHL.U32 R0, R0, 0x200000, RZ ;  /* 0x0020000000007824 */ /* 0x000fe200078e00ff */
[----:B------:R-:W-:-:S04]  /*6490*/  LEA R3, R3, 0x37800000, 0x17 ;  /* 0x3780000003037811 */ /* 0x000fc800078eb8ff */
[----:B------:R-:W-:-:S07]  /*64a0*/  LOP3.LUT R16, R3, R0, R7, 0xfe, !PT ;  /* 0x0000000003107212 */ /* 0x000fce00078efe07 */
.L_x_13036:
[----:B------:R-:W-:Y:S05]  /*64b0*/  BSYNC.RECONVERGENT B0 ;  /* 0x0000000000007941 */ /* 0x000fea0003800200 */
.L_x_13035:
[----:B------:R-:W0:Y:S01]  /*64c0*/  F2I.S64.TRUNC R16, R16 ;  /* 0x0000001000107311 */ /* 0x000e22000020d900 */
[----:B------:R-:W-:Y:S05]  /*64d0*/  BRA `(.L_x_13016) ;  /* 0x00000000009c7947 */ /* 0x000fea0003800000 */
.L_x_13028:
        /* <DEDUP_REMOVED lines=14> */
.L_x_13042:
[----:B------:R-:W-:Y:S05]  /*65c0*/  BSYNC.RECONVERGENT B0 ;  /* 0x0000000000007941 */ /* 0x000fea0003800200 */
.L_x_13041:
[----:B------:R-:W0:Y:S01]  /*65d0*/  F2I.S64.TRUNC R16, R16 ;  /* 0x0000001000107311 */ /* 0x000e22000020d900 */
[----:B------:R-:W-:Y:S05]  /*65e0*/  BRA `(.L_x_13016) ;  /* 0x0000000000587947 */ /* 0x000fea0003800000 */
.L_x_13015:
        /* <DEDUP_REMOVED lines=16> */
.L_x_13043:
[----:B------:R-:W-:Y:S01]  /*66f0*/  CS2R R16, SRZ ;  /* 0x0000000000107805 */ /* 0x000fe2000001ff00 */
[----:B------:R-:W-:Y:S06]  /*6700*/  BRA `(.L_x_13016) ;  /* 0x0000000000107947 */ /* 0x000fec0003800000 */
.L_x_13040:
[----:B------:R0:W5:Y:S01]  /*6710*/  LDG.E.64 R16, desc[UR36][R4.64] ;  /* 0x0000002404107981 */ /* 0x000162000c1e1b00 */
[----:B------:R-:W-:Y:S05]  /*6720*/  BRA `(.L_x_13016) ;  /* 0x0000000000087947 */ /* 0x000fea0003800000 */
.L_x_13039:
[----:B------:R0:W5:Y:S01]  /*6730*/  LDG.E R16, desc[UR36][R4.64] ;  /* 0x0000002404107981 */ /* 0x000162000c1e1900 */
[----:B------:R-:W-:-:S07]  /*6740*/  IMAD.MOV.U32 R17, RZ, RZ, RZ ;  /* 0x000000ffff117224 */ /* 0x000fce00078e00ff */
.L_x_13016:
        /* <DEDUP_REMOVED lines=19> */
.L_x_13047:
[----:B------:R0:W5:Y:S01]  /*6880*/  LDG.E.U8 R18, desc[UR36][R4.64] ;  /* 0x0000002404127981 */ /* 0x000162000c1e1100 */
[----:B------:R-:W-:Y:S01]  /*6890*/  IMAD.MOV.U32 R19, RZ, RZ, RZ ;  /* 0x000000ffff137224 */ /* 0x000fe200078e00ff */
[----:B------:R-:W-:Y:S06]  /*68a0*/  BRA `(.L_x_13010) ;  /* 0x0000000c00407947 */ /* 0x000fec0003800000 */
.L_x_13046:
        /* <DEDUP_REMOVED lines=8> */
.L_x_13050:
[----:B------:R-:W2:Y:S02]  /*6930*/  LDG.E R18, desc[UR36][R4.64] ;  /* 0x0000002404127981 */ /* 0x000ea4000c1e1900 */
[----:B--2---:R-:W-:Y:S01]  /*6940*/  SHF.R.S32.HI R19, RZ, 0x1f, R18 ;  /* 0x0000001fff137819 */ /* 0x004fe20000011412 */
[----:B------:R-:W-:Y:S06]  /*6950*/  BRA `(.L_x_13010) ;  /* 0x0000000c00147947 */ /* 0x000fec0003800000 */
.L_x_13049:
[----:B------:R-:W2:Y:S02]  /*6960*/  LDG.E.S16 R18, desc[UR36][R4.64] ;  /* 0x0000002404127981 */ /* 0x000ea4000c1e1700 */
[----:B--2---:R-:W-:Y:S01]  /*6970*/  SHF.R.S32.HI R19, RZ, 0x1f, R18 ;  /* 0x0000001fff137819 */ /* 0x004fe20000011412 */
[----:B------:R-:W-:Y:S06]  /*6980*/  BRA `(.L_x_13010) ;  /* 0x0000000c00087947 */ /* 0x000fec0003800000 */
.L_x_13045:
        /* <DEDUP_REMOVED lines=9> */
.L_x_13052:
[----:B------:R-:W2:Y:S02]  /*6a20*/  LDG.E.U16 R4, desc[UR36][R4.64] ;  /* 0x0000002404047981 */ /* 0x000ea4000c1e1500 */
[----:B--2---:R-:W-:-:S06]  /*6a30*/  HADD2.F32 R18, -RZ, R4.H0_H0 ;  /* 0x20000004ff127230 */ /* 0x004fcc0000004100 */
[----:B------:R-:W0:Y:S01]  /*6a40*/  F2I.S64.TRUNC R18, R18 ;  /* 0x0000001200127311 */ /* 0x000e22000020d900 */
[----:B------:R-:W-:Y:S05]  /*6a50*/  BRA `(.L_x_13010) ;  /* 0x0000000800d47947 */ /* 0x000fea0003800000 */
.L_x_13051:
        /* <DEDUP_REMOVED lines=9> */
.L_x_13054:
[----:B------:R-:W2:Y:S02]  /*6af0*/  LDG.E.U16 R4, desc[UR36][R4.64] ;  /* 0x0000002404047981 */ /* 0x000ea4000c1e1500 */
[----:B--2---:R-:W-:-:S06]  /*6b00*/  HADD2.F32 R18, -RZ, R4.H0_H0 ;  /* 0x20000004ff127230 */ /* 0x004fcc0000004100 */
[----:B------:R-:W0:Y:S01]  /*6b10*/  F2I.S64.TRUNC R18, R18 ;  /* 0x0000001200127311 */ /* 0x000e22000020d900 */
[----:B------:R-:W-:Y:S05]  /*6b20*/  BRA `(.L_x_13010) ;  /* 0x0000000800a07947 */ /* 0x000fea0003800000 */
.L_x_13053:
[----:B------:R-:W2:Y:S02]  /*6b30*/  LDG.E.64 R4, desc[UR36][R4.64] ;  /* 0x0000002404047981 */ /* 0x000ea4000c1e1b00 */
[----:B--2---:R0:W1:Y:S01]  /*6b40*/  F2I.S64.F64.TRUNC R18, R4 ;  /* 0x0000000400127311 */ /* 0x004062000030d900 */
[----:B------:R-:W-:Y:S05]  /*6b50*/  BRA `(.L_x_13010) ;  /* 0x0000000800947947 */ /* 0x000fea0003800000 */
.L_x_13044:
        /* <DEDUP_REMOVED lines=13> */
.L_x_13057:
[----:B------:R-:W2:Y:S02]  /*6c30*/  LDG.E.64 R4, desc[UR36][R4.64] ;  /* 0x0000002404047981 */ /* 0x000ea4000c1e1b00 */
[----:B--2---:R0:W1:Y:S01]  /*6c40*/  F2I.S64.F64.TRUNC R18, R4 ;  /* 0x0000000400127311 */ /* 0x004062000030d900 */
[----:B------:R-:W-:Y:S05]  /*6c50*/  BRA `(.L_x_13010) ;  /* 0x0000000800547947 */ /* 0x000fea0003800000 */
.L_x_13056:
        /* <DEDUP_REMOVED lines=26> */
.L_x_13059:
        /* <DEDUP_REMOVED lines=14> */
.L_x_13058:
[----:B------:R-:W2:Y:S02]  /*6ee0*/  LDG.E.U16 R18, desc[UR36][R4.64] ;  /* 0x0000002404127981 */ /* 0x000ea4000c1e1500 */
[----:B--2---:R-:W-:-:S06]  /*6ef0*/  IMAD.U32 R18, R18, 0x10000, RZ ;  /* 0x0001000012127824 */ /* 0x004fcc00078e00ff */
[----:B------:R-:W0:Y:S01]  /*6f00*/  F2I.S64.TRUNC R18, R18 ;  /* 0x0000001200127311 */ /* 0x000e22000020d900 */
[----:B------:R-:W-:Y:S05]  /*6f10*/  BRA `(.L_x_13010) ;  /* 0x0000000400a47947 */ /* 0x000fea0003800000 */
.L_x_13055:
        /* <DEDUP_REMOVED lines=11> */
.L_x_13062:
        /* <DEDUP_REMOVED lines=21> */
.L_x_13066:
[----:B------:R-:W-:Y:S05]  /*7120*/  BSYNC.RECONVERGENT B1 ;  /* 0x0000000000017941 */ /* 0x000fea0003800200 */
.L_x_13065:
[----:B------:R-:W-:Y:S01]  /*7130*/  IMAD.SHL.U32 R0, R0, 0x100000, RZ ;  /* 0x0010000000007824 */ /* 0x000fe200078e00ff */
[----:B------:R-:W-:-:S04]  /*7140*/  LEA R3, R3, 0x3b800000, 0x17 ;  /* 0x3b80000003037811 */ /* 0x000fc800078eb8ff */
[----:B------:R-:W-:-:S07]  /*7150*/  LOP3.LUT R18, R3, R0, R7, 0xfe, !PT ;  /* 0x0000000003127212 */ /* 0x000fce00078efe07 */
.L_x_13064:
[----:B------:R-:W-:Y:S05]  /*7160*/  BSYNC.RECONVERGENT B0 ;  /* 0x0000000000007941 */ /* 0x000fea0003800200 */
.L_x_13063:
[----:B------:R-:W0:Y:S01]  /*7170*/  F2I.S64.TRUNC R18, R18 ;  /* 0x0000001200127311 */ /* 0x000e22000020d900 */
[----:B------:R-:W-:Y:S05]  /*7180*/  BRA `(.L_x_13010) ;  /* 0x0000000400087947 */ /* 0x000fea0003800000 */
.L_x_13061:
        /* <DEDUP_REMOVED lines=21> */
.L_x_13070:
[----:B------:R-:W-:Y:S05]  /*72e0*/  BSYNC.RECONVERGENT B1 ;  /* 0x0000000000017941 */ /* 0x000fea0003800200 */
.L_x_13069:
[----:B------:R-:W-:Y:S01]  /*72f0*/  IMAD.SHL.U32 R0, R0, 0x200000, RZ ;  /* 0x0020000000007824 */ /* 0x000fe200078e00ff */
[----:B------:R-:W-:-:S04]  /*7300*/  LEA R3, R3, 0x37800000, 0x17 ;  /* 0x3780000003037811 */ /* 0x000fc800078eb8ff */
[----:B------:R-:W-:-:S07]  /*7310*/  LOP3.LUT R18, R3, R0, R7, 0xfe, !PT ;  /* 0x0000000003127212 */ /* 0x000fce00078efe07 */
.L_x_13068:
[----:B------:R-:W-:Y:S05]  /*7320*/  BSYNC.RECONVERGENT B0 ;  /* 0x0000000000007941 */ /* 0x000fea0003800200 */
.L_x_13067:
[----:B------:R-:W0:Y:S01]  /*7330*/  F2I.S64.TRUNC R18, R18 ;  /* 0x0000001200127311 */ /* 0x000e22000020d900 */
[----:B------:R-:W-:Y:S05]  /*7340*/  BRA `(.L_x_13010) ;  /* 0x0000000000987947 */ /* 0x000fea0003800000 */
.L_x_13060:
        /* <DEDUP_REMOVED lines=14> */
.L_x_13074:
[----:B------:R-:W-:Y:S05]  /*7430*/  BSYNC.RECONVERGENT B0 ;  /* 0x0000000000007941 */ /* 0x000fea0003800200 */
.L_x_13073:
[----:B------:R-:W0:Y:S01]  /*7440*/  F2I.S64.TRUNC R18, R18 ;  /* 0x0000001200127311 */ /* 0x000e22000020d900 */
[----:B------:R-:W-:Y:S05]  /*7450*/  BRA `(.L_x_13010) ;  /* 0x0000000000547947 */ /* 0x000fea0003800000 */
.L_x_13048:
        /* <DEDUP_REMOVED lines=16> */
.L_x_13075:
[----:B------:R-:W-:Y:S05]  /*7560*/  BRA `(.L_x_13010) ;  /* 0x0000000000107947 */ /* 0x000fea0003800000 */
.L_x_13072:
[----:B------:R1:W5:Y:S01]  /*7570*/  LDG.E.64 R18, desc[UR36][R4.64] ;  /* 0x0000002404127981 */ /* 0x000362000c1e1b00 */
[----:B------:R-:W-:Y:S05]  /*7580*/  BRA `(.L_x_13010) ;  /* 0x0000000000087947 */ /* 0x000fea0003800000 */
.L_x_13071:
[----:B------:R0:W5:Y:S01]  /*7590*/  LDG.E R18, desc[UR36][R4.64] ;  /* 0x0000002404127981 */ /* 0x000162000c1e1900 */
[----:B------:R-:W-:-:S07]  /*75a0*/  IMAD.MOV.U32 R19, RZ, RZ, RZ ;  /* 0x000000ffff137224 */ /* 0x000fce00078e00ff */
.L_x_13010:
[----:B------:R-:W-:Y:S05]  /*75b0*/  BSYNC.RECONVERGENT B6 ;  /* 0x0000000000067941 */ /* 0x000fea0003800200 */
.L_x_13009:
[C---:B---3--:R-:W-:Y:S01]  /*75c0*/  ISETP.NE.U32.AND P1, PT, R38.reuse, RZ, PT ;  /* 0x000000ff2600720c */ /* 0x048fe20003f25070 */
[----:B------:R-:W3:Y:S01]  /*75d0*/  LDC.U8 R22, c[0x0][0x3b0] ;  /* 0x0000ec00ff167b82 */ /* 0x000ee20000000000 */
[----:B------:R-:W-:Y:S01]  /*75e0*/  ISETP.GT.U32.AND P4, PT, R38, RZ, PT ;  /* 0x000000ff2600720c */ /* 0x000fe20003f84070 */
[----:B------:R-:W-:Y:S01]  /*75f0*/  BSSY.RECONVERGENT B7, `(.L_x_13076) ;  /* 0x00002cf000077945 */ /* 0x000fe20003800200 */
[----:B------:R-:W-:-:S03]  /*7600*/  ISETP.NE.AND.EX P1, PT, R39, RZ, PT, P1 ;  /* 0x000000ff2700720c */ /* 0x000fc60003f25310 */
[----:B------:R-:W-:Y:S01]  /*7610*/  BSSY.RELIABLE B6, `(.L_x_13077) ;  /* 0x00001e8000067945 */ /* 0x000fe20003800100 */
[----:B------:R-:W-:Y:S02]  /*7620*/  ISETP.GT.AND.EX P4, PT, R39, RZ, PT, P4 ;  /* 0x000000ff2700720c */ /* 0x000fe40003f84340 */
[----:B--2--5:R-:W-:Y:S02]  /*7630*/  ISETP.NE.U32.AND P3, PT, R16, RZ, PT ;  /* 0x000000ff1000720c */ /* 0x024fe40003f65070 */
[----:B----4-:R-:W-:Y:S02]  /*7640*/  ISETP.NE.U32.AND P5, PT, R36, RZ, PT ;  /* 0x000000ff2400720c */ /* 0x010fe40003fa5070 */
[----:B------:R-:W-:Y:S02]  /*7650*/  ISETP.NE.U32.AND P6, PT, R26, RZ, PT ;  /* 0x000000ff1a00720c */ /* 0x000fe40003fc5070 */
[----:B------:R-:W-:Y:S02]  /*7660*/  ISETP.NE.AND.EX P3, PT, R17, RZ, PT, P3 ;  /* 0x000000ff1100720c */ /* 0x000fe40003f65330 */
[----:B------:R-:W-:-:S02]  /*7670*/  ISETP.NE.AND.EX P5, PT, R37, RZ, PT, P5 ;  /* 0x000000ff2500720c */ /* 0x000fc40003fa5350 */
[----:B------:R-:W-:Y:S02]  /*7680*/  @P1 SEL R2, RZ, 0x1, !P4 ;  /* 0x00000001ff021807 */ /* 0x000fe40006000000 */
[----:B------:R-:W-:Y:S02]  /*7690*/  ISETP.GT.U32.AND P4, PT, R16, RZ, PT ;  /* 0x000000ff1000720c */ /* 0x000fe40003f84070 */
[----:B------:R-:W-:Y:S01]  /*76a0*/  ISETP.NE.AND.EX P6, PT, R27, RZ, PT, P6 ;  /* 0x000000ff1b00720c */ /* 0x000fe20003fc5360 */
[----:B------:R-:W-:Y:S01]  /*76b0*/  IMAD.MOV.U32 R16, RZ, RZ, R2 ;  /* 0x000000ffff107224 */ /* 0x000fe200078e0002 */
[----:B------:R-:W-:Y:S02]  /*76c0*/  ISETP.GT.AND.EX P4, PT, R17, RZ, PT, P4 ;  /* 0x000000ff1100720c */ /* 0x000fe40003f84340 */
[----:B------:R-:W-:Y:S02]  /*76d0*/  SEL R17, R23, RZ, !P1 ;  /* 0x000000ff17117207 */ /* 0x000fe40004800000 */
[----:B------:R-:W-:-:S02]  /*76e0*/  ISETP.GE.AND P1, PT, R32, R33, PT ;  /* 0x000000212000720c */ /* 0x000fc40003f26270 */
[----:B------:R-:W-:Y:S02]  /*76f0*/  ISETP.GT.U32.AND P0, PT, R36, RZ, PT ;  /* 0x000000ff2400720c */ /* 0x000fe40003f04070 */
[----:B------:R-:W-:Y:S02]  /*7700*/  ISETP.GT.U32.AND P2, PT, R26, RZ, PT ;  /* 0x000000ff1a00720c */ /* 0x000fe40003f44070 */
[----:B------:R-:W-:Y:S02]  /*7710*/  ISETP.GT.AND.EX P0, PT, R37, RZ, PT, P0 ;  /* 0x000000ff2500720c */ /* 0x000fe40003f04300 */
[----:B------:R-:W-:Y:S02]  /*7720*/  ISETP.GT.AND.EX P2, PT, R27, RZ, PT, P2 ;  /* 0x000000ff1b00720c */ /* 0x000fe40003f44320 */
[----:B01----:R-:W-:Y:S02]  /*7730*/  SEL R5, R29, RZ, !P5 ;  /* 0x000000ff1d057207 */ /* 0x003fe40006800000 */
[----:B------:R-:W-:-:S02]  /*7740*/  SEL R19, R19, RZ, !P3 ;  /* 0x000000ff13137207 */ /* 0x000fc40005800000 */
[----:B------:R-:W-:Y:S02]  /*7750*/  @P3 SEL R18, RZ, 0x1, !P4 ;  /* 0x00000001ff123807 */ /* 0x000fe40006000000 */
[----:B------:R-:W-:Y:S02]  /*7760*/  SEL R25, R25, RZ, !P6 ;  /* 0x000000ff19197207 */ /* 0x000fe40007000000 */
[----:B------:R-:W-:Y:S02]  /*7770*/  @P5 SEL R31, RZ, 0x1, !P0 ;  /* 0x00000001ff1f5807 */ /* 0x000fe40004000000 */
[----:B------:R-:W-:Y:S01]  /*7780*/  @P6 SEL R30, RZ, 0x1, !P2 ;  /* 0x00000001ff1e6807 */ /* 0x000fe20005000000 */
[----:B---3--:R-:W-:Y:S06]  /*7790*/  @P1 BRA `(.L_x_13078) ;  /* 0x0000001c00301947 */ /* 0x008fec0003800000 */
[----:B------:R-:W0:Y:S01]  /*77a0*/  LDCU UR4, c[0x0][0x3b4] ;  /* 0x00007680ff0477ac */ /* 0x000e220008000800 */
[----:B------:R-:W1:Y:S01]  /*77b0*/  LDC.64 R8, c[0x0][0x388] ;  /* 0x0000e200ff087b82 */ /* 0x000e620000000a00 */
[----:B------:R-:W-:Y:S01]  /*77c0*/  IMAD R0, R34, 0x200, R32 ;  /* 0x0000020022007824 */ /* 0x000fe200078e0220 */
[----:B------:R-:W-:Y:S01]  /*77d0*/  PRMT R4, R22, 0x9910, RZ ;  /* 0x0000991016047816 */ /* 0x000fe200000000ff */
[----:B------:R-:W-:Y:S02]  /*77e0*/  VIADD R32, R32, 0x80 ;  /* 0x0000008020207836 */ /* 0x000fe40000000000 */
[----:B------:R-:W-:Y:S02]  /*77f0*/  IMAD.MOV.U32 R24, RZ, RZ, R30 ;  /* 0x000000ffff187224 */ /* 0x000fe400078e001e */
[----:B0-----:R-:W-:Y:S02]  /*7800*/  IMAD R3, R0, UR4, RZ ;  /* 0x0000000400037c24 */ /* 0x001fe4000f8e02ff */
[----:B------:R-:W-:-:S02]  /*7810*/  IMAD.MOV.U32 R0, RZ, RZ, R4 ;  /* 0x000000ffff007224 */ /* 0x000fc400078e0004 */
[----:B------:R-:W-:-:S03]  /*7820*/  IMAD.MOV.U32 R4, RZ, RZ, R31 ;  /* 0x000000ffff047224 */ /* 0x000fc600078e001f */
        /* <DEDUP_REMOVED lines=14> */
.L_x_13082:
[----:B------:R0:W-:Y:S01]  /*7910*/  STG.E.U8 desc[UR36][R8.64], R31 ;  /* 0x0000001f08007986 */ /* 0x0001e2000c101124 */
[----:B------:R-:W-:Y:S05]  /*7920*/  BRA `(.L_x_13084) ;  /* 0x0000000c00307947 */ /* 0x000fea0003800000 */
.L_x_13081:
[----:B------:R-:W-:-:S13]  /*7930*/  ISETP.NE.AND P0, PT, R0, 0x2, PT ;  /* 0x000000020000780c */ /* 0x000fda0003f05270 */
[----:B------:R-:W-:Y:S05]  /*7940*/  @!P0 BRA `(.L_x_13085) ;  /* 0x0000000000208947 */ /* 0x000fea0003800000 */
[----:B------:R-:W-:-:S13]  /*7950*/  ISETP.NE.AND P0, PT, R0, 0x3, PT ;  /* 0x000000030000780c */ /* 0x000fda0003f05270 */
[----:B------:R-:W-:Y:S05]  /*7960*/  @!P0 BRA `(.L_x_13086) ;  /* 0x0000000000108947 */ /* 0x000fea0003800000 */
[----:B------:R-:W-:-:S13]  /*7970*/  ISETP.NE.AND P0, PT, R0, 0x4, PT ;  /* 0x000000040000780c */ /* 0x000fda0003f05270 */
[----:B------:R-:W-:Y:S05]  /*7980*/  @P0 BRA `(.L_x_13083) ;  /* 0x0000000800880947 */ /* 0x000fea0003800000 */
[----:B------:R0:W-:Y:S01]  /*7990*/  STG.E.64 desc[UR36][R8.64], R4 ;  /* 0x0000000408007986 */ /* 0x0001e2000c101b24 */
[----:B------:R-:W-:Y:S05]  /*79a0*/  BRA `(.L_x_13084) ;  /* 0x0000000c00107947 */ /* 0x000fea0003800000 */
.L_x_13086:
[----:B------:R0:W-:Y:S01]  /*79b0*/  STG.E desc[UR36][R8.64], R31 ;  /* 0x0000001f08007986 */ /* 0x0001e2000c101924 */
[----:B------:R-:W-:Y:S05]  /*79c0*/  BRA `(.L_x_13084) ;  /* 0x0000000c00087947 */ /* 0x000fea0003800000 */
.L_x_13085:
[----:B------:R0:W-:Y:S01]  /*79d0*/  STG.E.U16 desc[UR36][R8.64], R31 ;  /* 0x0000001f08007986 */ /* 0x0001e2000c101524 */
[----:B------:R-:W-:Y:S05]  /*79e0*/  BRA `(.L_x_13084) ;  /* 0x0000000c00007947 */ /* 0x000fea0003800000 */
.L_x_13080:
[----:B------:R-:W-:-:S13]  /*79f0*/  ISETP.GT.AND P0, PT, R0, 0x6, PT ;  /* 0x000000060000780c */ /* 0x000fda0003f04270 */
[----:B------:R-:W-:Y:S05]  /*7a00*/  @P0 BRA `(.L_x_13087) ;  /* 0x00000000002c0947 */ /* 0x000fea0003800000 */
[----:B------:R-:W-:-:S13]  /*7a10*/  ISETP.NE.AND P0, PT, R0, 0x5, PT ;  /* 0x000000050000780c */ /* 0x000fda0003f05270 */
[----:B------:R-:W-:Y:S05]  /*7a20*/  @!P0 BRA `(.L_x_13088) ;  /* 0x0000000000148947 */ /* 0x000fea0003800000 */
[----:B------:R-:W-:-:S13]  /*7a30*/  ISETP.NE.AND P0, PT, R0, 0x6, PT ;  /* 0x000000060000780c */ /* 0x000fda0003f05270 */
[----:B------:R-:W-:Y:S05]  /*7a40*/  @P0 BRA `(.L_x_13083) ;  /* 0x0000000800580947 */ /* 0x000fea0003800000 */
[----:B------:R-:W0:Y:S02]  /*7a50*/  I2F.S64 R5, R4 ;  /* 0x0000000400057312 */ /* 0x000e240000301400 */
[----:B0-----:R1:W-:Y:S01]  /*7a60*/  STG.E desc[UR36][R8.64], R5 ;  /* 0x0000000508007986 */ /* 0x0013e2000c101924 */
[----:B------:R-:W-:Y:S05]  /*7a70*/  BRA `(.L_x_13084) ;  /* 0x0000000800dc7947 */ /* 0x000fea0003800000 */
.L_x_13088:
[----:B------:R-:W0:Y:S02]  /*7a80*/  I2F.S64 R0, R4 ;  /* 0x0000000400007312 */ /* 0x000e240000301400 */
[----:B0-----:R-:W-:-:S05]  /*7a90*/  F2FP.F16.F32.PACK_AB R0, RZ, R0 ;  /* 0x00000000ff00723e */ /* 0x001fca00000000ff */
[----:B------:R0:W-:Y:S01]  /*7aa0*/  STG.E.U16 desc[UR36][R8.64], R0 ;  /* 0x0000000008007986 */ /* 0x0001e2000c101524 */
[----:B------:R-:W-:Y:S05]  /*7ab0*/  BRA `(.L_x_13084) ;  /* 0x0000000800cc7947 */ /* 0x000fea0003800000 */
.L_x_13087:
[----:B------:R-:W-:-:S13]  /*7ac0*/  ISETP.NE.AND P0, PT, R0, 0x7, PT ;  /* 0x000000070000780c */ /* 0x000fda0003f05270 */
[----:B------:R-:W-:Y:S05]  /*7ad0*/  @!P0 BRA `(.L_x_13089) ;  /* 0x0000000000348947 */ /* 0x000fea0003800000 */
[----:B------:R-:W-:-:S13]  /*7ae0*/  ISETP.NE.AND P0, PT, R0, 0x8, PT ;  /* 0x000000080000780c */ /* 0x000fda0003f05270 */
[----:B------:R-:W-:Y:S05]  /*7af0*/  @!P0 BRA `(.L_x_13090) ;  /* 0x0000000000188947 */ /* 0x000fea0003800000 */
[----:B------:R-:W-:-:S13]  /*7b00*/  ISETP.NE.AND P0, PT, R0, 0x9, PT ;  /* 0x000000090000780c */ /* 0x000fda0003f05270 */
[----:B------:R-:W-:Y:S05]  /*7b10*/  @P0 BRA `(.L_x_13083) ;  /* 0x0000000800240947 */ /* 0x000fea0003800000 */
[----:B------:R-:W0:Y:S01]  /*7b20*/  I2F.S64 R6, R4 ;  /* 0x0000000400067312 */ /* 0x000e220000301400 */
[----:B------:R-:W-:-:S05]  /*7b30*/  IMAD.MOV.U32 R7, RZ, RZ, RZ ;  /* 0x000000ffff077224 */ /* 0x000fca00078e00ff */
[----:B0-----:R2:W-:Y:S01]  /*7b40*/  STG.E.64 desc[UR36][R8.64], R6 ;  /* 0x0000000608007986 */ /* 0x0015e2000c101b24 */
[----:B------:R-:W-:Y:S05]  /*7b50*/  BRA `(.L_x_13084) ;  /* 0x0000000800a47947 */ /* 0x000fea0003800000 */
.L_x_13090:
[----:B------:R-:W0:Y:S02]  /*7b60*/  I2F.S64 R4, R4 ;  /* 0x0000000400047312 */ /* 0x000e240000301400 */
[----:B0-----:R-:W-:-:S04]  /*7b70*/  F2FP.F16.F32.PACK_AB R3, RZ, R4 ;  /* 0x00000004ff03723e */ /* 0x001fc800000000ff */
[----:B------:R-:W-:-:S05]  /*7b80*/  PRMT R3, R3, 0x5410, RZ ;  /* 0x0000541003037816 */ /* 0x000fca00000000ff */
[----:B------:R3:W-:Y:S01]  /*7b90*/  STG.E desc[UR36][R8.64], R3 ;  /* 0x0000000308007986 */ /* 0x0007e2000c101924 */
[----:B------:R-:W-:Y:S05]  /*7ba0*/  BRA `(.L_x_13084) ;  /* 0x0000000800907947 */ /* 0x000fea0003800000 */
.L_x_13089:
[----:B------:R-:W0:Y:S02]  /*7bb0*/  I2F.F64.S64 R4, R4 ;  /* 0x0000000400047312 */ /* 0x000e240000301c00 */
[----:B0-----:R4:W-:Y:S01]  /*7bc0*/  STG.E.64 desc[UR36][R8.64], R4 ;  /* 0x0000000408007986 */ /* 0x0019e2000c101b24 */
[----:B------:R-:W-:Y:S05]  /*7bd0*/  BRA `(.L_x_13084) ;  /* 0x0000000800847947 */ /* 0x000fea0003800000 */
.L_x_13079:
        /* <DEDUP_REMOVED lines=8> */
[----:B------:R-:W-:-:S04]  /*7c60*/  ISETP.NE.U32.AND P0, PT, R31, RZ, PT ;  /* 0x000000ff1f00720c */ /* 0x000fc80003f05070 */
[----:B------:R-:W-:-:S04]  /*7c70*/  ISETP.NE.AND.EX P0, PT, R5, RZ, PT, P0 ;  /* 0x000000ff0500720c */ /* 0x000fc80003f05300 */
[----:B------:R-:W-:-:S05]  /*7c80*/  SEL R3, RZ, 0x1, !P0 ;  /* 0x00000001ff037807 */ /* 0x000fca0004000000 */
[----:B------:R0:W-:Y:S01]  /*7c90*/  STG.E.U8 desc[UR36][R8.64], R3 ;  /* 0x0000000308007986 */ /* 0x0001e2000c101124 */
[----:B------:R-:W-:Y:S05]  /*7ca0*/  BRA `(.L_x_13084) ;  /* 0x0000000800507947 */ /* 0x000fea0003800000 */
.L_x_13093:
[----:B------:R-:W0:Y:S01]  /*7cb0*/  I2F.F64.S64 R4, R4 ;  /* 0x0000000400047312 */ /* 0x000e220000301c00 */
[----:B------:R-:W-:-:S05]  /*7cc0*/  CS2R R6, SRZ ;  /* 0x0000000000067805 */ /* 0x000fca000001ff00 */
[----:B0-----:R0:W-:Y:S01]  /*7cd0*/  STG.E.128 desc[UR36][R8.64], R4 ;  /* 0x0000000408007986 */ /* 0x0011e2000c101d24 */
[----:B------:R-:W-:Y:S05]  /*7ce0*/  BRA `(.L_x_13084) ;  /* 0x0000000800407947 */ /* 0x000fea0003800000 */
.L_x_13092:
[----:B------:R-:W-:-:S13]  /*7cf0*/  ISETP.NE.AND P0, PT, R0, 0xf, PT ;  /* 0x0000000f0000780c */ /* 0x000fda0003f05270 */
[----:B------:R-:W-:Y:S05]  /*7d00*/  @!P0 BRA `(.L_x_13094) ;  /* 0x0000000000a08947 */ /* 0x000fea0003800000 */
[----:B------:R-:W-:-:S13]  /*7d10*/  ISETP.NE.AND P0, PT, R0, 0x17, PT ;  /* 0x000000170000780c */ /* 0x000fda0003f05270 */
[----:B------:R-:W-:Y:S05]  /*7d20*/  @!P0 BRA `(.L_x_13095) ;  /* 0x00000000004c8947 */ /* 0x000fea0003800000 */
[----:B------:R-:W-:-:S13]  /*7d30*/  ISETP.NE.AND P0, PT, R0, 0x18, PT ;  /* 0x000000180000780c */ /* 0x000fda0003f05270 */
[----:B------:R-:W-:Y:S05]  /*7d40*/  @P0 BRA `(.L_x_13083) ;  /* 0x0000000400980947 */ /* 0x000fea0003800000 */
        /* <DEDUP_REMOVED lines=13> */
.L_x_13097:
[----:B------:R-:W-:Y:S05]  /*7e20*/  BSYNC.RECONVERGENT B0 ;  /* 0x0000000000007941 */ /* 0x000fea0003800200 */
.L_x_13096:
[----:B------:R-:W-:-:S05]  /*7e30*/  LOP3.LUT R7, R0, 0x80, R7, 0xf8, !PT ;  /* 0x0000008000077812 */ /* 0x000fca00078ef807 */
[----:B------:R0:W-:Y:S01]  /*7e40*/  STG.E.U8 desc[UR36][R8.64], R7 ;  /* 0x0000000708007986 */ /* 0x0001e2000c101124 */
[----:B------:R-:W-:Y:S05]  /*7e50*/  BRA `(.L_x_13084) ;  /* 0x0000000400e47947 */ /* 0x000fea0003800000 */
.L_x_13095:
        /* <DEDUP_REMOVED lines=15> */
.L_x_13099:
[----:B------:R-:W-:Y:S05]  /*7f50*/  BSYNC.RECONVERGENT B0 ;  /* 0x0000000000007941 */ /* 0x000fea0003800200 */
.L_x_13098:
[----:B------:R-:W-:-:S05]  /*7f60*/  LOP3.LUT R7, R0, 0x80, R7, 0xf8, !PT ;  /* 0x0000008000077812 */ /* 0x000fca00078ef807 */
[----:B------:R0:W-:Y:S01]  /*7f70*/  STG.E.U8 desc[UR36][R8.64], R7 ;  /* 0x0000000708007986 */ /* 0x0001e2000c101124 */
[----:B------:R-:W-:Y:S05]  /*7f80*/  BRA `(.L_x_13084) ;  /* 0x0000000400987947 */ /* 0x000fea0003800000 */
.L_x_13094:
[----:B------:R-:W0:Y:S02]  /*7f90*/  I2F.S64 R0, R4 ;  /* 0x0000000400007312 */ /* 0x000e240000301400 */
[----:B0-----:R-:W-:-:S05]  /*7fa0*/  F2FP.BF16.F32.PACK_AB R0, RZ, R0 ;  /* 0x00000000ff00723e */ /* 0x001fca00000010ff */
[----:B------:R0:W-:Y:S01]  /*7fb0*/  STG.E.U16 desc[UR36][R8.64], R0 ;  /* 0x0000000008007986 */ /* 0x0001e2000c101524 */
[----:B------:R-:W-:Y:S05]  /*7fc0*/  BRA `(.L_x_13084) ;  /* 0x0000000400887947 */ /* 0x000fea0003800000 */
.L_x_13091:
        /* <DEDUP_REMOVED lines=10> */
.L_x_13102:
        /* <DEDUP_REMOVED lines=13> */
.L_x_13105:
[----:B------:R-:W-:-:S04]  /*8140*/  SHF.R.U32.HI R0, RZ, 0x14, R5 ;  /* 0x00000014ff007819 */ /* 0x000fc80000011605 */
[----:B------:R-:W-:-:S04]  /*8150*/  LOP3.LUT R0, R0, 0x1, RZ, 0xc0, !PT ;  /* 0x0000000100007812 */ /* 0x000fc800078ec0ff */
[----:B------:R-:W-:-:S04]  /*8160*/  IADD3 R0, PT, PT, R5, 0x487ffff, R0 ;  /* 0x0487ffff05007810 */ /* 0x000fc80007ffe000 */
[----:B------:R-:W-:-:S04]  /*8170*/  SHF.R.U32.HI R0, RZ, 0x14, R0 ;  /* 0x00000014ff007819 */ /* 0x000fc80000011600 */
[----:B------:R-:W-:-:S07]  /*8180*/  LOP3.LUT R3, R0, 0xff, RZ, 0xc0, !PT ;  /* 0x000000ff00037812 */ /* 0x000fce00078ec0ff */
.L_x_13106:
[----:B------:R-:W-:-:S04]  /*8190*/  SHF.R.U32.HI R0, RZ, 0x18, R5 ;  /* 0x00000018ff007819 */ /* 0x000fc80000011605 */
[----:B------:R-:W-:-:S07]  /*81a0*/  LOP3.LUT R0, R3, 0x80, R0, 0xf8, !PT ;  /* 0x0000008003007812 */ /* 0x000fce00078ef800 */
.L_x_13104:
[----:B------:R-:W-:Y:S05]  /*81b0*/  BSYNC.RECONVERGENT B0 ;  /* 0x0000000000007941 */ /* 0x000fea0003800200 */
.L_x_13103:
[----:B------:R0:W-:Y:S01]  /*81c0*/  STG.E.U8 desc[UR36][R8.64], R0 ;  /* 0x0000000008007986 */ /* 0x0001e2000c101124 */
[----:B------:R-:W-:Y:S05]  /*81d0*/  BRA `(.L_x_13084) ;  /* 0x0000000400047947 */ /* 0x000fea0003800000 */
.L_x_13101:
        /* <DEDUP_REMOVED lines=13> */
.L_x_13109:
[----:B------:R-:W-:-:S04]  /*82b0*/  SHF.R.U32.HI R0, RZ, 0x15, R5 ;  /* 0x00000015ff007819 */ /* 0x000fc80000011605 */
[----:B------:R-:W-:-:S04]  /*82c0*/  LOP3.LUT R0, R0, 0x1, RZ, 0xc0, !PT ;  /* 0x0000000100007812 */ /* 0x000fc800078ec0ff */
[----:B------:R-:W-:-:S04]  /*82d0*/  IADD3 R0, PT, PT, R5, 0x88fffff, R0 ;  /* 0x088fffff05007810 */ /* 0x000fc80007ffe000 */
[----:B------:R-:W-:-:S04]  /*82e0*/  SHF.R.U32.HI R0, RZ, 0x15, R0 ;  /* 0x00000015ff007819 */ /* 0x000fc80000011600 */
[----:B------:R-:W-:-:S07]  /*82f0*/  LOP3.LUT R3, R0, 0xff, RZ, 0xc0, !PT ;  /* 0x000000ff00037812 */ /* 0x000fce00078ec0ff */
.L_x_13110:
[----:B------:R-:W-:-:S04]  /*8300*/  SHF.R.U32.HI R0, RZ, 0x18, R5 ;  /* 0x00000018ff007819 */ /* 0x000fc80000011605 */
[----:B------:R-:W-:-:S07]  /*8310*/  LOP3.LUT R0, R3, 0x80, R0, 0xf8, !PT ;  /* 0x0000008003007812 */ /* 0x000fce00078ef800 */
.L_x_13108:
[----:B------:R-:W-:Y:S05]  /*8320*/  BSYNC.RECONVERGENT B0 ;  /* 0x0000000000007941 */ /* 0x000fea0003800200 */
.L_x_13107:
[----:B------:R0:W-:Y:S01]  /*8330*/  STG.E.U8 desc[UR36][R8.64], R0 ;  /* 0x0000000008007986 */ /* 0x0001e2000c101124 */
[----:B------:R-:W-:Y:S05]  /*8340*/  BRA `(.L_x_13084) ;  /* 0x0000000000a87947 */ /* 0x000fea0003800000 */
.L_x_13100:
[----:B------:R-:W-:-:S13]  /*8350*/  ISETP.NE.AND P0, PT, R0, 0x1c, PT ;  /* 0x0000001c0000780c */ /* 0x000fda0003f05270 */
[----:B------:R-:W-:Y:S05]  /*8360*/  @!P0 BRA `(.L_x_13111) ;  /* 0x00000000009c8947 */ /* 0x000fea0003800000 */
[----:B------:R-:W-:-:S13]  /*8370*/  ISETP.NE.AND P0, PT, R0, 0x1d, PT ;  /* 0x0000001d0000780c */ /* 0x000fda0003f05270 */
[----:B------:R-:W-:Y:S05]  /*8380*/  @!P0 BRA `(.L_x_13112) ;  /* 0x00000000008c8947 */ /* 0x000fea0003800000 */
[----:B------:R-:W-:-:S13]  /*8390*/  ISETP.NE.AND P0, PT, R0, 0x2c, PT ;  /* 0x0000002c0000780c */ /* 0x000fda0003f05270 */
[----:B------:R-:W-:Y:S05]  /*83a0*/  @!P0 BRA `(.L_x_13113) ;  /* 0x0000000000448947 */ /* 0x000fea0003800000 */
.L_x_13083:
        /* <DEDUP_REMOVED lines=16> */
.L_x_13114:
[----:B------:R-:W-:Y:S05]  /*84b0*/  BRA `(.L_x_13084) ;  /* 0x00000000004c7947 */ /* 0x000fea0003800000 */
.L_x_13113:
[----:B------:R-:W0:Y:S02]  /*84c0*/  I2F.S64 R4, R4 ;  /* 0x0000000400047312 */ /* 0x000e240000301400 */
        /* <DEDUP_REMOVED lines=15> */
.L_x_13112:
[----:B------:R0:W-:Y:S01]  /*85c0*/  STG.E.64 desc[UR36][R8.64], R4 ;  /* 0x0000000408007986 */ /* 0x0001e2000c101b24 */
[----:B------:R-:W-:Y:S05]  /*85d0*/  BRA `(.L_x_13084) ;  /* 0x0000000000047947 */ /* 0x000fea0003800000 */
.L_x_13111:
[----:B------:R0:W-:Y:S02]  /*85e0*/  STG.E desc[UR36][R8.64], R31 ;  /* 0x0000001f08007986 */ /* 0x0001e4000c101924 */
.L_x_13084:
        /* <DEDUP_REMOVED lines=23> */
.L_x_13119:
[----:B------:R4:W-:Y:S01]  /*8760*/  STG.E.U8 desc[UR36][R8.64], R30 ;  /* 0x0000001e08007986 */ /* 0x0009e2000c101124 */
[----:B------:R-:W-:Y:S05]  /*8770*/  BRA `(.L_x_13121) ;  /* 0x0000000c00347947 */ /* 0x000fea0003800000 */
.L_x_13118:
        /* <DEDUP_REMOVED lines=8> */
.L_x_13123:
[----:B------:R2:W-:Y:S01]  /*8800*/  STG.E desc[UR36][R8.64], R30 ;  /* 0x0000001e08007986 */ /* 0x0005e2000c101924 */
[----:B------:R-:W-:Y:S05]  /*8810*/  BRA `(.L_x_13121) ;  /* 0x0000000c000c7947 */ /* 0x000fea0003800000 */
.L_x_13122:
[----:B------:R0:W-:Y:S01]  /*8820*/  STG.E.U16 desc[UR36][R8.64], R30 ;  /* 0x0000001e08007986 */ /* 0x0001e2000c101524 */
[----:B------:R-:W-:Y:S05]  /*8830*/  BRA `(.L_x_13121) ;  /* 0x0000000c00047947 */ /* 0x000fea0003800000 */
.L_x_13117:
        /* <DEDUP_REMOVED lines=9> */
.L_x_13125:
[----:B------:R-:W0:Y:S02]  /*88d0*/  I2F.S64 R0, R24 ;  /* 0x0000001800007312 */ /* 0x000e240000301400 */
[----:B0-----:R-:W-:-:S05]  /*88e0*/  F2FP.F16.F32.PACK_AB R0, RZ, R0 ;  /* 0x00000000ff00723e */ /* 0x001fca00000000ff */
[----:B------:R0:W-:Y:S01]  /*88f0*/  STG.E.U16 desc[UR36][R8.64], R0 ;  /* 0x0000000008007986 */ /* 0x0001e2000c101524 */
[----:B------:R-:W-:Y:S05]  /*8900*/  BRA `(.L_x_13121) ;  /* 0x0000000800d07947 */ /* 0x000fea0003800000 */
.L_x_13124:
        /* <DEDUP_REMOVED lines=10> */
.L_x_13127:
[----:B------:R-:W0:Y:S02]  /*89b0*/  I2F.S64 R24, R24 ;  /* 0x0000001800187312 */ /* 0x000e240000301400 */
[----:B0-----:R-:W-:-:S04]  /*89c0*/  F2FP.F16.F32.PACK_AB R3, RZ, R24 ;  /* 0x00000018ff03723e */ /* 0x001fc800000000ff */
[----:B------:R-:W-:-:S05]  /*89d0*/  PRMT R3, R3, 0x5410, RZ ;  /* 0x0000541003037816 */ /* 0x000fca00000000ff */
[----:B------:R0:W-:Y:S01]  /*89e0*/  STG.E desc[UR36][R8.64], R3 ;  /* 0x0000000308007986 */ /* 0x0001e2000c101924 */
[----:B------:R-:W-:Y:S05]  /*89f0*/  BRA `(.L_x_13121) ;  /* 0x0000000800947947 */ /* 0x000fea0003800000 */
.L_x_13126:
[----:B------:R-:W0:Y:S02]  /*8a00*/  I2F.F64.S64 R24, R24 ;  /* 0x0000001800187312 */ /* 0x000e240000301c00 */
[----:B0-----:R0:W-:Y:S01]  /*8a10*/  STG.E.64 desc[UR36][R8.64], R24 ;  /* 0x0000001808007986 */ /* 0x0011e2000c101b24 */
[----:B------:R-:W-:Y:S05]  /*8a20*/  BRA `(.L_x_13121) ;  /* 0x0000000800887947 */ /* 0x000fea0003800000 */
.L_x_13116:
        /* <DEDUP_REMOVED lines=12> */
.L_x_13131:
        /* <DEDUP_REMOVED lines=17> */
.L_x_13134:
[----:B------:R-:W-:-:S04]  /*8c00*/  SHF.R.U32.HI R3, RZ, 0x18, R25 ;  /* 0x00000018ff037819 */ /* 0x000fc80000011619 */
[----:B------:R-:W-:-:S04]  /*8c10*/  LOP3.LUT R0, R0, 0x80, R3, 0xf8, !PT ;  /* 0x0000008000007812 */ /* 0x000fc800078ef803 */
[----:B------:R-:W-:-:S07]  /*8c20*/  PRMT R4, R0, 0x7610, R4 ;  /* 0x0000761000047816 */ /* 0x000fce0000000004 */
.L_x_13133:
[----:B------:R-:W-:Y:S05]  /*8c30*/  BSYNC.RECONVERGENT B0 ;  /* 0x0000000000007941 */ /* 0x000fea0003800200 */
.L_x_13132:
[----:B------:R0:W-:Y:S01]  /*8c40*/  STG.E.U8 desc[UR36][R8.64], R4 ;  /* 0x0000000408007986 */ /* 0x0001e2000c101124 */
[----:B------:R-:W-:Y:S05]  /*8c50*/  BRA `(.L_x_13121) ;  /* 0x0000000400fc7947 */ /* 0x000fea0003800000 */
.L_x_13130:
        /* <DEDUP_REMOVED lines=17> */
.L_x_13137:
[----:B------:R-:W-:-:S04]  /*8d70*/  SHF.R.U32.HI R3, RZ, 0x18, R25 ;  /* 0x00000018ff037819 */ /* 0x000fc80000011619 */
[----:B------:R-:W-:-:S04]  /*8d80*/  LOP3.LUT R0, R0, 0x80, R3, 0xf8, !PT ;  /* 0x0000008000007812 */ /* 0x000fc800078ef803 */
[----:B------:R-:W-:-:S07]  /*8d90*/  PRMT R4, R0, 0x7610, R4 ;  /* 0x0000761000047816 */ /* 0x000fce0000000004 */
.L_x_13136:
[----:B------:R-:W-:Y:S05]  /*8da0*/  BSYNC.RECONVERGENT B0 ;  /* 0x0000000000007941 */ /* 0x000fea0003800200 */
.L_x_13135:
[----:B------:R0:W-:Y:S01]  /*8db0*/  STG.E.U8 desc[UR36][R8.64], R4 ;  /* 0x0000000408007986 */ /* 0x0001e2000c101124 */
[----:B------:R-:W-:Y:S05]  /*8dc0*/  BRA `(.L_x_13121) ;  /* 0x0000000400a07947 */ /* 0x000fea0003800000 */
.L_x_13129:
[----:B------:R-:W-:-:S13]  /*8dd0*/  ISETP.NE.AND P0, PT, R0, 0x1c, PT ;  /* 0x0000001c0000780c */ /* 0x000fda0003f05270 */
[----:B------:R-:W-:Y:S05]  /*8de0*/  @!P0 BRA `(.L_x_13138) ;  /* 0x0000000000588947 */ /* 0x000fea0003800000 */
[----:B------:R-:W-:-:S13]  /*8df0*/  ISETP.NE.AND P0, PT, R0, 0x1d, PT ;  /* 0x0000001d0000780c */ /* 0x000fda0003f05270 */
[----:B------:R-:W-:Y:S05]  /*8e00*/  @!P0 BRA `(.L_x_13139) ;  /* 0x0000000000488947 */ /* 0x000fea0003800000 */
[----:B------:R-:W-:-:S13]  /*8e10*/  ISETP.NE.AND P0, PT, R0, 0x2c, PT ;  /* 0x0000002c0000780c */ /* 0x000fda0003f05270 */
[----:B------:R-:W-:Y:S05]  /*8e20*/  @P0 BRA `(.L_x_13120) ;  /* 0x0000000000a40947 */ /* 0x000fea0003800000 */
        /* <DEDUP_REMOVED lines=16> */
.L_x_13139:
[----:B------:R0:W-:Y:S01]  /*8f30*/  STG.E.64 desc[UR36][R8.64], R24 ;  /* 0x0000001808007986 */ /* 0x0001e2000c101b24 */
[----:B------:R-:W-:Y:S05]  /*8f40*/  BRA `(.L_x_13121) ;  /* 0x0000000400407947 */ /* 0x000fea0003800000 */
.L_x_13138:
[----:B------:R0:W-:Y:S01]  /*8f50*/  STG.E desc[UR36][R8.64], R30 ;  /* 0x0000001e08007986 */ /* 0x0001e2000c101924 */
[----:B------:R-:W-:Y:S05]  /*8f60*/  BRA `(.L_x_13121) ;  /* 0x0000000400387947 */ /* 0x000fea0003800000 */
.L_x_13128:
        /* <DEDUP_REMOVED lines=11> */
.L_x_13141:
[----:B------:R-:W0:Y:S01]  /*9020*/  I2F.F64.S64 R4, R24 ;  /* 0x0000001800047312 */ /* 0x000e220000301c00 */
[----:B------:R-:W-:-:S05]  /*9030*/  CS2R R6, SRZ ;  /* 0x0000000000067805 */ /* 0x000fca000001ff00 */
[----:B0-----:R0:W-:Y:S01]  /*9040*/  STG.E.128 desc[UR36][R8.64], R4 ;  /* 0x0000000408007986 */ /* 0x0011e2000c101d24 */
[----:B------:R-:W-:Y:S05]  /*9050*/  BRA `(.L_x_13121) ;  /* 0x0000000000fc7947 */ /* 0x000fea0003800000 */
.L_x_13140:
[----:B------:R-:W-:-:S13]  /*9060*/  ISETP.NE.AND P0, PT, R0, 0xf, PT ;  /* 0x0000000f0000780c */ /* 0x000fda0003f05270 */
[----:B------:R-:W-:Y:S05]  /*9070*/  @!P0 BRA `(.L_x_13142) ;  /* 0x0000000000e88947 */ /* 0x000fea0003800000 */
[----:B------:R-:W-:-:S13]  /*9080*/  ISETP.NE.AND P0, PT, R0, 0x17, PT ;  /* 0x000000170000780c */ /* 0x000fda0003f05270 */
[----:B------:R-:W-:Y:S05]  /*9090*/  @!P0 BRA `(.L_x_13143) ;  /* 0x0000000000908947 */ /* 0x000fea0003800000 */
[----:B------:R-:W-:-:S13]  /*90a0*/  ISETP.NE.AND P0, PT, R0, 0x18, PT ;  /* 0x000000180000780c */ /* 0x000fda0003f05270 */
[----:B------:R-:W-:Y:S05]  /*90b0*/  @!P0 BRA `(.L_x_13144) ;  /* 0x0000000000448947 */ /* 0x000fea0003800000 */
.L_x_13120:
        /* <DEDUP_REMOVED lines=16> */
.L_x_13145:
[----:B------:R-:W-:Y:S05]  /*91c0*/  BRA `(.L_x_13121) ;  /* 0x0000000000a07947 */ /* 0x000fea0003800000 */
.L_x_13144:
        /* <DEDUP_REMOVED lines=13> */
.L_x_13147:
[----:B------:R-:W-:Y:S05]  /*92a0*/  BSYNC.RECONVERGENT B0 ;  /* 0x0000000000007941 */ /* 0x000fea0003800200 */
.L_x_13146:
[----:B------:R-:W-:-:S05]  /*92b0*/  LOP3.LUT R3, R0, 0x80, R3, 0xf8, !PT ;  /* 0x0000008000037812 */ /* 0x000fca00078ef803 */
[----:B------:R0:W-:Y:S01]  /*92c0*/  STG.E.U8 desc[UR36][R8.64], R3 ;  /* 0x0000000308007986 */ /* 0x0001e2000c101124 */
[----:B------:R-:W-:Y:S05]  /*92d0*/  BRA `(.L_x_13121) ;  /* 0x00000000005c7947 */ /* 0x000fea0003800000 */
.L_x_13143:
        /* <DEDUP_REMOVED lines=12> */
.L_x_13149:
[----:B------:R-:W-:Y:S01]  /*93a0*/  IMAD.MOV.U32 R0, RZ, RZ, 0x7f ;  /* 0x0000007fff007424 */ /* 0x000fe200078e00ff */
[----:B------:R-:W-:-:S04]  /*93b0*/  ISETP.GT.U32.AND P0, PT, R3, 0x7f800000, PT ;  /* 0x7f8000000300780c */ /* 0x000fc80003f04070 */
[----:B------:R-:W-:-:S09]  /*93c0*/  SEL R0, R0, 0x7c, P0 ;  /* 0x0000007c00007807 */ /* 0x000fd20000000000 */
.L_x_13150:
[----:B------:R-:W-:Y:S05]  /*93d0*/  BSYNC.RECONVERGENT B0 ;  /* 0x0000000000007941 */ /* 0x000fea0003800200 */
.L_x_13148:
[----:B------:R-:W-:-:S04]  /*93e0*/  SHF.R.U32.HI R3, RZ, 0x18, R25 ;  /* 0x00000018ff037819 */ /* 0x000fc80000011619 */
[----:B------:R-:W-:-:S05]  /*93f0*/  LOP3.LUT R3, R0, 0x80, R3, 0xf8, !PT ;  /* 0x0000008000037812 */ /* 0x000fca00078ef803 */
[----:B------:R0:W-:Y:S01]  /*9400*/  STG.E.U8 desc[UR36][R8.64], R3 ;  /* 0x0000000308007986 */ /* 0x0001e2000c101124 */
[----:B------:R-:W-:Y:S05]  /*9410*/  BRA `(.L_x_13121) ;  /* 0x00000000000c7947 */ /* 0x000fea0003800000 */
.L_x_13142:
[----:B------:R-:W0:Y:S02]  /*9420*/  I2F.S64 R0, R24 ;  /* 0x0000001800007312 */ /* 0x000e240000301400 */
[----:B0-----:R-:W-:-:S05]  /*9430*/  F2FP.BF16.F32.PACK_AB R0, RZ, R0 ;  /* 0x00000000ff00723e */ /* 0x001fca00000010ff */
[----:B------:R0:W-:Y:S02]  /*9440*/  STG.E.U16 desc[UR36][R8.64], R0 ;  /* 0x0000000008007986 */ /* 0x0001e4000c101524 */
.L_x_13121:
[----:B------:R-:W-:-:S07]  /*9450*/  VIADD R32, R32, 0x80 ;  /* 0x0000008020207836 */ /* 0x000fce0000000000 */
.L_x_13078:
[----:B------:R-:W-:-:S13]  /*9460*/  ISETP.GE.AND P0, PT, R32, R33, PT ;  /* 0x000000212000720c */ /* 0x000fda0003f06270 */
[----:B------:R-:W-:Y:S05]  /*9470*/  @P0 BREAK.RELIABLE B6 ;  /* 0x0000000000060942 */ /* 0x000fea0003800100 */
[----:B------:R-:W-:Y:S05]  /*9480*/  @P0 BRA `(.L_x_13115) ;  /* 0x0000000c00940947 */ /* 0x000fea0003800000 */
[----:B------:R-:W-:Y:S05]  /*9490*/  BSYNC.RELIABLE B6 ;  /* 0x0000000000067941 */ /* 0x000fea0003800100 */
.L_x_13077:
[----:B------:R-:W5:Y:S01]  /*94a0*/  LDCU UR4, c[0x0][0x3b4] ;  /* 0x00007680ff0477ac */ /* 0x000f620008000800 */
[----:B0-----:R-:W0:Y:S01]  /*94b0*/  LDC.64 R4, c[0x0][0x388] ;  /* 0x0000e200ff047b82 */ /* 0x001e220000000a00 */
        /* <DEDUP_REMOVED lines=18> */
.L_x_13154:
[----:B------:R0:W-:Y:S01]  /*95e0*/  STG.E.U8 desc[UR36][R4.64], R2 ;  /* 0x0000000204007986 */ /* 0x0001e2000c101124 */
[----:B------:R-:W-:Y:S05]  /*95f0*/  BRA `(.L_x_13156) ;  /* 0x0000000c00347947 */ /* 0x000fea0003800000 */
.L_x_13153:
        /* <DEDUP_REMOVED lines=8> */
.L_x_13158:
[----:B------:R0:W-:Y:S01]  /*9680*/  STG.E desc[UR36][R4.64], R2 ;  /* 0x0000000204007986 */ /* 0x0001e2000c101924 */
[----:B------:R-:W-:Y:S05]  /*9690*/  BRA `(.L_x_13156) ;  /* 0x0000000c000c7947 */ /* 0x000fea0003800000 */
.L_x_13157:
[----:B------:R0:W-:Y:S01]  /*96a0*/  STG.E.U16 desc[UR36][R4.64], R2 ;  /* 0x0000000204007986 */ /* 0x0001e2000c101524 */
[----:B------:R-:W-:Y:S05]  /*96b0*/  BRA `(.L_x_13156) ;  /* 0x0000000c00047947 */ /* 0x000fea0003800000 */
.L_x_13152:
        /* <DEDUP_REMOVED lines=9> */
.L_x_13160:
[----:B------:R-:W0:Y:S02]  /*9750*/  I2F.S64 R0, R16 ;  /* 0x0000001000007312 */ /* 0x000e240000301400 */
[----:B0-----:R-:W-:-:S05]  /*9760*/  F2FP.F16.F32.PACK_AB R0, RZ, R0 ;  /* 0x00000000ff00723e */ /* 0x001fca00000000ff */
[----:B------:R0:W-:Y:S01]  /*9770*/  STG.E.U16 desc[UR36][R4.64], R0 ;  /* 0x0000000004007986 */ /* 0x0001e2000c101524 */
[----:B------:R-:W-:Y:S05]  /*9780*/  BRA `(.L_x_13156) ;  /* 0x0000000800d07947 */ /* 0x000fea0003800000 */
.L_x_13159:
        /* <DEDUP_REMOVED lines=10> */
.L_x_13162:
[----:B------:R-:W0:Y:S02]  /*9830*/  I2F.S64 R16, R16 ;  /* 0x0000001000107312 */ /* 0x000e240000301400 */
[----:B0-----:R-:W-:-:S04]  /*9840*/  F2FP.F16.F32.PACK_AB R3, RZ, R16 ;  /* 0x00000010ff03723e */ /* 0x001fc800000000ff */
[----:B------:R-:W-:-:S05]  /*9850*/  PRMT R3, R3, 0x5410, RZ ;  /* 0x0000541003037816 */ /* 0x000fca00000000ff */
[----:B------:R0:W-:Y:S01]  /*9860*/  STG.E desc[UR36][R4.64], R3 ;  /* 0x0000000304007986 */ /* 0x0001e2000c101924 */
[----:B------:R-:W-:Y:S05]  /*9870*/  BRA `(.L_x_13156) ;  /* 0x0000000800947947 */ /* 0x000fea0003800000 */
.L_x_13161:
[----:B------:R-:W0:Y:S02]  /*9880*/  I2F.F64.S64 R16, R16 ;  /* 0x0000001000107312 */ /* 0x000e240000301c00 */
[----:B0-----:R0:W-:Y:S01]  /*9890*/  STG.E.64 desc[UR36][R4.64], R16 ;  /* 0x0000001004007986 */ /* 0x0011e2000c101b24 */
[----:B------:R-:W-:Y:S05]  /*98a0*/  BRA `(.L_x_13156) ;  /* 0x0000000800887947 */ /* 0x000fea0003800000 */
.L_x_13151:
        /* <DEDUP_REMOVED lines=12> */
.L_x_13166:
        /* <DEDUP_REMOVED lines=17> */
.L_x_13169:
[----:B------:R-:W-:-:S04]  /*9a80*/  SHF.R.U32.HI R3, RZ, 0x18, R17 ;  /* 0x00000018ff037819 */ /* 0x000fc80000011611 */
[----:B------:R-:W-:-:S04]  /*9a90*/  LOP3.LUT R0, R0, 0x80, R3, 0xf8, !PT ;  /* 0x0000008000007812 */ /* 0x000fc800078ef803 */
[----:B------:R-:W-:-:S07]  /*9aa0*/  PRMT R2, R0, 0x7610, R2 ;  /* 0x0000761000027816 */ /* 0x000fce0000000002 */
.L_x_13168:
[----:B------:R-:W-:Y:S05]  /*9ab0*/  BSYNC.RECONVERGENT B0 ;  /* 0x0000000000007941 */ /* 0x000fea0003800200 */
.L_x_13167:
[----:B------:R0:W-:Y:S01]  /*9ac0*/  STG.E.U8 desc[UR36][R4.64], R2 ;  /* 0x0000000204007986 */ /* 0x0001e2000c101124 */
[----:B------:R-:W-:Y:S05]  /*9ad0*/  BRA `(.L_x_13156) ;  /* 0x0000000400fc7947 */ /* 0x000fea0003800000 */
.L_x_13165:
        /* <DEDUP_REMOVED lines=17> */
.L_x_13172:
[----:B------:R-:W-:-:S04]  /*9bf0*/  SHF.R.U32.HI R3, RZ, 0x18, R17 ;  /* 0x00000018ff037819 */ /* 0x000fc80000011611 */
[----:B------:R-:W-:-:S04]  /*9c00*/  LOP3.LUT R0, R0, 0x80, R3, 0xf8, !PT ;  /* 0x0000008000007812 */ /* 0x000fc800078ef803 */
[----:B------:R-:W-:-:S07]  /*9c10*/  PRMT R2, R0, 0x7610, R2 ;  /* 0x0000761000027816 */ /* 0x000fce0000000002 */
.L_x_13171:
[----:B------:R-:W-:Y:S05]  /*9c20*/  BSYNC.RECONVERGENT B0 ;  /* 0x0000000000007941 */ /* 0x000fea0003800200 */
.L_x_13170:
[----:B------:R0:W-:Y:S01]  /*9c30*/  STG.E.U8 desc[UR36][R4.64], R2 ;  /* 0x0000000204007986 */ /* 0x0001e2000c101124 */
[----:B------:R-:W-:Y:S05]  /*9c40*/  BRA `(.L_x_13156) ;  /* 0x0000000400a07947 */ /* 0x000fea0003800000 */
.L_x_13164:
        /* <DEDUP_REMOVED lines=22> */
.L_x_13174:
[----:B------:R0:W-:Y:S01]  /*9db0*/  STG.E.64 desc[UR36][R4.64], R16 ;  /* 0x0000001004007986 */ /* 0x0001e2000c101b24 */
[----:B------:R-:W-:Y:S05]  /*9dc0*/  BRA `(.L_x_13156) ;  /* 0x0000000400407947 */ /* 0x000fea0003800000 */
.L_x_13173:
[----:B------:R0:W-:Y:S01]  /*9dd0*/  STG.E desc[UR36][R4.64], R2 ;  /* 0x0000000204007986 */ /* 0x0001e2000c101924 */
[----:B------:R-:W-:Y:S05]  /*9de0*/  BRA `(.L_x_13156) ;  /* 0x0000000400387947 */ /* 0x000fea0003800000 */
.L_x_13163:
        /* <DEDUP_REMOVED lines=11> */
.L_x_13176:
[----:B-1234-:R-:W0:Y:S01]  /*9ea0*/  I2F.F64.S64 R8, R16 ;  /* 0x0000001000087312 */ /* 0x01ee220000301c00 */
[----:B------:R-:W-:-:S05]  /*9eb0*/  CS2R R10, SRZ ;  /* 0x00000000000a7805 */ /* 0x000fca000001ff00 */
[----:B0-----:R0:W-:Y:S01]  /*9ec0*/  STG.E.128 desc[UR36][R4.64], R8 ;  /* 0x0000000804007986 */ /* 0x0011e2000c101d24 */
[----:B------:R-:W-:Y:S05]  /*9ed0*/  BRA `(.L_x_13156) ;  /* 0x0000000000fc7947 */ /* 0x000fea0003800000 */
.L_x_13175:
[----:B------:R-:W-:-:S13]  /*9ee0*/  ISETP.NE.AND P0, PT, R0, 0xf, PT ;  /* 0x0000000f0000780c */ /* 0x000fda0003f05270 */
[----:B------:R-:W-:Y:S05]  /*9ef0*/  @!P0 BRA `(.L_x_13177) ;  /* 0x0000000000e88947 */ /* 0x000fea0003800000 */
[----:B------:R-:W-:-:S13]  /*9f00*/  ISETP.NE.AND P0, PT, R0, 0x17, PT ;  /* 0x000000170000780c */ /* 0x000fda0003f05270 */
[----:B------:R-:W-:Y:S05]  /*9f10*/  @!P0 BRA `(.L_x_13178) ;  /* 0x0000000000908947 */ /* 0x000fea0003800000 */
[----:B------:R-:W-:-:S13]  /*9f20*/  ISETP.NE.AND P0, PT, R0, 0x18, PT ;  /* 0x000000180000780c */ /* 0x000fda0003f05270 */
[----:B------:R-:W-:Y:S05]  /*9f30*/  @!P0 BRA `(.L_x_13179) ;  /* 0x0000000000448947 */ /* 0x000fea0003800000 */
.L_x_13155:
[----:B------:R-:W-:Y:S01]  /*9f40*/  MOV R2, 0x0 ;  /* 0x0000000000027802 */ /* 0x000fe20000000f00 */
[----:B------:R-:W0:Y:S01]  /*9f50*/  LDCU.64 UR4, c[0x4][0x188] ;  /* 0x01003100ff0477ac */ /* 0x000e220008000a00 */
[----:B-1234-:R-:W-:Y:S02]  /*9f60*/  IMAD.MOV.U32 R8, RZ, RZ, 0x65 ;  /* 0x00000065ff087424 */ /* 0x01efe400078e00ff */
        /* <DEDUP_REMOVED lines=13> */
.L_x_13180:
[----:B------:R-:W-:Y:S05]  /*a040*/  BRA `(.L_x_13156) ;  /* 0x0000000000a07947 */ /* 0x000fea0003800000 */
.L_x_13179:
        /* <DEDUP_REMOVED lines=13> */
.L_x_13182:
[----:B------:R-:W-:Y:S05]  /*a120*/  BSYNC.RECONVERGENT B0 ;  /* 0x0000000000007941 */ /* 0x000fea0003800200 */
.L_x_13181:
[----:B------:R-:W-:-:S05]  /*a130*/  LOP3.LUT R3, R0, 0x80, R3, 0xf8, !PT ;  /* 0x0000008000037812 */ /* 0x000fca00078ef803 */
[----:B------:R0:W-:Y:S01]  /*a140*/  STG.E.U8 desc[UR36][R4.64], R3 ;  /* 0x0000000304007986 */ /* 0x0001e2000c101124 */
[----:B------:R-:W-:Y:S05]  /*a150*/  BRA `(.L_x_13156) ;  /* 0x00000000005c7947 */ /* 0x000fea0003800000 */
.L_x_13178:
        /* <DEDUP_REMOVED lines=12> */
.L_x_13184:
[----:B------:R-:W-:Y:S01]  /*a220*/  IMAD.MOV.U32 R0, RZ, RZ, 0x7f ;  /* 0x0000007fff007424 */ /* 0x000fe200078e00ff */
[----:B------:R-:W-:-:S04]  /*a230*/  ISETP.GT.U32.AND P0, PT, R2, 0x7f800000, PT ;  /* 0x7f8000000200780c */ /* 0x000fc80003f04070 */
[----:B------:R-:W-:-:S09]  /*a240*/  SEL R0, R0, 0x7c, P0 ;  /* 0x0000007c00007807 */ /* 0x000fd20000000000 */
.L_x_13185:
[----:B------:R-:W-:Y:S05]  /*a250*/  BSYNC.RECONVERGENT B0 ;  /* 0x0000000000007941 */ /* 0x000fea0003800200 */
.L_x_13183:
[----:B------:R-:W-:-:S04]  /*a260*/  SHF.R.U32.HI R3, RZ, 0x18, R3 ;  /* 0x00000018ff037819 */ /* 0x000fc80000011603 */
[----:B------:R-:W-:-:S05]  /*a270*/  LOP3.LUT R3, R0, 0x80, R3, 0xf8, !PT ;  /* 0x0000008000037812 */ /* 0x000fca00078ef803 */
[----:B------:R0:W-:Y:S01]  /*a280*/  STG.E.U8 desc[UR36][R4.64], R3 ;  /* 0x0000000304007986 */ /* 0x0001e2000c101124 */
[----:B------:R-:W-:Y:S05]  /*a290*/  BRA `(.L_x_13156) ;  /* 0x00000000000c7947 */ /* 0x000fea0003800000 */
.L_x_13177:
[----:B------:R-:W0:Y:S02]  /*a2a0*/  I2F.S64 R0, R16 ;  /* 0x0000001000007312 */ /* 0x000e240000301400 */
[----:B0-----:R-:W-:-:S05]  /*a2b0*/  F2FP.BF16.F32.PACK_AB R0, RZ, R0 ;  /* 0x00000000ff00723e */ /* 0x001fca00000010ff */
[----:B------:R0:W-:Y:S02]  /*a2c0*/  STG.E.U16 desc[UR36][R4.64], R0 ;  /* 0x0000000004007986 */ /* 0x0001e4000c101524 */
.L_x_13156:
[----:B------:R-:W-:-:S07]  /*a2d0*/  VIADD R32, R32, 0x80 ;  /* 0x0000008020207836 */ /* 0x000fce0000000000 */
.L_x_13115:
[----:B------:R-:W-:Y:S05]  /*a2e0*/  BSYNC.RECONVERGENT B7 ;  /* 0x0000000000077941 */ /* 0x000fea0003800200 */
.L_x_13076:
[----:B------:R-:W-:-:S13]  /*a2f0*/  ISETP.GE.AND P0, PT, R32, R33, PT ;  /* 0x000000212000720c */ /* 0x000fda0003f06270 */
[----:B------:R-:W-:Y:S05]  /*a300*/  @P0 EXIT ;  /* 0x000000000000094d */ /* 0x000fea0003800000 */
[----:B0--3--:R-:W0:Y:S01]  /*a310*/  LDC.64 R2, c[0x0][0x388] ;  /* 0x0000e200ff027b82 */ /* 0x009e220000000a00 */
[----:B------:R-:W1:Y:S01]  /*a320*/  LDCU UR4, c[0x0][0x3b4] ;  /* 0x00007680ff0477ac */ /* 0x000e620008000800 */
[----:B------:R-:W-:Y:S01]  /*a330*/  PRMT R0, R22, 0x9910, RZ ;  /* 0x0000991016007816 */ /* 0x000fe200000000ff */
[----:B------:R-:W-:-:S03]  /*a340*/  IMAD R32, R34, 0x200, R32 ;  /* 0x0000020022207824 */ /* 0x000fc600078e0220 */
[----:B------:R-:W-:Y:S01]  /*a350*/  ISETP.GT.AND P1, PT, R0, 0x9, PT ;  /* 0x000000090000780c */ /* 0x000fe20003f24270 */
[----:B-1--4-:R-:W-:-:S05]  /*a360*/  IMAD R5, R32, UR4, RZ ;  /* 0x0000000420057c24 */ /* 0x012fca000f8e02ff */
        /* <DEDUP_REMOVED lines=13> */
.L_x_13189:
[----:B------:R-:W-:Y:S01]  /*a440*/  STG.E.U8 desc[UR36][R2.64], R18 ;  /* 0x0000001202007986 */ /* 0x000fe2000c101124 */
[----:B------:R-:W-:Y:S05]  /*a450*/  EXIT ;  /* 0x000000000000794d */ /* 0x000fea0003800000 */
.L_x_13188:
[----:B------:R-:W-:-:S13]  /*a460*/  ISETP.NE.AND P0, PT, R0, 0x2, PT ;  /* 0x000000020000780c */ /* 0x000fda0003f05270 */
[----:B------:R-:W-:Y:S05]  /*a470*/  @!P0 BRA `(.L_x_13191) ;  /* 0x0000000000208947 */ /* 0x000fea0003800000 */
[----:B------:R-:W-:-:S13]  /*a480*/  ISETP.NE.AND P0, PT, R0, 0x3, PT ;  /* 0x000000030000780c */ /* 0x000fda0003f05270 */
[----:B------:R-:W-:Y:S05]  /*a490*/  @!P0 BRA `(.L_x_13192) ;  /* 0x0000000000108947 */ /* 0x000fea0003800000 */
[----:B------:R-:W-:-:S13]  /*a4a0*/  ISETP.NE.AND P0, PT, R0, 0x4, PT ;  /* 0x000000040000780c */ /* 0x000fda0003f05270 */
[----:B------:R-:W-:Y:S05]  /*a4b0*/  @P0 BRA `(.L_x_13190) ;  /* 0x0000000800380947 */ /* 0x000fea0003800000 */
[----:B------:R-:W-:Y:S01]  /*a4c0*/  STG.E.64 desc[UR36][R2.64], R18 ;  /* 0x0000001202007986 */ /* 0x000fe2000c101b24 */
[----:B------:R-:W-:Y:S05]  /*a4d0*/  EXIT ;  /* 0x000000000000794d */ /* 0x000fea0003800000 */
.L_x_13192:
[----:B------:R-:W-:Y:S01]  /*a4e0*/  STG.E desc[UR36][R2.64], R18 ;  /* 0x0000001202007986 */ /* 0x000fe2000c101924 */
[----:B------:R-:W-:Y:S05]  /*a4f0*/  EXIT ;  /* 0x000000000000794d */ /* 0x000fea0003800000 */
.L_x_13191:
[----:B------:R-:W-:Y:S01]  /*a500*/  STG.E.U16 desc[UR36][R2.64], R18 ;  /* 0x0000001202007986 */ /* 0x000fe2000c101524 */
[----:B------:R-:W-:Y:S05]  /*a510*/  EXIT ;  /* 0x000000000000794d */ /* 0x000fea0003800000 */
.L_x_13187:
[----:B------:R-:W-:-:S13]  /*a520*/  ISETP.GT.AND P0, PT, R0, 0x6, PT ;  /* 0x000000060000780c */ /* 0x000fda0003f04270 */
[----:B------:R-:W-:Y:S05]  /*a530*/  @P0 BRA `(.L_x_13193) ;  /* 0x00000000002c0947 */ /* 0x000fea0003800000 */
[----:B------:R-:W-:-:S13]  /*a540*/  ISETP.NE.AND P0, PT, R0, 0x5, PT ;  /* 0x000000050000780c */ /* 0x000fda0003f05270 */
[----:B------:R-:W-:Y:S05]  /*a550*/  @!P0 BRA `(.L_x_13194) ;  /* 0x0000000000148947 */ /* 0x000fea0003800000 */
[----:B------:R-:W-:-:S13]  /*a560*/  ISETP.NE.AND P0, PT, R0, 0x6, PT ;  /* 0x000000060000780c */ /* 0x000fda0003f05270 */
[----:B------:R-:W-:Y:S05]  /*a570*/  @P0 BRA `(.L_x_13190) ;  /* 0x0000000800080947 */ /* 0x000fea0003800000 */
[----:B------:R-:W0:Y:S02]  /*a580*/  I2F.S64 R19, R18 ;  /* 0x0000001200137312 */ /* 0x000e240000301400 */
[----:B0-----:R-:W-:Y:S01]  /*a590*/  STG.E desc[UR36][R2.64], R19 ;  /* 0x0000001302007986 */ /* 0x001fe2000c101924 */
[----:B------:R-:W-:Y:S05]  /*a5a0*/  EXIT ;  /* 0x000000000000794d */ /* 0x000fea0003800000 */
.L_x_13194:
[----:B------:R-:W0:Y:S02]  /*a5b0*/  I2F.S64 R0, R18 ;  /* 0x0000001200007312 */ /* 0x000e240000301400 */
[----:B0-----:R-:W-:-:S05]  /*a5c0*/  F2FP.F16.F32.PACK_AB R0, RZ, R0 ;  /* 0x00000000ff00723e */ /* 0x001fca00000000ff */
[----:B------:R-:W-:Y:S01]  /*a5d0*/  STG.E.U16 desc[UR36][R2.64], R0 ;  /* 0x0000000002007986 */ /* 0x000fe2000c101524 */
[----:B------:R-:W-:Y:S05]  /*a5e0*/  EXIT ;  /* 0x000000000000794d */ /* 0x000fea0003800000 */
.L_x_13193:
        /* <DEDUP_REMOVED lines=8> */
[----:B0-----:R-:W-:Y:S01]  /*a670*/  STG.E.64 desc[UR36][R2.64], R4 ;  /* 0x0000000402007986 */ /* 0x001fe2000c101b24 */
[----:B------:R-:W-:Y:S05]  /*a680*/  EXIT ;  /* 0x000000000000794d */ /* 0x000fea0003800000 */
.L_x_13196:
[----:B------:R-:W0:Y:S02]  /*a690*/  I2F.S64 R18, R18 ;  /* 0x0000001200127312 */ /* 0x000e240000301400 */
[----:B0-----:R-:W-:-:S04]  /*a6a0*/  F2FP.F16.F32.PACK_AB R5, RZ, R18 ;  /* 0x00000012ff05723e */ /* 0x001fc800000000ff */
[----:B------:R-:W-:-:S05]  /*a6b0*/  PRMT R5, R5, 0x5410, RZ ;  /* 0x0000541005057816 */ /* 0x000fca00000000ff */
[----:B------:R-:W-:Y:S01]  /*a6c0*/  STG.E desc[UR36][R2.64], R5 ;  /* 0x0000000502007986 */ /* 0x000fe2000c101924 */
[----:B------:R-:W-:Y:S05]  /*a6d0*/  EXIT ;  /* 0x000000000000794d */ /* 0x000fea0003800000 */
.L_x_13195:
[----:B------:R-:W0:Y:S02]  /*a6e0*/  I2F.F64.S64 R18, R18 ;  /* 0x0000001200127312 */ /* 0x000e240000301c00 */
[----:B0-----:R-:W-:Y:S01]  /*a6f0*/  STG.E.64 desc[UR36][R2.64], R18 ;  /* 0x0000001202007986 */ /* 0x001fe2000c101b24 */
[----:B------:R-:W-:Y:S05]  /*a700*/  EXIT ;  /* 0x000000000000794d */ /* 0x000fea0003800000 */
.L_x_13186:
        /* <DEDUP_REMOVED lines=12> */
.L_x_13200:
        /* <DEDUP_REMOVED lines=18> */
.L_x_13203:
[----:B------:R-:W-:-:S04]  /*a8f0*/  SHF.R.U32.HI R5, RZ, 0x18, R5 ;  /* 0x00000018ff057819 */ /* 0x000fc80000011605 */
[----:B------:R-:W-:-:S07]  /*a900*/  LOP3.LUT R0, R0, 0x80, R5, 0xf8, !PT ;  /* 0x0000008000007812 */ /* 0x000fce00078ef805 */
.L_x_13202:
[----:B------:R-:W-:Y:S05]  /*a910*/  BSYNC.RECONVERGENT B0 ;  /* 0x0000000000007941 */ /* 0x000fea0003800200 */
.L_x_13201:
[----:B------:R-:W-:Y:S01]  /*a920*/  STG.E.U8 desc[UR36][R2.64], R0 ;  /* 0x0000000002007986 */ /* 0x000fe2000c101124 */
[----:B------:R-:W-:Y:S05]  /*a930*/  EXIT ;  /* 0x000000000000794d */ /* 0x000fea0003800000 */
.L_x_13199:
        /* <DEDUP_REMOVED lines=18> */
.L_x_13206:
[----:B------:R-:W-:-:S04]  /*aa60*/  SHF.R.U32.HI R5, RZ, 0x18, R5 ;  /* 0x00000018ff057819 */ /* 0x000fc80000011605 */
[----:B------:R-:W-:-:S07]  /*aa70*/  LOP3.LUT R0, R0, 0x80, R5, 0xf8, !PT ;  /* 0x0000008000007812 */ /* 0x000fce00078ef805 */
.L_x_13205:
[----:B------:R-:W-:Y:S05]  /*aa80*/  BSYNC.RECONVERGENT B0 ;  /* 0x0000000000007941 */ /* 0x000fea0003800200 */
.L_x_13204:
[----:B------:R-:W-:Y:S01]  /*aa90*/  STG.E.U8 desc[UR36][R2.64], R0 ;  /* 0x0000000002007986 */ /* 0x000fe2000c101124 */
[----:B------:R-:W-:Y:S05]  /*aaa0*/  EXIT ;  /* 0x000000000000794d */ /* 0x000fea0003800000 */
.L_x_13198:
        /* <DEDUP_REMOVED lines=22> */
.L_x_13208:
[----:B------:R-:W-:Y:S01]  /*ac10*/  STG.E.64 desc[UR36][R2.64], R18 ;  /* 0x0000001202007986 */ /* 0x000fe2000c101b24 */
[----:B------:R-:W-:Y:S05]  /*ac20*/  EXIT ;  /* 0x000000000000794d */ /* 0x000fea0003800000 */
.L_x_13207:
[----:B------:R-:W-:Y:S01]  /*ac30*/  STG.E desc[UR36][R2.64], R18 ;  /* 0x0000001202007986 */ /* 0x000fe2000c101924 */
[----:B------:R-:W-:Y:S05]  /*ac40*/  EXIT ;  /* 0x000000000000794d */ /* 0x000fea0003800000 */
.L_x_13197:
        /* <DEDUP_REMOVED lines=9> */
[----:B------:R-:W-:Y:S01]  /*ace0*/  STG.E.U8 desc[UR36][R2.64], R5 ;  /* 0x0000000502007986 */ /* 0x000fe2000c101124 */
[----:B------:R-:W-:Y:S05]  /*acf0*/  EXIT ;  /* 0x000000000000794d */ /* 0x000fea0003800000 */
.L_x_13210:
[----:B------:R-:W0:Y:S01]  /*ad00*/  I2F.F64.S64 R4, R18 ;  /* 0x0000001200047312 */ /* 0x000e220000301c00 */
[----:B--2---:R-:W-:-:S05]  /*ad10*/  CS2R R6, SRZ ;  /* 0x0000000000067805 */ /* 0x004fca000001ff00 */
[----:B0-----:R-:W-:Y:S01]  /*ad20*/  STG.E.128 desc[UR36][R2.64], R4 ;  /* 0x0000000402007986 */ /* 0x001fe2000c101d24 */
[----:B------:R-:W-:Y:S05]  /*ad30*/  EXIT ;  /* 0x000000000000794d */ /* 0x000fea0003800000 */
.L_x_13209:
[----:B------:R-:W-:-:S13]  /*ad40*/  ISETP.NE.AND P0, PT, R0, 0xf, PT ;  /* 0x0000000f0000780c */ /* 0x000fda0003f05270 */
[----:B------:R-:W-:Y:S05]  /*ad50*/  @!P0 BRA `(.L_x_13211) ;  /* 0x0000000000e88947 */ /* 0x000fea0003800000 */
[----:B------:R-:W-:-:S13]  /*ad60*/  ISETP.NE.AND P0, PT, R0, 0x17, PT ;  /* 0x000000170000780c */ /* 0x000fda0003f05270 */
[----:B------:R-:W-:Y:S05]  /*ad70*/  @!P0 BRA `(.L_x_13212) ;  /* 0x0000000000908947 */ /* 0x000fea0003800000 */
[----:B------:R-:W-:-:S13]  /*ad80*/  ISETP.NE.AND P0, PT, R0, 0x18, PT ;  /* 0x000000180000780c */ /* 0x000fda0003f05270 */
[----:B------:R-:W-:Y:S05]  /*ad90*/  @!P0 BRA `(.L_x_13213) ;  /* 0x0000000000448947 */ /* 0x000fea0003800000 */
.L_x_13190:
[----:B------:R-:W-:Y:S01]  /*ada0*/  MOV R0, 0x0 ;  /* 0x0000000000007802 */ /* 0x000fe20000000f00 */
[----:B------:R-:W0:Y:S01]  /*adb0*/  LDCU.64 UR4, c[0x4][0x188] ;  /* 0x01003100ff0477ac */ /* 0x000e220008000a00 */
[----:B--2---:R-:W-:Y:S02]  /*adc0*/  IMAD.MOV.U32 R8, RZ, RZ, 0x65 ;  /* 0x00000065ff087424 */ /* 0x004fe400078e00ff */
        /* <DEDUP_REMOVED lines=13> */
.L_x_13214:
[----:B------:R-:W-:Y:S05]  /*aea0*/  EXIT ;  /* 0x000000000000794d */ /* 0x000fea0003800000 */
.L_x_13213:
        /* <DEDUP_REMOVED lines=13> */
.L_x_13216:
[----:B------:R-:W-:Y:S05]  /*af80*/  BSYNC.RECONVERGENT B0 ;  /* 0x0000000000007941 */ /* 0x000fea0003800200 */
.L_x_13215:
[----:B------:R-:W-:-:S05]  /*af90*/  LOP3.LUT R5, R0, 0x80, R5, 0xf8, !PT ;  /* 0x0000008000057812 */ /* 0x000fca00078ef805 */
[----:B------:R-:W-:Y:S01]  /*afa0*/  STG.E.U8 desc[UR36][R2.64], R5 ;  /* 0x0000000502007986 */ /* 0x000fe2000c101124 */
[----:B------:R-:W-:Y:S05]  /*afb0*/  EXIT ;  /* 0x000000000000794d */ /* 0x000fea0003800000 */
.L_x_13212:
        /* <DEDUP_REMOVED lines=12> */
.L_x_13218:
[----:B------:R-:W-:Y:S01]  /*b080*/  IMAD.MOV.U32 R0, RZ, RZ, 0x7f ;  /* 0x0000007fff007424 */ /* 0x000fe200078e00ff */
[----:B------:R-:W-:-:S04]  /*b090*/  ISETP.GT.U32.AND P0, PT, R4, 0x7f800000, PT ;  /* 0x7f8000000400780c */ /* 0x000fc80003f04070 */
[----:B------:R-:W-:-:S09]  /*b0a0*/  SEL R0, R0, 0x7c, P0 ;  /* 0x0000007c00007807 */ /* 0x000fd20000000000 */
.L_x_13219:
[----:B------:R-:W-:Y:S05]  /*b0b0*/  BSYNC.RECONVERGENT B0 ;  /* 0x0000000000007941 */ /* 0x000fea0003800200 */
.L_x_13217:
[----:B------:R-:W-:-:S04]  /*b0c0*/  SHF.R.U32.HI R5, RZ, 0x18, R5 ;  /* 0x00000018ff057819 */ /* 0x000fc80000011605 */
[----:B------:R-:W-:-:S05]  /*b0d0*/  LOP3.LUT R5, R0, 0x80, R5, 0xf8, !PT ;  /* 0x0000008000057812 */ /* 0x000fca00078ef805 */
[----:B------:R-:W-:Y:S01]  /*b0e0*/  STG.E.U8 desc[UR36][R2.64], R5 ;  /* 0x0000000502007986 */ /* 0x000fe2000c101124 */
[----:B------:R-:W-:Y:S05]  /*b0f0*/  EXIT ;  /* 0x000000000000794d */ /* 0x000fea0003800000 */
.L_x_13211:
[----:B------:R-:W0:Y:S02]  /*b100*/  I2F.S64 R0, R18 ;  /* 0x0000001200007312 */ /* 0x000e240000301400 */
[----:B0-----:R-:W-:-:S05]  /*b110*/  F2FP.BF16.F32.PACK_AB R0, RZ, R0 ;  /* 0x00000000ff00723e */ /* 0x001fca00000010ff */
[----:B------:R-:W-:Y:S01]  /*b120*/  STG.E.U16 desc[UR36][R2.64], R0 ;  /* 0x0000000002007986 */ /* 0x000fe2000c101524 */
[----:B------:R-:W-:Y:S05]  /*b130*/  EXIT ;  /* 0x000000000000794d */ /* 0x000fea0003800000 */
.L_x_13220:
        /* <DEDUP_REMOVED lines=12> */
.L_x_32436:


//--------------------- .text._ZN2at6native18elementwise_kernelILi128ELi2EZNS0_22gpu_kernel_impl_nocastINS0_13BinaryFunctorIlllZZZNS0_21heaviside_kernel_cudaERNS_18TensorIteratorBaseEENKUlvE_clEvENKUlvE2_clEvEUlllE_EEEEvS5_RKT_EUliE_EEviT1_ --------------------------
	.section	.text._ZN2at6native18elementwise_kernelILi128ELi2EZNS0_22gpu_kernel_impl_nocastINS0_13BinaryFunctorIlllZZZNS0_21heaviside_kernel_cudaERNS_18TensorIteratorBaseEENKUlvE_clEvENKUlvE2_clEvEUlllE_EEEEvS5_RKT_EUliE_EEviT1_,"ax",@progbits
	.align	128
        .global         _ZN2at6native18elementwise_kernelILi128ELi2EZNS0_22gpu_kernel_impl_nocastINS0_13BinaryFunctorIlllZZZNS0_21heaviside_kernel_cudaERNS_18TensorIteratorBaseEENKUlvE_clEvENKUlvE2_clEvEUlllE_EEEEvS5_RKT_EUliE_EEviT1_
        .type           _ZN2at6native18elementwise_kernelILi128ELi2EZNS0_22gpu_kernel_impl_nocastINS0_13BinaryFunctorIlllZZZNS0_21heaviside_kernel_cudaERNS_18TensorIteratorBaseEENKUlvE_clEvENKUlvE2_clEvEUlllE_EEEEvS5_RKT_EUliE_EEviT1_,@function
        .size           _ZN2at6native18elementwise_kernelILi128ELi2EZNS0_22gpu_kernel_impl_nocastINS0_13BinaryFunctorIlllZZZNS0_21heaviside_kernel_cudaERNS_18TensorIteratorBaseEENKUlvE_clEvENKUlvE2_clEvEUlllE_EEEEvS5_RKT_EUliE_EEviT1_,(.L_x_32437 - _ZN2at6native18elementwise_kernelILi128ELi2EZNS0_22gpu_kernel_impl_nocastINS0_13BinaryFunctorIlllZZZNS0_21heaviside_kernel_cudaERNS_18TensorIteratorBaseEENKUlvE_clEvENKUlvE2_clEvEUlllE_EEEEvS5_RKT_EUliE_EEviT1_)
        .other          _ZN2at6native18elementwise_kernelILi128ELi2EZNS0_22gpu_kernel_impl_nocastINS0_13BinaryFunctorIlllZZZNS0_21heaviside_kernel_cudaERNS_18TensorIteratorBaseEENKUlvE_clEvENKUlvE2_clEvEUlllE_EEEEvS5_RKT_EUliE_EEviT1_,@"STO_CUDA_ENTRY STV_DEFAULT"
_ZN2at6native18elementwise_kernelILi128ELi2EZNS0_22gpu_kernel_impl_nocastINS0_13BinaryFunctorIlllZZZNS0_21heaviside_kernel_cudaERNS_18TensorIteratorBaseEENKUlvE_clEvENKUlvE2_clEvEUlllE_EEEEvS5_RKT_EUliE_EEviT1_:
.text._ZN2at6native18elementwise_kernelILi128ELi2EZNS0_22gpu_kernel_impl_nocastINS0_13BinaryFunctorIlllZZZNS0_21heaviside_kernel_cudaERNS_18TensorIteratorBaseEENKUlvE_clEvENKUlvE2_clEvEUlllE_EEEEvS5_RKT_EUliE_EEviT1_:
        /* <DEDUP_REMOVED lines=18> */
[----:B------:R-:W-:-:S02]  /*0120*/  IADD3 R3, PT, PT, R3, 0x80, RZ ;  /* 0x0000008003037810 */ /* 0x000fc40007ffe0ff */
[C---:B--2---:R-:W-:Y:S02]  /*0130*/  ISETP.GT.U32.AND P0, PT, R4.reuse, RZ, PT ;  /* 0x000000ff0400720c */ /* 0x044fe40003f04070 */
[----:B------:R-:W-:Y:S02]  /*0140*/  ISETP.NE.U32.AND P1, PT, R4, RZ, PT ;  /* 0x000000ff0400720c */ /* 0x000fe40003f25070 */
[C---:B------:R-:W-:Y:S02]  /*0150*/  ISETP.GT.AND.EX P0, PT, R5.reuse, RZ, PT, P0 ;  /* 0x000000ff0500720c */ /* 0x040fe40003f04300 */
[----:B------:R-:W-:Y:S02]  /*0160*/  ISETP.NE.AND.EX P1, PT, R5, RZ, PT, P1 ;  /* 0x000000ff0500720c */ /* 0x000fe40003f25310 */
[----:B------:R-:W-:Y:S02]  /*0170*/  SEL R13, RZ, 0x1, !P0 ;  /* 0x00000001ff0d7807 */ /* 0x000fe40004000000 */
[----:B---3--:R-:W-:-:S02]  /*0180*/  SEL R11, R7, RZ, !P1 ;  /* 0x000000ff070b7207 */ /* 0x008fc40004800000 */
[----:B------:R-:W-:-:S05]  /*0190*/  SEL R10, R6, R13, !P1 ;  /* 0x0000000d060a7207 */ /* 0x000fca0004800000 */
[----:B0-----:R0:W-:Y:S02]  /*01a0*/  STG.E.64 desc[UR6][R8.64], R10 ;  /* 0x0000000a08007986 */ /* 0x0011e4000c101b06 */
.L_x_13223:
[----:B------:R-:W-:Y:S05]  /*01b0*/  BSYNC.RECONVERGENT B0 ;  /* 0x0000000000007941 */ /* 0x000fea0003800200 */
.L_x_13222:
[----:B------:R-:W-:-:S13]  /*01c0*/  ISETP.GE.AND P0, PT, R3, UR4, PT ;  /* 0x0000000403007c0c */ /* 0x000fda000bf06270 */
[----:B------:R-:W-:Y:S05]  /*01d0*/  @P0 EXIT ;  /* 0x000000000000094d */ /* 0x000fea0003800000 */
[----:B------:R-:W1:Y:S08]  /*01e0*/  LDC.64 R6, c[0x0][0x5f0] ;  /* 0x00017c00ff067b82 */ /* 0x000e700000000a00 */
[----:B------:R-:W2:Y:S01]  /*01f0*/  LDC.64 R4, c[0x0][0x5f8] ;  /* 0x00017e00ff047b82 */ /* 0x000ea20000000a00 */
[----:B-1----:R-:W3:Y:S04]  /*0200*/  LDG.E.64 R2, desc[UR6][R6.64] ;  /* 0x0000000606027981 */ /* 0x002ee8000c1e1b00 */
[----:B--2---:R-:W2:Y:S03]  /*0210*/  LDG.E.64 R4, desc[UR6][R4.64] ;  /* 0x0000000604047981 */ /* 0x004ea6000c1e1b00 */
[----:B0-----:R-:W0:Y:S01]  /*0220*/  LDC.64 R8, c[0x0][0x5e8] ;  /* 0x00017a00ff087b82 */ /* 0x001e220000000a00 */
[----:B---3--:R-:W-:-:S02]  /*0230*/  ISETP.GT.U32.AND P0, PT, R2, RZ, PT ;  /* 0x000000ff0200720c */ /* 0x008fc40003f04070 */
[----:B------:R-:W-:Y:S02]  /*0240*/  ISETP.NE.U32.AND P1, PT, R2, RZ, PT ;  /* 0x000000ff0200720c */ /* 0x000fe40003f25070 */
[C---:B------:R-:W-:Y:S02]  /*0250*/  ISETP.GT.AND.EX P0, PT, R3.reuse, RZ, PT, P0 ;  /* 0x000000ff0300720c */ /* 0x040fe40003f04300 */
[----:B------:R-:W-:Y:S02]  /*0260*/  ISETP.NE.AND.EX P1, PT, R3, RZ, PT, P1 ;  /* 0x000000ff0300720c */ /* 0x000fe40003f25310 */
[----:B------:R-:W-:Y:S02]  /*0270*/  SEL R11, RZ, 0x1, !P0 ;  /* 0x00000001ff0b7807 */ /* 0x000fe40004000000 */
[----:B--2---:R-:W-:Y:S02]  /*0280*/  SEL R3, R5, RZ, !P1 ;  /* 0x000000ff05037207 */ /* 0x004fe40004800000 */
[----:B------:R-:W-:-:S05]  /*0290*/  SEL R2, R4, R11, !P1 ;  /* 0x0000000b04027207 */ /* 0x000fca0004800000 */
[----:B0-----:R-:W-:Y:S01]  /*02a0*/  STG.E.64 desc[UR6][R8.64], R2 ;  /* 0x0000000208007986 */ /* 0x001fe2000c101b06 */
[----:B------:R-:W-:Y:S05]  /*02b0*/  EXIT ;  /* 0x000000000000794d */ /* 0x000fea0003800000 */
.L_x_13221:
        /* <DEDUP_REMOVED lines=355> */
.L_x_13226:
        /* <DEDUP_REMOVED lines=10> */
[----:B------:R-:W-:Y:S02]  /*1990*/  IADD3.X R11, PT, PT, RZ, UR9, RZ, P2, !PT ;  /* 0x00000009ff0b7c10 */ /* 0x000fe400097fe4ff */
[C---:B--2---:R-:W-:Y:S02]  /*19a0*/  ISETP.GT.U32.AND P0, PT, R6.reuse, RZ, PT ;  /* 0x000000ff0600720c */ /* 0x044fe40003f04070 */
[----:B------:R-:W-:Y:S02]  /*19b0*/  ISETP.NE.U32.AND P1, PT, R6, RZ, PT ;  /* 0x000000ff0600720c */ /* 0x000fe40003f25070 */
[C---:B------:R-:W-:Y:S02]  /*19c0*/  ISETP.GT.AND.EX P0, PT, R7.reuse, RZ, PT, P0 ;  /* 0x000000ff0700720c */ /* 0x040fe40003f04300 */
[----:B------:R-:W-:Y:S02]  /*19d0*/  ISETP.NE.AND.EX P1, PT, R7, RZ, PT, P1 ;  /* 0x000000ff0700720c */ /* 0x000fe40003f25310 */
[----:B------:R-:W-:-:S02]  /*19e0*/  SEL R13, RZ, 0x1, !P0 ;  /* 0x00000001ff0d7807 */ /* 0x000fc40004000000 */
[----:B---3--:R-:W-:Y:S02]  /*19f0*/  SEL R5, R9, RZ, !P1 ;  /* 0x000000ff09057207 */ /* 0x008fe40004800000 */
[----:B------:R-:W-:-:S05]  /*1a00*/  SEL R4, R8, R13, !P1 ;  /* 0x0000000d08047207 */ /* 0x000fca0004800000 */
[----:B------:R0:W-:Y:S02]  /*1a10*/  STG.E.64 desc[UR6][R10.64], R4 ;  /* 0x000000040a007986 */ /* 0x0001e4000c101b06 */
.L_x_13225:
[----:B------:R-:W-:Y:S05]  /*1a20*/  BSYNC.RECONVERGENT B0 ;  /* 0x0000000000007941 */ /* 0x000fea0003800200 */
.L_x_13224:
[----:B------:R-:W-:-:S13]  /*1a30*/  ISETP.GE.AND P0, PT, R3, UR4, PT ;  /* 0x0000000403007c0c */ /* 0x000fda000bf06270 */
[----:B------:R-:W-:Y:S05]  /*1a40*/  @P0 EXIT ;  /* 0x000000000000094d */ /* 0x000fea0003800000 */
        /* <DEDUP_REMOVED lines=348> */
.L_x_13227:
        /* <DEDUP_REMOVED lines=17> */
[----:B------:R-:W-:Y:S01]  /*3120*/  STG.E.64 desc[UR6][R8.64], R2 ;  /* 0x0000000208007986 */ /* 0x000fe2000c101b06 */
[----:B------:R-:W-:Y:S05]  /*3130*/  EXIT ;  /* 0x000000000000794d */ /* 0x000fea0003800000 */
.L_x_13228:
        /* <DEDUP_REMOVED lines=12> */
.L_x_32437:


//--------------------- .text._ZN2at6native27unrolled_elementwise_kernelINS0_13BinaryFunctorIlllZZZNS0_21heaviside_kernel_cudaERNS_18TensorIteratorBaseEENKUlvE_clEvENKUlvE2_clEvEUlllE_EESt5arrayIPcLm3EELi4E23TrivialOffsetCalculatorILi2EjESC_ILi1EjENS0_6memory15LoadWithoutCastENSF_16StoreWithoutCastEEEviT_T0_T2_T3_T4_T5_ --------------------------
	.section	.text._ZN2at6native27unrolled_elementwise_kernelINS0_13BinaryFunctorIlllZZZNS0_21heaviside_kernel_cudaERNS_18TensorIteratorBaseEENKUlvE_clEvENKUlvE2_clEvEUlllE_EESt5arrayIPcLm3EELi4E23TrivialOffsetCalculatorILi2EjESC_ILi1EjENS0_6memory15LoadWithoutCastENSF_16StoreWithoutCastEEEviT_T0_T2_T3_T4_T5_,"ax",@progbits
	.align	128
        .global         _ZN2at6native27unrolled_elementwise_kernelINS0_13BinaryFunctorIlllZZZNS0_21heaviside_kernel_cudaERNS_18TensorIteratorBaseEENKUlvE_clEvENKUlvE2_clEvEUlllE_EESt5arrayIPcLm3EELi4E23TrivialOffsetCalculatorILi2EjESC_ILi1EjENS0_6memory15LoadWithoutCastENSF_16StoreWithoutCastEEEviT_T0_T2_T3_T4_T5_
        .type           _ZN2at6native27unrolled_elementwise_kernelINS0_13BinaryFunctorIlllZZZNS0_21heaviside_kernel_cudaERNS_18TensorIteratorBaseEENKUlvE_clEvENKUlvE2_clEvEUlllE_EESt5arrayIPcLm3EELi4E23TrivialOffsetCalculatorILi2EjESC_ILi1EjENS0_6memory15LoadWithoutCastENSF_16StoreWithoutCastEEEviT_T0_T2_T3_T4_T5_,@function
        .size           _ZN2at6native27unrolled_elementwise_kernelINS0_13BinaryFunctorIlllZZZNS0_21heaviside_kernel_cudaERNS_18TensorIteratorBaseEENKUlvE_clEvENKUlvE2_clEvEUlllE_EESt5arrayIPcLm3EELi4E23TrivialOffsetCalculatorILi2EjESC_ILi1EjENS0_6memory15LoadWithoutCastENSF_16StoreWithoutCastEEEviT_T0_T2_T3_T4_T5_,(.L_x_32438 - _ZN2at6native27unrolled_elementwise_kernelINS0_13BinaryFunctorIlllZZZNS0_21heaviside_kernel_cudaERNS_18TensorIteratorBaseEENKUlvE_clEvENKUlvE2_clEvEUlllE_EESt5arrayIPcLm3EELi4E23TrivialOffsetCalculatorILi2EjESC_ILi1EjENS0_6memory15LoadWithoutCastENSF_16StoreWithoutCastEEEviT_T0_T2_T3_T4_T5_)
        .other          _ZN2at6native27unrolled_elementwise_kernelINS0_13BinaryFunctorIlllZZZNS0_21heaviside_kernel_cudaERNS_18TensorIteratorBaseEENKUlvE_clEvENKUlvE2_clEvEUlllE_EESt5arrayIPcLm3EELi4E23TrivialOffsetCalculatorILi2EjESC_ILi1EjENS0_6memory15LoadWithoutCastENSF_16StoreWithoutCastEEEviT_T0_T2_T3_T4_T5_,@"STO_CUDA_ENTRY STV_DEFAULT"
_ZN2at6native27unrolled_elementwise_kernelINS0_13BinaryFunctorIlllZZZNS0_21heaviside_kernel_cudaERNS_18TensorIteratorBaseEENKUlvE_clEvENKUlvE2_clEvEUlllE_EESt5arrayIPcLm3EELi4E23TrivialOffsetCalculatorILi2EjESC_ILi1EjENS0_6memory15LoadWithoutCastENSF_16StoreWithoutCastEEEviT_T0_T2_T3_T4_T5_:
.text._ZN2at6native27unrolled_elementwise_kernelINS0_13BinaryFunctorIlllZZZNS0_21heaviside_kernel_cudaERNS_18TensorIteratorBaseEENKUlvE_clEvENKUlvE2_clEvEUlllE_EESt5arrayIPcLm3EELi4E23TrivialOffsetCalculatorILi2EjESC_ILi1EjENS0_6memory15LoadWithoutCastENSF_16StoreWithoutCastEEEviT_T0_T2_T3_T4_T5_:
[----:B------:R-:W-:Y:S01]  /*0000*/  LDC R1, c[0x0][0x37c] ;  /* 0x0000df00ff017b82 */ /* 0x000fe20000000800 */
[----:B------:R-:W0:Y:S07]  /*0010*/  S2R R0, SR_CTAID.X ;  /* 0x0000000000007919 */ /* 0x000e2e0000002500 */
[----:B------:R-:W0:Y:S01]  /*0020*/  LDC R3, c[0x0][0x380] ;  /* 0x0000e000ff037b82 */ /* 0x000e220000000800 */
[----:B------:R-:W1:Y:S01]  /*0030*/  LDCU.64 UR4, c[0x0][0x358] ;  /* 0x00006b00ff0477ac */ /* 0x000e620008000a00 */
[----:B------:R-:W-:Y:S01]  /*0040*/  CS2R R8, SRZ ;  /* 0x0000000000087805 */ /* 0x000fe2000001ff00 */
[----:B------:R-:W2:Y:S01]  /*0050*/  S2R R5, SR_TID.X ;  /* 0x0000000000057919 */ /* 0x000ea20000002100 */
[----:B------:R-:W-:-:S04]  /*0060*/  CS2R R10, SRZ ;  /* 0x00000000000a7805 */ /* 0x000fc8000001ff00 */
        /* <DEDUP_REMOVED lines=12> */
[C---:B---3--:R-:W-:Y:S01]  /*0130*/  @!P0 IMAD.WIDE.U32 R18, R7.reuse, 0x8, R18 ;  /* 0x0000000807128825 */ /* 0x048fe200078e0012 */
[----:B------:R-:W3:Y:S01]  /*0140*/  LDC.64 R20, c[0x0][0x398] ;  /* 0x0000e600ff147b82 */ /* 0x000ee20000000a00 */
[----:B------:R-:W-:Y:S02]  /*0150*/  CS2R R22, SRZ ;  /* 0x0000000000167805 */ /* 0x000fe4000001ff00 */
[----:B-----5:R-:W-:Y:S01]  /*0160*/  @!P0 IMAD.WIDE.U32 R28, R7, 0x8, R28 ;  /* 0x00000008071c8825 */ /* 0x020fe200078e001c */
[----:B-1----:R1:W5:Y:S01]  /*0170*/  @!P0 LDG.E.64 R8, desc[UR4][R18.64] ;  /* 0x0000000412088981 */ /* 0x002362000c1e1b00 */
[----:B------:R-:W-:-:S06]  /*0180*/  CS2R R6, SRZ ;  /* 0x0000000000067805 */ /* 0x000fcc000001ff00 */
[----:B------:R-:W-:Y:S01]  /*0190*/  @!P1 IMAD R4, R0, 0x200, R5 ;  /* 0x0000020000049824 */ /* 0x000fe200078e0205 */
[----:B------:R-:W5:Y:S01]  /*01a0*/  @!P0 LDG.E.64 R6, desc[UR4][R28.64] ;  /* 0x000000041c068981 */ /* 0x000f62000c1e1b00 */
[----:B------:R-:W-:Y:S01]  /*01b0*/  @!P1 VIADD R5, R5, 0x80 ;  /* 0x0000008005059836 */ /* 0x000fe20000000000 */
[----:B-1----:R-:W1:Y:S01]  /*01c0*/  LDC.64 R18, c[0x0][0x398] ;  /* 0x0000e600ff127b82 */ /* 0x002e620000000a00 */
[----:B0-----:R-:W-:-:S03]  /*01d0*/  @!P1 IMAD.WIDE.U32 R24, R4, 0x8, R24 ;  /* 0x0000000804189825 */ /* 0x001fc600078e0018 */
[----:B------:R-:W-:Y:S02]  /*01e0*/  ISETP.GE.AND P3, PT, R5, R2, PT ;  /* 0x000000020500720c */ /* 0x000fe40003f66270 */
[----:B------:R-:W5:Y:S11]  /*01f0*/  @!P1 LDG.E.64 R10, desc[UR4][R24.64] ;  /* 0x00000004180a9981 */ /* 0x000f76000c1e1b00 */
[----:B------:R-:W-:-:S02]  /*0200*/  @!P3 IMAD R27, R0, 0x200, R5 ;  /* 0x00000200001bb824 */ /* 0x000fc400078e0205 */
[----:B------:R-:W-:-:S05]  /*0210*/  @!P3 VIADD R5, R5, 0x80 ;  /* 0x000000800505b836 */ /* 0x000fca0000000000 */
[----:B------:R-:W-:Y:S01]  /*0220*/  ISETP.GE.AND P2, PT, R5, R2, PT ;  /* 0x000000020500720c */ /* 0x000fe20003f46270 */
[----:B----4-:R-:W-:-:S05]  /*0230*/  @!P3 IMAD.WIDE.U32 R14, R27, 0x8, R14 ;  /* 0x000000081b0eb825 */ /* 0x010fca00078e000e */
[----:B------:R0:W4:Y:S07]  /*0240*/  @!P3 LDG.E.64 R22, desc[UR4][R14.64] ;  /* 0x000000040e16b981 */ /* 0x00012e000c1e1b00 */
[----:B------:R-:W-:Y:S01]  /*0250*/  @!P2 IMAD R5, R0, 0x200, R5 ;  /* 0x000002000005a824 */ /* 0x000fe200078e0205 */
[----:B0-----:R-:W-:-:S03]  /*0260*/  CS2R R14, SRZ ;  /* 0x00000000000e7805 */ /* 0x001fc6000001ff00 */
[----:B--2---:R-:W-:-:S05]  /*0270*/  @!P2 IMAD.WIDE.U32 R16, R5, 0x8, R16 ;  /* 0x000000080510a825 */ /* 0x004fca00078e0010 */
[----:B------:R-:W2:Y:S01]  /*0280*/  @!P2 LDG.E.64 R14, desc[UR4][R16.64] ;  /* 0x00000004100ea981 */ /* 0x000ea2000c1e1b00 */
[----:B------:R-:W-:Y:S01]  /*0290*/  @!P1 IMAD.WIDE.U32 R12, R4, 0x8, R12 ;  /* 0x00000008040c9825 */ /* 0x000fe200078e000c */
[----:B------:R-:W-:-:S03]  /*02a0*/  CS2R R28, SRZ ;  /* 0x00000000001c7805 */ /* 0x000fc6000001ff00 */
[----:B---3--:R-:W-:Y:S01]  /*02b0*/  @!P2 IMAD.WIDE.U32 R20, R5, 0x8, R20 ;  /* 0x000000080514a825 */ /* 0x008fe200078e0014 */
[----:B------:R-:W-:Y:S02]  /*02c0*/  CS2R R4, SRZ ;  /* 0x0000000000047805 */ /* 0x000fe4000001ff00 */
[----:B------:R0:W3:Y:S01]  /*02d0*/  @!P1 LDG.E.64 R28, desc[UR4][R12.64] ;  /* 0x000000040c1c9981 */ /* 0x0000e2000c1e1b00 */
[----:B-1----:R-:W-:Y:S01]  /*02e0*/  @!P3 IMAD.WIDE.U32 R24, R27, 0x8, R18 ;  /* 0x000000081b18b825 */ /* 0x002fe200078e0012 */
[----:B------:R-:W-:Y:S02]  /*02f0*/  CS2R R18, SRZ ;  /* 0x0000000000127805 */ /* 0x000fe4000001ff00 */
[----:B------:R-:W3:Y:S04]  /*0300*/  @!P2 LDG.E.64 R4, desc[UR4][R20.64] ;  /* 0x000000041404a981 */ /* 0x000ee8000c1e1b00 */
[----:B------:R-:W3:Y:S01]  /*0310*/  @!P3 LDG.E.64 R18, desc[UR4][R24.64] ;  /* 0x000000041812b981 */ /* 0x000ee2000c1e1b00 */
[----:B------:R-:W-:Y:S01]  /*0320*/  ISETP.GE.AND P6, PT, R3, R2, PT ;  /* 0x000000020300720c */ /* 0x000fe20003fc6270 */
[----:B------:R-:W-:Y:S04]  /*0330*/  BSSY.RECONVERGENT B0, `(.L_x_13229) ;  /* 0x0000034000007945 */ /* 0x000fe80003800200 */
[----:B------:R-:W-:Y:S01]  /*0340*/  BSSY.RELIABLE B1, `(.L_x_13230) ;  /* 0x000002b000017945 */ /* 0x000fe20003800100 */
[----:B-----5:R-:W-:-:S04]  /*0350*/  ISETP.NE.U32.AND P2, PT, R8, RZ, PT ;  /* 0x000000ff0800720c */ /* 0x020fc80003f45070 */
[----:B------:R-:W-:Y:S02]  /*0360*/  ISETP.NE.AND.EX P2, PT, R9, RZ, PT, P2 ;  /* 0x000000ff0900720c */ /* 0x000fe40003f45320 */
[----:B------:R-:W-:-:S04]  /*0370*/  ISETP.GT.U32.AND P3, PT, R8, RZ, PT ;  /* 0x000000ff0800720c */ /* 0x000fc80003f64070 */
[----:B------:R-:W-:Y:S01]  /*0380*/  ISETP.GT.AND.EX P3, PT, R9, RZ, PT, P3 ;  /* 0x000000ff0900720c */ /* 0x000fe20003f64330 */
[----:B0-----:R-:W-:Y:S01]  /*0390*/  IMAD.MOV.U32 R13, RZ, RZ, R6 ;  /* 0x000000ffff0d7224 */ /* 0x001fe200078e0006 */
[----:B------:R-:W-:Y:S02]  /*03a0*/  SEL R7, R7, RZ, !P2 ;  /* 0x000000ff07077207 */ /* 0x000fe40005000000 */
[----:B------:R-:W-:-:S03]  /*03b0*/  ISETP.NE.U32.AND P0, PT, R10, RZ, PT ;  /* 0x000000ff0a00720c */ /* 0x000fc60003f05070 */
[----:B------:R-:W-:Y:S02]  /*03c0*/  @P2 SEL R13, RZ, 0x1, !P3 ;  /* 0x00000001ff0d2807 */ /* 0x000fe40005800000 */
[----:B------:R-:W-:Y:S02]  /*03d0*/  ISETP.NE.AND.EX P0, PT, R11, RZ, PT, P0 ;  /* 0x000000ff0b00720c */ /* 0x000fe40003f05300 */
[----:B------:R-:W-:-:S04]  /*03e0*/  ISETP.GT.U32.AND P1, PT, R10, RZ, PT ;  /* 0x000000ff0a00720c */ /* 0x000fc80003f24070 */
[----:B------:R-:W-:Y:S02]  /*03f0*/  ISETP.GT.AND.EX P1, PT, R11, RZ, PT, P1 ;  /* 0x000000ff0b00720c */ /* 0x000fe40003f24310 */
[----:B----4-:R-:W-:-:S04]  /*0400*/  ISETP.NE.U32.AND P5, PT, R22, RZ, PT ;  /* 0x000000ff1600720c */ /* 0x010fc80003fa5070 */
[----:B------:R-:W-:Y:S02]  /*0410*/  ISETP.NE.AND.EX P2, PT, R23, RZ, PT, P5 ;  /* 0x000000ff1700720c */ /* 0x000fe40003f45350 */
[----:B------:R-:W-:Y:S02]  /*0420*/  ISETP.GT.U32.AND P3, PT, R22, RZ, PT ;  /* 0x000000ff1600720c */ /* 0x000fe40003f64070 */
[----:B--2---:R-:W-:-:S04]  /*0430*/  ISETP.NE.U32.AND P4, PT, R14, RZ, PT ;  /* 0x000000ff0e00720c */ /* 0x004fc80003f85070 */
[----:B------:R-:W-:Y:S02]  /*0440*/  ISETP.NE.AND.EX P4, PT, R15, RZ, PT, P4 ;  /* 0x000000ff0f00720c */ /* 0x000fe40003f85340 */
[----:B------:R-:W-:Y:S02]  /*0450*/  ISETP.GT.U32.AND P5, PT, R14, RZ, PT ;  /* 0x000000ff0e00720c */ /* 0x000fe40003fa4070 */
[----:B------:R-:W-:Y:S02]  /*0460*/  ISETP.GT.AND.EX P3, PT, R23, RZ, PT, P3 ;  /* 0x000000ff1700720c */ /* 0x000fe40003f64330 */
[----:B------:R-:W-:Y:S01]  /*0470*/  ISETP.GT.AND.EX P5, PT, R15, RZ, PT, P5 ;  /* 0x000000ff0f00720c */ /* 0x000fe20003fa4350 */
[----:B---3--:R-:W-:Y:S01]  /*0480*/  IMAD.MOV.U32 R15, RZ, RZ, R4 ;  /* 0x000000ffff0f7224 */ /* 0x008fe200078e0004 */
[----:B------:R-:W-:Y:S02]  /*0490*/  SEL R9, R29, RZ, !P0 ;  /* 0x000000ff1d097207 */ /* 0x000fe40004000000 */
[----:B------:R-:W-:-:S02]  /*04a0*/  SEL R5, R5, RZ, !P4 ;  /* 0x000000ff05057207 */ /* 0x000fc40006000000 */
[----:B------:R-:W-:Y:S02]  /*04b0*/  SEL R11, R19, RZ, !P2 ;  /* 0x000000ff130b7207 */ /* 0x000fe40005000000 */
[----:B------:R-:W-:Y:S02]  /*04c0*/  @P0 SEL R28, RZ, 0x1, !P1 ;  /* 0x00000001ff1c0807 */ /* 0x000fe40004800000 */
[----:B------:R-:W-:Y:S02]  /*04d0*/  @P2 SEL R18, RZ, 0x1, !P3 ;  /* 0x00000001ff122807 */ /* 0x000fe40005800000 */
[----:B------:R-:W-:Y:S01]  /*04e0*/  @P4 SEL R15, RZ, 0x1, !P5 ;  /* 0x00000001ff0f4807 */ /* 0x000fe20006800000 */
[----:B------:R-:W-:Y:S06]  /*04f0*/  @P6 BRA `(.L_x_13231) ;  /* 0x00000000003c6947 */ /* 0x000fec0003800000 */
[----:B------:R-:W0:Y:S01]  /*0500*/  LDC.64 R16, c[0x0][0x388] ;  /* 0x0000e200ff107b82 */ /* 0x000e220000000a00 */
[----:B------:R-:W-:Y:S02]  /*0510*/  IMAD R19, R0, 0x200, R3 ;  /* 0x0000020000137824 */ /* 0x000fe400078e0203 */
[----:B------:R-:W-:Y:S02]  /*0520*/  IMAD.MOV.U32 R6, RZ, RZ, R13 ;  /* 0x000000ffff067224 */ /* 0x000fe400078e000d */
        /* <DEDUP_REMOVED lines=8> */
[----:B------:R-:W-:Y:S02]  /*05b0*/  IMAD.MOV.U32 R8, RZ, RZ, R28 ;  /* 0x000000ffff087224 */ /* 0x000fe400078e001c */
[----:B------:R-:W-:Y:S02]  /*05c0*/  VIADD R3, R3, 0x80 ;  /* 0x0000008003037836 */ /* 0x000fe40000000000 */
[----:B0-----:R-:W-:-:S05]  /*05d0*/  IMAD.WIDE.U32 R6, R13, 0x8, R6 ;  /* 0x000000080d067825 */ /* 0x001fca00078e0006 */
[----:B------:R0:W-:Y:S02]  /*05e0*/  STG.E.64 desc[UR4][R6.64], R8 ;  /* 0x0000000806007986 */ /* 0x0001e4000c101b04 */
.L_x_13231:
[----:B------:R-:W-:Y:S05]  /*05f0*/  BSYNC.RELIABLE B1 ;  /* 0x0000000000017941 */ /* 0x000fea0003800100 */
.L_x_13230:
[----:B------:R-:W-:-:S13]  /*0600*/  ISETP.GE.AND P0, PT, R3, R2, PT ;  /* 0x000000020300720c */ /* 0x000fda0003f06270 */
[----:B0-----:R-:W0:Y:S01]  /*0610*/  @!P0 LDC.64 R6, c[0x0][0x388] ;  /* 0x0000e200ff068b82 */ /* 0x001e220000000a00 */
[----:B------:R-:W-:Y:S02]  /*0620*/  @!P0 IMAD R9, R0, 0x200, R3 ;  /* 0x0000020000098824 */ /* 0x000fe400078e0203 */
[----:B------:R-:W-:Y:S02]  /*0630*/  @!P0 IMAD.MOV.U32 R10, RZ, RZ, R18 ;  /* 0x000000ffff0a8224 */ /* 0x000fe400078e0012 */
[----:B------:R-:W-:Y:S02]  /*0640*/  @!P0 VIADD R3, R3, 0x80 ;  /* 0x0000008003038836 */ /* 0x000fe40000000000 */
[----:B0-----:R-:W-:-:S05]  /*0650*/  @!P0 IMAD.WIDE.U32 R6, R9, 0x8, R6 ;  /* 0x0000000809068825 */ /* 0x001fca00078e0006 */
[----:B------:R1:W-:Y:S02]  /*0660*/  @!P0 STG.E.64 desc[UR4][R6.64], R10 ;  /* 0x0000000a06008986 */ /* 0x0003e4000c101b04 */
.L_x_13232:
[----:B------:R-:W-:Y:S05]  /*0670*/  BSYNC.RECONVERGENT B0 ;  /* 0x0000000000007941 */ /* 0x000fea0003800200 */
.L_x_13229:
[----:B------:R-:W-:Y:S05]  /*0680*/  WARPSYNC.ALL ;  /* 0x0000000000007948 */ /* 0x000fea0003800000 */
[----:B------:R-:W-:-:S13]  /*0690*/  ISETP.GE.AND P0, PT, R3, R2, PT ;  /* 0x000000020300720c */ /* 0x000fda0003f06270 */
[----:B------:R-:W-:Y:S05]  /*06a0*/  @P0 EXIT ;  /* 0x000000000000094d */ /* 0x000fea0003800000 */
[----:B01----:R-:W0:Y:S01]  /*06b0*/  LDC.64 R6, c[0x0][0x388] ;  /* 0x0000e200ff067b82 */ /* 0x003e220000000a00 */
[----:B------:R-:W-:Y:S02]  /*06c0*/  IMAD R3, R0, 0x200, R3 ;  /* 0x0000020000037824 */ /* 0x000fe400078e0203 */
[----:B------:R-:W-:Y:S02]  /*06d0*/  IMAD.MOV.U32 R4, RZ, RZ, R15 ;  /* 0x000000ffff047224 */ /* 0x000fe400078e000f */
[----:B0-----:R-:W-:-:S05]  /*06e0*/  IMAD.WIDE.U32 R2, R3, 0x8, R6 ;  /* 0x0000000803027825 */ /* 0x001fca00078e0006 */
[----:B------:R-:W-:Y:S01]  /*06f0*/  STG.E.64 desc[UR4][R2.64], R4 ;  /* 0x0000000402007986 */ /* 0x000fe2000c101b04 */
[----:B------:R-:W-:Y:S05]  /*0700*/  EXIT ;  /* 0x000000000000794d */ /* 0x000fea0003800000 */
.L_x_13233:
        /* <DEDUP_REMOVED lines=15> */
.L_x_32438:


//--------------------- .text._ZN2at6native29vectorized_elementwise_kernelILi2ENS0_13BinaryFunctorIlllZZZNS0_21heaviside_kernel_cudaERNS_18TensorIteratorBaseEENKUlvE_clEvENKUlvE2_clEvEUlllE_EESt5arrayIPcLm3EEEEviT0_T1_ --------------------------
	.section	.text._ZN2at6native29vectorized_elementwise_kernelILi2ENS0_13BinaryFunctorIlllZZZNS0_21heaviside_kernel_cudaERNS_18TensorIteratorBaseEENKUlvE_clEvENKUlvE2_clEvEUlllE_EESt5arrayIPcLm3EEEEviT0_T1_,"ax",@progbits
	.align	128
        .global         _ZN2at6native29vectorized_elementwise_kernelILi2ENS0_13BinaryFunctorIlllZZZNS0_21heaviside_kernel_cudaERNS_18TensorIteratorBaseEENKUlvE_clEvENKUlvE2_clEvEUlllE_EESt5arrayIPcLm3EEEEviT0_T1_
        .type           _ZN2at6native29vectorized_elementwise_kernelILi2ENS0_13BinaryFunctorIlllZZZNS0_21heaviside_kernel_cudaERNS_18TensorIteratorBaseEENKUlvE_clEvENKUlvE2_clEvEUlllE_EESt5arrayIPcLm3EEEEviT0_T1_,@function
        .size           _ZN2at6native29vectorized_elementwise_kernelILi2ENS0_13BinaryFunctorIlllZZZNS0_21heaviside_kernel_cudaERNS_18TensorIteratorBaseEENKUlvE_clEvENKUlvE2_clEvEUlllE_EESt5arrayIPcLm3EEEEviT0_T1_,(.L_x_32439 - _ZN2at6native29vectorized_elementwise_kernelILi2ENS0_13BinaryFunctorIlllZZZNS0_21heaviside_kernel_cudaERNS_18TensorIteratorBaseEENKUlvE_clEvENKUlvE2_clEvEUlllE_EESt5arrayIPcLm3EEEEviT0_T1_)
        .other          _ZN2at6native29vectorized_elementwise_kernelILi2ENS0_13BinaryFunctorIlllZZZNS0_21heaviside_kernel_cudaERNS_18TensorIteratorBaseEENKUlvE_clEvENKUlvE2_clEvEUlllE_EESt5arrayIPcLm3EEEEviT0_T1_,@"STO_CUDA_ENTRY STV_DEFAULT"
_ZN2at6native29vectorized_elementwise_kernelILi2ENS0_13BinaryFunctorIlllZZZNS0_21heaviside_kernel_cudaERNS_18TensorIteratorBaseEENKUlvE_clEvENKUlvE2_clEvEUlllE_EESt5arrayIPcLm3EEEEviT0_T1_:
.text._ZN2at6native29vectorized_elementwise_kernelILi2ENS0_13BinaryFunctorIlllZZZNS0_21heaviside_kernel_cudaERNS_18TensorIteratorBaseEENKUlvE_clEvENKUlvE2_clEvEUlllE_EESt5arrayIPcLm3EEEEviT0_T1_:
        /* <DEDUP_REMOVED lines=9> */
[----:B------:R-:W-:-:S07]  /*0090*/  CS2R R6, SRZ ;  /* 0x0000000000067805 */ /* 0x000fce000001ff00 */
[----:B------:R-:W2:Y:S08]  /*00a0*/  LDC.64 R18, c[0x0][0x390] ;  /* 0x0000e400ff127b82 */ /* 0x000eb00000000a00 */
[----:B------:R-:W3:Y:S08]  /*00b0*/  LDC.64 R30, c[0x0][0x398] ;  /* 0x0000e600ff1e7b82 */ /* 0x000ef00000000a00 */
[----:B------:R-:W4:Y:S01]  /*00c0*/  LDC.64 R10, c[0x0][0x398] ;  /* 0x0000e600ff0a7b82 */ /* 0x000f220000000a00 */
[----:B0-----:R-:W-:-:S07]  /*00d0*/  ISETP.GE.U32.AND P6, PT, R0, R5, PT ;  /* 0x000000050000720c */ /* 0x001fce0003fc6070 */
        /* <DEDUP_REMOVED lines=8> */
[----:B------:R-:W5:Y:S02]  /*0160*/  LDC.64 R26, c[0x0][0x398] ;  /* 0x0000e600ff1a7b82 */ /* 0x000f640000000a00 */
[----:B-1----:R-:W-:-:S05]  /*0170*/  @!P0 IMAD.WIDE.U32 R8, R17, 0x8, R8 ;  /* 0x0000000811088825 */ /* 0x002fca00078e0008 */
[----:B------:R1:W5:Y:S01]  /*0180*/  @!P0 LDG.E.64 R6, desc[UR4][R8.64] ;  /* 0x0000000408068981 */ /* 0x000362000c1e1b00 */
[----:B------:R-:W-:Y:S02]  /*0190*/  @!P0 VIADD R0, R0, 0x80 ;  /* 0x0000008000008836 */ /* 0x000fe40000000000 */
[----:B----4-:R-:W-:Y:S01]  /*01a0*/  @!P0 IMAD.WIDE.U32 R16, R17, 0x8, R10 ;  /* 0x0000000811108825 */ /* 0x010fe200078e000a */
[----:B------:R-:W-:Y:S02]  /*01b0*/  CS2R R10, SRZ ;  /* 0x00000000000a7805 */ /* 0x000fe4000001ff00 */
[----:B------:R-:W-:Y:S02]  /*01c0*/  ISETP.GE.U32.AND P1, PT, R0, R5, PT ;  /* 0x000000050000720c */ /* 0x000fe40003f26070 */
[----:B-1----:R-:W-:-:S06]  /*01d0*/  CS2R R8, SRZ ;  /* 0x0000000000087805 */ /* 0x002fcc000001ff00 */
[----:B------:R1:W4:Y:S05]  /*01e0*/  @!P0 LDG.E.64 R8, desc[UR4][R16.64] ;  /* 0x0000000410088981 */ /* 0x00032a000c1e1b00 */
[----:B------:R-:W-:Y:S02]  /*01f0*/  @!P1 IMAD R25, R3, 0x400, R0 ;  /* 0x0000040003199824 */ /* 0x000fe400078e0200 */
[----:B------:R-:W-:Y:S02]  /*0200*/  @!P1 VIADD R0, R0, 0x80 ;  /* 0x0000008000009836 */ /* 0x000fe40000000000 */
[----:B--2---:R-:W-:-:S03]  /*0210*/  @!P1 IMAD.WIDE.U32 R18, R25, 0x8, R18 ;  /* 0x0000000819129825 */ /* 0x004fc600078e0012 */
[----:B------:R-:W-:Y:S01]  /*0220*/  ISETP.GE.U32.AND P2, PT, R0, R5, PT ;  /* 0x000000050000720c */ /* 0x000fe20003f46070 */
[----:B---3--:R-:W-:Y:S01]  /*0230*/  @!P1 IMAD.WIDE.U32 R30, R25, 0x8, R30 ;  /* 0x00000008191e9825 */ /* 0x008fe200078e001e */
[----:B-1----:R-:W-:Y:S01]  /*0240*/  CS2R R16, SRZ ;  /* 0x0000000000107805 */ /* 0x002fe2000001ff00 */
[----:B------:R-:W1:Y:S01]  /*0250*/  LDC.64 R24, c[0x0][0x390] ;  /* 0x0000e400ff187b82 */ /* 0x000e620000000a00 */
[----:B------:R-:W2:Y:S09]  /*0260*/  @!P1 LDG.E.64 R10, desc[UR4][R18.64] ;  /* 0x00000004120a9981 */ /* 0x000eb2000c1e1b00 */
        /* <DEDUP_REMOVED lines=9> */
[----:B------:R-:W-:Y:S02]  /*0300*/  CS2R R12, SRZ ;  /* 0x00000000000c7805 */ /* 0x000fe4000001ff00 */
[----:B------:R0:W3:Y:S03]  /*0310*/  @!P2 LDG.E.64 R16, desc[UR4][R28.64] ;  /* 0x000000041c10a981 */ /* 0x0000e6000c1e1b00 */
[----:B------:R-:W-:Y:S01]  /*0320*/  @!P0 IMAD R2, R3, 0x400, R0 ;  /* 0x0000040003028824 */ /* 0x000fe200078e0200 */
[----:B------:R5:W3:Y:S01]  /*0330*/  @!P2 LDG.E.64 R14, desc[UR4][R34.64] ;  /* 0x00000004220ea981 */ /* 0x000ae2000c1e1b00 */
[----:B------:R-:W-:-:S03]  /*0340*/  @!P0 VIADD R0, R0, 0x80 ;  /* 0x0000008000008836 */ /* 0x000fc60000000000 */
[----:B------:R1:W3:Y:S01]  /*0350*/  @!P1 LDG.E.64 R12, desc[UR4][R30.64] ;  /* 0x000000041e0c9981 */ /* 0x0002e2000c1e1b00 */
[----:B0-----:R-:W0:Y:S01]  /*0360*/  LDC.64 R28, c[0x0][0x390] ;  /* 0x0000e400ff1c7b82 */ /* 0x001e220000000a00 */
[----:B-----5:R-:W-:Y:S01]  /*0370*/  @!P3 IMAD.WIDE.U32 R34, R33, 0x8, R22 ;  /* 0x000000082122b825 */ /* 0x020fe200078e0016 */
[----:B------:R-:W-:-:S03]  /*0380*/  CS2R R22, SRZ ;  /* 0x0000000000167805 */ /* 0x000fc6000001ff00 */
[----:B-1----:R-:W-:-:S04]  /*0390*/  @!P3 IMAD.WIDE.U32 R30, R33, 0x8, R20 ;  /* 0x00000008211eb825 */ /* 0x002fc800078e0014 */
[----:B------:R-:W-:Y:S01]  /*03a0*/  @!P0 IMAD.WIDE.U32 R32, R2, 0x8, R24 ;  /* 0x0000000802208825 */ /* 0x000fe200078e0018 */
[----:B------:R-:W-:Y:S02]  /*03b0*/  ISETP.GE.U32.AND P1, PT, R0, R5, PT ;  /* 0x000000050000720c */ /* 0x000fe40003f26070 */
[----:B------:R-:W-:Y:S02]  /*03c0*/  CS2R R24, SRZ ;  /* 0x0000000000187805 */ /* 0x000fe4000001ff00 */
[----:B------:R1:W5:Y:S01]  /*03d0*/  @!P0 LDG.E.64 R22, desc[UR4][R32.64] ;  /* 0x0000000420168981 */ /* 0x000362000c1e1b00 */
[----:B------:R-:W-:Y:S01]  /*03e0*/  @!P0 IMAD.WIDE.U32 R26, R2, 0x8, R26 ;  /* 0x00000008021a8825 */ /* 0x000fe200078e001a */
[----:B------:R-:W-:-:S04]  /*03f0*/  CS2R R18, SRZ ;  /* 0x0000000000127805 */ /* 0x000fc8000001ff00 */
[----:B------:R1:W5:Y:S02]  /*0400*/  @!P0 LDG.E.64 R24, desc[UR4][R26.64] ;  /* 0x000000041a188981 */ /* 0x000364000c1e1b00 */
[----:B-1----:R-:W1:Y:S01]  /*0410*/  LDC.64 R32, c[0x0][0x398] ;  /* 0x0000e600ff207b82 */ /* 0x002e620000000a00 */
[----:B------:R-:W-:Y:S01]  /*0420*/  CS2R R20, SRZ ;  /* 0x0000000000147805 */ /* 0x000fe2000001ff00 */
[----:B------:R-:W-:Y:S01]  /*0430*/  @!P1 IMAD R2, R3, 0x400, R0 ;  /* 0x0000040003029824 */ /* 0x000fe200078e0200 */
[----:B------:R0:W5:Y:S04]  /*0440*/  @!P3 LDG.E.64 R18, desc[UR4][R34.64] ;  /* 0x000000042212b981 */ /* 0x000168000c1e1b00 */
[----:B------:R0:W5:Y:S01]  /*0450*/  @!P3 LDG.E.64 R20, desc[UR4][R30.64] ;  /* 0x000000041e14b981 */ /* 0x000162000c1e1b00 */
[----:B------:R-:W1:Y:S01]  /*0460*/  LDC.64 R26, c[0x0][0x390] ;  /* 0x0000e400ff1a7b82 */ /* 0x000e620000000a00 */
[----:B0-----:R-:W-:Y:S01]  /*0470*/  @!P1 IMAD.WIDE.U32 R34, R2, 0x8, R28 ;  /* 0x0000000802229825 */ /* 0x001fe200078e001c */
[----:B------:R-:W-:-:S06]  /*0480*/  CS2R R28, SRZ ;  /* 0x00000000001c7805 */ /* 0x000fcc000001ff00 */
[----:B------:R-:W0:Y:S01]  /*0490*/  LDC.64 R30, c[0x0][0x398] ;  /* 0x0000e600ff1e7b82 */ /* 0x000e220000000a00 */
[----:B------:R1:W5:Y:S02]  /*04a0*/  @!P1 LDG.E.64 R28, desc[UR4][R34.64] ;  /* 0x00000004221c9981 */ /* 0x000364000c1e1b00 */
[----:B-1----:R-:W-:Y:S01]  /*04b0*/  @!P1 IMAD.WIDE.U32 R32, R2, 0x8, R32 ;  /* 0x0000000802209825 */ /* 0x002fe200078e0020 */
[----:B------:R-:W-:-:S03]  /*04c0*/  CS2R R34, SRZ ;  /* 0x0000000000227805 */ /* 0x000fc6000001ff00 */
[----:B------:R-:W-:-:S03]  /*04d0*/  @!P6 IMAD.WIDE.U32 R26, R37, 0x8, R26 ;  /* 0x00000008251ae825 */ /* 0x000fc600078e001a */
[----:B------:R1:W5:Y:S02]  /*04e0*/  @!P1 LDG.E.64 R34, desc[UR4][R32.64] ;  /* 0x0000000420229981 */ /* 0x000364000c1e1b00 */
[----:B-1----:R-:W-:-:S06]  /*04f0*/  CS2R R32, SRZ ;  /* 0x0000000000207805 */ /* 0x002fcc000001ff00 */
[----:B------:R0:W5:Y:S01]  /*0500*/  @!P6 LDG.E.64 R32, desc[UR4][R26.64] ;  /* 0x000000041a20e981 */ /* 0x000162000c1e1b00 */
[----:B------:R-:W-:Y:S02]  /*0510*/  @!P1 VIADD R0, R0, 0x80 ;  /* 0x0000008000009836 */ /* 0x000fe40000000000 */
[----:B0-----:R-:W-:Y:S02]  /*0520*/  @!P6 IMAD.WIDE.U32 R26, R37, 0x8, R30 ;  /* 0x00000008251ae825 */ /* 0x001fe400078e001e */
[----:B------:R-:W0:Y:S01]  /*0530*/  LDC.64 R36, c[0x0][0x390] ;  /* 0x0000e400ff247b82 */ /* 0x000e220000000a00 */
[----:B------:R-:W-:Y:S02]  /*0540*/  CS2R R30, SRZ ;  /* 0x00000000001e7805 */ /* 0x000fe4000001ff00 */
[----:B------:R-:W-:-:S04]  /*0550*/  ISETP.GE.U32.AND P0, PT, R0, R5, PT ;  /* 0x000000050000720c */ /* 0x000fc80003f06070 */
[----:B------:R1:W5:Y:S02]  /*0560*/  @!P6 LDG.E.64 R30, desc[UR4][R26.64] ;  /* 0x000000041a1ee981 */ /* 0x000364000c1e1b00 */
[----:B-1----:R-:W1:Y:S07]  /*0570*/  LDC.64 R26, c[0x0][0x398] ;  /* 0x0000e600ff1a7b82 */ /* 0x002e6e0000000a00 */
[----:B------:R-:W-:-:S04]  /*0580*/  @!P0 IMAD R0, R3, 0x400, R0 ;  /* 0x0000040003008824 */ /* 0x000fc800078e0200 */
[----:B0-----:R-:W-:Y:S01]  /*0590*/  @!P0 IMAD.WIDE.U32 R36, R0, 0x8, R36 ;  /* 0x0000000800248825 */ /* 0x001fe200078e0024 */
[C---:B------:R-:W-:Y:S02]  /*05a0*/  ISETP.NE.U32.AND P5, PT, R6.reuse, RZ, PT ;  /* 0x000000ff0600720c */ /* 0x040fe40003fa5070 */
[----:B------:R-:W-:Y:S02]  /*05b0*/  ISETP.GT.U32.AND P4, PT, R6, RZ, PT ;  /* 0x000000ff0600720c */ /* 0x000fe40003f84070 */
[C---:B------:R-:W-:Y:S02]  /*05c0*/  ISETP.NE.AND.EX P5, PT, R7.reuse, RZ, PT, P5 ;  /* 0x000000ff0700720c */ /* 0x040fe40003fa5350 */
[----:B------:R-:W-:Y:S02]  /*05d0*/  ISETP.GT.AND.EX P4, PT, R7, RZ, PT, P4 ;  /* 0x000000ff0700720c */ /* 0x000fe40003f84340 */
[----:B------:R-:W-:-:S06]  /*05e0*/  CS2R R6, SRZ ;  /* 0x0000000000067805 */ /* 0x000fcc000001ff00 */
[----:B------:R1:W5:Y:S02]  /*05f0*/  @!P0 LDG.E.64 R6, desc[UR4][R36.64] ;  /* 0x0000000424068981 */ /* 0x000364000c1e1b00 */
[----:B-1----:R-:W-:Y:S01]  /*0600*/  @!P0 IMAD.WIDE.U32 R36, R0, 0x8, R26 ;  /* 0x0000000800248825 */ /* 0x002fe200078e001a */
[----:B------:R-:W-:-:S06]  /*0610*/  CS2R R26, SRZ ;  /* 0x00000000001a7805 */ /* 0x000fcc000001ff00 */
[----:B------:R0:W5:Y:S01]  /*0620*/  @!P0 LDG.E.64 R26, desc[UR4][R36.64] ;  /* 0x00000004241a8981 */ /* 0x000162000c1e1b00 */
[----:B------:R-:W0:Y:S01]  /*0630*/  S2R R0, SR_TID.X ;  /* 0x0000000000007919 */ /* 0x000e220000002100 */
[C---:B--2---:R-:W-:Y:S02]  /*0640*/  ISETP.NE.U32.AND P0, PT, R10.reuse, RZ, PT ;  /* 0x000000ff0a00720c */ /* 0x044fe40003f05070 */
[----:B------:R-:W-:Y:S02]  /*0650*/  ISETP.GT.U32.AND P1, PT, R10, RZ, PT ;  /* 0x000000ff0a00720c */ /* 0x000fe40003f24070 */
[C---:B------:R-:W-:Y:S02]  /*0660*/  ISETP.NE.AND.EX P0, PT, R11.reuse, RZ, PT, P0 ;  /* 0x000000ff0b00720c */ /* 0x040fe40003f05300 */
[----:B------:R-:W-:Y:S02]  /*0670*/  ISETP.GT.AND.EX P1, PT, R11, RZ, PT, P1 ;  /* 0x000000ff0b00720c */ /* 0x000fe40003f24310 */
[----:B------:R-:W1:Y:S01]  /*0680*/  @!P6 LDC.64 R10, c[0x0][0x388] ;  /* 0x0000e200ff0aeb82 */ /* 0x000e620000000a00 */
[----:B----4-:R-:W-:Y:S01]  /*0690*/  SEL R9, R9, RZ, !P5 ;  /* 0x000000ff09097207 */ /* 0x010fe20006800000 */
[----:B0-----:R-:W-:-:S02]  /*06a0*/  @!P6 IMAD R37, R3, 0x400, R0 ;  /* 0x000004000325e824 */ /* 0x001fc400078e0200 */
[----:B------:R-:W-:Y:S02]  /*06b0*/  VIADD R2, R0, 0x80 ;  /* 0x0000008000027836 */ /* 0x000fe40000000000 */
[----:B-1----:R-:W-:-:S04]  /*06c0*/  @!P6 IMAD.WIDE.U32 R36, R37, 0x8, R10 ;  /* 0x000000082524e825 */ /* 0x002fc800078e000a */
[----:B------:R-:W-:Y:S01]  /*06d0*/  @!P6 IMAD.MOV.U32 R0, RZ, RZ, R2 ;  /* 0x000000ffff00e224 */ /* 0x000fe200078e0002 */
[----:B---3--:R-:W-:Y:S02]  /*06e0*/  SEL R11, R13, RZ, !P0 ;  /* 0x000000ff0d0b7207 */ /* 0x008fe40004000000 */
[----:B------:R-:W-:Y:S01]  /*06f0*/  @P0 SEL R12, RZ, 0x1, !P1 ;  /* 0x00000001ff0c0807 */ /* 0x000fe20004800000 */
[----:B------:R-:W-:Y:S04]  /*0700*/  BSSY.RECONVERGENT B0, `(.L_x_13235) ;  /* 0x000005a000007945 */ /* 0x000fe80003800200 */
[----:B------:R-:W-:Y:S01]  /*0710*/  BSSY.RELIABLE B1, `(.L_x_13236) ;  /* 0x0000051000017945 */ /* 0x000fe20003800100 */
[----:B-----5:R-:W-:-:S04]  /*0720*/  ISETP.NE.U32.AND P0, PT, R22, RZ, PT ;  /* 0x000000ff1600720c */ /* 0x020fc80003f05070 */
[----:B------:R-:W-:Y:S02]  /*0730*/  ISETP.NE.AND.EX P0, PT, R23, RZ, PT, P0 ;  /* 0x000000ff1700720c */ /* 0x000fe40003f05300 */
[----:B------:R-:W-:-:S04]  /*0740*/  ISETP.GT.U32.AND P1, PT, R22, RZ, PT ;  /* 0x000000ff1600720c */ /* 0x000fc80003f24070 */
[----:B------:R-:W-:Y:S02]  /*0750*/  ISETP.GT.AND.EX P1, PT, R23, RZ, PT, P1 ;  /* 0x000000ff1700720c */ /* 0x000fe40003f24310 */
[----:B------:R-:W-:-:S04]  /*0760*/  ISETP.NE.U32.AND P2, PT, R32, RZ, PT ;  /* 0x000000ff2000720c */ /* 0x000fc80003f45070 */
[----:B------:R-:W-:Y:S02]  /*0770*/  ISETP.NE.AND.EX P2, PT, R33, RZ, PT, P2 ;  /* 0x000000ff2100720c */ /* 0x000fe40003f45320 */
[----:B------:R-:W-:-:S04]  /*0780*/  ISETP.GT.U32.AND P3, PT, R32, RZ, PT ;  /* 0x000000ff2000720c */ /* 0x000fc80003f64070 */
[----:B------:R-:W-:Y:S02]  /*0790*/  ISETP.GT.AND.EX P3, PT, R33, RZ, PT, P3 ;  /* 0x000000ff2100720c */ /* 0x000fe40003f64330 */
[----:B------:R-:W-:-:S05]  /*07a0*/  SEL R31, R31, RZ, !P2 ;  /* 0x000000ff1f1f7207 */ /* 0x000fca0005000000 */
[----:B------:R-:W-:Y:S02]  /*07b0*/  @P2 SEL R30, RZ, 0x1, !P3 ;  /* 0x00000001ff1e2807 */ /* 0x000fe40005800000 */
[----:B------:R-:W-:-:S04]  /*07c0*/  ISETP.NE.U32.AND P2, PT, R14, RZ, PT ;  /* 0x000000ff0e00720c */ /* 0x000fc80003f45070 */
[C---:B------:R-:W-:Y:S01]  /*07d0*/  ISETP.NE.AND.EX P2, PT, R15.reuse, RZ, PT, P2 ;  /* 0x000000ff0f00720c */ /* 0x040fe20003f45320 */
[----:B------:R0:W-:Y:S01]  /*07e0*/  @!P6 STG.E.64 desc[UR4][R36.64], R30 ;  /* 0x0000001e2400e986 */ /* 0x0001e2000c101b04 */
[----:B------:R-:W-:Y:S02]  /*07f0*/  ISETP.GT.U32.AND P3, PT, R14, RZ, PT ;  /* 0x000000ff0e00720c */ /* 0x000fe40003f64070 */
[----:B------:R-:W-:Y:S01]  /*0800*/  ISETP.NE.U32.AND P6, PT, R18, RZ, PT ;  /* 0x000000ff1200720c */ /* 0x000fe20003fc5070 */
[----:B------:R-:W-:Y:S01]  /*0810*/  IMAD.MOV.U32 R33, RZ, RZ, R8 ;  /* 0x000000ffff217224 */ /* 0x000fe200078e0008 */
[----:B------:R-:W-:Y:S02]  /*0820*/  @P5 SEL R33, RZ, 0x1, !P4 ;  /* 0x00000001ff215807 */ /* 0x000fe40006000000 */
[----:B------:R-:W-:Y:S02]  /*0830*/  ISETP.GT.AND.EX P3, PT, R15, RZ, PT, P3 ;  /* 0x000000ff0f00720c */ /* 0x000fe40003f64330 */
[----:B------:R-:W-:-:S02]  /*0840*/  ISETP.NE.AND.EX P4, PT, R19, RZ, PT, P6 ;  /* 0x000000ff1300720c */ /* 0x000fc40003f85360 */
[----:B------:R-:W-:Y:S02]  /*0850*/  SEL R15, R17, RZ, !P2 ;  /* 0x000000ff110f7207 */ /* 0x000fe40005000000 */
[----:B------:R-:W-:Y:S02]  /*0860*/  @P2 SEL R16, RZ, 0x1, !P3 ;  /* 0x00000001ff102807 */ /* 0x000fe40005800000 */
[----:B------:R-:W-:Y:S02]  /*0870*/  ISETP.GT.U32.AND P5, PT, R18, RZ, PT ;  /* 0x000000ff1200720c */ /* 0x000fe40003fa4070 */
[----:B------:R-:W-:Y:S02]  /*0880*/  ISETP.NE.U32.AND P2, PT, R28, RZ, PT ;  /* 0x000000ff1c00720c */ /* 0x000fe40003f45070 */
[----:B------:R-:W-:Y:S02]  /*0890*/  ISETP.GE.U32.AND P6, PT, R0, R5, PT ;  /* 0x000000050000720c */ /* 0x000fe40003fc6070 */
[----:B------:R-:W-:-:S02]  /*08a0*/  ISETP.GT.AND.EX P5, PT, R19, RZ, PT, P5 ;  /* 0x000000ff1300720c */ /* 0x000fc40003fa4350 */
[----:B------:R-:W-:Y:S02]  /*08b0*/  ISETP.NE.AND.EX P2, PT, R29, RZ, PT, P2 ;  /* 0x000000ff1d00720c */ /* 0x000fe40003f45320 */
[----:B------:R-:W-:Y:S02]  /*08c0*/  SEL R13, R21, RZ, !P4 ;  /* 0x000000ff150d7207 */ /* 0x000fe40006000000 */
[----:B------:R-:W-:Y:S02]  /*08d0*/  @P4 SEL R20, RZ, 0x1, !P5 ;  /* 0x00000001ff144807 */ /* 0x000fe40006800000 */
[----:B------:R-:W-:-:S04]  /*08e0*/  ISETP.GT.U32.AND P4, PT, R28, RZ, PT ;  /* 0x000000ff1c00720c */ /* 0x000fc80003f84070 */
[----:B------:R-:W-:Y:S02]  /*08f0*/  ISETP.GT.AND.EX P4, PT, R29, RZ, PT, P4 ;  /* 0x000000ff1d00720c */ /* 0x000fe40003f84340 */
[----:B------:R-:W-:Y:S02]  /*0900*/  SEL R17, R25, RZ, !P0 ;  /* 0x000000ff19117207 */ /* 0x000fe40004000000 */
[----:B------:R-:W-:Y:S02]  /*0910*/  @P0 SEL R24, RZ, 0x1, !P1 ;  /* 0x00000001ff180807 */ /* 0x000fe40004800000 */
[----:B------:R-:W-:Y:S02]  /*0920*/  @P2 SEL R34, RZ, 0x1, !P4 ;  /* 0x00000001ff222807 */ /* 0x000fe40006000000 */
[----:B------:R-:W-:-:S04]  /*0930*/  ISETP.NE.U32.AND P3, PT, R6, RZ, PT ;  /* 0x000000ff0600720c */ /* 0x000fc80003f65070 */
[----:B------:R-:W-:Y:S02]  /*0940*/  ISETP.NE.AND.EX P3, PT, R7, RZ, PT, P3 ;  /* 0x000000ff0700720c */ /* 0x000fe40003f65330 */
[----:B------:R-:W-:-:S04]  /*0950*/  ISETP.GT.U32.AND P5, PT, R6, RZ, PT ;  /* 0x000000ff0600720c */ /* 0x000fc80003fa4070 */
[----:B------:R-:W-:Y:S02]  /*0960*/  ISETP.GT.AND.EX P5, PT, R7, RZ, PT, P5 ;  /* 0x000000ff0700720c */ /* 0x000fe40003fa4350 */
[----:B------:R-:W-:Y:S02]  /*0970*/  SEL R7, R35, RZ, !P2 ;  /* 0x000000ff23077207 */ /* 0x000fe40005000000 */
[----:B------:R-:W-:-:S03]  /*0980*/  SEL R19, R27, RZ, !P3 ;  /* 0x000000ff1b137207 */ /* 0x000fc60005800000 */
[----:B------:R-:W-:Y:S01]  /*0990*/  @P3 SEL R26, RZ, 0x1, !P5 ;  /* 0x00000001ff1a3807 */ /* 0x000fe20006800000 */
[----:B0-----:R-:W-:Y:S06]  /*09a0*/  @P6 BRA `(.L_x_13237) ;  /* 0x0000000000386947 */ /* 0x001fec0003800000 */
[----:B------:R-:W0:Y:S01]  /*09b0*/  LDC.64 R22, c[0x0][0x388] ;  /* 0x0000e200ff167b82 */ /* 0x000e220000000a00 */
[----:B------:R-:W-:Y:S02]  /*09c0*/  IMAD R21, R3, 0x400, R0 ;  /* 0x0000040003157824 */ /* 0x000fe400078e0200 */
[----:B------:R-:W-:Y:S02]  /*09d0*/  IMAD.MOV.U32 R8, RZ, RZ, R33 ;  /* 0x000000ffff087224 */ /* 0x000fe400078e0021 */
[----:B------:R-:W-:-:S05]  /*09e0*/  VIADD R0, R0, 0x80 ;  /* 0x0000008000007836 */ /* 0x000fca0000000000 */
[----:B------:R-:W-:Y:S01]  /*09f0*/  ISETP.GE.U32.AND P0, PT, R0, R5, PT ;  /* 0x000000050000720c */ /* 0x000fe20003f06070 */
[----:B0-----:R-:W-:-:S05]  /*0a00*/  IMAD.WIDE.U32 R22, R21, 0x8, R22 ;  /* 0x0000000815167825 */ /* 0x001fca00078e0016 */
[----:B------:R0:W-:Y:S07]  /*0a10*/  STG.E.64 desc[UR4][R22.64], R8 ;  /* 0x0000000816007986 */ /* 0x0001ee000c101b04 */
[----:B------:R-:W-:Y:S05]  /*0a20*/  @P0 BRA `(.L_x_13238) ;  /* 0x0000000000380947 */ /* 0x000fea0003800000 */
[----:B0-----:R-:W0:Y:S01]  /*0a30*/  LDC.64 R8, c[0x0][0x388] ;  /* 0x0000e200ff087b82 */ /* 0x001e220000000a00 */
[----:B------:R-:W-:Y:S02]  /*0a40*/  IMAD R21, R3, 0x400, R0 ;  /* 0x0000040003157824 */ /* 0x000fe400078e0200 */
[----:B------:R-:W-:Y:S02]  /*0a50*/  IMAD.MOV.U32 R10, RZ, RZ, R12 ;  /* 0x000000ffff0a7224 */ /* 0x000fe400078e000c */
[----:B------:R-:W-:Y:S02]  /*0a60*/  VIADD R0, R0, 0x80 ;  /* 0x0000008000007836 */ /* 0x000fe40000000000 */
[----:B0-----:R-:W-:-:S05]  /*0a70*/  IMAD.WIDE.U32 R8, R21, 0x8, R8 ;  /* 0x0000000815087825 */ /* 0x001fca00078e0008 */
[----:B------:R0:W-:Y:S02]  /*0a80*/  STG.E.64 desc[UR4][R8.64], R10 ;  /* 0x0000000a08007986 */ /* 0x0001e4000c101b04 */
.L_x_13237:
[----:B------:R-:W-:-:S13]  /*0a90*/  ISETP.GE.U32.AND P0, PT, R0, R5, PT ;  /* 0x000000050000720c */ /* 0x000fda0003f06070 */
[----:B------:R-:W-:Y:S05]  /*0aa0*/  @P0 BRA `(.L_x_13239) ;  /* 0x0000000000380947 */ /* 0x000fea0003800000 */
[----:B0-----:R-:W0:Y:S01]  /*0ab0*/  LDC.64 R8, c[0x0][0x388] ;  /* 0x0000e200ff087b82 */ /* 0x001e220000000a00 */
[----:B------:R-:W-:Y:S02]  /*0ac0*/  IMAD R11, R3, 0x400, R0 ;  /* 0x00000400030b7824 */ /* 0x000fe400078e0200 */
[----:B------:R-:W-:Y:S02]  /*0ad0*/  IMAD.MOV.U32 R14, RZ, RZ, R16 ;  /* 0x000000ffff0e7224 */ /* 0x000fe400078e0010 */
[----:B------:R-:W-:Y:S02]  /*0ae0*/  VIADD R0, R0, 0x80 ;  /* 0x0000008000007836 */ /* 0x000fe40000000000 */
[----:B0-----:R-:W-:-:S05]  /*0af0*/  IMAD.WIDE.U32 R8, R11, 0x8, R8 ;  /* 0x000000080b087825 */ /* 0x001fca00078e0008 */
[----:B------:R1:W-:Y:S02]  /*0b00*/  STG.E.64 desc[UR4][R8.64], R14 ;  /* 0x0000000e08007986 */ /* 0x0003e4000c101b04 */
.L_x_13238:
[----:B------:R-:W-:-:S13]  /*0b10*/  ISETP.GE.U32.AND P0, PT, R0, R5, PT ;  /* 0x000000050000720c */ /* 0x000fda0003f06070 */
[----:B------:R-:W-:Y:S05]  /*0b20*/  @P0 BRA `(.L_x_13240) ;  /* 0x00000000003c0947 */ /* 0x000fea0003800000 */
[----:B01----:R-:W0:Y:S01]  /*0b30*/  LDC.64 R8, c[0x0][0x388] ;  /* 0x0000e200ff087b82 */ /* 0x003e220000000a00 */
[----:B------:R-:W-:Y:S02]  /*0b40*/  IMAD R11, R3, 0x400, R0 ;  /* 0x00000400030b7824 */ /* 0x000fe400078e0200 */
[----:B------:R-:W-:Y:S02]  /*0b50*/  IMAD.MOV.U32 R12, RZ, RZ, R20 ;  /* 0x000000ffff0c7224 */ /* 0x000fe400078e0014 */
[----:B------:R-:W-:Y:S02]  /*0b60*/  VIADD R0, R0, 0x80 ;  /* 0x0000008000007836 */ /* 0x000fe40000000000 */
[----:B0-----:R-:W-:-:S05]  /*0b70*/  IMAD.WIDE.U32 R8, R11, 0x8, R8 ;  /* 0x000000080b087825 */ /* 0x001fca00078e0008 */
[----:B------:R1:W-:Y:S02]  /*0b80*/  STG.E.64 desc[UR4][R8.64], R12 ;  /* 0x0000000c08007986 */ /* 0x0003e4000c101b04 */
.L_x_13239:
[----:B------:R-:W-:-:S13]  /*0b90*/  ISETP.GE.U32.AND P0, PT, R0, R5, PT ;  /* 0x000000050000720c */ /* 0x000fda0003f06070 */
[----:B------:R-:W-:Y:S05]  /*0ba0*/  @P0 BREAK.RELIABLE B1 ;  /* 0x0000000000010942 */ /* 0x000fea0003800100 */
[----:B------:R-:W-:Y:S05]  /*0bb0*/  @P0 BRA `(.L_x_13241) ;  /* 0x0000000000380947 */ /* 0x000fea0003800000 */
[----:B01----:R-:W0:Y:S01]  /*0bc0*/  LDC.64 R8, c[0x0][0x388] ;  /* 0x0000e200ff087b82 */ /* 0x003e220000000a00 */
[----:B------:R-:W-:Y:S02]  /*0bd0*/  IMAD R11, R3, 0x400, R0 ;  /* 0x00000400030b7824 */ /* 0x000fe400078e0200 */
[----:B------:R-:W-:Y:S02]  /*0be0*/  IMAD.MOV.U32 R16, RZ, RZ, R24 ;  /* 0x000000ffff107224 */ /* 0x000fe400078e0018 */
[----:B------:R-:W-:Y:S02]  /*0bf0*/  VIADD R0, R0, 0x80 ;  /* 0x0000008000007836 */ /* 0x000fe40000000000 */
[----:B0-----:R-:W-:-:S05]  /*0c00*/  IMAD.WIDE.U32 R8, R11, 0x8, R8 ;  /* 0x000000080b087825 */ /* 0x001fca00078e0008 */
[----:B------:R2:W-:Y:S02]  /*0c10*/  STG.E.64 desc[UR4][R8.64], R16 ;  /* 0x0000001008007986 */ /* 0x0005e4000c101b04 */
.L_x_13240:
[----:B------:R-:W-:Y:S05]  /*0c20*/  BSYNC.RELIABLE B1 ;  /* 0x0000000000017941 */ /* 0x000fea0003800100 */
.L_x_13236:
[----:B------:R-:W-:-:S13]  /*0c30*/  ISETP.GE.U32.AND P0, PT, R0, R5, PT ;  /* 0x000000050000720c */ /* 0x000fda0003f06070 */
[----:B012---:R-:W0:Y:S01]  /*0c40*/  @!P0 LDC.64 R8, c[0x0][0x388] ;  /* 0x0000e200ff088b82 */ /* 0x007e220000000a00 */
[----:B------:R-:W-:Y:S02]  /*0c50*/  @!P0 IMAD R11, R3, 0x400, R0 ;  /* 0x00000400030b8824 */ /* 0x000fe400078e0200 */
[----:B------:R-:W-:Y:S02]  /*0c60*/  @!P0 IMAD.MOV.U32 R6, RZ, RZ, R34 ;  /* 0x000000ffff068224 */ /* 0x000fe400078e0022 */
[----:B------:R-:W-:Y:S02]  /*0c70*/  @!P0 VIADD R0, R0, 0x80 ;  /* 0x0000008000008836 */ /* 0x000fe40000000000 */
[----:B0-----:R-:W-:-:S05]  /*0c80*/  @!P0 IMAD.WIDE.U32 R8, R11, 0x8, R8 ;  /* 0x000000080b088825 */ /* 0x001fca00078e0008 */
[----:B------:R2:W-:Y:S02]  /*0c90*/  @!P0 STG.E.64 desc[UR4][R8.64], R6 ;  /* 0x0000000608008986 */ /* 0x0005e4000c101b04 */
.L_x_13241:
[----:B------:R-:W-:Y:S05]  /*0ca0*/  BSYNC.RECONVERGENT B0 ;  /* 0x0000000000007941 */ /* 0x000fea0003800200 */
.L_x_13235:
[----:B------:R-:W-:Y:S05]  /*0cb0*/  WARPSYNC.ALL ;  /* 0x0000000000007948 */ /* 0x000fea0003800000 */
[----:B------:R-:W-:-:S13]  /*0cc0*/  ISETP.GE.U32.AND P0, PT, R0, R5, PT ;  /* 0x000000050000720c */ /* 0x000fda0003f06070 */
[----:B------:R-:W-:Y:S05]  /*0cd0*/  @P0 EXIT ;  /* 0x000000000000094d */ /* 0x000fea0003800000 */
[----:B------:R-:W3:Y:S01]  /*0ce0*/  LDC.64 R4, c[0x0][0x388] ;  /* 0x0000e200ff047b82 */ /* 0x000ee20000000a00 */
[----:B------:R-:W-:Y:S02]  /*0cf0*/  IMAD R3, R3, 0x400, R0 ;  /* 0x0000040003037824 */ /* 0x000fe400078e0200 */
[----:B------:R-:W-:Y:S02]  /*0d00*/  IMAD.MOV.U32 R18, RZ, RZ, R26 ;  /* 0x000000ffff127224 */ /* 0x000fe400078e001a */
[----:B---3--:R-:W-:-:S05]  /*0d10*/  IMAD.WIDE.U32 R2, R3, 0x8, R4 ;  /* 0x0000000803027825 */ /* 0x008fca00078e0004 */
[----:B------:R-:W-:Y:S01]  /*0d20*/  STG.E.64 desc[UR4][R2.64], R18 ;  /* 0x0000001202007986 */ /* 0x000fe2000c101b04 */
[----:B------:R-:W-:Y:S05]  /*0d30*/  EXIT ;  /* 0x000000000000794d */ /* 0x000fea0003800000 */
.L_x_13234:
[----:B------:R-:W0:Y:S01]  /*0d40*/  S2R R0, SR_TID.X ;  /* 0x0000000000007919 */ /* 0x000e220000002100 */
[----:B------:R-:W1:Y:S01]  /*0d50*/  LDC.64 R4, c[0x0][0x390] ;  /* 0x0000e400ff047b82 */ /* 0x000e620000000a00 */
[----:B------:R-:W-:-:S07]  /*0d60*/  IMAD.SHL.U32 R3, R3, 0x400, RZ ;  /* 0x0000040003037824 */ /* 0x000fce00078e00ff */
[----:B------:R-:W2:Y:S01]  /*0d70*/  LDC.64 R8, c[0x0][0x398] ;  /* 0x0000e600ff087b82 */ /* 0x000ea20000000a00 */
[----:B-1----:R-:W-:-:S04]  /*0d80*/  IMAD.WIDE.U32 R4, R3, 0x8, R4 ;  /* 0x0000000803047825 */ /* 0x002fc800078e0004 */
[----:B0-----:R-:W-:-:S05]  /*0d90*/  IMAD.WIDE.U32 R36, R0, 0x10, R4 ;  /* 0x0000001000247825 */ /* 0x001fca00078e0004 */
[----:B------:R-:W3:Y:S01]  /*0da0*/  LDG.E.128 R32, desc[UR4][R36.64] ;  /* 0x0000000424207981 */ /* 0x000ee2000c1e1d00 */
[----:B--2---:R-:W-:-:S03]  /*0db0*/  IMAD.WIDE.U32 R8, R3, 0x8, R8 ;  /* 0x0000000803087825 */ /* 0x004fc600078e0008 */
[----:B------:R-:W2:Y:S01]  /*0dc0*/  LDG.E.128 R4, desc[UR4][R36.64+0x800] ;  /* 0x0008000424047981 */ /* 0x000ea2000c1e1d00 */
[----:B------:R-:W-:-:S03]  /*0dd0*/  IMAD.WIDE.U32 R28, R0, 0x10, R8 ;  /* 0x00000010001c7825 */ /* 0x000fc600078e0008 */
[----:B------:R-:W4:Y:S04]  /*0de0*/  LDG.E.128 R16, desc[UR4][R36.64+0x1000] ;  /* 0x0010000424107981 */ /* 0x000f28000c1e1d00 */
[----:B------:R-:W5:Y:S04]  /*0df0*/  LDG.E.128 R8, desc[UR4][R28.64] ;  /* 0x000000041c087981 */ /* 0x000f68000c1e1d00 */
[----:B------:R-:W4:Y:S04]  /*0e00*/  LDG.E.128 R12, desc[UR4][R28.64+0x800] ;  /* 0x000800041c0c7981 */ /* 0x000f28000c1e1d00 */
[----:B------:R0:W4:Y:S04]  /*0e10*/  LDG.E.128 R20, desc[UR4][R36.64+0x1800] ;  /* 0x0018000424147981 */ /* 0x000128000c1e1d00 */
[----:B------:R-:W4:Y:S04]  /*0e20*/  LDG.E.128 R24, desc[UR4][R28.64+0x1000] ;  /* 0x001000041c187981 */ /* 0x000f28000c1e1d00 */
[----:B------:R-:W4:Y:S01]  /*0e30*/  LDG.E.128 R28, desc[UR4][R28.64+0x1800] ;  /* 0x001800041c1c7981 */ /* 0x000f22000c1e1d00 */
[----:B---3--:R-:W-:-:S02]  /*0e40*/  ISETP.NE.U32.AND P4, PT, R32, RZ, PT ;  /* 0x000000ff2000720c */ /* 0x008fc40003f85070 */
[----:B------:R-:W-:Y:S02]  /*0e50*/  ISETP.GT.U32.AND P5, PT, R32, RZ, PT ;  /* 0x000000ff2000720c */ /* 0x000fe40003fa4070 */
[C---:B------:R-:W-:Y:S02]  /*0e60*/  ISETP.NE.AND.EX P4, PT, R33.reuse, RZ, PT, P4 ;  /* 0x000000ff2100720c */ /* 0x040fe40003f85340 */
[----:B------:R-:W-:Y:S02]  /*0e70*/  ISETP.GT.AND.EX P5, PT, R33, RZ, PT, P5 ;  /* 0x000000ff2100720c */ /* 0x000fe40003fa4350 */
[C---:B------:R-:W-:Y:S01]  /*0e80*/  ISETP.GT.U32.AND P1, PT, R34.reuse, RZ, PT ;  /* 0x000000ff2200720c */ /* 0x040fe20003f24070 */
[----:B------:R-:W1:Y:S01]  /*0e90*/  LDC.64 R32, c[0x0][0x388] ;  /* 0x0000e200ff207b82 */ /* 0x000e620000000a00 */
[----:B------:R-:W-:Y:S02]  /*0ea0*/  ISETP.NE.U32.AND P3, PT, R34, RZ, PT ;  /* 0x000000ff2200720c */ /* 0x000fe40003f65070 */
[----:B------:R-:W-:-:S02]  /*0eb0*/  ISETP.GT.AND.EX P1, PT, R35, RZ, PT, P1 ;  /* 0x000000ff2300720c */ /* 0x000fc40003f24310 */
[C---:B--2---:R-:W-:Y:S02]  /*0ec0*/  ISETP.GT.U32.AND P2, PT, R4.reuse, RZ, PT ;  /* 0x000000ff0400720c */ /* 0x044fe40003f44070 */
[----:B------:R-:W-:Y:S02]  /*0ed0*/  ISETP.NE.AND.EX P3, PT, R35, RZ, PT, P3 ;  /* 0x000000ff2300720c */ /* 0x000fe40003f65330 */
[----:B------:R-:W-:Y:S02]  /*0ee0*/  SEL R35, RZ, 0x1, !P1 ;  /* 0x00000001ff237807 */ /* 0x000fe40004800000 */
[----:B------:R-:W-:Y:S02]  /*0ef0*/  ISETP.NE.U32.AND P0, PT, R4, RZ, PT ;  /* 0x000000ff0400720c */ /* 0x000fe40003f05070 */
[----:B------:R-:W-:Y:S02]  /*0f00*/  ISETP.GT.AND.EX P2, PT, R5, RZ, PT, P2 ;  /* 0x000000ff0500720c */ /* 0x000fe40003f44320 */
[----:B0-----:R-:W-:-:S02]  /*0f10*/  SEL R37, RZ, 0x1, !P5 ;  /* 0x00000001ff257807 */ /* 0x001fc40006800000 */
[C---:B------:R-:W-:Y:S02]  /*0f20*/  ISETP.NE.U32.AND P6, PT, R6.reuse, RZ, PT ;  /* 0x000000ff0600720c */ /* 0x040fe40003fc5070 */
[----:B------:R-:W-:Y:S02]  /*0f30*/  ISETP.GT.U32.AND P5, PT, R6, RZ, PT ;  /* 0x000000ff0600720c */ /* 0x000fe40003fa4070 */
[----:B-----5:R-:W-:Y:S02]  /*0f40*/  SEL R6, R10, R35, !P3 ;  /* 0x000000230a067207 */ /* 0x020fe40005800000 */
[----:B------:R-:W-:Y:S02]  /*0f50*/  ISETP.NE.AND.EX P0, PT, R5, RZ, PT, P0 ;  /* 0x000000ff0500720c */ /* 0x000fe40003f05300 */
[----:B------:R-:W-:Y:S02]  /*0f60*/  SEL R35, RZ, 0x1, !P2 ;  /* 0x00000001ff237807 */ /* 0x000fe40005000000 */
[----:B------:R-:W-:-:S02]  /*0f70*/  SEL R5, R9, RZ, !P4 ;  /* 0x000000ff09057207 */ /* 0x000fc40006000000 */
[----:B------:R-:W-:Y:S02]  /*0f80*/  SEL R4, R8, R37, !P4 ;  /* 0x0000002508047207 */ /* 0x000fe40006000000 */
[----:B----4-:R-:W-:Y:S02]  /*0f90*/  SEL R9, R13, RZ, !P0 ;  /* 0x000000ff0d097207 */ /* 0x010fe40004000000 */
[----:B------:R-:W-:Y:S02]  /*0fa0*/  SEL R8, R12, R35, !P0 ;  /* 0x000000230c087207 */ /* 0x000fe40004000000 */
[C---:B------:R-:W-:Y:S02]  /*0fb0*/  ISETP.GT.AND.EX P5, PT, R7.reuse, RZ, PT, P5 ;  /* 0x000000ff0700720c */ /* 0x040fe40003fa4350 */
[----:B------:R-:W-:Y:S02]  /*0fc0*/  ISETP.GT.U32.AND P0, PT, R16, RZ, PT ;  /* 0x000000ff1000720c */ /* 0x000fe40003f04070 */
[----:B------:R-:W-:-:S02]  /*0fd0*/  ISETP.NE.AND.EX P6, PT, R7, RZ, PT, P6 ;  /* 0x000000ff0700720c */ /* 0x000fc40003fc5360 */
[----:B------:R-:W-:Y:S02]  /*0fe0*/  SEL R7, R11, RZ, !P3 ;  /* 0x000000ff0b077207 */ /* 0x000fe40005800000 */
[----:B------:R-:W-:Y:S02]  /*0ff0*/  SEL R11, RZ, 0x1, !P5 ;  /* 0x00000001ff0b7807 */ /* 0x000fe40006800000 */
[----:B------:R-:W-:Y:S02]  /*1000*/  ISETP.GT.U32.AND P2, PT, R18, RZ, PT ;  /* 0x000000ff1200720c */ /* 0x000fe40003f44070 */
[----:B------:R-:W-:Y:S01]  /*1010*/  ISETP.GT.AND.EX P0, PT, R17, RZ, PT, P0 ;  /* 0x000000ff1100720c */ /* 0x000fe20003f04300 */
[----:B-1----:R-:W-:Y:S01]  /*1020*/  IMAD.WIDE.U32 R32, R3, 0x8, R32 ;  /* 0x0000000803207825 */ /* 0x002fe200078e0020 */
[----:B------:R-:W-:Y:S02]  /*1030*/  SEL R3, R15, RZ, !P6 ;  /* 0x000000ff0f037207 */ /* 0x000fe40007000000 */
[----:B------:R-:W-:-:S02]  /*1040*/  SEL R2, R14, R11, !P6 ;  /* 0x0000000b0e027207 */ /* 0x000fc40007000000 */
[----:B------:R-:W-:Y:S02]  /*1050*/  ISETP.NE.U32.AND P4, PT, R16, RZ, PT ;  /* 0x000000ff1000720c */ /* 0x000fe40003f85070 */
[----:B------:R-:W-:Y:S02]  /*1060*/  ISETP.NE.U32.AND P3, PT, R18, RZ, PT ;  /* 0x000000ff1200720c */ /* 0x000fe40003f65070 */
[----:B------:R-:W-:Y:S02]  /*1070*/  ISETP.GT.AND.EX P2, PT, R19, RZ, PT, P2 ;  /* 0x000000ff1300720c */ /* 0x000fe40003f44320 */
[----:B------:R-:W-:Y:S02]  /*1080*/  SEL R15, RZ, 0x1, !P0 ;  /* 0x00000001ff0f7807 */ /* 0x000fe40004000000 */
[----:B------:R-:W-:Y:S02]  /*1090*/  ISETP.GT.U32.AND P6, PT, R20, RZ, PT ;  /* 0x000000ff1400720c */ /* 0x000fe40003fc4070 */
[----:B------:R-:W-:-:S02]  /*10a0*/  ISETP.GT.U32.AND P0, PT, R22, RZ, PT ;  /* 0x000000ff1600720c */ /* 0x000fc40003f04070 */
[----:B------:R-:W-:Y:S02]  /*10b0*/  ISETP.NE.AND.EX P4, PT, R17, RZ, PT, P4 ;  /* 0x000000ff1100720c */ /* 0x000fe40003f85340 */
[----:B------:R-:W-:Y:S02]  /*10c0*/  ISETP.NE.AND.EX P3, PT, R19, RZ, PT, P3 ;  /* 0x000000ff1300720c */ /* 0x000fe40003f65330 */
[----:B------:R-:W-:Y:S02]  /*10d0*/  SEL R11, RZ, 0x1, !P2 ;  /* 0x00000001ff0b7807 */ /* 0x000fe40005000000 */
[----:B------:R-:W-:Y:S02]  /*10e0*/  ISETP.NE.U32.AND P1, PT, R20, RZ, PT ;  /* 0x000000ff1400720c */ /* 0x000fe40003f25070 */
[----:B------:R-:W-:Y:S02]  /*10f0*/  ISETP.NE.U32.AND P5, PT, R22, RZ, PT ;  /* 0x000000ff1600720c */ /* 0x000fe40003fa5070 */
[----:B------:R-:W-:-:S02]  /*1100*/  ISETP.GT.AND.EX P6, PT, R21, RZ, PT, P6 ;  /* 0x000000ff1500720c */ /* 0x000fc40003fc4360 */
[----:B------:R-:W-:Y:S02]  /*1110*/  ISETP.GT.AND.EX P0, PT, R23, RZ, PT, P0 ;  /* 0x000000ff1700720c */ /* 0x000fe40003f04300 */
[----:B------:R-:W-:Y:S02]  /*1120*/  SEL R12, R24, R15, !P4 ;  /* 0x0000000f180c7207 */ /* 0x000fe40006000000 */
[----:B------:R-:W-:Y:S02]  /*1130*/  SEL R14, R26, R11, !P3 ;  /* 0x0000000b1a0e7207 */ /* 0x000fe40005800000 */
[----:B------:R-:W-:Y:S02]  /*1140*/  ISETP.NE.AND.EX P1, PT, R21, RZ, PT, P1 ;  /* 0x000000ff1500720c */ /* 0x000fe40003f25310 */
[----:B------:R-:W-:Y:S02]  /*1150*/  ISETP.NE.AND.EX P5, PT, R23, RZ, PT, P5 ;  /* 0x000000ff1700720c */ /* 0x000fe40003fa5350 */
[----:B------:R-:W-:-:S02]  /*1160*/  SEL R15, RZ, 0x1, !P6 ;  /* 0x00000001ff0f7807 */ /* 0x000fc40007000000 */
[----:B------:R-:W-:Y:S01]  /*1170*/  SEL R11, RZ, 0x1, !P0 ;  /* 0x00000001ff0b7807 */ /* 0x000fe20004000000 */
[----:B------:R-:W-:Y:S01]  /*1180*/  IMAD.WIDE.U32 R32, R0, 0x10, R32 ;  /* 0x0000001000207825 */ /* 0x000fe200078e0020 */
[----:B------:R-:W-:Y:S02]  /*1190*/  SEL R17, R27, RZ, !P3 ;  /* 0x000000ff1b117207 */ /* 0x000fe40005800000 */
[----:B------:R-:W-:Y:S02]  /*11a0*/  SEL R29, R29, RZ, !P1 ;  /* 0x000000ff1d1d7207 */ /* 0x000fe40004800000 */
[----:B------:R-:W-:Y:S02]  /*11b0*/  SEL R28, R28, R15, !P1 ;  /* 0x0000000f1c1c7207 */ /* 0x000fe40004800000 */
[----:B------:R-:W-:Y:S02]  /*11c0*/  SEL R31, R31, RZ, !P5 ;  /* 0x000000ff1f1f7207 */ /* 0x000fe40006800000 */
[----:B------:R-:W-:Y:S01]  /*11d0*/  SEL R30, R30, R11, !P5 ;  /* 0x0000000b1e1e7207 */ /* 0x000fe20006800000 */
[----:B------:R0:W-:Y:S01]  /*11e0*/  STG.E.128 desc[UR4][R32.64], R4 ;  /* 0x0000000420007986 */ /* 0x0001e2000c101d04 */
[----:B------:R-:W-:Y:S01]  /*11f0*/  SEL R13, R25, RZ, !P4 ;  /* 0x000000ff190d7207 */ /* 0x000fe20006000000 */
[----:B------:R-:W-:-:S02]  /*1200*/  IMAD.MOV.U32 R10, RZ, RZ, R2 ;  /* 0x000000ffff0a7224 */ /* 0x000fc400078e0002 */
[----:B------:R-:W-:Y:S02]  /*1210*/  IMAD.MOV.U32 R11, RZ, RZ, R3 ;  /* 0x000000ffff0b7224 */ /* 0x000fe400078e0003 */
[----:B------:R-:W-:-:S03]  /*1220*/  IMAD.MOV.U32 R15, RZ, RZ, R17 ;  /* 0x000000ffff0f7224 */ /* 0x000fc600078e0011 */
[----:B------:R-:W-:Y:S04]  /*1230*/  STG.E.128 desc[UR4][R32.64+0x800], R8 ;  /* 0x0008000820007986 */ /* 0x000fe8000c101d04 */
[----:B------:R-:W-:Y:S01]  /*1240*/  STG.E.128 desc[UR4][R32.64+0x1000], R12 ;  /* 0x0010000c20007986 */ /* 0x000fe2000c101d04 */
[----:B0-----:R-:W-:Y:S02]  /*1250*/  IMAD.MOV.U32 R4, RZ, RZ, R28 ;  /* 0x000000ffff047224 */ /* 0x001fe400078e001c */
[----:B------:R-:W-:Y:S02]  /*1260*/  IMAD.MOV.U32 R5, RZ, RZ, R29 ;  /* 0x000000ffff057224 */ /* 0x000fe400078e001d */
[----:B------:R-:W-:Y:S02]  /*1270*/  IMAD.MOV.U32 R6, RZ, RZ, R30 ;  /* 0x000000ffff067224 */ /* 0x000fe400078e001e */
[----:B------:R-:W-:-:S05]  /*1280*/  IMAD.MOV.U32 R7, RZ, RZ, R31 ;  /* 0x000000ffff077224 */ /* 0x000fca00078e001f */
[----:B------:R-:W-:Y:S01]  /*1290*/  STG.E.128 desc[UR4][R32.64+0x1800], R4 ;  /* 0x0018000420007986 */ /* 0x000fe2000c101d04 */
[----:B------:R-:W-:Y:S05]  /*12a0*/  EXIT ;  /* 0x000000000000794d */ /* 0x000fea0003800000 */
.L_x_13242:
        /* <DEDUP_REMOVED lines=13> */
.L_x_32439:


//--------------------- .text._ZN2at6native29vectorized_elementwise_kernelILi4ENS0_13BinaryFunctorIlllZZZNS0_21heaviside_kernel_cudaERNS_18TensorIteratorBaseEENKUlvE_clEvENKUlvE2_clEvEUlllE_EESt5arrayIPcLm3EEEEviT0_T1_ --------------------------
	.section	.text._ZN2at6native29vectorized_elementwise_kernelILi4ENS0_13BinaryFunctorIlllZZZNS0_21heaviside_kernel_cudaERNS_18TensorIteratorBaseEENKUlvE_clEvENKUlvE2_clEvEUlllE_EESt5arrayIPcLm3EEEEviT0_T1_,"ax",@progbits
	.align	128
        .global         _ZN2at6native29vectorized_elementwise_kernelILi4ENS0_13BinaryFunctorIlllZZZNS0_21heaviside_kernel_cudaERNS_18TensorIteratorBaseEENKUlvE_clEvENKUlvE2_clEvEUlllE_EESt5arrayIPcLm3EEEEviT0_T1_
        .type           _ZN2at6native29vectorized_elementwise_kernelILi4ENS0_13BinaryFunctorIlllZZZNS0_21heaviside_kernel_cudaERNS_18TensorIteratorBaseEENKUlvE_clEvENKUlvE2_clEvEUlllE_EESt5arrayIPcLm3EEEEviT0_T1_,@function
        .size           _ZN2at6native29vectorized_elementwise_kernelILi4ENS0_13BinaryFunctorIlllZZZNS0_21heaviside_kernel_cudaERNS_18TensorIteratorBaseEENKUlvE_clEvENKUlvE2_clEvEUlllE_EESt5arrayIPcLm3EEEEviT0_T1_,(.L_x_32440 - _ZN2at6native29vectorized_elementwise_kernelILi4ENS0_13BinaryFunctorIlllZZZNS0_21heaviside_kernel_cudaERNS_18TensorIteratorBaseEENKUlvE_clEvENKUlvE2_clEvEUlllE_EESt5arrayIPcLm3EEEEviT0_T1_)
        .other          _ZN2at6native29vectorized_elementwise_kernelILi4ENS0_13BinaryFunctorIlllZZZNS0_21heaviside_kernel_cudaERNS_18TensorIteratorBaseEENKUlvE_clEvENKUlvE2_clEvEUlllE_EESt5arrayIPcLm3EEEEviT0_T1_,@"STO_CUDA_ENTRY STV_DEFAULT"
_ZN2at6native29vectorized_elementwise_kernelILi4ENS0_13BinaryFunctorIlllZZZNS0_21heaviside_kernel_cudaERNS_18TensorIteratorBaseEENKUlvE_clEvENKUlvE2_clEvEUlllE_EESt5arrayIPcLm3EEEEviT0_T1_:
.text._ZN2at6native29vectorized_elementwise_kernelILi4ENS0_13BinaryFunctorIlllZZZNS0_21heaviside_kernel_cudaERNS_18TensorIteratorBaseEENKUlvE_clEvENKUlvE2_clEvEUlllE_EESt5arrayIPcLm3EEEEviT0_T1_:
        /* <DEDUP_REMOVED lines=169> */
.L_x_13246:
        /* <DEDUP_REMOVED lines=8> */
.L_x_13247:
        /* <DEDUP_REMOVED lines=8> */
.L_x_13248:
        /* <DEDUP_REMOVED lines=9> */
.L_x_13249:
[----:B------:R-:W-:Y:S05]  /*0c20*/  BSYNC.RELIABLE B1 ;  /* 0x0000000000017941 */ /* 0x000fea0003800100 */
.L_x_13245:
[----:B------:R-:W-:-:S13]  /*0c30*/  ISETP.GE.U32.AND P0, PT, R0, R5, PT ;  /* 0x000000050000720c */ /* 0x000fda0003f06070 */
[----:B012---:R-:W0:Y:S01]  /*0c40*/  @!P0 LDC.64 R8, c[0x0][0x388] ;  /* 0x0000e200ff088b82 */ /* 0x007e220000000a00 */
[----:B------:R-:W-:Y:S02]  /*0c50*/  @!P0 IMAD R11, R3, 0x400, R0 ;  /* 0x00000400030b8824 */ /* 0x000fe400078e0200 */
[----:B------:R-:W-:Y:S02]  /*0c60*/  @!P0 IMAD.MOV.U32 R6, RZ, RZ, R34 ;  /* 0x000000ffff068224 */ /* 0x000fe400078e0022 */
[----:B------:R-:W-:Y:S02]  /*0c70*/  @!P0 VIADD R0, R0, 0x80 ;  /* 0x0000008000008836 */ /* 0x000fe40000000000 */
[----:B0-----:R-:W-:-:S05]  /*0c80*/  @!P0 IMAD.WIDE.U32 R8, R11, 0x8, R8 ;  /* 0x000000080b088825 */ /* 0x001fca00078e0008 */
[----:B------:R2:W-:Y:S02]  /*0c90*/  @!P0 STG.E.64 desc[UR4][R8.64], R6 ;  /* 0x0000000608008986 */ /* 0x0005e4000c101b04 */
.L_x_13250:
[----:B------:R-:W-:Y:S05]  /*0ca0*/  BSYNC.RECONVERGENT B0 ;  /* 0x0000000000007941 */ /* 0x000fea0003800200 */
.L_x_13244:
        /* <DEDUP_REMOVED lines=9> */
.L_x_13243:
[----:B------:R-:W0:Y:S01]  /*0d40*/  S2R R0, SR_TID.X ;  /* 0x0000000000007919 */ /* 0x000e220000002100 */
[----:B------:R-:W1:Y:S01]  /*0d50*/  LDC.64 R4, c[0x0][0x390] ;  /* 0x0000e400ff047b82 */ /* 0x000e620000000a00 */
[----:B------:R-:W-:-:S04]  /*0d60*/  IMAD.SHL.U32 R3, R3, 0x400, RZ ;  /* 0x0000040003037824 */ /* 0x000fc800078e00ff */
[----:B-1----:R-:W-:-:S04]  /*0d70*/  IMAD.WIDE.U32 R4, R3, 0x8, R4 ;  /* 0x0000000803047825 */ /* 0x002fc800078e0004 */
[----:B0-----:R-:W-:Y:S02]  /*0d80*/  IMAD.WIDE.U32 R36, R0, 0x20, R4 ;  /* 0x0000002000247825 */ /* 0x001fe400078e0004 */
[----:B------:R-:W0:Y:S03]  /*0d90*/  LDC.64 R4, c[0x0][0x398] ;  /* 0x0000e600ff047b82 */ /* 0x000e260000000a00 */
[----:B------:R-:W2:Y:S04]  /*0da0*/  LDG.E.ENL2.256 R32, R28, desc[UR4][R36.64] ;  /* 0xfe000004241c797e */ /* 0x000ea80008121920 */
[----:B------:R-:W3:Y:S01]  /*0db0*/  LDG.E.ENL2.256 R16, R12, desc[UR4][R36.64+0x1000] ;  /* 0xfe008004240c797e */ /* 0x000ee20008121910 */
[----:B0-----:R-:W-:-:S04]  /*0dc0*/  IMAD.WIDE.U32 R4, R3, 0x8, R4 ;  /* 0x0000000803047825 */ /* 0x001fc800078e0004 */
[----:B------:R-:W-:-:S05]  /*0dd0*/  IMAD.WIDE.U32 R20, R0, 0x20, R4 ;  /* 0x0000002000147825 */ /* 0x000fca00078e0004 */
[----:B------:R-:W4:Y:S04]  /*0de0*/  LDG.E.ENL2.256 R8, R4, desc[UR4][R20.64] ;  /* 0xfe0000041404797e */ /* 0x000f280008121908 */
[----:B------:R-:W5:Y:S01]  /*0df0*/  LDG.E.ENL2.256 R24, R20, desc[UR4][R20.64+0x1000] ;  /* 0xfe0080041414797e */ /* 0x000f620008121918 */
[C---:B--2---:R-:W-:Y:S02]  /*0e00*/  ISETP.NE.U32.AND P4, PT, R28.reuse, RZ, PT ;  /* 0x000000ff1c00720c */ /* 0x044fe40003f85070 */
[----:B------:R-:W-:Y:S02]  /*0e10*/  ISETP.GT.U32.AND P5, PT, R28, RZ, PT ;  /* 0x000000ff1c00720c */ /* 0x000fe40003fa4070 */
[C---:B------:R-:W-:Y:S02]  /*0e20*/  ISETP.NE.AND.EX P4, PT, R29.reuse, RZ, PT, P4 ;  /* 0x000000ff1d00720c */ /* 0x040fe40003f85340 */
[----:B------:R-:W-:-:S02]  /*0e30*/  ISETP.GT.AND.EX P5, PT, R29, RZ, PT, P5 ;  /* 0x000000ff1d00720c */ /* 0x000fc40003fa4350 */
[----:B------:R-:W0:Y:S01]  /*0e40*/  LDC.64 R28, c[0x0][0x388] ;  /* 0x0000e200ff1c7b82 */ /* 0x000e220000000a00 */
[C---:B------:R-:W-:Y:S02]  /*0e50*/  ISETP.NE.U32.AND P0, PT, R32.reuse, RZ, PT ;  /* 0x000000ff2000720c */ /* 0x040fe40003f05070 */
[----:B------:R-:W-:Y:S02]  /*0e60*/  ISETP.GT.U32.AND P2, PT, R32, RZ, PT ;  /* 0x000000ff2000720c */ /* 0x000fe40003f44070 */
[C---:B------:R-:W-:Y:S02]  /*0e70*/  ISETP.NE.AND.EX P0, PT, R33.reuse, RZ, PT, P0 ;  /* 0x000000ff2100720c */ /* 0x040fe40003f05300 */
[----:B------:R-:W-:Y:S02]  /*0e80*/  ISETP.GT.AND.EX P2, PT, R33, RZ, PT, P2 ;  /* 0x000000ff2100720c */ /* 0x000fe40003f44320 */
[----:B------:R-:W-:Y:S02]  /*0e90*/  SEL R33, RZ, 0x1, !P5 ;  /* 0x00000001ff217807 */ /* 0x000fe40006800000 */
[----:B------:R-:W-:-:S02]  /*0ea0*/  ISETP.GT.U32.AND P1, PT, R30, RZ, PT ;  /* 0x000000ff1e00720c */ /* 0x000fc40003f24070 */
[----:B------:R-:W-:Y:S02]  /*0eb0*/  ISETP.NE.U32.AND P3, PT, R30, RZ, PT ;  /* 0x000000ff1e00720c */ /* 0x000fe40003f65070 */
[----:B------:R-:W-:Y:S02]  /*0ec0*/  ISETP.GT.AND.EX P1, PT, R31, RZ, PT, P1 ;  /* 0x000000ff1f00720c */ /* 0x000fe40003f24310 */
[C---:B------:R-:W-:Y:S02]  /*0ed0*/  ISETP.GT.U32.AND P5, PT, R34.reuse, RZ, PT ;  /* 0x000000ff2200720c */ /* 0x040fe40003fa4070 */
[----:B------:R-:W-:Y:S02]  /*0ee0*/  ISETP.NE.U32.AND P6, PT, R34, RZ, PT ;  /* 0x000000ff2200720c */ /* 0x000fe40003fc5070 */
[----:B----4-:R-:W-:Y:S02]  /*0ef0*/  SEL R4, R4, R33, !P4 ;  /* 0x0000002104047207 */ /* 0x010fe40006000000 */
[----:B------:R-:W-:Y:S01]  /*0f00*/  SEL R33, RZ, 0x1, !P2 ;  /* 0x00000001ff217807 */ /* 0x000fe20005000000 */
[----:B0-----:R-:W-:Y:S01]  /*0f10*/  IMAD.WIDE.U32 R28, R3, 0x8, R28 ;  /* 0x00000008031c7825 */ /* 0x001fe200078e001c */
[----:B------:R-:W-:-:S02]  /*0f20*/  SEL R3, R9, RZ, !P0 ;  /* 0x000000ff09037207 */ /* 0x000fc40004000000 */
[----:B------:R-:W-:Y:S02]  /*0f30*/  SEL R2, R8, R33, !P0 ;  /* 0x0000002108027207 */ /* 0x000fe40004000000 */
[----:B------:R-:W-:Y:S02]  /*0f40*/  ISETP.NE.AND.EX P3, PT, R31, RZ, PT, P3 ;  /* 0x000000ff1f00720c */ /* 0x000fe40003f65330 */
[----:B---3--:R-:W-:Y:S02]  /*0f50*/  ISETP.GT.U32.AND P0, PT, R12, RZ, PT ;  /* 0x000000ff0c00720c */ /* 0x008fe40003f04070 */
[----:B------:R-:W-:Y:S02]  /*0f60*/  SEL R31, RZ, 0x1, !P1 ;  /* 0x00000001ff1f7807 */ /* 0x000fe40004800000 */
[C---:B------:R-:W-:Y:S02]  /*0f70*/  ISETP.GT.AND.EX P5, PT, R35.reuse, RZ, PT, P5 ;  /* 0x000000ff2300720c */ /* 0x040fe40003fa4350 */
[----:B------:R-:W-:-:S02]  /*0f80*/  ISETP.NE.AND.EX P6, PT, R35, RZ, PT, P6 ;  /* 0x000000ff2300720c */ /* 0x000fc40003fc5360 */
[----:B------:R-:W-:Y:S02]  /*0f90*/  ISETP.GT.U32.AND P2, PT, R14, RZ, PT ;  /* 0x000000ff0e00720c */ /* 0x000fe40003f44070 */
[----:B------:R-:W-:Y:S02]  /*0fa0*/  ISETP.GT.AND.EX P0, PT, R13, RZ, PT, P0 ;  /* 0x000000ff0d00720c */ /* 0x000fe40003f04300 */
[----:B------:R-:W-:Y:S02]  /*0fb0*/  SEL R6, R6, R31, !P3 ;  /* 0x0000001f06067207 */ /* 0x000fe40005800000 */
[----:B------:R-:W-:Y:S02]  /*0fc0*/  SEL R5, R5, RZ, !P4 ;  /* 0x000000ff05057207 */ /* 0x000fe40006000000 */
[----:B------:R-:W-:Y:S02]  /*0fd0*/  SEL R31, RZ, 0x1, !P5 ;  /* 0x00000001ff1f7807 */ /* 0x000fe40006800000 */
[----:B------:R-:W-:-:S02]  /*0fe0*/  SEL R7, R7, RZ, !P3 ;  /* 0x000000ff07077207 */ /* 0x000fc40005800000 */
[----:B------:R-:W-:Y:S02]  /*0ff0*/  SEL R9, R11, RZ, !P6 ;  /* 0x000000ff0b097207 */ /* 0x000fe40007000000 */
[----:B------:R-:W-:Y:S02]  /*1000*/  ISETP.NE.U32.AND P4, PT, R12, RZ, PT ;  /* 0x000000ff0c00720c */ /* 0x000fe40003f85070 */
[----:B------:R-:W-:Y:S02]  /*1010*/  ISETP.NE.U32.AND P3, PT, R14, RZ, PT ;  /* 0x000000ff0e00720c */ /* 0x000fe40003f65070 */
[----:B------:R-:W-:Y:S02]  /*1020*/  ISETP.GT.AND.EX P2, PT, R15, RZ, PT, P2 ;  /* 0x000000ff0f00720c */ /* 0x000fe40003f44320 */
[----:B------:R-:W-:Y:S02]  /*1030*/  SEL R11, RZ, 0x1, !P0 ;  /* 0x00000001ff0b7807 */ /* 0x000fe40004000000 */
[----:B------:R-:W-:-:S02]  /*1040*/  ISETP.GT.U32.AND P0, PT, R18, RZ, PT ;  /* 0x000000ff1200720c */ /* 0x000fc40003f04070 */
[----:B------:R-:W-:Y:S02]  /*1050*/  SEL R8, R10, R31, !P6 ;  /* 0x0000001f0a087207 */ /* 0x000fe40007000000 */
[----:B------:R-:W-:Y:S02]  /*1060*/  ISETP.NE.AND.EX P4, PT, R13, RZ, PT, P4 ;  /* 0x000000ff0d00720c */ /* 0x000fe40003f85340 */
[----:B------:R-:W-:Y:S02]  /*1070*/  ISETP.GT.U32.AND P6, PT, R16, RZ, PT ;  /* 0x000000ff1000720c */ /* 0x000fe40003fc4070 */
[----:B------:R-:W-:Y:S02]  /*1080*/  ISETP.NE.AND.EX P3, PT, R15, RZ, PT, P3 ;  /* 0x000000ff0f00720c */ /* 0x000fe40003f65330 */
[----:B------:R-:W-:Y:S02]  /*1090*/  SEL R13, RZ, 0x1, !P2 ;  /* 0x00000001ff0d7807 */ /* 0x000fe40005000000 */
[----:B------:R-:W-:-:S02]  /*10a0*/  ISETP.NE.U32.AND P5, PT, R18, RZ, PT ;  /* 0x000000ff1200720c */ /* 0x000fc40003fa5070 */
[----:B------:R-:W-:Y:S01]  /*10b0*/  ISETP.GT.AND.EX P0, PT, R19, RZ, PT, P0 ;  /* 0x000000ff1300720c */ /* 0x000fe20003f04300 */
[----:B------:R-:W-:Y:S01]  /*10c0*/  IMAD.WIDE.U32 R28, R0, 0x20, R28 ;  /* 0x00000020001c7825 */ /* 0x000fe200078e001c */
[----:B------:R-:W-:Y:S02]  /*10d0*/  ISETP.NE.U32.AND P1, PT, R16, RZ, PT ;  /* 0x000000ff1000720c */ /* 0x000fe40003f25070 */
[----:B------:R-:W-:Y:S02]  /*10e0*/  ISETP.GT.AND.EX P6, PT, R17, RZ, PT, P6 ;  /* 0x000000ff1100720c */ /* 0x000fe40003fc4360 */
[----:B-----5:R-:W-:Y:S02]  /*10f0*/  SEL R22, R22, R13, !P3 ;  /* 0x0000000d16167207 */ /* 0x020fe40005800000 */
[----:B------:R-:W-:Y:S02]  /*1100*/  ISETP.NE.AND.EX P5, PT, R19, RZ, PT, P5 ;  /* 0x000000ff1300720c */ /* 0x000fe40003fa5350 */
[----:B------:R-:W-:-:S02]  /*1110*/  SEL R0, R21, RZ, !P4 ;  /* 0x000000ff15007207 */ /* 0x000fc40006000000 */
[----:B------:R-:W-:Y:S02]  /*1120*/  SEL R13, RZ, 0x1, !P0 ;  /* 0x00000001ff0d7807 */ /* 0x000fe40004000000 */
[----:B------:R-:W-:Y:S02]  /*1130*/  SEL R21, R20, R11, !P4 ;  /* 0x0000000b14157207 */ /* 0x000fe40006000000 */
[----:B------:R-:W-:Y:S02]  /*1140*/  ISETP.NE.AND.EX P1, PT, R17, RZ, PT, P1 ;  /* 0x000000ff1100720c */ /* 0x000fe40003f25310 */
[----:B------:R-:W-:Y:S01]  /*1150*/  SEL R11, RZ, 0x1, !P6 ;  /* 0x00000001ff0b7807 */ /* 0x000fe20007000000 */
[----:B------:R-:W-:Y:S01]  /*1160*/  IMAD.MOV.U32 R12, RZ, RZ, R2 ;  /* 0x000000ffff0c7224 */ /* 0x000fe200078e0002 */
[----:B------:R-:W-:Y:S01]  /*1170*/  SEL R10, R26, R13, !P5 ;  /* 0x0000000d1a0a7207 */ /* 0x000fe20006800000 */
[----:B------:R-:W-:Y:S01]  /*1180*/  IMAD.MOV.U32 R13, RZ, RZ, R3 ;  /* 0x000000ffff0d7224 */ /* 0x000fe200078e0003 */
[----:B------:R-:W-:Y:S01]  /*1190*/  SEL R23, R23, RZ, !P3 ;  /* 0x000000ff17177207 */ /* 0x000fe20005800000 */
[----:B------:R-:W-:Y:S01]  /*11a0*/  IMAD.MOV.U32 R14, RZ, RZ, R8 ;  /* 0x000000ffff0e7224 */ /* 0x000fe200078e0008 */
[----:B------:R-:W-:Y:S01]  /*11b0*/  SEL R25, R25, RZ, !P1 ;  /* 0x000000ff19197207 */ /* 0x000fe20004800000 */
[----:B------:R-:W-:Y:S01]  /*11c0*/  IMAD.MOV.U32 R15, RZ, RZ, R9 ;  /* 0x000000ffff0f7224 */ /* 0x000fe200078e0009 */
[----:B------:R-:W-:-:S02]  /*11d0*/  SEL R24, R24, R11, !P1 ;  /* 0x0000000b18187207 */ /* 0x000fc40004800000 */
[----:B------:R-:W-:Y:S01]  /*11e0*/  SEL R11, R27, RZ, !P5 ;  /* 0x000000ff1b0b7207 */ /* 0x000fe20006800000 */
[----:B------:R-:W-:Y:S01]  /*11f0*/  IMAD.MOV.U32 R9, RZ, RZ, R25 ;  /* 0x000000ffff097224 */ /* 0x000fe200078e0019 */
[----:B------:R0:W-:Y:S01]  /*1200*/  STG.E.ENL2.256 desc[UR4][R28.64], R4, R12 ;  /* 0xf80000041c0c797f */ /* 0x0001e2000f121804 */
[----:B------:R-:W-:Y:S02]  /*1210*/  IMAD.MOV.U32 R8, RZ, RZ, R24 ;  /* 0x000000ffff087224 */ /* 0x000fe400078e0018 */
[----:B0-----:R-:W-:Y:S02]  /*1220*/  IMAD.MOV.U32 R4, RZ, RZ, R21 ;  /* 0x000000ffff047224 */ /* 0x001fe400078e0015 */
[----:B------:R-:W-:Y:S02]  /*1230*/  IMAD.MOV.U32 R5, RZ, RZ, R0 ;  /* 0x000000ffff057224 */ /* 0x000fe400078e0000 */
[----:B------:R-:W-:Y:S02]  /*1240*/  IMAD.MOV.U32 R6, RZ, RZ, R22 ;  /* 0x000000ffff067224 */ /* 0x000fe400078e0016 */
[----:B------:R-:W-:-:S05]  /*1250*/  IMAD.MOV.U32 R7, RZ, RZ, R23 ;  /* 0x000000ffff077224 */ /* 0x000fca00078e0017 */
[----:B------:R-:W-:Y:S01]  /*1260*/  STG.E.ENL2.256 desc[UR4][R28.64+0x1000], R4, R8 ;  /* 0xf80080041c08797f */ /* 0x000fe2000f121804 */
[----:B------:R-:W-:Y:S05]  /*1270*/  EXIT ;  /* 0x000000000000794d */ /* 0x000fea0003800000 */
.L_x_13251:
        /* <DEDUP_REMOVED lines=16> */
.L_x_32440:


//--------------------- .text._ZN2at6native29vectorized_elementwise_kernelILi8ENS0_13BinaryFunctorIlllZZZNS0_21heaviside_kernel_cudaERNS_18TensorIteratorBaseEENKUlvE_clEvENKUlvE2_clEvEUlllE_EESt5arrayIPcLm3EEEEviT0_T1_ --------------------------
	.section	.text._ZN2at6native29vectorized_elementwise_kernelILi8ENS0_13BinaryFunctorIlllZZZNS0_21heaviside_kernel_cudaERNS_18TensorIteratorBaseEENKUlvE_clEvENKUlvE2_clEvEUlllE_EESt5arrayIPcLm3EEEEviT0_T1_,"ax",@progbits
	.align	128
        .global         _ZN2at6native29vectorized_elementwise_kernelILi8ENS0_13BinaryFunctorIlllZZZNS0_21heaviside_kernel_cudaERNS_18TensorIteratorBaseEENKUlvE_clEvENKUlvE2_clEvEUlllE_EESt5arrayIPcLm3EEEEviT0_T1_
        .type           _ZN2at6native29vectorized_elementwise_kernelILi8ENS0_13BinaryFunctorIlllZZZNS0_21heaviside_kernel_cudaERNS_18TensorIteratorBaseEENKUlvE_clEvENKUlvE2_clEvEUlllE_EESt5arrayIPcLm3EEEEviT0_T1_,@function
        .size           _ZN2at6native29vectorized_elementwise_kernelILi8ENS0_13BinaryFunctorIlllZZZNS0_21heaviside_kernel_cudaERNS_18TensorIteratorBaseEENKUlvE_clEvENKUlvE2_clEvEUlllE_EESt5arrayIPcLm3EEEEviT0_T1_,(.L_x_32441 - _ZN2at6native29vectorized_elementwise_kernelILi8ENS0_13BinaryFunctorIlllZZZNS0_21heaviside_kernel_cudaERNS_18TensorIteratorBaseEENKUlvE_clEvENKUlvE2_clEvEUlllE_EESt5arrayIPcLm3EEEEviT0_T1_)
        .other          _ZN2at6native29vectorized_elementwise_kernelILi8ENS0_13BinaryFunctorIlllZZZNS0_21heaviside_kernel_cudaERNS_18TensorIteratorBaseEENKUlvE_clEvENKUlvE2_clEvEUlllE_EESt5arrayIPcLm3EEEEviT0_T1_,@"STO_CUDA_ENTRY STV_DEFAULT"
_ZN2at6native29vectorized_elementwise_kernelILi8ENS0_13BinaryFunctorIlllZZZNS0_21heaviside_kernel_cudaERNS_18TensorIteratorBaseEENKUlvE_clEvENKUlvE2_clEvEUlllE_EESt5arrayIPcLm3EEEEviT0_T1_:
.text._ZN2at6native29vectorized_elementwise_kernelILi8ENS0_13BinaryFunctorIlllZZZNS0_21heaviside_kernel_cudaERNS_18TensorIteratorBaseEENKUlvE_clEvENKUlvE2_clEvEUlllE_EESt5arrayIPcLm3EEEEviT0_T1_:
        /* <DEDUP_REMOVED lines=169> */
.L_x_13255:
        /* <DEDUP_REMOVED lines=8> */
.L_x_13256:
        /* <DEDUP_REMOVED lines=8> */
.L_x_13257:
        /* <DEDUP_REMOVED lines=9> */
.L_x_13258:
[----:B------:R-:W-:Y:S05]  /*0c20*/  BSYNC.RELIABLE B1 ;  /* 0x0000000000017941 */ /* 0x000fea0003800100 */
.L_x_13254:
[----:B------:R-:W-:-:S13]  /*0c30*/  ISETP.GE.U32.AND P0, PT, R0, R5, PT ;  /* 0x000000050000720c */ /* 0x000fda0003f06070 */
[----:B012---:R-:W0:Y:S01]  /*0c40*/  @!P0 LDC.64 R8, c[0x0][0x388] ;  /* 0x0000e200ff088b82 */ /* 0x007e220000000a00 */
[----:B------:R-:W-:Y:S02]  /*0c50*/  @!P0 IMAD R11, R3, 0x400, R0 ;  /* 0x00000400030b8824 */ /* 0x000fe400078e0200 */
[----:B------:R-:W-:Y:S02]  /*0c60*/  @!P0 IMAD.MOV.U32 R6, RZ, RZ, R34 ;  /* 0x000000ffff068224 */ /* 0x000fe400078e0022 */
[----:B------:R-:W-:Y:S02]  /*0c70*/  @!P0 VIADD R0, R0, 0x80 ;  /* 0x0000008000008836 */ /* 0x000fe40000000000 */
[----:B0-----:R-:W-:-:S05]  /*0c80*/  @!P0 IMAD.WIDE.U32 R8, R11, 0x8, R8 ;  /* 0x000000080b088825 */ /* 0x001fca00078e0008 */
[----:B------:R2:W-:Y:S02]  /*0c90*/  @!P0 STG.E.64 desc[UR4][R8.64], R6 ;  /* 0x0000000608008986 */ /* 0x0005e4000c101b04 */
.L_x_13259:
[----:B------:R-:W-:Y:S05]  /*0ca0*/  BSYNC.RECONVERGENT B0 ;  /* 0x0000000000007941 */ /* 0x000fea0003800200 */
.L_x_13253:
        /* <DEDUP_REMOVED lines=9> */
.L_x_13252:
        /* <DEDUP_REMOVED lines=84> */
.L_x_13260:
        /* <DEDUP_REMOVED lines=16> */
.L_x_32441:


//--------------------- .text._ZN2at6native18elementwise_kernelILi128ELi4EZNS0_15gpu_kernel_implINS0_13BUnaryFunctorIlllZZZNS0_21heaviside_kernel_cudaERNS_18TensorIteratorBaseEENKUlvE_clEvENKUlvE2_clEvEUlllE_EEEEvS5_RKT_EUliE_EEviT1_ --------------------------
	.section	.text._ZN2at6native18elementwise_kernelILi128ELi4EZNS0_15gpu_kernel_implINS0_13BUnaryFunctorIlllZZZNS0_21heaviside_kernel_cudaERNS_18TensorIteratorBaseEENKUlvE_clEvENKUlvE2_clEvEUlllE_EEEEvS5_RKT_EUliE_EEviT1_,"ax",@progbits
	.align	128
        .global         _ZN2at6native18elementwise_kernelILi128ELi4EZNS0_15gpu_kernel_implINS0_13BUnaryFunctorIlllZZZNS0_21heaviside_kernel_cudaERNS_18TensorIteratorBaseEENKUlvE_clEvENKUlvE2_clEvEUlllE_EEEEvS5_RKT_EUliE_EEviT1_
        .type           _ZN2at6native18elementwise_kernelILi128ELi4EZNS0_15gpu_kernel_implINS0_13BUnaryFunctorIlllZZZNS0_21heaviside_kernel_cudaERNS_18TensorIteratorBaseEENKUlvE_clEvENKUlvE2_clEvEUlllE_EEEEvS5_RKT_EUliE_EEviT1_,@function
        .size           _ZN2at6native18elementwise_kernelILi128ELi4EZNS0_15gpu_kernel_implINS0_13BUnaryFunctorIlllZZZNS0_21heaviside_kernel_cudaERNS_18TensorIteratorBaseEENKUlvE_clEvENKUlvE2_clEvEUlllE_EEEEvS5_RKT_EUliE_EEviT1_,(.L_x_32442 - _ZN2at6native18elementwise_kernelILi128ELi4EZNS0_15gpu_kernel_implINS0_13BUnaryFunctorIlllZZZNS0_21heaviside_kernel_cudaERNS_18TensorIteratorBaseEENKUlvE_clEvENKUlvE2_clEvEUlllE_EEEEvS5_RKT_EUliE_EEviT1_)
        .other          _ZN2at6native18elementwise_kernelILi128ELi4EZNS0_15gpu_kernel_implINS0_13BUnaryFunctorIlllZZZNS0_21heaviside_kernel_cudaERNS_18TensorIteratorBaseEENKUlvE_clEvENKUlvE2_clEvEUlllE_EEEEvS5_RKT_EUliE_EEviT1_,@"STO_CUDA_ENTRY STV_DEFAULT"
_ZN2at6native18elementwise_kernelILi128ELi4EZNS0_15gpu_kernel_implINS0_13BUnaryFunctorIlllZZZNS0_21heaviside_kernel_cudaERNS_18TensorIteratorBaseEENKUlvE_clEvENKUlvE2_clEvEUlllE_EEEEvS5_RKT_EUliE_EEviT1_:
.text._ZN2at6native18elementwise_kernelILi128ELi4EZNS0_15gpu_kernel_implINS0_13BUnaryFunctorIlllZZZNS0_21heaviside_kernel_cudaERNS_18TensorIteratorBaseEENKUlvE_clEvENKUlvE2_clEvEUlllE_EEEEvS5_RKT_EUliE_EEviT1_:
        /* <DEDUP_REMOVED lines=319> */
.L_x_13263:
        /* <DEDUP_REMOVED lines=17> */
.L_x_13267:
[----:B------:R0:W5:Y:S01]  /*1500*/  LDG.E.U8 R2, desc[UR36][R4.64] ;  /* 0x0000002404027981 */ /* 0x000162000c1e1100 */
[----:B------:R-:W-:Y:S01]  /*1510*/  IMAD.MOV.U32 R3, RZ, RZ, RZ ;  /* 0x000000ffff037224 */ /* 0x000fe200078e00ff */
[----:B------:R-:W-:Y:S06]  /*1520*/  BRA `(.L_x_13269) ;  /* 0x0000000c00407947 */ /* 0x000fec0003800000 */
.L_x_13266:
        /* <DEDUP_REMOVED lines=8> */
.L_x_13271:
[----:B------:R-:W2:Y:S02]  /*15b0*/  LDG.E R2, desc[UR36][R4.64] ;  /* 0x0000002404027981 */ /* 0x000ea4000c1e1900 */
[----:B--2---:R-:W-:Y:S01]  /*15c0*/  SHF.R.S32.HI R3, RZ, 0x1f, R2 ;  /* 0x0000001fff037819 */ /* 0x004fe20000011402 */
[----:B------:R-:W-:Y:S06]  /*15d0*/  BRA `(.L_x_13269) ;  /* 0x0000000c00147947 */ /* 0x000fec0003800000 */
.L_x_13270:
[----:B------:R-:W2:Y:S02]  /*15e0*/  LDG.E.S16 R2, desc[UR36][R4.64] ;  /* 0x0000002404027981 */ /* 0x000ea4000c1e1700 */
[----:B--2---:R-:W-:Y:S01]  /*15f0*/  SHF.R.S32.HI R3, RZ, 0x1f, R2 ;  /* 0x0000001fff037819 */ /* 0x004fe20000011402 */
[----:B------:R-:W-:Y:S06]  /*1600*/  BRA `(.L_x_13269) ;  /* 0x0000000c00087947 */ /* 0x000fec0003800000 */
.L_x_13265:
[----:B------:R-:W-:-:S09]  /*1610*/  UISETP.GT.AND UP0, UPT, UR4, 0x6, UPT ;  /* 0x000000060400788c */ /* 0x000fd2000bf04270 */
[----:B------:R-:W-:Y:S05]  /*1620*/  BRA.U UP0, `(.L_x_13272) ;  /* 0x00000001002c7547 */ /* 0x000fea000b800000 */
[----:B------:R-:W-:-:S09]  /*1630*/  UISETP.NE.AND UP0, UPT, UR4, 0x5, UPT ;  /* 0x000000050400788c */ /* 0x000fd2000bf05270 */
[----:B------:R-:W-:Y:S05]  /*1640*/  BRA.U !UP0, `(.L_x_13273) ;  /* 0x0000000108147547 */ /* 0x000fea000b800000 */
[----:B------:R-:W-:-:S09]  /*1650*/  UISETP.NE.AND UP0, UPT, UR4, 0x6, UPT ;  /* 0x000000060400788c */ /* 0x000fd2000bf05270 */
[----:B------:R-:W-:Y:S05]  /*1660*/  BRA.U UP0, `(.L_x_13268) ;  /* 0x00000009006c7547 */ /* 0x000fea000b800000 */
[----:B------:R-:W2:Y:S02]  /*1670*/  LDG.E R2, desc[UR36][R4.64] ;  /* 0x0000002404027981 */ /* 0x000ea4000c1e1900 */
[----:B--2---:R-:W0:Y:S01]  /*1680*/  F2I.S64.TRUNC R2, R2 ;  /* 0x0000000200027311 */ /* 0x004e22000020d900 */
[----:B------:R-:W-:Y:S05]  /*1690*/  BRA `(.L_x_13269) ;  /* 0x0000000800e47947 */ /* 0x000fea0003800000 */
.L_x_13273:
[----:B------:R-:W2:Y:S02]  /*16a0*/  LDG.E.U16 R4, desc[UR36][R4.64] ;  /* 0x0000002404047981 */ /* 0x000ea4000c1e1500 */
[----:B--2---:R-:W-:-:S06]  /*16b0*/  HADD2.F32 R2, -RZ, R4.H0_H0 ;  /* 0x20000004ff027230 */ /* 0x004fcc0000004100 */
[----:B------:R-:W0:Y:S01]  /*16c0*/  F2I.S64.TRUNC R2, R2 ;  /* 0x0000000200027311 */ /* 0x000e22000020d900 */
[----:B------:R-:W-:Y:S05]  /*16d0*/  BRA `(.L_x_13269) ;  /* 0x0000000800d47947 */ /* 0x000fea0003800000 */
.L_x_13272:
[----:B------:R-:W-:-:S09]  /*16e0*/  UISETP.NE.AND UP0, UPT, UR4, 0x7, UPT ;  /* 0x000000070400788c */ /* 0x000fd2000bf05270 */
[----:B------:R-:W-:Y:S05]  /*16f0*/  BRA.U !UP0, `(.L_x_13274) ;  /* 0x00000001082c7547 */ /* 0x000fea000b800000 */
[----:B------:R-:W-:-:S09]  /*1700*/  UISETP.NE.AND UP0, UPT, UR4, 0x8, UPT ;  /* 0x000000080400788c */ /* 0x000fd2000bf05270 */
[----:B------:R-:W-:Y:S05]  /*1710*/  BRA.U !UP0, `(.L_x_13275) ;  /* 0x0000000108147547 */ /* 0x000fea000b800000 */
[----:B------:R-:W-:-:S09]  /*1720*/  UISETP.NE.AND UP0, UPT, UR4, 0x9, UPT ;  /* 0x000000090400788c */ /* 0x000fd2000bf05270 */
[----:B------:R-:W-:Y:S05]  /*1730*/  BRA.U UP0, `(.L_x_13268) ;  /* 0x0000000900387547 */ /* 0x000fea000b800000 */
[----:B------:R-:W2:Y:S02]  /*1740*/  LDG.E R2, desc[UR36][R4.64] ;  /* 0x0000002404027981 */ /* 0x000ea4000c1e1900 */
[----:B--2---:R-:W0:Y:S01]  /*1750*/  F2I.S64.TRUNC R2, R2 ;  /* 0x0000000200027311 */ /* 0x004e22000020d900 */
[----:B------:R-:W-:Y:S05]  /*1760*/  BRA `(.L_x_13269) ;  /* 0x0000000800b07947 */ /* 0x000fea0003800000 */
.L_x_13275:
[----:B------:R-:W2:Y:S02]  /*1770*/  LDG.E.U16 R4, desc[UR36][R4.64] ;  /* 0x0000002404047981 */ /* 0x000ea4000c1e1500 */
[----:B--2---:R-:W-:-:S06]  /*1780*/  HADD2.F32 R2, -RZ, R4.H0_H0 ;  /* 0x20000004ff027230 */ /* 0x004fcc0000004100 */
[----:B------:R-:W0:Y:S01]  /*1790*/  F2I.S64.TRUNC R2, R2 ;  /* 0x0000000200027311 */ /* 0x000e22000020d900 */
[----:B------:R-:W-:Y:S05]  /*17a0*/  BRA `(.L_x_13269) ;  /* 0x0000000800a07947 */ /* 0x000fea0003800000 */
.L_x_13274:
[----:B------:R-:W2:Y:S02]  /*17b0*/  LDG.E.64 R2, desc[UR36][R4.64] ;  /* 0x0000002404027981 */ /* 0x000ea4000c1e1b00 */
[----:B--2---:R-:W0:Y:S01]  /*17c0*/  F2I.S64.F64.TRUNC R2, R2 ;  /* 0x0000000200027311 */ /* 0x004e22000030d900 */
[----:B------:R-:W-:Y:S05]  /*17d0*/  BRA `(.L_x_13269) ;  /* 0x0000000800947947 */ /* 0x000fea0003800000 */
.L_x_13264:
        /* <DEDUP_REMOVED lines=13> */
.L_x_13278:
[----:B------:R-:W2:Y:S02]  /*18b0*/  LDG.E.64 R2, desc[UR36][R4.64] ;  /* 0x0000002404027981 */ /* 0x000ea4000c1e1b00 */
[----:B--2---:R-:W0:Y:S01]  /*18c0*/  F2I.S64.F64.TRUNC R2, R2 ;  /* 0x0000000200027311 */ /* 0x004e22000030d900 */
[----:B------:R-:W-:Y:S05]  /*18d0*/  BRA `(.L_x_13269) ;  /* 0x0000000800547947 */ /* 0x000fea0003800000 */
.L_x_13277:
        /* <DEDUP_REMOVED lines=26> */
.L_x_13280:
        /* <DEDUP_REMOVED lines=11> */
[----:B------:R-:W0:Y:S01]  /*1b30*/  F2I.S64.TRUNC R2, R3 ;  /* 0x0000000300027311 */ /* 0x000e22000020d900 */
[----:B------:R-:W-:Y:S05]  /*1b40*/  BRA `(.L_x_13269) ;  /* 0x0000000400b87947 */ /* 0x000fea0003800000 */
.L_x_13279:
[----:B------:R-:W2:Y:S02]  /*1b50*/  LDG.E.U16 R2, desc[UR36][R4.64] ;  /* 0x0000002404027981 */ /* 0x000ea4000c1e1500 */
[----:B--2---:R-:W-:-:S06]  /*1b60*/  IMAD.U32 R2, R2, 0x10000, RZ ;  /* 0x0001000002027824 */ /* 0x004fcc00078e00ff */
[----:B------:R-:W0:Y:S01]  /*1b70*/  F2I.S64.TRUNC R2, R2 ;  /* 0x0000000200027311 */ /* 0x000e22000020d900 */
[----:B------:R-:W-:Y:S05]  /*1b80*/  BRA `(.L_x_13269) ;  /* 0x0000000400a87947 */ /* 0x000fea0003800000 */
.L_x_13276:
        /* <DEDUP_REMOVED lines=11> */
.L_x_13283:
        /* <DEDUP_REMOVED lines=21> */
.L_x_13287:
[----:B------:R-:W-:Y:S05]  /*1d90*/  BSYNC.RECONVERGENT B1 ;  /* 0x0000000000017941 */ /* 0x000fea0003800200 */
.L_x_13286:
[----:B------:R-:W-:Y:S01]  /*1da0*/  IMAD.SHL.U32 R0, R0, 0x100000, RZ ;  /* 0x0010000000007824 */ /* 0x000fe200078e00ff */
[----:B------:R-:W-:-:S04]  /*1db0*/  LEA R2, R2, 0x3b800000, 0x17 ;  /* 0x3b80000002027811 */ /* 0x000fc800078eb8ff */
[----:B------:R-:W-:-:S07]  /*1dc0*/  LOP3.LUT R2, R2, R0, R7, 0xfe, !PT ;  /* 0x0000000002027212 */ /* 0x000fce00078efe07 */
.L_x_13285:
[----:B------:R-:W-:Y:S05]  /*1dd0*/  BSYNC.RECONVERGENT B0 ;  /* 0x0000000000007941 */ /* 0x000fea0003800200 */
.L_x_13284:
[----:B------:R-:W1:Y:S01]  /*1de0*/  F2I.S64.TRUNC R2, R2 ;  /* 0x0000000200027311 */ /* 0x000e62000020d900 */
[----:B------:R-:W-:Y:S05]  /*1df0*/  BRA `(.L_x_13269) ;  /* 0x00000004000c7947 */ /* 0x000fea0003800000 */
.L_x_13282:
        /* <DEDUP_REMOVED lines=21> */
.L_x_13291:
[----:B------:R-:W-:Y:S05]  /*1f50*/  BSYNC.RECONVERGENT B1 ;  /* 0x0000000000017941 */ /* 0x000fea0003800200 */
.L_x_13290:
[----:B------:R-:W-:Y:S02]  /*1f60*/  SHF.L.U32 R0, R0, 0x15, RZ ;  /* 0x0000001500007819 */ /* 0x000fe400000006ff */
[----:B------:R-:W-:-:S04]  /*1f70*/  LEA R2, R2, 0x37800000, 0x17 ;  /* 0x3780000002027811 */ /* 0x000fc800078eb8ff */
[----:B------:R-:W-:-:S07]  /*1f80*/  LOP3.LUT R2, R2, R0, R7, 0xfe, !PT ;  /* 0x0000000002027212 */ /* 0x000fce00078efe07 */
.L_x_13289:
[----:B------:R-:W-:Y:S05]  /*1f90*/  BSYNC.RECONVERGENT B0 ;  /* 0x0000000000007941 */ /* 0x000fea0003800200 */
.L_x_13288:
[----:B------:R-:W2:Y:S01]  /*1fa0*/  F2I.S64.TRUNC R2, R2 ;  /* 0x0000000200027311 */ /* 0x000ea2000020d900 */
[----:B------:R-:W-:Y:S05]  /*1fb0*/  BRA `(.L_x_13269) ;  /* 0x00000000009c7947 */ /* 0x000fea0003800000 */
.L_x_13281:
[----:B------:R-:W-:-:S09]  /*1fc0*/  UISETP.NE.AND UP0, UPT, UR4, 0x1c, UPT ;  /* 0x0000001c0400788c */ /* 0x000fd2000bf05270 */
[----:B------:R-:W-:Y:S05]  /*1fd0*/  BRA.U !UP0, `(.L_x_13292) ;  /* 0x00000001088c7547 */ /* 0x000fea000b800000 */
[----:B------:R-:W-:-:S09]  /*1fe0*/  UISETP.NE.AND UP0, UPT, UR4, 0x1d, UPT ;  /* 0x0000001d0400788c */ /* 0x000fd2000bf05270 */
[----:B------:R-:W-:Y:S05]  /*1ff0*/  BRA.U !UP0, `(.L_x_13293) ;  /* 0x00000001087c7547 */ /* 0x000fea000b800000 */
[----:B------:R-:W-:-:S09]  /*2000*/  UISETP.NE.AND UP0, UPT, UR4, 0x2c, UPT ;  /* 0x0000002c0400788c */ /* 0x000fd2000bf05270 */
[----:B------:R-:W-:Y:S05]  /*2010*/  BRA.U !UP0, `(.L_x_13294) ;  /* 0x0000000108487547 */ /* 0x000fea000b800000 */
.L_x_13268:
        /* <DEDUP_REMOVED lines=16> */
.L_x_13295:
[----:B------:R-:W-:Y:S01]  /*2120*/  CS2R R2, SRZ ;  /* 0x0000000000027805 */ /* 0x000fe2000001ff00 */
[----:B------:R-:W-:Y:S06]  /*2130*/  BRA `(.L_x_13269) ;  /* 0x00000000003c7947 */ /* 0x000fec0003800000 */
.L_x_13294:
        /* <DEDUP_REMOVED lines=8> */
.L_x_13297:
[----:B------:R-:W-:Y:S05]  /*21c0*/  BSYNC.RECONVERGENT B0 ;  /* 0x0000000000007941 */ /* 0x000fea0003800200 */
.L_x_13296:
[----:B------:R-:W4:Y:S01]  /*21d0*/  F2I.S64.TRUNC R2, R2 ;  /* 0x0000000200027311 */ /* 0x000f22000020d900 */
[----:B------:R-:W-:Y:S05]  /*21e0*/  BRA `(.L_x_13269) ;  /* 0x0000000000107947 */ /* 0x000fea0003800000 */
.L_x_13293:
[----:B------:R0:W5:Y:S01]  /*21f0*/  LDG.E.64 R2, desc[UR36][R4.64] ;  /* 0x0000002404027981 */ /* 0x000162000c1e1b00 */
[----:B------:R-:W-:Y:S05]  /*2200*/  BRA `(.L_x_13269) ;  /* 0x0000000000087947 */ /* 0x000fea0003800000 */
.L_x_13292:
[----:B------:R3:W5:Y:S01]  /*2210*/  LDG.E R2, desc[UR36][R4.64] ;  /* 0x0000002404027981 */ /* 0x000762000c1e1900 */
[----:B------:R-:W-:-:S07]  /*2220*/  IMAD.MOV.U32 R3, RZ, RZ, RZ ;  /* 0x000000ffff037224 */ /* 0x000fce00078e00ff */
.L_x_13269:
[C---:B012-45:R-:W-:Y:S01]  /*2230*/  ISETP.NE.U32.AND P0, PT, R2.reuse, RZ, PT ;  /* 0x000000ff0200720c */ /* 0x077fe20003f05070 */
[----:B---3--:R-:W0:Y:S01]  /*2240*/  LDC R4, c[0x0][0x59c] ;  /* 0x00016700ff047b82 */ /* 0x008e220000000800 */
[----:B------:R-:W-:Y:S01]  /*2250*/  ISETP.GT.U32.AND P1, PT, R2, RZ, PT ;  /* 0x000000ff0200720c */ /* 0x000fe20003f24070 */
[----:B------:R-:W1:Y:S01]  /*2260*/  LDCU.64 UR6, c[0x0][0x580] ;  /* 0x0000b000ff0677ac */ /* 0x000e620008000a00 */
[C---:B------:R-:W-:Y:S02]  /*2270*/  ISETP.NE.AND.EX P0, PT, R3.reuse, RZ, PT, P0 ;  /* 0x000000ff0300720c */ /* 0x040fe40003f05300 */
[----:B------:R-:W-:Y:S01]  /*2280*/  ISETP.GT.AND.EX P1, PT, R3, RZ, PT, P1 ;  /* 0x000000ff0300720c */ /* 0x000fe20003f24310 */
[----:B------:R-:W-:-:S03]  /*2290*/  UPRMT UR4, UR41, 0x9910, URZ ;  /* 0x0000991029047896 */ /* 0x000fc600080000ff */
[----:B------:R-:W-:Y:S01]  /*22a0*/  SEL R7, RZ, 0x1, !P1 ;  /* 0x00000001ff077807 */ /* 0x000fe20004800000 */
[----:B------:R-:W-:-:S06]  /*22b0*/  UISETP.GT.AND UP0, UPT, UR4, 0x9, UPT ;  /* 0x000000090400788c */ /* 0x000fcc000bf04270 */
[----:B------:R-:W2:Y:S01]  /*22c0*/  @!P0 LDC R7, c[0x0][0x598] ;  /* 0x00016600ff078b82 */ /* 0x000ea20000000800 */
[----:B-1----:R-:W-:Y:S02]  /*22d0*/  IADD3 R2, P1, PT, R16, UR6, RZ ;  /* 0x0000000610027c10 */ /* 0x002fe4000ff3e0ff */
[----:B0-----:R-:W-:-:S03]  /*22e0*/  SEL R5, R4, RZ, !P0 ;  /* 0x000000ff04057207 */ /* 0x001fc60004000000 */
[----:B------:R-:W-:Y:S01]  /*22f0*/  IMAD.X R3, RZ, RZ, UR7, P1 ;  /* 0x00000007ff037e24 */ /* 0x000fe200088e06ff */
[----:B--2---:R-:W-:Y:S01]  /*2300*/  MOV R4, R7 ;  /* 0x0000000700047202 */ /* 0x004fe20000000f00 */
        /* <DEDUP_REMOVED lines=11> */
.L_x_13301:
[----:B------:R3:W-:Y:S01]  /*23c0*/  STG.E.U8 desc[UR36][R2.64], R7 ;  /* 0x0000000702007986 */ /* 0x0007e2000c101124 */
[----:B------:R-:W-:Y:S05]  /*23d0*/  BRA `(.L_x_13303) ;  /* 0x0000000c003c7947 */ /* 0x000fea0003800000 */
.L_x_13300:
        /* <DEDUP_REMOVED lines=8> */
.L_x_13305:
[----:B------:R1:W-:Y:S01]  /*2460*/  STG.E desc[UR36][R2.64], R7 ;  /* 0x0000000702007986 */ /* 0x0003e2000c101924 */
[----:B------:R-:W-:Y:S05]  /*2470*/  BRA `(.L_x_13303) ;  /* 0x0000000c00147947 */ /* 0x000fea0003800000 */
.L_x_13304:
[----:B------:R2:W-:Y:S01]  /*2480*/  STG.E.U16 desc[UR36][R2.64], R7 ;  /* 0x0000000702007986 */ /* 0x0005e2000c101524 */
[----:B------:R-:W-:Y:S05]  /*2490*/  BRA `(.L_x_13303) ;  /* 0x0000000c000c7947 */ /* 0x000fea0003800000 */
.L_x_13299:
        /* <DEDUP_REMOVED lines=9> */
.L_x_13307:
[----:B------:R-:W0:Y:S02]  /*2530*/  I2F.S64 R0, R4 ;  /* 0x0000000400007312 */ /* 0x000e240000301400 */
[----:B0-----:R-:W-:-:S05]  /*2540*/  F2FP.F16.F32.PACK_AB R0, RZ, R0 ;  /* 0x00000000ff00723e */ /* 0x001fca00000000ff */
[----:B------:R0:W-:Y:S01]  /*2550*/  STG.E.U16 desc[UR36][R2.64], R0 ;  /* 0x0000000002007986 */ /* 0x0001e2000c101524 */
[----:B------:R-:W-:Y:S05]  /*2560*/  BRA `(.L_x_13303) ;  /* 0x0000000800d87947 */ /* 0x000fea0003800000 */
.L_x_13306:
        /* <DEDUP_REMOVED lines=10> */
.L_x_13309:
[----:B------:R-:W0:Y:S02]  /*2610*/  I2F.S64 R4, R4 ;  /* 0x0000000400047312 */ /* 0x000e240000301400 */
[----:B0-----:R-:W-:-:S04]  /*2620*/  F2FP.F16.F32.PACK_AB R5, RZ, R4 ;  /* 0x00000004ff05723e */ /* 0x001fc800000000ff */
[----:B------:R-:W-:-:S05]  /*2630*/  PRMT R5, R5, 0x5410, RZ ;  /* 0x0000541005057816 */ /* 0x000fca00000000ff */
[----:B------:R0:W-:Y:S01]  /*2640*/  STG.E desc[UR36][R2.64], R5 ;  /* 0x0000000502007986 */ /* 0x0001e2000c101924 */
[----:B------:R-:W-:Y:S05]  /*2650*/  BRA `(.L_x_13303) ;  /* 0x00000008009c7947 */ /* 0x000fea0003800000 */
.L_x_13308:
[----:B------:R-:W0:Y:S02]  /*2660*/  I2F.F64.S64 R4, R4 ;  /* 0x0000000400047312 */ /* 0x000e240000301c00 */
[----:B0-----:R0:W-:Y:S01]  /*2670*/  STG.E.64 desc[UR36][R2.64], R4 ;  /* 0x0000000402007986 */ /* 0x0011e2000c101b24 */
[----:B------:R-:W-:Y:S05]  /*2680*/  BRA `(.L_x_13303) ;  /* 0x0000000800907947 */ /* 0x000fea0003800000 */
.L_x_13298:
        /* <DEDUP_REMOVED lines=13> */
.L_x_13312:
[----:B------:R-:W0:Y:S01]  /*2760*/  I2F.F64.S64 R4, R4 ;  /* 0x0000000400047312 */ /* 0x000e220000301c00 */
[----:B------:R-:W-:-:S05]  /*2770*/  CS2R R6, SRZ ;  /* 0x0000000000067805 */ /* 0x000fca000001ff00 */
[----:B0-----:R0:W-:Y:S01]  /*2780*/  STG.E.128 desc[UR36][R2.64], R4 ;  /* 0x0000000402007986 */ /* 0x0011e2000c101d24 */
[----:B------:R-:W-:Y:S05]  /*2790*/  BRA `(.L_x_13303) ;  /* 0x00000008004c7947 */ /* 0x000fea0003800000 */
.L_x_13311:
        /* <DEDUP_REMOVED lines=19> */
.L_x_13316:
[----:B------:R-:W-:Y:S05]  /*28d0*/  BSYNC.RECONVERGENT B0 ;  /* 0x0000000000007941 */ /* 0x000fea0003800200 */
.L_x_13315:
[----:B------:R-:W-:-:S05]  /*28e0*/  LOP3.LUT R7, R0, 0x80, R7, 0xf8, !PT ;  /* 0x0000008000077812 */ /* 0x000fca00078ef807 */
[----:B------:R0:W-:Y:S01]  /*28f0*/  STG.E.U8 desc[UR36][R2.64], R7 ;  /* 0x0000000702007986 */ /* 0x0001e2000c101124 */
[----:B------:R-:W-:Y:S05]  /*2900*/  BRA `(.L_x_13303) ;  /* 0x0000000400f07947 */ /* 0x000fea0003800000 */
.L_x_13314:
[----:B------:R-:W0:Y:S01]  /*2910*/  I2F.S64 R5, R4 ;  /* 0x0000000400057312 */ /* 0x000e220000301400 */
[----:B------:R-:W-:Y:S01]  /*2920*/  BSSY.RECONVERGENT B0, `(.L_x_13317) ;  /* 0x000000e000007945 */ /* 0x000fe20003800200 */
[----:B0-----:R-:W-:Y:S02]  /*2930*/  LOP3.LUT R6, R5, 0x7fffffff, RZ, 0xc0, !PT ;  /* 0x7fffffff05067812 */ /* 0x001fe400078ec0ff */
        /* <DEDUP_REMOVED lines=12> */
.L_x_13318:
[----:B------:R-:W-:Y:S05]  /*2a00*/  BSYNC.RECONVERGENT B0 ;  /* 0x0000000000007941 */ /* 0x000fea0003800200 */
.L_x_13317:
[----:B------:R-:W-:-:S05]  /*2a10*/  LOP3.LUT R7, R0, 0x80, R7, 0xf8, !PT ;  /* 0x0000008000077812 */ /* 0x000fca00078ef807 */
[----:B------:R0:W-:Y:S01]  /*2a20*/  STG.E.U8 desc[UR36][R2.64], R7 ;  /* 0x0000000702007986 */ /* 0x0001e2000c101124 */
[----:B------:R-:W-:Y:S05]  /*2a30*/  BRA `(.L_x_13303) ;  /* 0x0000000400a47947 */ /* 0x000fea0003800000 */
.L_x_13313:
[----:B------:R-:W0:Y:S02]  /*2a40*/  I2F.S64 R0, R4 ;  /* 0x0000000400007312 */ /* 0x000e240000301400 */
[----:B0-----:R-:W-:-:S05]  /*2a50*/  F2FP.BF16.F32.PACK_AB R0, RZ, R0 ;  /* 0x00000000ff00723e */ /* 0x001fca00000010ff */
[----:B------:R0:W-:Y:S01]  /*2a60*/  STG.E.U16 desc[UR36][R2.64], R0 ;  /* 0x0000000002007986 */ /* 0x0001e2000c101524 */
[----:B------:R-:W-:Y:S05]  /*2a70*/  BRA `(.L_x_13303) ;  /* 0x0000000400947947 */ /* 0x000fea0003800000 */
.L_x_13310:
        /* <DEDUP_REMOVED lines=10> */
.L_x_13321:
        /* <DEDUP_REMOVED lines=13> */
.L_x_13324:
[----:B------:R-:W-:-:S04]  /*2bf0*/  SHF.R.U32.HI R0, RZ, 0x14, R5 ;  /* 0x00000014ff007819 */ /* 0x000fc80000011605 */
[----:B------:R-:W-:-:S04]  /*2c00*/  LOP3.LUT R0, R0, 0x1, RZ, 0xc0, !PT ;  /* 0x0000000100007812 */ /* 0x000fc800078ec0ff */
[----:B------:R-:W-:-:S04]  /*2c10*/  IADD3 R0, PT, PT, R5, 0x487ffff, R0 ;  /* 0x0487ffff05007810 */ /* 0x000fc80007ffe000 */
[----:B------:R-:W-:-:S04]  /*2c20*/  SHF.R.U32.HI R0, RZ, 0x14, R0 ;  /* 0x00000014ff007819 */ /* 0x000fc80000011600 */
[----:B------:R-:W-:-:S07]  /*2c30*/  LOP3.LUT R4, R0, 0xff, RZ, 0xc0, !PT ;  /* 0x000000ff00047812 */ /* 0x000fce00078ec0ff */
.L_x_13325:
[----:B------:R-:W-:-:S04]  /*2c40*/  SHF.R.U32.HI R5, RZ, 0x18, R5 ;  /* 0x00000018ff057819 */ /* 0x000fc80000011605 */
[----:B------:R-:W-:-:S04]  /*2c50*/  LOP3.LUT R4, R4, 0x80, R5, 0xf8, !PT ;  /* 0x0000008004047812 */ /* 0x000fc800078ef805 */
[----:B------:R-:W-:-:S07]  /*2c60*/  PRMT R0, R4, 0x7610, R0 ;  /* 0x0000761004007816 */ /* 0x000fce0000000000 */
.L_x_13323:
[----:B------:R-:W-:Y:S05]  /*2c70*/  BSYNC.RECONVERGENT B0 ;  /* 0x0000000000007941 */ /* 0x000fea0003800200 */
.L_x_13322:
[----:B------:R0:W-:Y:S01]  /*2c80*/  STG.E.U8 desc[UR36][R2.64], R0 ;  /* 0x0000000002007986 */ /* 0x0001e2000c101124 */
[----:B------:R-:W-:Y:S05]  /*2c90*/  BRA `(.L_x_13303) ;  /* 0x00000004000c7947 */ /* 0x000fea0003800000 */
.L_x_13320:
        /* <DEDUP_REMOVED lines=13> */
.L_x_13328:
[----:B------:R-:W-:-:S04]  /*2d70*/  SHF.R.U32.HI R0, RZ, 0x15, R5 ;  /* 0x00000015ff007819 */ /* 0x000fc80000011605 */
[----:B------:R-:W-:-:S04]  /*2d80*/  LOP3.LUT R0, R0, 0x1, RZ, 0xc0, !PT ;  /* 0x0000000100007812 */ /* 0x000fc800078ec0ff */
[----:B------:R-:W-:-:S04]  /*2d90*/  IADD3 R0, PT, PT, R5, 0x88fffff, R0 ;  /* 0x088fffff05007810 */ /* 0x000fc80007ffe000 */
[----:B------:R-:W-:-:S04]  /*2da0*/  SHF.R.U32.HI R0, RZ, 0x15, R0 ;  /* 0x00000015ff007819 */ /* 0x000fc80000011600 */
[----:B------:R-:W-:-:S07]  /*2db0*/  LOP3.LUT R4, R0, 0xff, RZ, 0xc0, !PT ;  /* 0x000000ff00047812 */ /* 0x000fce00078ec0ff */
.L_x_13329:
[----:B------:R-:W-:-:S04]  /*2dc0*/  SHF.R.U32.HI R5, RZ, 0x18, R5 ;  /* 0x00000018ff057819 */ /* 0x000fc80000011605 */
[----:B------:R-:W-:-:S04]  /*2dd0*/  LOP3.LUT R4, R4, 0x80, R5, 0xf8, !PT ;  /* 0x0000008004047812 */ /* 0x000fc800078ef805 */
[----:B------:R-:W-:-:S07]  /*2de0*/  PRMT R0, R4, 0x7610, R0 ;  /* 0x0000761004007816 */ /* 0x000fce0000000000 */
.L_x_13327:
[----:B------:R-:W-:Y:S05]  /*2df0*/  BSYNC.RECONVERGENT B0 ;  /* 0x0000000000007941 */ /* 0x000fea0003800200 */
.L_x_13326:
[----:B------:R0:W-:Y:S01]  /*2e00*/  STG.E.U8 desc[UR36][R2.64], R0 ;  /* 0x0000000002007986 */ /* 0x0001e2000c101124 */
[----:B------:R-:W-:Y:S05]  /*2e10*/  BRA `(.L_x_13303) ;  /* 0x0000000000ac7947 */ /* 0x000fea0003800000 */
.L_x_13319:
[----:B------:R-:W-:-:S09]  /*2e20*/  UISETP.NE.AND UP0, UPT, UR4, 0x1c, UPT ;  /* 0x0000001c0400788c */ /* 0x000fd2000bf05270 */
[----:B------:R-:W-:Y:S05]  /*2e30*/  BRA.U !UP0, `(.L_x_13330) ;  /* 0x0000000108a07547 */ /* 0x000fea000b800000 */
[----:B------:R-:W-:-:S09]  /*2e40*/  UISETP.NE.AND UP0, UPT, UR4, 0x1d, UPT ;  /* 0x0000001d0400788c */ /* 0x000fd2000bf05270 */
[----:B------:R-:W-:Y:S05]  /*2e50*/  BRA.U !UP0, `(.L_x_13331) ;  /* 0x0000000108907547 */ /* 0x000fea000b800000 */
[----:B------:R-:W-:-:S09]  /*2e60*/  UISETP.NE.AND UP0, UPT, UR4, 0x2c, UPT ;  /* 0x0000002c0400788c */ /* 0x000fd2000bf05270 */
[----:B------:R-:W-:Y:S05]  /*2e70*/  BRA.U !UP0, `(.L_x_13332) ;  /* 0x0000000108447547 */ /* 0x000fea000b800000 */
.L_x_13302:
        /* <DEDUP_REMOVED lines=16> */
.L_x_13333:
[----:B------:R-:W-:Y:S05]  /*2f80*/  BRA `(.L_x_13303) ;  /* 0x0000000000507947 */ /* 0x000fea0003800000 */
.L_x_13332:
        /* <DEDUP_REMOVED lines=17> */
.L_x_13331:
[----:B------:R0:W-:Y:S01]  /*30a0*/  STG.E.64 desc[UR36][R2.64], R4 ;  /* 0x0000000402007986 */ /* 0x0001e2000c101b24 */
[----:B------:R-:W-:Y:S05]  /*30b0*/  BRA `(.L_x_13303) ;  /* 0x0000000000047947 */ /* 0x000fea0003800000 */
.L_x_13330:
[----:B------:R0:W-:Y:S02]  /*30c0*/  STG.E desc[UR36][R2.64], R7 ;  /* 0x0000000702007986 */ /* 0x0001e4000c101924 */
.L_x_13303:
[----:B------:R-:W-:-:S07]  /*30d0*/  VIADD R17, R17, 0x80 ;  /* 0x0000008011117836 */ /* 0x000fce0000000000 */
.L_x_13262:
[----:B------:R-:W-:Y:S05]  /*30e0*/  BSYNC.RECONVERGENT B6 ;  /* 0x0000000000067941 */ /* 0x000fea0003800200 */
.L_x_13261:
        /* <DEDUP_REMOVED lines=307> */
.L_x_13336:
        /* <DEDUP_REMOVED lines=14> */
[----:B-1234-:R-:W2:Y:S02]  /*4500*/  LDG.E.S8 R2, desc[UR36][R4.64] ;  /* 0x0000002404027981 */ /* 0x01eea4000c1e1300 */
[----:B--2---:R-:W-:Y:S01]  /*4510*/  SHF.R.S32.HI R3, RZ, 0x1f, R2 ;  /* 0x0000001fff037819 */ /* 0x004fe20000011402 */
[----:B------:R-:W-:Y:S06]  /*4520*/  BRA `(.L_x_13342) ;  /* 0x0000000c004c7947 */ /* 0x000fec0003800000 */
.L_x_13340:
[----:B-1234-:R0:W5:Y:S01]  /*4530*/  LDG.E.U8 R2, desc[UR36][R4.64] ;  /* 0x0000002404027981 */ /* 0x01e162000c1e1100 */
[----:B------:R-:W-:Y:S01]  /*4540*/  IMAD.MOV.U32 R3, RZ, RZ, RZ ;  /* 0x000000ffff037224 */ /* 0x000fe200078e00ff */
[----:B------:R-:W-:Y:S06]  /*4550*/  BRA `(.L_x_13342) ;  /* 0x0000000c00407947 */ /* 0x000fec0003800000 */
.L_x_13339:
[----:B------:R-:W-:-:S09]  /*4560*/  UISETP.NE.AND UP0, UPT, UR4, 0x2, UPT ;  /* 0x000000020400788c */ /* 0x000fd2000bf05270 */
[----:B------:R-:W-:Y:S05]  /*4570*/  BRA.U !UP0, `(.L_x_13343) ;  /* 0x0000000108247547 */ /* 0x000fea000b800000 */
[----:B------:R-:W-:-:S09]  /*4580*/  UISETP.NE.AND UP0, UPT, UR4, 0x3, UPT ;  /* 0x000000030400788c */ /* 0x000fd2000bf05270 */
[----:B------:R-:W-:Y:S05]  /*4590*/  BRA.U !UP0, `(.L_x_13344) ;  /* 0x0000000108107547 */ /* 0x000fea000b800000 */
[----:B------:R-:W-:-:S09]  /*45a0*/  UISETP.NE.AND UP0, UPT, UR4, 0x4, UPT ;  /* 0x000000040400788c */ /* 0x000fd2000bf05270 */
[----:B------:R-:W-:Y:S05]  /*45b0*/  BRA.U UP0, `(.L_x_13341) ;  /* 0x0000000900d07547 */ /* 0x000fea000b800000 */
[----:B-1234-:R1:W5:Y:S01]  /*45c0*/  LDG.E.64 R2, desc[UR36][R4.64] ;  /* 0x0000002404027981 */ /* 0x01e362000c1e1b00 */
[----:B------:R-:W-:Y:S05]  /*45d0*/  BRA `(.L_x_13342) ;  /* 0x0000000c00207947 */ /* 0x000fea0003800000 */
.L_x_13344:
[----:B-1234-:R-:W2:Y:S02]  /*45e0*/  LDG.E R2, desc[UR36][R4.64] ;  /* 0x0000002404027981 */ /* 0x01eea4000c1e1900 */
[----:B--2---:R-:W-:Y:S01]  /*45f0*/  SHF.R.S32.HI R3, RZ, 0x1f, R2 ;  /* 0x0000001fff037819 */ /* 0x004fe20000011402 */
[----:B------:R-:W-:Y:S06]  /*4600*/  BRA `(.L_x_13342) ;  /* 0x0000000c00147947 */ /* 0x000fec0003800000 */
.L_x_13343:
[----:B-1234-:R-:W2:Y:S02]  /*4610*/  LDG.E.S16 R2, desc[UR36][R4.64] ;  /* 0x0000002404027981 */ /* 0x01eea4000c1e1700 */
[----:B--2---:R-:W-:Y:S01]  /*4620*/  SHF.R.S32.HI R3, RZ, 0x1f, R2 ;  /* 0x0000001fff037819 */ /* 0x004fe20000011402 */
[----:B------:R-:W-:Y:S06]  /*4630*/  BRA `(.L_x_13342) ;  /* 0x0000000c00087947 */ /* 0x000fec0003800000 */
.L_x_13338:
[----:B------:R-:W-:-:S09]  /*4640*/  UISETP.GT.AND UP0, UPT, UR4, 0x6, UPT ;  /* 0x000000060400788c */ /* 0x000fd2000bf04270 */
[----:B------:R-:W-:Y:S05]  /*4650*/  BRA.U UP0, `(.L_x_13345) ;  /* 0x00000001002c7547 */ /* 0x000fea000b800000 */
[----:B------:R-:W-:-:S09]  /*4660*/  UISETP.NE.AND UP0, UPT, UR4, 0x5, UPT ;  /* 0x000000050400788c */ /* 0x000fd2000bf05270 */
[----:B------:R-:W-:Y:S05]  /*4670*/  BRA.U !UP0, `(.L_x_13346) ;  /* 0x0000000108147547 */ /* 0x000fea000b800000 */
[----:B------:R-:W-:-:S09]  /*4680*/  UISETP.NE.AND UP0, UPT, UR4, 0x6, UPT ;  /* 0x000000060400788c */ /* 0x000fd2000bf05270 */
[----:B------:R-:W-:Y:S05]  /*4690*/  BRA.U UP0, `(.L_x_13341) ;  /* 0x0000000900987547 */ /* 0x000fea000b800000 */
[----:B-1234-:R-:W2:Y:S02]  /*46a0*/  LDG.E R2, desc[UR36][R4.64] ;  /* 0x0000002404027981 */ /* 0x01eea4000c1e1900 */
[----:B--2---:R-:W0:Y:S01]  /*46b0*/  F2I.S64.TRUNC R2, R2 ;  /* 0x0000000200027311 */ /* 0x004e22000020d900 */
[----:B------:R-:W-:Y:S05]  /*46c0*/  BRA `(.L_x_13342) ;  /* 0x0000000800e47947 */ /* 0x000fea0003800000 */
.L_x_13346:
[----:B------:R-:W1:Y:S02]  /*46d0*/  LDG.E.U16 R4, desc[UR36][R4.64] ;  /* 0x0000002404047981 */ /* 0x000e64000c1e1500 */
[----:B-1234-:R-:W-:-:S06]  /*46e0*/  HADD2.F32 R2, -RZ, R4.H0_H0 ;  /* 0x20000004ff027230 */ /* 0x01efcc0000004100 */
[----:B------:R-:W0:Y:S01]  /*46f0*/  F2I.S64.TRUNC R2, R2 ;  /* 0x0000000200027311 */ /* 0x000e22000020d900 */
[----:B------:R-:W-:Y:S05]  /*4700*/  BRA `(.L_x_13342) ;  /* 0x0000000800d47947 */ /* 0x000fea0003800000 */
.L_x_13345:
[----:B------:R-:W-:-:S09]  /*4710*/  UISETP.NE.AND UP0, UPT, UR4, 0x7, UPT ;  /* 0x000000070400788c */ /* 0x000fd2000bf05270 */
[----:B------:R-:W-:Y:S05]  /*4720*/  BRA.U !UP0, `(.L_x_13347) ;  /* 0x00000001082c7547 */ /* 0x000fea000b800000 */
[----:B------:R-:W-:-:S09]  /*4730*/  UISETP.NE.AND UP0, UPT, UR4, 0x8, UPT ;  /* 0x000000080400788c */ /* 0x000fd2000bf05270 */
[----:B------:R-:W-:Y:S05]  /*4740*/  BRA.U !UP0, `(.L_x_13348) ;  /* 0x0000000108147547 */ /* 0x000fea000b800000 */
[----:B------:R-:W-:-:S09]  /*4750*/  UISETP.NE.AND UP0, UPT, UR4, 0x9, UPT ;  /* 0x000000090400788c */ /* 0x000fd2000bf05270 */
[----:B------:R-:W-:Y:S05]  /*4760*/  BRA.U UP0, `(.L_x_13341) ;  /* 0x0000000900647547 */ /* 0x000fea000b800000 */
[----:B-1234-:R-:W2:Y:S02]  /*4770*/  LDG.E R2, desc[UR36][R4.64] ;  /* 0x0000002404027981 */ /* 0x01eea4000c1e1900 */
[----:B--2---:R-:W2:Y:S01]  /*4780*/  F2I.S64.TRUNC R2, R2 ;  /* 0x0000000200027311 */ /* 0x004ea2000020d900 */
[----:B------:R-:W-:Y:S05]  /*4790*/  BRA `(.L_x_13342) ;  /* 0x0000000800b07947 */ /* 0x000fea0003800000 */
.L_x_13348:
[----:B------:R-:W1:Y:S02]  /*47a0*/  LDG.E.U16 R4, desc[UR36][R4.64] ;  /* 0x0000002404047981 */ /* 0x000e64000c1e1500 */
[----:B-1234-:R-:W-:-:S06]  /*47b0*/  HADD2.F32 R2, -RZ, R4.H0_H0 ;  /* 0x20000004ff027230 */ /* 0x01efcc0000004100 */
[----:B------:R-:W3:Y:S01]  /*47c0*/  F2I.S64.TRUNC R2, R2 ;  /* 0x0000000200027311 */ /* 0x000ee2000020d900 */
[----:B------:R-:W-:Y:S05]  /*47d0*/  BRA `(.L_x_13342) ;  /* 0x0000000800a07947 */ /* 0x000fea0003800000 */
.L_x_13347:
[----:B-1234-:R-:W2:Y:S02]  /*47e0*/  LDG.E.64 R2, desc[UR36][R4.64] ;  /* 0x0000002404027981 */ /* 0x01eea4000c1e1b00 */
[----:B--2---:R-:W4:Y:S01]  /*47f0*/  F2I.S64.F64.TRUNC R2, R2 ;  /* 0x0000000200027311 */ /* 0x004f22000030d900 */
[----:B------:R-:W-:Y:S05]  /*4800*/  BRA `(.L_x_13342) ;  /* 0x0000000800947947 */ /* 0x000fea0003800000 */
.L_x_13337:
        /* <DEDUP_REMOVED lines=8> */
[----:B------:R-:W5:Y:S01]  /*4890*/  LDG.E.U8 R4, desc[UR36][R4.64] ;  /* 0x0000002404047981 */ /* 0x000f62000c1e1100 */
[----:B-1234-:R-:W-:Y:S01]  /*48a0*/  IMAD.MOV.U32 R3, RZ, RZ, RZ ;  /* 0x000000ffff037224 */ /* 0x01efe200078e00ff */
[----:B-----5:R-:W-:-:S04]  /*48b0*/  ISETP.NE.AND P0, PT, R4, RZ, PT ;  /* 0x000000ff0400720c */ /* 0x020fc80003f05270 */
[----:B------:R-:W-:Y:S01]  /*48c0*/  SEL R2, RZ, 0x1, !P0 ;  /* 0x00000001ff027807 */ /* 0x000fe20004000000 */
[----:B------:R-:W-:Y:S08]  /*48d0*/  BRA `(.L_x_13342) ;  /* 0x0000000800607947 */ /* 0x000ff00003800000 */
.L_x_13351:
[----:B-1234-:R-:W2:Y:S02]  /*48e0*/  LDG.E.64 R2, desc[UR36][R4.64] ;  /* 0x0000002404027981 */ /* 0x01eea4000c1e1b00 */
[----:B--2---:R-:W0:Y:S01]  /*48f0*/  F2I.S64.F64.TRUNC R2, R2 ;  /* 0x0000000200027311 */ /* 0x004e22000030d900 */
[----:B------:R-:W-:Y:S05]  /*4900*/  BRA `(.L_x_13342) ;  /* 0x0000000800547947 */ /* 0x000fea0003800000 */
.L_x_13350:
[----:B------:R-:W-:-:S09]  /*4910*/  UISETP.NE.AND UP0, UPT, UR4, 0xf, UPT ;  /* 0x0000000f0400788c */ /* 0x000fd2000bf05270 */
[----:B------:R-:W-:Y:S05]  /*4920*/  BRA.U !UP0, `(.L_x_13352) ;  /* 0x0000000108947547 */ /* 0x000fea000b800000 */
[----:B------:R-:W-:-:S09]  /*4930*/  UISETP.NE.AND UP0, UPT, UR4, 0x17, UPT ;  /* 0x000000170400788c */ /* 0x000fd2000bf05270 */
[----:B------:R-:W-:Y:S05]  /*4940*/  BRA.U !UP0, `(.L_x_13353) ;  /* 0x0000000108587547 */ /* 0x000fea000b800000 */
[----:B------:R-:W-:-:S09]  /*4950*/  UISETP.NE.AND UP0, UPT, UR4, 0x18, UPT ;  /* 0x000000180400788c */ /* 0x000fd2000bf05270 */
[----:B------:R-:W-:Y:S05]  /*4960*/  BRA.U UP0, `(.L_x_13341) ;  /* 0x0000000500e47547 */ /* 0x000fea000b800000 */
[----:B------:R-:W5:Y:S01]  /*4970*/  LDG.E.U8 R0, desc[UR36][R4.64] ;  /* 0x0000002404007981 */ /* 0x000f62000c1e1100 */
[----:B------:R-:W-:Y:S01]  /*4980*/  IMAD.MOV.U32 R6, RZ, RZ, 0x1f ;  /* 0x0000001fff067424 */ /* 0x000fe200078e00ff */
[----:B-----5:R-:W-:-:S04]  /*4990*/  SHF.L.U32 R0, R0, 0x18, RZ ;  /* 0x0000001800007819 */ /* 0x020fc800000006ff */
[C---:B-1234-:R-:W-:Y:S02]  /*49a0*/  LOP3.LUT R2, R0.reuse, 0x7f000000, RZ, 0xc0, !PT ;  /* 0x7f00000000027812 */ /* 0x05efe400078ec0ff */
        /* <DEDUP_REMOVED lines=14> */
[----:B------:R-:W0:Y:S01]  /*4a90*/  F2I.S64.TRUNC R2, R3 ;  /* 0x0000000300027311 */ /* 0x000e22000020d900 */
[----:B------:R-:W-:Y:S05]  /*4aa0*/  BRA `(.L_x_13342) ;  /* 0x0000000400ec7947 */ /* 0x000fea0003800000 */
.L_x_13353:
[----:B-1234-:R-:W2:Y:S02]  /*4ab0*/  LDG.E.U8 R3, desc[UR36][R4.64] ;  /* 0x0000002404037981 */ /* 0x01eea4000c1e1100 */
        /* <DEDUP_REMOVED lines=12> */
.L_x_13352:
[----:B-1234-:R-:W2:Y:S02]  /*4b80*/  LDG.E.U16 R2, desc[UR36][R4.64] ;  /* 0x0000002404027981 */ /* 0x01eea4000c1e1500 */
[----:B--2---:R-:W-:-:S06]  /*4b90*/  SHF.L.U32 R2, R2, 0x10, RZ ;  /* 0x0000001002027819 */ /* 0x004fcc00000006ff */
[----:B------:R-:W0:Y:S01]  /*4ba0*/  F2I.S64.TRUNC R2, R2 ;  /* 0x0000000200027311 */ /* 0x000e22000020d900 */
[----:B------:R-:W-:Y:S05]  /*4bb0*/  BRA `(.L_x_13342) ;  /* 0x0000000400a87947 */ /* 0x000fea0003800000 */
.L_x_13349:
        /* <DEDUP_REMOVED lines=8> */
[----:B-1234-:R0:W5:Y:S01]  /*4c40*/  LDG.E.U16 R2, desc[UR36][R4.64] ;  /* 0x0000002404027981 */ /* 0x01e162000c1e1500 */
[----:B------:R-:W-:Y:S01]  /*4c50*/  IMAD.MOV.U32 R3, RZ, RZ, RZ ;  /* 0x000000ffff037224 */ /* 0x000fe200078e00ff */
[----:B------:R-:W-:Y:S06]  /*4c60*/  BRA `(.L_x_13342) ;  /* 0x00000004007c7947 */ /* 0x000fec0003800000 */
.L_x_13356:
[----:B------:R-:W5:Y:S01]  /*4c70*/  LDG.E.U8 R4, desc[UR36][R4.64] ;  /* 0x0000002404047981 */ /* 0x000f62000c1e1100 */
[----:B------:R-:W-:Y:S01]  /*4c80*/  BSSY.RECONVERGENT B0, `(.L_x_13357) ;  /* 0x0000018000007945 */ /* 0x000fe20003800200 */
[----:B-1234-:R-:W-:Y:S01]  /*4c90*/  IMAD.MOV.U32 R2, RZ, RZ, RZ ;  /* 0x000000ffff027224 */ /* 0x01efe200078e00ff */
[----:B-----5:R-:W-:-:S13]  /*4ca0*/  ISETP.NE.AND P0, PT, R4, RZ, PT ;  /* 0x000000ff0400720c */ /* 0x020fda0003f05270 */
        /* <DEDUP_REMOVED lines=17> */
.L_x_13360:
[----:B------:R-:W-:Y:S05]  /*4dc0*/  BSYNC.RECONVERGENT B1 ;  /* 0x0000000000017941 */ /* 0x000fea0003800200 */
.L_x_13359:
[----:B------:R-:W-:Y:S02]  /*4dd0*/  SHF.L.U32 R0, R0, 0x14, RZ ;  /* 0x0000001400007819 */ /* 0x000fe400000006ff */
[----:B------:R-:W-:-:S04]  /*4de0*/  LEA R2, R2, 0x3b800000, 0x17 ;  /* 0x3b80000002027811 */ /* 0x000fc800078eb8ff */
[----:B------:R-:W-:-:S07]  /*4df0*/  LOP3.LUT R2, R2, R0, R7, 0xfe, !PT ;  /* 0x0000000002027212 */ /* 0x000fce00078efe07 */
.L_x_13358:
[----:B------:R-:W-:Y:S05]  /*4e00*/  BSYNC.RECONVERGENT B0 ;  /* 0x0000000000007941 */ /* 0x000fea0003800200 */
.L_x_13357:
[----:B------:R-:W0:Y:S01]  /*4e10*/  F2I.S64.TRUNC R2, R2 ;  /* 0x0000000200027311 */ /* 0x000e22000020d900 */
[----:B------:R-:W-:Y:S05]  /*4e20*/  BRA `(.L_x_13342) ;  /* 0x00000004000c7947 */ /* 0x000fea0003800000 */
.L_x_13355:
[----:B------:R-:W5:Y:S01]  /*4e30*/  LDG.E.U8 R4, desc[UR36][R4.64] ;  /* 0x0000002404047981 */ /* 0x000f62000c1e1100 */
[----:B------:R-:W-:Y:S01]  /*4e40*/  BSSY.RECONVERGENT B0, `(.L_x_13361) ;  /* 0x0000018000007945 */ /* 0x000fe20003800200 */
[----:B-1234-:R-:W-:Y:S01]  /*4e50*/  IMAD.MOV.U32 R2, RZ, RZ, RZ ;  /* 0x000000ffff027224 */ /* 0x01efe200078e00ff */
[----:B-----5:R-:W-:-:S13]  /*4e60*/  ISETP.NE.AND P0, PT, R4, RZ, PT ;  /* 0x000000ff0400720c */ /* 0x020fda0003f05270 */
        /* <DEDUP_REMOVED lines=17> */
.L_x_13364:
[----:B------:R-:W-:Y:S05]  /*4f80*/  BSYNC.RECONVERGENT B1 ;  /* 0x0000000000017941 */ /* 0x000fea0003800200 */
.L_x_13363:
[----:B------:R-:W-:Y:S01]  /*4f90*/  IMAD.SHL.U32 R0, R0, 0x200000, RZ ;  /* 0x0020000000007824 */ /* 0x000fe200078e00ff */
[----:B------:R-:W-:-:S04]  /*4fa0*/  LEA R2, R2, 0x37800000, 0x17 ;  /* 0x3780000002027811 */ /* 0x000fc800078eb8ff */
[----:B------:R-:W-:-:S07]  /*4fb0*/  LOP3.LUT R2, R2, R0, R7, 0xfe, !PT ;  /* 0x0000000002027212 */ /* 0x000fce00078efe07 */
.L_x_13362:
[----:B------:R-:W-:Y:S05]  /*4fc0*/  BSYNC.RECONVERGENT B0 ;  /* 0x0000000000007941 */ /* 0x000fea0003800200 */
.L_x_13361:
[----:B------:R-:W0:Y:S01]  /*4fd0*/  F2I.S64.TRUNC R2, R2 ;  /* 0x0000000200027311 */ /* 0x000e22000020d900 */
[----:B------:R-:W-:Y:S05]  /*4fe0*/  BRA `(.L_x_13342) ;  /* 0x00000000009c7947 */ /* 0x000fea0003800000 */
.L_x_13354:
[----:B------:R-:W-:-:S09]  /*4ff0*/  UISETP.NE.AND UP0, UPT, UR4, 0x1c, UPT ;  /* 0x0000001c0400788c */ /* 0x000fd2000bf05270 */
[----:B------:R-:W-:Y:S05]  /*5000*/  BRA.U !UP0, `(.L_x_13365) ;  /* 0x00000001088c7547 */ /* 0x000fea000b800000 */
[----:B------:R-:W-:-:S09]  /*5010*/  UISETP.NE.AND UP0, UPT, UR4, 0x1d, UPT ;  /* 0x0000001d0400788c */ /* 0x000fd2000bf05270 */
[----:B------:R-:W-:Y:S05]  /*5020*/  BRA.U !UP0, `(.L_x_13366) ;  /* 0x00000001087c7547 */ /* 0x000fea000b800000 */
[----:B------:R-:W-:-:S09]  /*5030*/  UISETP.NE.AND UP0, UPT, UR4, 0x2c, UPT ;  /* 0x0000002c0400788c */ /* 0x000fd2000bf05270 */
[----:B------:R-:W-:Y:S05]  /*5040*/  BRA.U UP0, `(.L_x_13341) ;  /* 0x00000001002c7547 */ /* 0x000fea000b800000 */
[----:B------:R-:W5:Y:S01]  /*5050*/  LDG.E.U8 R4, desc[UR36][R4.64] ;  /* 0x0000002404047981 */ /* 0x000f62000c1e1100 */
[----:B------:R-:W-:Y:S01]  /*5060*/  BSSY.RECONVERGENT B0, `(.L_x_13367) ;  /* 0x0000007000007945 */ /* 0x000fe20003800200 */
[----:B-1234-:R-:W-:Y:S01]  /*5070*/  HFMA2 R2, -RZ, RZ, 3.814697265625e-06, 0 ;  /* 0x00400000ff027431 */ /* 0x01efe200000001ff */
[----:B-----5:R-:W-:-:S13]  /*5080*/  ISETP.NE.AND P0, PT, R4, RZ, PT ;  /* 0x000000ff0400720c */ /* 0x020fda0003f05270 */
[----:B------:R-:W-:Y:S05]  /*5090*/  @!P0 BRA `(.L_x_13368) ;  /* 0x00000000000c8947 */ /* 0x000fea0003800000 */
[----:B------:R-:W-:-:S13]  /*50a0*/  ISETP.NE.AND P0, PT, R4, 0xff, PT ;  /* 0x000000ff0400780c */ /* 0x000fda0003f05270 */
[----:B------:R-:W-:Y:S02]  /*50b0*/  @!P0 IMAD.MOV.U32 R2, RZ, RZ, 0x7f800001 ;  /* 0x7f800001ff028424 */ /* 0x000fe400078e00ff */
[----:B------:R-:W-:-:S07]  /*50c0*/  @P0 IMAD.SHL.U32 R2, R4, 0x800000, RZ ;  /* 0x0080000004020824 */ /* 0x000fce00078e00ff */
.L_x_13368:
[----:B------:R-:W-:Y:S05]  /*50d0*/  BSYNC.RECONVERGENT B0 ;  /* 0x0000000000007941 */ /* 0x000fea0003800200 */
.L_x_13367:
[----:B------:R-:W0:Y:S01]  /*50e0*/  F2I.S64.TRUNC R2, R2 ;  /* 0x0000000200027311 */ /* 0x000e22000020d900 */
[----:B------:R-:W-:Y:S05]  /*50f0*/  BRA `(.L_x_13342) ;  /* 0x0000000000587947 */ /* 0x000fea0003800000 */
.L_x_13341:
[----:B-1234-:R-:W-:Y:S01]  /*5100*/  MOV R2, 0x0 ;  /* 0x0000000000027802 */ /* 0x01efe20000000f00 */
        /* <DEDUP_REMOVED lines=15> */
.L_x_13369:
[----:B------:R-:W-:Y:S01]  /*5200*/  CS2R R2, SRZ ;  /* 0x0000000000027805 */ /* 0x000fe2000001ff00 */
[----:B------:R-:W-:Y:S06]  /*5210*/  BRA `(.L_x_13342) ;  /* 0x0000000000107947 */ /* 0x000fec0003800000 */
.L_x_13366:
[----:B-1234-:R0:W5:Y:S01]  /*5220*/  LDG.E.64 R2, desc[UR36][R4.64] ;  /* 0x0000002404027981 */ /* 0x01e162000c1e1b00 */
[----:B------:R-:W-:Y:S05]  /*5230*/  BRA `(.L_x_13342) ;  /* 0x0000000000087947 */ /* 0x000fea0003800000 */
.L_x_13365:
[----:B-1234-:R0:W5:Y:S01]  /*5240*/  LDG.E R2, desc[UR36][R4.64] ;  /* 0x0000002404027981 */ /* 0x01e162000c1e1900 */
[----:B------:R-:W-:-:S07]  /*5250*/  MOV R3, RZ ;  /* 0x000000ff00037202 */ /* 0x000fce0000000f00 */
.L_x_13342:
[C---:B0-2345:R-:W-:Y:S01]  /*5260*/  ISETP.NE.U32.AND P0, PT, R2.reuse, RZ, PT ;  /* 0x000000ff0200720c */ /* 0x07dfe20003f05070 */
[----:B-1----:R-:W0:Y:S01]  /*5270*/  LDC R4, c[0x0][0x59c] ;  /* 0x00016700ff047b82 */ /* 0x002e220000000800 */
        /* <DEDUP_REMOVED lines=10> */
[----:B------:R-:W-:Y:S02]  /*5320*/  IMAD.X R3, RZ, RZ, UR7, P1 ;  /* 0x00000007ff037e24 */ /* 0x000fe400088e06ff */
[----:B--2---:R-:W-:Y:S01]  /*5330*/  IMAD.MOV.U32 R4, RZ, RZ, R7 ;  /* 0x000000ffff047224 */ /* 0x004fe200078e0007 */
        /* <DEDUP_REMOVED lines=11> */
.L_x_13373:
[----:B------:R0:W-:Y:S01]  /*53f0*/  STG.E.U8 desc[UR36][R2.64], R7 ;  /* 0x0000000702007986 */ /* 0x0001e2000c101124 */
[----:B------:R-:W-:Y:S05]  /*5400*/  BRA `(.L_x_13375) ;  /* 0x0000000c00387947 */ /* 0x000fea0003800000 */
.L_x_13372:
        /* <DEDUP_REMOVED lines=8> */
.L_x_13377:
[----:B------:R0:W-:Y:S01]  /*5490*/  STG.E desc[UR36][R2.64], R7 ;  /* 0x0000000702007986 */ /* 0x0001e2000c101924 */
[----:B------:R-:W-:Y:S05]  /*54a0*/  BRA `(.L_x_13375) ;  /* 0x0000000c00107947 */ /* 0x000fea0003800000 */
.L_x_13376:
[----:B------:R0:W-:Y:S01]  /*54b0*/  STG.E.U16 desc[UR36][R2.64], R7 ;  /* 0x0000000702007986 */ /* 0x0001e2000c101524 */
[----:B------:R-:W-:Y:S05]  /*54c0*/  BRA `(.L_x_13375) ;  /* 0x0000000c00087947 */ /* 0x000fea0003800000 */
.L_x_13371:
        /* <DEDUP_REMOVED lines=9> */
.L_x_13379:
[----:B------:R-:W0:Y:S02]  /*5560*/  I2F.S64 R0, R4 ;  /* 0x0000000400007312 */ /* 0x000e240000301400 */
[----:B0-----:R-:W-:-:S05]  /*5570*/  F2FP.F16.F32.PACK_AB R0, RZ, R0 ;  /* 0x00000000ff00723e */ /* 0x001fca00000000ff */
[----:B------:R0:W-:Y:S01]  /*5580*/  STG.E.U16 desc[UR36][R2.64], R0 ;  /* 0x0000000002007986 */ /* 0x0001e2000c101524 */
[----:B------:R-:W-:Y:S05]  /*5590*/  BRA `(.L_x_13375) ;  /* 0x0000000800d47947 */ /* 0x000fea0003800000 */
.L_x_13378:
[----:B------:R-:W-:-:S09]  /*55a0*/  UISETP.NE.AND UP0, UPT, UR4, 0x7, UPT ;  /* 0x000000070400788c */ /* 0x000fd2000bf05270 */
[----:B------:R-:W-:Y:S05]  /*55b0*/  BRA.U !UP0, `(.L_x_13380) ;  /* 0x0000000108347547 */ /* 0x000fea000b800000 */
[----:B------:R-:W-:-:S09]  /*55c0*/  UISETP.NE.AND UP0, UPT, UR4, 0x8, UPT ;  /* 0x000000080400788c */ /* 0x000fd2000bf05270 */
[----:B------:R-:W-:Y:S05]  /*55d0*/  BRA.U !UP0, `(.L_x_13381) ;  /* 0x0000000108187547 */ /* 0x000fea000b800000 */
[----:B------:R-:W-:-:S09]  /*55e0*/  UISETP.NE.AND UP0, UPT, UR4, 0x9, UPT ;  /* 0x000000090400788c */ /* 0x000fd2000bf05270 */
[----:B------:R-:W-:Y:S05]  /*55f0*/  BRA.U UP0, `(.L_x_13374) ;  /* 0x0000000500d87547 */ /* 0x000fea000b800000 */
[----:B------:R-:W0:Y:S01]  /*5600*/  I2F.S64 R6, R4 ;  /* 0x0000000400067312 */ /* 0x000e220000301400 */
[----:B------:R-:W-:-:S05]  /*5610*/  HFMA2 R7, -RZ, RZ, 0, 0 ;  /* 0x00000000ff077431 */ /* 0x000fca00000001ff */
[----:B0-----:R0:W-:Y:S01]  /*5620*/  STG.E.64 desc[UR36][R2.64], R6 ;  /* 0x0000000602007986 */ /* 0x0011e2000c101b24 */
[----:B------:R-:W-:Y:S05]  /*5630*/  BRA `(.L_x_13375) ;  /* 0x0000000800ac7947 */ /* 0x000fea0003800000 */
.L_x_13381:
[----:B------:R-:W0:Y:S02]  /*5640*/  I2F.S64 R4, R4 ;  /* 0x0000000400047312 */ /* 0x000e240000301400 */
[----:B0-----:R-:W-:-:S04]  /*5650*/  F2FP.F16.F32.PACK_AB R5, RZ, R4 ;  /* 0x00000004ff05723e */ /* 0x001fc800000000ff */
[----:B------:R-:W-:-:S05]  /*5660*/  PRMT R5, R5, 0x5410, RZ ;  /* 0x0000541005057816 */ /* 0x000fca00000000ff */
[----:B------:R0:W-:Y:S01]  /*5670*/  STG.E desc[UR36][R2.64], R5 ;  /* 0x0000000502007986 */ /* 0x0001e2000c101924 */
[----:B------:R-:W-:Y:S05]  /*5680*/  BRA `(.L_x_13375) ;  /* 0x0000000800987947 */ /* 0x000fea0003800000 */
.L_x_13380:
[----:B------:R-:W0:Y:S02]  /*5690*/  I2F.F64.S64 R4, R4 ;  /* 0x0000000400047312 */ /* 0x000e240000301c00 */
[----:B0-----:R0:W-:Y:S01]  /*56a0*/  STG.E.64 desc[UR36][R2.64], R4 ;  /* 0x0000000402007986 */ /* 0x0011e2000c101b24 */
[----:B------:R-:W-:Y:S05]  /*56b0*/  BRA `(.L_x_13375) ;  /* 0x00000008008c7947 */ /* 0x000fea0003800000 */
.L_x_13370:
        /* <DEDUP_REMOVED lines=12> */
.L_x_13385:
        /* <DEDUP_REMOVED lines=18> */
.L_x_13388:
[----:B------:R-:W-:-:S04]  /*58a0*/  SHF.R.U32.HI R5, RZ, 0x18, R5 ;  /* 0x00000018ff057819 */ /* 0x000fc80000011605 */
[----:B------:R-:W-:-:S07]  /*58b0*/  LOP3.LUT R0, R0, 0x80, R5, 0xf8, !PT ;  /* 0x0000008000007812 */ /* 0x000fce00078ef805 */
.L_x_13387:
[----:B------:R-:W-:Y:S05]  /*58c0*/  BSYNC.RECONVERGENT B0 ;  /* 0x0000000000007941 */ /* 0x000fea0003800200 */
.L_x_13386:
[----:B------:R0:W-:Y:S01]  /*58d0*/  STG.E.U8 desc[UR36][R2.64], R0 ;  /* 0x0000000002007986 */ /* 0x0001e2000c101124 */
[----:B------:R-:W-:Y:S05]  /*58e0*/  BRA `(.L_x_13375) ;  /* 0x0000000800007947 */ /* 0x000fea0003800000 */
.L_x_13384:
[----:B------:R-:W0:Y:S01]  /*58f0*/  I2F.S64 R5, R4 ;  /* 0x0000000400057312 */ /* 0x000e220000301400 */
        /* <DEDUP_REMOVED lines=17> */
.L_x_13391:
[----:B------:R-:W-:-:S04]  /*5a10*/  SHF.R.U32.HI R5, RZ, 0x18, R5 ;  /* 0x00000018ff057819 */ /* 0x000fc80000011605 */
[----:B------:R-:W-:-:S07]  /*5a20*/  LOP3.LUT R0, R0, 0x80, R5, 0xf8, !PT ;  /* 0x0000008000007812 */ /* 0x000fce00078ef805 */
.L_x_13390:
[----:B------:R-:W-:Y:S05]  /*5a30*/  BSYNC.RECONVERGENT B0 ;  /* 0x0000000000007941 */ /* 0x000fea0003800200 */
.L_x_13389:
[----:B------:R0:W-:Y:S01]  /*5a40*/  STG.E.U8 desc[UR36][R2.64], R0 ;  /* 0x0000000002007986 */ /* 0x0001e2000c101124 */
[----:B------:R-:W-:Y:S05]  /*5a50*/  BRA `(.L_x_13375) ;  /* 0x0000000400a47947 */ /* 0x000fea0003800000 */
.L_x_13383:
        /* <DEDUP_REMOVED lines=23> */
.L_x_13393:
[----:B------:R0:W-:Y:S01]  /*5bd0*/  STG.E.64 desc[UR36][R2.64], R4 ;  /* 0x0000000402007986 */ /* 0x0001e2000c101b24 */
[----:B------:R-:W-:Y:S05]  /*5be0*/  BRA `(.L_x_13375) ;  /* 0x0000000400407947 */ /* 0x000fea0003800000 */
.L_x_13392:
[----:B------:R0:W-:Y:S01]  /*5bf0*/  STG.E desc[UR36][R2.64], R7 ;  /* 0x0000000702007986 */ /* 0x0001e2000c101924 */
[----:B------:R-:W-:Y:S05]  /*5c00*/  BRA `(.L_x_13375) ;  /* 0x0000000400387947 */ /* 0x000fea0003800000 */
.L_x_13382:
        /* <DEDUP_REMOVED lines=11> */
.L_x_13395:
[----:B------:R-:W0:Y:S01]  /*5cc0*/  I2F.F64.S64 R4, R4 ;  /* 0x0000000400047312 */ /* 0x000e220000301c00 */
[----:B------:R-:W-:-:S05]  /*5cd0*/  CS2R R6, SRZ ;  /* 0x0000000000067805 */ /* 0x000fca000001ff00 */
[----:B0-----:R4:W-:Y:S01]  /*5ce0*/  STG.E.128 desc[UR36][R2.64], R4 ;  /* 0x0000000402007986 */ /* 0x0019e2000c101d24 */
[----:B------:R-:W-:Y:S05]  /*5cf0*/  BRA `(.L_x_13375) ;  /* 0x0000000000fc7947 */ /* 0x000fea0003800000 */
.L_x_13394:
[----:B------:R-:W-:-:S09]  /*5d00*/  UISETP.NE.AND UP0, UPT, UR4, 0xf, UPT ;  /* 0x0000000f0400788c */ /* 0x000fd2000bf05270 */
[----:B------:R-:W-:Y:S05]  /*5d10*/  BRA.U !UP0, `(.L_x_13396) ;  /* 0x0000000108e87547 */ /* 0x000fea000b800000 */
[----:B------:R-:W-:-:S09]  /*5d20*/  UISETP.NE.AND UP0, UPT, UR4, 0x17, UPT ;  /* 0x000000170400788c */ /* 0x000fd2000bf05270 */
[----:B------:R-:W-:Y:S05]  /*5d30*/  BRA.U !UP0, `(.L_x_13397) ;  /* 0x0000000108907547 */ /* 0x000fea000b800000 */
[----:B------:R-:W-:-:S09]  /*5d40*/  UISETP.NE.AND UP0, UPT, UR4, 0x18, UPT ;  /* 0x000000180400788c */ /* 0x000fd2000bf05270 */
[----:B------:R-:W-:Y:S05]  /*5d50*/  BRA.U !UP0, `(.L_x_13398) ;  /* 0x0000000108447547 */ /* 0x000fea000b800000 */
.L_x_13374:
        /* <DEDUP_REMOVED lines=16> */
.L_x_13399:
[----:B------:R-:W-:Y:S05]  /*5e60*/  BRA `(.L_x_13375) ;  /* 0x0000000000a07947 */ /* 0x000fea0003800000 */
.L_x_13398:
        /* <DEDUP_REMOVED lines=13> */
.L_x_13401:
[----:B------:R-:W-:Y:S05]  /*5f40*/  BSYNC.RECONVERGENT B0 ;  /* 0x0000000000007941 */ /* 0x000fea0003800200 */
.L_x_13400:
[----:B------:R-:W-:-:S05]  /*5f50*/  LOP3.LUT R7, R0, 0x80, R7, 0xf8, !PT ;  /* 0x0000008000077812 */ /* 0x000fca00078ef807 */
[----:B------:R2:W-:Y:S01]  /*5f60*/  STG.E.U8 desc[UR36][R2.64], R7 ;  /* 0x0000000702007986 */ /* 0x0005e2000c101124 */
[----:B------:R-:W-:Y:S05]  /*5f70*/  BRA `(.L_x_13375) ;  /* 0x00000000005c7947 */ /* 0x000fea0003800000 */
.L_x_13397:
        /* <DEDUP_REMOVED lines=12> */
.L_x_13403:
[----:B------:R-:W-:Y:S01]  /*6040*/  IMAD.MOV.U32 R0, RZ, RZ, 0x7f ;  /* 0x0000007fff007424 */ /* 0x000fe200078e00ff */
[----:B------:R-:W-:-:S04]  /*6050*/  ISETP.GT.U32.AND P0, PT, R6, 0x7f800000, PT ;  /* 0x7f8000000600780c */ /* 0x000fc80003f04070 */
[----:B------:R-:W-:-:S09]  /*6060*/  SEL R0, R0, 0x7c, P0 ;  /* 0x0000007c00007807 */ /* 0x000fd20000000000 */
.L_x_13404:
[----:B------:R-:W-:Y:S05]  /*6070*/  BSYNC.RECONVERGENT B0 ;  /* 0x0000000000007941 */ /* 0x000fea0003800200 */
.L_x_13402:
[----:B------:R-:W-:-:S04]  /*6080*/  SHF.R.U32.HI R5, RZ, 0x18, R5 ;  /* 0x00000018ff057819 */ /* 0x000fc80000011605 */
[----:B------:R-:W-:-:S05]  /*6090*/  LOP3.LUT R5, R0, 0x80, R5, 0xf8, !PT ;  /* 0x0000008000057812 */ /* 0x000fca00078ef805 */
[----:B------:R1:W-:Y:S01]  /*60a0*/  STG.E.U8 desc[UR36][R2.64], R5 ;  /* 0x0000000502007986 */ /* 0x0003e2000c101124 */
[----:B------:R-:W-:Y:S05]  /*60b0*/  BRA `(.L_x_13375) ;  /* 0x00000000000c7947 */ /* 0x000fea0003800000 */
.L_x_13396:
[----:B------:R-:W0:Y:S02]  /*60c0*/  I2F.S64 R0, R4 ;  /* 0x0000000400007312 */ /* 0x000e240000301400 */
[----:B0-----:R-:W-:-:S05]  /*60d0*/  F2FP.BF16.F32.PACK_AB R0, RZ, R0 ;  /* 0x00000000ff00723e */ /* 0x001fca00000010ff */
[----:B------:R0:W-:Y:S02]  /*60e0*/  STG.E.U16 desc[UR36][R2.64], R0 ;  /* 0x0000000002007986 */ /* 0x0001e4000c101524 */
.L_x_13375:
[----:B------:R-:W-:-:S07]  /*60f0*/  VIADD R17, R17, 0x80 ;  /* 0x0000008011117836 */ /* 0x000fce0000000000 */
.L_x_13335:
[----:B------:R-:W-:Y:S05]  /*6100*/  BSYNC.RECONVERGENT B6 ;  /* 0x0000000000067941 */ /* 0x000fea0003800200 */
.L_x_13334:
        /* <DEDUP_REMOVED lines=307> */
.L_x_13407:
[----:B------:R-:W4:Y:S01]  /*7440*/  LDCU.64 UR6, c[0x0][0x588] ;  /* 0x0000b100ff0677ac */ /* 0x000f220008000a00 */
[----:B------:R-:W-:-:S04]  /*7450*/  UPRMT UR4, UR42, 0x9910, URZ ;  /* 0x000099102a047896 */ /* 0x000fc800080000ff */
[----:B------:R-:W-:Y:S01]  /*7460*/  UISETP.GT.AND UP0, UPT, UR4, 0x9, UPT ;  /* 0x000000090400788c */ /* 0x000fe2000bf04270 */
[----:B----4-:R-:W-:-:S05]  /*7470*/  IADD3 R4, P0, PT, R0, UR6, RZ ;  /* 0x0000000600047c10 */ /* 0x010fca000ff1e0ff */
[----:B-1-3--:R-:W-:-:S03]  /*7480*/  IMAD.X R5, RZ, RZ, UR7, P0 ;  /* 0x00000007ff057e24 */ /* 0x00afc600080e06ff */
        /* <DEDUP_REMOVED lines=9> */
[----:B--2---:R-:W2:Y:S02]  /*7520*/  LDG.E.S8 R2, desc[UR36][R4.64] ;  /* 0x0000002404027981 */ /* 0x004ea4000c1e1300 */
[----:B--2---:R-:W-:Y:S01]  /*7530*/  SHF.R.S32.HI R3, RZ, 0x1f, R2 ;  /* 0x0000001fff037819 */ /* 0x004fe20000011402 */
[----:B------:R-:W-:Y:S06]  /*7540*/  BRA `(.L_x_13413) ;  /* 0x0000000c004c7947 */ /* 0x000fec0003800000 */
.L_x_13411:
[----:B--2---:R0:W5:Y:S01]  /*7550*/  LDG.E.U8 R2, desc[UR36][R4.64] ;  /* 0x0000002404027981 */ /* 0x004162000c1e1100 */
[----:B------:R-:W-:Y:S01]  /*7560*/  IMAD.MOV.U32 R3, RZ, RZ, RZ ;  /* 0x000000ffff037224 */ /* 0x000fe200078e00ff */
[----:B------:R-:W-:Y:S06]  /*7570*/  BRA `(.L_x_13413) ;  /* 0x0000000c00407947 */ /* 0x000fec0003800000 */
.L_x_13410:
[----:B------:R-:W-:-:S09]  /*7580*/  UISETP.NE.AND UP0, UPT, UR4, 0x2, UPT ;  /* 0x000000020400788c */ /* 0x000fd2000bf05270 */
[----:B------:R-:W-:Y:S05]  /*7590*/  BRA.U !UP0, `(.L_x_13414) ;  /* 0x0000000108247547 */ /* 0x000fea000b800000 */
[----:B------:R-:W-:-:S09]  /*75a0*/  UISETP.NE.AND UP0, UPT, UR4, 0x3, UPT ;  /* 0x000000030400788c */ /* 0x000fd2000bf05270 */
[----:B------:R-:W-:Y:S05]  /*75b0*/  BRA.U !UP0, `(.L_x_13415) ;  /* 0x0000000108107547 */ /* 0x000fea000b800000 */
[----:B------:R-:W-:-:S09]  /*75c0*/  UISETP.NE.AND UP0, UPT, UR4, 0x4, UPT ;  /* 0x000000040400788c */ /* 0x000fd2000bf05270 */
[----:B------:R-:W-:Y:S05]  /*75d0*/  BRA.U UP0, `(.L_x_13412) ;  /* 0x0000000900d07547 */ /* 0x000fea000b800000 */
[----:B--2---:R0:W5:Y:S01]  /*75e0*/  LDG.E.64 R2, desc[UR36][R4.64] ;  /* 0x0000002404027981 */ /* 0x004162000c1e1b00 */
[----:B------:R-:W-:Y:S05]  /*75f0*/  BRA `(.L_x_13413) ;  /* 0x0000000c00207947 */ /* 0x000fea0003800000 */
.L_x_13415:
[----:B--2---:R-:W2:Y:S02]  /*7600*/  LDG.E R2, desc[UR36][R4.64] ;  /* 0x0000002404027981 */ /* 0x004ea4000c1e1900 */
[----:B--2---:R-:W-:Y:S01]  /*7610*/  SHF.R.S32.HI R3, RZ, 0x1f, R2 ;  /* 0x0000001fff037819 */ /* 0x004fe20000011402 */
[----:B------:R-:W-:Y:S06]  /*7620*/  BRA `(.L_x_13413) ;  /* 0x0000000c00147947 */ /* 0x000fec0003800000 */
.L_x_13414:
[----:B--2---:R-:W2:Y:S02]  /*7630*/  LDG.E.S16 R2, desc[UR36][R4.64] ;  /* 0x0000002404027981 */ /* 0x004ea4000c1e1700 */
[----:B--2---:R-:W-:Y:S01]  /*7640*/  SHF.R.S32.HI R3, RZ, 0x1f, R2 ;  /* 0x0000001fff037819 */ /* 0x004fe20000011402 */
[----:B------:R-:W-:Y:S06]  /*7650*/  BRA `(.L_x_13413) ;  /* 0x0000000c00087947 */ /* 0x000fec0003800000 */
.L_x_13409:
[----:B------:R-:W-:-:S09]  /*7660*/  UISETP.GT.AND UP0, UPT, UR4, 0x6, UPT ;  /* 0x000000060400788c */ /* 0x000fd2000bf04270 */
[----:B------:R-:W-:Y:S05]  /*7670*/  BRA.U UP0, `(.L_x_13416) ;  /* 0x00000001002c7547 */ /* 0x000fea000b800000 */
[----:B------:R-:W-:-:S09]  /*7680*/  UISETP.NE.AND UP0, UPT, UR4, 0x5, UPT ;  /* 0x000000050400788c */ /* 0x000fd2000bf05270 */
[----:B------:R-:W-:Y:S05]  /*7690*/  BRA.U !UP0, `(.L_x_13417) ;  /* 0x0000000108147547 */ /* 0x000fea000b800000 */
[----:B------:R-:W-:-:S09]  /*76a0*/  UISETP.NE.AND UP0, UPT, UR4, 0x6, UPT ;  /* 0x000000060400788c */ /* 0x000fd2000bf05270 */
[----:B------:R-:W-:Y:S05]  /*76b0*/  BRA.U UP0, `(.L_x_13412) ;  /* 0x0000000900987547 */ /* 0x000fea000b800000 */
[----:B--2---:R-:W2:Y:S02]  /*76c0*/  LDG.E R2, desc[UR36][R4.64] ;  /* 0x0000002404027981 */ /* 0x004ea4000c1e1900 */
[----:B--2---:R-:W0:Y:S01]  /*76d0*/  F2I.S64.TRUNC R2, R2 ;  /* 0x0000000200027311 */ /* 0x004e22000020d900 */
[----:B------:R-:W-:Y:S05]  /*76e0*/  BRA `(.L_x_13413) ;  /* 0x0000000800e47947 */ /* 0x000fea0003800000 */
.L_x_13417:
[----:B------:R-:W2:Y:S02]  /*76f0*/  LDG.E.U16 R4, desc[UR36][R4.64] ;  /* 0x0000002404047981 */ /* 0x000ea4000c1e1500 */
[----:B--2---:R-:W-:-:S06]  /*7700*/  HADD2.F32 R2, -RZ, R4.H0_H0 ;  /* 0x20000004ff027230 */ /* 0x004fcc0000004100 */
[----:B------:R-:W0:Y:S01]  /*7710*/  F2I.S64.TRUNC R2, R2 ;  /* 0x0000000200027311 */ /* 0x000e22000020d900 */
[----:B------:R-:W-:Y:S05]  /*7720*/  BRA `(.L_x_13413) ;  /* 0x0000000800d47947 */ /* 0x000fea0003800000 */
.L_x_13416:
[----:B------:R-:W-:-:S09]  /*7730*/  UISETP.NE.AND UP0, UPT, UR4, 0x7, UPT ;  /* 0x000000070400788c */ /* 0x000fd2000bf05270 */
[----:B------:R-:W-:Y:S05]  /*7740*/  BRA.U !UP0, `(.L_x_13418) ;  /* 0x00000001082c7547 */ /* 0x000fea000b800000 */
[----:B------:R-:W-:-:S09]  /*7750*/  UISETP.NE.AND UP0, UPT, UR4, 0x8, UPT ;  /* 0x000000080400788c */ /* 0x000fd2000bf05270 */
[----:B------:R-:W-:Y:S05]  /*7760*/  BRA.U !UP0, `(.L_x_13419) ;  /* 0x0000000108147547 */ /* 0x000fea000b800000 */
[----:B------:R-:W-:-:S09]  /*7770*/  UISETP.NE.AND UP0, UPT, UR4, 0x9, UPT ;  /* 0x000000090400788c */ /* 0x000fd2000bf05270 */
[----:B------:R-:W-:Y:S05]  /*7780*/  BRA.U UP0, `(.L_x_13412) ;  /* 0x0000000900647547 */ /* 0x000fea000b800000 */
[----:B--2---:R-:W2:Y:S02]  /*7790*/  LDG.E R2, desc[UR36][R4.64] ;  /* 0x0000002404027981 */ /* 0x004ea4000c1e1900 */
[----:B--2---:R-:W0:Y:S01]  /*77a0*/  F2I.S64.TRUNC R2, R2 ;  /* 0x0000000200027311 */ /* 0x004e22000020d900 */
[----:B------:R-:W-:Y:S05]  /*77b0*/  BRA `(.L_x_13413) ;  /* 0x0000000800b07947 */ /* 0x000fea0003800000 */
.L_x_13419:
[----:B------:R-:W2:Y:S02]  /*77c0*/  LDG.E.U16 R4, desc[UR36][R4.64] ;  /* 0x0000002404047981 */ /* 0x000ea4000c1e1500 */
[----:B--2---:R-:W-:-:S06]  /*77d0*/  HADD2.F32 R2, -RZ, R4.H0_H0 ;  /* 0x20000004ff027230 */ /* 0x004fcc0000004100 */
[----:B------:R-:W0:Y:S01]  /*77e0*/  F2I.S64.TRUNC R2, R2 ;  /* 0x0000000200027311 */ /* 0x000e22000020d900 */
[----:B------:R-:W-:Y:S05]  /*77f0*/  BRA `(.L_x_13413) ;  /* 0x0000000800a07947 */ /* 0x000fea0003800000 */
.L_x_13418:
[----:B--2---:R-:W2:Y:S02]  /*7800*/  LDG.E.64 R2, desc[UR36][R4.64] ;  /* 0x0000002404027981 */ /* 0x004ea4000c1e1b00 */
[----:B--2---:R-:W0:Y:S01]  /*7810*/  F2I.S64.F64.TRUNC R2, R2 ;  /* 0x0000000200027311 */ /* 0x004e22000030d900 */
[----:B------:R-:W-:Y:S05]  /*7820*/  BRA `(.L_x_13413) ;  /* 0x0000000800947947 */ /* 0x000fea0003800000 */
.L_x_13408:
        /* <DEDUP_REMOVED lines=9> */
[----:B--2---:R-:W-:Y:S02]  /*78c0*/  MOV R3, RZ ;  /* 0x000000ff00037202 */ /* 0x004fe40000000f00 */
[----:B---3--:R-:W-:-:S04]  /*78d0*/  ISETP.NE.AND P0, PT, R4, RZ, PT ;  /* 0x000000ff0400720c */ /* 0x008fc80003f05270 */
[----:B------:R-:W-:Y:S01]  /*78e0*/  SEL R2, RZ, 0x1, !P0 ;  /* 0x00000001ff027807 */ /* 0x000fe20004000000 */
[----:B------:R-:W-:Y:S08]  /*78f0*/  BRA `(.L_x_13413) ;  /* 0x0000000800607947 */ /* 0x000ff00003800000 */
.L_x_13422:
[----:B--2---:R-:W2:Y:S02]  /*7900*/  LDG.E.64 R2, desc[UR36][R4.64] ;  /* 0x0000002404027981 */ /* 0x004ea4000c1e1b00 */
[----:B--2---:R-:W0:Y:S01]  /*7910*/  F2I.S64.F64.TRUNC R2, R2 ;  /* 0x0000000200027311 */ /* 0x004e22000030d900 */
[----:B------:R-:W-:Y:S05]  /*7920*/  BRA `(.L_x_13413) ;  /* 0x0000000800547947 */ /* 0x000fea0003800000 */
.L_x_13421:
        /* <DEDUP_REMOVED lines=9> */
[C---:B--2---:R-:W-:Y:S02]  /*79c0*/  LOP3.LUT R2, R0.reuse, 0x7f000000, RZ, 0xc0, !PT ;  /* 0x7f00000000027812 */ /* 0x044fe400078ec0ff */
        /* <DEDUP_REMOVED lines=14> */
[----:B------:R-:W2:Y:S01]  /*7ab0*/  F2I.S64.TRUNC R2, R3 ;  /* 0x0000000300027311 */ /* 0x000ea2000020d900 */
[----:B------:R-:W-:Y:S05]  /*7ac0*/  BRA `(.L_x_13413) ;  /* 0x0000000400ec7947 */ /* 0x000fea0003800000 */
.L_x_13424:
[----:B--2---:R-:W2:Y:S02]  /*7ad0*/  LDG.E.U8 R3, desc[UR36][R4.64] ;  /* 0x0000002404037981 */ /* 0x004ea4000c1e1100 */
        /* <DEDUP_REMOVED lines=10> */
[----:B------:R-:W1:Y:S01]  /*7b80*/  F2I.S64.TRUNC R2, R3 ;  /* 0x0000000300027311 */ /* 0x000e62000020d900 */
[----:B------:R-:W-:Y:S05]  /*7b90*/  BRA `(.L_x_13413) ;  /* 0x0000000400b87947 */ /* 0x000fea0003800000 */
.L_x_13423:
[----:B--2---:R-:W2:Y:S02]  /*7ba0*/  LDG.E.U16 R2, desc[UR36][R4.64] ;  /* 0x0000002404027981 */ /* 0x004ea4000c1e1500 */
[----:B--2---:R-:W-:-:S06]  /*7bb0*/  IMAD.U32 R2, R2, 0x10000, RZ ;  /* 0x0001000002027824 */ /* 0x004fcc00078e00ff */
[----:B------:R-:W3:Y:S01]  /*7bc0*/  F2I.S64.TRUNC R2, R2 ;  /* 0x0000000200027311 */ /* 0x000ee2000020d900 */
[----:B------:R-:W-:Y:S05]  /*7bd0*/  BRA `(.L_x_13413) ;  /* 0x0000000400a87947 */ /* 0x000fea0003800000 */
.L_x_13420:
        /* <DEDUP_REMOVED lines=8> */
[----:B--2---:R4:W5:Y:S01]  /*7c60*/  LDG.E.U16 R2, desc[UR36][R4.64] ;  /* 0x0000002404027981 */ /* 0x004962000c1e1500 */
[----:B------:R-:W-:Y:S01]  /*7c70*/  IMAD.MOV.U32 R3, RZ, RZ, RZ ;  /* 0x000000ffff037224 */ /* 0x000fe200078e00ff */
[----:B------:R-:W-:Y:S06]  /*7c80*/  BRA `(.L_x_13413) ;  /* 0x00000004007c7947 */ /* 0x000fec0003800000 */
.L_x_13427:
[----:B------:R-:W3:Y:S01]  /*7c90*/  LDG.E.U8 R4, desc[UR36][R4.64] ;  /* 0x0000002404047981 */ /* 0x000ee2000c1e1100 */
[----:B------:R-:W-:Y:S01]  /*7ca0*/  BSSY.RECONVERGENT B0, `(.L_x_13428) ;  /* 0x0000018000007945 */ /* 0x000fe20003800200 */
[----:B--2---:R-:W-:Y:S01]  /*7cb0*/  HFMA2 R2, -RZ, RZ, 0, 0 ;  /* 0x00000000ff027431 */ /* 0x004fe200000001ff */
        /* <DEDUP_REMOVED lines=18> */
.L_x_13431:
[----:B------:R-:W-:Y:S05]  /*7de0*/  BSYNC.RECONVERGENT B1 ;  /* 0x0000000000017941 */ /* 0x000fea0003800200 */
.L_x_13430:
[----:B------:R-:W-:Y:S01]  /*7df0*/  IMAD.SHL.U32 R0, R0, 0x100000, RZ ;  /* 0x0010000000007824 */ /* 0x000fe200078e00ff */
[----:B------:R-:W-:-:S04]  /*7e00*/  LEA R2, R2, 0x3b800000, 0x17 ;  /* 0x3b80000002027811 */ /* 0x000fc800078eb8ff */
[----:B------:R-:W-:-:S07]  /*7e10*/  LOP3.LUT R2, R2, R0, R7, 0xfe, !PT ;  /* 0x0000000002027212 */ /* 0x000fce00078efe07 */
.L_x_13429:
[----:B------:R-:W-:Y:S05]  /*7e20*/  BSYNC.RECONVERGENT B0 ;  /* 0x0000000000007941 */ /* 0x000fea0003800200 */
.L_x_13428:
[----:B------:R-:W0:Y:S01]  /*7e30*/  F2I.S64.TRUNC R2, R2 ;  /* 0x0000000200027311 */ /* 0x000e22000020d900 */
[----:B------:R-:W-:Y:S05]  /*7e40*/  BRA `(.L_x_13413) ;  /* 0x00000004000c7947 */ /* 0x000fea0003800000 */
.L_x_13426:
[----:B------:R-:W3:Y:S01]  /*7e50*/  LDG.E.U8 R4, desc[UR36][R4.64] ;  /* 0x0000002404047981 */ /* 0x000ee2000c1e1100 */
[----:B------:R-:W-:Y:S01]  /*7e60*/  BSSY.RECONVERGENT B0, `(.L_x_13432) ;  /* 0x0000018000007945 */ /* 0x000fe20003800200 */
[----:B--2---:R-:W-:Y:S01]  /*7e70*/  IMAD.MOV.U32 R2, RZ, RZ, RZ ;  /* 0x000000ffff027224 */ /* 0x004fe200078e00ff */
[----:B---3--:R-:W-:-:S13]  /*7e80*/  ISETP.NE.AND P0, PT, R4, RZ, PT ;  /* 0x000000ff0400720c */ /* 0x008fda0003f05270 */
        /* <DEDUP_REMOVED lines=17> */
.L_x_13435:
[----:B------:R-:W-:Y:S05]  /*7fa0*/  BSYNC.RECONVERGENT B1 ;  /* 0x0000000000017941 */ /* 0x000fea0003800200 */
.L_x_13434:
[----:B------:R-:W-:Y:S02]  /*7fb0*/  SHF.L.U32 R0, R0, 0x15, RZ ;  /* 0x0000001500007819 */ /* 0x000fe400000006ff */
[----:B------:R-:W-:-:S04]  /*7fc0*/  LEA R2, R2, 0x37800000, 0x17 ;  /* 0x3780000002027811 */ /* 0x000fc800078eb8ff */
[----:B------:R-:W-:-:S07]  /*7fd0*/  LOP3.LUT R2, R2, R0, R7, 0xfe, !PT ;  /* 0x0000000002027212 */ /* 0x000fce00078efe07 */
.L_x_13433:
[----:B------:R-:W-:Y:S05]  /*7fe0*/  BSYNC.RECONVERGENT B0 ;  /* 0x0000000000007941 */ /* 0x000fea0003800200 */
.L_x_13432:
[----:B------:R-:W0:Y:S01]  /*7ff0*/  F2I.S64.TRUNC R2, R2 ;  /* 0x0000000200027311 */ /* 0x000e22000020d900 */
[----:B------:R-:W-:Y:S05]  /*8000*/  BRA `(.L_x_13413) ;  /* 0x00000000009c7947 */ /* 0x000fea0003800000 */
.L_x_13425:
        /* <DEDUP_REMOVED lines=8> */
[----:B--2---:R-:W-:Y:S01]  /*8090*/  IMAD.MOV.U32 R2, RZ, RZ, 0x400000 ;  /* 0x00400000ff027424 */ /* 0x004fe200078e00ff */
[----:B---3--:R-:W-:-:S13]  /*80a0*/  ISETP.NE.AND P0, PT, R4, RZ, PT ;  /* 0x000000ff0400720c */ /* 0x008fda0003f05270 */
[----:B------:R-:W-:Y:S05]  /*80b0*/  @!P0 BRA `(.L_x_13439) ;  /* 0x00000000000c8947 */ /* 0x000fea0003800000 */
[----:B------:R-:W-:-:S13]  /*80c0*/  ISETP.NE.AND P0, PT, R4, 0xff, PT ;  /* 0x000000ff0400780c */ /* 0x000fda0003f05270 */
[----:B------:R-:W-:Y:S01]  /*80d0*/  @!P0 IMAD.MOV.U32 R2, RZ, RZ, 0x7f800001 ;  /* 0x7f800001ff028424 */ /* 0x000fe200078e00ff */
[----:B------:R-:W-:-:S07]  /*80e0*/  @P0 SHF.L.U32 R2, R4, 0x17, RZ ;  /* 0x0000001704020819 */ /* 0x000fce00000006ff */
.L_x_13439:
[----:B------:R-:W-:Y:S05]  /*80f0*/  BSYNC.RECONVERGENT B0 ;  /* 0x0000000000007941 */ /* 0x000fea0003800200 */
.L_x_13438:
[----:B------:R-:W0:Y:S01]  /*8100*/  F2I.S64.TRUNC R2, R2 ;  /* 0x0000000200027311 */ /* 0x000e22000020d900 */
[----:B------:R-:W-:Y:S05]  /*8110*/  BRA `(.L_x_13413) ;  /* 0x0000000000587947 */ /* 0x000fea0003800000 */
.L_x_13412:
[----:B--2---:R-:W-:Y:S01]  /*8120*/  MOV R2, 0x0 ;  /* 0x0000000000027802 */ /* 0x004fe20000000f00 */
        /* <DEDUP_REMOVED lines=15> */
.L_x_13440:
[----:B------:R-:W-:Y:S01]  /*8220*/  CS2R R2, SRZ ;  /* 0x0000000000027805 */ /* 0x000fe2000001ff00 */
[----:B------:R-:W-:Y:S06]  /*8230*/  BRA `(.L_x_13413) ;  /* 0x0000000000107947 */ /* 0x000fec0003800000 */
.L_x_13437:
[----:B--2---:R0:W5:Y:S01]  /*8240*/  LDG.E.64 R2, desc[UR36][R4.64] ;  /* 0x0000002404027981 */ /* 0x004162000c1e1b00 */
[----:B------:R-:W-:Y:S05]  /*8250*/  BRA `(.L_x_13413) ;  /* 0x0000000000087947 */ /* 0x000fea0003800000 */
.L_x_13436:
[----:B--2---:R0:W5:Y:S01]  /*8260*/  LDG.E R2, desc[UR36][R4.64] ;  /* 0x0000002404027981 */ /* 0x004162000c1e1900 */
[----:B------:R-:W-:-:S07]  /*8270*/  IMAD.MOV.U32 R3, RZ, RZ, RZ ;  /* 0x000000ffff037224 */ /* 0x000fce00078e00ff */
.L_x_13413:
[C---:B0123-5:R-:W-:Y:S01]  /*8280*/  ISETP.NE.U32.AND P0, PT, R2.reuse, RZ, PT ;  /* 0x000000ff0200720c */ /* 0x06ffe20003f05070 */
[----:B----4-:R-:W0:Y:S01]  /*8290*/  LDC R4, c[0x0][0x59c] ;  /* 0x00016700ff047b82 */ /* 0x010e220000000800 */
        /* <DEDUP_REMOVED lines=23> */
.L_x_13444:
[----:B------:R4:W-:Y:S01]  /*8410*/  STG.E.U8 desc[UR36][R2.64], R7 ;  /* 0x0000000702007986 */ /* 0x0009e2000c101124 */
[----:B------:R-:W-:Y:S05]  /*8420*/  BRA `(.L_x_13446) ;  /* 0x0000000c00387947 */ /* 0x000fea0003800000 */
.L_x_13443:
        /* <DEDUP_REMOVED lines=8> */
.L_x_13448:
[----:B------:R2:W-:Y:S01]  /*84b0*/  STG.E desc[UR36][R2.64], R7 ;  /* 0x0000000702007986 */ /* 0x0005e2000c101924 */
[----:B------:R-:W-:Y:S05]  /*84c0*/  BRA `(.L_x_13446) ;  /* 0x0000000c00107947 */ /* 0x000fea0003800000 */
.L_x_13447:
[----:B------:R0:W-:Y:S01]  /*84d0*/  STG.E.U16 desc[UR36][R2.64], R7 ;  /* 0x0000000702007986 */ /* 0x0001e2000c101524 */
[----:B------:R-:W-:Y:S05]  /*84e0*/  BRA `(.L_x_13446) ;  /* 0x0000000c00087947 */ /* 0x000fea0003800000 */
.L_x_13442:
        /* <DEDUP_REMOVED lines=9> */
.L_x_13450:
[----:B------:R-:W0:Y:S02]  /*8580*/  I2F.S64 R0, R4 ;  /* 0x0000000400007312 */ /* 0x000e240000301400 */
[----:B0-----:R-:W-:-:S05]  /*8590*/  F2FP.F16.F32.PACK_AB R0, RZ, R0 ;  /* 0x00000000ff00723e */ /* 0x001fca00000000ff */
[----:B------:R0:W-:Y:S01]  /*85a0*/  STG.E.U16 desc[UR36][R2.64], R0 ;  /* 0x0000000002007986 */ /* 0x0001e2000c101524 */
[----:B------:R-:W-:Y:S05]  /*85b0*/  BRA `(.L_x_13446) ;  /* 0x0000000800d47947 */ /* 0x000fea0003800000 */
.L_x_13449:
        /* <DEDUP_REMOVED lines=10> */
.L_x_13452:
[----:B------:R-:W0:Y:S02]  /*8660*/  I2F.S64 R4, R4 ;  /* 0x0000000400047312 */ /* 0x000e240000301400 */
[----:B0-----:R-:W-:-:S04]  /*8670*/  F2FP.F16.F32.PACK_AB R5, RZ, R4 ;  /* 0x00000004ff05723e */ /* 0x001fc800000000ff */
[----:B------:R-:W-:-:S05]  /*8680*/  PRMT R5, R5, 0x5410, RZ ;  /* 0x0000541005057816 */ /* 0x000fca00000000ff */
[----:B------:R0:W-:Y:S01]  /*8690*/  STG.E desc[UR36][R2.64], R5 ;  /* 0x0000000502007986 */ /* 0x0001e2000c101924 */
[----:B------:R-:W-:Y:S05]  /*86a0*/  BRA `(.L_x_13446) ;  /* 0x0000000800987947 */ /* 0x000fea0003800000 */
.L_x_13451:
[----:B------:R-:W0:Y:S02]  /*86b0*/  I2F.F64.S64 R4, R4 ;  /* 0x0000000400047312 */ /* 0x000e240000301c00 */
[----:B0-----:R0:W-:Y:S01]  /*86c0*/  STG.E.64 desc[UR36][R2.64], R4 ;  /* 0x0000000402007986 */ /* 0x0011e2000c101b24 */
[----:B------:R-:W-:Y:S05]  /*86d0*/  BRA `(.L_x_13446) ;  /* 0x00000008008c7947 */ /* 0x000fea0003800000 */
.L_x_13441:
        /* <DEDUP_REMOVED lines=12> */
.L_x_13456:
        /* <DEDUP_REMOVED lines=18> */
.L_x_13459:
[----:B------:R-:W-:-:S04]  /*88c0*/  SHF.R.U32.HI R5, RZ, 0x18, R5 ;  /* 0x00000018ff057819 */ /* 0x000fc80000011605 */
[----:B------:R-:W-:-:S07]  /*88d0*/  LOP3.LUT R0, R0, 0x80, R5, 0xf8, !PT ;  /* 0x0000008000007812 */ /* 0x000fce00078ef805 */
.L_x_13458:
[----:B------:R-:W-:Y:S05]  /*88e0*/  BSYNC.RECONVERGENT B0 ;  /* 0x0000000000007941 */ /* 0x000fea0003800200 */
.L_x_13457:
[----:B------:R0:W-:Y:S01]  /*88f0*/  STG.E.U8 desc[UR36][R2.64], R0 ;  /* 0x0000000002007986 */ /* 0x0001e2000c101124 */
[----:B------:R-:W-:Y:S05]  /*8900*/  BRA `(.L_x_13446) ;  /* 0x0000000800007947 */ /* 0x000fea0003800000 */
.L_x_13455:
        /* <DEDUP_REMOVED lines=18> */
.L_x_13462:
[----:B------:R-:W-:-:S04]  /*8a30*/  SHF.R.U32.HI R5, RZ, 0x18, R5 ;  /* 0x00000018ff057819 */ /* 0x000fc80000011605 */
[----:B------:R-:W-:-:S07]  /*8a40*/  LOP3.LUT R0, R0, 0x80, R5, 0xf8, !PT ;  /* 0x0000008000007812 */ /* 0x000fce00078ef805 */
.L_x_13461:
[----:B------:R-:W-:Y:S05]  /*8a50*/  BSYNC.RECONVERGENT B0 ;  /* 0x0000000000007941 */ /* 0x000fea0003800200 */
.L_x_13460:
[----:B------:R0:W-:Y:S01]  /*8a60*/  STG.E.U8 desc[UR36][R2.64], R0 ;  /* 0x0000000002007986 */ /* 0x0001e2000c101124 */
[----:B------:R-:W-:Y:S05]  /*8a70*/  BRA `(.L_x_13446) ;  /* 0x0000000400a47947 */ /* 0x000fea0003800000 */
.L_x_13454:
        /* <DEDUP_REMOVED lines=23> */
.L_x_13464:
[----:B------:R0:W-:Y:S01]  /*8bf0*/  STG.E.64 desc[UR36][R2.64], R4 ;  /* 0x0000000402007986 */ /* 0x0001e2000c101b24 */
[----:B------:R-:W-:Y:S05]  /*8c00*/  BRA `(.L_x_13446) ;  /* 0x0000000400407947 */ /* 0x000fea0003800000 */
.L_x_13463:
[----:B------:R0:W-:Y:S01]  /*8c10*/  STG.E desc[UR36][R2.64], R7 ;  /* 0x0000000702007986 */ /* 0x0001e2000c101924 */
[----:B------:R-:W-:Y:S05]  /*8c20*/  BRA `(.L_x_13446) ;  /* 0x0000000400387947 */ /* 0x000fea0003800000 */
.L_x_13453:
        /* <DEDUP_REMOVED lines=11> */
.L_x_13466:
[----:B------:R-:W0:Y:S01]  /*8ce0*/  I2F.F64.S64 R4, R4 ;  /* 0x0000000400047312 */ /* 0x000e220000301c00 */
[----:B------:R-:W-:-:S05]  /*8cf0*/  CS2R R6, SRZ ;  /* 0x0000000000067805 */ /* 0x000fca000001ff00 */
[----:B0-----:R0:W-:Y:S01]  /*8d00*/  STG.E.128 desc[UR36][R2.64], R4 ;  /* 0x0000000402007986 */ /* 0x0011e2000c101d24 */
[----:B------:R-:W-:Y:S05]  /*8d10*/  BRA `(.L_x_13446) ;  /* 0x0000000000fc7947 */ /* 0x000fea0003800000 */
.L_x_13465:
[----:B------:R-:W-:-:S09]  /*8d20*/  UISETP.NE.AND UP0, UPT, UR4, 0xf, UPT ;  /* 0x0000000f0400788c */ /* 0x000fd2000bf05270 */
[----:B------:R-:W-:Y:S05]  /*8d30*/  BRA.U !UP0, `(.L_x_13467) ;  /* 0x0000000108e87547 */ /* 0x000fea000b800000 */
[----:B------:R-:W-:-:S09]  /*8d40*/  UISETP.NE.AND UP0, UPT, UR4, 0x17, UPT ;  /* 0x000000170400788c */ /* 0x000fd2000bf05270 */
[----:B------:R-:W-:Y:S05]  /*8d50*/  BRA.U !UP0, `(.L_x_13468) ;  /* 0x0000000108907547 */ /* 0x000fea000b800000 */
[----:B------:R-:W-:-:S09]  /*8d60*/  UISETP.NE.AND UP0, UPT, UR4, 0x18, UPT ;  /* 0x000000180400788c */ /* 0x000fd2000bf05270 */
[----:B------:R-:W-:Y:S05]  /*8d70*/  BRA.U !UP0, `(.L_x_13469) ;  /* 0x0000000108447547 */ /* 0x000fea000b800000 */
.L_x_13445:
        /* <DEDUP_REMOVED lines=16> */
.L_x_13470:
[----:B------:R-:W-:Y:S05]  /*8e80*/  BRA `(.L_x_13446) ;  /* 0x0000000000a07947 */ /* 0x000fea0003800000 */
.L_x_13469:
        /* <DEDUP_REMOVED lines=13> */
.L_x_13472:
[----:B------:R-:W-:Y:S05]  /*8f60*/  BSYNC.RECONVERGENT B0 ;  /* 0x0000000000007941 */ /* 0x000fea0003800200 */
.L_x_13471:
[----:B------:R-:W-:-:S05]  /*8f70*/  LOP3.LUT R7, R0, 0x80, R7, 0xf8, !PT ;  /* 0x0000008000077812 */ /* 0x000fca00078ef807 */
[----:B------:R0:W-:Y:S01]  /*8f80*/  STG.E.U8 desc[UR36][R2.64], R7 ;  /* 0x0000000702007986 */ /* 0x0001e2000c101124 */
[----:B------:R-:W-:Y:S05]  /*8f90*/  BRA `(.L_x_13446) ;  /* 0x00000000005c7947 */ /* 0x000fea0003800000 */
.L_x_13468:
        /* <DEDUP_REMOVED lines=12> */
.L_x_13474:
[----:B------:R-:W-:Y:S01]  /*9060*/  IMAD.MOV.U32 R0, RZ, RZ, 0x7f ;  /* 0x0000007fff007424 */ /* 0x000fe200078e00ff */
[----:B------:R-:W-:-:S04]  /*9070*/  ISETP.GT.U32.AND P0, PT, R6, 0x7f800000, PT ;  /* 0x7f8000000600780c */ /* 0x000fc80003f04070 */
[----:B------:R-:W-:-:S09]  /*9080*/  SEL R0, R0, 0x7c, P0 ;  /* 0x0000007c00007807 */ /* 0x000fd20000000000 */
.L_x_13475:
[----:B------:R-:W-:Y:S05]  /*9090*/  BSYNC.RECONVERGENT B0 ;  /* 0x0000000000007941 */ /* 0x000fea0003800200 */
.L_x_13473:
[----:B------:R-:W-:-:S04]  /*90a0*/  SHF.R.U32.HI R5, RZ, 0x18, R5 ;  /* 0x00000018ff057819 */ /* 0x000fc80000011605 */
[----:B------:R-:W-:-:S05]  /*90b0*/  LOP3.LUT R5, R0, 0x80, R5, 0xf8, !PT ;  /* 0x0000008000057812 */ /* 0x000fca00078ef805 */
[----:B------:R0:W-:Y:S01]  /*90c0*/  STG.E.U8 desc[UR36][R2.64], R5 ;  /* 0x0000000502007986 */ /* 0x0001e2000c101124 */
[----:B------:R-:W-:Y:S05]  /*90d0*/  BRA `(.L_x_13446) ;  /* 0x00000000000c7947 */ /* 0x000fea0003800000 */
.L_x_13467:
[----:B------:R-:W0:Y:S02]  /*90e0*/  I2F.S64 R0, R4 ;  /* 0x0000000400007312 */ /* 0x000e240000301400 */
[----:B0-----:R-:W-:-:S05]  /*90f0*/  F2FP.BF16.F32.PACK_AB R0, RZ, R0 ;  /* 0x00000000ff00723e */ /* 0x001fca00000010ff */
[----:B------:R0:W-:Y:S02]  /*9100*/  STG.E.U16 desc[UR36][R2.64], R0 ;  /* 0x0000000002007986 */ /* 0x0001e4000c101524 */
.L_x_13446:
[----:B------:R-:W-:-:S07]  /*9110*/  IADD3 R17, PT, PT, R17, 0x80, RZ ;  /* 0x0000008011117810 */ /* 0x000fce0007ffe0ff */
.L_x_13406:
[----:B------:R-:W-:Y:S05]  /*9120*/  BSYNC.RECONVERGENT B6 ;  /* 0x0000000000067941 */ /* 0x000fea0003800200 */
.L_x_13405:
        /* <DEDUP_REMOVED lines=306> */
.L_x_13476:
[----:B------:R-:W0:Y:S01]  /*a450*/  LDCU.128 UR8, c[0x0][0x580] ;  /* 0x0000b000ff0877ac */ /* 0x000e220008000c00 */
[----:B------:R-:W-:-:S04]  /*a460*/  UPRMT UR4, UR42, 0x9910, URZ ;  /* 0x000099102a047896 */ /* 0x000fc800080000ff */
[----:B------:R-:W-:Y:S01]  /*a470*/  UISETP.GT.AND UP0, UPT, UR4, 0x9, UPT ;  /* 0x000000090400788c */ /* 0x000fe2000bf04270 */
[----:B0-----:R-:W-:Y:S02]  /*a480*/  IADD3 R16, P0, PT, R16, UR8, RZ ;  /* 0x0000000810107c10 */ /* 0x001fe4000ff1e0ff */
[----:B-1--4-:R-:W-:-:S03]  /*a490*/  IADD3 R4, P1, PT, R0, UR10, RZ ;  /* 0x0000000a00047c10 */ /* 0x012fc6000ff3e0ff */
[----:B------:R-:W-:Y:S01]  /*a4a0*/  IMAD.X R17, RZ, RZ, UR9, P0 ;  /* 0x00000009ff117e24 */ /* 0x000fe200080e06ff */
[----:B---3--:R-:W-:Y:S02]  /*a4b0*/  IADD3.X R5, PT, PT, RZ, UR11, RZ, P1, !PT ;  /* 0x0000000bff057c10 */ /* 0x008fe40008ffe4ff */
        /* <DEDUP_REMOVED lines=12> */
.L_x_13480:
[----:B--2---:R0:W5:Y:S01]  /*a580*/  LDG.E.U8 R2, desc[UR36][R4.64] ;  /* 0x0000002404027981 */ /* 0x004162000c1e1100 */
[----:B------:R-:W-:Y:S01]  /*a590*/  IMAD.MOV.U32 R3, RZ, RZ, RZ ;  /* 0x000000ffff037224 */ /* 0x000fe200078e00ff */
[----:B------:R-:W-:Y:S06]  /*a5a0*/  BRA `(.L_x_13482) ;  /* 0x0000000c00407947 */ /* 0x000fec0003800000 */
.L_x_13479:
        /* <DEDUP_REMOVED lines=8> */
.L_x_13484:
[----:B--2---:R-:W2:Y:S02]  /*a630*/  LDG.E R2, desc[UR36][R4.64] ;  /* 0x0000002404027981 */ /* 0x004ea4000c1e1900 */
[----:B--2---:R-:W-:Y:S01]  /*a640*/  SHF.R.S32.HI R3, RZ, 0x1f, R2 ;  /* 0x0000001fff037819 */ /* 0x004fe20000011402 */
[----:B------:R-:W-:Y:S06]  /*a650*/  BRA `(.L_x_13482) ;  /* 0x0000000c00147947 */ /* 0x000fec0003800000 */
.L_x_13483:
[----:B--2---:R-:W2:Y:S02]  /*a660*/  LDG.E.S16 R2, desc[UR36][R4.64] ;  /* 0x0000002404027981 */ /* 0x004ea4000c1e1700 */
[----:B--2---:R-:W-:Y:S01]  /*a670*/  SHF.R.S32.HI R3, RZ, 0x1f, R2 ;  /* 0x0000001fff037819 */ /* 0x004fe20000011402 */
[----:B------:R-:W-:Y:S06]  /*a680*/  BRA `(.L_x_13482) ;  /* 0x0000000c00087947 */ /* 0x000fec0003800000 */
.L_x_13478:
        /* <DEDUP_REMOVED lines=9> */
.L_x_13486:
[----:B------:R-:W2:Y:S02]  /*a720*/  LDG.E.U16 R4, desc[UR36][R4.64] ;  /* 0x0000002404047981 */ /* 0x000ea4000c1e1500 */
[----:B--2---:R-:W-:-:S06]  /*a730*/  HADD2.F32 R2, -RZ, R4.H0_H0 ;  /* 0x20000004ff027230 */ /* 0x004fcc0000004100 */
[----:B------:R-:W0:Y:S01]  /*a740*/  F2I.S64.TRUNC R2, R2 ;  /* 0x0000000200027311 */ /* 0x000e22000020d900 */
[----:B------:R-:W-:Y:S05]  /*a750*/  BRA `(.L_x_13482) ;  /* 0x0000000800d47947 */ /* 0x000fea0003800000 */
.L_x_13485:
        /* <DEDUP_REMOVED lines=9> */
.L_x_13488:
[----:B------:R-:W2:Y:S02]  /*a7f0*/  LDG.E.U16 R4, desc[UR36][R4.64] ;  /* 0x0000002404047981 */ /* 0x000ea4000c1e1500 */
[----:B--2---:R-:W-:-:S06]  /*a800*/  HADD2.F32 R2, -RZ, R4.H0_H0 ;  /* 0x20000004ff027230 */ /* 0x004fcc0000004100 */
[----:B------:R-:W0:Y:S01]  /*a810*/  F2I.S64.TRUNC R2, R2 ;  /* 0x0000000200027311 */ /* 0x000e22000020d900 */
[----:B------:R-:W-:Y:S05]  /*a820*/  BRA `(.L_x_13482) ;  /* 0x0000000800a07947 */ /* 0x000fea0003800000 */
.L_x_13487:
[----:B--2---:R-:W2:Y:S02]  /*a830*/  LDG.E.64 R2, desc[UR36][R4.64] ;  /* 0x0000002404027981 */ /* 0x004ea4000c1e1b00 */
[----:B--2---:R-:W0:Y:S01]  /*a840*/  F2I.S64.F64.TRUNC R2, R2 ;  /* 0x0000000200027311 */ /* 0x004e22000030d900 */
[----:B------:R-:W-:Y:S05]  /*a850*/  BRA `(.L_x_13482) ;  /* 0x0000000800947947 */ /* 0x000fea0003800000 */
.L_x_13477:
        /* <DEDUP_REMOVED lines=9> */
[----:B--2---:R-:W-:Y:S01]  /*a8f0*/  IMAD.MOV.U32 R3, RZ, RZ, RZ ;  /* 0x000000ffff037224 */ /* 0x004fe200078e00ff */
[----:B---3--:R-:W-:-:S04]  /*a900*/  ISETP.NE.AND P0, PT, R4, RZ, PT ;  /* 0x000000ff0400720c */ /* 0x008fc80003f05270 */
[----:B------:R-:W-:Y:S01]  /*a910*/  SEL R2, RZ, 0x1, !P0 ;  /* 0x00000001ff027807 */ /* 0x000fe20004000000 */
[----:B------:R-:W-:Y:S08]  /*a920*/  BRA `(.L_x_13482) ;  /* 0x0000000800607947 */ /* 0x000ff00003800000 */
.L_x_13491:
[----:B--2---:R-:W2:Y:S02]  /*a930*/  LDG.E.64 R2, desc[UR36][R4.64] ;  /* 0x0000002404027981 */ /* 0x004ea4000c1e1b00 */
[----:B--2---:R-:W0:Y:S01]  /*a940*/  F2I.S64.F64.TRUNC R2, R2 ;  /* 0x0000000200027311 */ /* 0x004e22000030d900 */
[----:B------:R-:W-:Y:S05]  /*a950*/  BRA `(.L_x_13482) ;  /* 0x0000000800547947 */ /* 0x000fea0003800000 */
.L_x_13490:
[----:B------:R-:W-:-:S09]  /*a960*/  UISETP.NE.AND UP0, UPT, UR4, 0xf, UPT ;  /* 0x0000000f0400788c */ /* 0x000fd2000bf05270 */
[----:B------:R-:W-:Y:S05]  /*a970*/  BRA.U !UP0, `(.L_x_13492) ;  /* 0x0000000108947547 */ /* 0x000fea000b800000 */
[----:B------:R-:W-:-:S09]  /*a980*/  UISETP.NE.AND UP0, UPT, UR4, 0x17, UPT ;  /* 0x000000170400788c */ /* 0x000fd2000bf05270 */
[----:B------:R-:W-:Y:S05]  /*a990*/  BRA.U !UP0, `(.L_x_13493) ;  /* 0x0000000108587547 */ /* 0x000fea000b800000 */
[----:B------:R-:W-:-:S09]  /*a9a0*/  UISETP.NE.AND UP0, UPT, UR4, 0x18, UPT ;  /* 0x000000180400788c */ /* 0x000fd2000bf05270 */
[----:B------:R-:W-:Y:S05]  /*a9b0*/  BRA.U UP0, `(.L_x_13481) ;  /* 0x0000000500e47547 */ /* 0x000fea000b800000 */
[----:B------:R-:W3:Y:S01]  /*a9c0*/  LDG.E.U8 R0, desc[UR36][R4.64] ;  /* 0x0000002404007981 */ /* 0x000ee2000c1e1100 */
[----:B------:R-:W-:Y:S01]  /*a9d0*/  IMAD.MOV.U32 R6, RZ, RZ, 0x1f ;  /* 0x0000001fff067424 */ /* 0x000fe200078e00ff */
[----:B---3--:R-:W-:-:S04]  /*a9e0*/  SHF.L.U32 R0, R0, 0x18, RZ ;  /* 0x0000001800007819 */ /* 0x008fc800000006ff */
[C---:B--2---:R-:W-:Y:S02]  /*a9f0*/  LOP3.LUT R2, R0.reuse, 0x7f000000, RZ, 0xc0, !PT ;  /* 0x7f00000000027812 */ /* 0x044fe400078ec0ff */
        /* <DEDUP_REMOVED lines=16> */
.L_x_13493:
[----:B--2---:R-:W2:Y:S02]  /*ab00*/  LDG.E.U8 R3, desc[UR36][R4.64] ;  /* 0x0000002404037981 */ /* 0x004ea4000c1e1100 */
        /* <DEDUP_REMOVED lines=12> */
.L_x_13492:
[----:B--2---:R-:W2:Y:S02]  /*abd0*/  LDG.E.U16 R2, desc[UR36][R4.64] ;  /* 0x0000002404027981 */ /* 0x004ea4000c1e1500 */
[----:B--2---:R-:W-:-:S06]  /*abe0*/  SHF.L.U32 R2, R2, 0x10, RZ ;  /* 0x0000001002027819 */ /* 0x004fcc00000006ff */
[----:B------:R-:W0:Y:S01]  /*abf0*/  F2I.S64.TRUNC R2, R2 ;  /* 0x0000000200027311 */ /* 0x000e22000020d900 */
[----:B------:R-:W-:Y:S05]  /*ac00*/  BRA `(.L_x_13482) ;  /* 0x0000000400a87947 */ /* 0x000fea0003800000 */
.L_x_13489:
        /* <DEDUP_REMOVED lines=11> */
.L_x_13496:
        /* <DEDUP_REMOVED lines=21> */
.L_x_13500:
[----:B------:R-:W-:Y:S05]  /*ae10*/  BSYNC.RECONVERGENT B1 ;  /* 0x0000000000017941 */ /* 0x000fea0003800200 */
.L_x_13499:
[----:B------:R-:W-:Y:S02]  /*ae20*/  SHF.L.U32 R0, R0, 0x14, RZ ;  /* 0x0000001400007819 */ /* 0x000fe400000006ff */
[----:B------:R-:W-:-:S04]  /*ae30*/  LEA R2, R2, 0x3b800000, 0x17 ;  /* 0x3b80000002027811 */ /* 0x000fc800078eb8ff */
[----:B------:R-:W-:-:S07]  /*ae40*/  LOP3.LUT R2, R2, R0, R7, 0xfe, !PT ;  /* 0x0000000002027212 */ /* 0x000fce00078efe07 */
.L_x_13498:
[----:B------:R-:W-:Y:S05]  /*ae50*/  BSYNC.RECONVERGENT B0 ;  /* 0x0000000000007941 */ /* 0x000fea0003800200 */
.L_x_13497:
[----:B------:R-:W2:Y:S01]  /*ae60*/  F2I.S64.TRUNC R2, R2 ;  /* 0x0000000200027311 */ /* 0x000ea2000020d900 */
[----:B------:R-:W-:Y:S05]  /*ae70*/  BRA `(.L_x_13482) ;  /* 0x00000004000c7947 */ /* 0x000fea0003800000 */
.L_x_13495:
[----:B------:R-:W3:Y:S01]  /*ae80*/  LDG.E.U8 R4, desc[UR36][R4.64] ;  /* 0x0000002404047981 */ /* 0x000ee2000c1e1100 */
[----:B------:R-:W-:Y:S01]  /*ae90*/  BSSY.RECONVERGENT B0, `(.L_x_13501) ;  /* 0x0000018000007945 */ /* 0x000fe20003800200 */
[----:B--2---:R-:W-:Y:S01]  /*aea0*/  IMAD.MOV.U32 R2, RZ, RZ, RZ ;  /* 0x000000ffff027224 */ /* 0x004fe200078e00ff */
        /* <DEDUP_REMOVED lines=18> */
.L_x_13504:
[----:B------:R-:W-:Y:S05]  /*afd0*/  BSYNC.RECONVERGENT B1 ;  /* 0x0000000000017941 */ /* 0x000fea0003800200 */
.L_x_13503:
[----:B------:R-:W-:Y:S01]  /*afe0*/  IMAD.SHL.U32 R0, R0, 0x200000, RZ ;  /* 0x0020000000007824 */ /* 0x000fe200078e00ff */
[----:B------:R-:W-:-:S04]  /*aff0*/  LEA R2, R2, 0x37800000, 0x17 ;  /* 0x3780000002027811 */ /* 0x000fc800078eb8ff */
[----:B------:R-:W-:-:S07]  /*b000*/  LOP3.LUT R2, R2, R0, R7, 0xfe, !PT ;  /* 0x0000000002027212 */ /* 0x000fce00078efe07 */
.L_x_13502:
[----:B------:R-:W-:Y:S05]  /*b010*/  BSYNC.RECONVERGENT B0 ;  /* 0x0000000000007941 */ /* 0x000fea0003800200 */
.L_x_13501:
[----:B------:R-:W0:Y:S01]  /*b020*/  F2I.S64.TRUNC R2, R2 ;  /* 0x0000000200027311 */ /* 0x000e22000020d900 */
[----:B------:R-:W-:Y:S05]  /*b030*/  BRA `(.L_x_13482) ;  /* 0x00000000009c7947 */ /* 0x000fea0003800000 */
.L_x_13494:
        /* <DEDUP_REMOVED lines=8> */
[----:B--2---:R-:W-:Y:S01]  /*b0c0*/  HFMA2 R2, -RZ, RZ, 3.814697265625e-06, 0 ;  /* 0x00400000ff027431 */ /* 0x004fe200000001ff */
[----:B---3--:R-:W-:-:S13]  /*b0d0*/  ISETP.NE.AND P0, PT, R4, RZ, PT ;  /* 0x000000ff0400720c */ /* 0x008fda0003f05270 */
[----:B------:R-:W-:Y:S05]  /*b0e0*/  @!P0 BRA `(.L_x_13508) ;  /* 0x00000000000c8947 */ /* 0x000fea0003800000 */
[----:B------:R-:W-:-:S13]  /*b0f0*/  ISETP.NE.AND P0, PT, R4, 0xff, PT ;  /* 0x000000ff0400780c */ /* 0x000fda0003f05270 */
[----:B------:R-:W-:Y:S02]  /*b100*/  @!P0 IMAD.MOV.U32 R2, RZ, RZ, 0x7f800001 ;  /* 0x7f800001ff028424 */ /* 0x000fe400078e00ff */
[----:B------:R-:W-:-:S07]  /*b110*/  @P0 IMAD.SHL.U32 R2, R4, 0x800000, RZ ;  /* 0x0080000004020824 */ /* 0x000fce00078e00ff */
.L_x_13508:
[----:B------:R-:W-:Y:S05]  /*b120*/  BSYNC.RECONVERGENT B0 ;  /* 0x0000000000007941 */ /* 0x000fea0003800200 */
.L_x_13507:
[----:B------:R-:W4:Y:S01]  /*b130*/  F2I.S64.TRUNC R2, R2 ;  /* 0x0000000200027311 */ /* 0x000f22000020d900 */
[----:B------:R-:W-:Y:S05]  /*b140*/  BRA `(.L_x_13482) ;  /* 0x0000000000587947 */ /* 0x000fea0003800000 */
.L_x_13481:
[----:B------:R-:W-:Y:S01]  /*b150*/  MOV R0, 0x0 ;  /* 0x0000000000007802 */ /* 0x000fe20000000f00 */
[----:B------:R-:W0:Y:S01]  /*b160*/  LDCU.64 UR4, c[0x4][0x188] ;  /* 0x01003100ff0477ac */ /* 0x000e220008000a00 */
[----:B------:R-:W-:Y:S02]  /*b170*/  HFMA2 R8, -RZ, RZ, 0, 4.64916229248046875e-06 ;  /* 0x0000004eff087431 */ /* 0x000fe400000001ff */
[----:B------:R-:W-:Y:S01]  /*b180*/  IMAD.MOV.U32 R12, RZ, RZ, 0x1 ;  /* 0x00000001ff0c7424 */ /* 0x000fe200078e00ff */
[----:B--2---:R1:W2:Y:S01]  /*b190*/  LDC.64 R2, c[0x4][R0] ;  /* 0x0100000000027b82 */ /* 0x0042a20000000a00 */
        /* <DEDUP_REMOVED lines=11> */
.L_x_13509:
[----:B------:R-:W-:Y:S01]  /*b250*/  CS2R R2, SRZ ;  /* 0x0000000000027805 */ /* 0x000fe2000001ff00 */
[----:B------:R-:W-:Y:S06]  /*b260*/  BRA `(.L_x_13482) ;  /* 0x0000000000107947 */ /* 0x000fec0003800000 */
.L_x_13506:
[----:B--2---:R0:W5:Y:S01]  /*b270*/  LDG.E.64 R2, desc[UR36][R4.64] ;  /* 0x0000002404027981 */ /* 0x004162000c1e1b00 */
[----:B------:R-:W-:Y:S05]  /*b280*/  BRA `(.L_x_13482) ;  /* 0x0000000000087947 */ /* 0x000fea0003800000 */
.L_x_13505:
[----:B--2---:R3:W5:Y:S01]  /*b290*/  LDG.E R2, desc[UR36][R4.64] ;  /* 0x0000002404027981 */ /* 0x004762000c1e1900 */
[----:B------:R-:W-:-:S07]  /*b2a0*/  MOV R3, RZ ;  /* 0x000000ff00037202 */ /* 0x000fce0000000f00 */
.L_x_13482:
[C---:B0-2-45:R-:W-:Y:S01]  /*b2b0*/  ISETP.NE.U32.AND P1, PT, R2.reuse, RZ, PT ;  /* 0x000000ff0200720c */ /* 0x075fe20003f25070 */
[----:B------:R-:W-:Y:S01]  /*b2c0*/  UPRMT UR4, UR41, 0x9910, URZ ;  /* 0x0000991029047896 */ /* 0x000fe200080000ff */
[----:B------:R-:W-:Y:S02]  /*b2d0*/  ISETP.GT.U32.AND P0, PT, R2, RZ, PT ;  /* 0x000000ff0200720c */ /* 0x000fe40003f04070 */
[C---:B------:R-:W-:Y:S01]  /*b2e0*/  ISETP.NE.AND.EX P1, PT, R3.reuse, RZ, PT, P1 ;  /* 0x000000ff0300720c */ /* 0x040fe20003f25310 */
[----:B------:R-:W0:Y:S01]  /*b2f0*/  LDC R2, c[0x0][0x59c] ;  /* 0x00016700ff027b82 */ /* 0x000e220000000800 */
[----:B------:R-:W-:Y:S01]  /*b300*/  ISETP.GT.AND.EX P0, PT, R3, RZ, PT, P0 ;  /* 0x000000ff0300720c */ /* 0x000fe20003f04300 */
[----:B------:R-:W-:-:S03]  /*b310*/  UISETP.GT.AND UP0, UPT, UR4, 0x9, UPT ;  /* 0x000000090400788c */ /* 0x000fc6000bf04270 */
[----:B-1-3--:R-:W-:-:S07]  /*b320*/  SEL R5, RZ, 0x1, !P0 ;  /* 0x00000001ff057807 */ /* 0x00afce0004000000 */
[----:B------:R-:W1:Y:S01]  /*b330*/  @!P1 LDC R5, c[0x0][0x598] ;  /* 0x00016600ff059b82 */ /* 0x000e620000000800 */
[----:B0-----:R-:W-:Y:S01]  /*b340*/  SEL R3, R2, RZ, !P1 ;  /* 0x000000ff02037207 */ /* 0x001fe20004800000 */
[----:B-1----:R-:W-:Y:S01]  /*b350*/  IMAD.MOV.U32 R2, RZ, RZ, R5 ;  /* 0x000000ffff027224 */ /* 0x002fe200078e0005 */
        /* <DEDUP_REMOVED lines=11> */
.L_x_13513:
[----:B------:R-:W-:Y:S01]  /*b410*/  STG.E.U8 desc[UR36][R16.64], R5 ;  /* 0x0000000510007986 */ /* 0x000fe2000c101124 */
[----:B------:R-:W-:Y:S05]  /*b420*/  EXIT ;  /* 0x000000000000794d */ /* 0x000fea0003800000 */
.L_x_13512:
        /* <DEDUP_REMOVED lines=8> */
.L_x_13516:
[----:B------:R-:W-:Y:S01]  /*b4b0*/  STG.E desc[UR36][R16.64], R5 ;  /* 0x0000000510007986 */ /* 0x000fe2000c101924 */
[----:B------:R-:W-:Y:S05]  /*b4c0*/  EXIT ;  /* 0x000000000000794d */ /* 0x000fea0003800000 */
.L_x_13515:
[----:B------:R-:W-:Y:S01]  /*b4d0*/  STG.E.U16 desc[UR36][R16.64], R5 ;  /* 0x0000000510007986 */ /* 0x000fe2000c101524 */
[----:B------:R-:W-:Y:S05]  /*b4e0*/  EXIT ;  /* 0x000000000000794d */ /* 0x000fea0003800000 */
.L_x_13511:
        /* <DEDUP_REMOVED lines=9> */
.L_x_13518:
[----:B------:R-:W0:Y:S02]  /*b580*/  I2F.S64 R0, R2 ;  /* 0x0000000200007312 */ /* 0x000e240000301400 */
[----:B0-----:R-:W-:-:S05]  /*b590*/  F2FP.F16.F32.PACK_AB R0, RZ, R0 ;  /* 0x00000000ff00723e */ /* 0x001fca00000000ff */
[----:B------:R-:W-:Y:S01]  /*b5a0*/  STG.E.U16 desc[UR36][R16.64], R0 ;  /* 0x0000000010007986 */ /* 0x000fe2000c101524 */
[----:B------:R-:W-:Y:S05]  /*b5b0*/  EXIT ;  /* 0x000000000000794d */ /* 0x000fea0003800000 */
.L_x_13517:
        /* <DEDUP_REMOVED lines=10> */
.L_x_13520:
[----:B------:R-:W0:Y:S02]  /*b660*/  I2F.S64 R2, R2 ;  /* 0x0000000200027312 */ /* 0x000e240000301400 */
[----:B0-----:R-:W-:-:S04]  /*b670*/  F2FP.F16.F32.PACK_AB R3, RZ, R2 ;  /* 0x00000002ff03723e */ /* 0x001fc800000000ff */
[----:B------:R-:W-:-:S05]  /*b680*/  PRMT R3, R3, 0x5410, RZ ;  /* 0x0000541003037816 */ /* 0x000fca00000000ff */
[----:B------:R-:W-:Y:S01]  /*b690*/  STG.E desc[UR36][R16.64], R3 ;  /* 0x0000000310007986 */ /* 0x000fe2000c101924 */
[----:B------:R-:W-:Y:S05]  /*b6a0*/  EXIT ;  /* 0x000000000000794d */ /* 0x000fea0003800000 */
.L_x_13519:
[----:B------:R-:W0:Y:S02]  /*b6b0*/  I2F.F64.S64 R2, R2 ;  /* 0x0000000200027312 */ /* 0x000e240000301c00 */
[----:B0-----:R-:W-:Y:S01]  /*b6c0*/  STG.E.64 desc[UR36][R16.64], R2 ;  /* 0x0000000210007986 */ /* 0x001fe2000c101b24 */
[----:B------:R-:W-:Y:S05]  /*b6d0*/  EXIT ;  /* 0x000000000000794d */ /* 0x000fea0003800000 */
.L_x_13510:
        /* <DEDUP_REMOVED lines=12> */
.L_x_13524:
        /* <DEDUP_REMOVED lines=17> */
.L_x_13527:
[----:B------:R-:W-:-:S04]  /*b8b0*/  SHF.R.U32.HI R3, RZ, 0x18, R3 ;  /* 0x00000018ff037819 */ /* 0x000fc80000011603 */
[----:B------:R-:W-:-:S04]  /*b8c0*/  LOP3.LUT R0, R0, 0x80, R3, 0xf8, !PT ;  /* 0x0000008000007812 */ /* 0x000fc800078ef803 */
[----:B------:R-:W-:-:S07]  /*b8d0*/  PRMT R8, R0, 0x7610, R8 ;  /* 0x0000761000087816 */ /* 0x000fce0000000008 */
.L_x_13526:
[----:B------:R-:W-:Y:S05]  /*b8e0*/  BSYNC.RECONVERGENT B0 ;  /* 0x0000000000007941 */ /* 0x000fea0003800200 */
.L_x_13525:
[----:B------:R-:W-:Y:S01]  /*b8f0*/  STG.E.U8 desc[UR36][R16.64], R8 ;  /* 0x0000000810007986 */ /* 0x000fe2000c101124 */
[----:B------:R-:W-:Y:S05]  /*b900*/  EXIT ;  /* 0x000000000000794d */ /* 0x000fea0003800000 */
.L_x_13523:
        /* <DEDUP_REMOVED lines=17> */
.L_x_13530:
[----:B------:R-:W-:-:S04]  /*ba20*/  SHF.R.U32.HI R3, RZ, 0x18, R3 ;  /* 0x00000018ff037819 */ /* 0x000fc80000011603 */
[----:B------:R-:W-:-:S04]  /*ba30*/  LOP3.LUT R0, R0, 0x80, R3, 0xf8, !PT ;  /* 0x0000008000007812 */ /* 0x000fc800078ef803 */
[----:B------:R-:W-:-:S07]  /*ba40*/  PRMT R8, R0, 0x7610, R8 ;  /* 0x0000761000087816 */ /* 0x000fce0000000008 */
.L_x_13529:
[----:B------:R-:W-:Y:S05]  /*ba50*/  BSYNC.RECONVERGENT B0 ;  /* 0x0000000000007941 */ /* 0x000fea0003800200 */
.L_x_13528:
[----:B------:R-:W-:Y:S01]  /*ba60*/  STG.E.U8 desc[UR36][R16.64], R8 ;  /* 0x0000000810007986 */ /* 0x000fe2000c101124 */
[----:B------:R-:W-:Y:S05]  /*ba70*/  EXIT ;  /* 0x000000000000794d */ /* 0x000fea0003800000 */
.L_x_13522:
        /* <DEDUP_REMOVED lines=23> */
.L_x_13532:
[----:B------:R-:W-:Y:S01]  /*bbf0*/  STG.E.64 desc[UR36][R16.64], R2 ;  /* 0x0000000210007986 */ /* 0x000fe2000c101b24 */
[----:B------:R-:W-:Y:S05]  /*bc00*/  EXIT ;  /* 0x000000000000794d */ /* 0x000fea0003800000 */
.L_x_13531:
[----:B------:R-:W-:Y:S01]  /*bc10*/  STG.E desc[UR36][R16.64], R5 ;  /* 0x0000000510007986 */ /* 0x000fe2000c101924 */
[----:B------:R-:W-:Y:S05]  /*bc20*/  EXIT ;  /* 0x000000000000794d */ /* 0x000fea0003800000 */
.L_x_13521:
        /* <DEDUP_REMOVED lines=11> */
.L_x_13534:
[----:B------:R-:W0:Y:S01]  /*bce0*/  I2F.F64.S64 R4, R2 ;  /* 0x0000000200047312 */ /* 0x000e220000301c00 */
[----:B------:R-:W-:-:S05]  /*bcf0*/  CS2R R6, SRZ ;  /* 0x0000000000067805 */ /* 0x000fca000001ff00 */
[----:B0-----:R-:W-:Y:S01]  /*bd00*/  STG.E.128 desc[UR36][R16.64], R4 ;  /* 0x0000000410007986 */ /* 0x001fe2000c101d24 */
[----:B------:R-:W-:Y:S05]  /*bd10*/  EXIT ;  /* 0x000000000000794d */ /* 0x000fea0003800000 */
.L_x_13533:
[----:B------:R-:W-:-:S09]  /*bd20*/  UISETP.NE.AND UP0, UPT, UR4, 0xf, UPT ;  /* 0x0000000f0400788c */ /* 0x000fd2000bf05270 */
[----:B------:R-:W-:Y:S05]  /*bd30*/  BRA.U !UP0, `(.L_x_13535) ;  /* 0x0000000108e87547 */ /* 0x000fea000b800000 */
[----:B------:R-:W-:-:S09]  /*bd40*/  UISETP.NE.AND UP0, UPT, UR4, 0x17, UPT ;  /* 0x000000170400788c */ /* 0x000fd2000bf05270 */
[----:B------:R-:W-:Y:S05]  /*bd50*/  BRA.U !UP0, `(.L_x_13536) ;  /* 0x0000000108907547 */ /* 0x000fea000b800000 */
[----:B------:R-:W-:-:S09]  /*bd60*/  UISETP.NE.AND UP0, UPT, UR4, 0x18, UPT ;  /* 0x000000180400788c */ /* 0x000fd2000bf05270 */
[----:B------:R-:W-:Y:S05]  /*bd70*/  BRA.U !UP0, `(.L_x_13537) ;  /* 0x0000000108447547 */ /* 0x000fea000b800000 */
.L_x_13514:
        /* <DEDUP_REMOVED lines=16> */
.L_x_13538:
[----:B------:R-:W-:Y:S05]  /*be80*/  EXIT ;  /* 0x000000000000794d */ /* 0x000fea0003800000 */
.L_x_13537:
        /* <DEDUP_REMOVED lines=13> */
.L_x_13540:
[----:B------:R-:W-:Y:S05]  /*bf60*/  BSYNC.RECONVERGENT B0 ;  /* 0x0000000000007941 */ /* 0x000fea0003800200 */
.L_x_13539:
[----:B------:R-:W-:-:S05]  /*bf70*/  LOP3.LUT R5, R0, 0x80, R5, 0xf8, !PT ;  /* 0x0000008000057812 */ /* 0x000fca00078ef805 */
[----:B------:R-:W-:Y:S01]  /*bf80*/  STG.E.U8 desc[UR36][R16.64], R5 ;  /* 0x0000000510007986 */ /* 0x000fe2000c101124 */
[----:B------:R-:W-:Y:S05]  /*bf90*/  EXIT ;  /* 0x000000000000794d */ /* 0x000fea0003800000 */
.L_x_13536:
        /* <DEDUP_REMOVED lines=12> */
.L_x_13542:
[----:B------:R-:W-:Y:S01]  /*c060*/  IMAD.MOV.U32 R0, RZ, RZ, 0x7f ;  /* 0x0000007fff007424 */ /* 0x000fe200078e00ff */
[----:B------:R-:W-:-:S04]  /*c070*/  ISETP.GT.U32.AND P0, PT, R4, 0x7f800000, PT ;  /* 0x7f8000000400780c */ /* 0x000fc80003f04070 */
[----:B------:R-:W-:-:S09]  /*c080*/  SEL R0, R0, 0x7c, P0 ;  /* 0x0000007c00007807 */ /* 0x000fd20000000000 */
.L_x_13543:
[----:B------:R-:W-:Y:S05]  /*c090*/  BSYNC.RECONVERGENT B0 ;  /* 0x0000000000007941 */ /* 0x000fea0003800200 */
.L_x_13541:
[----:B------:R-:W-:-:S04]  /*c0a0*/  SHF.R.U32.HI R3, RZ, 0x18, R3 ;  /* 0x00000018ff037819 */ /* 0x000fc80000011603 */
[----:B------:R-:W-:-:S05]  /*c0b0*/  LOP3.LUT R3, R0, 0x80, R3, 0xf8, !PT ;  /* 0x0000008000037812 */ /* 0x000fca00078ef803 */
[----:B------:R-:W-:Y:S01]  /*c0c0*/  STG.E.U8 desc[UR36][R16.64], R3 ;  /* 0x0000000310007986 */ /* 0x000fe2000c101124 */
[----:B------:R-:W-:Y:S05]  /*c0d0*/  EXIT ;  /* 0x000000000000794d */ /* 0x000fea0003800000 */
.L_x_13535:
[----:B------:R-:W0:Y:S02]  /*c0e0*/  I2F.S64 R0, R2 ;  /* 0x0000000200007312 */ /* 0x000e240000301400 */
[----:B0-----:R-:W-:-:S05]  /*c0f0*/  F2FP.BF16.F32.PACK_AB R0, RZ, R0 ;  /* 0x00000000ff00723e */ /* 0x001fca00000010ff */
[----:B------:R-:W-:Y:S01]  /*c100*/  STG.E.U16 desc[UR36][R16.64], R0 ;  /* 0x0000000010007986 */ /* 0x000fe2000c101524 */
[----:B------:R-:W-:Y:S05]  /*c110*/  EXIT ;  /* 0x000000000000794d */ /* 0x000fea0003800000 */
.L_x_13544:
        /* <DEDUP_REMOVED lines=14> */
.L_x_32442:


//--------------------- .text._ZN2at6native27unrolled_elementwise_kernelINS0_13BUnaryFunctorIlllZZZNS0_21heaviside_kernel_cudaERNS_18TensorIteratorBaseEENKUlvE_clEvENKUlvE2_clEvEUlllE_EESt5arrayIPcLm2EELi4E23TrivialOffsetCalculatorILi1EjESD_NS0_6memory12LoadWithCastILi1EEENSE_13StoreWithCastILi1EEEEEviT_T0_T2_T3_T4_T5_ --------------------------
	.section	.text._ZN2at6native27unrolled_elementwise_kernelINS0_13BUnaryFunctorIlllZZZNS0_21heaviside_kernel_cudaERNS_18TensorIteratorBaseEENKUlvE_clEvENKUlvE2_clEvEUlllE_EESt5arrayIPcLm2EELi4E23TrivialOffsetCalculatorILi1EjESD_NS0_6memory12LoadWithCastILi1EEENSE_13StoreWithCastILi1EEEEEviT_T0_T2_T3_T4_T5_,"ax",@progbits
	.align	128
        .global         _ZN2at6native27unrolled_elementwise_kernelINS0_13BUnaryFunctorIlllZZZNS0_21heaviside_kernel_cudaERNS_18TensorIteratorBaseEENKUlvE_clEvENKUlvE2_clEvEUlllE_EESt5arrayIPcLm2EELi4E23TrivialOffsetCalculatorILi1EjESD_NS0_6memory12LoadWithCastILi1EEENSE_13StoreWithCastILi1EEEEEviT_T0_T2_T3_T4_T5_
        .type           _ZN2at6native27unrolled_elementwise_kernelINS0_13BUnaryFunctorIlllZZZNS0_21heaviside_kernel_cudaERNS_18TensorIteratorBaseEENKUlvE_clEvENKUlvE2_clEvEUlllE_EESt5arrayIPcLm2EELi4E23TrivialOffsetCalculatorILi1EjESD_NS0_6memory12LoadWithCastILi1EEENSE_13StoreWithCastILi1EEEEEviT_T0_T2_T3_T4_T5_,@function
        .size           _ZN2at6native27unrolled_elementwise_kernelINS0_13BUnaryFunctorIlllZZZNS0_21heaviside_kernel_cudaERNS_18TensorIteratorBaseEENKUlvE_clEvENKUlvE2_clEvEUlllE_EESt5arrayIPcLm2EELi4E23TrivialOffsetCalculatorILi1EjESD_NS0_6memory12LoadWithCastILi1EEENSE_13StoreWithCastILi1EEEEEviT_T0_T2_T3_T4_T5_,(.L_x_32443 - _ZN2at6native27unrolled_elementwise_kernelINS0_13BUnaryFunctorIlllZZZNS0_21heaviside_kernel_cudaERNS_18TensorIteratorBaseEENKUlvE_clEvENKUlvE2_clEvEUlllE_EESt5arrayIPcLm2EELi4E23TrivialOffsetCalculatorILi1EjESD_NS0_6memory12LoadWithCastILi1EEENSE_13StoreWithCastILi1EEEEEviT_T0_T2_T3_T4_T5_)
        .other          _ZN2at6native27unrolled_elementwise_kernelINS0_13BUnaryFunctorIlllZZZNS0_21heaviside_kernel_cudaERNS_18TensorIteratorBaseEENKUlvE_clEvENKUlvE2_clEvEUlllE_EESt5arrayIPcLm2EELi4E23TrivialOffsetCalculatorILi1EjESD_NS0_6memory12LoadWithCastILi1EEENSE_13StoreWithCastILi1EEEEEviT_T0_T2_T3_T4_T5_,@"STO_CUDA_ENTRY STV_DEFAULT"
_ZN2at6native27unrolled_elementwise_kernelINS0_13BUnaryFunctorIlllZZZNS0_21heaviside_kernel_cudaERNS_18TensorIteratorBaseEENKUlvE_clEvENKUlvE2_clEvEUlllE_EESt5arrayIPcLm2EELi4E23TrivialOffsetCalculatorILi1EjESD_NS0_6memory12LoadWithCastILi1EEENSE_13StoreWithCastILi1EEEEEviT_T0_T2_T3_T4_T5_:
.text._ZN2at6native27unrolled_elementwise_kernelINS0_13BUnaryFunctorIlllZZZNS0_21heaviside_kernel_cudaERNS_18TensorIteratorBaseEENKUlvE_clEvENKUlvE2_clEvEUlllE_EESt5arrayIPcLm2EELi4E23TrivialOffsetCalculatorILi1EjESD_NS0_6memory12LoadWithCastILi1EEENSE_13StoreWithCastILi1EEEEEviT_T0_T2_T3_T4_T5_:
        /* <DEDUP_REMOVED lines=32> */
.L_x_13550:
[----:B------:R1:W5:Y:S01]  /*0200*/  LDG.E.U8 R22, desc[UR36][R2.64] ;  /* 0x0000002402167981 */ /* 0x000362000c1e1100 */
[----:B------:R-:W-:Y:S01]  /*0210*/  IMAD.MOV.U32 R23, RZ, RZ, RZ ;  /* 0x000000ffff177224 */ /* 0x000fe200078e00ff */
[----:B------:R-:W-:Y:S06]  /*0220*/  BRA `(.L_x_13552) ;  /* 0x0000000c00407947 */ /* 0x000fec0003800000 */
.L_x_13549:
        /* <DEDUP_REMOVED lines=8> */
.L_x_13554:
[----:B------:R-:W2:Y:S02]  /*02b0*/  LDG.E R22, desc[UR36][R2.64] ;  /* 0x0000002402167981 */ /* 0x000ea4000c1e1900 */
[----:B--2---:R-:W-:Y:S01]  /*02c0*/  SHF.R.S32.HI R23, RZ, 0x1f, R22 ;  /* 0x0000001fff177819 */ /* 0x004fe20000011416 */
[----:B------:R-:W-:Y:S06]  /*02d0*/  BRA `(.L_x_13552) ;  /* 0x0000000c00147947 */ /* 0x000fec0003800000 */
.L_x_13553:
[----:B------:R-:W2:Y:S02]  /*02e0*/  LDG.E.S16 R22, desc[UR36][R2.64] ;  /* 0x0000002402167981 */ /* 0x000ea4000c1e1700 */
[----:B--2---:R-:W-:Y:S01]  /*02f0*/  SHF.R.S32.HI R23, RZ, 0x1f, R22 ;  /* 0x0000001fff177819 */ /* 0x004fe20000011416 */
[----:B------:R-:W-:Y:S06]  /*0300*/  BRA `(.L_x_13552) ;  /* 0x0000000c00087947 */ /* 0x000fec0003800000 */
.L_x_13548:
        /* <DEDUP_REMOVED lines=9> */
.L_x_13556:
[----:B------:R-:W2:Y:S02]  /*03a0*/  LDG.E.U16 R2, desc[UR36][R2.64] ;  /* 0x0000002402027981 */ /* 0x000ea4000c1e1500 */
[----:B--2---:R-:W-:-:S06]  /*03b0*/  HADD2.F32 R22, -RZ, R2.H0_H0 ;  /* 0x20000002ff167230 */ /* 0x004fcc0000004100 */
[----:B------:R-:W0:Y:S01]  /*03c0*/  F2I.S64.TRUNC R22, R22 ;  /* 0x0000001600167311 */ /* 0x000e22000020d900 */
[----:B------:R-:W-:Y:S05]  /*03d0*/  BRA `(.L_x_13552) ;  /* 0x0000000800d47947 */ /* 0x000fea0003800000 */
.L_x_13555:
        /* <DEDUP_REMOVED lines=9> */
.L_x_13558:
[----:B------:R-:W2:Y:S02]  /*0470*/  LDG.E.U16 R2, desc[UR36][R2.64] ;  /* 0x0000002402027981 */ /* 0x000ea4000c1e1500 */
[----:B--2---:R-:W-:-:S06]  /*0480*/  HADD2.F32 R22, -RZ, R2.H0_H0 ;  /* 0x20000002ff167230 */ /* 0x004fcc0000004100 */
[----:B------:R-:W4:Y:S01]  /*0490*/  F2I.S64.TRUNC R22, R22 ;  /* 0x0000001600167311 */ /* 0x000f22000020d900 */
[----:B------:R-:W-:Y:S05]  /*04a0*/  BRA `(.L_x_13552) ;  /* 0x0000000800a07947 */ /* 0x000fea0003800000 */
.L_x_13557:
[----:B------:R-:W2:Y:S02]  /*04b0*/  LDG.E.64 R2, desc[UR36][R2.64] ;  /* 0x0000002402027981 */ /* 0x000ea4000c1e1b00 */
[----:B--2---:R2:W3:Y:S01]  /*04c0*/  F2I.S64.F64.TRUNC R22, R2 ;  /* 0x0000000200167311 */ /* 0x0044e2000030d900 */
[----:B------:R-:W-:Y:S05]  /*04d0*/  BRA `(.L_x_13552) ;  /* 0x0000000800947947 */ /* 0x000fea0003800000 */
.L_x_13547:
        /* <DEDUP_REMOVED lines=13> */
.L_x_13561:
[----:B------:R-:W2:Y:S02]  /*05b0*/  LDG.E.64 R2, desc[UR36][R2.64] ;  /* 0x0000002402027981 */ /* 0x000ea4000c1e1b00 */
[----:B--2---:R0:W1:Y:S01]  /*05c0*/  F2I.S64.F64.TRUNC R22, R2 ;  /* 0x0000000200167311 */ /* 0x004062000030d900 */
[----:B------:R-:W-:Y:S05]  /*05d0*/  BRA `(.L_x_13552) ;  /* 0x0000000800547947 */ /* 0x000fea0003800000 */
.L_x_13560:
        /* <DEDUP_REMOVED lines=26> */
.L_x_13563:
        /* <DEDUP_REMOVED lines=13> */
.L_x_13562:
[----:B------:R-:W2:Y:S02]  /*0850*/  LDG.E.U16 R22, desc[UR36][R2.64] ;  /* 0x0000002402167981 */ /* 0x000ea4000c1e1500 */
[----:B--2---:R-:W-:-:S06]  /*0860*/  IMAD.U32 R22, R22, 0x10000, RZ ;  /* 0x0001000016167824 */ /* 0x004fcc00078e00ff */
[----:B------:R-:W0:Y:S01]  /*0870*/  F2I.S64.TRUNC R22, R22 ;  /* 0x0000001600167311 */ /* 0x000e22000020d900 */
[----:B------:R-:W-:Y:S05]  /*0880*/  BRA `(.L_x_13552) ;  /* 0x0000000400a87947 */ /* 0x000fea0003800000 */
.L_x_13559:
        /* <DEDUP_REMOVED lines=11> */
.L_x_13566:
        /* <DEDUP_REMOVED lines=21> */
.L_x_13570:
[----:B------:R-:W-:Y:S05]  /*0a90*/  BSYNC.RECONVERGENT B1 ;  /* 0x0000000000017941 */ /* 0x000fea0003800200 */
.L_x_13569:
[----:B------:R-:W-:Y:S01]  /*0aa0*/  IMAD.SHL.U32 R0, R0, 0x100000, RZ ;  /* 0x0010000000007824 */ /* 0x000fe200078e00ff */
[----:B------:R-:W-:-:S04]  /*0ab0*/  LEA R2, R2, 0x3b800000, 0x17 ;  /* 0x3b80000002027811 */ /* 0x000fc800078eb8ff */
[----:B------:R-:W-:-:S07]  /*0ac0*/  LOP3.LUT R22, R2, R0, R7, 0xfe, !PT ;  /* 0x0000000002167212 */ /* 0x000fce00078efe07 */
.L_x_13568:
[----:B------:R-:W-:Y:S05]  /*0ad0*/  BSYNC.RECONVERGENT B0 ;  /* 0x0000000000007941 */ /* 0x000fea0003800200 */
.L_x_13567:
[----:B------:R-:W0:Y:S01]  /*0ae0*/  F2I.S64.TRUNC R22, R22 ;  /* 0x0000001600167311 */ /* 0x000e22000020d900 */
[----:B------:R-:W-:Y:S05]  /*0af0*/  BRA `(.L_x_13552) ;  /* 0x00000004000c7947 */ /* 0x000fea0003800000 */
.L_x_13565:
        /* <DEDUP_REMOVED lines=21> */
.L_x_13574:
[----:B------:R-:W-:Y:S05]  /*0c50*/  BSYNC.RECONVERGENT B1 ;  /* 0x0000000000017941 */ /* 0x000fea0003800200 */
.L_x_13573:
[----:B------:R-:W-:Y:S01]  /*0c60*/  IMAD.SHL.U32 R0, R0, 0x200000, RZ ;  /* 0x0020000000007824 */ /* 0x000fe200078e00ff */
[----:B------:R-:W-:-:S04]  /*0c70*/  LEA R2, R2, 0x37800000, 0x17 ;  /* 0x3780000002027811 */ /* 0x000fc800078eb8ff */
[----:B------:R-:W-:-:S07]  /*0c80*/  LOP3.LUT R22, R2, R0, R7, 0xfe, !PT ;  /* 0x0000000002167212 */ /* 0x000fce00078efe07 */
.L_x_13572:
[----:B------:R-:W-:Y:S05]  /*0c90*/  BSYNC.RECONVERGENT B0 ;  /* 0x0000000000007941 */ /* 0x000fea0003800200 */
.L_x_13571:
[----:B------:R-:W0:Y:S01]  /*0ca0*/  F2I.S64.TRUNC R22, R22 ;  /* 0x0000001600167311 */ /* 0x000e22000020d900 */
[----:B------:R-:W-:Y:S05]  /*0cb0*/  BRA `(.L_x_13552) ;  /* 0x00000000009c7947 */ /* 0x000fea0003800000 */
.L_x_13564:
[----:B------:R-:W-:-:S09]  /*0cc0*/  UISETP.NE.AND UP0, UPT, UR4, 0x1c, UPT ;  /* 0x0000001c0400788c */ /* 0x000fd2000bf05270 */
[----:B------:R-:W-:Y:S05]  /*0cd0*/  BRA.U !UP0, `(.L_x_13575) ;  /* 0x00000001088c7547 */ /* 0x000fea000b800000 */
[----:B------:R-:W-:-:S09]  /*0ce0*/  UISETP.NE.AND UP0, UPT, UR4, 0x1d, UPT ;  /* 0x0000001d0400788c */ /* 0x000fd2000bf05270 */
[----:B------:R-:W-:Y:S05]  /*0cf0*/  BRA.U !UP0, `(.L_x_13576) ;  /* 0x00000001087c7547 */ /* 0x000fea000b800000 */
[----:B------:R-:W-:-:S09]  /*0d00*/  UISETP.NE.AND UP0, UPT, UR4, 0x2c, UPT ;  /* 0x0000002c0400788c */ /* 0x000fd2000bf05270 */
[----:B------:R-:W-:Y:S05]  /*0d10*/  BRA.U !UP0, `(.L_x_13577) ;  /* 0x0000000108487547 */ /* 0x000fea000b800000 */
.L_x_13551:
        /* <DEDUP_REMOVED lines=16> */
.L_x_13578:
[----:B------:R-:W-:Y:S01]  /*0e20*/  CS2R R22, SRZ ;  /* 0x0000000000167805 */ /* 0x000fe2000001ff00 */
[----:B------:R-:W-:Y:S06]  /*0e30*/  BRA `(.L_x_13552) ;  /* 0x00000000003c7947 */ /* 0x000fec0003800000 */
.L_x_13577:
        /* <DEDUP_REMOVED lines=8> */
.L_x_13580:
[----:B------:R-:W-:Y:S05]  /*0ec0*/  BSYNC.RECONVERGENT B0 ;  /* 0x0000000000007941 */ /* 0x000fea0003800200 */
.L_x_13579:
[----:B------:R-:W0:Y:S01]  /*0ed0*/  F2I.S64.TRUNC R22, R22 ;  /* 0x0000001600167311 */ /* 0x000e22000020d900 */
[----:B------:R-:W-:Y:S05]  /*0ee0*/  BRA `(.L_x_13552) ;  /* 0x0000000000107947 */ /* 0x000fea0003800000 */
.L_x_13576:
[----:B------:R0:W5:Y:S01]  /*0ef0*/  LDG.E.64 R22, desc[UR36][R2.64] ;  /* 0x0000002402167981 */ /* 0x000162000c1e1b00 */
[----:B------:R-:W-:Y:S05]  /*0f00*/  BRA `(.L_x_13552) ;  /* 0x0000000000087947 */ /* 0x000fea0003800000 */
.L_x_13575:
[----:B------:R0:W5:Y:S01]  /*0f10*/  LDG.E R22, desc[UR36][R2.64] ;  /* 0x0000002402167981 */ /* 0x000162000c1e1900 */
[----:B------:R-:W-:-:S07]  /*0f20*/  IMAD.MOV.U32 R23, RZ, RZ, RZ ;  /* 0x000000ffff177224 */ /* 0x000fce00078e00ff */
.L_x_13552:
[----:B------:R-:W-:-:S07]  /*0f30*/  VIADD R27, R26, 0x80 ;  /* 0x000000801a1b7836 */ /* 0x000fce0000000000 */
.L_x_13546:
[----:B------:R-:W-:Y:S05]  /*0f40*/  BSYNC.RECONVERGENT B6 ;  /* 0x0000000000067941 */ /* 0x000fea0003800200 */
.L_x_13545:
[----:B------:R-:W-:Y:S01]  /*0f50*/  ISETP.GE.AND P0, PT, R27, R24, PT ;  /* 0x000000181b00720c */ /* 0x000fe20003f06270 */
[----:B------:R-:W-:Y:S01]  /*0f60*/  BSSY.RECONVERGENT B6, `(.L_x_13581) ;  /* 0x00000eb000067945 */ /* 0x000fe20003800200 */
[----:B------:R-:W-:-:S11]  /*0f70*/  CS2R R18, SRZ ;  /* 0x0000000000127805 */ /* 0x000fd6000001ff00 */
[----:B------:R-:W-:Y:S05]  /*0f80*/  @P0 BRA `(.L_x_13582) ;  /* 0x0000000c00a00947 */ /* 0x000fea0003800000 */
[----:B012---:R-:W0:Y:S01]  /*0f90*/  LDC.64 R2, c[0x0][0x3a0] ;  /* 0x0000e800ff027b82 */ /* 0x007e220000000a00 */
        /* <DEDUP_REMOVED lines=19> */
.L_x_13586:
[----:B------:R0:W5:Y:S01]  /*10d0*/  LDG.E.U8 R18, desc[UR36][R2.64] ;  /* 0x0000002402127981 */ /* 0x000162000c1e1100 */
[----:B------:R-:W-:Y:S01]  /*10e0*/  IMAD.MOV.U32 R19, RZ, RZ, RZ ;  /* 0x000000ffff137224 */ /* 0x000fe200078e00ff */
[----:B------:R-:W-:Y:S06]  /*10f0*/  BRA `(.L_x_13588) ;  /* 0x0000000c00407947 */ /* 0x000fec0003800000 */
.L_x_13585:
        /* <DEDUP_REMOVED lines=8> */
.L_x_13590:
[----:B------:R-:W2:Y:S02]  /*1180*/  LDG.E R18, desc[UR36][R2.64] ;  /* 0x0000002402127981 */ /* 0x000ea4000c1e1900 */
[----:B--2---:R-:W-:Y:S01]  /*1190*/  SHF.R.S32.HI R19, RZ, 0x1f, R18 ;  /* 0x0000001fff137819 */ /* 0x004fe20000011412 */
[----:B------:R-:W-:Y:S06]  /*11a0*/  BRA `(.L_x_13588) ;  /* 0x0000000c00147947 */ /* 0x000fec0003800000 */
.L_x_13589:
[----:B------:R-:W2:Y:S02]  /*11b0*/  LDG.E.S16 R18, desc[UR36][R2.64] ;  /* 0x0000002402127981 */ /* 0x000ea4000c1e1700 */
[----:B--2---:R-:W-:Y:S01]  /*11c0*/  SHF.R.S32.HI R19, RZ, 0x1f, R18 ;  /* 0x0000001fff137819 */ /* 0x004fe20000011412 */
[----:B------:R-:W-:Y:S06]  /*11d0*/  BRA `(.L_x_13588) ;  /* 0x0000000c00087947 */ /* 0x000fec0003800000 */
.L_x_13584:
        /* <DEDUP_REMOVED lines=9> */
.L_x_13592:
[----:B------:R-:W2:Y:S02]  /*1270*/  LDG.E.U16 R2, desc[UR36][R2.64] ;  /* 0x0000002402027981 */ /* 0x000ea4000c1e1500 */
[----:B--2---:R-:W-:-:S06]  /*1280*/  HADD2.F32 R18, -RZ, R2.H0_H0 ;  /* 0x20000002ff127230 */ /* 0x004fcc0000004100 */
[----:B------:R-:W0:Y:S01]  /*1290*/  F2I.S64.TRUNC R18, R18 ;  /* 0x0000001200127311 */ /* 0x000e22000020d900 */
[----:B------:R-:W-:Y:S05]  /*12a0*/  BRA `(.L_x_13588) ;  /* 0x0000000800d47947 */ /* 0x000fea0003800000 */
.L_x_13591:
        /* <DEDUP_REMOVED lines=9> */
.L_x_13594:
[----:B------:R-:W2:Y:S02]  /*1340*/  LDG.E.U16 R2, desc[UR36][R2.64] ;  /* 0x0000002402027981 */ /* 0x000ea4000c1e1500 */
[----:B--2---:R-:W-:-:S06]  /*1350*/  HADD2.F32 R18, -RZ, R2.H0_H0 ;  /* 0x20000002ff127230 */ /* 0x004fcc0000004100 */
[----:B------:R-:W0:Y:S01]  /*1360*/  F2I.S64.TRUNC R18, R18 ;  /* 0x0000001200127311 */ /* 0x000e22000020d900 */
[----:B------:R-:W-:Y:S05]  /*1370*/  BRA `(.L_x_13588) ;  /* 0x0000000800a07947 */ /* 0x000fea0003800000 */
.L_x_13593:
[----:B------:R-:W2:Y:S02]  /*1380*/  LDG.E.64 R2, desc[UR36][R2.64] ;  /* 0x0000002402027981 */ /* 0x000ea4000c1e1b00 */
[----:B--2---:R0:W1:Y:S01]  /*1390*/  F2I.S64.F64.TRUNC R18, R2 ;  /* 0x0000000200127311 */ /* 0x004062000030d900 */
[----:B------:R-:W-:Y:S05]  /*13a0*/  BRA `(.L_x_13588) ;  /* 0x0000000800947947 */ /* 0x000fea0003800000 */
.L_x_13583:
        /* <DEDUP_REMOVED lines=13> */
.L_x_13597:
[----:B------:R-:W2:Y:S02]  /*1480*/  LDG.E.64 R2, desc[UR36][R2.64] ;  /* 0x0000002402027981 */ /* 0x000ea4000c1e1b00 */
[----:B--2---:R0:W1:Y:S01]  /*1490*/  F2I.S64.F64.TRUNC R18, R2 ;  /* 0x0000000200127311 */ /* 0x004062000030d900 */
[----:B------:R-:W-:Y:S05]  /*14a0*/  BRA `(.L_x_13588) ;  /* 0x0000000800547947 */ /* 0x000fea0003800000 */
.L_x_13596:
        /* <DEDUP_REMOVED lines=26> */
.L_x_13599:
        /* <DEDUP_REMOVED lines=13> */
.L_x_13598:
[----:B------:R-:W2:Y:S02]  /*1720*/  LDG.E.U16 R18, desc[UR36][R2.64] ;  /* 0x0000002402127981 */ /* 0x000ea4000c1e1500 */
[----:B--2---:R-:W-:-:S06]  /*1730*/  IMAD.U32 R18, R18, 0x10000, RZ ;  /* 0x0001000012127824 */ /* 0x004fcc00078e00ff */
[----:B------:R-:W0:Y:S01]  /*1740*/  F2I.S64.TRUNC R18, R18 ;  /* 0x0000001200127311 */ /* 0x000e22000020d900 */
[----:B------:R-:W-:Y:S05]  /*1750*/  BRA `(.L_x_13588) ;  /* 0x0000000400a87947 */ /* 0x000fea0003800000 */
.L_x_13595:
        /* <DEDUP_REMOVED lines=11> */
.L_x_13602:
        /* <DEDUP_REMOVED lines=21> */
.L_x_13606:
[----:B------:R-:W-:Y:S05]  /*1960*/  BSYNC.RECONVERGENT B1 ;  /* 0x0000000000017941 */ /* 0x000fea0003800200 */
.L_x_13605:
[----:B------:R-:W-:Y:S01]  /*1970*/  IMAD.SHL.U32 R0, R0, 0x100000, RZ ;  /* 0x0010000000007824 */ /* 0x000fe200078e00ff */
[----:B------:R-:W-:-:S04]  /*1980*/  LEA R2, R2, 0x3b800000, 0x17 ;  /* 0x3b80000002027811 */ /* 0x000fc800078eb8ff */
[----:B------:R-:W-:-:S07]  /*1990*/  LOP3.LUT R18, R2, R0, R7, 0xfe, !PT ;  /* 0x0000000002127212 */ /* 0x000fce00078efe07 */
.L_x_13604:
[----:B------:R-:W-:Y:S05]  /*19a0*/  BSYNC.RECONVERGENT B0 ;  /* 0x0000000000007941 */ /* 0x000fea0003800200 */
.L_x_13603:
[----:B------:R-:W0:Y:S01]  /*19b0*/  F2I.S64.TRUNC R18, R18 ;  /* 0x0000001200127311 */ /* 0x000e22000020d900 */
[----:B------:R-:W-:Y:S05]  /*19c0*/  BRA `(.L_x_13588) ;  /* 0x00000004000c7947 */ /* 0x000fea0003800000 */
.L_x_13601:
        /* <DEDUP_REMOVED lines=21> */
.L_x_13610:
[----:B------:R-:W-:Y:S05]  /*1b20*/  BSYNC.RECONVERGENT B1 ;  /* 0x0000000000017941 */ /* 0x000fea0003800200 */
.L_x_13609:
[----:B------:R-:W-:Y:S01]  /*1b30*/  IMAD.SHL.U32 R0, R0, 0x200000, RZ ;  /* 0x0020000000007824 */ /* 0x000fe200078e00ff */
[----:B------:R-:W-:-:S04]  /*1b40*/  LEA R2, R2, 0x37800000, 0x17 ;  /* 0x3780000002027811 */ /* 0x000fc800078eb8ff */
[----:B------:R-:W-:-:S07]  /*1b50*/  LOP3.LUT R18, R2, R0, R7, 0xfe, !PT ;  /* 0x0000000002127212 */ /* 0x000fce00078efe07 */
.L_x_13608:
[----:B------:R-:W-:Y:S05]  /*1b60*/  BSYNC.RECONVERGENT B0 ;  /* 0x0000000000007941 */ /* 0x000fea0003800200 */
.L_x_13607:
[----:B------:R-:W0:Y:S01]  /*1b70*/  F2I.S64.TRUNC R18, R18 ;  /* 0x0000001200127311 */ /* 0x000e22000020d900 */
[----:B------:R-:W-:Y:S05]  /*1b80*/  BRA `(.L_x_13588) ;  /* 0x00000000009c7947 */ /* 0x000fea0003800000 */
.L_x_13600:
        /* <DEDUP_REMOVED lines=14> */
.L_x_13614:
[----:B------:R-:W-:Y:S05]  /*1c70*/  BSYNC.RECONVERGENT B0 ;  /* 0x0000000000007941 */ /* 0x000fea0003800200 */
.L_x_13613:
[----:B------:R-:W0:Y:S01]  /*1c80*/  F2I.S64.TRUNC R18, R18 ;  /* 0x0000001200127311 */ /* 0x000e22000020d900 */
[----:B------:R-:W-:Y:S05]  /*1c90*/  BRA `(.L_x_13588) ;  /* 0x0000000000587947 */ /* 0x000fea0003800000 */
.L_x_13587:
        /* <DEDUP_REMOVED lines=16> */
.L_x_13615:
[----:B------:R-:W-:Y:S01]  /*1da0*/  CS2R R18, SRZ ;  /* 0x0000000000127805 */ /* 0x000fe2000001ff00 */
[----:B------:R-:W-:Y:S06]  /*1db0*/  BRA `(.L_x_13588) ;  /* 0x0000000000107947 */ /* 0x000fec0003800000 */
.L_x_13612:
[----:B------:R0:W5:Y:S01]  /*1dc0*/  LDG.E.64 R18, desc[UR36][R2.64] ;  /* 0x0000002402127981 */ /* 0x000162000c1e1b00 */
[----:B------:R-:W-:Y:S05]  /*1dd0*/  BRA `(.L_x_13588) ;  /* 0x0000000000087947 */ /* 0x000fea0003800000 */
.L_x_13611:
[----:B------:R0:W5:Y:S01]  /*1de0*/  LDG.E R18, desc[UR36][R2.64] ;  /* 0x0000002402127981 */ /* 0x000162000c1e1900 */
[----:B------:R-:W-:-:S07]  /*1df0*/  IMAD.MOV.U32 R19, RZ, RZ, RZ ;  /* 0x000000ffff137224 */ /* 0x000fce00078e00ff */
.L_x_13588:
[----:B------:R-:W-:-:S07]  /*1e00*/  VIADD R27, R27, 0x80 ;  /* 0x000000801b1b7836 */ /* 0x000fce0000000000 */
.L_x_13582:
[----:B------:R-:W-:Y:S05]  /*1e10*/  BSYNC.RECONVERGENT B6 ;  /* 0x0000000000067941 */ /* 0x000fea0003800200 */
.L_x_13581:
        /* <DEDUP_REMOVED lines=24> */
.L_x_13621:
[----:B------:R0:W5:Y:S01]  /*1fa0*/  LDG.E.U8 R16, desc[UR36][R2.64] ;  /* 0x0000002402107981 */ /* 0x000162000c1e1100 */
[----:B------:R-:W-:Y:S01]  /*1fb0*/  IMAD.MOV.U32 R17, RZ, RZ, RZ ;  /* 0x000000ffff117224 */ /* 0x000fe200078e00ff */
[----:B------:R-:W-:Y:S06]  /*1fc0*/  BRA `(.L_x_13623) ;  /* 0x0000000c00407947 */ /* 0x000fec0003800000 */
.L_x_13620:
        /* <DEDUP_REMOVED lines=8> */
.L_x_13625:
[----:B------:R-:W2:Y:S02]  /*2050*/  LDG.E R16, desc[UR36][R2.64] ;  /* 0x0000002402107981 */ /* 0x000ea4000c1e1900 */
[----:B--2---:R-:W-:Y:S01]  /*2060*/  SHF.R.S32.HI R17, RZ, 0x1f, R16 ;  /* 0x0000001fff117819 */ /* 0x004fe20000011410 */
[----:B------:R-:W-:Y:S06]  /*2070*/  BRA `(.L_x_13623) ;  /* 0x0000000c00147947 */ /* 0x000fec0003800000 */
.L_x_13624:
[----:B------:R-:W2:Y:S02]  /*2080*/  LDG.E.S16 R16, desc[UR36][R2.64] ;  /* 0x0000002402107981 */ /* 0x000ea4000c1e1700 */
[----:B--2---:R-:W-:Y:S01]  /*2090*/  SHF.R.S32.HI R17, RZ, 0x1f, R16 ;  /* 0x0000001fff117819 */ /* 0x004fe20000011410 */
[----:B------:R-:W-:Y:S06]  /*20a0*/  BRA `(.L_x_13623) ;  /* 0x0000000c00087947 */ /* 0x000fec0003800000 */
.L_x_13619:
        /* <DEDUP_REMOVED lines=9> */
.L_x_13627:
[----:B------:R-:W2:Y:S02]  /*2140*/  LDG.E.U16 R2, desc[UR36][R2.64] ;  /* 0x0000002402027981 */ /* 0x000ea4000c1e1500 */
[----:B--2---:R-:W-:-:S06]  /*2150*/  HADD2.F32 R16, -RZ, R2.H0_H0 ;  /* 0x20000002ff107230 */ /* 0x004fcc0000004100 */
[----:B------:R-:W0:Y:S01]  /*2160*/  F2I.S64.TRUNC R16, R16 ;  /* 0x0000001000107311 */ /* 0x000e22000020d900 */
[----:B------:R-:W-:Y:S05]  /*2170*/  BRA `(.L_x_13623) ;  /* 0x0000000800d47947 */ /* 0x000fea0003800000 */
.L_x_13626:
        /* <DEDUP_REMOVED lines=9> */
.L_x_13629:
[----:B------:R-:W2:Y:S02]  /*2210*/  LDG.E.U16 R2, desc[UR36][R2.64] ;  /* 0x0000002402027981 */ /* 0x000ea4000c1e1500 */
[----:B--2---:R-:W-:-:S06]  /*2220*/  HADD2.F32 R16, -RZ, R2.H0_H0 ;  /* 0x20000002ff107230 */ /* 0x004fcc0000004100 */
[----:B------:R-:W0:Y:S01]  /*2230*/  F2I.S64.TRUNC R16, R16 ;  /* 0x0000001000107311 */ /* 0x000e22000020d900 */
[----:B------:R-:W-:Y:S05]  /*2240*/  BRA `(.L_x_13623) ;  /* 0x0000000800a07947 */ /* 0x000fea0003800000 */
.L_x_13628:
[----:B------:R-:W2:Y:S02]  /*2250*/  LDG.E.64 R2, desc[UR36][R2.64] ;  /* 0x0000002402027981 */ /* 0x000ea4000c1e1b00 */
[----:B--2---:R0:W1:Y:S01]  /*2260*/  F2I.S64.F64.TRUNC R16, R2 ;  /* 0x0000000200107311 */ /* 0x004062000030d900 */
[----:B------:R-:W-:Y:S05]  /*2270*/  BRA `(.L_x_13623) ;  /* 0x0000000800947947 */ /* 0x000fea0003800000 */
.L_x_13618:
        /* <DEDUP_REMOVED lines=13> */
.L_x_13632:
[----:B------:R-:W2:Y:S02]  /*2350*/  LDG.E.64 R2, desc[UR36][R2.64] ;  /* 0x0000002402027981 */ /* 0x000ea4000c1e1b00 */
[----:B--2---:R0:W1:Y:S01]  /*2360*/  F2I.S64.F64.TRUNC R16, R2 ;  /* 0x0000000200107311 */ /* 0x004062000030d900 */
[----:B------:R-:W-:Y:S05]  /*2370*/  BRA `(.L_x_13623) ;  /* 0x0000000800547947 */ /* 0x000fea0003800000 */
.L_x_13631:
        /* <DEDUP_REMOVED lines=26> */
.L_x_13634:
        /* <DEDUP_REMOVED lines=13> */
.L_x_13633:
[----:B------:R-:W2:Y:S02]  /*25f0*/  LDG.E.U16 R16, desc[UR36][R2.64] ;  /* 0x0000002402107981 */ /* 0x000ea4000c1e1500 */
[----:B--2---:R-:W-:-:S06]  /*2600*/  IMAD.U32 R16, R16, 0x10000, RZ ;  /* 0x0001000010107824 */ /* 0x004fcc00078e00ff */
[----:B------:R-:W0:Y:S01]  /*2610*/  F2I.S64.TRUNC R16, R16 ;  /* 0x0000001000107311 */ /* 0x000e22000020d900 */
[----:B------:R-:W-:Y:S05]  /*2620*/  BRA `(.L_x_13623) ;  /* 0x0000000400a87947 */ /* 0x000fea0003800000 */
.L_x_13630:
        /* <DEDUP_REMOVED lines=11> */
.L_x_13637:
        /* <DEDUP_REMOVED lines=21> */
.L_x_13641:
[----:B------:R-:W-:Y:S05]  /*2830*/  BSYNC.RECONVERGENT B1 ;  /* 0x0000000000017941 */ /* 0x000fea0003800200 */
.L_x_13640:
[----:B------:R-:W-:Y:S01]  /*2840*/  IMAD.SHL.U32 R0, R0, 0x100000, RZ ;  /* 0x0010000000007824 */ /* 0x000fe200078e00ff */
[----:B------:R-:W-:-:S04]  /*2850*/  LEA R2, R2, 0x3b800000, 0x17 ;  /* 0x3b80000002027811 */ /* 0x000fc800078eb8ff */
[----:B------:R-:W-:-:S07]  /*2860*/  LOP3.LUT R16, R2, R0, R7, 0xfe, !PT ;  /* 0x0000000002107212 */ /* 0x000fce00078efe07 */
.L_x_13639:
[----:B------:R-:W-:Y:S05]  /*2870*/  BSYNC.RECONVERGENT B0 ;  /* 0x0000000000007941 */ /* 0x000fea0003800200 */
.L_x_13638:
[----:B------:R-:W1:Y:S01]  /*2880*/  F2I.S64.TRUNC R16, R16 ;  /* 0x0000001000107311 */ /* 0x000e62000020d900 */
[----:B------:R-:W-:Y:S05]  /*2890*/  BRA `(.L_x_13623) ;  /* 0x00000004000c7947 */ /* 0x000fea0003800000 */
.L_x_13636:
        /* <DEDUP_REMOVED lines=21> */
.L_x_13645:
[----:B------:R-:W-:Y:S05]  /*29f0*/  BSYNC.RECONVERGENT B1 ;  /* 0x0000000000017941 */ /* 0x000fea0003800200 */
.L_x_13644:
[----:B------:R-:W-:Y:S01]  /*2a00*/  IMAD.SHL.U32 R0, R0, 0x200000, RZ ;  /* 0x0020000000007824 */ /* 0x000fe200078e00ff */
[----:B------:R-:W-:-:S04]  /*2a10*/  LEA R2, R2, 0x37800000, 0x17 ;  /* 0x3780000002027811 */ /* 0x000fc800078eb8ff */
[----:B------:R-:W-:-:S07]  /*2a20*/  LOP3.LUT R16, R2, R0, R7, 0xfe, !PT ;  /* 0x0000000002107212 */ /* 0x000fce00078efe07 */
.L_x_13643:
[----:B------:R-:W-:Y:S05]  /*2a30*/  BSYNC.RECONVERGENT B0 ;  /* 0x0000000000007941 */ /* 0x000fea0003800200 */
.L_x_13642:
[----:B------:R-:W2:Y:S01]  /*2a40*/  F2I.S64.TRUNC R16, R16 ;  /* 0x0000001000107311 */ /* 0x000ea2000020d900 */
[----:B------:R-:W-:Y:S05]  /*2a50*/  BRA `(.L_x_13623) ;  /* 0x00000000009c7947 */ /* 0x000fea0003800000 */
.L_x_13635:
        /* <DEDUP_REMOVED lines=14> */
.L_x_13649:
[----:B------:R-:W-:Y:S05]  /*2b40*/  BSYNC.RECONVERGENT B0 ;  /* 0x0000000000007941 */ /* 0x000fea0003800200 */
.L_x_13648:
[----:B------:R-:W0:Y:S01]  /*2b50*/  F2I.S64.TRUNC R16, R16 ;  /* 0x0000001000107311 */ /* 0x000e22000020d900 */
[----:B------:R-:W-:Y:S05]  /*2b60*/  BRA `(.L_x_13623) ;  /* 0x0000000000587947 */ /* 0x000fea0003800000 */
.L_x_13622:
        /* <DEDUP_REMOVED lines=16> */
.L_x_13650:
[----:B------:R-:W-:Y:S01]  /*2c70*/  CS2R R16, SRZ ;  /* 0x0000000000107805 */ /* 0x000fe2000001ff00 */
[----:B------:R-:W-:Y:S06]  /*2c80*/  BRA `(.L_x_13623) ;  /* 0x0000000000107947 */ /* 0x000fec0003800000 */
.L_x_13647:
[----:B------:R0:W5:Y:S01]  /*2c90*/  LDG.E.64 R16, desc[UR36][R2.64] ;  /* 0x0000002402107981 */ /* 0x000162000c1e1b00 */
[----:B------:R-:W-:Y:S05]  /*2ca0*/  BRA `(.L_x_13623) ;  /* 0x0000000000087947 */ /* 0x000fea0003800000 */
.L_x_13646:
[----:B------:R0:W5:Y:S01]  /*2cb0*/  LDG.E R16, desc[UR36][R2.64] ;  /* 0x0000002402107981 */ /* 0x000162000c1e1900 */
[----:B------:R-:W-:-:S07]  /*2cc0*/  IMAD.MOV.U32 R17, RZ, RZ, RZ ;  /* 0x000000ffff117224 */ /* 0x000fce00078e00ff */
.L_x_13623:
[----:B------:R-:W-:-:S07]  /*2cd0*/  VIADD R27, R27, 0x80 ;  /* 0x000000801b1b7836 */ /* 0x000fce0000000000 */
.L_x_13617:
[----:B------:R-:W-:Y:S05]  /*2ce0*/  BSYNC.RECONVERGENT B6 ;  /* 0x0000000000067941 */ /* 0x000fea0003800200 */
.L_x_13616:
        /* <DEDUP_REMOVED lines=24> */
.L_x_13656:
[----:B------:R0:W5:Y:S01]  /*2e70*/  LDG.E.U8 R24, desc[UR36][R2.64] ;  /* 0x0000002402187981 */ /* 0x000162000c1e1100 */
[----:B------:R-:W-:Y:S01]  /*2e80*/  IMAD.MOV.U32 R25, RZ, RZ, RZ ;  /* 0x000000ffff197224 */ /* 0x000fe200078e00ff */
[----:B------:R-:W-:Y:S06]  /*2e90*/  BRA `(.L_x_13652) ;  /* 0x0000000c003c7947 */ /* 0x000fec0003800000 */
.L_x_13655:
        /* <DEDUP_REMOVED lines=8> */
.L_x_13659:
[----:B------:R-:W2:Y:S02]  /*2f20*/  LDG.E R24, desc[UR36][R2.64] ;  /* 0x0000002402187981 */ /* 0x000ea4000c1e1900 */
[----:B--2---:R-:W-:Y:S01]  /*2f30*/  SHF.R.S32.HI R25, RZ, 0x1f, R24 ;  /* 0x0000001fff197819 */ /* 0x004fe20000011418 */
[----:B------:R-:W-:Y:S06]  /*2f40*/  BRA `(.L_x_13652) ;  /* 0x0000000c00107947 */ /* 0x000fec0003800000 */
.L_x_13658:
[----:B------:R-:W2:Y:S02]  /*2f50*/  LDG.E.S16 R24, desc[UR36][R2.64] ;  /* 0x0000002402187981 */ /* 0x000ea4000c1e1700 */
[----:B--2---:R-:W-:Y:S01]  /*2f60*/  SHF.R.S32.HI R25, RZ, 0x1f, R24 ;  /* 0x0000001fff197819 */ /* 0x004fe20000011418 */
[----:B------:R-:W-:Y:S06]  /*2f70*/  BRA `(.L_x_13652) ;  /* 0x0000000c00047947 */ /* 0x000fec0003800000 */
.L_x_13654:
        /* <DEDUP_REMOVED lines=9> */
.L_x_13661:
[----:B------:R-:W2:Y:S02]  /*3010*/  LDG.E.U16 R2, desc[UR36][R2.64] ;  /* 0x0000002402027981 */ /* 0x000ea4000c1e1500 */
[----:B--2---:R-:W-:-:S06]  /*3020*/  HADD2.F32 R24, -RZ, R2.H0_H0 ;  /* 0x20000002ff187230 */ /* 0x004fcc0000004100 */
[----:B------:R-:W0:Y:S01]  /*3030*/  F2I.S64.TRUNC R24, R24 ;  /* 0x0000001800187311 */ /* 0x000e22000020d900 */
[----:B------:R-:W-:Y:S05]  /*3040*/  BRA `(.L_x_13652) ;  /* 0x0000000800d07947 */ /* 0x000fea0003800000 */
.L_x_13660:
        /* <DEDUP_REMOVED lines=9> */
.L_x_13663:
[----:B------:R-:W2:Y:S02]  /*30e0*/  LDG.E.U16 R2, desc[UR36][R2.64] ;  /* 0x0000002402027981 */ /* 0x000ea4000c1e1500 */
[----:B--2---:R-:W-:-:S06]  /*30f0*/  HADD2.F32 R24, -RZ, R2.H0_H0 ;  /* 0x20000002ff187230 */ /* 0x004fcc0000004100 */
[----:B------:R-:W0:Y:S01]  /*3100*/  F2I.S64.TRUNC R24, R24 ;  /* 0x0000001800187311 */ /* 0x000e22000020d900 */
[----:B------:R-:W-:Y:S05]  /*3110*/  BRA `(.L_x_13652) ;  /* 0x00000008009c7947 */ /* 0x000fea0003800000 */
.L_x_13662:
[----:B------:R-:W2:Y:S02]  /*3120*/  LDG.E.64 R2, desc[UR36][R2.64] ;  /* 0x0000002402027981 */ /* 0x000ea4000c1e1b00 */
[----:B--2---:R0:W1:Y:S01]  /*3130*/  F2I.S64.F64.TRUNC R24, R2 ;  /* 0x0000000200187311 */ /* 0x004062000030d900 */
[----:B------:R-:W-:Y:S05]  /*3140*/  BRA `(.L_x_13652) ;  /* 0x0000000800907947 */ /* 0x000fea0003800000 */
.L_x_13653:
        /* <DEDUP_REMOVED lines=13> */
.L_x_13666:
[----:B------:R-:W2:Y:S02]  /*3220*/  LDG.E.64 R2, desc[UR36][R2.64] ;  /* 0x0000002402027981 */ /* 0x000ea4000c1e1b00 */
[----:B--2---:R0:W1:Y:S01]  /*3230*/  F2I.S64.F64.TRUNC R24, R2 ;  /* 0x0000000200187311 */ /* 0x004062000030d900 */
[----:B------:R-:W-:Y:S05]  /*3240*/  BRA `(.L_x_13652) ;  /* 0x0000000800507947 */ /* 0x000fea0003800000 */
.L_x_13665:
        /* <DEDUP_REMOVED lines=26> */
.L_x_13668:
        /* <DEDUP_REMOVED lines=13> */
.L_x_13667:
[----:B------:R-:W2:Y:S02]  /*34c0*/  LDG.E.U16 R24, desc[UR36][R2.64] ;  /* 0x0000002402187981 */ /* 0x000ea4000c1e1500 */
[----:B--2---:R-:W-:-:S06]  /*34d0*/  IMAD.U32 R24, R24, 0x10000, RZ ;  /* 0x0001000018187824 */ /* 0x004fcc00078e00ff */
[----:B------:R-:W0:Y:S01]  /*34e0*/  F2I.S64.TRUNC R24, R24 ;  /* 0x0000001800187311 */ /* 0x000e22000020d900 */
[----:B------:R-:W-:Y:S05]  /*34f0*/  BRA `(.L_x_13652) ;  /* 0x0000000400a47947 */ /* 0x000fea0003800000 */
.L_x_13664:
        /* <DEDUP_REMOVED lines=11> */
.L_x_13671:
        /* <DEDUP_REMOVED lines=21> */
.L_x_13675:
[----:B------:R-:W-:Y:S05]  /*3700*/  BSYNC.RECONVERGENT B1 ;  /* 0x0000000000017941 */ /* 0x000fea0003800200 */
.L_x_13674:
[----:B------:R-:W-:Y:S01]  /*3710*/  IMAD.SHL.U32 R0, R0, 0x100000, RZ ;  /* 0x0010000000007824 */ /* 0x000fe200078e00ff */
[----:B------:R-:W-:-:S04]  /*3720*/  LEA R2, R2, 0x3b800000, 0x17 ;  /* 0x3b80000002027811 */ /* 0x000fc800078eb8ff */
[----:B------:R-:W-:-:S07]  /*3730*/  LOP3.LUT R24, R2, R0, R7, 0xfe, !PT ;  /* 0x0000000002187212 */ /* 0x000fce00078efe07 */
.L_x_13673:
[----:B------:R-:W-:Y:S05]  /*3740*/  BSYNC.RECONVERGENT B0 ;  /* 0x0000000000007941 */ /* 0x000fea0003800200 */
.L_x_13672:
[----:B------:R-:W0:Y:S01]  /*3750*/  F2I.S64.TRUNC R24, R24 ;  /* 0x0000001800187311 */ /* 0x000e22000020d900 */
[----:B------:R-:W-:Y:S05]  /*3760*/  BRA `(.L_x_13652) ;  /* 0x0000000400087947 */ /* 0x000fea0003800000 */
.L_x_13670:
        /* <DEDUP_REMOVED lines=21> */
.L_x_13679:
[----:B------:R-:W-:Y:S05]  /*38c0*/  BSYNC.RECONVERGENT B1 ;  /* 0x0000000000017941 */ /* 0x000fea0003800200 */
.L_x_13678:
[----:B------:R-:W-:Y:S01]  /*38d0*/  IMAD.SHL.U32 R0, R0, 0x200000, RZ ;  /* 0x0020000000007824 */ /* 0x000fe200078e00ff */
[----:B------:R-:W-:-:S04]  /*38e0*/  LEA R2, R2, 0x37800000, 0x17 ;  /* 0x3780000002027811 */ /* 0x000fc800078eb8ff */
[----:B------:R-:W-:-:S07]  /*38f0*/  LOP3.LUT R24, R2, R0, R7, 0xfe, !PT ;  /* 0x0000000002187212 */ /* 0x000fce00078efe07 */
.L_x_13677:
[----:B------:R-:W-:Y:S05]  /*3900*/  BSYNC.RECONVERGENT B0 ;  /* 0x0000000000007941 */ /* 0x000fea0003800200 */
.L_x_13676:
[----:B------:R-:W0:Y:S01]  /*3910*/  F2I.S64.TRUNC R24, R24 ;  /* 0x0000001800187311 */ /* 0x000e22000020d900 */
[----:B------:R-:W-:Y:S05]  /*3920*/  BRA `(.L_x_13652) ;  /* 0x0000000000987947 */ /* 0x000fea0003800000 */
.L_x_13669:
        /* <DEDUP_REMOVED lines=14> */
.L_x_13683:
[----:B------:R-:W-:Y:S05]  /*3a10*/  BSYNC.RECONVERGENT B0 ;  /* 0x0000000000007941 */ /* 0x000fea0003800200 */
.L_x_13682:
[----:B------:R-:W0:Y:S01]  /*3a20*/  F2I.S64.TRUNC R24, R24 ;  /* 0x0000001800187311 */ /* 0x000e22000020d900 */
[----:B------:R-:W-:Y:S05]  /*3a30*/  BRA `(.L_x_13652) ;  /* 0x0000000000547947 */ /* 0x000fea0003800000 */
.L_x_13657:
        /* <DEDUP_REMOVED lines=16> */
.L_x_13684:
[----:B------:R-:W-:Y:S05]  /*3b40*/  BRA `(.L_x_13652) ;  /* 0x0000000000107947 */ /* 0x000fea0003800000 */
.L_x_13681:
[----:B------:R0:W5:Y:S01]  /*3b50*/  LDG.E.64 R24, desc[UR36][R2.64] ;  /* 0x0000002402187981 */ /* 0x000162000c1e1b00 */
[----:B------:R-:W-:Y:S05]  /*3b60*/  BRA `(.L_x_13652) ;  /* 0x0000000000087947 */ /* 0x000fea0003800000 */
.L_x_13680:
[----:B------:R0:W5:Y:S01]  /*3b70*/  LDG.E R24, desc[UR36][R2.64] ;  /* 0x0000002402187981 */ /* 0x000162000c1e1900 */
[----:B------:R-:W-:-:S07]  /*3b80*/  IMAD.MOV.U32 R25, RZ, RZ, RZ ;  /* 0x000000ffff197224 */ /* 0x000fce00078e00ff */
.L_x_13652:
[----:B------:R-:W-:Y:S05]  /*3b90*/  BSYNC.RECONVERGENT B6 ;  /* 0x0000000000067941 */ /* 0x000fea0003800200 */
.L_x_13651:
[----:B01-345:R-:W-:Y:S01]  /*3ba0*/  ISETP.GT.U32.AND P3, PT, R22, RZ, PT ;  /* 0x000000ff1600720c */ /* 0x03bfe20003f64070 */
[----:B--2---:R-:W0:Y:S01]  /*3bb0*/  S2R R0, SR_CTAID.X ;  /* 0x0000000000007919 */ /* 0x004e220000002500 */
[----:B------:R-:W-:Y:S01]  /*3bc0*/  ISETP.NE.U32.AND P5, PT, R24, RZ, PT ;  /* 0x000000ff1800720c */ /* 0x000fe20003fa5070 */
[----:B------:R-:W1:Y:S01]  /*3bd0*/  LDC.64 R28, c[0x0][0x390] ;  /* 0x0000e400ff1c7b82 */ /* 0x000e620000000a00 */
[----:B------:R-:W-:Y:S01]  /*3be0*/  ISETP.GT.AND.EX P3, PT, R23, RZ, PT, P3 ;  /* 0x000000ff1700720c */ /* 0x000fe20003f64330 */
[----:B------:R-:W-:Y:S01]  /*3bf0*/  BSSY.RECONVERGENT B7, `(.L_x_13685) ;  /* 0x00002d9000077945 */ /* 0x000fe20003800200 */
[----:B------:R-:W-:-:S03]  /*3c00*/  ISETP.NE.AND.EX P5, PT, R25, RZ, PT, P5 ;  /* 0x000000ff1900720c */ /* 0x000fc60003fa5350 */
[----:B------:R-:W-:Y:S01]  /*3c10*/  BSSY.RELIABLE B6, `(.L_x_13686) ;  /* 0x00001f1000067945 */ /* 0x000fe20003800100 */
[----:B------:R-:W-:Y:S02]  /*3c20*/  SEL R7, RZ, 0x1, !P3 ;  /* 0x00000001ff077807 */ /* 0x000fe40005800000 */
[----:B------:R-:W-:Y:S01]  /*3c30*/  ISETP.GT.U32.AND P3, PT, R24, RZ, PT ;  /* 0x000000ff1800720c */ /* 0x000fe20003f64070 */
[----:B------:R-:W2:Y:S01]  /*3c40*/  LDC.U8 R27, c[0x0][0x3b4] ;  /* 0x0000ed00ff1b7b82 */ /* 0x000ea20000000000 */
[----:B------:R-:W-:Y:S02]  /*3c50*/  ISETP.GT.U32.AND P6, PT, R18, RZ, PT ;  /* 0x000000ff1200720c */ /* 0x000fe40003fc4070 */
[----:B------:R-:W-:Y:S02]  /*3c60*/  ISETP.GT.AND.EX P3, PT, R25, RZ, PT, P3 ;  /* 0x000000ff1900720c */ /* 0x000fe40003f64330 */
[----:B------:R-:W-:Y:S02]  /*3c70*/  ISETP.GT.AND.EX P6, PT, R19, RZ, PT, P6 ;  /* 0x000000ff1300720c */ /* 0x000fe40003fc4360 */
[----:B------:R-:W-:Y:S01]  /*3c80*/  ISETP.GT.U32.AND P2, PT, R16, RZ, PT ;  /* 0x000000ff1000720c */ /* 0x000fe20003f44070 */
[----:B------:R-:W0:Y:S01]  /*3c90*/  LDC R25, c[0x0][0x380] ;  /* 0x0000e000ff197b82 */ /* 0x000e220000000800 */
[----:B------:R-:W-:-:S02]  /*3ca0*/  SEL R5, RZ, 0x1, !P6 ;  /* 0x00000001ff057807 */ /* 0x000fc40007000000 */
[----:B------:R-:W-:Y:S02]  /*3cb0*/  ISETP.NE.U32.AND P0, PT, R22, RZ, PT ;  /* 0x000000ff1600720c */ /* 0x000fe40003f05070 */
[----:B------:R-:W-:Y:S02]  /*3cc0*/  ISETP.NE.U32.AND P4, PT, R18, RZ, PT ;  /* 0x000000ff1200720c */ /* 0x000fe40003f85070 */
[----:B------:R-:W-:Y:S02]  /*3cd0*/  ISETP.NE.U32.AND P1, PT, R16, RZ, PT ;  /* 0x000000ff1000720c */ /* 0x000fe40003f25070 */
[----:B------:R-:W-:Y:S02]  /*3ce0*/  ISETP.GT.AND.EX P2, PT, R17, RZ, PT, P2 ;  /* 0x000000ff1100720c */ /* 0x000fe40003f44320 */
[----:B------:R-:W-:Y:S02]  /*3cf0*/  ISETP.NE.AND.EX P0, PT, R23, RZ, PT, P0 ;  /* 0x000000ff1700720c */ /* 0x000fe40003f05300 */
[----:B------:R-:W-:-:S02]  /*3d00*/  ISETP.NE.AND.EX P4, PT, R19, RZ, PT, P4 ;  /* 0x000000ff1300720c */ /* 0x000fc40003f85340 */
[----:B------:R-:W-:Y:S02]  /*3d10*/  ISETP.NE.AND.EX P1, PT, R17, RZ, PT, P1 ;  /* 0x000000ff1100720c */ /* 0x000fe40003f25310 */
[----:B------:R-:W-:Y:S02]  /*3d20*/  SEL R3, RZ, 0x1, !P2 ;  /* 0x00000001ff037807 */ /* 0x000fe40005000000 */
[-C--:B-1----:R-:W-:Y:S02]  /*3d30*/  SEL R7, R7, R28.reuse, P0 ;  /* 0x0000001c07077207 */ /* 0x082fe40000000000 */
[-C--:B------:R-:W-:Y:S02]  /*3d40*/  SEL R24, R5, R28.reuse, P4 ;  /* 0x0000001c05187207 */ /* 0x080fe40002000000 */
[----:B------:R-:W-:Y:S01]  /*3d50*/  SEL R22, R3, R28, P1 ;  /* 0x0000001c03167207 */ /* 0x000fe20000800000 */
[----:B0-----:R-:W-:Y:S01]  /*3d60*/  IMAD R25, R0, -0x200, R25 ;  /* 0xfffffe0000197824 */ /* 0x001fe200078e0219 */
[----:B------:R-:W-:-:S02]  /*3d70*/  @P5 SEL R28, RZ, 0x1, !P3 ;  /* 0x00000001ff1c5807 */ /* 0x000fc40005800000 */
[C---:B------:R-:W-:Y:S02]  /*3d80*/  SEL R23, R29.reuse, RZ, !P1 ;  /* 0x000000ff1d177207 */ /* 0x040fe40004800000 */
[----:B------:R-:W-:Y:S01]  /*3d90*/  ISETP.GE.AND P6, PT, R26, R25, PT ;  /* 0x000000191a00720c */ /* 0x000fe20003fc6270 */
[----:B------:R-:W-:Y:S01]  /*3da0*/  IMAD.MOV.U32 R16, RZ, RZ, R28 ;  /* 0x000000ffff107224 */ /* 0x000fe200078e001c */
[C---:B------:R-:W-:Y:S02]  /*3db0*/  SEL R17, R29.reuse, RZ, !P5 ;  /* 0x000000ff1d117207 */ /* 0x040fe40006800000 */
[C---:B------:R-:W-:Y:S02]  /*3dc0*/  SEL R5, R29.reuse, RZ, !P0 ;  /* 0x000000ff1d057207 */ /* 0x040fe40004000000 */
[----:B------:R-:W-:-:S07]  /*3dd0*/  SEL R19, R29, RZ, !P4 ;  /* 0x000000ff1d137207 */ /* 0x000fce0006000000 */
[----:B--2---:R-:W-:Y:S05]  /*3de0*/  @P6 BRA `(.L_x_13687) ;  /* 0x0000001c00406947 */ /* 0x004fea0003800000 */
[----:B------:R-:W0:Y:S01]  /*3df0*/  S2R R29, SR_CTAID.X ;  /* 0x00000000001d7919 */ /* 0x000e220000002500 */
[----:B------:R-:W1:Y:S01]  /*3e00*/  LDCU UR4, c[0x0][0x3b8] ;  /* 0x00007700ff0477ac */ /* 0x000e620008000800 */
[----:B------:R-:W2:Y:S01]  /*3e10*/  LDC.64 R2, c[0x0][0x398] ;  /* 0x0000e600ff027b82 */ /* 0x000ea20000000a00 */
[----:B------:R-:W-:Y:S01]  /*3e20*/  PRMT R4, R27, 0x9910, RZ ;  /* 0x000099101b047816 */ /* 0x000fe200000000ff */
[----:B------:R-:W-:Y:S02]  /*3e30*/  IMAD.MOV.U32 R18, RZ, RZ, R24 ;  /* 0x000000ffff127224 */ /* 0x000fe400078e0018 */
[----:B0-----:R-:W-:Y:S02]  /*3e40*/  IMAD R0, R29, 0x200, R26 ;  /* 0x000002001d007824 */ /* 0x001fe400078e021a */
[----:B------:R-:W-:Y:S02]  /*3e50*/  VIADD R26, R26, 0x80 ;  /* 0x000000801a1a7836 */ /* 0x000fe40000000000 */
[----:B-1----:R-:W-:-:S02]  /*3e60*/  IMAD R9, R0, UR4, RZ ;  /* 0x0000000400097c24 */ /* 0x002fc4000f8e02ff */
[----:B------:R-:W-:Y:S02]  /*3e70*/  IMAD.MOV.U32 R0, RZ, RZ, R4 ;  /* 0x000000ffff007224 */ /* 0x000fe400078e0004 */
[----:B------:R-:W-:Y:S01]  /*3e80*/  IMAD.MOV.U32 R4, RZ, RZ, R7 ;  /* 0x000000ffff047224 */ /* 0x000fe200078e0007 */
[----:B--2---:R-:W-:Y:S02]  /*3e90*/  IADD3 R2, P1, PT, R9, R2, RZ ;  /* 0x0000000209027210 */ /* 0x004fe40007f3e0ff */
[----:B------:R-:W-:-:S03]  /*3ea0*/  ISETP.GT.AND P0, PT, R0, 0x9, PT ;  /* 0x000000090000780c */ /* 0x000fc60003f04270 */
[----:B------:R-:W-:-:S10]  /*3eb0*/  IMAD.X R3, RZ, RZ, R3, P1 ;  /* 0x000000ffff037224 */ /* 0x000fd400008e0603 */
        /* <DEDUP_REMOVED lines=11> */
.L_x_13691:
[----:B------:R0:W-:Y:S01]  /*3f70*/  STG.E.U8 desc[UR36][R2.64], R7 ;  /* 0x0000000702007986 */ /* 0x0001e2000c101124 */
[----:B------:R-:W-:Y:S05]  /*3f80*/  BRA `(.L_x_13693) ;  /* 0x0000000c003c7947 */ /* 0x000fea0003800000 */
.L_x_13690:
        /* <DEDUP_REMOVED lines=8> */
.L_x_13695:
[----:B------:R0:W-:Y:S01]  /*4010*/  STG.E desc[UR36][R2.64], R7 ;  /* 0x0000000702007986 */ /* 0x0001e2000c101924 */
[----:B------:R-:W-:Y:S05]  /*4020*/  BRA `(.L_x_13693) ;  /* 0x0000000c00147947 */ /* 0x000fea0003800000 */
.L_x_13694:
[----:B------:R0:W-:Y:S01]  /*4030*/  STG.E.U16 desc[UR36][R2.64], R7 ;  /* 0x0000000702007986 */ /* 0x0001e2000c101524 */
[----:B------:R-:W-:Y:S05]  /*4040*/  BRA `(.L_x_13693) ;  /* 0x0000000c000c7947 */ /* 0x000fea0003800000 */
.L_x_13689:
        /* <DEDUP_REMOVED lines=9> */
.L_x_13697:
[----:B------:R-:W0:Y:S02]  /*40e0*/  I2F.S64 R0, R4 ;  /* 0x0000000400007312 */ /* 0x000e240000301400 */
[----:B0-----:R-:W-:-:S05]  /*40f0*/  F2FP.F16.F32.PACK_AB R0, RZ, R0 ;  /* 0x00000000ff00723e */ /* 0x001fca00000000ff */
[----:B------:R0:W-:Y:S01]  /*4100*/  STG.E.U16 desc[UR36][R2.64], R0 ;  /* 0x0000000002007986 */ /* 0x0001e2000c101524 */
[----:B------:R-:W-:Y:S05]  /*4110*/  BRA `(.L_x_13693) ;  /* 0x0000000800d87947 */ /* 0x000fea0003800000 */
.L_x_13696:
        /* <DEDUP_REMOVED lines=10> */
.L_x_13699:
[----:B------:R-:W0:Y:S02]  /*41c0*/  I2F.S64 R4, R4 ;  /* 0x0000000400047312 */ /* 0x000e240000301400 */
[----:B0-----:R-:W-:-:S04]  /*41d0*/  F2FP.F16.F32.PACK_AB R5, RZ, R4 ;  /* 0x00000004ff05723e */ /* 0x001fc800000000ff */
[----:B------:R-:W-:-:S05]  /*41e0*/  PRMT R5, R5, 0x5410, RZ ;  /* 0x0000541005057816 */ /* 0x000fca00000000ff */
[----:B------:R0:W-:Y:S01]  /*41f0*/  STG.E desc[UR36][R2.64], R5 ;  /* 0x0000000502007986 */ /* 0x0001e2000c101924 */
[----:B------:R-:W-:Y:S05]  /*4200*/  BRA `(.L_x_13693) ;  /* 0x00000008009c7947 */ /* 0x000fea0003800000 */
.L_x_13698:
[----:B------:R-:W0:Y:S02]  /*4210*/  I2F.F64.S64 R4, R4 ;  /* 0x0000000400047312 */ /* 0x000e240000301c00 */
[----:B0-----:R0:W-:Y:S01]  /*4220*/  STG.E.64 desc[UR36][R2.64], R4 ;  /* 0x0000000402007986 */ /* 0x0011e2000c101b24 */
[----:B------:R-:W-:Y:S05]  /*4230*/  BRA `(.L_x_13693) ;  /* 0x0000000800907947 */ /* 0x000fea0003800000 */
.L_x_13688:
        /* <DEDUP_REMOVED lines=13> */
.L_x_13702:
[----:B------:R-:W0:Y:S01]  /*4310*/  I2F.F64.S64 R4, R4 ;  /* 0x0000000400047312 */ /* 0x000e220000301c00 */
[----:B------:R-:W-:-:S05]  /*4320*/  CS2R R6, SRZ ;  /* 0x0000000000067805 */ /* 0x000fca000001ff00 */
[----:B0-----:R3:W-:Y:S01]  /*4330*/  STG.E.128 desc[UR36][R2.64], R4 ;  /* 0x0000000402007986 */ /* 0x0017e2000c101d24 */
[----:B------:R-:W-:Y:S05]  /*4340*/  BRA `(.L_x_13693) ;  /* 0x00000008004c7947 */ /* 0x000fea0003800000 */
.L_x_13701:
        /* <DEDUP_REMOVED lines=19> */
.L_x_13706:
[----:B------:R-:W-:Y:S05]  /*4480*/  BSYNC.RECONVERGENT B0 ;  /* 0x0000000000007941 */ /* 0x000fea0003800200 */
.L_x_13705:
[----:B------:R-:W-:-:S05]  /*4490*/  LOP3.LUT R7, R0, 0x80, R7, 0xf8, !PT ;  /* 0x0000008000077812 */ /* 0x000fca00078ef807 */
[----:B------:R2:W-:Y:S01]  /*44a0*/  STG.E.U8 desc[UR36][R2.64], R7 ;  /* 0x0000000702007986 */ /* 0x0005e2000c101124 */
[----:B------:R-:W-:Y:S05]  /*44b0*/  BRA `(.L_x_13693) ;  /* 0x0000000400f07947 */ /* 0x000fea0003800000 */
.L_x_13704:
        /* <DEDUP_REMOVED lines=15> */
.L_x_13708:
[----:B------:R-:W-:Y:S05]  /*45b0*/  BSYNC.RECONVERGENT B0 ;  /* 0x0000000000007941 */ /* 0x000fea0003800200 */
.L_x_13707:
[----:B------:R-:W-:-:S05]  /*45c0*/  LOP3.LUT R7, R0, 0x80, R7, 0xf8, !PT ;  /* 0x0000008000077812 */ /* 0x000fca00078ef807 */
[----:B------:R1:W-:Y:S01]  /*45d0*/  STG.E.U8 desc[UR36][R2.64], R7 ;  /* 0x0000000702007986 */ /* 0x0003e2000c101124 */
[----:B------:R-:W-:Y:S05]  /*45e0*/  BRA `(.L_x_13693) ;  /* 0x0000000400a47947 */ /* 0x000fea0003800000 */
.L_x_13703:
[----:B------:R-:W0:Y:S02]  /*45f0*/  I2F.S64 R0, R4 ;  /* 0x0000000400007312 */ /* 0x000e240000301400 */
[----:B0-----:R-:W-:-:S05]  /*4600*/  F2FP.BF16.F32.PACK_AB R0, RZ, R0 ;  /* 0x00000000ff00723e */ /* 0x001fca00000010ff */
[----:B------:R0:W-:Y:S01]  /*4610*/  STG.E.U16 desc[UR36][R2.64], R0 ;  /* 0x0000000002007986 */ /* 0x0001e2000c101524 */
[----:B------:R-:W-:Y:S05]  /*4620*/  BRA `(.L_x_13693) ;  /* 0x0000000400947947 */ /* 0x000fea0003800000 */
.L_x_13700:
        /* <DEDUP_REMOVED lines=10> */
.L_x_13711:
        /* <DEDUP_REMOVED lines=13> */
.L_x_13714:
[----:B------:R-:W-:-:S04]  /*47a0*/  SHF.R.U32.HI R0, RZ, 0x14, R5 ;  /* 0x00000014ff007819 */ /* 0x000fc80000011605 */
[----:B------:R-:W-:-:S04]  /*47b0*/  LOP3.LUT R0, R0, 0x1, RZ, 0xc0, !PT ;  /* 0x0000000100007812 */ /* 0x000fc800078ec0ff */
[----:B------:R-:W-:-:S04]  /*47c0*/  IADD3 R0, PT, PT, R5, 0x487ffff, R0 ;  /* 0x0487ffff05007810 */ /* 0x000fc80007ffe000 */
[----:B------:R-:W-:-:S04]  /*47d0*/  SHF.R.U32.HI R0, RZ, 0x14, R0 ;  /* 0x00000014ff007819 */ /* 0x000fc80000011600 */
[----:B------:R-:W-:-:S07]  /*47e0*/  LOP3.LUT R4, R0, 0xff, RZ, 0xc0, !PT ;  /* 0x000000ff00047812 */ /* 0x000fce00078ec0ff */
.L_x_13715:
[----:B------:R-:W-:-:S04]  /*47f0*/  SHF.R.U32.HI R5, RZ, 0x18, R5 ;  /* 0x00000018ff057819 */ /* 0x000fc80000011605 */
[----:B------:R-:W-:-:S04]  /*4800*/  LOP3.LUT R4, R4, 0x80, R5, 0xf8, !PT ;  /* 0x0000008004047812 */ /* 0x000fc800078ef805 */
[----:B------:R-:W-:-:S07]  /*4810*/  PRMT R0, R4, 0x7610, R0 ;  /* 0x0000761004007816 */ /* 0x000fce0000000000 */
.L_x_13713:
[----:B------:R-:W-:Y:S05]  /*4820*/  BSYNC.RECONVERGENT B0 ;  /* 0x0000000000007941 */ /* 0x000fea0003800200 */
.L_x_13712:
[----:B------:R0:W-:Y:S01]  /*4830*/  STG.E.U8 desc[UR36][R2.64], R0 ;  /* 0x0000000002007986 */ /* 0x0001e2000c101124 */
[----:B------:R-:W-:Y:S05]  /*4840*/  BRA `(.L_x_13693) ;  /* 0x00000004000c7947 */ /* 0x000fea0003800000 */
.L_x_13710:
        /* <DEDUP_REMOVED lines=13> */
.L_x_13718:
[----:B------:R-:W-:-:S04]  /*4920*/  SHF.R.U32.HI R0, RZ, 0x15, R5 ;  /* 0x00000015ff007819 */ /* 0x000fc80000011605 */
[----:B------:R-:W-:-:S04]  /*4930*/  LOP3.LUT R0, R0, 0x1, RZ, 0xc0, !PT ;  /* 0x0000000100007812 */ /* 0x000fc800078ec0ff */
[----:B------:R-:W-:-:S04]  /*4940*/  IADD3 R0, PT, PT, R5, 0x88fffff, R0 ;  /* 0x088fffff05007810 */ /* 0x000fc80007ffe000 */
[----:B------:R-:W-:-:S04]  /*4950*/  SHF.R.U32.HI R0, RZ, 0x15, R0 ;  /* 0x00000015ff007819 */ /* 0x000fc80000011600 */
[----:B------:R-:W-:-:S07]  /*4960*/  LOP3.LUT R4, R0, 0xff, RZ, 0xc0, !PT ;  /* 0x000000ff00047812 */ /* 0x000fce00078ec0ff */
.L_x_13719:
[----:B------:R-:W-:-:S04]  /*4970*/  SHF.R.U32.HI R5, RZ, 0x18, R5 ;  /* 0x00000018ff057819 */ /* 0x000fc80000011605 */
[----:B------:R-:W-:-:S04]  /*4980*/  LOP3.LUT R4, R4, 0x80, R5, 0xf8, !PT ;  /* 0x0000008004047812 */ /* 0x000fc800078ef805 */
[----:B------:R-:W-:-:S07]  /*4990*/  PRMT R0, R4, 0x7610, R0 ;  /* 0x0000761004007816 */ /* 0x000fce0000000000 */
.L_x_13717:
[----:B------:R-:W-:Y:S05]  /*49a0*/  BSYNC.RECONVERGENT B0 ;  /* 0x0000000000007941 */ /* 0x000fea0003800200 */
.L_x_13716:
[----:B------:R0:W-:Y:S01]  /*49b0*/  STG.E.U8 desc[UR36][R2.64], R0 ;  /* 0x0000000002007986 */ /* 0x0001e2000c101124 */
[----:B------:R-:W-:Y:S05]  /*49c0*/  BRA `(.L_x_13693) ;  /* 0x0000000000ac7947 */ /* 0x000fea0003800000 */
.L_x_13709:
[----:B------:R-:W-:-:S13]  /*49d0*/  ISETP.NE.AND P0, PT, R0, 0x1c, PT ;  /* 0x0000001c0000780c */ /* 0x000fda0003f05270 */
[----:B------:R-:W-:Y:S05]  /*49e0*/  @!P0 BRA `(.L_x_13720) ;  /* 0x0000000000a08947 */ /* 0x000fea0003800000 */
[----:B------:R-:W-:-:S13]  /*49f0*/  ISETP.NE.AND P0, PT, R0, 0x1d, PT ;  /* 0x0000001d0000780c */ /* 0x000fda0003f05270 */
[----:B------:R-:W-:Y:S05]  /*4a00*/  @!P0 BRA `(.L_x_13721) ;  /* 0x0000000000908947 */ /* 0x000fea0003800000 */
[----:B------:R-:W-:-:S13]  /*4a10*/  ISETP.NE.AND P0, PT, R0, 0x2c, PT ;  /* 0x0000002c0000780c */ /* 0x000fda0003f05270 */
[----:B------:R-:W-:Y:S05]  /*4a20*/  @!P0 BRA `(.L_x_13722) ;  /* 0x0000000000448947 */ /* 0x000fea0003800000 */
.L_x_13692:
        /* <DEDUP_REMOVED lines=16> */
.L_x_13723:
[----:B------:R-:W-:Y:S05]  /*4b30*/  BRA `(.L_x_13693) ;  /* 0x0000000000507947 */ /* 0x000fea0003800000 */
.L_x_13722:
        /* <DEDUP_REMOVED lines=17> */
.L_x_13721:
[----:B------:R0:W-:Y:S01]  /*4c50*/  STG.E.64 desc[UR36][R2.64], R4 ;  /* 0x0000000402007986 */ /* 0x0001e2000c101b24 */
[----:B------:R-:W-:Y:S05]  /*4c60*/  BRA `(.L_x_13693) ;  /* 0x0000000000047947 */ /* 0x000fea0003800000 */
.L_x_13720:
[----:B------:R0:W-:Y:S02]  /*4c70*/  STG.E desc[UR36][R2.64], R7 ;  /* 0x0000000702007986 */ /* 0x0001e4000c101924 */
.L_x_13693:
        /* <DEDUP_REMOVED lines=23> */
.L_x_13728:
[----:B------:R0:W-:Y:S01]  /*4df0*/  STG.E.U8 desc[UR36][R2.64], R24 ;  /* 0x0000001802007986 */ /* 0x0001e2000c101124 */
[----:B------:R-:W-:Y:S05]  /*4e00*/  BRA `(.L_x_13730) ;  /* 0x0000000c00347947 */ /* 0x000fea0003800000 */
.L_x_13727:
        /* <DEDUP_REMOVED lines=8> */
.L_x_13732:
[----:B------:R3:W-:Y:S01]  /*4e90*/  STG.E desc[UR36][R2.64], R24 ;  /* 0x0000001802007986 */ /* 0x0007e2000c101924 */
[----:B------:R-:W-:Y:S05]  /*4ea0*/  BRA `(.L_x_13730) ;  /* 0x0000000c000c7947 */ /* 0x000fea0003800000 */
.L_x_13731:
[----:B------:R2:W-:Y:S01]  /*4eb0*/  STG.E.U16 desc[UR36][R2.64], R24 ;  /* 0x0000001802007986 */ /* 0x0005e2000c101524 */
[----:B------:R-:W-:Y:S05]  /*4ec0*/  BRA `(.L_x_13730) ;  /* 0x0000000c00047947 */ /* 0x000fea0003800000 */
.L_x_13726:
        /* <DEDUP_REMOVED lines=9> */
.L_x_13734:
[----:B------:R-:W0:Y:S02]  /*4f60*/  I2F.S64 R0, R18 ;  /* 0x0000001200007312 */ /* 0x000e240000301400 */
[----:B0-----:R-:W-:-:S05]  /*4f70*/  F2FP.F16.F32.PACK_AB R0, RZ, R0 ;  /* 0x00000000ff00723e */ /* 0x001fca00000000ff */
[----:B------:R0:W-:Y:S01]  /*4f80*/  STG.E.U16 desc[UR36][R2.64], R0 ;  /* 0x0000000002007986 */ /* 0x0001e2000c101524 */
[----:B------:R-:W-:Y:S05]  /*4f90*/  BRA `(.L_x_13730) ;  /* 0x0000000800d07947 */ /* 0x000fea0003800000 */
.L_x_13733:
        /* <DEDUP_REMOVED lines=10> */
.L_x_13736:
[----:B------:R-:W0:Y:S02]  /*5040*/  I2F.S64 R18, R18 ;  /* 0x0000001200127312 */ /* 0x000e240000301400 */
[----:B0-----:R-:W-:-:S04]  /*5050*/  F2FP.F16.F32.PACK_AB R5, RZ, R18 ;  /* 0x00000012ff05723e */ /* 0x001fc800000000ff */
[----:B------:R-:W-:-:S05]  /*5060*/  PRMT R5, R5, 0x5410, RZ ;  /* 0x0000541005057816 */ /* 0x000fca00000000ff */
[----:B------:R0:W-:Y:S01]  /*5070*/  STG.E desc[UR36][R2.64], R5 ;  /* 0x0000000502007986 */ /* 0x0001e2000c101924 */
[----:B------:R-:W-:Y:S05]  /*5080*/  BRA `(.L_x_13730) ;  /* 0x0000000800947947 */ /* 0x000fea0003800000 */
.L_x_13735:
[----:B------:R-:W0:Y:S02]  /*5090*/  I2F.F64.S64 R18, R18 ;  /* 0x0000001200127312 */ /* 0x000e240000301c00 */
[----:B0-----:R0:W-:Y:S01]  /*50a0*/  STG.E.64 desc[UR36][R2.64], R18 ;  /* 0x0000001202007986 */ /* 0x0011e2000c101b24 */
[----:B------:R-:W-:Y:S05]  /*50b0*/  BRA `(.L_x_13730) ;  /* 0x0000000800887947 */ /* 0x000fea0003800000 */
.L_x_13725:
        /* <DEDUP_REMOVED lines=12> */
.L_x_13740:
        /* <DEDUP_REMOVED lines=18> */
.L_x_13743:
[----:B------:R-:W-:-:S04]  /*52a0*/  SHF.R.U32.HI R5, RZ, 0x18, R5 ;  /* 0x00000018ff057819 */ /* 0x000fc80000011605 */
[----:B------:R-:W-:-:S07]  /*52b0*/  LOP3.LUT R0, R0, 0x80, R5, 0xf8, !PT ;  /* 0x0000008000007812 */ /* 0x000fce00078ef805 */
.L_x_13742:
[----:B------:R-:W-:Y:S05]  /*52c0*/  BSYNC.RECONVERGENT B0 ;  /* 0x0000000000007941 */ /* 0x000fea0003800200 */
.L_x_13741:
[----:B------:R0:W-:Y:S01]  /*52d0*/  STG.E.U8 desc[UR36][R2.64], R0 ;  /* 0x0000000002007986 */ /* 0x0001e2000c101124 */
[----:B------:R-:W-:Y:S05]  /*52e0*/  BRA `(.L_x_13730) ;  /* 0x0000000400fc7947 */ /* 0x000fea0003800000 */
.L_x_13739:
        /* <DEDUP_REMOVED lines=18> */
.L_x_13746:
[----:B------:R-:W-:-:S04]  /*5410*/  SHF.R.U32.HI R5, RZ, 0x18, R5 ;  /* 0x00000018ff057819 */ /* 0x000fc80000011605 */
[----:B------:R-:W-:-:S07]  /*5420*/  LOP3.LUT R0, R0, 0x80, R5, 0xf8, !PT ;  /* 0x0000008000007812 */ /* 0x000fce00078ef805 */
.L_x_13745:
[----:B------:R-:W-:Y:S05]  /*5430*/  BSYNC.RECONVERGENT B0 ;  /* 0x0000000000007941 */ /* 0x000fea0003800200 */
.L_x_13744:
[----:B------:R0:W-:Y:S01]  /*5440*/  STG.E.U8 desc[UR36][R2.64], R0 ;  /* 0x0000000002007986 */ /* 0x0001e2000c101124 */
[----:B------:R-:W-:Y:S05]  /*5450*/  BRA `(.L_x_13730) ;  /* 0x0000000400a07947 */ /* 0x000fea0003800000 */
.L_x_13738:
        /* <DEDUP_REMOVED lines=22> */
.L_x_13748:
[----:B------:R0:W-:Y:S01]  /*55c0*/  STG.E.64 desc[UR36][R2.64], R18 ;  /* 0x0000001202007986 */ /* 0x0001e2000c101b24 */
[----:B------:R-:W-:Y:S05]  /*55d0*/  BRA `(.L_x_13730) ;  /* 0x0000000400407947 */ /* 0x000fea0003800000 */
.L_x_13747:
[----:B------:R0:W-:Y:S01]  /*55e0*/  STG.E desc[UR36][R2.64], R24 ;  /* 0x0000001802007986 */ /* 0x0001e2000c101924 */
[----:B------:R-:W-:Y:S05]  /*55f0*/  BRA `(.L_x_13730) ;  /* 0x0000000400387947 */ /* 0x000fea0003800000 */
.L_x_13737:
        /* <DEDUP_REMOVED lines=11> */
.L_x_13750:
[----:B------:R-:W0:Y:S01]  /*56b0*/  I2F.F64.S64 R4, R18 ;  /* 0x0000001200047312 */ /* 0x000e220000301c00 */
[----:B------:R-:W-:-:S05]  /*56c0*/  CS2R R6, SRZ ;  /* 0x0000000000067805 */ /* 0x000fca000001ff00 */
[----:B0-----:R0:W-:Y:S01]  /*56d0*/  STG.E.128 desc[UR36][R2.64], R4 ;  /* 0x0000000402007986 */ /* 0x0011e2000c101d24 */
[----:B------:R-:W-:Y:S05]  /*56e0*/  BRA `(.L_x_13730) ;  /* 0x0000000000fc7947 */ /* 0x000fea0003800000 */
.L_x_13749:
[----:B------:R-:W-:-:S13]  /*56f0*/  ISETP.NE.AND P0, PT, R0, 0xf, PT ;  /* 0x0000000f0000780c */ /* 0x000fda0003f05270 */
[----:B------:R-:W-:Y:S05]  /*5700*/  @!P0 BRA `(.L_x_13751) ;  /* 0x0000000000e88947 */ /* 0x000fea0003800000 */
[----:B------:R-:W-:-:S13]  /*5710*/  ISETP.NE.AND P0, PT, R0, 0x17, PT ;  /* 0x000000170000780c */ /* 0x000fda0003f05270 */
[----:B------:R-:W-:Y:S05]  /*5720*/  @!P0 BRA `(.L_x_13752) ;  /* 0x0000000000908947 */ /* 0x000fea0003800000 */
[----:B------:R-:W-:-:S13]  /*5730*/  ISETP.NE.AND P0, PT, R0, 0x18, PT ;  /* 0x000000180000780c */ /* 0x000fda0003f05270 */
[----:B------:R-:W-:Y:S05]  /*5740*/  @!P0 BRA `(.L_x_13753) ;  /* 0x0000000000448947 */ /* 0x000fea0003800000 */
.L_x_13729:
        /* <DEDUP_REMOVED lines=16> */
.L_x_13754:
[----:B------:R-:W-:Y:S05]  /*5850*/  BRA `(.L_x_13730) ;  /* 0x0000000000a07947 */ /* 0x000fea0003800000 */
.L_x_13753:
        /* <DEDUP_REMOVED lines=13> */
.L_x_13756:
[----:B------:R-:W-:Y:S05]  /*5930*/  BSYNC.RECONVERGENT B0 ;  /* 0x0000000000007941 */ /* 0x000fea0003800200 */
.L_x_13755:
[----:B------:R-:W-:-:S05]  /*5940*/  LOP3.LUT R5, R0, 0x80, R5, 0xf8, !PT ;  /* 0x0000008000057812 */ /* 0x000fca00078ef805 */
[----:B------:R0:W-:Y:S01]  /*5950*/  STG.E.U8 desc[UR36][R2.64], R5 ;  /* 0x0000000502007986 */ /* 0x0001e2000c101124 */
[----:B------:R-:W-:Y:S05]  /*5960*/  BRA `(.L_x_13730) ;  /* 0x00000000005c7947 */ /* 0x000fea0003800000 */
.L_x_13752:
        /* <DEDUP_REMOVED lines=12> */
.L_x_13758:
[----:B------:R-:W-:Y:S01]  /*5a30*/  IMAD.MOV.U32 R0, RZ, RZ, 0x7f ;  /* 0x0000007fff007424 */ /* 0x000fe200078e00ff */
[----:B------:R-:W-:-:S04]  /*5a40*/  ISETP.GT.U32.AND P0, PT, R4, 0x7f800000, PT ;  /* 0x7f8000000400780c */ /* 0x000fc80003f04070 */
[----:B------:R-:W-:-:S09]  /*5a50*/  SEL R0, R0, 0x7c, P0 ;  /* 0x0000007c00007807 */ /* 0x000fd20000000000 */
.L_x_13759:
[----:B------:R-:W-:Y:S05]  /*5a60*/  BSYNC.RECONVERGENT B0 ;  /* 0x0000000000007941 */ /* 0x000fea0003800200 */
.L_x_13757:
[----:B------:R-:W-:-:S04]  /*5a70*/  SHF.R.U32.HI R5, RZ, 0x18, R5 ;  /* 0x00000018ff057819 */ /* 0x000fc80000011605 */
[----:B------:R-:W-:-:S05]  /*5a80*/  LOP3.LUT R5, R0, 0x80, R5, 0xf8, !PT ;  /* 0x0000008000057812 */ /* 0x000fca00078ef805 */
[----:B------:R0:W-:Y:S01]  /*5a90*/  STG.E.U8 desc[UR36][R2.64], R5 ;  /* 0x0000000502007986 */ /* 0x0001e2000c101124 */
[----:B------:R-:W-:Y:S05]  /*5aa0*/  BRA `(.L_x_13730) ;  /* 0x00000000000c7947 */ /* 0x000fea0003800000 */
.L_x_13751:
[----:B------:R-:W0:Y:S02]  /*5ab0*/  I2F.S64 R0, R18 ;  /* 0x0000001200007312 */ /* 0x000e240000301400 */
[----:B0-----:R-:W-:-:S05]  /*5ac0*/  F2FP.BF16.F32.PACK_AB R0, RZ, R0 ;  /* 0x00000000ff00723e */ /* 0x001fca00000010ff */
[----:B------:R0:W-:Y:S02]  /*5ad0*/  STG.E.U16 desc[UR36][R2.64], R0 ;  /* 0x0000000002007986 */ /* 0x0001e4000c101524 */
.L_x_13730:
[----:B------:R-:W-:-:S07]  /*5ae0*/  VIADD R26, R26, 0x80 ;  /* 0x000000801a1a7836 */ /* 0x000fce0000000000 */
.L_x_13687:
[----:B------:R-:W-:-:S13]  /*5af0*/  ISETP.GE.AND P0, PT, R26, R25, PT ;  /* 0x000000191a00720c */ /* 0x000fda0003f06270 */
[----:B------:R-:W-:Y:S05]  /*5b00*/  @P0 BREAK.RELIABLE B6 ;  /* 0x0000000000060942 */ /* 0x000fea0003800100 */
[----:B------:R-:W-:Y:S05]  /*5b10*/  @P0 BRA `(.L_x_13724) ;  /* 0x0000000c00980947 */ /* 0x000fea0003800000 */
[----:B------:R-:W-:Y:S05]  /*5b20*/  BSYNC.RELIABLE B6 ;  /* 0x0000000000067941 */ /* 0x000fea0003800100 */
.L_x_13686:
[----:B0-----:R-:W0:Y:S01]  /*5b30*/  S2R R0, SR_CTAID.X ;  /* 0x0000000000007919 */ /* 0x001e220000002500 */
[----:B------:R-:W5:Y:S01]  /*5b40*/  LDCU UR4, c[0x0][0x3b8] ;  /* 0x00007700ff0477ac */ /* 0x000f620008000800 */
[----:B-1234-:R-:W1:Y:S01]  /*5b50*/  LDC.64 R2, c[0x0][0x398] ;  /* 0x0000e600ff027b82 */ /* 0x01ee620000000a00 */
[----:B------:R-:W-:Y:S01]  /*5b60*/  PRMT R4, R27, 0x9910, RZ ;  /* 0x000099101b047816 */ /* 0x000fe200000000ff */
[----:B0-----:R-:W-:-:S04]  /*5b70*/  IMAD R0, R0, 0x200, R26 ;  /* 0x0000020000007824 */ /* 0x001fc800078e021a */
[----:B-----5:R-:W-:Y:S02]  /*5b80*/  IMAD R5, R0, UR4, RZ ;  /* 0x0000000400057c24 */ /* 0x020fe4000f8e02ff */
[----:B------:R-:W-:-:S03]  /*5b90*/  IMAD.MOV.U32 R0, RZ, RZ, R4 ;  /* 0x000000ffff007224 */ /* 0x000fc600078e0004 */
[----:B-1----:R-:W-:Y:S02]  /*5ba0*/  IADD3 R2, P0, PT, R5, R2, RZ ;  /* 0x0000000205027210 */ /* 0x002fe40007f1e0ff */
        /* <DEDUP_REMOVED lines=13> */
.L_x_13763:
[----:B------:R0:W-:Y:S01]  /*5c80*/  STG.E.U8 desc[UR36][R2.64], R22 ;  /* 0x0000001602007986 */ /* 0x0001e2000c101124 */
[----:B------:R-:W-:Y:S05]  /*5c90*/  BRA `(.L_x_13765) ;  /* 0x0000000c00347947 */ /* 0x000fea0003800000 */
.L_x_13762:
        /* <DEDUP_REMOVED lines=8> */
.L_x_13767:
[----:B------:R0:W-:Y:S01]  /*5d20*/  STG.E desc[UR36][R2.64], R22 ;  /* 0x0000001602007986 */ /* 0x0001e2000c101924 */
[----:B------:R-:W-:Y:S05]  /*5d30*/  BRA `(.L_x_13765) ;  /* 0x0000000c000c7947 */ /* 0x000fea0003800000 */
.L_x_13766:
[----:B------:R0:W-:Y:S01]  /*5d40*/  STG.E.U16 desc[UR36][R2.64], R22 ;  /* 0x0000001602007986 */ /* 0x0001e2000c101524 */
[----:B------:R-:W-:Y:S05]  /*5d50*/  BRA `(.L_x_13765) ;  /* 0x0000000c00047947 */ /* 0x000fea0003800000 */
.L_x_13761:
        /* <DEDUP_REMOVED lines=9> */
.L_x_13769:
[----:B------:R-:W0:Y:S02]  /*5df0*/  I2F.S64 R0, R22 ;  /* 0x0000001600007312 */ /* 0x000e240000301400 */
[----:B0-----:R-:W-:-:S05]  /*5e00*/  F2FP.F16.F32.PACK_AB R0, RZ, R0 ;  /* 0x00000000ff00723e */ /* 0x001fca00000000ff */
[----:B------:R0:W-:Y:S01]  /*5e10*/  STG.E.U16 desc[UR36][R2.64], R0 ;  /* 0x0000000002007986 */ /* 0x0001e2000c101524 */
[----:B------:R-:W-:Y:S05]  /*5e20*/  BRA `(.L_x_13765) ;  /* 0x0000000800d07947 */ /* 0x000fea0003800000 */
.L_x_13768:
        /* <DEDUP_REMOVED lines=10> */
.L_x_13771:
[----:B------:R-:W0:Y:S02]  /*5ed0*/  I2F.S64 R22, R22 ;  /* 0x0000001600167312 */ /* 0x000e240000301400 */
[----:B0-----:R-:W-:-:S04]  /*5ee0*/  F2FP.F16.F32.PACK_AB R5, RZ, R22 ;  /* 0x00000016ff05723e */ /* 0x001fc800000000ff */
[----:B------:R-:W-:-:S05]  /*5ef0*/  PRMT R5, R5, 0x5410, RZ ;  /* 0x0000541005057816 */ /* 0x000fca00000000ff */
[----:B------:R0:W-:Y:S01]  /*5f00*/  STG.E desc[UR36][R2.64], R5 ;  /* 0x0000000502007986 */ /* 0x0001e2000c101924 */
[----:B------:R-:W-:Y:S05]  /*5f10*/  BRA `(.L_x_13765) ;  /* 0x0000000800947947 */ /* 0x000fea0003800000 */
.L_x_13770:
[----:B------:R-:W0:Y:S02]  /*5f20*/  I2F.F64.S64 R22, R22 ;  /* 0x0000001600167312 */ /* 0x000e240000301c00 */
[----:B0-----:R0:W-:Y:S01]  /*5f30*/  STG.E.64 desc[UR36][R2.64], R22 ;  /* 0x0000001602007986 */ /* 0x0011e2000c101b24 */
[----:B------:R-:W-:Y:S05]  /*5f40*/  BRA `(.L_x_13765) ;  /* 0x0000000800887947 */ /* 0x000fea0003800000 */
.L_x_13760:
        /* <DEDUP_REMOVED lines=12> */
.L_x_13775:
        /* <DEDUP_REMOVED lines=18> */
.L_x_13778:
[----:B------:R-:W-:-:S04]  /*6130*/  SHF.R.U32.HI R5, RZ, 0x18, R5 ;  /* 0x00000018ff057819 */ /* 0x000fc80000011605 */
[----:B------:R-:W-:-:S07]  /*6140*/  LOP3.LUT R0, R0, 0x80, R5, 0xf8, !PT ;  /* 0x0000008000007812 */ /* 0x000fce00078ef805 */
.L_x_13777:
[----:B------:R-:W-:Y:S05]  /*6150*/  BSYNC.RECONVERGENT B0 ;  /* 0x0000000000007941 */ /* 0x000fea0003800200 */
.L_x_13776:
[----:B------:R3:W-:Y:S01]  /*6160*/  STG.E.U8 desc[UR36][R2.64], R0 ;  /* 0x0000000002007986 */ /* 0x0007e2000c101124 */
[----:B------:R-:W-:Y:S05]  /*6170*/  BRA `(.L_x_13765) ;  /* 0x0000000400fc7947 */ /* 0x000fea0003800000 */
.L_x_13774:
        /* <DEDUP_REMOVED lines=18> */
.L_x_13781:
[----:B------:R-:W-:-:S04]  /*62a0*/  SHF.R.U32.HI R5, RZ, 0x18, R5 ;  /* 0x00000018ff057819 */ /* 0x000fc80000011605 */
[----:B------:R-:W-:-:S07]  /*62b0*/  LOP3.LUT R0, R0, 0x80, R5, 0xf8, !PT ;  /* 0x0000008000007812 */ /* 0x000fce00078ef805 */
.L_x_13780:
[----:B------:R-:W-:Y:S05]  /*62c0*/  BSYNC.RECONVERGENT B0 ;  /* 0x0000000000007941 */ /* 0x000fea0003800200 */
.L_x_13779:
[----:B------:R0:W-:Y:S01]  /*62d0*/  STG.E.U8 desc[UR36][R2.64], R0 ;  /* 0x0000000002007986 */ /* 0x0001e2000c101124 */
[----:B------:R-:W-:Y:S05]  /*62e0*/  BRA `(.L_x_13765) ;  /* 0x0000000400a07947 */ /* 0x000fea0003800000 */
.L_x_13773:
        /* <DEDUP_REMOVED lines=22> */
.L_x_13783:
[----:B------:R1:W-:Y:S01]  /*6450*/  STG.E.64 desc[UR36][R2.64], R22 ;  /* 0x0000001602007986 */ /* 0x0003e2000c101b24 */
[----:B------:R-:W-:Y:S05]  /*6460*/  BRA `(.L_x_13765) ;  /* 0x0000000400407947 */ /* 0x000fea0003800000 */
.L_x_13782:
[----:B------:R0:W-:Y:S01]  /*6470*/  STG.E desc[UR36][R2.64], R22 ;  /* 0x0000001602007986 */ /* 0x0001e2000c101924 */
[----:B------:R-:W-:Y:S05]  /*6480*/  BRA `(.L_x_13765) ;  /* 0x0000000400387947 */ /* 0x000fea0003800000 */
.L_x_13772:
        /* <DEDUP_REMOVED lines=11> */
.L_x_13785:
[----:B------:R-:W0:Y:S01]  /*6540*/  I2F.F64.S64 R4, R22 ;  /* 0x0000001600047312 */ /* 0x000e220000301c00 */
[----:B------:R-:W-:-:S05]  /*6550*/  CS2R R6, SRZ ;  /* 0x0000000000067805 */ /* 0x000fca000001ff00 */
[----:B0-----:R0:W-:Y:S01]  /*6560*/  STG.E.128 desc[UR36][R2.64], R4 ;  /* 0x0000000402007986 */ /* 0x0011e2000c101d24 */
[----:B------:R-:W-:Y:S05]  /*6570*/  BRA `(.L_x_13765) ;  /* 0x0000000000fc7947 */ /* 0x000fea0003800000 */
.L_x_13784:
[----:B------:R-:W-:-:S13]  /*6580*/  ISETP.NE.AND P0, PT, R0, 0xf, PT ;  /* 0x0000000f0000780c */ /* 0x000fda0003f05270 */
[----:B------:R-:W-:Y:S05]  /*6590*/  @!P0 BRA `(.L_x_13786) ;  /* 0x0000000000e88947 */ /* 0x000fea0003800000 */
[----:B------:R-:W-:-:S13]  /*65a0*/  ISETP.NE.AND P0, PT, R0, 0x17, PT ;  /* 0x000000170000780c */ /* 0x000fda0003f05270 */
[----:B------:R-:W-:Y:S05]  /*65b0*/  @!P0 BRA `(.L_x_13787) ;  /* 0x0000000000908947 */ /* 0x000fea0003800000 */
[----:B------:R-:W-:-:S13]  /*65c0*/  ISETP.NE.AND P0, PT, R0, 0x18, PT ;  /* 0x000000180000780c */ /* 0x000fda0003f05270 */
[----:B------:R-:W-:Y:S05]  /*65d0*/  @!P0 BRA `(.L_x_13788) ;  /* 0x0000000000448947 */ /* 0x000fea0003800000 */
.L_x_13764:
        /* <DEDUP_REMOVED lines=16> */
.L_x_13789:
[----:B------:R-:W-:Y:S05]  /*66e0*/  BRA `(.L_x_13765) ;  /* 0x0000000000a07947 */ /* 0x000fea0003800000 */
.L_x_13788:
        /* <DEDUP_REMOVED lines=13> */
.L_x_13791:
[----:B------:R-:W-:Y:S05]  /*67c0*/  BSYNC.RECONVERGENT B0 ;  /* 0x0000000000007941 */ /* 0x000fea0003800200 */
.L_x_13790:
[----:B------:R-:W-:-:S05]  /*67d0*/  LOP3.LUT R5, R0, 0x80, R5, 0xf8, !PT ;  /* 0x0000008000057812 */ /* 0x000fca00078ef805 */
[----:B------:R0:W-:Y:S01]  /*67e0*/  STG.E.U8 desc[UR36][R2.64], R5 ;  /* 0x0000000502007986 */ /* 0x0001e2000c101124 */
[----:B------:R-:W-:Y:S05]  /*67f0*/  BRA `(.L_x_13765) ;  /* 0x00000000005c7947 */ /* 0x000fea0003800000 */
.L_x_13787:
        /* <DEDUP_REMOVED lines=12> */
.L_x_13793:
[----:B------:R-:W-:Y:S01]  /*68c0*/  IMAD.MOV.U32 R0, RZ, RZ, 0x7f ;  /* 0x0000007fff007424 */ /* 0x000fe200078e00ff */
[----:B------:R-:W-:-:S04]  /*68d0*/  ISETP.GT.U32.AND P0, PT, R4, 0x7f800000, PT ;  /* 0x7f8000000400780c */ /* 0x000fc80003f04070 */
[----:B------:R-:W-:-:S09]  /*68e0*/  SEL R0, R0, 0x7c, P0 ;  /* 0x0000007c00007807 */ /* 0x000fd20000000000 */
.L_x_13794:
[----:B------:R-:W-:Y:S05]  /*68f0*/  BSYNC.RECONVERGENT B0 ;  /* 0x0000000000007941 */ /* 0x000fea0003800200 */
.L_x_13792:
[----:B------:R-:W-:-:S04]  /*6900*/  SHF.R.U32.HI R5, RZ, 0x18, R5 ;  /* 0x00000018ff057819 */ /* 0x000fc80000011605 */
[----:B------:R-:W-:-:S05]  /*6910*/  LOP3.LUT R5, R0, 0x80, R5, 0xf8, !PT ;  /* 0x0000008000057812 */ /* 0x000fca00078ef805 */
[----:B------:R0:W-:Y:S01]  /*6920*/  STG.E.U8 desc[UR36][R2.64], R5 ;  /* 0x0000000502007986 */ /* 0x0001e2000c101124 */
[----:B------:R-:W-:Y:S05]  /*6930*/  BRA `(.L_x_13765) ;  /* 0x00000000000c7947 */ /* 0x000fea0003800000 */
.L_x_13786:
[----:B------:R-:W0:Y:S02]  /*6940*/  I2F.S64 R0, R22 ;  /* 0x0000001600007312 */ /* 0x000e240000301400 */
[----:B0-----:R-:W-:-:S05]  /*6950*/  F2FP.BF16.F32.PACK_AB R0, RZ, R0 ;  /* 0x00000000ff00723e */ /* 0x001fca00000010ff */
[----:B------:R0:W-:Y:S02]  /*6960*/  STG.E.U16 desc[UR36][R2.64], R0 ;  /* 0x0000000002007986 */ /* 0x0001e4000c101524 */
.L_x_13765:
[----:B------:R-:W-:-:S07]  /*6970*/  VIADD R26, R26, 0x80 ;  /* 0x000000801a1a7836 */ /* 0x000fce0000000000 */
.L_x_13724:
[----:B------:R-:W-:Y:S05]  /*6980*/  BSYNC.RECONVERGENT B7 ;  /* 0x0000000000077941 */ /* 0x000fea0003800200 */
.L_x_13685:
[----:B------:R-:W-:-:S13]  /*6990*/  ISETP.GE.AND P0, PT, R26, R25, PT ;  /* 0x000000191a00720c */ /* 0x000fda0003f06270 */
[----:B------:R-:W-:Y:S05]  /*69a0*/  @P0 EXIT ;  /* 0x000000000000094d */ /* 0x000fea0003800000 */
[----:B0--3--:R-:W0:Y:S01]  /*69b0*/  S2R R0, SR_CTAID.X ;  /* 0x0000000000007919 */ /* 0x009e220000002500 */
[----:B-12-4-:R-:W1:Y:S01]  /*69c0*/  LDC.64 R2, c[0x0][0x398] ;  /* 0x0000e600ff027b82 */ /* 0x016e620000000a00 */
[----:B------:R-:W2:Y:S01]  /*69d0*/  LDCU UR4, c[0x0][0x3b8] ;  /* 0x00007700ff0477ac */ /* 0x000ea20008000800 */
[----:B0-----:R-:W-:Y:S01]  /*69e0*/  IMAD R26, R0, 0x200, R26 ;  /* 0x00000200001a7824 */ /* 0x001fe200078e021a */
[----:B------:R-:W-:-:S03]  /*69f0*/  PRMT R0, R27, 0x9910, RZ ;  /* 0x000099101b007816 */ /* 0x000fc600000000ff */
[----:B--2---:R-:W-:Y:S01]  /*6a00*/  IMAD R5, R26, UR4, RZ ;  /* 0x000000041a057c24 */ /* 0x004fe2000f8e02ff */
[----:B------:R-:W-:-:S04]  /*6a10*/  ISETP.GT.AND P1, PT, R0, 0x9, PT ;  /* 0x000000090000780c */ /* 0x000fc80003f24270 */
[----:B-1----:R-:W-:-:S05]  /*6a20*/  IADD3 R2, P0, PT, R5, R2, RZ ;  /* 0x0000000205027210 */ /* 0x002fca0007f1e0ff */
[----:B------:R-:W-:-:S04]  /*6a30*/  IMAD.X R3, RZ, RZ, R3, P0 ;  /* 0x000000ffff037224 */ /* 0x000fc800000e0603 */
        /* <DEDUP_REMOVED lines=11> */
.L_x_13798:
[----:B------:R-:W-:Y:S01]  /*6af0*/  STG.E.U8 desc[UR36][R2.64], R28 ;  /* 0x0000001c02007986 */ /* 0x000fe2000c101124 */
[----:B------:R-:W-:Y:S05]  /*6b00*/  EXIT ;  /* 0x000000000000794d */ /* 0x000fea0003800000 */
.L_x_13797:
        /* <DEDUP_REMOVED lines=8> */
.L_x_13801:
[----:B------:R-:W-:Y:S01]  /*6b90*/  STG.E desc[UR36][R2.64], R28 ;  /* 0x0000001c02007986 */ /* 0x000fe2000c101924 */
[----:B------:R-:W-:Y:S05]  /*6ba0*/  EXIT ;  /* 0x000000000000794d */ /* 0x000fea0003800000 */
.L_x_13800:
[----:B------:R-:W-:Y:S01]  /*6bb0*/  STG.E.U16 desc[UR36][R2.64], R28 ;  /* 0x0000001c02007986 */ /* 0x000fe2000c101524 */
[----:B------:R-:W-:Y:S05]  /*6bc0*/  EXIT ;  /* 0x000000000000794d */ /* 0x000fea0003800000 */
.L_x_13796:
        /* <DEDUP_REMOVED lines=9> */
.L_x_13803:
[----:B------:R-:W0:Y:S02]  /*6c60*/  I2F.S64 R0, R16 ;  /* 0x0000001000007312 */ /* 0x000e240000301400 */
[----:B0-----:R-:W-:-:S05]  /*6c70*/  F2FP.F16.F32.PACK_AB R0, RZ, R0 ;  /* 0x00000000ff00723e */ /* 0x001fca00000000ff */
[----:B------:R-:W-:Y:S01]  /*6c80*/  STG.E.U16 desc[UR36][R2.64], R0 ;  /* 0x0000000002007986 */ /* 0x000fe2000c101524 */
[----:B------:R-:W-:Y:S05]  /*6c90*/  EXIT ;  /* 0x000000000000794d */ /* 0x000fea0003800000 */
.L_x_13802:
        /* <DEDUP_REMOVED lines=10> */
.L_x_13805:
[----:B------:R-:W0:Y:S02]  /*6d40*/  I2F.S64 R16, R16 ;  /* 0x0000001000107312 */ /* 0x000e240000301400 */
[----:B0-----:R-:W-:-:S04]  /*6d50*/  F2FP.F16.F32.PACK_AB R5, RZ, R16 ;  /* 0x00000010ff05723e */ /* 0x001fc800000000ff */
[----:B------:R-:W-:-:S05]  /*6d60*/  PRMT R5, R5, 0x5410, RZ ;  /* 0x0000541005057816 */ /* 0x000fca00000000ff */
[----:B------:R-:W-:Y:S01]  /*6d70*/  STG.E desc[UR36][R2.64], R5 ;  /* 0x0000000502007986 */ /* 0x000fe2000c101924 */
[----:B------:R-:W-:Y:S05]  /*6d80*/  EXIT ;  /* 0x000000000000794d */ /* 0x000fea0003800000 */
.L_x_13804:
[----:B------:R-:W0:Y:S02]  /*6d90*/  I2F.F64.S64 R16, R16 ;  /* 0x0000001000107312 */ /* 0x000e240000301c00 */
[----:B0-----:R-:W-:Y:S01]  /*6da0*/  STG.E.64 desc[UR36][R2.64], R16 ;  /* 0x0000001002007986 */ /* 0x001fe2000c101b24 */
[----:B------:R-:W-:Y:S05]  /*6db0*/  EXIT ;  /* 0x000000000000794d */ /* 0x000fea0003800000 */
.L_x_13795:
        /* <DEDUP_REMOVED lines=12> */
.L_x_13809:
        /* <DEDUP_REMOVED lines=18> */
.L_x_13812:
[----:B------:R-:W-:-:S04]  /*6fa0*/  SHF.R.U32.HI R5, RZ, 0x18, R5 ;  /* 0x00000018ff057819 */ /* 0x000fc80000011605 */
[----:B------:R-:W-:-:S07]  /*6fb0*/  LOP3.LUT R0, R0, 0x80, R5, 0xf8, !PT ;  /* 0x0000008000007812 */ /* 0x000fce00078ef805 */
.L_x_13811:
[----:B------:R-:W-:Y:S05]  /*6fc0*/  BSYNC.RECONVERGENT B0 ;  /* 0x0000000000007941 */ /* 0x000fea0003800200 */
.L_x_13810:
[----:B------:R-:W-:Y:S01]  /*6fd0*/  STG.E.U8 desc[UR36][R2.64], R0 ;  /* 0x0000000002007986 */ /* 0x000fe2000c101124 */
[----:B------:R-:W-:Y:S05]  /*6fe0*/  EXIT ;  /* 0x000000000000794d */ /* 0x000fea0003800000 */
.L_x_13808:
        /* <DEDUP_REMOVED lines=18> */
.L_x_13815:
[----:B------:R-:W-:-:S04]  /*7110*/  SHF.R.U32.HI R5, RZ, 0x18, R5 ;  /* 0x00000018ff057819 */ /* 0x000fc80000011605 */
[----:B------:R-:W-:-:S07]  /*7120*/  LOP3.LUT R0, R0, 0x80, R5, 0xf8, !PT ;  /* 0x0000008000007812 */ /* 0x000fce00078ef805 */
.L_x_13814:
[----:B------:R-:W-:Y:S05]  /*7130*/  BSYNC.RECONVERGENT B0 ;  /* 0x0000000000007941 */ /* 0x000fea0003800200 */
.L_x_13813:
[----:B------:R-:W-:Y:S01]  /*7140*/  STG.E.U8 desc[UR36][R2.64], R0 ;  /* 0x0000000002007986 */ /* 0x000fe2000c101124 */
[----:B------:R-:W-:Y:S05]  /*7150*/  EXIT ;  /* 0x000000000000794d */ /* 0x000fea0003800000 */
.L_x_13807:
        /* <DEDUP_REMOVED lines=22> */
.L_x_13817:
[----:B------:R-:W-:Y:S01]  /*72c0*/  STG.E.64 desc[UR36][R2.64], R16 ;  /* 0x0000001002007986 */ /* 0x000fe2000c101b24 */
[----:B------:R-:W-:Y:S05]  /*72d0*/  EXIT ;  /* 0x000000000000794d */ /* 0x000fea0003800000 */
.L_x_13816:
[----:B------:R-:W-:Y:S01]  /*72e0*/  STG.E desc[UR36][R2.64], R28 ;  /* 0x0000001c02007986 */ /* 0x000fe2000c101924 */
[----:B------:R-:W-:Y:S05]  /*72f0*/  EXIT ;  /* 0x000000000000794d */ /* 0x000fea0003800000 */
.L_x_13806:
        /* <DEDUP_REMOVED lines=11> */
.L_x_13819:
[----:B------:R-:W0:Y:S01]  /*73b0*/  I2F.F64.S64 R16, R16 ;  /* 0x0000001000107312 */ /* 0x000e220000301c00 */
[----:B------:R-:W-:-:S05]  /*73c0*/  CS2R R18, SRZ ;  /* 0x0000000000127805 */ /* 0x000fca000001ff00 */
[----:B0-----:R-:W-:Y:S01]  /*73d0*/  STG.E.128 desc[UR36][R2.64], R16 ;  /* 0x0000001002007986 */ /* 0x001fe2000c101d24 */
[----:B------:R-:W-:Y:S05]  /*73e0*/  EXIT ;  /* 0x000000000000794d */ /* 0x000fea0003800000 */
.L_x_13818:
[----:B------:R-:W-:-:S13]  /*73f0*/  ISETP.NE.AND P0, PT, R0, 0xf, PT ;  /* 0x0000000f0000780c */ /* 0x000fda0003f05270 */
[----:B------:R-:W-:Y:S05]  /*7400*/  @!P0 BRA `(.L_x_13820) ;  /* 0x0000000000e88947 */ /* 0x000fea0003800000 */
[----:B------:R-:W-:-:S13]  /*7410*/  ISETP.NE.AND P0, PT, R0, 0x17, PT ;  /* 0x000000170000780c */ /* 0x000fda0003f05270 */
[----:B------:R-:W-:Y:S05]  /*7420*/  @!P0 BRA `(.L_x_13821) ;  /* 0x0000000000908947 */ /* 0x000fea0003800000 */
[----:B------:R-:W-:-:S13]  /*7430*/  ISETP.NE.AND P0, PT, R0, 0x18, PT ;  /* 0x000000180000780c */ /* 0x000fda0003f05270 */
[----:B------:R-:W-:Y:S05]  /*7440*/  @!P0 BRA `(.L_x_13822) ;  /* 0x0000000000448947 */ /* 0x000fea0003800000 */
.L_x_13799:
        /* <DEDUP_REMOVED lines=16> */
.L_x_13823:
[----:B------:R-:W-:Y:S05]  /*7550*/  EXIT ;  /* 0x000000000000794d */ /* 0x000fea0003800000 */
.L_x_13822:
        /* <DEDUP_REMOVED lines=13> */
.L_x_13825:
[----:B------:R-:W-:Y:S05]  /*7630*/  BSYNC.RECONVERGENT B0 ;  /* 0x0000000000007941 */ /* 0x000fea0003800200 */
.L_x_13824:
[----:B------:R-:W-:-:S05]  /*7640*/  LOP3.LUT R5, R0, 0x80, R5, 0xf8, !PT ;  /* 0x0000008000057812 */ /* 0x000fca00078ef805 */
[----:B------:R-:W-:Y:S01]  /*7650*/  STG.E.U8 desc[UR36][R2.64], R5 ;  /* 0x0000000502007986 */ /* 0x000fe2000c101124 */
[----:B------:R-:W-:Y:S05]  /*7660*/  EXIT ;  /* 0x000000000000794d */ /* 0x000fea0003800000 */
.L_x_13821:
        /* <DEDUP_REMOVED lines=12> */
.L_x_13827:
[----:B------:R-:W-:Y:S01]  /*7730*/  IMAD.MOV.U32 R0, RZ, RZ, 0x7f ;  /* 0x0000007fff007424 */ /* 0x000fe200078e00ff */
[----:B------:R-:W-:-:S04]  /*7740*/  ISETP.GT.U32.AND P0, PT, R4, 0x7f800000, PT ;  /* 0x7f8000000400780c */ /* 0x000fc80003f04070 */
[----:B------:R-:W-:-:S09]  /*7750*/  SEL R0, R0, 0x7c, P0 ;  /* 0x0000007c00007807 */ /* 0x000fd20000000000 */
.L_x_13828:
[----:B------:R-:W-:Y:S05]  /*7760*/  BSYNC.RECONVERGENT B0 ;  /* 0x0000000000007941 */ /* 0x000fea0003800200 */
.L_x_13826:
[----:B------:R-:W-:-:S04]  /*7770*/  SHF.R.U32.HI R5, RZ, 0x18, R5 ;  /* 0x00000018ff057819 */ /* 0x000fc80000011605 */
[----:B------:R-:W-:-:S05]  /*7780*/  LOP3.LUT R5, R0, 0x80, R5, 0xf8, !PT ;  /* 0x0000008000057812 */ /* 0x000fca00078ef805 */
[----:B------:R-:W-:Y:S01]  /*7790*/  STG.E.U8 desc[UR36][R2.64], R5 ;  /* 0x0000000502007986 */ /* 0x000fe2000c101124 */
[----:B------:R-:W-:Y:S05]  /*77a0*/  EXIT ;  /* 0x000000000000794d */ /* 0x000fea0003800000 */
.L_x_13820:
[----:B------:R-:W0:Y:S02]  /*77b0*/  I2F.S64 R0, R16 ;  /* 0x0000001000007312 */ /* 0x000e240000301400 */
[----:B0-----:R-:W-:-:S05]  /*77c0*/  F2FP.BF16.F32.PACK_AB R0, RZ, R0 ;  /* 0x00000000ff00723e */ /* 0x001fca00000010ff */
[----:B------:R-:W-:Y:S01]  /*77d0*/  STG.E.U16 desc[UR36][R2.64], R0 ;  /* 0x0000000002007986 */ /* 0x000fe2000c101524 */
[----:B------:R-:W-:Y:S05]  /*77e0*/  EXIT ;  /* 0x000000000000794d */ /* 0x000fea0003800000 */
.L_x_13829:
        /* <DEDUP_REMOVED lines=9> */
.L_x_32443:


//--------------------- .text._ZN2at6native18elementwise_kernelILi128ELi2EZNS0_22gpu_kernel_impl_nocastINS0_13BUnaryFunctorIlllZZZNS0_21heaviside_kernel_cudaERNS_18TensorIteratorBaseEENKUlvE_clEvENKUlvE2_clEvEUlllE_EEEEvS5_RKT_EUliE_EEviT1_ --------------------------
	.section	.text._ZN2at6native18elementwise_kernelILi128ELi2EZNS0_22gpu_kernel_impl_nocastINS0_13BUnaryFunctorIlllZZZNS0_21heaviside_kernel_cudaERNS_18TensorIteratorBaseEENKUlvE_clEvENKUlvE2_clEvEUlllE_EEEEvS5_RKT_EUliE_EEviT1_,"ax",@progbits
	.align	128
        .global         _ZN2at6native18elementwise_kernelILi128ELi2EZNS0_22gpu_kernel_impl_nocastINS0_13BUnaryFunctorIlllZZZNS0_21heaviside_kernel_cudaERNS_18TensorIteratorBaseEENKUlvE_clEvENKUlvE2_clEvEUlllE_EEEEvS5_RKT_EUliE_EEviT1_
        .type           _ZN2at6native18elementwise_kernelILi128ELi2EZNS0_22gpu_kernel_impl_nocastINS0_13BUnaryFunctorIlllZZZNS0_21heaviside_kernel_cudaERNS_18TensorIteratorBaseEENKUlvE_clEvENKUlvE2_clEvEUlllE_EEEEvS5_RKT_EUliE_EEviT1_,@function
        .size           _ZN2at6native18elementwise_kernelILi128ELi2EZNS0_22gpu_kernel_impl_nocastINS0_13BUnaryFunctorIlllZZZNS0_21heaviside_kernel_cudaERNS_18TensorIteratorBaseEENKUlvE_clEvENKUlvE2_clEvEUlllE_EEEEvS5_RKT_EUliE_EEviT1_,(.L_x_32444 - _ZN2at6native18elementwise_kernelILi128ELi2EZNS0_22gpu_kernel_impl_nocastINS0_13BUnaryFunctorIlllZZZNS0_21heaviside_kernel_cudaERNS_18TensorIteratorBaseEENKUlvE_clEvENKUlvE2_clEvEUlllE_EEEEvS5_RKT_EUliE_EEviT1_)
        .other          _ZN2at6native18elementwise_kernelILi128ELi2EZNS0_22gpu_kernel_impl_nocastINS0_13BUnaryFunctorIlllZZZNS0_21heaviside_kernel_cudaERNS_18TensorIteratorBaseEENKUlvE_clEvENKUlvE2_clEvEUlllE_EEEEvS5_RKT_EUliE_EEviT1_,@"STO_CUDA_ENTRY STV_DEFAULT"
_ZN2at6native18elementwise_kernelILi128ELi2EZNS0_22gpu_kernel_impl_nocastINS0_13BUnaryFunctorIlllZZZNS0_21heaviside_kernel_cudaERNS_18TensorIteratorBaseEENKUlvE_clEvENKUlvE2_clEvEUlllE_EEEEvS5_RKT_EUliE_EEviT1_:
.text._ZN2at6native18elementwise_kernelILi128ELi2EZNS0_22gpu_kernel_impl_nocastINS0_13BUnaryFunctorIlllZZZNS0_21heaviside_kernel_cudaERNS_18TensorIteratorBaseEENKUlvE_clEvENKUlvE2_clEvEUlllE_EEEEvS5_RKT_EUliE_EEviT1_:
        /* <DEDUP_REMOVED lines=17> */
[----:B------:R-:W-:-:S02]  /*0110*/  IADD3 R3, PT, PT, R3, 0x80, RZ ;  /* 0x0000008003037810 */ /* 0x000fc40007ffe0ff */
[C---:B--2---:R-:W-:Y:S02]  /*0120*/  ISETP.NE.U32.AND P0, PT, R4.reuse, RZ, PT ;  /* 0x000000ff0400720c */ /* 0x044fe40003f05070 */
[----:B------:R-:W-:Y:S02]  /*0130*/  ISETP.GT.U32.AND P1, PT, R4, RZ, PT ;  /* 0x000000ff0400720c */ /* 0x000fe40003f24070 */
[C---:B------:R-:W-:Y:S02]  /*0140*/  ISETP.NE.AND.EX P0, PT, R5.reuse, RZ, PT, P0 ;  /* 0x000000ff0500720c */ /* 0x040fe40003f05300 */
[----:B------:R-:W-:Y:S02]  /*0150*/  ISETP.GT.AND.EX P1, PT, R5, RZ, PT, P1 ;  /* 0x000000ff0500720c */ /* 0x000fe40003f24310 */
[----:B-1----:R-:W-:Y:S02]  /*0160*/  SEL R9, R9, RZ, !P0 ;  /* 0x000000ff09097207 */ /* 0x002fe40004000000 */
[----:B------:R-:W-:-:S07]  /*0170*/  SEL R8, RZ, 0x1, !P1 ;  /* 0x00000001ff087807 */ /* 0x000fce0004800000 */
[----:B------:R-:W0:Y:S02]  /*0180*/  @!P0 LDC R8, c[0x0][0x598] ;  /* 0x00016600ff088b82 */ /* 0x000e240000000800 */
[----:B0-----:R0:W-:Y:S02]  /*0190*/  STG.E.64 desc[UR6][R6.64], R8 ;  /* 0x0000000806007986 */ /* 0x0011e4000c101b06 */
.L_x_13832:
[----:B------:R-:W-:Y:S05]  /*01a0*/  BSYNC.RECONVERGENT B0 ;  /* 0x0000000000007941 */ /* 0x000fea0003800200 */
.L_x_13831:
[----:B------:R-:W-:-:S13]  /*01b0*/  ISETP.GE.AND P0, PT, R3, UR4, PT ;  /* 0x0000000403007c0c */ /* 0x000fda000bf06270 */
[----:B------:R-:W-:Y:S05]  /*01c0*/  @P0 EXIT ;  /* 0x000000000000094d */ /* 0x000fea0003800000 */
[----:B------:R-:W1:Y:S02]  /*01d0*/  LDC.64 R4, c[0x0][0x588] ;  /* 0x00016200ff047b82 */ /* 0x000e640000000a00 */
[----:B-1----:R-:W2:Y:S06]  /*01e0*/  LDG.E.64 R2, desc[UR6][R4.64] ;  /* 0x0000000604027981 */ /* 0x002eac000c1e1b00 */
[----:B0-----:R-:W0:Y:S01]  /*01f0*/  LDC.64 R6, c[0x0][0x580] ;  /* 0x00016000ff067b82 */ /* 0x001e220000000a00 */
[C---:B--2---:R-:W-:Y:S02]  /*0200*/  ISETP.NE.U32.AND P0, PT, R2.reuse, RZ, PT ;  /* 0x000000ff0200720c */ /* 0x044fe40003f05070 */
[----:B------:R-:W-:-:S02]  /*0210*/  ISETP.GT.U32.AND P1, PT, R2, RZ, PT ;  /* 0x000000ff0200720c */ /* 0x000fc40003f24070 */
[C---:B------:R-:W-:Y:S02]  /*0220*/  ISETP.NE.AND.EX P0, PT, R3.reuse, RZ, PT, P0 ;  /* 0x000000ff0300720c */ /* 0x040fe40003f05300 */
[----:B------:R-:W-:Y:S02]  /*0230*/  ISETP.GT.AND.EX P1, PT, R3, RZ, PT, P1 ;  /* 0x000000ff0300720c */ /* 0x000fe40003f24310 */
[----:B------:R-:W1:Y:S02]  /*0240*/  LDC R3, c[0x0][0x59c] ;  /* 0x00016700ff037b82 */ /* 0x000e640000000800 */
[----:B------:R-:W-:-:S07]  /*0250*/  SEL R2, RZ, 0x1, !P1 ;  /* 0x00000001ff027807 */ /* 0x000fce0004800000 */
[----:B------:R-:W0:Y:S01]  /*0260*/  @!P0 LDC R2, c[0x0][0x598] ;  /* 0x00016600ff028b82 */ /* 0x000e220000000800 */
[----:B-1----:R-:W-:-:S05]  /*0270*/  SEL R3, R3, RZ, !P0 ;  /* 0x000000ff03037207 */ /* 0x002fca0004000000 */
[----:B0-----:R-:W-:Y:S01]  /*0280*/  STG.E.64 desc[UR6][R6.64], R2 ;  /* 0x0000000206007986 */ /* 0x001fe2000c101b06 */
[----:B------:R-:W-:Y:S05]  /*0290*/  EXIT ;  /* 0x000000000000794d */ /* 0x000fea0003800000 */
.L_x_13830:
        /* <DEDUP_REMOVED lines=305> */
.L_x_13835:
[----:B------:R-:W0:Y:S01]  /*15b0*/  LDCU.128 UR8, c[0x0][0x580] ;  /* 0x0000b000ff0877ac */ /* 0x000e220008000c00 */
[----:B------:R-:W1:Y:S01]  /*15c0*/  LDC R10, c[0x0][0x59c] ;  /* 0x00016700ff0a7b82 */ /* 0x000e620000000800 */
[----:B0-----:R-:W-:-:S05]  /*15d0*/  IADD3 R6, P0, PT, R4, UR10, RZ ;  /* 0x0000000a04067c10 */ /* 0x001fca000ff1e0ff */
[----:B------:R-:W-:-:S06]  /*15e0*/  IMAD.X R7, RZ, RZ, UR11, P0 ;  /* 0x0000000bff077e24 */ /* 0x000fcc00080e06ff */
[----:B------:R-:W2:Y:S01]  /*15f0*/  LDG.E.64 R6, desc[UR6][R6.64] ;  /* 0x0000000606067981 */ /* 0x000ea2000c1e1b00 */
[----:B------:R-:W-:Y:S02]  /*1600*/  IADD3 R3, PT, PT, R3, 0x80, RZ ;  /* 0x0000008003037810 */ /* 0x000fe40007ffe0ff */
[C---:B--2---:R-:W-:Y:S02]  /*1610*/  ISETP.NE.U32.AND P0, PT, R6.reuse, RZ, PT ;  /* 0x000000ff0600720c */ /* 0x044fe40003f05070 */
[----:B------:R-:W-:Y:S02]  /*1620*/  ISETP.GT.U32.AND P1, PT, R6, RZ, PT ;  /* 0x000000ff0600720c */ /* 0x000fe40003f24070 */
[C---:B------:R-:W-:Y:S02]  /*1630*/  ISETP.NE.AND.EX P0, PT, R7.reuse, RZ, PT, P0 ;  /* 0x000000ff0700720c */ /* 0x040fe40003f05300 */
[----:B------:R-:W-:-:S04]  /*1640*/  ISETP.GT.AND.EX P1, PT, R7, RZ, PT, P1 ;  /* 0x000000ff0700720c */ /* 0x000fc80003f24310 */
[----:B------:R-:W-:Y:S02]  /*1650*/  SEL R4, RZ, 0x1, !P1 ;  /* 0x00000001ff047807 */ /* 0x000fe40004800000 */
[----:B------:R-:W-:Y:S02]  /*1660*/  IADD3 R8, P1, PT, R5, UR8, RZ ;  /* 0x0000000805087c10 */ /* 0x000fe4000ff3e0ff */
[----:B-1----:R-:W-:Y:S02]  /*1670*/  SEL R5, R10, RZ, !P0 ;  /* 0x000000ff0a057207 */ /* 0x002fe40004000000 */
[----:B------:R-:W-:Y:S01]  /*1680*/  IADD3.X R9, PT, PT, RZ, UR9, RZ, P1, !PT ;  /* 0x00000009ff097c10 */ /* 0x000fe20008ffe4ff */
[----:B------:R-:W0:Y:S04]  /*1690*/  @!P0 LDC R4, c[0x0][0x598] ;  /* 0x00016600ff048b82 */ /* 0x000e280000000800 */
[----:B0-----:R0:W-:Y:S04]  /*16a0*/  STG.E.64 desc[UR6][R8.64], R4 ;  /* 0x0000000408007986 */ /* 0x0011e8000c101b06 */
.L_x_13834:
[----:B------:R-:W-:Y:S05]  /*16b0*/  BSYNC.RECONVERGENT B0 ;  /* 0x0000000000007941 */ /* 0x000fea0003800200 */
.L_x_13833:
        /* <DEDUP_REMOVED lines=300> */
.L_x_13836:
[----:B------:R-:W0:Y:S01]  /*2980*/  LDCU.128 UR8, c[0x0][0x580] ;  /* 0x0000b000ff0877ac */ /* 0x000e220008000c00 */
[----:B------:R-:W1:Y:S01]  /*2990*/  LDC R0, c[0x0][0x59c] ;  /* 0x00016700ff007b82 */ /* 0x000e620000000800 */
[----:B0-----:R-:W-:-:S04]  /*29a0*/  IADD3 R4, P0, PT, R2, UR10, RZ ;  /* 0x0000000a02047c10 */ /* 0x001fc8000ff1e0ff */
[----:B------:R-:W-:-:S06]  /*29b0*/  IADD3.X R5, PT, PT, RZ, UR11, RZ, P0, !PT ;  /* 0x0000000bff057c10 */ /* 0x000fcc00087fe4ff */
[----:B------:R-:W2:Y:S02]  /*29c0*/  LDG.E.64 R4, desc[UR6][R4.64] ;  /* 0x0000000604047981 */ /* 0x000ea4000c1e1b00 */
        /* <DEDUP_REMOVED lines=9> */
[----:B0-----:R-:W-:Y:S01]  /*2a60*/  STG.E.64 desc[UR6][R6.64], R2 ;  /* 0x0000000206007986 */ /* 0x001fe2000c101b06 */
[----:B------:R-:W-:Y:S05]  /*2a70*/  EXIT ;  /* 0x000000000000794d */ /* 0x000fea0003800000 */
.L_x_13837:
        /* <DEDUP_REMOVED lines=16> */
.L_x_32444:


//--------------------- .text._ZN2at6native27unrolled_elementwise_kernelINS0_13BUnaryFunctorIlllZZZNS0_21heaviside_kernel_cudaERNS_18TensorIteratorBaseEENKUlvE_clEvENKUlvE2_clEvEUlllE_EESt5arrayIPcLm2EELi4E23TrivialOffsetCalculatorILi1EjESD_NS0_6memory15LoadWithoutCastENSE_16StoreWithoutCastEEEviT_T0_T2_T3_T4_T5_ --------------------------
	.section	.text._ZN2at6native27unrolled_elementwise_kernelINS0_13BUnaryFunctorIlllZZZNS0_21heaviside_kernel_cudaERNS_18TensorIteratorBaseEENKUlvE_clEvENKUlvE2_clEvEUlllE_EESt5arrayIPcLm2EELi4E23TrivialOffsetCalculatorILi1EjESD_NS0_6memory15LoadWithoutCastENSE_16StoreWithoutCastEEEviT_T0_T2_T3_T4_T5_,"ax",@progbits
	.align	128
        .global         _ZN2at6native27unrolled_elementwise_kernelINS0_13BUnaryFunctorIlllZZZNS0_21heaviside_kernel_cudaERNS_18TensorIteratorBaseEENKUlvE_clEvENKUlvE2_clEvEUlllE_EESt5arrayIPcLm2EELi4E23TrivialOffsetCalculatorILi1EjESD_NS0_6memory15LoadWithoutCastENSE_16StoreWithoutCastEEEviT_T0_T2_T3_T4_T5_
        .type           _ZN2at6native27unrolled_elementwise_kernelINS0_13BUnaryFunctorIlllZZZNS0_21heaviside_kernel_cudaERNS_18TensorIteratorBaseEENKUlvE_clEvENKUlvE2_clEvEUlllE_EESt5arrayIPcLm2EELi4E23TrivialOffsetCalculatorILi1EjESD_NS0_6memory15LoadWithoutCastENSE_16StoreWithoutCastEEEviT_T0_T2_T3_T4_T5_,@function
        .size           _ZN2at6native27unrolled_elementwise_kernelINS0_13BUnaryFunctorIlllZZZNS0_21heaviside_kernel_cudaERNS_18TensorIteratorBaseEENKUlvE_clEvENKUlvE2_clEvEUlllE_EESt5arrayIPcLm2EELi4E23TrivialOffsetCalculatorILi1EjESD_NS0_6memory15LoadWithoutCastENSE_16StoreWithoutCastEEEviT_T0_T2_T3_T4_T5_,(.L_x_32445 - _ZN2at6native27unrolled_elementwise_kernelINS0_13BUnaryFunctorIlllZZZNS0_21heaviside_kernel_cudaERNS_18TensorIteratorBaseEENKUlvE_clEvENKUlvE2_clEvEUlllE_EESt5arrayIPcLm2EELi4E23TrivialOffsetCalculatorILi1EjESD_NS0_6memory15LoadWithoutCastENSE_16StoreWithoutCastEEEviT_T0_T2_T3_T4_T5_)
        .other          _ZN2at6native27unrolled_elementwise_kernelINS0_13BUnaryFunctorIlllZZZNS0_21heaviside_kernel_cudaERNS_18TensorIteratorBaseEENKUlvE_clEvENKUlvE2_clEvEUlllE_EESt5arrayIPcLm2EELi4E23TrivialOffsetCalculatorILi1EjESD_NS0_6memory15LoadWithoutCastENSE_16StoreWithoutCastEEEviT_T0_T2_T3_T4_T5_,@"STO_CUDA_ENTRY STV_DEFAULT"
_ZN2at6native27unrolled_elementwise_kernelINS0_13BUnaryFunctorIlllZZZNS0_21heaviside_kernel_cudaERNS_18TensorIteratorBaseEENKUlvE_clEvENKUlvE2_clEvEUlllE_EESt5arrayIPcLm2EELi4E23TrivialOffsetCalculatorILi1EjESD_NS0_6memory15LoadWithoutCastENSE_16StoreWithoutCastEEEviT_T0_T2_T3_T4_T5_:
.text._ZN2at6native27unrolled_elementwise_kernelINS0_13BUnaryFunctorIlllZZZNS0_21heaviside_kernel_cudaERNS_18TensorIteratorBaseEENKUlvE_clEvENKUlvE2_clEvEUlllE_EESt5arrayIPcLm2EELi4E23TrivialOffsetCalculatorILi1EjESD_NS0_6memory15LoadWithoutCastENSE_16StoreWithoutCastEEEviT_T0_T2_T3_T4_T5_:
        /* <DEDUP_REMOVED lines=18> */
[----:B------:R-:W-:-:S04]  /*0120*/  CS2R R8, SRZ ;  /* 0x0000000000087805 */ /* 0x000fc8000001ff00 */
[----:B-1----:R-:W3:Y:S07]  /*0130*/  @!P0 LDG.E.64 R22, desc[UR4][R12.64] ;  /* 0x000000040c168981 */ /* 0x002eee000c1e1b00 */
[----:B------:R-:W-:Y:S01]  /*0140*/  @!P3 IMAD R21, R5, 0x200, R2 ;  /* 0x000002000515b824 */ /* 0x000fe200078e0202 */
[----:B------:R-:W0:Y:S01]  /*0150*/  @!P3 LDC.64 R10, c[0x0][0x3a0] ;  /* 0x0000e800ff0abb82 */ /* 0x000e220000000a00 */
[----:B------:R-:W-:Y:S02]  /*0160*/  @!P3 VIADD R2, R2, 0x80 ;  /* 0x000000800202b836 */ /* 0x000fe40000000000 */
[----:B--2---:R-:W-:-:S03]  /*0170*/  @!P1 IMAD.WIDE.U32 R14, R17, 0x8, R14 ;  /* 0x00000008110e9825 */ /* 0x004fc600078e000e */
[----:B------:R-:W-:Y:S02]  /*0180*/  ISETP.GE.AND P2, PT, R2, R3, PT ;  /* 0x000000030200720c */ /* 0x000fe40003f46270 */
[----:B------:R-:W-:Y:S01]  /*0190*/  CS2R R16, SRZ ;  /* 0x0000000000107805 */ /* 0x000fe2000001ff00 */
[----:B------:R-:W2:Y:S10]  /*01a0*/  @!P1 LDG.E.64 R8, desc[UR4][R14.64] ;  /* 0x000000040e089981 */ /* 0x000eb4000c1e1b00 */
[----:B------:R-:W1:Y:S01]  /*01b0*/  @!P2 LDC.64 R6, c[0x0][0x3a0] ;  /* 0x0000e800ff06ab82 */ /* 0x000e620000000a00 */
[----:B------:R-:W-:-:S02]  /*01c0*/  @!P2 IMAD R19, R5, 0x200, R2 ;  /* 0x000002000513a824 */ /* 0x000fc400078e0202 */
[----:B0-----:R-:W-:Y:S01]  /*01d0*/  @!P3 IMAD.WIDE.U32 R20, R21, 0x8, R10 ;  /* 0x000000081514b825 */ /* 0x001fe200078e000a */
[----:B------:R-:W-:-:S06]  /*01e0*/  CS2R R10, SRZ ;  /* 0x00000000000a7805 */ /* 0x000fcc000001ff00 */
[----:B------:R-:W4:Y:S01]  /*01f0*/  @!P3 LDG.E.64 R10, desc[UR4][R20.64] ;  /* 0x00000004140ab981 */ /* 0x000f22000c1e1b00 */
[----:B-1----:R-:W-:Y:S02]  /*0200*/  @!P2 IMAD.WIDE.U32 R18, R19, 0x8, R6 ;  /* 0x000000081312a825 */ /* 0x002fe400078e0006 */
[----:B------:R-:W0:Y:S03]  /*0210*/  LDC.64 R6, c[0x0][0x390] ;  /* 0x0000e400ff067b82 */ /* 0x000e260000000a00 */
[----:B------:R-:W5:Y:S01]  /*0220*/  @!P2 LDG.E.64 R16, desc[UR4][R18.64] ;  /* 0x000000041210a981 */ /* 0x000f62000c1e1b00 */
[----:B------:R-:W-:Y:S04]  /*0230*/  BSSY.RECONVERGENT B0, `(.L_x_13838) ;  /* 0x0000033000007945 */ /* 0x000fe80003800200 */
[----:B------:R-:W-:Y:S01]  /*0240*/  BSSY.RELIABLE B1, `(.L_x_13839) ;  /* 0x000002b000017945 */ /* 0x000fe20003800100 */
[----:B---3--:R-:W-:-:S04]  /*0250*/  ISETP.GT.U32.AND P2, PT, R22, RZ, PT ;  /* 0x000000ff1600720c */ /* 0x008fc80003f44070 */
[----:B------:R-:W-:Y:S02]  /*0260*/  ISETP.GT.AND.EX P2, PT, R23, RZ, PT, P2 ;  /* 0x000000ff1700720c */ /* 0x000fe40003f44320 */
[----:B------:R-:W-:Y:S02]  /*0270*/  ISETP.NE.U32.AND P0, PT, R22, RZ, PT ;  /* 0x000000ff1600720c */ /* 0x000fe40003f05070 */
[C---:B--2---:R-:W-:Y:S02]  /*0280*/  ISETP.GT.U32.AND P1, PT, R8.reuse, RZ, PT ;  /* 0x000000ff0800720c */ /* 0x044fe40003f24070 */
[----:B------:R-:W-:Y:S02]  /*0290*/  ISETP.NE.U32.AND P4, PT, R8, RZ, PT ;  /* 0x000000ff0800720c */ /* 0x000fe40003f85070 */
[C---:B------:R-:W-:Y:S02]  /*02a0*/  ISETP.GT.AND.EX P1, PT, R9.reuse, RZ, PT, P1 ;  /* 0x000000ff0900720c */ /* 0x040fe40003f24310 */
[----:B------:R-:W-:-:S02]  /*02b0*/  ISETP.NE.AND.EX P4, PT, R9, RZ, PT, P4 ;  /* 0x000000ff0900720c */ /* 0x000fc40003f85340 */
[----:B------:R-:W-:Y:S02]  /*02c0*/  SEL R9, RZ, 0x1, !P2 ;  /* 0x00000001ff097807 */ /* 0x000fe40005000000 */
[----:B------:R-:W-:Y:S02]  /*02d0*/  ISETP.NE.AND.EX P0, PT, R23, RZ, PT, P0 ;  /* 0x000000ff1700720c */ /* 0x000fe40003f05300 */
[C---:B----4-:R-:W-:Y:S02]  /*02e0*/  ISETP.NE.U32.AND P3, PT, R10.reuse, RZ, PT ;  /* 0x000000ff0a00720c */ /* 0x050fe40003f65070 */
[----:B------:R-:W-:Y:S02]  /*02f0*/  ISETP.GT.U32.AND P6, PT, R10, RZ, PT ;  /* 0x000000ff0a00720c */ /* 0x000fe40003fc4070 */
[C---:B------:R-:W-:Y:S02]  /*0300*/  ISETP.NE.AND.EX P3, PT, R11.reuse, RZ, PT, P3 ;  /* 0x000000ff0b00720c */ /* 0x040fe40003f65330 */
[----:B------:R-:W-:-:S02]  /*0310*/  ISETP.GT.AND.EX P6, PT, R11, RZ, PT, P6 ;  /* 0x000000ff0b00720c */ /* 0x000fc40003fc4360 */
[----:B------:R-:W-:Y:S02]  /*0320*/  SEL R11, RZ, 0x1, !P1 ;  /* 0x00000001ff0b7807 */ /* 0x000fe40004800000 */
[----:B------:R-:W-:Y:S02]  /*0330*/  ISETP.GE.AND P1, PT, R0, R3, PT ;  /* 0x000000030000720c */ /* 0x000fe40003f26270 */
[----:B-----5:R-:W-:-:S04]  /*0340*/  ISETP.NE.U32.AND P2, PT, R16, RZ, PT ;  /* 0x000000ff1000720c */ /* 0x020fc80003f45070 */
[----:B------:R-:W-:Y:S02]  /*0350*/  ISETP.NE.AND.EX P2, PT, R17, RZ, PT, P2 ;  /* 0x000000ff1100720c */ /* 0x000fe40003f45320 */
[----:B------:R-:W-:Y:S02]  /*0360*/  ISETP.GT.U32.AND P5, PT, R16, RZ, PT ;  /* 0x000000ff1000720c */ /* 0x000fe40003fa4070 */
[-C--:B0-----:R-:W-:Y:S02]  /*0370*/  SEL R16, R9, R6.reuse, P0 ;  /* 0x0000000609107207 */ /* 0x081fe40000000000 */
[----:B------:R-:W-:Y:S02]  /*0380*/  SEL R9, RZ, 0x1, !P6 ;  /* 0x00000001ff097807 */ /* 0x000fe40007000000 */
[----:B------:R-:W-:Y:S02]  /*0390*/  ISETP.GT.AND.EX P5, PT, R17, RZ, PT, P5 ;  /* 0x000000ff1100720c */ /* 0x000fe40003fa4350 */
[----:B------:R-:W-:-:S02]  /*03a0*/  SEL R12, R11, R6, P4 ;  /* 0x000000060b0c7207 */ /* 0x000fc40002000000 */
[----:B------:R-:W-:Y:S02]  /*03b0*/  SEL R10, R9, R6, P3 ;  /* 0x00000006090a7207 */ /* 0x000fe40001800000 */
[C---:B------:R-:W-:Y:S02]  /*03c0*/  SEL R17, R7.reuse, RZ, !P0 ;  /* 0x000000ff07117207 */ /* 0x040fe40004000000 */
[C---:B------:R-:W-:Y:S02]  /*03d0*/  SEL R13, R7.reuse, RZ, !P4 ;  /* 0x000000ff070d7207 */ /* 0x040fe40006000000 */
[C---:B------:R-:W-:Y:S02]  /*03e0*/  SEL R11, R7.reuse, RZ, !P3 ;  /* 0x000000ff070b7207 */ /* 0x040fe40005800000 */
[----:B------:R-:W-:Y:S02]  /*03f0*/  SEL R9, R7, RZ, !P2 ;  /* 0x000000ff07097207 */ /* 0x000fe40005000000 */
        /* <DEDUP_REMOVED lines=15> */
.L_x_13840:
[----:B------:R-:W-:Y:S05]  /*04f0*/  BSYNC.RELIABLE B1 ;  /* 0x0000000000017941 */ /* 0x000fea0003800100 */
.L_x_13839:
[----:B------:R-:W-:-:S13]  /*0500*/  ISETP.GE.AND P0, PT, R0, R3, PT ;  /* 0x000000030000720c */ /* 0x000fda0003f06270 */
[----:B0-----:R-:W0:Y:S01]  /*0510*/  @!P0 LDC.64 R12, c[0x0][0x398] ;  /* 0x0000e600ff0c8b82 */ /* 0x001e220000000a00 */
[----:B------:R-:W-:Y:S02]  /*0520*/  @!P0 IMAD R7, R5, 0x200, R0 ;  /* 0x0000020005078824 */ /* 0x000fe400078e0200 */
[----:B------:R-:W-:Y:S02]  /*0530*/  @!P0 VIADD R0, R0, 0x80 ;  /* 0x0000008000008836 */ /* 0x000fe40000000000 */
[----:B0-----:R-:W-:-:S05]  /*0540*/  @!P0 IMAD.WIDE.U32 R12, R7, 0x8, R12 ;  /* 0x00000008070c8825 */ /* 0x001fca00078e000c */
[----:B------:R1:W-:Y:S02]  /*0550*/  @!P0 STG.E.64 desc[UR4][R12.64], R10 ;  /* 0x0000000a0c008986 */ /* 0x0003e4000c101b04 */
.L_x_13841:
[----:B------:R-:W-:Y:S05]  /*0560*/  BSYNC.RECONVERGENT B0 ;  /* 0x0000000000007941 */ /* 0x000fea0003800200 */
.L_x_13838:
[----:B------:R-:W-:Y:S05]  /*0570*/  WARPSYNC.ALL ;  /* 0x0000000000007948 */ /* 0x000fea0003800000 */
[----:B------:R-:W-:-:S13]  /*0580*/  ISETP.GE.AND P0, PT, R0, R3, PT ;  /* 0x000000030000720c */ /* 0x000fda0003f06270 */
[----:B------:R-:W-:Y:S05]  /*0590*/  @P0 EXIT ;  /* 0x000000000000094d */ /* 0x000fea0003800000 */
[----:B------:R-:W2:Y:S01]  /*05a0*/  LDC.64 R2, c[0x0][0x398] ;  /* 0x0000e600ff027b82 */ /* 0x000ea20000000a00 */
[----:B------:R-:W-:Y:S02]  /*05b0*/  IMAD R5, R5, 0x200, R0 ;  /* 0x0000020005057824 */ /* 0x000fe400078e0200 */
[----:B------:R-:W-:Y:S02]  /*05c0*/  IMAD.MOV.U32 R8, RZ, RZ, R6 ;  /* 0x000000ffff087224 */ /* 0x000fe400078e0006 */
[----:B--2---:R-:W-:-:S05]  /*05d0*/  IMAD.WIDE.U32 R2, R5, 0x8, R2 ;  /* 0x0000000805027825 */ /* 0x004fca00078e0002 */
[----:B------:R-:W-:Y:S01]  /*05e0*/  STG.E.64 desc[UR4][R2.64], R8 ;  /* 0x0000000802007986 */ /* 0x000fe2000c101b04 */
[----:B------:R-:W-:Y:S05]  /*05f0*/  EXIT ;  /* 0x000000000000794d */ /* 0x000fea0003800000 */
.L_x_13842:
        /* <DEDUP_REMOVED lines=16> */
.L_x_32445:


//--------------------- .text._ZN2at6native29vectorized_elementwise_kernelILi2ENS0_13BUnaryFunctorIlllZZZNS0_21heaviside_kernel_cudaERNS_18TensorIteratorBaseEENKUlvE_clEvENKUlvE2_clEvEUlllE_EESt5arrayIPcLm2EEEEviT0_T1_ --------------------------
	.section	.text._ZN2at6native29vectorized_elementwise_kernelILi2ENS0_13BUnaryFunctorIlllZZZNS0_21heaviside_kernel_cudaERNS_18TensorIteratorBaseEENKUlvE_clEvENKUlvE2_clEvEUlllE_EESt5arrayIPcLm2EEEEviT0_T1_,"ax",@progbits
	.align	128
        .global         _ZN2at6native29vectorized_elementwise_kernelILi2ENS0_13BUnaryFunctorIlllZZZNS0_21heaviside_kernel_cudaERNS_18TensorIteratorBaseEENKUlvE_clEvENKUlvE2_clEvEUlllE_EESt5arrayIPcLm2EEEEviT0_T1_
        .type           _ZN2at6native29vectorized_elementwise_kernelILi2ENS0_13BUnaryFunctorIlllZZZNS0_21heaviside_kernel_cudaERNS_18TensorIteratorBaseEENKUlvE_clEvENKUlvE2_clEvEUlllE_EESt5arrayIPcLm2EEEEviT0_T1_,@function
        .size           _ZN2at6native29vectorized_elementwise_kernelILi2ENS0_13BUnaryFunctorIlllZZZNS0_21heaviside_kernel_cudaERNS_18TensorIteratorBaseEENKUlvE_clEvENKUlvE2_clEvEUlllE_EESt5arrayIPcLm2EEEEviT0_T1_,(.L_x_32446 - _ZN2at6native29vectorized_elementwise_kernelILi2ENS0_13BUnaryFunctorIlllZZZNS0_21heaviside_kernel_cudaERNS_18TensorIteratorBaseEENKUlvE_clEvENKUlvE2_clEvEUlllE_EESt5arrayIPcLm2EEEEviT0_T1_)
        .other          _ZN2at6native29vectorized_elementwise_kernelILi2ENS0_13BUnaryFunctorIlllZZZNS0_21heaviside_kernel_cudaERNS_18TensorIteratorBaseEENKUlvE_clEvENKUlvE2_clEvEUlllE_EESt5arrayIPcLm2EEEEviT0_T1_,@"STO_CUDA_ENTRY STV_DEFAULT"
_ZN2at6native29vectorized_elementwise_kernelILi2ENS0_13BUnaryFunctorIlllZZZNS0_21heaviside_kernel_cudaERNS_18TensorIteratorBaseEENKUlvE_clEvENKUlvE2_clEvEUlllE_EESt5arrayIPcLm2EEEEviT0_T1_:
.text._ZN2at6native29vectorized_elementwise_kernelILi2ENS0_13BUnaryFunctorIlllZZZNS0_21heaviside_kernel_cudaERNS_18TensorIteratorBaseEENKUlvE_clEvENKUlvE2_clEvEUlllE_EESt5arrayIPcLm2EEEEviT0_T1_:
        /* <DEDUP_REMOVED lines=8> */
[----:B------:R-:W0:Y:S02]  /*0080*/  S2R R27, SR_TID.X ;  /* 0x00000000001b7919 */ /* 0x000e240000002100 */
        /* <DEDUP_REMOVED lines=10> */
[----:B0-----:R-:W-:Y:S01]  /*0130*/  @!P6 IMAD.WIDE.U32 R6, R3, 0x8, R6 ;  /* 0x000000080306e825 */ /* 0x001fe200078e0006 */
[----:B------:R-:W-:-:S06]  /*0140*/  CS2R R2, SRZ ;  /* 0x0000000000027805 */ /* 0x000fcc000001ff00 */
[----:B------:R0:W2:Y:S05]  /*0150*/  @!P6 LDG.E.64 R2, desc[UR4][R6.64] ;  /* 0x000000040602e981 */ /* 0x0000aa000c1e1b00 */
        /* <DEDUP_REMOVED lines=9> */
[----:B0-----:R-:W-:Y:S01]  /*01f0*/  CS2R R6, SRZ ;  /* 0x0000000000067805 */ /* 0x001fe2000001ff00 */
[----:B------:R-:W-:Y:S01]  /*0200*/  @!P2 VIADD R27, R27, 0x80 ;  /* 0x000000801b1ba836 */ /* 0x000fe20000000000 */
[----:B------:R-:W0:Y:S04]  /*0210*/  @!P2 LDC.64 R14, c[0x0][0x3a0] ;  /* 0x0000e800ff0eab82 */ /* 0x000e280000000a00 */
[----:B------:R-:W-:-:S13]  /*0220*/  ISETP.GE.U32.AND P1, PT, R27, R22, PT ;  /* 0x000000161b00720c */ /* 0x000fda0003f26070 */
[----:B------:R-:W-:Y:S01]  /*0230*/  @!P1 IMAD.IADD R21, R0, 0x1, R27 ;  /* 0x0000000100159824 */ /* 0x000fe200078e021b */
[----:B------:R-:W5:Y:S01]  /*0240*/  @!P1 LDC.64 R18, c[0x0][0x3a0] ;  /* 0x0000e800ff129b82 */ /* 0x000f620000000a00 */
[----:B------:R-:W-:-:S05]  /*0250*/  @!P1 VIADD R27, R27, 0x80 ;  /* 0x000000801b1b9836 */ /* 0x000fca0000000000 */
[----:B------:R-:W-:Y:S01]  /*0260*/  ISETP.GE.U32.AND P0, PT, R27, R22, PT ;  /* 0x000000161b00720c */ /* 0x000fe20003f06070 */
[----:B---3--:R-:W-:-:S04]  /*0270*/  @!P4 IMAD.WIDE.U32 R10, R4, 0x8, R10 ;  /* 0x00000008040ac825 */ /* 0x008fc800078e000a */
[----:B-1----:R-:W-:-:S08]  /*0280*/  @!P5 IMAD.WIDE.U32 R12, R5, 0x8, R12 ;  /* 0x00000008050cd825 */ /* 0x002fd000078e000c */
[----:B------:R-:W-:Y:S01]  /*0290*/  @!P0 IMAD.IADD R25, R0, 0x1, R27 ;  /* 0x0000000100198824 */ /* 0x000fe200078e021b */
[----:B------:R1:W3:Y:S01]  /*02a0*/  @!P4 LDG.E.64 R6, desc[UR4][R10.64] ;  /* 0x000000040a06c981 */ /* 0x0002e2000c1e1b00 */
[----:B------:R-:W-:-:S05]  /*02b0*/  @!P0 VIADD R27, R27, 0x80 ;  /* 0x000000801b1b8836 */ /* 0x000fca0000000000 */
[----:B------:R-:W-:Y:S02]  /*02c0*/  ISETP.GE.U32.AND P6, PT, R27, R22, PT ;  /* 0x000000161b00720c */ /* 0x000fe40003fc6070 */
[----:B------:R-:W-:Y:S01]  /*02d0*/  CS2R R4, SRZ ;  /* 0x0000000000047805 */ /* 0x000fe2000001ff00 */
[----:B-1----:R-:W1:Y:S05]  /*02e0*/  @!P0 LDC.64 R10, c[0x0][0x3a0] ;  /* 0x0000e800ff0a8b82 */ /* 0x002e6a0000000a00 */
[----:B------:R4:W3:Y:S05]  /*02f0*/  @!P5 LDG.E.64 R4, desc[UR4][R12.64] ;  /* 0x000000040c04d981 */ /* 0x0008ea000c1e1b00 */
[----:B----4-:R-:W4:Y:S01]  /*0300*/  @!P6 LDC.64 R12, c[0x0][0x3a0] ;  /* 0x0000e800ff0ceb82 */ /* 0x010f220000000a00 */
[----:B------:R-:W-:Y:S01]  /*0310*/  @!P3 IMAD.WIDE.U32 R28, R9, 0x8, R28 ;  /* 0x00000008091cb825 */ /* 0x000fe200078e001c */
[----:B------:R-:W-:-:S03]  /*0320*/  CS2R R8, SRZ ;  /* 0x0000000000087805 */ /* 0x000fc6000001ff00 */
[----:B0-----:R-:W-:Y:S01]  /*0330*/  @!P2 IMAD.WIDE.U32 R14, R17, 0x8, R14 ;  /* 0x00000008110ea825 */ /* 0x001fe200078e000e */
[----:B------:R-:W-:Y:S02]  /*0340*/  CS2R R16, SRZ ;  /* 0x0000000000107805 */ /* 0x000fe4000001ff00 */
[----:B------:R-:W3:Y:S01]  /*0350*/  @!P3 LDG.E.64 R8, desc[UR4][R28.64] ;  /* 0x000000041c08b981 */ /* 0x000ee2000c1e1b00 */
[----:B------:R-:W-:Y:S02]  /*0360*/  @!P6 IMAD.IADD R24, R0, 0x1, R27 ;  /* 0x000000010018e824 */ /* 0x000fe400078e021b */
[----:B-1----:R-:W-:Y:S01]  /*0370*/  @!P0 IMAD.WIDE.U32 R26, R25, 0x8, R10 ;  /* 0x00000008191a8825 */ /* 0x002fe200078e000a */
[----:B------:R-:W-:Y:S01]  /*0380*/  CS2R R10, SRZ ;  /* 0x00000000000a7805 */ /* 0x000fe2000001ff00 */
[----:B------:R4:W3:Y:S02]  /*0390*/  @!P2 LDG.E.64 R16, desc[UR4][R14.64] ;  /* 0x000000040e10a981 */ /* 0x0008e4000c1e1b00 */
[----:B-----5:R-:W-:Y:S01]  /*03a0*/  @!P1 IMAD.WIDE.U32 R18, R21, 0x8, R18 ;  /* 0x0000000815129825 */ /* 0x020fe200078e0012 */
[----:B------:R-:W-:-:S02]  /*03b0*/  CS2R R20, SRZ ;  /* 0x0000000000147805 */ /* 0x000fc4000001ff00 */
[----:B------:R-:W5:Y:S04]  /*03c0*/  @!P0 LDG.E.64 R10, desc[UR4][R26.64] ;  /* 0x000000041a0a8981 */ /* 0x000f68000c1e1b00 */
[----:B------:R-:W5:Y:S01]  /*03d0*/  @!P1 LDG.E.64 R20, desc[UR4][R18.64] ;  /* 0x0000000412149981 */ /* 0x000f62000c1e1b00 */
[----:B----4-:R-:W-:Y:S01]  /*03e0*/  @!P6 IMAD.WIDE.U32 R14, R24, 0x8, R12 ;  /* 0x00000008180ee825 */ /* 0x010fe200078e000c */
[----:B------:R-:W-:Y:S01]  /*03f0*/  CS2R R12, SRZ ;  /* 0x00000000000c7805 */ /* 0x000fe2000001ff00 */
[----:B------:R-:W0:Y:S05]  /*0400*/  LDC.64 R24, c[0x0][0x390] ;  /* 0x0000e400ff187b82 */ /* 0x000e2a0000000a00 */
[----:B------:R1:W4:Y:S01]  /*0410*/  @!P6 LDG.E.64 R12, desc[UR4][R14.64] ;  /* 0x000000040e0ce981 */ /* 0x000322000c1e1b00 */
[----:B------:R-:W-:Y:S04]  /*0420*/  BSSY.RECONVERGENT B0, `(.L_x_13844) ;  /* 0x000006b000007945 */ /* 0x000fe80003800200 */
[----:B------:R-:W-:Y:S01]  /*0430*/  BSSY.RELIABLE B1, `(.L_x_13845) ;  /* 0x0000063000017945 */ /* 0x000fe20003800100 */
[----:B--2---:R-:W-:-:S02]  /*0440*/  ISETP.GT.U32.AND P0, PT, R2, RZ, PT ;  /* 0x000000ff0200720c */ /* 0x004fc40003f04070 */
[----:B------:R-:W-:Y:S02]  /*0450*/  ISETP.NE.U32.AND P5, PT, R2, RZ, PT ;  /* 0x000000ff0200720c */ /* 0x000fe40003fa5070 */
[C---:B------:R-:W-:Y:S02]  /*0460*/  ISETP.GT.AND.EX P0, PT, R3.reuse, RZ, PT, P0 ;  /* 0x000000ff0300720c */ /* 0x040fe40003f04300 */
[----:B------:R-:W-:Y:S02]  /*0470*/  ISETP.NE.AND.EX P5, PT, R3, RZ, PT, P5 ;  /* 0x000000ff0300720c */ /* 0x000fe40003fa5350 */
[----:B------:R-:W-:Y:S02]  /*0480*/  SEL R3, RZ, 0x1, !P0 ;  /* 0x00000001ff037807 */ /* 0x000fe40004000000 */
[C---:B---3--:R-:W-:Y:S02]  /*0490*/  ISETP.NE.U32.AND P1, PT, R6.reuse, RZ, PT ;  /* 0x000000ff0600720c */ /* 0x048fe40003f25070 */
[----:B------:R-:W-:-:S02]  /*04a0*/  ISETP.GT.U32.AND P6, PT, R6, RZ, PT ;  /* 0x000000ff0600720c */ /* 0x000fc40003fc4070 */
[C---:B------:R-:W-:Y:S02]  /*04b0*/  ISETP.NE.AND.EX P1, PT, R7.reuse, RZ, PT, P1 ;  /* 0x000000ff0700720c */ /* 0x040fe40003f25310 */
[----:B------:R-:W-:Y:S02]  /*04c0*/  ISETP.GT.AND.EX P6, PT, R7, RZ, PT, P6 ;  /* 0x000000ff0700720c */ /* 0x000fe40003fc4360 */
[C---:B------:R-:W-:Y:S02]  /*04d0*/  ISETP.GT.U32.AND P3, PT, R4.reuse, RZ, PT ;  /* 0x000000ff0400720c */ /* 0x040fe40003f64070 */
[----:B------:R-:W-:Y:S02]  /*04e0*/  ISETP.NE.U32.AND P4, PT, R4, RZ, PT ;  /* 0x000000ff0400720c */ /* 0x000fe40003f85070 */
[C---:B------:R-:W-:Y:S02]  /*04f0*/  ISETP.GT.AND.EX P3, PT, R5.reuse, RZ, PT, P3 ;  /* 0x000000ff0500720c */ /* 0x040fe40003f64330 */
[----:B------:R-:W-:-:S02]  /*0500*/  ISETP.NE.AND.EX P4, PT, R5, RZ, PT, P4 ;  /* 0x000000ff0500720c */ /* 0x000fc40003f85340 */
[----:B------:R-:W-:-:S04]  /*0510*/  SEL R7, RZ, 0x1, !P3 ;  /* 0x00000001ff077807 */ /* 0x000fc80005800000 */
[----:B0-----:R-:W-:Y:S02]  /*0520*/  SEL R2, R7, R24, P4 ;  /* 0x0000001807027207 */ /* 0x001fe40002000000 */
[----:B------:R-:W-:Y:S02]  /*0530*/  SEL R7, RZ, 0x1, !P6 ;  /* 0x00000001ff077807 */ /* 0x000fe40007000000 */
[C---:B------:R-:W-:Y:S02]  /*0540*/  ISETP.GT.U32.AND P2, PT, R8.reuse, RZ, PT ;  /* 0x000000ff0800720c */ /* 0x040fe40003f44070 */
[----:B------:R-:W-:Y:S02]  /*0550*/  ISETP.NE.U32.AND P0, PT, R8, RZ, PT ;  /* 0x000000ff0800720c */ /* 0x000fe40003f05070 */
[----:B------:R-:W-:Y:S02]  /*0560*/  ISETP.GT.AND.EX P2, PT, R9, RZ, PT, P2 ;  /* 0x000000ff0900720c */ /* 0x000fe40003f44320 */
[----:B------:R-:W-:-:S02]  /*0570*/  ISETP.GT.U32.AND P6, PT, R16, RZ, PT ;  /* 0x000000ff1000720c */ /* 0x000fc40003fc4070 */
[----:B------:R-:W-:Y:S02]  /*0580*/  SEL R6, R7, R24, P1 ;  /* 0x0000001807067207 */ /* 0x000fe40000800000 */
[----:B------:R-:W-:Y:S02]  /*0590*/  ISETP.GT.AND.EX P6, PT, R17, RZ, PT, P6 ;  /* 0x000000ff1100720c */ /* 0x000fe40003fc4360 */
[----:B------:R-:W-:Y:S02]  /*05a0*/  SEL R7, R25, RZ, !P1 ;  /* 0x000000ff19077207 */ /* 0x000fe40004800000 */
[----:B-1----:R-:W-:Y:S02]  /*05b0*/  SEL R15, RZ, 0x1, !P2 ;  /* 0x00000001ff0f7807 */ /* 0x002fe40005000000 */
[C---:B-----5:R-:W-:Y:S02]  /*05c0*/  ISETP.NE.U32.AND P1, PT, R10.reuse, RZ, PT ;  /* 0x000000ff0a00720c */ /* 0x060fe40003f25070 */
[----:B------:R-:W-:-:S02]  /*05d0*/  ISETP.GT.U32.AND P2, PT, R10, RZ, PT ;  /* 0x000000ff0a00720c */ /* 0x000fc40003f44070 */
[----:B------:R-:W-:Y:S02]  /*05e0*/  ISETP.NE.AND.EX P0, PT, R9, RZ, PT, P0 ;  /* 0x000000ff0900720c */ /* 0x000fe40003f05300 */
[----:B------:R-:W-:Y:S02]  /*05f0*/  SEL R5, R25, RZ, !P5 ;  /* 0x000000ff19057207 */ /* 0x000fe40006800000 */
[----:B------:R-:W-:Y:S02]  /*0600*/  SEL R4, R3, R24, P5 ;  /* 0x0000001803047207 */ /* 0x000fe40002800000 */
[----:B------:R-:W-:Y:S02]  /*0610*/  SEL R9, RZ, 0x1, !P6 ;  /* 0x00000001ff097807 */ /* 0x000fe40007000000 */
[----:B------:R-:W-:Y:S02]  /*0620*/  ISETP.GT.U32.AND P5, PT, R20, RZ, PT ;  /* 0x000000ff1400720c */ /* 0x000fe40003fa4070 */
[----:B----4-:R-:W-:-:S02]  /*0630*/  ISETP.NE.U32.AND P6, PT, R12, RZ, PT ;  /* 0x000000ff0c00720c */ /* 0x010fc40003fc5070 */
[C---:B------:R-:W-:Y:S02]  /*0640*/  ISETP.NE.AND.EX P1, PT, R11.reuse, RZ, PT, P1 ;  /* 0x000000ff0b00720c */ /* 0x040fe40003f25310 */
[----:B------:R-:W-:Y:S02]  /*0650*/  ISETP.GT.AND.EX P2, PT, R11, RZ, PT, P2 ;  /* 0x000000ff0b00720c */ /* 0x000fe40003f44320 */
[----:B------:R-:W-:Y:S02]  /*0660*/  SEL R10, R15, R24, P0 ;  /* 0x000000180f0a7207 */ /* 0x000fe40000000000 */
[----:B------:R-:W-:Y:S02]  /*0670*/  SEL R11, R25, RZ, !P0 ;  /* 0x000000ff190b7207 */ /* 0x000fe40004000000 */
[----:B------:R-:W-:Y:S02]  /*0680*/  ISETP.GE.U32.AND P0, PT, R23, R22, PT ;  /* 0x000000161700720c */ /* 0x000fe40003f06070 */
[----:B------:R-:W-:-:S02]  /*0690*/  ISETP.NE.U32.AND P3, PT, R16, RZ, PT ;  /* 0x000000ff1000720c */ /* 0x000fc40003f65070 */
[----:B------:R-:W-:Y:S02]  /*06a0*/  ISETP.GT.AND.EX P5, PT, R21, RZ, PT, P5 ;  /* 0x000000ff1500720c */ /* 0x000fe40003fa4350 */
[----:B------:R-:W-:Y:S02]  /*06b0*/  ISETP.NE.AND.EX P6, PT, R13, RZ, PT, P6 ;  /* 0x000000ff0d00720c */ /* 0x000fe40003fc5360 */
[----:B------:R-:W-:Y:S02]  /*06c0*/  SEL R3, R25, RZ, !P4 ;  /* 0x000000ff19037207 */ /* 0x000fe40006000000 */
[----:B------:R-:W-:Y:S02]  /*06d0*/  ISETP.NE.AND.EX P3, PT, R17, RZ, PT, P3 ;  /* 0x000000ff1100720c */ /* 0x000fe40003f65330 */
[----:B------:R-:W-:Y:S02]  /*06e0*/  ISETP.NE.U32.AND P4, PT, R20, RZ, PT ;  /* 0x000000ff1400720c */ /* 0x000fe40003f85070 */
[----:B------:R-:W-:-:S02]  /*06f0*/  SEL R17, RZ, 0x1, !P5 ;  /* 0x00000001ff117807 */ /* 0x000fc40006800000 */
[----:B------:R-:W-:Y:S02]  /*0700*/  ISETP.GT.U32.AND P5, PT, R12, RZ, PT ;  /* 0x000000ff0c00720c */ /* 0x000fe40003fa4070 */
[-C--:B------:R-:W-:Y:S02]  /*0710*/  SEL R12, R9, R24.reuse, P3 ;  /* 0x00000018090c7207 */ /* 0x080fe40001800000 */
[----:B------:R-:W-:Y:S02]  /*0720*/  ISETP.NE.AND.EX P4, PT, R21, RZ, PT, P4 ;  /* 0x000000ff1500720c */ /* 0x000fe40003f85340 */
        /* <DEDUP_REMOVED lines=22> */
.L_x_13846:
[----:B------:R-:W-:-:S13]  /*0890*/  ISETP.GE.U32.AND P0, PT, R23, R22, PT ;  /* 0x000000161700720c */ /* 0x000fda0003f06070 */
[----:B------:R-:W-:Y:S05]  /*08a0*/  @P0 BRA `(.L_x_13848) ;  /* 0x0000000000300947 */ /* 0x000fea0003800000 */
[----:B0-----:R-:W0:Y:S01]  /*08b0*/  LDC.64 R2, c[0x0][0x398] ;  /* 0x0000e600ff027b82 */ /* 0x001e220000000a00 */
[----:B------:R-:W-:Y:S02]  /*08c0*/  IMAD.IADD R5, R0, 0x1, R23 ;  /* 0x0000000100057824 */ /* 0x000fe400078e0217 */
[----:B------:R-:W-:Y:S02]  /*08d0*/  VIADD R23, R23, 0x80 ;  /* 0x0000008017177836 */ /* 0x000fe40000000000 */
[----:B0-----:R-:W-:-:S05]  /*08e0*/  IMAD.WIDE.U32 R2, R5, 0x8, R2 ;  /* 0x0000000805027825 */ /* 0x001fca00078e0002 */
[----:B------:R1:W-:Y:S02]  /*08f0*/  STG.E.64 desc[UR4][R2.64], R6 ;  /* 0x0000000602007986 */ /* 0x0003e4000c101b04 */
.L_x_13847:
[----:B------:R-:W-:-:S13]  /*0900*/  ISETP.GE.U32.AND P0, PT, R23, R22, PT ;  /* 0x000000161700720c */ /* 0x000fda0003f06070 */
[----:B------:R-:W-:Y:S05]  /*0910*/  @P0 BRA `(.L_x_13849) ;  /* 0x0000000000300947 */ /* 0x000fea0003800000 */
[----:B-1----:R-:W1:Y:S01]  /*0920*/  LDC.64 R2, c[0x0][0x398] ;  /* 0x0000e600ff027b82 */ /* 0x002e620000000a00 */
[----:B0-----:R-:W-:Y:S02]  /*0930*/  IMAD.IADD R5, R0, 0x1, R23 ;  /* 0x0000000100057824 */ /* 0x001fe400078e0217 */
[----:B------:R-:W-:Y:S02]  /*0940*/  VIADD R23, R23, 0x80 ;  /* 0x0000008017177836 */ /* 0x000fe40000000000 */
[----:B-1----:R-:W-:-:S05]  /*0950*/  IMAD.WIDE.U32 R2, R5, 0x8, R2 ;  /* 0x0000000805027825 */ /* 0x002fca00078e0002 */
[----:B------:R1:W-:Y:S02]  /*0960*/  STG.E.64 desc[UR4][R2.64], R10 ;  /* 0x0000000a02007986 */ /* 0x0003e4000c101b04 */
.L_x_13848:
[----:B------:R-:W-:-:S13]  /*0970*/  ISETP.GE.U32.AND P0, PT, R23, R22, PT ;  /* 0x000000161700720c */ /* 0x000fda0003f06070 */
[----:B------:R-:W-:Y:S05]  /*0980*/  @P0 BRA `(.L_x_13850) ;  /* 0x0000000000340947 */ /* 0x000fea0003800000 */
[----:B01----:R-:W0:Y:S01]  /*0990*/  LDC.64 R2, c[0x0][0x398] ;  /* 0x0000e600ff027b82 */ /* 0x003e220000000a00 */
[----:B------:R-:W-:Y:S02]  /*09a0*/  IMAD.IADD R5, R0, 0x1, R23 ;  /* 0x0000000100057824 */ /* 0x000fe400078e0217 */
[----:B------:R-:W-:Y:S02]  /*09b0*/  VIADD R23, R23, 0x80 ;  /* 0x0000008017177836 */ /* 0x000fe40000000000 */
[----:B0-----:R-:W-:-:S05]  /*09c0*/  IMAD.WIDE.U32 R2, R5, 0x8, R2 ;  /* 0x0000000805027825 */ /* 0x001fca00078e0002 */
[----:B------:R2:W-:Y:S02]  /*09d0*/  STG.E.64 desc[UR4][R2.64], R12 ;  /* 0x0000000c02007986 */ /* 0x0005e4000c101b04 */
.L_x_13849:
[----:B------:R-:W-:-:S13]  /*09e0*/  ISETP.GE.U32.AND P0, PT, R23, R22, PT ;  /* 0x000000161700720c */ /* 0x000fda0003f06070 */
[----:B------:R-:W-:Y:S05]  /*09f0*/  @P0 BREAK.RELIABLE B1 ;  /* 0x0000000000010942 */ /* 0x000fea0003800100 */
[----:B------:R-:W-:Y:S05]  /*0a00*/  @P0 BRA `(.L_x_13851) ;  /* 0x0000000000300947 */ /* 0x000fea0003800000 */
[----:B-12---:R-:W1:Y:S01]  /*0a10*/  LDC.64 R2, c[0x0][0x398] ;  /* 0x0000e600ff027b82 */ /* 0x006e620000000a00 */
[----:B0-----:R-:W-:Y:S02]  /*0a20*/  IMAD.IADD R5, R0, 0x1, R23 ;  /* 0x0000000100057824 */ /* 0x001fe400078e0217 */
[----:B------:R-:W-:Y:S02]  /*0a30*/  VIADD R23, R23, 0x80 ;  /* 0x0000008017177836 */ /* 0x000fe40000000000 */
[----:B-1----:R-:W-:-:S05]  /*0a40*/  IMAD.WIDE.U32 R2, R5, 0x8, R2 ;  /* 0x0000000805027825 */ /* 0x002fca00078e0002 */
[----:B------:R2:W-:Y:S02]  /*0a50*/  STG.E.64 desc[UR4][R2.64], R14 ;  /* 0x0000000e02007986 */ /* 0x0005e4000c101b04 */
.L_x_13850:
[----:B------:R-:W-:Y:S05]  /*0a60*/  BSYNC.RELIABLE B1 ;  /* 0x0000000000017941 */ /* 0x000fea0003800100 */
.L_x_13845:
[----:B------:R-:W-:-:S13]  /*0a70*/  ISETP.GE.U32.AND P0, PT, R23, R22, PT ;  /* 0x000000161700720c */ /* 0x000fda0003f06070 */
[----:B012---:R-:W0:Y:S01]  /*0a80*/  @!P0 LDC.64 R2, c[0x0][0x398] ;  /* 0x0000e600ff028b82 */ /* 0x007e220000000a00 */
[----:B------:R-:W-:Y:S02]  /*0a90*/  @!P0 IMAD.IADD R5, R0, 0x1, R23 ;  /* 0x0000000100058824 */ /* 0x000fe400078e0217 */
[----:B------:R-:W-:Y:S02]  /*0aa0*/  @!P0 VIADD R23, R23, 0x80 ;  /* 0x0000008017178836 */ /* 0x000fe40000000000 */
[----:B0-----:R-:W-:-:S05]  /*0ab0*/  @!P0 IMAD.WIDE.U32 R2, R5, 0x8, R2 ;  /* 0x0000000805028825 */ /* 0x001fca00078e0002 */
[----:B------:R3:W-:Y:S02]  /*0ac0*/  @!P0 STG.E.64 desc[UR4][R2.64], R16 ;  /* 0x0000001002008986 */ /* 0x0007e4000c101b04 */
.L_x_13851:
[----:B------:R-:W-:Y:S05]  /*0ad0*/  BSYNC.RECONVERGENT B0 ;  /* 0x0000000000007941 */ /* 0x000fea0003800200 */
.L_x_13844:
[----:B------:R-:W-:Y:S05]  /*0ae0*/  WARPSYNC.ALL ;  /* 0x0000000000007948 */ /* 0x000fea0003800000 */
[----:B------:R-:W-:-:S13]  /*0af0*/  ISETP.GE.U32.AND P0, PT, R23, R22, PT ;  /* 0x000000161700720c */ /* 0x000fda0003f06070 */
[----:B------:R-:W-:Y:S05]  /*0b00*/  @P0 EXIT ;  /* 0x000000000000094d */ /* 0x000fea0003800000 */
[----:B-123--:R-:W1:Y:S01]  /*0b10*/  LDC.64 R2, c[0x0][0x398] ;  /* 0x0000e600ff027b82 */ /* 0x00ee620000000a00 */
[----:B------:R-:W-:Y:S02]  /*0b20*/  IMAD.IADD R23, R0, 0x1, R23 ;  /* 0x0000000100177824 */ /* 0x000fe400078e0217 */
[----:B------:R-:W-:Y:S02]  /*0b30*/  IMAD.MOV.U32 R8, RZ, RZ, R24 ;  /* 0x000000ffff087224 */ /* 0x000fe400078e0018 */
[----:B-1----:R-:W-:-:S05]  /*0b40*/  IMAD.WIDE.U32 R2, R23, 0x8, R2 ;  /* 0x0000000817027825 */ /* 0x002fca00078e0002 */
[----:B------:R-:W-:Y:S01]  /*0b50*/  STG.E.64 desc[UR4][R2.64], R8 ;  /* 0x0000000802007986 */ /* 0x000fe2000c101b04 */
[----:B------:R-:W-:Y:S05]  /*0b60*/  EXIT ;  /* 0x000000000000794d */ /* 0x000fea0003800000 */
.L_x_13843:
        /* <DEDUP_REMOVED lines=10> */
[----:B---3--:R-:W-:-:S02]  /*0c10*/  ISETP.GT.U32.AND P5, PT, R16, RZ, PT ;  /* 0x000000ff1000720c */ /* 0x008fc40003fa4070 */
[----:B------:R-:W-:Y:S02]  /*0c20*/  ISETP.NE.U32.AND P3, PT, R16, RZ, PT ;  /* 0x000000ff1000720c */ /* 0x000fe40003f65070 */
[C---:B------:R-:W-:Y:S02]  /*0c30*/  ISETP.GT.AND.EX P5, PT, R17.reuse, RZ, PT, P5 ;  /* 0x000000ff1100720c */ /* 0x040fe40003fa4350 */
[----:B------:R-:W-:Y:S02]  /*0c40*/  ISETP.GT.U32.AND P4, PT, R18, RZ, PT ;  /* 0x000000ff1200720c */ /* 0x000fe40003f84070 */
[----:B------:R-:W-:Y:S01]  /*0c50*/  ISETP.NE.AND.EX P3, PT, R17, RZ, PT, P3 ;  /* 0x000000ff1100720c */ /* 0x000fe20003f65330 */
[----:B--2---:R-:W-:Y:S01]  /*0c60*/  IMAD.WIDE.U32 R16, R0, 0x8, R24 ;  /* 0x0000000800107825 */ /* 0x004fe200078e0018 */
[C---:B----4-:R-:W-:Y:S02]  /*0c70*/  ISETP.GT.U32.AND P6, PT, R12.reuse, RZ, PT ;  /* 0x000000ff0c00720c */ /* 0x050fe40003fc4070 */
[----:B------:R-:W-:-:S02]  /*0c80*/  ISETP.NE.U32.AND P1, PT, R12, RZ, PT ;  /* 0x000000ff0c00720c */ /* 0x000fc40003f25070 */
[----:B------:R-:W-:Y:S02]  /*0c90*/  SEL R21, RZ, 0x1, !P5 ;  /* 0x00000001ff157807 */ /* 0x000fe40006800000 */
[----:B------:R-:W-:Y:S02]  /*0ca0*/  ISETP.NE.U32.AND P0, PT, R18, RZ, PT ;  /* 0x000000ff1200720c */ /* 0x000fe40003f05070 */
[C---:B------:R-:W-:Y:S02]  /*0cb0*/  ISETP.GT.U32.AND P5, PT, R14.reuse, RZ, PT ;  /* 0x000000ff0e00720c */ /* 0x040fe40003fa4070 */
[----:B------:R-:W-:Y:S02]  /*0cc0*/  ISETP.GT.AND.EX P4, PT, R19, RZ, PT, P4 ;  /* 0x000000ff1300720c */ /* 0x000fe40003f84340 */
[----:B------:R-:W-:Y:S02]  /*0cd0*/  ISETP.GT.AND.EX P6, PT, R13, RZ, PT, P6 ;  /* 0x000000ff0d00720c */ /* 0x000fe40003fc4360 */
[----:B------:R-:W-:-:S02]  /*0ce0*/  ISETP.NE.U32.AND P2, PT, R14, RZ, PT ;  /* 0x000000ff0e00720c */ /* 0x000fc40003f45070 */
[----:B------:R-:W-:Y:S01]  /*0cf0*/  ISETP.NE.AND.EX P1, PT, R13, RZ, PT, P1 ;  /* 0x000000ff0d00720c */ /* 0x000fe20003f25310 */
[----:B------:R-:W-:Y:S01]  /*0d00*/  IMAD.WIDE.U32 R12, R20, 0x10, R16 ;  /* 0x00000010140c7825 */ /* 0x000fe200078e0010 */
[----:B------:R-:W-:Y:S02]  /*0d10*/  ISETP.NE.AND.EX P0, PT, R19, RZ, PT, P0 ;  /* 0x000000ff1300720c */ /* 0x000fe40003f05300 */
[----:B------:R-:W-:Y:S02]  /*0d20*/  ISETP.GT.AND.EX P5, PT, R15, RZ, PT, P5 ;  /* 0x000000ff0f00720c */ /* 0x000fe40003fa4350 */
[----:B------:R-:W-:Y:S02]  /*0d30*/  SEL R19, RZ, 0x1, !P4 ;  /* 0x00000001ff137807 */ /* 0x000fe40006000000 */
[----:B------:R-:W-:Y:S02]  /*0d40*/  SEL R17, RZ, 0x1, !P6 ;  /* 0x00000001ff117807 */ /* 0x000fe40007000000 */
[----:B-----5:R-:W-:-:S02]  /*0d50*/  ISETP.NE.U32.AND P4, PT, R4, RZ, PT ;  /* 0x000000ff0400720c */ /* 0x020fc40003f85070 */
[----:B------:R-:W-:Y:S02]  /*0d60*/  ISETP.GT.U32.AND P6, PT, R4, RZ, PT ;  /* 0x000000ff0400720c */ /* 0x000fe40003fc4070 */
[----:B------:R-:W-:Y:S02]  /*0d70*/  ISETP.NE.AND.EX P2, PT, R15, RZ, PT, P2 ;  /* 0x000000ff0f00720c */ /* 0x000fe40003f45320 */
[----:B0-----:R-:W-:Y:S02]  /*0d80*/  SEL R4, R21, R2, P3 ;  /* 0x0000000215047207 */ /* 0x001fe40001800000 */
[----:B------:R-:W-:Y:S02]  /*0d90*/  SEL R15, RZ, 0x1, !P5 ;  /* 0x00000001ff0f7807 */ /* 0x000fe40006800000 */
[----:B------:R-:W-:Y:S02]  /*0da0*/  SEL R21, R3, RZ, !P3 ;  /* 0x000000ff03157207 */ /* 0x000fe40005800000 */
[----:B------:R-:W-:-:S02]  /*0db0*/  ISETP.NE.U32.AND P5, PT, R6, RZ, PT ;  /* 0x000000ff0600720c */ /* 0x000fc40003fa5070 */
[----:B------:R-:W-:Y:S02]  /*0dc0*/  ISETP.GT.U32.AND P3, PT, R6, RZ, PT ;  /* 0x000000ff0600720c */ /* 0x000fe40003f64070 */
[----:B------:R-:W-:Y:S02]  /*0dd0*/  SEL R14, R17, R2, P1 ;  /* 0x00000002110e7207 */ /* 0x000fe40000800000 */
[C---:B------:R-:W-:Y:S02]  /*0de0*/  ISETP.NE.AND.EX P4, PT, R5.reuse, RZ, PT, P4 ;  /* 0x000000ff0500720c */ /* 0x040fe40003f85340 */
[----:B------:R-:W-:Y:S01]  /*0df0*/  ISETP.GT.AND.EX P6, PT, R5, RZ, PT, P6 ;  /* 0x000000ff0500720c */ /* 0x000fe20003fc4360 */
[----:B------:R-:W-:Y:S01]  /*0e00*/  IMAD.MOV.U32 R5, RZ, RZ, R21 ;  /* 0x000000ffff057224 */ /* 0x000fe200078e0015 */
[C---:B------:R-:W-:Y:S02]  /*0e10*/  ISETP.NE.AND.EX P5, PT, R7.reuse, RZ, PT, P5 ;  /* 0x000000ff0700720c */ /* 0x040fe40003fa5350 */
[----:B------:R-:W-:-:S02]  /*0e20*/  ISETP.GT.AND.EX P3, PT, R7, RZ, PT, P3 ;  /* 0x000000ff0700720c */ /* 0x000fc40003f64330 */
[-C--:B------:R-:W-:Y:S02]  /*0e30*/  SEL R0, R15, R2.reuse, P2 ;  /* 0x000000020f007207 */ /* 0x080fe40001000000 */
[----:B------:R-:W-:Y:S02]  /*0e40*/  SEL R17, R3, RZ, !P2 ;  /* 0x000000ff03117207 */ /* 0x000fe40005000000 */
[----:B------:R-:W-:Y:S02]  /*0e50*/  SEL R6, R19, R2, P0 ;  /* 0x0000000213067207 */ /* 0x000fe40000000000 */
[C---:B------:R-:W-:Y:S02]  /*0e60*/  SEL R7, R3.reuse, RZ, !P0 ;  /* 0x000000ff03077207 */ /* 0x040fe40004000000 */
[----:B------:R-:W-:Y:S02]  /*0e70*/  ISETP.NE.U32.AND P2, PT, R10, RZ, PT ;  /* 0x000000ff0a00720c */ /* 0x000fe40003f45070 */
[----:B------:R-:W-:Y:S01]  /*0e80*/  SEL R19, R3, RZ, !P1 ;  /* 0x000000ff03137207 */ /* 0x000fe20004800000 */
[----:B------:R0:W-:Y:S01]  /*0e90*/  STG.E.128 desc[UR4][R12.64], R4 ;  /* 0x000000040c007986 */ /* 0x0001e2000c101d04 */
[----:B------:R-:W-:-:S02]  /*0ea0*/  ISETP.GT.U32.AND P1, PT, R8, RZ, PT ;  /* 0x000000ff0800720c */ /* 0x000fc40003f24070 */
[----:B------:R-:W-:Y:S02]  /*0eb0*/  ISETP.NE.AND.EX P2, PT, R11, RZ, PT, P2 ;  /* 0x000000ff0b00720c */ /* 0x000fe40003f45320 */
[----:B------:R-:W-:Y:S02]  /*0ec0*/  SEL R15, RZ, 0x1, !P6 ;  /* 0x00000001ff0f7807 */ /* 0x000fe40007000000 */
[----:B------:R-:W-:Y:S02]  /*0ed0*/  ISETP.GT.U32.AND P6, PT, R10, RZ, PT ;  /* 0x000000ff0a00720c */ /* 0x000fe40003fc4070 */
[----:B------:R-:W-:Y:S02]  /*0ee0*/  ISETP.NE.U32.AND P0, PT, R8, RZ, PT ;  /* 0x000000ff0800720c */ /* 0x000fe40003f05070 */
[----:B------:R-:W-:Y:S02]  /*0ef0*/  ISETP.GT.AND.EX P1, PT, R9, RZ, PT, P1 ;  /* 0x000000ff0900720c */ /* 0x000fe40003f24310 */
[----:B------:R-:W-:-:S02]  /*0f00*/  ISETP.GT.AND.EX P6, PT, R11, RZ, PT, P6 ;  /* 0x000000ff0b00720c */ /* 0x000fc40003fc4360 */
[----:B------:R-:W-:Y:S02]  /*0f10*/  SEL R10, R3, RZ, !P4 ;  /* 0x000000ff030a7207 */ /* 0x000fe40006000000 */
[-C--:B------:R-:W-:Y:S01]  /*0f20*/  SEL R15, R15, R2.reuse, P4 ;  /* 0x000000020f0f7207 */ /* 0x080fe20002000000 */
[----:B0-----:R-:W-:Y:S01]  /*0f30*/  IMAD.MOV.U32 R5, RZ, RZ, R19 ;  /* 0x000000ffff057224 */ /* 0x001fe200078e0013 */
[----:B------:R-:W-:Y:S01]  /*0f40*/  SEL R19, RZ, 0x1, !P3 ;  /* 0x00000001ff137807 */ /* 0x000fe20005800000 */
[----:B------:R-:W-:Y:S01]  /*0f50*/  IMAD.MOV.U32 R4, RZ, RZ, R14 ;  /* 0x000000ffff047224 */ /* 0x000fe200078e000e */
[----:B------:R-:W-:Y:S01]  /*0f60*/  ISETP.NE.AND.EX P0, PT, R9, RZ, PT, P0 ;  /* 0x000000ff0900720c */ /* 0x000fe20003f05300 */
[----:B------:R-:W-:Y:S01]  /*0f70*/  IMAD.MOV.U32 R6, RZ, RZ, R0 ;  /* 0x000000ffff067224 */ /* 0x000fe200078e0000 */
[----:B------:R-:W-:Y:S01]  /*0f80*/  SEL R8, R19, R2, P5 ;  /* 0x0000000213087207 */ /* 0x000fe20002800000 */
[----:B------:R-:W-:Y:S01]  /*0f90*/  IMAD.MOV.U32 R7, RZ, RZ, R17 ;  /* 0x000000ffff077224 */ /* 0x000fe200078e0011 */
[----:B------:R-:W-:-:S02]  /*0fa0*/  SEL R17, R3, RZ, !P5 ;  /* 0x000000ff03117207 */ /* 0x000fc40006800000 */
[----:B------:R-:W-:Y:S02]  /*0fb0*/  SEL R11, RZ, 0x1, !P1 ;  /* 0x00000001ff0b7807 */ /* 0x000fe40004800000 */
[----:B------:R0:W-:Y:S01]  /*0fc0*/  STG.E.128 desc[UR4][R12.64+0x800], R4 ;  /* 0x000800040c007986 */ /* 0x0001e2000c101d04 */
[----:B------:R-:W-:Y:S02]  /*0fd0*/  SEL R9, R3, RZ, !P0 ;  /* 0x000000ff03097207 */ /* 0x000fe40004000000 */
[----:B------:R-:W-:Y:S02]  /*0fe0*/  SEL R0, R11, R2, P0 ;  /* 0x000000020b007207 */ /* 0x000fe40000000000 */
[----:B------:R-:W-:Y:S02]  /*0ff0*/  SEL R3, R3, RZ, !P2 ;  /* 0x000000ff03037207 */ /* 0x000fe40005000000 */
[----:B------:R-:W-:Y:S01]  /*1000*/  @P2 SEL R2, RZ, 0x1, !P6 ;  /* 0x00000001ff022807 */ /* 0x000fe20007000000 */
[----:B0-----:R-:W-:-:S02]  /*1010*/  IMAD.MOV.U32 R4, RZ, RZ, R15 ;  /* 0x000000ffff047224 */ /* 0x001fc400078e000f */
        /* <DEDUP_REMOVED lines=10> */
.L_x_13852:
        /* <DEDUP_REMOVED lines=12> */
.L_x_32446:


//--------------------- .text._ZN2at6native29vectorized_elementwise_kernelILi4ENS0_13BUnaryFunctorIlllZZZNS0_21heaviside_kernel_cudaERNS_18TensorIteratorBaseEENKUlvE_clEvENKUlvE2_clEvEUlllE_EESt5arrayIPcLm2EEEEviT0_T1_ --------------------------
	.section	.text._ZN2at6native29vectorized_elementwise_kernelILi4ENS0_13BUnaryFunctorIlllZZZNS0_21heaviside_kernel_cudaERNS_18TensorIteratorBaseEENKUlvE_clEvENKUlvE2_clEvEUlllE_EESt5arrayIPcLm2EEEEviT0_T1_,"ax",@progbits
	.align	128
        .global         _ZN2at6native29vectorized_elementwise_kernelILi4ENS0_13BUnaryFunctorIlllZZZNS0_21heaviside_kernel_cudaERNS_18TensorIteratorBaseEENKUlvE_clEvENKUlvE2_clEvEUlllE_EESt5arrayIPcLm2EEEEviT0_T1_
        .type           _ZN2at6native29vectorized_elementwise_kernelILi4ENS0_13BUnaryFunctorIlllZZZNS0_21heaviside_kernel_cudaERNS_18TensorIteratorBaseEENKUlvE_clEvENKUlvE2_clEvEUlllE_EESt5arrayIPcLm2EEEEviT0_T1_,@function
        .size           _ZN2at6native29vectorized_elementwise_kernelILi4ENS0_13BUnaryFunctorIlllZZZNS0_21heaviside_kernel_cudaERNS_18TensorIteratorBaseEENKUlvE_clEvENKUlvE2_clEvEUlllE_EESt5arrayIPcLm2EEEEviT0_T1_,(.L_x_32447 - _ZN2at6native29vectorized_elementwise_kernelILi4ENS0_13BUnaryFunctorIlllZZZNS0_21heaviside_kernel_cudaERNS_18TensorIteratorBaseEENKUlvE_clEvENKUlvE2_clEvEUlllE_EESt5arrayIPcLm2EEEEviT0_T1_)
        .other          _ZN2at6native29vectorized_elementwise_kernelILi4ENS0_13BUnaryFunctorIlllZZZNS0_21heaviside_kernel_cudaERNS_18TensorIteratorBaseEENKUlvE_clEvENKUlvE2_clEvEUlllE_EESt5arrayIPcLm2EEEEviT0_T1_,@"STO_CUDA_ENTRY STV_DEFAULT"
_ZN2at6native29vectorized_elementwise_kernelILi4ENS0_13BUnaryFunctorIlllZZZNS0_21heaviside_kernel_cudaERNS_18TensorIteratorBaseEENKUlvE_clEvENKUlvE2_clEvEUlllE_EESt5arrayIPcLm2EEEEviT0_T1_:
.text._ZN2at6native29vectorized_elementwise_kernelILi4ENS0_13BUnaryFunctorIlllZZZNS0_21heaviside_kernel_cudaERNS_18TensorIteratorBaseEENKUlvE_clEvENKUlvE2_clEvEUlllE_EESt5arrayIPcLm2EEEEviT0_T1_:
        /* <DEDUP_REMOVED lines=137> */
.L_x_13856:
[----:B------:R-:W-:-:S13]  /*0890*/  ISETP.GE.U32.AND P0, PT, R23, R22, PT ;  /* 0x000000161700720c */ /* 0x000fda0003f06070 */
[----:B------:R-:W-:Y:S05]  /*08a0*/  @P0 BRA `(.L_x_13858) ;  /* 0x0000000000300947 */ /* 0x000fea0003800000 */
[----:B0-----:R-:W0:Y:S01]  /*08b0*/  LDC.64 R2, c[0x0][0x398] ;  /* 0x0000e600ff027b82 */ /* 0x001e220000000a00 */
[----:B------:R-:W-:Y:S02]  /*08c0*/  IMAD.IADD R5, R0, 0x1, R23 ;  /* 0x0000000100057824 */ /* 0x000fe400078e0217 */
[----:B------:R-:W-:Y:S02]  /*08d0*/  VIADD R23, R23, 0x80 ;  /* 0x0000008017177836 */ /* 0x000fe40000000000 */
[----:B0-----:R-:W-:-:S05]  /*08e0*/  IMAD.WIDE.U32 R2, R5, 0x8, R2 ;  /* 0x0000000805027825 */ /* 0x001fca00078e0002 */
[----:B------:R1:W-:Y:S02]  /*08f0*/  STG.E.64 desc[UR4][R2.64], R6 ;  /* 0x0000000602007986 */ /* 0x0003e4000c101b04 */
.L_x_13857:
[----:B------:R-:W-:-:S13]  /*0900*/  ISETP.GE.U32.AND P0, PT, R23, R22, PT ;  /* 0x000000161700720c */ /* 0x000fda0003f06070 */
[----:B------:R-:W-:Y:S05]  /*0910*/  @P0 BRA `(.L_x_13859) ;  /* 0x0000000000300947 */ /* 0x000fea0003800000 */
[----:B-1----:R-:W1:Y:S01]  /*0920*/  LDC.64 R2, c[0x0][0x398] ;  /* 0x0000e600ff027b82 */ /* 0x002e620000000a00 */
[----:B0-----:R-:W-:Y:S02]  /*0930*/  IMAD.IADD R5, R0, 0x1, R23 ;  /* 0x0000000100057824 */ /* 0x001fe400078e0217 */
[----:B------:R-:W-:Y:S02]  /*0940*/  VIADD R23, R23, 0x80 ;  /* 0x0000008017177836 */ /* 0x000fe40000000000 */
[----:B-1----:R-:W-:-:S05]  /*0950*/  IMAD.WIDE.U32 R2, R5, 0x8, R2 ;  /* 0x0000000805027825 */ /* 0x002fca00078e0002 */
[----:B------:R1:W-:Y:S02]  /*0960*/  STG.E.64 desc[UR4][R2.64], R10 ;  /* 0x0000000a02007986 */ /* 0x0003e4000c101b04 */
.L_x_13858:
[----:B------:R-:W-:-:S13]  /*0970*/  ISETP.GE.U32.AND P0, PT, R23, R22, PT ;  /* 0x000000161700720c */ /* 0x000fda0003f06070 */
[----:B------:R-:W-:Y:S05]  /*0980*/  @P0 BRA `(.L_x_13860) ;  /* 0x0000000000340947 */ /* 0x000fea0003800000 */
[----:B01----:R-:W0:Y:S01]  /*0990*/  LDC.64 R2, c[0x0][0x398] ;  /* 0x0000e600ff027b82 */ /* 0x003e220000000a00 */
[----:B------:R-:W-:Y:S02]  /*09a0*/  IMAD.IADD R5, R0, 0x1, R23 ;  /* 0x0000000100057824 */ /* 0x000fe400078e0217 */
[----:B------:R-:W-:Y:S02]  /*09b0*/  VIADD R23, R23, 0x80 ;  /* 0x0000008017177836 */ /* 0x000fe40000000000 */
[----:B0-----:R-:W-:-:S05]  /*09c0*/  IMAD.WIDE.U32 R2, R5, 0x8, R2 ;  /* 0x0000000805027825 */ /* 0x001fca00078e0002 */
[----:B------:R2:W-:Y:S02]  /*09d0*/  STG.E.64 desc[UR4][R2.64], R12 ;  /* 0x0000000c02007986 */ /* 0x0005e4000c101b04 */
.L_x_13859:
        /* <DEDUP_REMOVED lines=8> */
.L_x_13860:
[----:B------:R-:W-:Y:S05]  /*0a60*/  BSYNC.RELIABLE B1 ;  /* 0x0000000000017941 */ /* 0x000fea0003800100 */
.L_x_13855:
[----:B------:R-:W-:-:S13]  /*0a70*/  ISETP.GE.U32.AND P0, PT, R23, R22, PT ;  /* 0x000000161700720c */ /* 0x000fda0003f06070 */
[----:B012---:R-:W0:Y:S01]  /*0a80*/  @!P0 LDC.64 R2, c[0x0][0x398] ;  /* 0x0000e600ff028b82 */ /* 0x007e220000000a00 */
[----:B------:R-:W-:Y:S02]  /*0a90*/  @!P0 IMAD.IADD R5, R0, 0x1, R23 ;  /* 0x0000000100058824 */ /* 0x000fe400078e0217 */
[----:B------:R-:W-:Y:S02]  /*0aa0*/  @!P0 VIADD R23, R23, 0x80 ;  /* 0x0000008017178836 */ /* 0x000fe40000000000 */
[----:B0-----:R-:W-:-:S05]  /*0ab0*/  @!P0 IMAD.WIDE.U32 R2, R5, 0x8, R2 ;  /* 0x0000000805028825 */ /* 0x001fca00078e0002 */
[----:B------:R3:W-:Y:S02]  /*0ac0*/  @!P0 STG.E.64 desc[UR4][R2.64], R16 ;  /* 0x0000001002008986 */ /* 0x0007e4000c101b04 */
.L_x_13861:
[----:B------:R-:W-:Y:S05]  /*0ad0*/  BSYNC.RECONVERGENT B0 ;  /* 0x0000000000007941 */ /* 0x000fea0003800200 */
.L_x_13854:
        /* <DEDUP_REMOVED lines=9> */
.L_x_13853:
        /* <DEDUP_REMOVED lines=8> */
[----:B---3--:R-:W-:Y:S02]  /*0bf0*/  ISETP.GT.U32.AND P5, PT, R12, RZ, PT ;  /* 0x000000ff0c00720c */ /* 0x008fe40003fa4070 */
[----:B------:R-:W-:Y:S02]  /*0c00*/  ISETP.GT.U32.AND P6, PT, R16, RZ, PT ;  /* 0x000000ff1000720c */ /* 0x000fe40003fc4070 */
[----:B------:R-:W-:-:S02]  /*0c10*/  ISETP.NE.U32.AND P0, PT, R14, RZ, PT ;  /* 0x000000ff0e00720c */ /* 0x000fc40003f05070 */
[----:B------:R-:W-:Y:S02]  /*0c20*/  ISETP.GT.U32.AND P3, PT, R14, RZ, PT ;  /* 0x000000ff0e00720c */ /* 0x000fe40003f64070 */
[----:B------:R-:W-:Y:S02]  /*0c30*/  ISETP.GT.AND.EX P5, PT, R13, RZ, PT, P5 ;  /* 0x000000ff0d00720c */ /* 0x000fe40003fa4350 */
[----:B------:R-:W-:Y:S02]  /*0c40*/  ISETP.GT.AND.EX P6, PT, R17, RZ, PT, P6 ;  /* 0x000000ff1100720c */ /* 0x000fe40003fc4360 */
[C---:B------:R-:W-:Y:S02]  /*0c50*/  ISETP.NE.AND.EX P0, PT, R15.reuse, RZ, PT, P0 ;  /* 0x000000ff0f00720c */ /* 0x040fe40003f05300 */
[----:B------:R-:W-:Y:S02]  /*0c60*/  ISETP.GT.AND.EX P3, PT, R15, RZ, PT, P3 ;  /* 0x000000ff0f00720c */ /* 0x000fe40003f64330 */
[----:B------:R-:W-:-:S02]  /*0c70*/  SEL R21, RZ, 0x1, !P5 ;  /* 0x00000001ff157807 */ /* 0x000fc40006800000 */
[----:B------:R-:W-:Y:S02]  /*0c80*/  ISETP.NE.U32.AND P2, PT, R12, RZ, PT ;  /* 0x000000ff0c00720c */ /* 0x000fe40003f45070 */
[----:B------:R-:W-:Y:S02]  /*0c90*/  ISETP.GT.U32.AND P5, PT, R18, RZ, PT ;  /* 0x000000ff1200720c */ /* 0x000fe40003fa4070 */
[----:B------:R-:W-:Y:S02]  /*0ca0*/  SEL R15, RZ, 0x1, !P6 ;  /* 0x00000001ff0f7807 */ /* 0x000fe40007000000 */
[----:B------:R-:W-:Y:S02]  /*0cb0*/  ISETP.NE.U32.AND P1, PT, R16, RZ, PT ;  /* 0x000000ff1000720c */ /* 0x000fe40003f25070 */
[----:B----4-:R-:W-:Y:S02]  /*0cc0*/  ISETP.GT.U32.AND P6, PT, R4, RZ, PT ;  /* 0x000000ff0400720c */ /* 0x010fe40003fc4070 */
[----:B------:R-:W-:-:S02]  /*0cd0*/  ISETP.NE.U32.AND P4, PT, R18, RZ, PT ;  /* 0x000000ff1200720c */ /* 0x000fc40003f85070 */
[----:B------:R-:W-:Y:S01]  /*0ce0*/  ISETP.NE.AND.EX P2, PT, R13, RZ, PT, P2 ;  /* 0x000000ff0d00720c */ /* 0x000fe20003f45320 */
[----:B--2---:R-:W-:Y:S01]  /*0cf0*/  IMAD.WIDE.U32 R12, R0, 0x8, R24 ;  /* 0x00000008000c7825 */ /* 0x004fe200078e0018 */
[----:B------:R-:W-:Y:S02]  /*0d00*/  ISETP.GT.AND.EX P5, PT, R19, RZ, PT, P5 ;  /* 0x000000ff1300720c */ /* 0x000fe40003fa4350 */
[----:B------:R-:W-:Y:S02]  /*0d10*/  ISETP.NE.AND.EX P1, PT, R17, RZ, PT, P1 ;  /* 0x000000ff1100720c */ /* 0x000fe40003f25310 */
[----:B------:R-:W-:Y:S01]  /*0d20*/  ISETP.GT.AND.EX P6, PT, R5, RZ, PT, P6 ;  /* 0x000000ff0500720c */ /* 0x000fe20003fc4360 */
[----:B------:R-:W-:Y:S01]  /*0d30*/  IMAD.WIDE.U32 R12, R20, 0x20, R12 ;  /* 0x00000020140c7825 */ /* 0x000fe200078e000c */
[----:B------:R-:W-:Y:S02]  /*0d40*/  SEL R17, RZ, 0x1, !P3 ;  /* 0x00000001ff117807 */ /* 0x000fe40005800000 */
[----:B------:R-:W-:-:S02]  /*0d50*/  ISETP.NE.AND.EX P4, PT, R19, RZ, PT, P4 ;  /* 0x000000ff1300720c */ /* 0x000fc40003f85340 */
[----:B------:R-:W-:Y:S02]  /*0d60*/  ISETP.NE.U32.AND P3, PT, R4, RZ, PT ;  /* 0x000000ff0400720c */ /* 0x000fe40003f65070 */
[----:B------:R-:W-:Y:S02]  /*0d70*/  SEL R19, RZ, 0x1, !P5 ;  /* 0x00000001ff137807 */ /* 0x000fe40006800000 */
[----:B0-----:R-:W-:Y:S02]  /*0d80*/  SEL R4, R21, R2, P2 ;  /* 0x0000000215047207 */ /* 0x001fe40001000000 */
[----:B------:R-:W-:Y:S02]  /*0d90*/  SEL R14, R3, RZ, !P2 ;  /* 0x000000ff030e7207 */ /* 0x000fe40005000000 */
[C---:B------:R-:W-:Y:S02]  /*0da0*/  ISETP.NE.U32.AND P5, PT, R6.reuse, RZ, PT ;  /* 0x000000ff0600720c */ /* 0x040fe40003fa5070 */
[----:B------:R-:W-:-:S02]  /*0db0*/  ISETP.GT.U32.AND P2, PT, R6, RZ, PT ;  /* 0x000000ff0600720c */ /* 0x000fc40003f44070 */
[----:B------:R-:W-:Y:S02]  /*0dc0*/  SEL R23, RZ, 0x1, !P6 ;  /* 0x00000001ff177807 */ /* 0x000fe40007000000 */
[-C--:B------:R-:W-:Y:S02]  /*0dd0*/  SEL R6, R17, R2.reuse, P0 ;  /* 0x0000000211067207 */ /* 0x080fe40000000000 */
[----:B------:R-:W-:Y:S02]  /*0de0*/  ISETP.NE.U32.AND P6, PT, R10, RZ, PT ;  /* 0x000000ff0a00720c */ /* 0x000fe40003fc5070 */
[----:B------:R-:W-:Y:S02]  /*0df0*/  SEL R18, R15, R2, P1 ;  /* 0x000000020f127207 */ /* 0x000fe40000800000 */
[----:B------:R-:W-:Y:S02]  /*0e00*/  SEL R17, R3, RZ, !P1 ;  /* 0x000000ff03117207 */ /* 0x000fe40004800000 */
[----:B------:R-:W-:-:S02]  /*0e10*/  ISETP.GT.U32.AND P1, PT, R8, RZ, PT ;  /* 0x000000ff0800720c */ /* 0x000fc40003f24070 */
[C---:B------:R-:W-:Y:S02]  /*0e20*/  ISETP.NE.AND.EX P5, PT, R7.reuse, RZ, PT, P5 ;  /* 0x000000ff0700720c */ /* 0x040fe40003fa5350 */
[----:B------:R-:W-:Y:S02]  /*0e30*/  ISETP.GT.AND.EX P2, PT, R7, RZ, PT, P2 ;  /* 0x000000ff0700720c */ /* 0x000fe40003f44320 */
[----:B------:R-:W-:Y:S02]  /*0e40*/  ISETP.NE.AND.EX P6, PT, R11, RZ, PT, P6 ;  /* 0x000000ff0b00720c */ /* 0x000fe40003fc5360 */
[----:B------:R-:W-:Y:S02]  /*0e50*/  SEL R7, R3, RZ, !P0 ;  /* 0x000000ff03077207 */ /* 0x000fe40004000000 */
[----:B------:R-:W-:Y:S01]  /*0e60*/  ISETP.NE.U32.AND P0, PT, R8, RZ, PT ;  /* 0x000000ff0800720c */ /* 0x000fe20003f05070 */
[----:B------:R-:W-:Y:S01]  /*0e70*/  IMAD.MOV.U32 R8, RZ, RZ, R18 ;  /* 0x000000ffff087224 */ /* 0x000fe200078e0012 */
[----:B------:R-:W-:-:S02]  /*0e80*/  ISETP.GT.AND.EX P1, PT, R9, RZ, PT, P1 ;  /* 0x000000ff0900720c */ /* 0x000fc40003f24310 */
[----:B------:R-:W-:Y:S02]  /*0e90*/  SEL R21, RZ, 0x1, !P2 ;  /* 0x00000001ff157807 */ /* 0x000fe40005000000 */
[----:B------:R-:W-:Y:S02]  /*0ea0*/  ISETP.NE.AND.EX P3, PT, R5, RZ, PT, P3 ;  /* 0x000000ff0500720c */ /* 0x000fe40003f65330 */
[----:B------:R-:W-:Y:S02]  /*0eb0*/  ISETP.GT.U32.AND P2, PT, R10, RZ, PT ;  /* 0x000000ff0a00720c */ /* 0x000fe40003f44070 */
[----:B------:R-:W-:Y:S01]  /*0ec0*/  ISETP.NE.AND.EX P0, PT, R9, RZ, PT, P0 ;  /* 0x000000ff0900720c */ /* 0x000fe20003f05300 */
[----:B------:R-:W-:Y:S01]  /*0ed0*/  IMAD.MOV.U32 R9, RZ, RZ, R17 ;  /* 0x000000ffff097224 */ /* 0x000fe200078e0011 */
[----:B------:R-:W-:Y:S02]  /*0ee0*/  SEL R5, RZ, 0x1, !P1 ;  /* 0x00000001ff057807 */ /* 0x000fe40004800000 */
[----:B------:R-:W-:-:S02]  /*0ef0*/  ISETP.GT.AND.EX P2, PT, R11, RZ, PT, P2 ;  /* 0x000000ff0b00720c */ /* 0x000fc40003f44320 */
[-C--:B------:R-:W-:Y:S01]  /*0f00*/  SEL R20, R5, R2.reuse, P0 ;  /* 0x0000000205147207 */ /* 0x080fe20000000000 */
[----:B------:R-:W-:Y:S01]  /*0f10*/  IMAD.MOV.U32 R5, RZ, RZ, R14 ;  /* 0x000000ffff057224 */ /* 0x000fe200078e000e */
[----:B------:R-:W-:Y:S02]  /*0f20*/  SEL R11, R3, RZ, !P4 ;  /* 0x000000ff030b7207 */ /* 0x000fe40006000000 */
[----:B------:R-:W-:Y:S02]  /*0f30*/  SEL R10, R19, R2, P4 ;  /* 0x00000002130a7207 */ /* 0x000fe40002000000 */
[C---:B------:R-:W-:Y:S02]  /*0f40*/  SEL R16, R3.reuse, RZ, !P3 ;  /* 0x000000ff03107207 */ /* 0x040fe40005800000 */
[C---:B------:R-:W-:Y:S01]  /*0f50*/  SEL R0, R3.reuse, RZ, !P5 ;  /* 0x000000ff03007207 */ /* 0x040fe20006800000 */
[----:B------:R0:W-:Y:S01]  /*0f60*/  STG.E.ENL2.256 desc[UR4][R12.64], R4, R8 ;  /* 0xf80000040c08797f */ /* 0x0001e2000f121804 */
[----:B------:R-:W-:-:S02]  /*0f70*/  SEL R15, R3, RZ, !P0 ;  /* 0x000000ff030f7207 */ /* 0x000fc40004000000 */
[-C--:B------:R-:W-:Y:S02]  /*0f80*/  SEL R23, R23, R2.reuse, P3 ;  /* 0x0000000217177207 */ /* 0x080fe40001800000 */
[----:B------:R-:W-:Y:S01]  /*0f90*/  SEL R19, R21, R2, P5 ;  /* 0x0000000215137207 */ /* 0x000fe20002800000 */
[----:B------:R-:W-:Y:S01]  /*0fa0*/  IMAD.MOV.U32 R21, RZ, RZ, R15 ;  /* 0x000000ffff157224 */ /* 0x000fe200078e000f */
[----:B------:R-:W-:Y:S02]  /*0fb0*/  SEL R3, R3, RZ, !P6 ;  /* 0x000000ff03037207 */ /* 0x000fe40007000000 */
[----:B------:R-:W-:-:S05]  /*0fc0*/  @P6 SEL R2, RZ, 0x1, !P2 ;  /* 0x00000001ff026807 */ /* 0x000fca0005000000 */
[----:B------:R-:W-:Y:S02]  /*0fd0*/  IMAD.MOV.U32 R22, RZ, RZ, R2 ;  /* 0x000000ffff167224 */ /* 0x000fe400078e0002 */
[----:B0-----:R-:W-:Y:S02]  /*0fe0*/  IMAD.MOV.U32 R4, RZ, RZ, R23 ;  /* 0x000000ffff047224 */ /* 0x001fe400078e0017 */
[----:B------:R-:W-:Y:S02]  /*0ff0*/  IMAD.MOV.U32 R5, RZ, RZ, R16 ;  /* 0x000000ffff057224 */ /* 0x000fe400078e0010 */
[----:B------:R-:W-:Y:S02]  /*1000*/  IMAD.MOV.U32 R6, RZ, RZ, R19 ;  /* 0x000000ffff067224 */ /* 0x000fe400078e0013 */
[----:B------:R-:W-:Y:S02]  /*1010*/  IMAD.MOV.U32 R7, RZ, RZ, R0 ;  /* 0x000000ffff077224 */ /* 0x000fe400078e0000 */
[----:B------:R-:W-:-:S05]  /*1020*/  IMAD.MOV.U32 R23, RZ, RZ, R3 ;  /* 0x000000ffff177224 */ /* 0x000fca00078e0003 */
[----:B------:R-:W-:Y:S01]  /*1030*/  STG.E.ENL2.256 desc[UR4][R12.64+0x1000], R4, R20 ;  /* 0xf80080040c14797f */ /* 0x000fe2000f121804 */
[----:B------:R-:W-:Y:S05]  /*1040*/  EXIT ;  /* 0x000000000000794d */ /* 0x000fea0003800000 */
.L_x_13862:
        /* <DEDUP_REMOVED lines=11> */
.L_x_32447:


//--------------------- .text._ZN2at6native29vectorized_elementwise_kernelILi8ENS0_13BUnaryFunctorIlllZZZNS0_21heaviside_kernel_cudaERNS_18TensorIteratorBaseEENKUlvE_clEvENKUlvE2_clEvEUlllE_EESt5arrayIPcLm2EEEEviT0_T1_ --------------------------
	.section	.text._ZN2at6native29vectorized_elementwise_kernelILi8ENS0_13BUnaryFunctorIlllZZZNS0_21heaviside_kernel_cudaERNS_18TensorIteratorBaseEENKUlvE_clEvENKUlvE2_clEvEUlllE_EESt5arrayIPcLm2EEEEviT0_T1_,"ax",@progbits
	.align	128
        .global         _ZN2at6native29vectorized_elementwise_kernelILi8ENS0_13BUnaryFunctorIlllZZZNS0_21heaviside_kernel_cudaERNS_18TensorIteratorBaseEENKUlvE_clEvENKUlvE2_clEvEUlllE_EESt5arrayIPcLm2EEEEviT0_T1_
        .type           _ZN2at6native29vectorized_elementwise_kernelILi8ENS0_13BUnaryFunctorIlllZZZNS0_21heaviside_kernel_cudaERNS_18TensorIteratorBaseEENKUlvE_clEvENKUlvE2_clEvEUlllE_EESt5arrayIPcLm2EEEEviT0_T1_,@function
        .size           _ZN2at6native29vectorized_elementwise_kernelILi8ENS0_13BUnaryFunctorIlllZZZNS0_21heaviside_kernel_cudaERNS_18TensorIteratorBaseEENKUlvE_clEvENKUlvE2_clEvEUlllE_EESt5arrayIPcLm2EEEEviT0_T1_,(.L_x_32448 - _ZN2at6native29vectorized_elementwise_kernelILi8ENS0_13BUnaryFunctorIlllZZZNS0_21heaviside_kernel_cudaERNS_18TensorIteratorBaseEENKUlvE_clEvENKUlvE2_clEvEUlllE_EESt5arrayIPcLm2EEEEviT0_T1_)
        .other          _ZN2at6native29vectorized_elementwise_kernelILi8ENS0_13BUnaryFunctorIlllZZZNS0_21heaviside_kernel_cudaERNS_18TensorIteratorBaseEENKUlvE_clEvENKUlvE2_clEvEUlllE_EESt5arrayIPcLm2EEEEviT0_T1_,@"STO_CUDA_ENTRY STV_DEFAULT"
_ZN2at6native29vectorized_elementwise_kernelILi8ENS0_13BUnaryFunctorIlllZZZNS0_21heaviside_kernel_cudaERNS_18TensorIteratorBaseEENKUlvE_clEvENKUlvE2_clEvEUlllE_EESt5arrayIPcLm2EEEEviT0_T1_:
.text._ZN2at6native29vectorized_elementwise_kernelILi8ENS0_13BUnaryFunctorIlllZZZNS0_21heaviside_kernel_cudaERNS_18TensorIteratorBaseEENKUlvE_clEvENKUlvE2_clEvEUlllE_EESt5arrayIPcLm2EEEEviT0_T1_:
        /* <DEDUP_REMOVED lines=137> */
.L_x_13866:
[----:B------:R-:W-:-:S13]  /*0890*/  ISETP.GE.U32.AND P0, PT, R23, R22, PT ;  /* 0x000000161700720c */ /* 0x000fda0003f06070 */
[----:B------:R-:W-:Y:S05]  /*08a0*/  @P0 BRA `(.L_x_13868) ;  /* 0x0000000000300947 */ /* 0x000fea0003800000 */
[----:B0-----:R-:W0:Y:S01]  /*08b0*/  LDC.64 R2, c[0x0][0x398] ;  /* 0x0000e600ff027b82 */ /* 0x001e220000000a00 */
[----:B------:R-:W-:Y:S02]  /*08c0*/  IMAD.IADD R5, R0, 0x1, R23 ;  /* 0x0000000100057824 */ /* 0x000fe400078e0217 */
[----:B------:R-:W-:Y:S02]  /*08d0*/  VIADD R23, R23, 0x80 ;  /* 0x0000008017177836 */ /* 0x000fe40000000000 */
[----:B0-----:R-:W-:-:S05]  /*08e0*/  IMAD.WIDE.U32 R2, R5, 0x8, R2 ;  /* 0x0000000805027825 */ /* 0x001fca00078e0002 */
[----:B------:R1:W-:Y:S02]  /*08f0*/  STG.E.64 desc[UR4][R2.64], R6 ;  /* 0x0000000602007986 */ /* 0x0003e4000c101b04 */
.L_x_13867:
[----:B------:R-:W-:-:S13]  /*0900*/  ISETP.GE.U32.AND P0, PT, R23, R22, PT ;  /* 0x000000161700720c */ /* 0x000fda0003f06070 */
[----:B------:R-:W-:Y:S05]  /*0910*/  @P0 BRA `(.L_x_13869) ;  /* 0x0000000000300947 */ /* 0x000fea0003800000 */
[----:B-1----:R-:W1:Y:S01]  /*0920*/  LDC.64 R2, c[0x0][0x398] ;  /* 0x0000e600ff027b82 */ /* 0x002e620000000a00 */
[----:B0-----:R-:W-:Y:S02]  /*0930*/  IMAD.IADD R5, R0, 0x1, R23 ;  /* 0x0000000100057824 */ /* 0x001fe400078e0217 */
[----:B------:R-:W-:Y:S02]  /*0940*/  VIADD R23, R23, 0x80 ;  /* 0x0000008017177836 */ /* 0x000fe40000000000 */
[----:B-1----:R-:W-:-:S05]  /*0950*/  IMAD.WIDE.U32 R2, R5, 0x8, R2 ;  /* 0x0000000805027825 */ /* 0x002fca00078e0002 */
[----:B------:R1:W-:Y:S02]  /*0960*/  STG.E.64 desc[UR4][R2.64], R10 ;  /* 0x0000000a02007986 */ /* 0x0003e4000c101b04 */
.L_x_13868:
[----:B------:R-:W-:-:S13]  /*0970*/  ISETP.GE.U32.AND P0, PT, R23, R22, PT ;  /* 0x000000161700720c */ /* 0x000fda0003f06070 */
[----:B------:R-:W-:Y:S05]  /*0980*/  @P0 BRA `(.L_x_13870) ;  /* 0x0000000000340947 */ /* 0x000fea0003800000 */
[----:B01----:R-:W0:Y:S01]  /*0990*/  LDC.64 R2, c[0x0][0x398] ;  /* 0x0000e600ff027b82 */ /* 0x003e220000000a00 */
[----:B------:R-:W-:Y:S02]  /*09a0*/  IMAD.IADD R5, R0, 0x1, R23 ;  /* 0x0000000100057824 */ /* 0x000fe400078e0217 */
[----:B------:R-:W-:Y:S02]  /*09b0*/  VIADD R23, R23, 0x80 ;  /* 0x0000008017177836 */ /* 0x000fe40000000000 */
[----:B0-----:R-:W-:-:S05]  /*09c0*/  IMAD.WIDE.U32 R2, R5, 0x8, R2 ;  /* 0x0000000805027825 */ /* 0x001fca00078e0002 */
[----:B------:R2:W-:Y:S02]  /*09d0*/  STG.E.64 desc[UR4][R2.64], R12 ;  /* 0x0000000c02007986 */ /* 0x0005e4000c101b04 */
.L_x_13869:
        /* <DEDUP_REMOVED lines=8> */
.L_x_13870:
[----:B------:R-:W-:Y:S05]  /*0a60*/  BSYNC.RELIABLE B1 ;  /* 0x0000000000017941 */ /* 0x000fea0003800100 */
.L_x_13865:
[----:B------:R-:W-:-:S13]  /*0a70*/  ISETP.GE.U32.AND P0, PT, R23, R22, PT ;  /* 0x000000161700720c */ /* 0x000fda0003f06070 */
[----:B012---:R-:W0:Y:S01]  /*0a80*/  @!P0 LDC.64 R2, c[0x0][0x398] ;  /* 0x0000e600ff028b82 */ /* 0x007e220000000a00 */
[----:B------:R-:W-:Y:S02]  /*0a90*/  @!P0 IMAD.IADD R5, R0, 0x1, R23 ;  /* 0x0000000100058824 */ /* 0x000fe400078e0217 */
[----:B------:R-:W-:Y:S02]  /*0aa0*/  @!P0 VIADD R23, R23, 0x80 ;  /* 0x0000008017178836 */ /* 0x000fe40000000000 */
[----:B0-----:R-:W-:-:S05]  /*0ab0*/  @!P0 IMAD.WIDE.U32 R2, R5, 0x8, R2 ;  /* 0x0000000805028825 */ /* 0x001fca00078e0002 */
[----:B------:R3:W-:Y:S02]  /*0ac0*/  @!P0 STG.E.64 desc[UR4][R2.64], R16 ;  /* 0x0000001002008986 */ /* 0x0007e4000c101b04 */
.L_x_13871:
[----:B------:R-:W-:Y:S05]  /*0ad0*/  BSYNC.RECONVERGENT B0 ;  /* 0x0000000000007941 */ /* 0x000fea0003800200 */
.L_x_13864:
        /* <DEDUP_REMOVED lines=9> */
.L_x_13863:
        /* <DEDUP_REMOVED lines=78> */
.L_x_13872:
        /* <DEDUP_REMOVED lines=11> */
.L_x_32448:


//--------------------- .text._ZN2at6native18elementwise_kernelILi128ELi4EZNS0_15gpu_kernel_implINS0_13AUnaryFunctorIlllZZZNS0_21heaviside_kernel_cudaERNS_18TensorIteratorBaseEENKUlvE_clEvENKUlvE2_clEvEUlllE_EEEEvS5_RKT_EUliE_EEviT1_ --------------------------
	.section	.text._ZN2at6native18elementwise_kernelILi128ELi4EZNS0_15gpu_kernel_implINS0_13AUnaryFunctorIlllZZZNS0_21heaviside_kernel_cudaERNS_18TensorIteratorBaseEENKUlvE_clEvENKUlvE2_clEvEUlllE_EEEEvS5_RKT_EUliE_EEviT1_,"ax",@progbits
	.align	128
        .global         _ZN2at6native18elementwise_kernelILi128ELi4EZNS0_15gpu_kernel_implINS0_13AUnaryFunctorIlllZZZNS0_21heaviside_kernel_cudaERNS_18TensorIteratorBaseEENKUlvE_clEvENKUlvE2_clEvEUlllE_EEEEvS5_RKT_EUliE_EEviT1_
        .type           _ZN2at6native18elementwise_kernelILi128ELi4EZNS0_15gpu_kernel_implINS0_13AUnaryFunctorIlllZZZNS0_21heaviside_kernel_cudaERNS_18TensorIteratorBaseEENKUlvE_clEvENKUlvE2_clEvEUlllE_EEEEvS5_RKT_EUliE_EEviT1_,@function
        .size           _ZN2at6native18elementwise_kernelILi128ELi4EZNS0_15gpu_kernel_implINS0_13AUnaryFunctorIlllZZZNS0_21heaviside_kernel_cudaERNS_18TensorIteratorBaseEENKUlvE_clEvENKUlvE2_clEvEUlllE_EEEEvS5_RKT_EUliE_EEviT1_,(.L_x_32449 - _ZN2at6native18elementwise_kernelILi128ELi4EZNS0_15gpu_kernel_implINS0_13AUnaryFunctorIlllZZZNS0_21heaviside_kernel_cudaERNS_18TensorIteratorBaseEENKUlvE_clEvENKUlvE2_clEvEUlllE_EEEEvS5_RKT_EUliE_EEviT1_)
        .other          _ZN2at6native18elementwise_kernelILi128ELi4EZNS0_15gpu_kernel_implINS0_13AUnaryFunctorIlllZZZNS0_21heaviside_kernel_cudaERNS_18TensorIteratorBaseEENKUlvE_clEvENKUlvE2_clEvEUlllE_EEEEvS5_RKT_EUliE_EEviT1_,@"STO_CUDA_ENTRY STV_DEFAULT"
_ZN2at6native18elementwise_kernelILi128ELi4EZNS0_15gpu_kernel_implINS0_13AUnaryFunctorIlllZZZNS0_21heaviside_kernel_cudaERNS_18TensorIteratorBaseEENKUlvE_clEvENKUlvE2_clEvEUlllE_EEEEvS5_RKT_EUliE_EEviT1_:
.text._ZN2at6native18elementwise_kernelILi128ELi4EZNS0_15gpu_kernel_implINS0_13AUnaryFunctorIlllZZZNS0_21heaviside_kernel_cudaERNS_18TensorIteratorBaseEENKUlvE_clEvENKUlvE2_clEvEUlllE_EEEEvS5_RKT_EUliE_EEviT1_:
        /* <DEDUP_REMOVED lines=11> */
[----:B--2---:R-:W-:-:S02]  /*00b0*/  USHF.L.U32 UR4, UR4, 0x9, URZ ;  /* 0x0000000904047899 */ /* 0x004fc400080006ff */
[----:B-----5:R-:W-:Y:S02]  /*00c0*/  UISETP.GT.U32.AND UP0, UPT, UR6, URZ, UPT ;  /* 0x000000ff0600728c */ /* 0x020fe4000bf04070 */
[----:B------:R-:W-:Y:S02]  /*00d0*/  UISETP.LT.U32.AND UP1, UPT, UR40, 0x18, UPT ;  /* 0x000000182800788c */ /* 0x000fe4000bf21070 */
[----:B-1----:R-:W-:Y:S01]  /*00e0*/  LOP3.LUT R17, R17, UR4, RZ, 0xfc, !PT ;  /* 0x0000000411117c12 */ /* 0x002fe2000f8efcff */
[----:B------:R-:W-:Y:S02]  /*00f0*/  UISETP.GT.AND.EX UP0, UPT, UR7, URZ, UPT, UP0 ;  /* 0x000000ff0700728c */ /* 0x000fe4000bf04300 */
        /* <DEDUP_REMOVED lines=307> */
.L_x_13875:
        /* <DEDUP_REMOVED lines=17> */
.L_x_13879:
[----:B------:R0:W5:Y:S01]  /*1540*/  LDG.E.U8 R4, desc[UR36][R2.64] ;  /* 0x0000002402047981 */ /* 0x000162000c1e1100 */
[----:B------:R-:W-:Y:S01]  /*1550*/  IMAD.MOV.U32 R5, RZ, RZ, RZ ;  /* 0x000000ffff057224 */ /* 0x000fe200078e00ff */
[----:B------:R-:W-:Y:S06]  /*1560*/  BRA `(.L_x_13881) ;  /* 0x0000000c00407947 */ /* 0x000fec0003800000 */
.L_x_13878:
        /* <DEDUP_REMOVED lines=8> */
.L_x_13883:
[----:B------:R-:W2:Y:S02]  /*15f0*/  LDG.E R4, desc[UR36][R2.64] ;  /* 0x0000002402047981 */ /* 0x000ea4000c1e1900 */
[----:B--2---:R-:W-:Y:S01]  /*1600*/  SHF.R.S32.HI R5, RZ, 0x1f, R4 ;  /* 0x0000001fff057819 */ /* 0x004fe20000011404 */
[----:B------:R-:W-:Y:S06]  /*1610*/  BRA `(.L_x_13881) ;  /* 0x0000000c00147947 */ /* 0x000fec0003800000 */
.L_x_13882:
[----:B------:R-:W2:Y:S02]  /*1620*/  LDG.E.S16 R4, desc[UR36][R2.64] ;  /* 0x0000002402047981 */ /* 0x000ea4000c1e1700 */
[----:B--2---:R-:W-:Y:S01]  /*1630*/  SHF.R.S32.HI R5, RZ, 0x1f, R4 ;  /* 0x0000001fff057819 */ /* 0x004fe20000011404 */
[----:B------:R-:W-:Y:S06]  /*1640*/  BRA `(.L_x_13881) ;  /* 0x0000000c00087947 */ /* 0x000fec0003800000 */
.L_x_13877:
        /* <DEDUP_REMOVED lines=9> */
.L_x_13885:
[----:B------:R-:W2:Y:S02]  /*16e0*/  LDG.E.U16 R2, desc[UR36][R2.64] ;  /* 0x0000002402027981 */ /* 0x000ea4000c1e1500 */
[----:B--2---:R-:W-:-:S06]  /*16f0*/  HADD2.F32 R4, -RZ, R2.H0_H0 ;  /* 0x20000002ff047230 */ /* 0x004fcc0000004100 */
[----:B------:R-:W0:Y:S01]  /*1700*/  F2I.S64.TRUNC R4, R4 ;  /* 0x0000000400047311 */ /* 0x000e22000020d900 */
[----:B------:R-:W-:Y:S05]  /*1710*/  BRA `(.L_x_13881) ;  /* 0x0000000800d47947 */ /* 0x000fea0003800000 */
.L_x_13884:
        /* <DEDUP_REMOVED lines=9> */
.L_x_13887:
[----:B------:R-:W2:Y:S02]  /*17b0*/  LDG.E.U16 R2, desc[UR36][R2.64] ;  /* 0x0000002402027981 */ /* 0x000ea4000c1e1500 */
[----:B--2---:R-:W-:-:S06]  /*17c0*/  HADD2.F32 R4, -RZ, R2.H0_H0 ;  /* 0x20000002ff047230 */ /* 0x004fcc0000004100 */
[----:B------:R-:W0:Y:S01]  /*17d0*/  F2I.S64.TRUNC R4, R4 ;  /* 0x0000000400047311 */ /* 0x000e22000020d900 */
[----:B------:R-:W-:Y:S05]  /*17e0*/  BRA `(.L_x_13881) ;  /* 0x0000000800a07947 */ /* 0x000fea0003800000 */
.L_x_13886:
[----:B------:R-:W2:Y:S02]  /*17f0*/  LDG.E.64 R2, desc[UR36][R2.64] ;  /* 0x0000002402027981 */ /* 0x000ea4000c1e1b00 */
[----:B--2---:R0:W1:Y:S01]  /*1800*/  F2I.S64.F64.TRUNC R4, R2 ;  /* 0x0000000200047311 */ /* 0x004062000030d900 */
[----:B------:R-:W-:Y:S05]  /*1810*/  BRA `(.L_x_13881) ;  /* 0x0000000800947947 */ /* 0x000fea0003800000 */
.L_x_13876:
        /* <DEDUP_REMOVED lines=11> */
[----:B------:R-:W-:Y:S01]  /*18d0*/  SEL R4, RZ, 0x1, !P0 ;  /* 0x00000001ff047807 */ /* 0x000fe20004000000 */
[----:B------:R-:W-:Y:S08]  /*18e0*/  BRA `(.L_x_13881) ;  /* 0x0000000800607947 */ /* 0x000ff00003800000 */
.L_x_13890:
[----:B------:R-:W2:Y:S02]  /*18f0*/  LDG.E.64 R2, desc[UR36][R2.64] ;  /* 0x0000002402027981 */ /* 0x000ea4000c1e1b00 */
[----:B--2---:R0:W1:Y:S01]  /*1900*/  F2I.S64.F64.TRUNC R4, R2 ;  /* 0x0000000200047311 */ /* 0x004062000030d900 */
[----:B------:R-:W-:Y:S05]  /*1910*/  BRA `(.L_x_13881) ;  /* 0x0000000800547947 */ /* 0x000fea0003800000 */
.L_x_13889:
        /* <DEDUP_REMOVED lines=26> */
.L_x_13892:
        /* <DEDUP_REMOVED lines=13> */
.L_x_13891:
[----:B------:R-:W2:Y:S02]  /*1b90*/  LDG.E.U16 R4, desc[UR36][R2.64] ;  /* 0x0000002402047981 */ /* 0x000ea4000c1e1500 */
[----:B--2---:R-:W-:-:S06]  /*1ba0*/  IMAD.U32 R4, R4, 0x10000, RZ ;  /* 0x0001000004047824 */ /* 0x004fcc00078e00ff */
[----:B------:R-:W0:Y:S01]  /*1bb0*/  F2I.S64.TRUNC R4, R4 ;  /* 0x0000000400047311 */ /* 0x000e22000020d900 */
[----:B------:R-:W-:Y:S05]  /*1bc0*/  BRA `(.L_x_13881) ;  /* 0x0000000400a87947 */ /* 0x000fea0003800000 */
.L_x_13888:
        /* <DEDUP_REMOVED lines=11> */
.L_x_13895:
        /* <DEDUP_REMOVED lines=21> */
.L_x_13899:
[----:B------:R-:W-:Y:S05]  /*1dd0*/  BSYNC.RECONVERGENT B1 ;  /* 0x0000000000017941 */ /* 0x000fea0003800200 */
.L_x_13898:
[----:B------:R-:W-:Y:S01]  /*1de0*/  IMAD.SHL.U32 R0, R0, 0x100000, RZ ;  /* 0x0010000000007824 */ /* 0x000fe200078e00ff */
[----:B------:R-:W-:-:S04]  /*1df0*/  LEA R2, R2, 0x3b800000, 0x17 ;  /* 0x3b80000002027811 */ /* 0x000fc800078eb8ff */
[----:B------:R-:W-:-:S07]  /*1e00*/  LOP3.LUT R4, R2, R0, R7, 0xfe, !PT ;  /* 0x0000000002047212 */ /* 0x000fce00078efe07 */
.L_x_13897:
[----:B------:R-:W-:Y:S05]  /*1e10*/  BSYNC.RECONVERGENT B0 ;  /* 0x0000000000007941 */ /* 0x000fea0003800200 */
.L_x_13896:
[----:B------:R-:W1:Y:S01]  /*1e20*/  F2I.S64.TRUNC R4, R4 ;  /* 0x0000000400047311 */ /* 0x000e62000020d900 */
[----:B------:R-:W-:Y:S05]  /*1e30*/  BRA `(.L_x_13881) ;  /* 0x00000004000c7947 */ /* 0x000fea0003800000 */
.L_x_13894:
        /* <DEDUP_REMOVED lines=21> */
.L_x_13903:
[----:B------:R-:W-:Y:S05]  /*1f90*/  BSYNC.RECONVERGENT B1 ;  /* 0x0000000000017941 */ /* 0x000fea0003800200 */
.L_x_13902:
[----:B------:R-:W-:Y:S02]  /*1fa0*/  SHF.L.U32 R0, R0, 0x15, RZ ;  /* 0x0000001500007819 */ /* 0x000fe400000006ff */
[----:B------:R-:W-:-:S04]  /*1fb0*/  LEA R2, R2, 0x37800000, 0x17 ;  /* 0x3780000002027811 */ /* 0x000fc800078eb8ff */
[----:B------:R-:W-:-:S07]  /*1fc0*/  LOP3.LUT R4, R2, R0, R7, 0xfe, !PT ;  /* 0x0000000002047212 */ /* 0x000fce00078efe07 */
.L_x_13901:
[----:B------:R-:W-:Y:S05]  /*1fd0*/  BSYNC.RECONVERGENT B0 ;  /* 0x0000000000007941 */ /* 0x000fea0003800200 */
.L_x_13900:
[----:B------:R-:W2:Y:S01]  /*1fe0*/  F2I.S64.TRUNC R4, R4 ;  /* 0x0000000400047311 */ /* 0x000ea2000020d900 */
[----:B------:R-:W-:Y:S05]  /*1ff0*/  BRA `(.L_x_13881) ;  /* 0x00000000009c7947 */ /* 0x000fea0003800000 */
.L_x_13893:
[----:B------:R-:W-:-:S09]  /*2000*/  UISETP.NE.AND UP0, UPT, UR4, 0x1c, UPT ;  /* 0x0000001c0400788c */ /* 0x000fd2000bf05270 */
[----:B------:R-:W-:Y:S05]  /*2010*/  BRA.U !UP0, `(.L_x_13904) ;  /* 0x00000001088c7547 */ /* 0x000fea000b800000 */
[----:B------:R-:W-:-:S09]  /*2020*/  UISETP.NE.AND UP0, UPT, UR4, 0x1d, UPT ;  /* 0x0000001d0400788c */ /* 0x000fd2000bf05270 */
[----:B------:R-:W-:Y:S05]  /*2030*/  BRA.U !UP0, `(.L_x_13905) ;  /* 0x00000001087c7547 */ /* 0x000fea000b800000 */
[----:B------:R-:W-:-:S09]  /*2040*/  UISETP.NE.AND UP0, UPT, UR4, 0x2c, UPT ;  /* 0x0000002c0400788c */ /* 0x000fd2000bf05270 */
[----:B------:R-:W-:Y:S05]  /*2050*/  BRA.U !UP0, `(.L_x_13906) ;  /* 0x0000000108487547 */ /* 0x000fea000b800000 */
.L_x_13880:
        /* <DEDUP_REMOVED lines=16> */
.L_x_13907:
[----:B------:R-:W-:Y:S01]  /*2160*/  CS2R R4, SRZ ;  /* 0x0000000000047805 */ /* 0x000fe2000001ff00 */
[----:B------:R-:W-:Y:S06]  /*2170*/  BRA `(.L_x_13881) ;  /* 0x00000000003c7947 */ /* 0x000fec0003800000 */
.L_x_13906:
        /* <DEDUP_REMOVED lines=8> */
.L_x_13909:
[----:B------:R-:W-:Y:S05]  /*2200*/  BSYNC.RECONVERGENT B0 ;  /* 0x0000000000007941 */ /* 0x000fea0003800200 */
.L_x_13908:
[----:B------:R-:W4:Y:S01]  /*2210*/  F2I.S64.TRUNC R4, R4 ;  /* 0x0000000400047311 */ /* 0x000f22000020d900 */
[----:B------:R-:W-:Y:S05]  /*2220*/  BRA `(.L_x_13881) ;  /* 0x0000000000107947 */ /* 0x000fea0003800000 */
.L_x_13905:
[----:B------:R0:W5:Y:S01]  /*2230*/  LDG.E.64 R4, desc[UR36][R2.64] ;  /* 0x0000002402047981 */ /* 0x000162000c1e1b00 */
[----:B------:R-:W-:Y:S05]  /*2240*/  BRA `(.L_x_13881) ;  /* 0x0000000000087947 */ /* 0x000fea0003800000 */
.L_x_13904:
[----:B------:R3:W5:Y:S01]  /*2250*/  LDG.E R4, desc[UR36][R2.64] ;  /* 0x0000002402047981 */ /* 0x000762000c1e1900 */
[----:B------:R-:W-:-:S07]  /*2260*/  IMAD.MOV.U32 R5, RZ, RZ, RZ ;  /* 0x000000ffff057224 */ /* 0x000fce00078e00ff */
.L_x_13881:
[----:B------:R-:W3:Y:S01]  /*2270*/  LDCU.64 UR8, c[0x0][0x598] ;  /* 0x0000b300ff0877ac */ /* 0x000ee20008000a00 */
[----:B------:R-:W0:Y:S01]  /*2280*/  LDCU.64 UR6, c[0x0][0x580] ;  /* 0x0000b000ff0677ac */ /* 0x000e220008000a00 */
[----:B------:R-:W-:-:S04]  /*2290*/  UPRMT UR4, UR41, 0x9910, URZ ;  /* 0x0000991029047896 */ /* 0x000fc800080000ff */
[----:B------:R-:W-:Y:S01]  /*22a0*/  UISETP.GT.AND UP0, UPT, UR4, 0x9, UPT ;  /* 0x000000090400788c */ /* 0x000fe2000bf04270 */
[----:B---3--:R-:W-:-:S04]  /*22b0*/  ISETP.NE.U32.AND P0, PT, RZ, UR8, PT ;  /* 0x00000008ff007c0c */ /* 0x008fc8000bf05070 */
[----:B------:R-:W-:Y:S02]  /*22c0*/  ISETP.NE.AND.EX P0, PT, RZ, UR9, PT, P0 ;  /* 0x00000009ff007c0c */ /* 0x000fe4000bf05300 */
[----:B0-----:R-:W-:Y:S02]  /*22d0*/  IADD3 R2, P1, PT, R16, UR6, RZ ;  /* 0x0000000610027c10 */ /* 0x001fe4000ff3e0ff */
[----:B-12-45:R-:W-:Y:S02]  /*22e0*/  SEL R7, R4, UR43, !P0 ;  /* 0x0000002b04077c07 */ /* 0x036fe4000c000000 */
[----:B------:R-:W-:Y:S01]  /*22f0*/  SEL R5, R5, RZ, !P0 ;  /* 0x000000ff05057207 */ /* 0x000fe20004000000 */
[----:B------:R-:W-:Y:S01]  /*2300*/  IMAD.X R3, RZ, RZ, UR7, P1 ;  /* 0x00000007ff037e24 */ /* 0x000fe200088e06ff */
[----:B------:R-:W-:Y:S01]  /*2310*/  MOV R4, R7 ;  /* 0x0000000700047202 */ /* 0x000fe20000000f00 */
        /* <DEDUP_REMOVED lines=11> */
.L_x_13913:
[----:B------:R3:W-:Y:S01]  /*23d0*/  STG.E.U8 desc[UR36][R2.64], R7 ;  /* 0x0000000702007986 */ /* 0x0007e2000c101124 */
[----:B------:R-:W-:Y:S05]  /*23e0*/  BRA `(.L_x_13915) ;  /* 0x0000000c003c7947 */ /* 0x000fea0003800000 */
.L_x_13912:
        /* <DEDUP_REMOVED lines=8> */
.L_x_13917:
[----:B------:R1:W-:Y:S01]  /*2470*/  STG.E desc[UR36][R2.64], R7 ;  /* 0x0000000702007986 */ /* 0x0003e2000c101924 */
[----:B------:R-:W-:Y:S05]  /*2480*/  BRA `(.L_x_13915) ;  /* 0x0000000c00147947 */ /* 0x000fea0003800000 */
.L_x_13916:
[----:B------:R2:W-:Y:S01]  /*2490*/  STG.E.U16 desc[UR36][R2.64], R7 ;  /* 0x0000000702007986 */ /* 0x0005e2000c101524 */
[----:B------:R-:W-:Y:S05]  /*24a0*/  BRA `(.L_x_13915) ;  /* 0x0000000c000c7947 */ /* 0x000fea0003800000 */
.L_x_13911:
        /* <DEDUP_REMOVED lines=9> */
.L_x_13919:
[----:B------:R-:W0:Y:S02]  /*2540*/  I2F.S64 R0, R4 ;  /* 0x0000000400007312 */ /* 0x000e240000301400 */
[----:B0-----:R-:W-:-:S05]  /*2550*/  F2FP.F16.F32.PACK_AB R0, RZ, R0 ;  /* 0x00000000ff00723e */ /* 0x001fca00000000ff */
[----:B------:R0:W-:Y:S01]  /*2560*/  STG.E.U16 desc[UR36][R2.64], R0 ;  /* 0x0000000002007986 */ /* 0x0001e2000c101524 */
[----:B------:R-:W-:Y:S05]  /*2570*/  BRA `(.L_x_13915) ;  /* 0x0000000800d87947 */ /* 0x000fea0003800000 */
.L_x_13918:
        /* <DEDUP_REMOVED lines=10> */
.L_x_13921:
[----:B------:R-:W0:Y:S02]  /*2620*/  I2F.S64 R4, R4 ;  /* 0x0000000400047312 */ /* 0x000e240000301400 */
[----:B0-----:R-:W-:-:S04]  /*2630*/  F2FP.F16.F32.PACK_AB R5, RZ, R4 ;  /* 0x00000004ff05723e */ /* 0x001fc800000000ff */
[----:B------:R-:W-:-:S05]  /*2640*/  PRMT R5, R5, 0x5410, RZ ;  /* 0x0000541005057816 */ /* 0x000fca00000000ff */
[----:B------:R0:W-:Y:S01]  /*2650*/  STG.E desc[UR36][R2.64], R5 ;  /* 0x0000000502007986 */ /* 0x0001e2000c101924 */
[----:B------:R-:W-:Y:S05]  /*2660*/  BRA `(.L_x_13915) ;  /* 0x00000008009c7947 */ /* 0x000fea0003800000 */
.L_x_13920:
[----:B------:R-:W0:Y:S02]  /*2670*/  I2F.F64.S64 R4, R4 ;  /* 0x0000000400047312 */ /* 0x000e240000301c00 */
[----:B0-----:R0:W-:Y:S01]  /*2680*/  STG.E.64 desc[UR36][R2.64], R4 ;  /* 0x0000000402007986 */ /* 0x0011e2000c101b24 */
[----:B------:R-:W-:Y:S05]  /*2690*/  BRA `(.L_x_13915) ;  /* 0x0000000800907947 */ /* 0x000fea0003800000 */
.L_x_13910:
        /* <DEDUP_REMOVED lines=13> */
.L_x_13924:
[----:B------:R-:W0:Y:S01]  /*2770*/  I2F.F64.S64 R4, R4 ;  /* 0x0000000400047312 */ /* 0x000e220000301c00 */
[----:B------:R-:W-:-:S05]  /*2780*/  CS2R R6, SRZ ;  /* 0x0000000000067805 */ /* 0x000fca000001ff00 */
[----:B0-----:R0:W-:Y:S01]  /*2790*/  STG.E.128 desc[UR36][R2.64], R4 ;  /* 0x0000000402007986 */ /* 0x0011e2000c101d24 */
[----:B------:R-:W-:Y:S05]  /*27a0*/  BRA `(.L_x_13915) ;  /* 0x00000008004c7947 */ /* 0x000fea0003800000 */
.L_x_13923:
        /* <DEDUP_REMOVED lines=19> */
.L_x_13928:
[----:B------:R-:W-:Y:S05]  /*28e0*/  BSYNC.RECONVERGENT B0 ;  /* 0x0000000000007941 */ /* 0x000fea0003800200 */
.L_x_13927:
[----:B------:R-:W-:-:S05]  /*28f0*/  LOP3.LUT R7, R0, 0x80, R7, 0xf8, !PT ;  /* 0x0000008000077812 */ /* 0x000fca00078ef807 */
[----:B------:R0:W-:Y:S01]  /*2900*/  STG.E.U8 desc[UR36][R2.64], R7 ;  /* 0x0000000702007986 */ /* 0x0001e2000c101124 */
[----:B------:R-:W-:Y:S05]  /*2910*/  BRA `(.L_x_13915) ;  /* 0x0000000400f07947 */ /* 0x000fea0003800000 */
.L_x_13926:
        /* <DEDUP_REMOVED lines=15> */
.L_x_13930:
[----:B------:R-:W-:Y:S05]  /*2a10*/  BSYNC.RECONVERGENT B0 ;  /* 0x0000000000007941 */ /* 0x000fea0003800200 */
.L_x_13929:
[----:B------:R-:W-:-:S05]  /*2a20*/  LOP3.LUT R7, R0, 0x80, R7, 0xf8, !PT ;  /* 0x0000008000077812 */ /* 0x000fca00078ef807 */
[----:B------:R0:W-:Y:S01]  /*2a30*/  STG.E.U8 desc[UR36][R2.64], R7 ;  /* 0x0000000702007986 */ /* 0x0001e2000c101124 */
[----:B------:R-:W-:Y:S05]  /*2a40*/  BRA `(.L_x_13915) ;  /* 0x0000000400a47947 */ /* 0x000fea0003800000 */
.L_x_13925:
[----:B------:R-:W0:Y:S02]  /*2a50*/  I2F.S64 R0, R4 ;  /* 0x0000000400007312 */ /* 0x000e240000301400 */
[----:B0-----:R-:W-:-:S05]  /*2a60*/  F2FP.BF16.F32.PACK_AB R0, RZ, R0 ;  /* 0x00000000ff00723e */ /* 0x001fca00000010ff */
[----:B------:R0:W-:Y:S01]  /*2a70*/  STG.E.U16 desc[UR36][R2.64], R0 ;  /* 0x0000000002007986 */ /* 0x0001e2000c101524 */
[----:B------:R-:W-:Y:S05]  /*2a80*/  BRA `(.L_x_13915) ;  /* 0x0000000400947947 */ /* 0x000fea0003800000 */
.L_x_13922:
        /* <DEDUP_REMOVED lines=10> */
.L_x_13933:
        /* <DEDUP_REMOVED lines=13> */
.L_x_13936:
[----:B------:R-:W-:-:S04]  /*2c00*/  SHF.R.U32.HI R0, RZ, 0x14, R5 ;  /* 0x00000014ff007819 */ /* 0x000fc80000011605 */
[----:B------:R-:W-:-:S04]  /*2c10*/  LOP3.LUT R0, R0, 0x1, RZ, 0xc0, !PT ;  /* 0x0000000100007812 */ /* 0x000fc800078ec0ff */
[----:B------:R-:W-:-:S04]  /*2c20*/  IADD3 R0, PT, PT, R5, 0x487ffff, R0 ;  /* 0x0487ffff05007810 */ /* 0x000fc80007ffe000 */
[----:B------:R-:W-:-:S04]  /*2c30*/  SHF.R.U32.HI R0, RZ, 0x14, R0 ;  /* 0x00000014ff007819 */ /* 0x000fc80000011600 */
[----:B------:R-:W-:-:S07]  /*2c40*/  LOP3.LUT R4, R0, 0xff, RZ, 0xc0, !PT ;  /* 0x000000ff00047812 */ /* 0x000fce00078ec0ff */
.L_x_13937:
[----:B------:R-:W-:-:S04]  /*2c50*/  SHF.R.U32.HI R5, RZ, 0x18, R5 ;  /* 0x00000018ff057819 */ /* 0x000fc80000011605 */
[----:B------:R-:W-:-:S04]  /*2c60*/  LOP3.LUT R4, R4, 0x80, R5, 0xf8, !PT ;  /* 0x0000008004047812 */ /* 0x000fc800078ef805 */
[----:B------:R-:W-:-:S07]  /*2c70*/  PRMT R0, R4, 0x7610, R0 ;  /* 0x0000761004007816 */ /* 0x000fce0000000000 */
.L_x_13935:
[----:B------:R-:W-:Y:S05]  /*2c80*/  BSYNC.RECONVERGENT B0 ;  /* 0x0000000000007941 */ /* 0x000fea0003800200 */
.L_x_13934:
[----:B------:R0:W-:Y:S01]  /*2c90*/  STG.E.U8 desc[UR36][R2.64], R0 ;  /* 0x0000000002007986 */ /* 0x0001e2000c101124 */
[----:B------:R-:W-:Y:S05]  /*2ca0*/  BRA `(.L_x_13915) ;  /* 0x00000004000c7947 */ /* 0x000fea0003800000 */
.L_x_13932:
        /* <DEDUP_REMOVED lines=13> */
.L_x_13940:
[----:B------:R-:W-:-:S04]  /*2d80*/  SHF.R.U32.HI R0, RZ, 0x15, R5 ;  /* 0x00000015ff007819 */ /* 0x000fc80000011605 */
[----:B------:R-:W-:-:S04]  /*2d90*/  LOP3.LUT R0, R0, 0x1, RZ, 0xc0, !PT ;  /* 0x0000000100007812 */ /* 0x000fc800078ec0ff */
[----:B------:R-:W-:-:S04]  /*2da0*/  IADD3 R0, PT, PT, R5, 0x88fffff, R0 ;  /* 0x088fffff05007810 */ /* 0x000fc80007ffe000 */
[----:B------:R-:W-:-:S04]  /*2db0*/  SHF.R.U32.HI R0, RZ, 0x15, R0 ;  /* 0x00000015ff007819 */ /* 0x000fc80000011600 */
[----:B------:R-:W-:-:S07]  /*2dc0*/  LOP3.LUT R4, R0, 0xff, RZ, 0xc0, !PT ;  /* 0x000000ff00047812 */ /* 0x000fce00078ec0ff */
.L_x_13941:
[----:B------:R-:W-:-:S04]  /*2dd0*/  SHF.R.U32.HI R5, RZ, 0x18, R5 ;  /* 0x00000018ff057819 */ /* 0x000fc80000011605 */
[----:B------:R-:W-:-:S04]  /*2de0*/  LOP3.LUT R4, R4, 0x80, R5, 0xf8, !PT ;  /* 0x0000008004047812 */ /* 0x000fc800078ef805 */
[----:B------:R-:W-:-:S07]  /*2df0*/  PRMT R0, R4, 0x7610, R0 ;  /* 0x0000761004007816 */ /* 0x000fce0000000000 */
.L_x_13939:
[----:B------:R-:W-:Y:S05]  /*2e00*/  BSYNC.RECONVERGENT B0 ;  /* 0x0000000000007941 */ /* 0x000fea0003800200 */
.L_x_13938:
[----:B------:R0:W-:Y:S01]  /*2e10*/  STG.E.U8 desc[UR36][R2.64], R0 ;  /* 0x0000000002007986 */ /* 0x0001e2000c101124 */
[----:B------:R-:W-:Y:S05]  /*2e20*/  BRA `(.L_x_13915) ;  /* 0x0000000000ac7947 */ /* 0x000fea0003800000 */
.L_x_13931:
[----:B------:R-:W-:-:S09]  /*2e30*/  UISETP.NE.AND UP0, UPT, UR4, 0x1c, UPT ;  /* 0x0000001c0400788c */ /* 0x000fd2000bf05270 */
[----:B------:R-:W-:Y:S05]  /*2e40*/  BRA.U !UP0, `(.L_x_13942) ;  /* 0x0000000108a07547 */ /* 0x000fea000b800000 */
[----:B------:R-:W-:-:S09]  /*2e50*/  UISETP.NE.AND UP0, UPT, UR4, 0x1d, UPT ;  /* 0x0000001d0400788c */ /* 0x000fd2000bf05270 */
[----:B------:R-:W-:Y:S05]  /*2e60*/  BRA.U !UP0, `(.L_x_13943) ;  /* 0x0000000108907547 */ /* 0x000fea000b800000 */
[----:B------:R-:W-:-:S09]  /*2e70*/  UISETP.NE.AND UP0, UPT, UR4, 0x2c, UPT ;  /* 0x0000002c0400788c */ /* 0x000fd2000bf05270 */
[----:B------:R-:W-:Y:S05]  /*2e80*/  BRA.U !UP0, `(.L_x_13944) ;  /* 0x0000000108447547 */ /* 0x000fea000b800000 */
.L_x_13914:
        /* <DEDUP_REMOVED lines=16> */
.L_x_13945:
[----:B------:R-:W-:Y:S05]  /*2f90*/  BRA `(.L_x_13915) ;  /* 0x0000000000507947 */ /* 0x000fea0003800000 */
.L_x_13944:
        /* <DEDUP_REMOVED lines=17> */
.L_x_13943:
[----:B------:R0:W-:Y:S01]  /*30b0*/  STG.E.64 desc[UR36][R2.64], R4 ;  /* 0x0000000402007986 */ /* 0x0001e2000c101b24 */
[----:B------:R-:W-:Y:S05]  /*30c0*/  BRA `(.L_x_13915) ;  /* 0x0000000000047947 */ /* 0x000fea0003800000 */
.L_x_13942:
[----:B------:R0:W-:Y:S02]  /*30d0*/  STG.E desc[UR36][R2.64], R7 ;  /* 0x0000000702007986 */ /* 0x0001e4000c101924 */
.L_x_13915:
[----:B------:R-:W-:-:S07]  /*30e0*/  VIADD R17, R17, 0x80 ;  /* 0x0000008011117836 */ /* 0x000fce0000000000 */
.L_x_13874:
[----:B------:R-:W-:Y:S05]  /*30f0*/  BSYNC.RECONVERGENT B6 ;  /* 0x0000000000067941 */ /* 0x000fea0003800200 */
.L_x_13873:
        /* <DEDUP_REMOVED lines=307> */
.L_x_13948:
        /* <DEDUP_REMOVED lines=17> */
.L_x_13952:
[----:B------:R0:W5:Y:S01]  /*4540*/  LDG.E.U8 R4, desc[UR36][R2.64] ;  /* 0x0000002402047981 */ /* 0x000162000c1e1100 */
[----:B------:R-:W-:Y:S01]  /*4550*/  IMAD.MOV.U32 R5, RZ, RZ, RZ ;  /* 0x000000ffff057224 */ /* 0x000fe200078e00ff */
[----:B------:R-:W-:Y:S06]  /*4560*/  BRA `(.L_x_13954) ;  /* 0x0000000c00407947 */ /* 0x000fec0003800000 */
.L_x_13951:
        /* <DEDUP_REMOVED lines=8> */
.L_x_13956:
[----:B------:R-:W2:Y:S02]  /*45f0*/  LDG.E R4, desc[UR36][R2.64] ;  /* 0x0000002402047981 */ /* 0x000ea4000c1e1900 */
[----:B--2---:R-:W-:Y:S01]  /*4600*/  SHF.R.S32.HI R5, RZ, 0x1f, R4 ;  /* 0x0000001fff057819 */ /* 0x004fe20000011404 */
[----:B------:R-:W-:Y:S06]  /*4610*/  BRA `(.L_x_13954) ;  /* 0x0000000c00147947 */ /* 0x000fec0003800000 */
.L_x_13955:
[----:B------:R-:W2:Y:S02]  /*4620*/  LDG.E.S16 R4, desc[UR36][R2.64] ;  /* 0x0000002402047981 */ /* 0x000ea4000c1e1700 */
[----:B--2---:R-:W-:Y:S01]  /*4630*/  SHF.R.S32.HI R5, RZ, 0x1f, R4 ;  /* 0x0000001fff057819 */ /* 0x004fe20000011404 */
[----:B------:R-:W-:Y:S06]  /*4640*/  BRA `(.L_x_13954) ;  /* 0x0000000c00087947 */ /* 0x000fec0003800000 */
.L_x_13950:
        /* <DEDUP_REMOVED lines=9> */
.L_x_13958:
[----:B------:R-:W2:Y:S02]  /*46e0*/  LDG.E.U16 R2, desc[UR36][R2.64] ;  /* 0x0000002402027981 */ /* 0x000ea4000c1e1500 */
[----:B--2---:R-:W-:-:S06]  /*46f0*/  HADD2.F32 R4, -RZ, R2.H0_H0 ;  /* 0x20000002ff047230 */ /* 0x004fcc0000004100 */
[----:B------:R-:W0:Y:S01]  /*4700*/  F2I.S64.TRUNC R4, R4 ;  /* 0x0000000400047311 */ /* 0x000e22000020d900 */
[----:B------:R-:W-:Y:S05]  /*4710*/  BRA `(.L_x_13954) ;  /* 0x0000000800d47947 */ /* 0x000fea0003800000 */
.L_x_13957:
[----:B------:R-:W-:-:S09]  /*4720*/  UISETP.NE.AND UP0, UPT, UR4, 0x7, UPT ;  /* 0x000000070400788c */ /* 0x000fd2000bf05270 */
[----:B------:R-:W-:Y:S05]  /*4730*/  BRA.U !UP0, `(.L_x_13959) ;  /* 0x00000001082c7547 */ /* 0x000fea000b800000 */
[----:B------:R-:W-:-:S09]  /*4740*/  UISETP.NE.AND UP0, UPT, UR4, 0x8, UPT ;  /* 0x000000080400788c */ /* 0x000fd2000bf05270 */
[----:B------:R-:W-:Y:S05]  /*4750*/  BRA.U !UP0, `(.L_x_13960) ;  /* 0x0000000108147547 */ /* 0x000fea000b800000 */
[----:B------:R-:W-:-:S09]  /*4760*/  UISETP.NE.AND UP0, UPT, UR4, 0x9, UPT ;  /* 0x000000090400788c */ /* 0x000fd2000bf05270 */
[----:B------:R-:W-:Y:S05]  /*4770*/  BRA.U UP0, `(.L_x_13953) ;  /* 0x0000000900647547 */ /* 0x000fea000b800000 */
[----:B------:R-:W2:Y:S02]  /*4780*/  LDG.E R2, desc[UR36][R2.64] ;  /* 0x0000002402027981 */ /* 0x000ea4000c1e1900 */
[----:B--2---:R2:W3:Y:S01]  /*4790*/  F2I.S64.TRUNC R4, R2 ;  /* 0x0000000200047311 */ /* 0x0044e2000020d900 */
[----:B------:R-:W-:Y:S05]  /*47a0*/  BRA `(.L_x_13954) ;  /* 0x0000000800b07947 */ /* 0x000fea0003800000 */
.L_x_13960:
[----:B------:R-:W2:Y:S02]  /*47b0*/  LDG.E.U16 R2, desc[UR36][R2.64] ;  /* 0x0000002402027981 */ /* 0x000ea4000c1e1500 */
[----:B--2---:R-:W-:-:S06]  /*47c0*/  HADD2.F32 R4, -RZ, R2.H0_H0 ;  /* 0x20000002ff047230 */ /* 0x004fcc0000004100 */
[----:B------:R-:W4:Y:S01]  /*47d0*/  F2I.S64.TRUNC R4, R4 ;  /* 0x0000000400047311 */ /* 0x000f22000020d900 */
[----:B------:R-:W-:Y:S05]  /*47e0*/  BRA `(.L_x_13954) ;  /* 0x0000000800a07947 */ /* 0x000fea0003800000 */
.L_x_13959:
[----:B------:R-:W2:Y:S02]  /*47f0*/  LDG.E.64 R2, desc[UR36][R2.64] ;  /* 0x0000002402027981 */ /* 0x000ea4000c1e1b00 */
[----:B--2---:R0:W1:Y:S01]  /*4800*/  F2I.S64.F64.TRUNC R4, R2 ;  /* 0x0000000200047311 */ /* 0x004062000030d900 */
[----:B------:R-:W-:Y:S05]  /*4810*/  BRA `(.L_x_13954) ;  /* 0x0000000800947947 */ /* 0x000fea0003800000 */
.L_x_13949:
        /* <DEDUP_REMOVED lines=13> */
.L_x_13963:
[----:B------:R-:W2:Y:S02]  /*48f0*/  LDG.E.64 R2, desc[UR36][R2.64] ;  /* 0x0000002402027981 */ /* 0x000ea4000c1e1b00 */
[----:B--2---:R0:W1:Y:S01]  /*4900*/  F2I.S64.F64.TRUNC R4, R2 ;  /* 0x0000000200047311 */ /* 0x004062000030d900 */
[----:B------:R-:W-:Y:S05]  /*4910*/  BRA `(.L_x_13954) ;  /* 0x0000000800547947 */ /* 0x000fea0003800000 */
.L_x_13962:
        /* <DEDUP_REMOVED lines=26> */
.L_x_13965:
        /* <DEDUP_REMOVED lines=13> */
.L_x_13964:
[----:B------:R-:W2:Y:S02]  /*4b90*/  LDG.E.U16 R4, desc[UR36][R2.64] ;  /* 0x0000002402047981 */ /* 0x000ea4000c1e1500 */
[----:B--2---:R-:W-:-:S06]  /*4ba0*/  SHF.L.U32 R4, R4, 0x10, RZ ;  /* 0x0000001004047819 */ /* 0x004fcc00000006ff */
[----:B------:R-:W0:Y:S01]  /*4bb0*/  F2I.S64.TRUNC R4, R4 ;  /* 0x0000000400047311 */ /* 0x000e22000020d900 */
[----:B------:R-:W-:Y:S05]  /*4bc0*/  BRA `(.L_x_13954) ;  /* 0x0000000400a87947 */ /* 0x000fea0003800000 */
.L_x_13961:
        /* <DEDUP_REMOVED lines=11> */
.L_x_13968:
        /* <DEDUP_REMOVED lines=21> */
.L_x_13972:
[----:B------:R-:W-:Y:S05]  /*4dd0*/  BSYNC.RECONVERGENT B1 ;  /* 0x0000000000017941 */ /* 0x000fea0003800200 */
.L_x_13971:
[----:B------:R-:W-:Y:S02]  /*4de0*/  SHF.L.U32 R0, R0, 0x14, RZ ;  /* 0x0000001400007819 */ /* 0x000fe400000006ff */
[----:B------:R-:W-:-:S04]  /*4df0*/  LEA R2, R2, 0x3b800000, 0x17 ;  /* 0x3b80000002027811 */ /* 0x000fc800078eb8ff */
[----:B------:R-:W-:-:S07]  /*4e00*/  LOP3.LUT R4, R2, R0, R7, 0xfe, !PT ;  /* 0x0000000002047212 */ /* 0x000fce00078efe07 */
.L_x_13970:
[----:B------:R-:W-:Y:S05]  /*4e10*/  BSYNC.RECONVERGENT B0 ;  /* 0x0000000000007941 */ /* 0x000fea0003800200 */
.L_x_13969:
[----:B------:R-:W0:Y:S01]  /*4e20*/  F2I.S64.TRUNC R4, R4 ;  /* 0x0000000400047311 */ /* 0x000e22000020d900 */
[----:B------:R-:W-:Y:S05]  /*4e30*/  BRA `(.L_x_13954) ;  /* 0x00000004000c7947 */ /* 0x000fea0003800000 */
.L_x_13967:
        /* <DEDUP_REMOVED lines=21> */
.L_x_13976:
[----:B------:R-:W-:Y:S05]  /*4f90*/  BSYNC.RECONVERGENT B1 ;  /* 0x0000000000017941 */ /* 0x000fea0003800200 */
.L_x_13975:
[----:B------:R-:W-:Y:S01]  /*4fa0*/  IMAD.SHL.U32 R0, R0, 0x200000, RZ ;  /* 0x0020000000007824 */ /* 0x000fe200078e00ff */
[----:B------:R-:W-:-:S04]  /*4fb0*/  LEA R2, R2, 0x37800000, 0x17 ;  /* 0x3780000002027811 */ /* 0x000fc800078eb8ff */
[----:B------:R-:W-:-:S07]  /*4fc0*/  LOP3.LUT R4, R2, R0, R7, 0xfe, !PT ;  /* 0x0000000002047212 */ /* 0x000fce00078efe07 */
.L_x_13974:
[----:B------:R-:W-:Y:S05]  /*4fd0*/  BSYNC.RECONVERGENT B0 ;  /* 0x0000000000007941 */ /* 0x000fea0003800200 */
.L_x_13973:
[----:B------:R-:W0:Y:S01]  /*4fe0*/  F2I.S64.TRUNC R4, R4 ;  /* 0x0000000400047311 */ /* 0x000e22000020d900 */
[----:B------:R-:W-:Y:S05]  /*4ff0*/  BRA `(.L_x_13954) ;  /* 0x00000000009c7947 */ /* 0x000fea0003800000 */
.L_x_13966:
        /* <DEDUP_REMOVED lines=14> */
.L_x_13980:
[----:B------:R-:W-:Y:S05]  /*50e0*/  BSYNC.RECONVERGENT B0 ;  /* 0x0000000000007941 */ /* 0x000fea0003800200 */
.L_x_13979:
[----:B------:R-:W0:Y:S01]  /*50f0*/  F2I.S64.TRUNC R4, R4 ;  /* 0x0000000400047311 */ /* 0x000e22000020d900 */
[----:B------:R-:W-:Y:S05]  /*5100*/  BRA `(.L_x_13954) ;  /* 0x0000000000587947 */ /* 0x000fea0003800000 */
.L_x_13953:
        /* <DEDUP_REMOVED lines=16> */
.L_x_13981:
[----:B------:R-:W-:Y:S01]  /*5210*/  CS2R R4, SRZ ;  /* 0x0000000000047805 */ /* 0x000fe2000001ff00 */
[----:B------:R-:W-:Y:S06]  /*5220*/  BRA `(.L_x_13954) ;  /* 0x0000000000107947 */ /* 0x000fec0003800000 */
.L_x_13978:
[----:B------:R0:W5:Y:S01]  /*5230*/  LDG.E.64 R4, desc[UR36][R2.64] ;  /* 0x0000002402047981 */ /* 0x000162000c1e1b00 */
[----:B------:R-:W-:Y:S05]  /*5240*/  BRA `(.L_x_13954) ;  /* 0x0000000000087947 */ /* 0x000fea0003800000 */
.L_x_13977:
[----:B------:R0:W5:Y:S01]  /*5250*/  LDG.E R4, desc[UR36][R2.64] ;  /* 0x0000002402047981 */ /* 0x000162000c1e1900 */
[----:B------:R-:W-:-:S07]  /*5260*/  MOV R5, RZ ;  /* 0x000000ff00057202 */ /* 0x000fce0000000f00 */
.L_x_13954:
[----:B------:R-:W2:Y:S01]  /*5270*/  LDCU.64 UR8, c[0x0][0x598] ;  /* 0x0000b300ff0877ac */ /* 0x000ea20008000a00 */
[----:B------:R-:W0:Y:S01]  /*5280*/  LDCU.64 UR6, c[0x0][0x580] ;  /* 0x0000b000ff0677ac */ /* 0x000e220008000a00 */
[----:B------:R-:W-:-:S04]  /*5290*/  UPRMT UR4, UR41, 0x9910, URZ ;  /* 0x0000991029047896 */ /* 0x000fc800080000ff */
[----:B------:R-:W-:Y:S01]  /*52a0*/  UISETP.GT.AND UP0, UPT, UR4, 0x9, UPT ;  /* 0x000000090400788c */ /* 0x000fe2000bf04270 */
[----:B--2---:R-:W-:-:S04]  /*52b0*/  ISETP.NE.U32.AND P0, PT, RZ, UR8, PT ;  /* 0x00000008ff007c0c */ /* 0x004fc8000bf05070 */
[----:B------:R-:W-:Y:S02]  /*52c0*/  ISETP.NE.AND.EX P0, PT, RZ, UR9, PT, P0 ;  /* 0x00000009ff007c0c */ /* 0x000fe4000bf05300 */
[----:B01----:R-:W-:Y:S02]  /*52d0*/  IADD3 R2, P1, PT, R16, UR6, RZ ;  /* 0x0000000610027c10 */ /* 0x003fe4000ff3e0ff */
[----:B---345:R-:W-:Y:S02]  /*52e0*/  SEL R7, R4, UR43, !P0 ;  /* 0x0000002b04077c07 */ /* 0x038fe4000c000000 */
[----:B------:R-:W-:Y:S01]  /*52f0*/  SEL R5, R5, RZ, !P0 ;  /* 0x000000ff05057207 */ /* 0x000fe20004000000 */
[----:B------:R-:W-:Y:S02]  /*5300*/  IMAD.X R3, RZ, RZ, UR7, P1 ;  /* 0x00000007ff037e24 */ /* 0x000fe400088e06ff */
[----:B------:R-:W-:Y:S01]  /*5310*/  IMAD.MOV.U32 R4, RZ, RZ, R7 ;  /* 0x000000ffff047224 */ /* 0x000fe200078e0007 */
        /* <DEDUP_REMOVED lines=11> */
.L_x_13985:
[----:B------:R0:W-:Y:S01]  /*53d0*/  STG.E.U8 desc[UR36][R2.64], R7 ;  /* 0x0000000702007986 */ /* 0x0001e2000c101124 */
[----:B------:R-:W-:Y:S05]  /*53e0*/  BRA `(.L_x_13987) ;  /* 0x0000000c00387947 */ /* 0x000fea0003800000 */
.L_x_13984:
        /* <DEDUP_REMOVED lines=8> */
.L_x_13989:
[----:B------:R0:W-:Y:S01]  /*5470*/  STG.E desc[UR36][R2.64], R7 ;  /* 0x0000000702007986 */ /* 0x0001e2000c101924 */
[----:B------:R-:W-:Y:S05]  /*5480*/  BRA `(.L_x_13987) ;  /* 0x0000000c00107947 */ /* 0x000fea0003800000 */
.L_x_13988:
[----:B------:R0:W-:Y:S01]  /*5490*/  STG.E.U16 desc[UR36][R2.64], R7 ;  /* 0x0000000702007986 */ /* 0x0001e2000c101524 */
[----:B------:R-:W-:Y:S05]  /*54a0*/  BRA `(.L_x_13987) ;  /* 0x0000000c00087947 */ /* 0x000fea0003800000 */
.L_x_13983:
        /* <DEDUP_REMOVED lines=9> */
.L_x_13991:
[----:B------:R-:W0:Y:S02]  /*5540*/  I2F.S64 R0, R4 ;  /* 0x0000000400007312 */ /* 0x000e240000301400 */
[----:B0-----:R-:W-:-:S05]  /*5550*/  F2FP.F16.F32.PACK_AB R0, RZ, R0 ;  /* 0x00000000ff00723e */ /* 0x001fca00000000ff */
[----:B------:R0:W-:Y:S01]  /*5560*/  STG.E.U16 desc[UR36][R2.64], R0 ;  /* 0x0000000002007986 */ /* 0x0001e2000c101524 */
[----:B------:R-:W-:Y:S05]  /*5570*/  BRA `(.L_x_13987) ;  /* 0x0000000800d47947 */ /* 0x000fea0003800000 */
.L_x_13990:
        /* <DEDUP_REMOVED lines=10> */
.L_x_13993:
[----:B------:R-:W0:Y:S02]  /*5620*/  I2F.S64 R4, R4 ;  /* 0x0000000400047312 */ /* 0x000e240000301400 */
[----:B0-----:R-:W-:-:S04]  /*5630*/  F2FP.F16.F32.PACK_AB R5, RZ, R4 ;  /* 0x00000004ff05723e */ /* 0x001fc800000000ff */
[----:B------:R-:W-:-:S05]  /*5640*/  PRMT R5, R5, 0x5410, RZ ;  /* 0x0000541005057816 */ /* 0x000fca00000000ff */
[----:B------:R0:W-:Y:S01]  /*5650*/  STG.E desc[UR36][R2.64], R5 ;  /* 0x0000000502007986 */ /* 0x0001e2000c101924 */
[----:B------:R-:W-:Y:S05]  /*5660*/  BRA `(.L_x_13987) ;  /* 0x0000000800987947 */ /* 0x000fea0003800000 */
.L_x_13992:
[----:B------:R-:W0:Y:S02]  /*5670*/  I2F.F64.S64 R4, R4 ;  /* 0x0000000400047312 */ /* 0x000e240000301c00 */
[----:B0-----:R0:W-:Y:S01]  /*5680*/  STG.E.64 desc[UR36][R2.64], R4 ;  /* 0x0000000402007986 */ /* 0x0011e2000c101b24 */
[----:B------:R-:W-:Y:S05]  /*5690*/  BRA `(.L_x_13987) ;  /* 0x00000008008c7947 */ /* 0x000fea0003800000 */
.L_x_13982:
        /* <DEDUP_REMOVED lines=12> */
.L_x_13997:
        /* <DEDUP_REMOVED lines=18> */
.L_x_14000:
[----:B------:R-:W-:-:S04]  /*5880*/  SHF.R.U32.HI R5, RZ, 0x18, R5 ;  /* 0x00000018ff057819 */ /* 0x000fc80000011605 */
[----:B------:R-:W-:-:S07]  /*5890*/  LOP3.LUT R0, R0, 0x80, R5, 0xf8, !PT ;  /* 0x0000008000007812 */ /* 0x000fce00078ef805 */
.L_x_13999:
[----:B------:R-:W-:Y:S05]  /*58a0*/  BSYNC.RECONVERGENT B0 ;  /* 0x0000000000007941 */ /* 0x000fea0003800200 */
.L_x_13998:
[----:B------:R0:W-:Y:S01]  /*58b0*/  STG.E.U8 desc[UR36][R2.64], R0 ;  /* 0x0000000002007986 */ /* 0x0001e2000c101124 */
[----:B------:R-:W-:Y:S05]  /*58c0*/  BRA `(.L_x_13987) ;  /* 0x0000000800007947 */ /* 0x000fea0003800000 */
.L_x_13996:
        /* <DEDUP_REMOVED lines=18> */
.L_x_14003:
[----:B------:R-:W-:-:S04]  /*59f0*/  SHF.R.U32.HI R5, RZ, 0x18, R5 ;  /* 0x00000018ff057819 */ /* 0x000fc80000011605 */
[----:B------:R-:W-:-:S07]  /*5a00*/  LOP3.LUT R0, R0, 0x80, R5, 0xf8, !PT ;  /* 0x0000008000007812 */ /* 0x000fce00078ef805 */
.L_x_14002:
[----:B------:R-:W-:Y:S05]  /*5a10*/  BSYNC.RECONVERGENT B0 ;  /* 0x0000000000007941 */ /* 0x000fea0003800200 */
.L_x_14001:
[----:B------:R0:W-:Y:S01]  /*5a20*/  STG.E.U8 desc[UR36][R2.64], R0 ;  /* 0x0000000002007986 */ /* 0x0001e2000c101124 */
[----:B------:R-:W-:Y:S05]  /*5a30*/  BRA `(.L_x_13987) ;  /* 0x0000000400a47947 */ /* 0x000fea0003800000 */
.L_x_13995:
        /* <DEDUP_REMOVED lines=23> */
.L_x_14005:
[----:B------:R0:W-:Y:S01]  /*5bb0*/  STG.E.64 desc[UR36][R2.64], R4 ;  /* 0x0000000402007986 */ /* 0x0001e2000c101b24 */
[----:B------:R-:W-:Y:S05]  /*5bc0*/  BRA `(.L_x_13987) ;  /* 0x0000000400407947 */ /* 0x000fea0003800000 */
.L_x_14004:
[----:B------:R0:W-:Y:S01]  /*5bd0*/  STG.E desc[UR36][R2.64], R7 ;  /* 0x0000000702007986 */ /* 0x0001e2000c101924 */
[----:B------:R-:W-:Y:S05]  /*5be0*/  BRA `(.L_x_13987) ;  /* 0x0000000400387947 */ /* 0x000fea0003800000 */
.L_x_13994:
        /* <DEDUP_REMOVED lines=11> */
.L_x_14007:
[----:B------:R-:W0:Y:S01]  /*5ca0*/  I2F.F64.S64 R4, R4 ;  /* 0x0000000400047312 */ /* 0x000e220000301c00 */
[----:B------:R-:W-:-:S05]  /*5cb0*/  CS2R R6, SRZ ;  /* 0x0000000000067805 */ /* 0x000fca000001ff00 */
[----:B0-----:R4:W-:Y:S01]  /*5cc0*/  STG.E.128 desc[UR36][R2.64], R4 ;  /* 0x0000000402007986 */ /* 0x0019e2000c101d24 */
[----:B------:R-:W-:Y:S05]  /*5cd0*/  BRA `(.L_x_13987) ;  /* 0x0000000000fc7947 */ /* 0x000fea0003800000 */
.L_x_14006:
[----:B------:R-:W-:-:S09]  /*5ce0*/  UISETP.NE.AND UP0, UPT, UR4, 0xf, UPT ;  /* 0x0000000f0400788c */ /* 0x000fd2000bf05270 */
[----:B------:R-:W-:Y:S05]  /*5cf0*/  BRA.U !UP0, `(.L_x_14008) ;  /* 0x0000000108e87547 */ /* 0x000fea000b800000 */
[----:B------:R-:W-:-:S09]  /*5d00*/  UISETP.NE.AND UP0, UPT, UR4, 0x17, UPT ;  /* 0x000000170400788c */ /* 0x000fd2000bf05270 */
[----:B------:R-:W-:Y:S05]  /*5d10*/  BRA.U !UP0, `(.L_x_14009) ;  /* 0x0000000108907547 */ /* 0x000fea000b800000 */
[----:B------:R-:W-:-:S09]  /*5d20*/  UISETP.NE.AND UP0, UPT, UR4, 0x18, UPT ;  /* 0x000000180400788c */ /* 0x000fd2000bf05270 */
[----:B------:R-:W-:Y:S05]  /*5d30*/  BRA.U !UP0, `(.L_x_14010) ;  /* 0x0000000108447547 */ /* 0x000fea000b800000 */
.L_x_13986:
        /* <DEDUP_REMOVED lines=16> */
.L_x_14011:
[----:B------:R-:W-:Y:S05]  /*5e40*/  BRA `(.L_x_13987) ;  /* 0x0000000000a07947 */ /* 0x000fea0003800000 */
.L_x_14010:
        /* <DEDUP_REMOVED lines=13> */
.L_x_14013:
[----:B------:R-:W-:Y:S05]  /*5f20*/  BSYNC.RECONVERGENT B0 ;  /* 0x0000000000007941 */ /* 0x000fea0003800200 */
.L_x_14012:
[----:B------:R-:W-:-:S05]  /*5f30*/  LOP3.LUT R7, R0, 0x80, R7, 0xf8, !PT ;  /* 0x0000008000077812 */ /* 0x000fca00078ef807 */
[----:B------:R2:W-:Y:S01]  /*5f40*/  STG.E.U8 desc[UR36][R2.64], R7 ;  /* 0x0000000702007986 */ /* 0x0005e2000c101124 */
[----:B------:R-:W-:Y:S05]  /*5f50*/  BRA `(.L_x_13987) ;  /* 0x00000000005c7947 */ /* 0x000fea0003800000 */
.L_x_14009:
        /* <DEDUP_REMOVED lines=12> */
.L_x_14015:
[----:B------:R-:W-:Y:S01]  /*6020*/  IMAD.MOV.U32 R0, RZ, RZ, 0x7f ;  /* 0x0000007fff007424 */ /* 0x000fe200078e00ff */
[----:B------:R-:W-:-:S04]  /*6030*/  ISETP.GT.U32.AND P0, PT, R6, 0x7f800000, PT ;  /* 0x7f8000000600780c */ /* 0x000fc80003f04070 */
[----:B------:R-:W-:-:S09]  /*6040*/  SEL R0, R0, 0x7c, P0 ;  /* 0x0000007c00007807 */ /* 0x000fd20000000000 */
.L_x_14016:
[----:B------:R-:W-:Y:S05]  /*6050*/  BSYNC.RECONVERGENT B0 ;  /* 0x0000000000007941 */ /* 0x000fea0003800200 */
.L_x_14014:
[----:B------:R-:W-:-:S04]  /*6060*/  SHF.R.U32.HI R5, RZ, 0x18, R5 ;  /* 0x00000018ff057819 */ /* 0x000fc80000011605 */
[----:B------:R-:W-:-:S05]  /*6070*/  LOP3.LUT R5, R0, 0x80, R5, 0xf8, !PT ;  /* 0x0000008000057812 */ /* 0x000fca00078ef805 */
[----:B------:R1:W-:Y:S01]  /*6080*/  STG.E.U8 desc[UR36][R2.64], R5 ;  /* 0x0000000502007986 */ /* 0x0003e2000c101124 */
[----:B------:R-:W-:Y:S05]  /*6090*/  BRA `(.L_x_13987) ;  /* 0x00000000000c7947 */ /* 0x000fea0003800000 */
.L_x_14008:
[----:B------:R-:W0:Y:S02]  /*60a0*/  I2F.S64 R0, R4 ;  /* 0x0000000400007312 */ /* 0x000e240000301400 */
[----:B0-----:R-:W-:-:S05]  /*60b0*/  F2FP.BF16.F32.PACK_AB R0, RZ, R0 ;  /* 0x00000000ff00723e */ /* 0x001fca00000010ff */
[----:B------:R0:W-:Y:S02]  /*60c0*/  STG.E.U16 desc[UR36][R2.64], R0 ;  /* 0x0000000002007986 */ /* 0x0001e4000c101524 */
.L_x_13987:
[----:B------:R-:W-:-:S07]  /*60d0*/  VIADD R17, R17, 0x80 ;  /* 0x0000008011117836 */ /* 0x000fce0000000000 */
.L_x_13947:
[----:B------:R-:W-:Y:S05]  /*60e0*/  BSYNC.RECONVERGENT B6 ;  /* 0x0000000000067941 */ /* 0x000fea0003800200 */
.L_x_13946:
        /* <DEDUP_REMOVED lines=307> */
.L_x_14019:
        /* <DEDUP_REMOVED lines=17> */
.L_x_14023:
[----:B------:R0:W5:Y:S01]  /*7530*/  LDG.E.U8 R4, desc[UR36][R2.64] ;  /* 0x0000002402047981 */ /* 0x000162000c1e1100 */
[----:B------:R-:W-:Y:S01]  /*7540*/  IMAD.MOV.U32 R5, RZ, RZ, RZ ;  /* 0x000000ffff057224 */ /* 0x000fe200078e00ff */
[----:B------:R-:W-:Y:S06]  /*7550*/  BRA `(.L_x_14025) ;  /* 0x0000000c00407947 */ /* 0x000fec0003800000 */
.L_x_14022:
        /* <DEDUP_REMOVED lines=8> */
.L_x_14027:
[----:B------:R-:W2:Y:S02]  /*75e0*/  LDG.E R4, desc[UR36][R2.64] ;  /* 0x0000002402047981 */ /* 0x000ea4000c1e1900 */
[----:B--2---:R-:W-:Y:S01]  /*75f0*/  SHF.R.S32.HI R5, RZ, 0x1f, R4 ;  /* 0x0000001fff057819 */ /* 0x004fe20000011404 */
[----:B------:R-:W-:Y:S06]  /*7600*/  BRA `(.L_x_14025) ;  /* 0x0000000c00147947 */ /* 0x000fec0003800000 */
.L_x_14026:
[----:B------:R-:W2:Y:S02]  /*7610*/  LDG.E.S16 R4, desc[UR36][R2.64] ;  /* 0x0000002402047981 */ /* 0x000ea4000c1e1700 */
[----:B--2---:R-:W-:Y:S01]  /*7620*/  SHF.R.S32.HI R5, RZ, 0x1f, R4 ;  /* 0x0000001fff057819 */ /* 0x004fe20000011404 */
[----:B------:R-:W-:Y:S06]  /*7630*/  BRA `(.L_x_14025) ;  /* 0x0000000c00087947 */ /* 0x000fec0003800000 */
.L_x_14021:
        /* <DEDUP_REMOVED lines=9> */
.L_x_14029:
[----:B------:R-:W2:Y:S02]  /*76d0*/  LDG.E.U16 R2, desc[UR36][R2.64] ;  /* 0x0000002402027981 */ /* 0x000ea4000c1e1500 */
[----:B--2---:R-:W-:-:S06]  /*76e0*/  HADD2.F32 R4, -RZ, R2.H0_H0 ;  /* 0x20000002ff047230 */ /* 0x004fcc0000004100 */
[----:B------:R-:W0:Y:S01]  /*76f0*/  F2I.S64.TRUNC R4, R4 ;  /* 0x0000000400047311 */ /* 0x000e22000020d900 */
[----:B------:R-:W-:Y:S05]  /*7700*/  BRA `(.L_x_14025) ;  /* 0x0000000800d47947 */ /* 0x000fea0003800000 */
.L_x_14028:
        /* <DEDUP_REMOVED lines=9> */
.L_x_14031:
[----:B------:R-:W2:Y:S02]  /*77a0*/  LDG.E.U16 R2, desc[UR36][R2.64] ;  /* 0x0000002402027981 */ /* 0x000ea4000c1e1500 */
[----:B--2---:R-:W-:-:S06]  /*77b0*/  HADD2.F32 R4, -RZ, R2.H0_H0 ;  /* 0x20000002ff047230 */ /* 0x004fcc0000004100 */
[----:B------:R-:W0:Y:S01]  /*77c0*/  F2I.S64.TRUNC R4, R4 ;  /* 0x0000000400047311 */ /* 0x000e22000020d900 */
[----:B------:R-:W-:Y:S05]  /*77d0*/  BRA `(.L_x_14025) ;  /* 0x0000000800a07947 */ /* 0x000fea0003800000 */
.L_x_14030:
[----:B------:R-:W2:Y:S02]  /*77e0*/  LDG.E.64 R2, desc[UR36][R2.64] ;  /* 0x0000002402027981 */ /* 0x000ea4000c1e1b00 */
[----:B--2---:R0:W1:Y:S01]  /*77f0*/  F2I.S64.F64.TRUNC R4, R2 ;  /* 0x0000000200047311 */ /* 0x004062000030d900 */
[----:B------:R-:W-:Y:S05]  /*7800*/  BRA `(.L_x_14025) ;  /* 0x0000000800947947 */ /* 0x000fea0003800000 */
.L_x_14020:
        /* <DEDUP_REMOVED lines=13> */
.L_x_14034:
[----:B------:R-:W2:Y:S02]  /*78e0*/  LDG.E.64 R2, desc[UR36][R2.64] ;  /* 0x0000002402027981 */ /* 0x000ea4000c1e1b00 */
[----:B--2---:R0:W1:Y:S01]  /*78f0*/  F2I.S64.F64.TRUNC R4, R2 ;  /* 0x0000000200047311 */ /* 0x004062000030d900 */
[----:B------:R-:W-:Y:S05]  /*7900*/  BRA `(.L_x_14025) ;  /* 0x0000000800547947 */ /* 0x000fea0003800000 */
.L_x_14033:
        /* <DEDUP_REMOVED lines=24> */
[----:B------:R-:W3:Y:S01]  /*7a90*/  F2I.S64.TRUNC R4, R5 ;  /* 0x0000000500047311 */ /* 0x000ee2000020d900 */
[----:B------:R-:W-:Y:S05]  /*7aa0*/  BRA `(.L_x_14025) ;  /* 0x0000000400ec7947 */ /* 0x000fea0003800000 */
.L_x_14036:
        /* <DEDUP_REMOVED lines=11> */
[----:B------:R-:W2:Y:S01]  /*7b60*/  F2I.S64.TRUNC R4, R5 ;  /* 0x0000000500047311 */ /* 0x000ea2000020d900 */
[----:B------:R-:W-:Y:S05]  /*7b70*/  BRA `(.L_x_14025) ;  /* 0x0000000400b87947 */ /* 0x000fea0003800000 */
.L_x_14035:
[----:B------:R-:W2:Y:S02]  /*7b80*/  LDG.E.U16 R4, desc[UR36][R2.64] ;  /* 0x0000002402047981 */ /* 0x000ea4000c1e1500 */
[----:B--2---:R-:W-:-:S06]  /*7b90*/  IMAD.U32 R4, R4, 0x10000, RZ ;  /* 0x0001000004047824 */ /* 0x004fcc00078e00ff */
[----:B------:R-:W4:Y:S01]  /*7ba0*/  F2I.S64.TRUNC R4, R4 ;  /* 0x0000000400047311 */ /* 0x000f22000020d900 */
[----:B------:R-:W-:Y:S05]  /*7bb0*/  BRA `(.L_x_14025) ;  /* 0x0000000400a87947 */ /* 0x000fea0003800000 */
.L_x_14032:
        /* <DEDUP_REMOVED lines=11> */
.L_x_14039:
        /* <DEDUP_REMOVED lines=21> */
.L_x_14043:
[----:B------:R-:W-:Y:S05]  /*7dc0*/  BSYNC.RECONVERGENT B1 ;  /* 0x0000000000017941 */ /* 0x000fea0003800200 */
.L_x_14042:
[----:B------:R-:W-:Y:S01]  /*7dd0*/  IMAD.SHL.U32 R0, R0, 0x100000, RZ ;  /* 0x0010000000007824 */ /* 0x000fe200078e00ff */
[----:B------:R-:W-:-:S04]  /*7de0*/  LEA R2, R2, 0x3b800000, 0x17 ;  /* 0x3b80000002027811 */ /* 0x000fc800078eb8ff */
[----:B------:R-:W-:-:S07]  /*7df0*/  LOP3.LUT R4, R2, R0, R7, 0xfe, !PT ;  /* 0x0000000002047212 */ /* 0x000fce00078efe07 */
.L_x_14041:
[----:B------:R-:W-:Y:S05]  /*7e00*/  BSYNC.RECONVERGENT B0 ;  /* 0x0000000000007941 */ /* 0x000fea0003800200 */
.L_x_14040:
[----:B------:R-:W0:Y:S01]  /*7e10*/  F2I.S64.TRUNC R4, R4 ;  /* 0x0000000400047311 */ /* 0x000e22000020d900 */
[----:B------:R-:W-:Y:S05]  /*7e20*/  BRA `(.L_x_14025) ;  /* 0x00000004000c7947 */ /* 0x000fea0003800000 */
.L_x_14038:
        /* <DEDUP_REMOVED lines=21> */
.L_x_14047:
[----:B------:R-:W-:Y:S05]  /*7f80*/  BSYNC.RECONVERGENT B1 ;  /* 0x0000000000017941 */ /* 0x000fea0003800200 */
.L_x_14046:
[----:B------:R-:W-:Y:S02]  /*7f90*/  SHF.L.U32 R0, R0, 0x15, RZ ;  /* 0x0000001500007819 */ /* 0x000fe400000006ff */
[----:B------:R-:W-:-:S04]  /*7fa0*/  LEA R2, R2, 0x37800000, 0x17 ;  /* 0x3780000002027811 */ /* 0x000fc800078eb8ff */
[----:B------:R-:W-:-:S07]  /*7fb0*/  LOP3.LUT R4, R2, R0, R7, 0xfe, !PT ;  /* 0x0000000002047212 */ /* 0x000fce00078efe07 */
.L_x_14045:
[----:B------:R-:W-:Y:S05]  /*7fc0*/  BSYNC.RECONVERGENT B0 ;  /* 0x0000000000007941 */ /* 0x000fea0003800200 */
.L_x_14044:
[----:B------:R-:W0:Y:S01]  /*7fd0*/  F2I.S64.TRUNC R4, R4 ;  /* 0x0000000400047311 */ /* 0x000e22000020d900 */
[----:B------:R-:W-:Y:S05]  /*7fe0*/  BRA `(.L_x_14025) ;  /* 0x00000000009c7947 */ /* 0x000fea0003800000 */
.L_x_14037:
        /* <DEDUP_REMOVED lines=14> */
.L_x_14051:
[----:B------:R-:W-:Y:S05]  /*80d0*/  BSYNC.RECONVERGENT B0 ;  /* 0x0000000000007941 */ /* 0x000fea0003800200 */
.L_x_14050:
[----:B------:R-:W0:Y:S01]  /*80e0*/  F2I.S64.TRUNC R4, R4 ;  /* 0x0000000400047311 */ /* 0x000e22000020d900 */
[----:B------:R-:W-:Y:S05]  /*80f0*/  BRA `(.L_x_14025) ;  /* 0x0000000000587947 */ /* 0x000fea0003800000 */
.L_x_14024:
        /* <DEDUP_REMOVED lines=16> */
.L_x_14052:
[----:B------:R-:W-:Y:S01]  /*8200*/  CS2R R4, SRZ ;  /* 0x0000000000047805 */ /* 0x000fe2000001ff00 */
[----:B------:R-:W-:Y:S06]  /*8210*/  BRA `(.L_x_14025) ;  /* 0x0000000000107947 */ /* 0x000fec0003800000 */
.L_x_14049:
[----:B------:R0:W5:Y:S01]  /*8220*/  LDG.E.64 R4, desc[UR36][R2.64] ;  /* 0x0000002402047981 */ /* 0x000162000c1e1b00 */
[----:B------:R-:W-:Y:S05]  /*8230*/  BRA `(.L_x_14025) ;  /* 0x0000000000087947 */ /* 0x000fea0003800000 */
.L_x_14048:
[----:B------:R0:W5:Y:S01]  /*8240*/  LDG.E R4, desc[UR36][R2.64] ;  /* 0x0000002402047981 */ /* 0x000162000c1e1900 */
[----:B------:R-:W-:-:S07]  /*8250*/  IMAD.MOV.U32 R5, RZ, RZ, RZ ;  /* 0x000000ffff057224 */ /* 0x000fce00078e00ff */
.L_x_14025:
[----:B------:R-:W0:Y:S01]  /*8260*/  LDCU.64 UR8, c[0x0][0x598] ;  /* 0x0000b300ff0877ac */ /* 0x000e220008000a00 */
[----:B------:R-:W1:Y:S01]  /*8270*/  LDCU.64 UR6, c[0x0][0x580] ;  /* 0x0000b000ff0677ac */ /* 0x000e620008000a00 */
[----:B------:R-:W-:-:S04]  /*8280*/  UPRMT UR4, UR41, 0x9910, URZ ;  /* 0x0000991029047896 */ /* 0x000fc800080000ff */
[----:B------:R-:W-:Y:S01]  /*8290*/  UISETP.GT.AND UP0, UPT, UR4, 0x9, UPT ;  /* 0x000000090400788c */ /* 0x000fe2000bf04270 */
[----:B0-----:R-:W-:-:S04]  /*82a0*/  ISETP.NE.U32.AND P0, PT, RZ, UR8, PT ;  /* 0x00000008ff007c0c */ /* 0x001fc8000bf05070 */
[----:B------:R-:W-:Y:S02]  /*82b0*/  ISETP.NE.AND.EX P0, PT, RZ, UR9, PT, P0 ;  /* 0x00000009ff007c0c */ /* 0x000fe4000bf05300 */
[----:B-1----:R-:W-:Y:S02]  /*82c0*/  IADD3 R2, P1, PT, R16, UR6, RZ ;  /* 0x0000000610027c10 */ /* 0x002fe4000ff3e0ff */
[----:B--2345:R-:W-:Y:S02]  /*82d0*/  SEL R7, R4, UR43, !P0 ;  /* 0x0000002b04077c07 */ /* 0x03cfe4000c000000 */
        /* <DEDUP_REMOVED lines=14> */
.L_x_14056:
[----:B------:R4:W-:Y:S01]  /*83c0*/  STG.E.U8 desc[UR36][R2.64], R7 ;  /* 0x0000000702007986 */ /* 0x0009e2000c101124 */
[----:B------:R-:W-:Y:S05]  /*83d0*/  BRA `(.L_x_14058) ;  /* 0x0000000c00387947 */ /* 0x000fea0003800000 */
.L_x_14055:
        /* <DEDUP_REMOVED lines=8> */
.L_x_14060:
[----:B------:R2:W-:Y:S01]  /*8460*/  STG.E desc[UR36][R2.64], R7 ;  /* 0x0000000702007986 */ /* 0x0005e2000c101924 */
[----:B------:R-:W-:Y:S05]  /*8470*/  BRA `(.L_x_14058) ;  /* 0x0000000c00107947 */ /* 0x000fea0003800000 */
.L_x_14059:
[----:B------:R0:W-:Y:S01]  /*8480*/  STG.E.U16 desc[UR36][R2.64], R7 ;  /* 0x0000000702007986 */ /* 0x0001e2000c101524 */
[----:B------:R-:W-:Y:S05]  /*8490*/  BRA `(.L_x_14058) ;  /* 0x0000000c00087947 */ /* 0x000fea0003800000 */
.L_x_14054:
        /* <DEDUP_REMOVED lines=9> */
.L_x_14062:
[----:B------:R-:W0:Y:S02]  /*8530*/  I2F.S64 R0, R4 ;  /* 0x0000000400007312 */ /* 0x000e240000301400 */
[----:B0-----:R-:W-:-:S05]  /*8540*/  F2FP.F16.F32.PACK_AB R0, RZ, R0 ;  /* 0x00000000ff00723e */ /* 0x001fca00000000ff */
[----:B------:R0:W-:Y:S01]  /*8550*/  STG.E.U16 desc[UR36][R2.64], R0 ;  /* 0x0000000002007986 */ /* 0x0001e2000c101524 */
[----:B------:R-:W-:Y:S05]  /*8560*/  BRA `(.L_x_14058) ;  /* 0x0000000800d47947 */ /* 0x000fea0003800000 */
.L_x_14061:
        /* <DEDUP_REMOVED lines=10> */
.L_x_14064:
[----:B------:R-:W0:Y:S02]  /*8610*/  I2F.S64 R4, R4 ;  /* 0x0000000400047312 */ /* 0x000e240000301400 */
[----:B0-----:R-:W-:-:S04]  /*8620*/  F2FP.F16.F32.PACK_AB R5, RZ, R4 ;  /* 0x00000004ff05723e */ /* 0x001fc800000000ff */
[----:B------:R-:W-:-:S05]  /*8630*/  PRMT R5, R5, 0x5410, RZ ;  /* 0x0000541005057816 */ /* 0x000fca00000000ff */
[----:B------:R0:W-:Y:S01]  /*8640*/  STG.E desc[UR36][R2.64], R5 ;  /* 0x0000000502007986 */ /* 0x0001e2000c101924 */
[----:B------:R-:W-:Y:S05]  /*8650*/  BRA `(.L_x_14058) ;  /* 0x0000000800987947 */ /* 0x000fea0003800000 */
.L_x_14063:
[----:B------:R-:W0:Y:S02]  /*8660*/  I2F.F64.S64 R4, R4 ;  /* 0x0000000400047312 */ /* 0x000e240000301c00 */
[----:B0-----:R0:W-:Y:S01]  /*8670*/  STG.E.64 desc[UR36][R2.64], R4 ;  /* 0x0000000402007986 */ /* 0x0011e2000c101b24 */
[----:B------:R-:W-:Y:S05]  /*8680*/  BRA `(.L_x_14058) ;  /* 0x00000008008c7947 */ /* 0x000fea0003800000 */
.L_x_14053:
        /* <DEDUP_REMOVED lines=12> */
.L_x_14068:
        /* <DEDUP_REMOVED lines=18> */
.L_x_14071:
[----:B------:R-:W-:-:S04]  /*8870*/  SHF.R.U32.HI R5, RZ, 0x18, R5 ;  /* 0x00000018ff057819 */ /* 0x000fc80000011605 */
[----:B------:R-:W-:-:S07]  /*8880*/  LOP3.LUT R0, R0, 0x80, R5, 0xf8, !PT ;  /* 0x0000008000007812 */ /* 0x000fce00078ef805 */
.L_x_14070:
[----:B------:R-:W-:Y:S05]  /*8890*/  BSYNC.RECONVERGENT B0 ;  /* 0x0000000000007941 */ /* 0x000fea0003800200 */
.L_x_14069:
[----:B------:R0:W-:Y:S01]  /*88a0*/  STG.E.U8 desc[UR36][R2.64], R0 ;  /* 0x0000000002007986 */ /* 0x0001e2000c101124 */
[----:B------:R-:W-:Y:S05]  /*88b0*/  BRA `(.L_x_14058) ;  /* 0x0000000800007947 */ /* 0x000fea0003800000 */
.L_x_14067:
        /* <DEDUP_REMOVED lines=18> */
.L_x_14074:
[----:B------:R-:W-:-:S04]  /*89e0*/  SHF.R.U32.HI R5, RZ, 0x18, R5 ;  /* 0x00000018ff057819 */ /* 0x000fc80000011605 */
[----:B------:R-:W-:-:S07]  /*89f0*/  LOP3.LUT R0, R0, 0x80, R5, 0xf8, !PT ;  /* 0x0000008000007812 */ /* 0x000fce00078ef805 */
.L_x_14073:
[----:B------:R-:W-:Y:S05]  /*8a00*/  BSYNC.RECONVERGENT B0 ;  /* 0x0000000000007941 */ /* 0x000fea0003800200 */
.L_x_14072:
[----:B------:R0:W-:Y:S01]  /*8a10*/  STG.E.U8 desc[UR36][R2.64], R0 ;  /* 0x0000000002007986 */ /* 0x0001e2000c101124 */
[----:B------:R-:W-:Y:S05]  /*8a20*/  BRA `(.L_x_14058) ;  /* 0x0000000400a47947 */ /* 0x000fea0003800000 */
.L_x_14066:
        /* <DEDUP_REMOVED lines=23> */
.L_x_14076:
[----:B------:R0:W-:Y:S01]  /*8ba0*/  STG.E.64 desc[UR36][R2.64], R4 ;  /* 0x0000000402007986 */ /* 0x0001e2000c101b24 */
[----:B------:R-:W-:Y:S05]  /*8bb0*/  BRA `(.L_x_14058) ;  /* 0x0000000400407947 */ /* 0x000fea0003800000 */
.L_x_14075:
[----:B------:R0:W-:Y:S01]  /*8bc0*/  STG.E desc[UR36][R2.64], R7 ;  /* 0x0000000702007986 */ /* 0x0001e2000c101924 */
[----:B------:R-:W-:Y:S05]  /*8bd0*/  BRA `(.L_x_14058) ;  /* 0x0000000400387947 */ /* 0x000fea0003800000 */
.L_x_14065:
        /* <DEDUP_REMOVED lines=11> */
.L_x_14078:
[----:B------:R-:W0:Y:S01]  /*8c90*/  I2F.F64.S64 R4, R4 ;  /* 0x0000000400047312 */ /* 0x000e220000301c00 */
[----:B------:R-:W-:-:S05]  /*8ca0*/  CS2R R6, SRZ ;  /* 0x0000000000067805 */ /* 0x000fca000001ff00 */
[----:B0-----:R0:W-:Y:S01]  /*8cb0*/  STG.E.128 desc[UR36][R2.64], R4 ;  /* 0x0000000402007986 */ /* 0x0011e2000c101d24 */
[----:B------:R-:W-:Y:S05]  /*8cc0*/  BRA `(.L_x_14058) ;  /* 0x0000000000fc7947 */ /* 0x000fea0003800000 */
.L_x_14077:
[----:B------:R-:W-:-:S09]  /*8cd0*/  UISETP.NE.AND UP0, UPT, UR4, 0xf, UPT ;  /* 0x0000000f0400788c */ /* 0x000fd2000bf05270 */
[----:B------:R-:W-:Y:S05]  /*8ce0*/  BRA.U !UP0, `(.L_x_14079) ;  /* 0x0000000108e87547 */ /* 0x000fea000b800000 */
[----:B------:R-:W-:-:S09]  /*8cf0*/  UISETP.NE.AND UP0, UPT, UR4, 0x17, UPT ;  /* 0x000000170400788c */ /* 0x000fd2000bf05270 */
[----:B------:R-:W-:Y:S05]  /*8d00*/  BRA.U !UP0, `(.L_x_14080) ;  /* 0x0000000108907547 */ /* 0x000fea000b800000 */
[----:B------:R-:W-:-:S09]  /*8d10*/  UISETP.NE.AND UP0, UPT, UR4, 0x18, UPT ;  /* 0x000000180400788c */ /* 0x000fd2000bf05270 */
[----:B------:R-:W-:Y:S05]  /*8d20*/  BRA.U !UP0, `(.L_x_14081) ;  /* 0x0000000108447547 */ /* 0x000fea000b800000 */
.L_x_14057:
        /* <DEDUP_REMOVED lines=16> */
.L_x_14082:
[----:B------:R-:W-:Y:S05]  /*8e30*/  BRA `(.L_x_14058) ;  /* 0x0000000000a07947 */ /* 0x000fea0003800000 */
.L_x_14081:
        /* <DEDUP_REMOVED lines=13> */
.L_x_14084:
[----:B------:R-:W-:Y:S05]  /*8f10*/  BSYNC.RECONVERGENT B0 ;  /* 0x0000000000007941 */ /* 0x000fea0003800200 */
.L_x_14083:
[----:B------:R-:W-:-:S05]  /*8f20*/  LOP3.LUT R7, R0, 0x80, R7, 0xf8, !PT ;  /* 0x0000008000077812 */ /* 0x000fca00078ef807 */
[----:B------:R0:W-:Y:S01]  /*8f30*/  STG.E.U8 desc[UR36][R2.64], R7 ;  /* 0x0000000702007986 */ /* 0x0001e2000c101124 */
[----:B------:R-:W-:Y:S05]  /*8f40*/  BRA `(.L_x_14058) ;  /* 0x00000000005c7947 */ /* 0x000fea0003800000 */
.L_x_14080:
        /* <DEDUP_REMOVED lines=12> */
.L_x_14086:
[----:B------:R-:W-:Y:S01]  /*9010*/  IMAD.MOV.U32 R0, RZ, RZ, 0x7f ;  /* 0x0000007fff007424 */ /* 0x000fe200078e00ff */
[----:B------:R-:W-:-:S04]  /*9020*/  ISETP.GT.U32.AND P0, PT, R6, 0x7f800000, PT ;  /* 0x7f8000000600780c */ /* 0x000fc80003f04070 */
[----:B------:R-:W-:-:S09]  /*9030*/  SEL R0, R0, 0x7c, P0 ;  /* 0x0000007c00007807 */ /* 0x000fd20000000000 */
.L_x_14087:
[----:B------:R-:W-:Y:S05]  /*9040*/  BSYNC.RECONVERGENT B0 ;  /* 0x0000000000007941 */ /* 0x000fea0003800200 */
.L_x_14085:
[----:B------:R-:W-:-:S04]  /*9050*/  SHF.R.U32.HI R5, RZ, 0x18, R5 ;  /* 0x00000018ff057819 */ /* 0x000fc80000011605 */
[----:B------:R-:W-:-:S05]  /*9060*/  LOP3.LUT R5, R0, 0x80, R5, 0xf8, !PT ;  /* 0x0000008000057812 */ /* 0x000fca00078ef805 */
[----:B------:R0:W-:Y:S01]  /*9070*/  STG.E.U8 desc[UR36][R2.64], R5 ;  /* 0x0000000502007986 */ /* 0x0001e2000c101124 */
[----:B------:R-:W-:Y:S05]  /*9080*/  BRA `(.L_x_14058) ;  /* 0x00000000000c7947 */ /* 0x000fea0003800000 */
.L_x_14079:
[----:B------:R-:W0:Y:S02]  /*9090*/  I2F.S64 R0, R4 ;  /* 0x0000000400007312 */ /* 0x000e240000301400 */
[----:B0-----:R-:W-:-:S05]  /*90a0*/  F2FP.BF16.F32.PACK_AB R0, RZ, R0 ;  /* 0x00000000ff00723e */ /* 0x001fca00000010ff */
[----:B------:R0:W-:Y:S02]  /*90b0*/  STG.E.U16 desc[UR36][R2.64], R0 ;  /* 0x0000000002007986 */ /* 0x0001e4000c101524 */
.L_x_14058:
[----:B------:R-:W-:-:S07]  /*90c0*/  IADD3 R17, PT, PT, R17, 0x80, RZ ;  /* 0x0000008011117810 */ /* 0x000fce0007ffe0ff */
.L_x_14018:
[----:B------:R-:W-:Y:S05]  /*90d0*/  BSYNC.RECONVERGENT B6 ;  /* 0x0000000000067941 */ /* 0x000fea0003800200 */
.L_x_14017:
        /* <DEDUP_REMOVED lines=306> */
.L_x_14088:
        /* <DEDUP_REMOVED lines=19> */
.L_x_14092:
[----:B--2---:R0:W5:Y:S01]  /*a530*/  LDG.E.U8 R2, desc[UR36][R4.64] ;  /* 0x0000002404027981 */ /* 0x004162000c1e1100 */
[----:B------:R-:W-:Y:S01]  /*a540*/  IMAD.MOV.U32 R3, RZ, RZ, RZ ;  /* 0x000000ffff037224 */ /* 0x000fe200078e00ff */
[----:B------:R-:W-:Y:S06]  /*a550*/  BRA `(.L_x_14094) ;  /* 0x0000000c00407947 */ /* 0x000fec0003800000 */
.L_x_14091:
        /* <DEDUP_REMOVED lines=8> */
.L_x_14096:
[----:B--2---:R-:W2:Y:S02]  /*a5e0*/  LDG.E R2, desc[UR36][R4.64] ;  /* 0x0000002404027981 */ /* 0x004ea4000c1e1900 */
[----:B--2---:R-:W-:Y:S01]  /*a5f0*/  SHF.R.S32.HI R3, RZ, 0x1f, R2 ;  /* 0x0000001fff037819 */ /* 0x004fe20000011402 */
[----:B------:R-:W-:Y:S06]  /*a600*/  BRA `(.L_x_14094) ;  /* 0x0000000c00147947 */ /* 0x000fec0003800000 */
.L_x_14095:
[----:B--2---:R-:W2:Y:S02]  /*a610*/  LDG.E.S16 R2, desc[UR36][R4.64] ;  /* 0x0000002404027981 */ /* 0x004ea4000c1e1700 */
[----:B--2---:R-:W-:Y:S01]  /*a620*/  SHF.R.S32.HI R3, RZ, 0x1f, R2 ;  /* 0x0000001fff037819 */ /* 0x004fe20000011402 */
[----:B------:R-:W-:Y:S06]  /*a630*/  BRA `(.L_x_14094) ;  /* 0x0000000c00087947 */ /* 0x000fec0003800000 */
.L_x_14090:
        /* <DEDUP_REMOVED lines=9> */
.L_x_14098:
[----:B------:R-:W2:Y:S02]  /*a6d0*/  LDG.E.U16 R4, desc[UR36][R4.64] ;  /* 0x0000002404047981 */ /* 0x000ea4000c1e1500 */
[----:B--2---:R-:W-:-:S06]  /*a6e0*/  HADD2.F32 R2, -RZ, R4.H0_H0 ;  /* 0x20000004ff027230 */ /* 0x004fcc0000004100 */
[----:B------:R-:W0:Y:S01]  /*a6f0*/  F2I.S64.TRUNC R2, R2 ;  /* 0x0000000200027311 */ /* 0x000e22000020d900 */
[----:B------:R-:W-:Y:S05]  /*a700*/  BRA `(.L_x_14094) ;  /* 0x0000000800d47947 */ /* 0x000fea0003800000 */
.L_x_14097:
        /* <DEDUP_REMOVED lines=9> */
.L_x_14100:
[----:B------:R-:W2:Y:S02]  /*a7a0*/  LDG.E.U16 R4, desc[UR36][R4.64] ;  /* 0x0000002404047981 */ /* 0x000ea4000c1e1500 */
[----:B--2---:R-:W-:-:S06]  /*a7b0*/  HADD2.F32 R2, -RZ, R4.H0_H0 ;  /* 0x20000004ff027230 */ /* 0x004fcc0000004100 */
[----:B------:R-:W0:Y:S01]  /*a7c0*/  F2I.S64.TRUNC R2, R2 ;  /* 0x0000000200027311 */ /* 0x000e22000020d900 */
[----:B------:R-:W-:Y:S05]  /*a7d0*/  BRA `(.L_x_14094) ;  /* 0x0000000800a07947 */ /* 0x000fea0003800000 */
.L_x_14099:
[----:B--2---:R-:W2:Y:S02]  /*a7e0*/  LDG.E.64 R2, desc[UR36][R4.64] ;  /* 0x0000002404027981 */ /* 0x004ea4000c1e1b00 */
[----:B--2---:R-:W0:Y:S01]  /*a7f0*/  F2I.S64.F64.TRUNC R2, R2 ;  /* 0x0000000200027311 */ /* 0x004e22000030d900 */
[----:B------:R-:W-:Y:S05]  /*a800*/  BRA `(.L_x_14094) ;  /* 0x0000000800947947 */ /* 0x000fea0003800000 */
.L_x_14089:
        /* <DEDUP_REMOVED lines=13> */
.L_x_14103:
[----:B--2---:R-:W2:Y:S02]  /*a8e0*/  LDG.E.64 R2, desc[UR36][R4.64] ;  /* 0x0000002404027981 */ /* 0x004ea4000c1e1b00 */
[----:B--2---:R-:W0:Y:S01]  /*a8f0*/  F2I.S64.F64.TRUNC R2, R2 ;  /* 0x0000000200027311 */ /* 0x004e22000030d900 */
[----:B------:R-:W-:Y:S05]  /*a900*/  BRA `(.L_x_14094) ;  /* 0x0000000800547947 */ /* 0x000fea0003800000 */
.L_x_14102:
        /* <DEDUP_REMOVED lines=26> */
.L_x_14105:
        /* <DEDUP_REMOVED lines=13> */
.L_x_14104:
[----:B--2---:R-:W2:Y:S02]  /*ab80*/  LDG.E.U16 R2, desc[UR36][R4.64] ;  /* 0x0000002404027981 */ /* 0x004ea4000c1e1500 */
[----:B--2---:R-:W-:-:S06]  /*ab90*/  SHF.L.U32 R2, R2, 0x10, RZ ;  /* 0x0000001002027819 */ /* 0x004fcc00000006ff */
[----:B------:R-:W0:Y:S01]  /*aba0*/  F2I.S64.TRUNC R2, R2 ;  /* 0x0000000200027311 */ /* 0x000e22000020d900 */
[----:B------:R-:W-:Y:S05]  /*abb0*/  BRA `(.L_x_14094) ;  /* 0x0000000400a87947 */ /* 0x000fea0003800000 */
.L_x_14101:
        /* <DEDUP_REMOVED lines=11> */
.L_x_14108:
        /* <DEDUP_REMOVED lines=21> */
.L_x_14112:
[----:B------:R-:W-:Y:S05]  /*adc0*/  BSYNC.RECONVERGENT B1 ;  /* 0x0000000000017941 */ /* 0x000fea0003800200 */
.L_x_14111:
[----:B------:R-:W-:Y:S02]  /*add0*/  SHF.L.U32 R0, R0, 0x14, RZ ;  /* 0x0000001400007819 */ /* 0x000fe400000006ff */
[----:B------:R-:W-:-:S04]  /*ade0*/  LEA R2, R2, 0x3b800000, 0x17 ;  /* 0x3b80000002027811 */ /* 0x000fc800078eb8ff */
[----:B------:R-:W-:-:S07]  /*adf0*/  LOP3.LUT R2, R2, R0, R7, 0xfe, !PT ;  /* 0x0000000002027212 */ /* 0x000fce00078efe07 */
.L_x_14110:
[----:B------:R-:W-:Y:S05]  /*ae00*/  BSYNC.RECONVERGENT B0 ;  /* 0x0000000000007941 */ /* 0x000fea0003800200 */
.L_x_14109:
[----:B------:R-:W2:Y:S01]  /*ae10*/  F2I.S64.TRUNC R2, R2 ;  /* 0x0000000200027311 */ /* 0x000ea2000020d900 */
[----:B------:R-:W-:Y:S05]  /*ae20*/  BRA `(.L_x_14094) ;  /* 0x00000004000c7947 */ /* 0x000fea0003800000 */
.L_x_14107:
        /* <DEDUP_REMOVED lines=21> */
.L_x_14116:
[----:B------:R-:W-:Y:S05]  /*af80*/  BSYNC.RECONVERGENT B1 ;  /* 0x0000000000017941 */ /* 0x000fea0003800200 */
.L_x_14115:
[----:B------:R-:W-:Y:S01]  /*af90*/  IMAD.SHL.U32 R0, R0, 0x200000, RZ ;  /* 0x0020000000007824 */ /* 0x000fe200078e00ff */
[----:B------:R-:W-:-:S04]  /*afa0*/  LEA R2, R2, 0x37800000, 0x17 ;  /* 0x3780000002027811 */ /* 0x000fc800078eb8ff */
[----:B------:R-:W-:-:S07]  /*afb0*/  LOP3.LUT R2, R2, R0, R7, 0xfe, !PT ;  /* 0x0000000002027212 */ /* 0x000fce00078efe07 */
.L_x_14114:
[----:B------:R-:W-:Y:S05]  /*afc0*/  BSYNC.RECONVERGENT B0 ;  /* 0x0000000000007941 */ /* 0x000fea0003800200 */
.L_x_14113:
[----:B------:R-:W0:Y:S01]  /*afd0*/  F2I.S64.TRUNC R2, R2 ;  /* 0x0000000200027311 */ /* 0x000e22000020d900 */
[----:B------:R-:W-:Y:S05]  /*afe0*/  BRA `(.L_x_14094) ;  /* 0x00000000009c7947 */ /* 0x000fea0003800000 */
.L_x_14106:
        /* <DEDUP_REMOVED lines=14> */
.L_x_14120:
[----:B------:R-:W-:Y:S05]  /*b0d0*/  BSYNC.RECONVERGENT B0 ;  /* 0x0000000000007941 */ /* 0x000fea0003800200 */
.L_x_14119:
[----:B------:R-:W4:Y:S01]  /*b0e0*/  F2I.S64.TRUNC R2, R2 ;  /* 0x0000000200027311 */ /* 0x000f22000020d900 */
[----:B------:R-:W-:Y:S05]  /*b0f0*/  BRA `(.L_x_14094) ;  /* 0x0000000000587947 */ /* 0x000fea0003800000 */
.L_x_14093:
        /* <DEDUP_REMOVED lines=16> */
.L_x_14121:
[----:B------:R-:W-:Y:S01]  /*b200*/  CS2R R2, SRZ ;  /* 0x0000000000027805 */ /* 0x000fe2000001ff00 */
[----:B------:R-:W-:Y:S06]  /*b210*/  BRA `(.L_x_14094) ;  /* 0x0000000000107947 */ /* 0x000fec0003800000 */
.L_x_14118:
[----:B--2---:R0:W5:Y:S01]  /*b220*/  LDG.E.64 R2, desc[UR36][R4.64] ;  /* 0x0000002404027981 */ /* 0x004162000c1e1b00 */
[----:B------:R-:W-:Y:S05]  /*b230*/  BRA `(.L_x_14094) ;  /* 0x0000000000087947 */ /* 0x000fea0003800000 */
.L_x_14117:
[----:B--2---:R3:W5:Y:S01]  /*b240*/  LDG.E R2, desc[UR36][R4.64] ;  /* 0x0000002404027981 */ /* 0x004762000c1e1900 */
[----:B------:R-:W-:-:S07]  /*b250*/  MOV R3, RZ ;  /* 0x000000ff00037202 */ /* 0x000fce0000000f00 */
.L_x_14094:
[----:B------:R-:W1:Y:S01]  /*b260*/  LDCU.64 UR6, c[0x0][0x598] ;  /* 0x0000b300ff0677ac */ /* 0x000e620008000a00 */
[----:B------:R-:W-:-:S04]  /*b270*/  UPRMT UR4, UR41, 0x9910, URZ ;  /* 0x0000991029047896 */ /* 0x000fc800080000ff */
[----:B------:R-:W-:Y:S01]  /*b280*/  UISETP.GT.AND UP0, UPT, UR4, 0x9, UPT ;  /* 0x000000090400788c */ /* 0x000fe2000bf04270 */
[----:B-1----:R-:W-:-:S04]  /*b290*/  ISETP.NE.U32.AND P0, PT, RZ, UR6, PT ;  /* 0x00000006ff007c0c */ /* 0x002fc8000bf05070 */
[----:B------:R-:W-:-:S04]  /*b2a0*/  ISETP.NE.AND.EX P0, PT, RZ, UR7, PT, P0 ;  /* 0x00000007ff007c0c */ /* 0x000fc8000bf05300 */
[----:B0-2345:R-:W-:Y:S02]  /*b2b0*/  SEL R5, R2, UR43, !P0 ;  /* 0x0000002b02057c07 */ /* 0x03dfe4000c000000 */
[----:B------:R-:W-:-:S03]  /*b2c0*/  SEL R3, R3, RZ, !P0 ;  /* 0x000000ff03037207 */ /* 0x000fc60004000000 */
        /* <DEDUP_REMOVED lines=12> */
.L_x_14125:
[----:B------:R-:W-:Y:S01]  /*b390*/  STG.E.U8 desc[UR36][R16.64], R5 ;  /* 0x0000000510007986 */ /* 0x000fe2000c101124 */
[----:B------:R-:W-:Y:S05]  /*b3a0*/  EXIT ;  /* 0x000000000000794d */ /* 0x000fea0003800000 */
.L_x_14124:
        /* <DEDUP_REMOVED lines=8> */
.L_x_14128:
[----:B------:R-:W-:Y:S01]  /*b430*/  STG.E desc[UR36][R16.64], R5 ;  /* 0x0000000510007986 */ /* 0x000fe2000c101924 */
[----:B------:R-:W-:Y:S05]  /*b440*/  EXIT ;  /* 0x000000000000794d */ /* 0x000fea0003800000 */
.L_x_14127:
[----:B------:R-:W-:Y:S01]  /*b450*/  STG.E.U16 desc[UR36][R16.64], R5 ;  /* 0x0000000510007986 */ /* 0x000fe2000c101524 */
[----:B------:R-:W-:Y:S05]  /*b460*/  EXIT ;  /* 0x000000000000794d */ /* 0x000fea0003800000 */
.L_x_14123:
        /* <DEDUP_REMOVED lines=9> */
.L_x_14130:
[----:B------:R-:W0:Y:S02]  /*b500*/  I2F.S64 R0, R2 ;  /* 0x0000000200007312 */ /* 0x000e240000301400 */
[----:B0-----:R-:W-:-:S05]  /*b510*/  F2FP.F16.F32.PACK_AB R0, RZ, R0 ;  /* 0x00000000ff00723e */ /* 0x001fca00000000ff */
[----:B------:R-:W-:Y:S01]  /*b520*/  STG.E.U16 desc[UR36][R16.64], R0 ;  /* 0x0000000010007986 */ /* 0x000fe2000c101524 */
[----:B------:R-:W-:Y:S05]  /*b530*/  EXIT ;  /* 0x000000000000794d */ /* 0x000fea0003800000 */
.L_x_14129:
        /* <DEDUP_REMOVED lines=10> */
.L_x_14132:
[----:B------:R-:W0:Y:S02]  /*b5e0*/  I2F.S64 R2, R2 ;  /* 0x0000000200027312 */ /* 0x000e240000301400 */
[----:B0-----:R-:W-:-:S04]  /*b5f0*/  F2FP.F16.F32.PACK_AB R3, RZ, R2 ;  /* 0x00000002ff03723e */ /* 0x001fc800000000ff */
[----:B------:R-:W-:-:S05]  /*b600*/  PRMT R3, R3, 0x5410, RZ ;  /* 0x0000541003037816 */ /* 0x000fca00000000ff */
[----:B------:R-:W-:Y:S01]  /*b610*/  STG.E desc[UR36][R16.64], R3 ;  /* 0x0000000310007986 */ /* 0x000fe2000c101924 */
[----:B------:R-:W-:Y:S05]  /*b620*/  EXIT ;  /* 0x000000000000794d */ /* 0x000fea0003800000 */
.L_x_14131:
[----:B------:R-:W0:Y:S02]  /*b630*/  I2F.F64.S64 R2, R2 ;  /* 0x0000000200027312 */ /* 0x000e240000301c00 */
[----:B0-----:R-:W-:Y:S01]  /*b640*/  STG.E.64 desc[UR36][R16.64], R2 ;  /* 0x0000000210007986 */ /* 0x001fe2000c101b24 */
[----:B------:R-:W-:Y:S05]  /*b650*/  EXIT ;  /* 0x000000000000794d */ /* 0x000fea0003800000 */
.L_x_14122:
        /* <DEDUP_REMOVED lines=12> */
.L_x_14136:
        /* <DEDUP_REMOVED lines=17> */
.L_x_14139:
[----:B------:R-:W-:-:S04]  /*b830*/  SHF.R.U32.HI R3, RZ, 0x18, R3 ;  /* 0x00000018ff037819 */ /* 0x000fc80000011603 */
[----:B------:R-:W-:-:S04]  /*b840*/  LOP3.LUT R0, R0, 0x80, R3, 0xf8, !PT ;  /* 0x0000008000007812 */ /* 0x000fc800078ef803 */
[----:B------:R-:W-:-:S07]  /*b850*/  PRMT R8, R0, 0x7610, R8 ;  /* 0x0000761000087816 */ /* 0x000fce0000000008 */
.L_x_14138:
[----:B------:R-:W-:Y:S05]  /*b860*/  BSYNC.RECONVERGENT B0 ;  /* 0x0000000000007941 */ /* 0x000fea0003800200 */
.L_x_14137:
[----:B------:R-:W-:Y:S01]  /*b870*/  STG.E.U8 desc[UR36][R16.64], R8 ;  /* 0x0000000810007986 */ /* 0x000fe2000c101124 */
[----:B------:R-:W-:Y:S05]  /*b880*/  EXIT ;  /* 0x000000000000794d */ /* 0x000fea0003800000 */
.L_x_14135:
        /* <DEDUP_REMOVED lines=17> */
.L_x_14142:
[----:B------:R-:W-:-:S04]  /*b9a0*/  SHF.R.U32.HI R3, RZ, 0x18, R3 ;  /* 0x00000018ff037819 */ /* 0x000fc80000011603 */
[----:B------:R-:W-:-:S04]  /*b9b0*/  LOP3.LUT R0, R0, 0x80, R3, 0xf8, !PT ;  /* 0x0000008000007812 */ /* 0x000fc800078ef803 */
[----:B------:R-:W-:-:S07]  /*b9c0*/  PRMT R8, R0, 0x7610, R8 ;  /* 0x0000761000087816 */ /* 0x000fce0000000008 */
.L_x_14141:
[----:B------:R-:W-:Y:S05]  /*b9d0*/  BSYNC.RECONVERGENT B0 ;  /* 0x0000000000007941 */ /* 0x000fea0003800200 */
.L_x_14140:
[----:B------:R-:W-:Y:S01]  /*b9e0*/  STG.E.U8 desc[UR36][R16.64], R8 ;  /* 0x0000000810007986 */ /* 0x000fe2000c101124 */
[----:B------:R-:W-:Y:S05]  /*b9f0*/  EXIT ;  /* 0x000000000000794d */ /* 0x000fea0003800000 */
.L_x_14134:
        /* <DEDUP_REMOVED lines=23> */
.L_x_14144:
[----:B------:R-:W-:Y:S01]  /*bb70*/  STG.E.64 desc[UR36][R16.64], R2 ;  /* 0x0000000210007986 */ /* 0x000fe2000c101b24 */
[----:B------:R-:W-:Y:S05]  /*bb80*/  EXIT ;  /* 0x000000000000794d */ /* 0x000fea0003800000 */
.L_x_14143:
[----:B------:R-:W-:Y:S01]  /*bb90*/  STG.E desc[UR36][R16.64], R5 ;  /* 0x0000000510007986 */ /* 0x000fe2000c101924 */
[----:B------:R-:W-:Y:S05]  /*bba0*/  EXIT ;  /* 0x000000000000794d */ /* 0x000fea0003800000 */
.L_x_14133:
        /* <DEDUP_REMOVED lines=11> */
.L_x_14146:
[----:B------:R-:W0:Y:S01]  /*bc60*/  I2F.F64.S64 R4, R2 ;  /* 0x0000000200047312 */ /* 0x000e220000301c00 */
[----:B------:R-:W-:-:S05]  /*bc70*/  CS2R R6, SRZ ;  /* 0x0000000000067805 */ /* 0x000fca000001ff00 */
[----:B0-----:R-:W-:Y:S01]  /*bc80*/  STG.E.128 desc[UR36][R16.64], R4 ;  /* 0x0000000410007986 */ /* 0x001fe2000c101d24 */
[----:B------:R-:W-:Y:S05]  /*bc90*/  EXIT ;  /* 0x000000000000794d */ /* 0x000fea0003800000 */
.L_x_14145:
[----:B------:R-:W-:-:S09]  /*bca0*/  UISETP.NE.AND UP0, UPT, UR4, 0xf, UPT ;  /* 0x0000000f0400788c */ /* 0x000fd2000bf05270 */
[----:B------:R-:W-:Y:S05]  /*bcb0*/  BRA.U !UP0, `(.L_x_14147) ;  /* 0x0000000108e87547 */ /* 0x000fea000b800000 */
[----:B------:R-:W-:-:S09]  /*bcc0*/  UISETP.NE.AND UP0, UPT, UR4, 0x17, UPT ;  /* 0x000000170400788c */ /* 0x000fd2000bf05270 */
[----:B------:R-:W-:Y:S05]  /*bcd0*/  BRA.U !UP0, `(.L_x_14148) ;  /* 0x0000000108907547 */ /* 0x000fea000b800000 */
[----:B------:R-:W-:-:S09]  /*bce0*/  UISETP.NE.AND UP0, UPT, UR4, 0x18, UPT ;  /* 0x000000180400788c */ /* 0x000fd2000bf05270 */
[----:B------:R-:W-:Y:S05]  /*bcf0*/  BRA.U !UP0, `(.L_x_14149) ;  /* 0x0000000108447547 */ /* 0x000fea000b800000 */
.L_x_14126:
        /* <DEDUP_REMOVED lines=16> */
.L_x_14150:
[----:B------:R-:W-:Y:S05]  /*be00*/  EXIT ;  /* 0x000000000000794d */ /* 0x000fea0003800000 */
.L_x_14149:
        /* <DEDUP_REMOVED lines=13> */
.L_x_14152:
[----:B------:R-:W-:Y:S05]  /*bee0*/  BSYNC.RECONVERGENT B0 ;  /* 0x0000000000007941 */ /* 0x000fea0003800200 */
.L_x_14151:
[----:B------:R-:W-:-:S05]  /*bef0*/  LOP3.LUT R5, R0, 0x80, R5, 0xf8, !PT ;  /* 0x0000008000057812 */ /* 0x000fca00078ef805 */
[----:B------:R-:W-:Y:S01]  /*bf00*/  STG.E.U8 desc[UR36][R16.64], R5 ;  /* 0x0000000510007986 */ /* 0x000fe2000c101124 */
[----:B------:R-:W-:Y:S05]  /*bf10*/  EXIT ;  /* 0x000000000000794d */ /* 0x000fea0003800000 */
.L_x_14148:
        /* <DEDUP_REMOVED lines=12> */
.L_x_14154:
[----:B------:R-:W-:Y:S01]  /*bfe0*/  IMAD.MOV.U32 R0, RZ, RZ, 0x7f ;  /* 0x0000007fff007424 */ /* 0x000fe200078e00ff */
[----:B------:R-:W-:-:S04]  /*bff0*/  ISETP.GT.U32.AND P0, PT, R4, 0x7f800000, PT ;  /* 0x7f8000000400780c */ /* 0x000fc80003f04070 */
[----:B------:R-:W-:-:S09]  /*c000*/  SEL R0, R0, 0x7c, P0 ;  /* 0x0000007c00007807 */ /* 0x000fd20000000000 */
.L_x_14155:
[----:B------:R-:W-:Y:S05]  /*c010*/  BSYNC.RECONVERGENT B0 ;  /* 0x0000000000007941 */ /* 0x000fea0003800200 */
.L_x_14153:
[----:B------:R-:W-:-:S04]  /*c020*/  SHF.R.U32.HI R3, RZ, 0x18, R3 ;  /* 0x00000018ff037819 */ /* 0x000fc80000011603 */
[----:B------:R-:W-:-:S05]  /*c030*/  LOP3.LUT R3, R0, 0x80, R3, 0xf8, !PT ;  /* 0x0000008000037812 */ /* 0x000fca00078ef803 */
[----:B------:R-:W-:Y:S01]  /*c040*/  STG.E.U8 desc[UR36][R16.64], R3 ;  /* 0x0000000310007986 */ /* 0x000fe2000c101124 */
[----:B------:R-:W-:Y:S05]  /*c050*/  EXIT ;  /* 0x000000000000794d */ /* 0x000fea0003800000 */
.L_x_14147:
[----:B------:R-:W0:Y:S02]  /*c060*/  I2F.S64 R0, R2 ;  /* 0x0000000200007312 */ /* 0x000e240000301400 */
[----:B0-----:R-:W-:-:S05]  /*c070*/  F2FP.BF16.F32.PACK_AB R0, RZ, R0 ;  /* 0x00000000ff00723e */ /* 0x001fca00000010ff */
[----:B------:R-:W-:Y:S01]  /*c080*/  STG.E.U16 desc[UR36][R16.64], R0 ;  /* 0x0000000010007986 */ /* 0x000fe2000c101524 */
[----:B------:R-:W-:Y:S05]  /*c090*/  EXIT ;  /* 0x000000000000794d */ /* 0x000fea0003800000 */
.L_x_14156:
        /* <DEDUP_REMOVED lines=14> */
.L_x_32449:


//--------------------- .text._ZN2at6native27unrolled_elementwise_kernelINS0_13AUnaryFunctorIlllZZZNS0_21heaviside_kernel_cudaERNS_18TensorIteratorBaseEENKUlvE_clEvENKUlvE2_clEvEUlllE_EESt5arrayIPcLm2EELi4E23TrivialOffsetCalculatorILi1EjESD_NS0_6memory12LoadWithCastILi1EEENSE_13StoreWithCastILi1EEEEEviT_T0_T2_T3_T4_T5_ --------------------------
	.section	.text._ZN2at6native27unrolled_elementwise_kernelINS0_13AUnaryFunctorIlllZZZNS0_21heaviside_kernel_cudaERNS_18TensorIteratorBaseEENKUlvE_clEvENKUlvE2_clEvEUlllE_EESt5arrayIPcLm2EELi4E23TrivialOffsetCalculatorILi1EjESD_NS0_6memory12LoadWithCastILi1EEENSE_13StoreWithCastILi1EEEEEviT_T0_T2_T3_T4_T5_,"ax",@progbits
	.align	128
        .global         _ZN2at6native27unrolled_elementwise_kernelINS0_13AUnaryFunctorIlllZZZNS0_21heaviside_kernel_cudaERNS_18TensorIteratorBaseEENKUlvE_clEvENKUlvE2_clEvEUlllE_EESt5arrayIPcLm2EELi4E23TrivialOffsetCalculatorILi1EjESD_NS0_6memory12LoadWithCastILi1EEENSE_13StoreWithCastILi1EEEEEviT_T0_T2_T3_T4_T5_
        .type           _ZN2at6native27unrolled_elementwise_kernelINS0_13AUnaryFunctorIlllZZZNS0_21heaviside_kernel_cudaERNS_18TensorIteratorBaseEENKUlvE_clEvENKUlvE2_clEvEUlllE_EESt5arrayIPcLm2EELi4E23TrivialOffsetCalculatorILi1EjESD_NS0_6memory12LoadWithCastILi1EEENSE_13StoreWithCastILi1EEEEEviT_T0_T2_T3_T4_T5_,@function
        .size           _ZN2at6native27unrolled_elementwise_kernelINS0_13AUnaryFunctorIlllZZZNS0_21heaviside_kernel_cudaERNS_18TensorIteratorBaseEENKUlvE_clEvENKUlvE2_clEvEUlllE_EESt5arrayIPcLm2EELi4E23TrivialOffsetCalculatorILi1EjESD_NS0_6memory12LoadWithCastILi1EEENSE_13StoreWithCastILi1EEEEEviT_T0_T2_T3_T4_T5_,(.L_x_32450 - _ZN2at6native27unrolled_elementwise_kernelINS0_13AUnaryFunctorIlllZZZNS0_21heaviside_kernel_cudaERNS_18TensorIteratorBaseEENKUlvE_clEvENKUlvE2_clEvEUlllE_EESt5arrayIPcLm2EELi4E23TrivialOffsetCalculatorILi1EjESD_NS0_6memory12LoadWithCastILi1EEENSE_13StoreWithCastILi1EEEEEviT_T0_T2_T3_T4_T5_)
        .other          _ZN2at6native27unrolled_elementwise_kernelINS0_13AUnaryFunctorIlllZZZNS0_21heaviside_kernel_cudaERNS_18TensorIteratorBaseEENKUlvE_clEvENKUlvE2_clEvEUlllE_EESt5arrayIPcLm2EELi4E23TrivialOffsetCalculatorILi1EjESD_NS0_6memory12LoadWithCastILi1EEENSE_13StoreWithCastILi1EEEEEviT_T0_T2_T3_T4_T5_,@"STO_CUDA_ENTRY STV_DEFAULT"
_ZN2at6native27unrolled_elementwise_kernelINS0_13AUnaryFunctorIlllZZZNS0_21heaviside_kernel_cudaERNS_18TensorIteratorBaseEENKUlvE_clEvENKUlvE2_clEvEUlllE_EESt5arrayIPcLm2EELi4E23TrivialOffsetCalculatorILi1EjESD_NS0_6memory12LoadWithCastILi1EEENSE_13StoreWithCastILi1EEEEEviT_T0_T2_T3_T4_T5_:
.text._ZN2at6native27unrolled_elementwise_kernelINS0_13AUnaryFunctorIlllZZZNS0_21heaviside_kernel_cudaERNS_18TensorIteratorBaseEENKUlvE_clEvENKUlvE2_clEvEUlllE_EESt5arrayIPcLm2EELi4E23TrivialOffsetCalculatorILi1EjESD_NS0_6memory12LoadWithCastILi1EEENSE_13StoreWithCastILi1EEEEEviT_T0_T2_T3_T4_T5_:
        /* <DEDUP_REMOVED lines=32> */
.L_x_14162:
[----:B------:R1:W5:Y:S01]  /*0200*/  LDG.E.U8 R28, desc[UR36][R4.64] ;  /* 0x00000024041c7981 */ /* 0x000362000c1e1100 */
[----:B------:R-:W-:Y:S01]  /*0210*/  IMAD.MOV.U32 R29, RZ, RZ, RZ ;  /* 0x000000ffff1d7224 */ /* 0x000fe200078e00ff */
[----:B------:R-:W-:Y:S06]  /*0220*/  BRA `(.L_x_14164) ;  /* 0x0000000c00447947 */ /* 0x000fec0003800000 */
.L_x_14161:
        /* <DEDUP_REMOVED lines=8> */
.L_x_14166:
[----:B------:R-:W2:Y:S02]  /*02b0*/  LDG.E R28, desc[UR36][R4.64] ;  /* 0x00000024041c7981 */ /* 0x000ea4000c1e1900 */
[----:B--2---:R-:W-:Y:S01]  /*02c0*/  SHF.R.S32.HI R29, RZ, 0x1f, R28 ;  /* 0x0000001fff1d7819 */ /* 0x004fe2000001141c */
[----:B------:R-:W-:Y:S06]  /*02d0*/  BRA `(.L_x_14164) ;  /* 0x0000000c00187947 */ /* 0x000fec0003800000 */
.L_x_14165:
[----:B------:R-:W2:Y:S02]  /*02e0*/  LDG.E.S16 R28, desc[UR36][R4.64] ;  /* 0x00000024041c7981 */ /* 0x000ea4000c1e1700 */
[----:B--2---:R-:W-:Y:S01]  /*02f0*/  SHF.R.S32.HI R29, RZ, 0x1f, R28 ;  /* 0x0000001fff1d7819 */ /* 0x004fe2000001141c */
[----:B------:R-:W-:Y:S06]  /*0300*/  BRA `(.L_x_14164) ;  /* 0x0000000c000c7947 */ /* 0x000fec0003800000 */
.L_x_14160:
        /* <DEDUP_REMOVED lines=9> */
.L_x_14168:
[----:B------:R-:W2:Y:S02]  /*03a0*/  LDG.E.U16 R4, desc[UR36][R4.64] ;  /* 0x0000002404047981 */ /* 0x000ea4000c1e1500 */
[----:B--2---:R-:W-:-:S06]  /*03b0*/  HADD2.F32 R28, -RZ, R4.H0_H0 ;  /* 0x20000004ff1c7230 */ /* 0x004fcc0000004100 */
[----:B------:R-:W0:Y:S01]  /*03c0*/  F2I.S64.TRUNC R28, R28 ;  /* 0x0000001c001c7311 */ /* 0x000e22000020d900 */
[----:B------:R-:W-:Y:S05]  /*03d0*/  BRA `(.L_x_14164) ;  /* 0x0000000800d87947 */ /* 0x000fea0003800000 */
.L_x_14167:
        /* <DEDUP_REMOVED lines=9> */
.L_x_14170:
[----:B------:R-:W2:Y:S02]  /*0470*/  LDG.E.U16 R4, desc[UR36][R4.64] ;  /* 0x0000002404047981 */ /* 0x000ea4000c1e1500 */
[----:B--2---:R-:W-:-:S06]  /*0480*/  HADD2.F32 R28, -RZ, R4.H0_H0 ;  /* 0x20000004ff1c7230 */ /* 0x004fcc0000004100 */
[----:B------:R-:W4:Y:S01]  /*0490*/  F2I.S64.TRUNC R28, R28 ;  /* 0x0000001c001c7311 */ /* 0x000f22000020d900 */
[----:B------:R-:W-:Y:S05]  /*04a0*/  BRA `(.L_x_14164) ;  /* 0x0000000800a47947 */ /* 0x000fea0003800000 */
.L_x_14169:
[----:B------:R-:W2:Y:S02]  /*04b0*/  LDG.E.64 R4, desc[UR36][R4.64] ;  /* 0x0000002404047981 */ /* 0x000ea4000c1e1b00 */
[----:B--2---:R2:W3:Y:S01]  /*04c0*/  F2I.S64.F64.TRUNC R28, R4 ;  /* 0x00000004001c7311 */ /* 0x0044e2000030d900 */
[----:B------:R-:W-:Y:S05]  /*04d0*/  BRA `(.L_x_14164) ;  /* 0x0000000800987947 */ /* 0x000fea0003800000 */
.L_x_14159:
        /* <DEDUP_REMOVED lines=13> */
.L_x_14173:
[----:B------:R-:W2:Y:S02]  /*05b0*/  LDG.E.64 R4, desc[UR36][R4.64] ;  /* 0x0000002404047981 */ /* 0x000ea4000c1e1b00 */
[----:B--2---:R0:W1:Y:S01]  /*05c0*/  F2I.S64.F64.TRUNC R28, R4 ;  /* 0x00000004001c7311 */ /* 0x004062000030d900 */
[----:B------:R-:W-:Y:S05]  /*05d0*/  BRA `(.L_x_14164) ;  /* 0x0000000800587947 */ /* 0x000fea0003800000 */
.L_x_14172:
        /* <DEDUP_REMOVED lines=26> */
.L_x_14175:
        /* <DEDUP_REMOVED lines=12> */
[----:B------:R0:W1:Y:S01]  /*0840*/  F2I.S64.TRUNC R28, R0 ;  /* 0x00000000001c7311 */ /* 0x000062000020d900 */
[----:B------:R-:W-:Y:S05]  /*0850*/  BRA `(.L_x_14164) ;  /* 0x0000000400b87947 */ /* 0x000fea0003800000 */
.L_x_14174:
[----:B------:R-:W2:Y:S02]  /*0860*/  LDG.E.U16 R28, desc[UR36][R4.64] ;  /* 0x00000024041c7981 */ /* 0x000ea4000c1e1500 */
[----:B--2---:R-:W-:-:S06]  /*0870*/  IMAD.U32 R28, R28, 0x10000, RZ ;  /* 0x000100001c1c7824 */ /* 0x004fcc00078e00ff */
[----:B------:R-:W0:Y:S01]  /*0880*/  F2I.S64.TRUNC R28, R28 ;  /* 0x0000001c001c7311 */ /* 0x000e22000020d900 */
[----:B------:R-:W-:Y:S05]  /*0890*/  BRA `(.L_x_14164) ;  /* 0x0000000400a87947 */ /* 0x000fea0003800000 */
.L_x_14171:
        /* <DEDUP_REMOVED lines=11> */
.L_x_14178:
        /* <DEDUP_REMOVED lines=21> */
.L_x_14182:
[----:B------:R-:W-:Y:S05]  /*0aa0*/  BSYNC.RECONVERGENT B1 ;  /* 0x0000000000017941 */ /* 0x000fea0003800200 */
.L_x_14181:
[----:B------:R-:W-:Y:S01]  /*0ab0*/  IMAD.SHL.U32 R0, R0, 0x100000, RZ ;  /* 0x0010000000007824 */ /* 0x000fe200078e00ff */
[----:B------:R-:W-:-:S04]  /*0ac0*/  LEA R3, R3, 0x3b800000, 0x17 ;  /* 0x3b80000003037811 */ /* 0x000fc800078eb8ff */
[----:B------:R-:W-:-:S07]  /*0ad0*/  LOP3.LUT R28, R3, R0, R7, 0xfe, !PT ;  /* 0x00000000031c7212 */ /* 0x000fce00078efe07 */
.L_x_14180:
[----:B------:R-:W-:Y:S05]  /*0ae0*/  BSYNC.RECONVERGENT B0 ;  /* 0x0000000000007941 */ /* 0x000fea0003800200 */
.L_x_14179:
[----:B------:R-:W0:Y:S01]  /*0af0*/  F2I.S64.TRUNC R28, R28 ;  /* 0x0000001c001c7311 */ /* 0x000e22000020d900 */
[----:B------:R-:W-:Y:S05]  /*0b00*/  BRA `(.L_x_14164) ;  /* 0x00000004000c7947 */ /* 0x000fea0003800000 */
.L_x_14177:
        /* <DEDUP_REMOVED lines=21> */
.L_x_14186:
[----:B------:R-:W-:Y:S05]  /*0c60*/  BSYNC.RECONVERGENT B1 ;  /* 0x0000000000017941 */ /* 0x000fea0003800200 */
.L_x_14185:
[----:B------:R-:W-:Y:S01]  /*0c70*/  IMAD.SHL.U32 R0, R0, 0x200000, RZ ;  /* 0x0020000000007824 */ /* 0x000fe200078e00ff */
[----:B------:R-:W-:-:S04]  /*0c80*/  LEA R3, R3, 0x37800000, 0x17 ;  /* 0x3780000003037811 */ /* 0x000fc800078eb8ff */
[----:B------:R-:W-:-:S07]  /*0c90*/  LOP3.LUT R28, R3, R0, R7, 0xfe, !PT ;  /* 0x00000000031c7212 */ /* 0x000fce00078efe07 */
.L_x_14184:
[----:B------:R-:W-:Y:S05]  /*0ca0*/  BSYNC.RECONVERGENT B0 ;  /* 0x0000000000007941 */ /* 0x000fea0003800200 */
.L_x_14183:
[----:B------:R-:W0:Y:S01]  /*0cb0*/  F2I.S64.TRUNC R28, R28 ;  /* 0x0000001c001c7311 */ /* 0x000e22000020d900 */
[----:B------:R-:W-:Y:S05]  /*0cc0*/  BRA `(.L_x_14164) ;  /* 0x00000000009c7947 */ /* 0x000fea0003800000 */
.L_x_14176:
[----:B------:R-:W-:-:S09]  /*0cd0*/  UISETP.NE.AND UP0, UPT, UR4, 0x1c, UPT ;  /* 0x0000001c0400788c */ /* 0x000fd2000bf05270 */
[----:B------:R-:W-:Y:S05]  /*0ce0*/  BRA.U !UP0, `(.L_x_14187) ;  /* 0x00000001088c7547 */ /* 0x000fea000b800000 */
[----:B------:R-:W-:-:S09]  /*0cf0*/  UISETP.NE.AND UP0, UPT, UR4, 0x1d, UPT ;  /* 0x0000001d0400788c */ /* 0x000fd2000bf05270 */
[----:B------:R-:W-:Y:S05]  /*0d00*/  BRA.U !UP0, `(.L_x_14188) ;  /* 0x00000001087c7547 */ /* 0x000fea000b800000 */
[----:B------:R-:W-:-:S09]  /*0d10*/  UISETP.NE.AND UP0, UPT, UR4, 0x2c, UPT ;  /* 0x0000002c0400788c */ /* 0x000fd2000bf05270 */
[----:B------:R-:W-:Y:S05]  /*0d20*/  BRA.U !UP0, `(.L_x_14189) ;  /* 0x0000000108487547 */ /* 0x000fea000b800000 */
.L_x_14163:
        /* <DEDUP_REMOVED lines=16> */
.L_x_14190:
[----:B------:R-:W-:Y:S01]  /*0e30*/  CS2R R28, SRZ ;  /* 0x00000000001c7805 */ /* 0x000fe2000001ff00 */
[----:B------:R-:W-:Y:S06]  /*0e40*/  BRA `(.L_x_14164) ;  /* 0x00000000003c7947 */ /* 0x000fec0003800000 */
.L_x_14189:
        /* <DEDUP_REMOVED lines=8> */
.L_x_14192:
[----:B------:R-:W-:Y:S05]  /*0ed0*/  BSYNC.RECONVERGENT B0 ;  /* 0x0000000000007941 */ /* 0x000fea0003800200 */
.L_x_14191:
[----:B------:R-:W0:Y:S01]  /*0ee0*/  F2I.S64.TRUNC R28, R28 ;  /* 0x0000001c001c7311 */ /* 0x000e22000020d900 */
[----:B------:R-:W-:Y:S05]  /*0ef0*/  BRA `(.L_x_14164) ;  /* 0x0000000000107947 */ /* 0x000fea0003800000 */
.L_x_14188:
[----:B------:R0:W5:Y:S01]  /*0f00*/  LDG.E.64 R28, desc[UR36][R4.64] ;  /* 0x00000024041c7981 */ /* 0x000162000c1e1b00 */
[----:B------:R-:W-:Y:S05]  /*0f10*/  BRA `(.L_x_14164) ;  /* 0x0000000000087947 */ /* 0x000fea0003800000 */
.L_x_14187:
[----:B------:R0:W5:Y:S01]  /*0f20*/  LDG.E R28, desc[UR36][R4.64] ;  /* 0x00000024041c7981 */ /* 0x000162000c1e1900 */
[----:B------:R-:W-:-:S07]  /*0f30*/  IMAD.MOV.U32 R29, RZ, RZ, RZ ;  /* 0x000000ffff1d7224 */ /* 0x000fce00078e00ff */
.L_x_14164:
[----:B------:R-:W-:-:S07]  /*0f40*/  VIADD R17, R19, 0x80 ;  /* 0x0000008013117836 */ /* 0x000fce0000000000 */
.L_x_14158:
[----:B------:R-:W-:Y:S05]  /*0f50*/  BSYNC.RECONVERGENT B6 ;  /* 0x0000000000067941 */ /* 0x000fea0003800200 */
.L_x_14157:
        /* <DEDUP_REMOVED lines=24> */
.L_x_14198:
[----:B------:R0:W5:Y:S01]  /*10e0*/  LDG.E.U8 R24, desc[UR36][R4.64] ;  /* 0x0000002404187981 */ /* 0x000162000c1e1100 */
[----:B------:R-:W-:Y:S01]  /*10f0*/  IMAD.MOV.U32 R25, RZ, RZ, RZ ;  /* 0x000000ffff197224 */ /* 0x000fe200078e00ff */
[----:B------:R-:W-:Y:S06]  /*1100*/  BRA `(.L_x_14200) ;  /* 0x0000000c00447947 */ /* 0x000fec0003800000 */
.L_x_14197:
        /* <DEDUP_REMOVED lines=8> */
.L_x_14202:
[----:B------:R-:W2:Y:S02]  /*1190*/  LDG.E R24, desc[UR36][R4.64] ;  /* 0x0000002404187981 */ /* 0x000ea4000c1e1900 */
[----:B--2---:R-:W-:Y:S01]  /*11a0*/  SHF.R.S32.HI R25, RZ, 0x1f, R24 ;  /* 0x0000001fff197819 */ /* 0x004fe20000011418 */
[----:B------:R-:W-:Y:S06]  /*11b0*/  BRA `(.L_x_14200) ;  /* 0x0000000c00187947 */ /* 0x000fec0003800000 */
.L_x_14201:
[----:B------:R-:W2:Y:S02]  /*11c0*/  LDG.E.S16 R24, desc[UR36][R4.64] ;  /* 0x0000002404187981 */ /* 0x000ea4000c1e1700 */
[----:B--2---:R-:W-:Y:S01]  /*11d0*/  SHF.R.S32.HI R25, RZ, 0x1f, R24 ;  /* 0x0000001fff197819 */ /* 0x004fe20000011418 */
[----:B------:R-:W-:Y:S06]  /*11e0*/  BRA `(.L_x_14200) ;  /* 0x0000000c000c7947 */ /* 0x000fec0003800000 */
.L_x_14196:
        /* <DEDUP_REMOVED lines=9> */
.L_x_14204:
[----:B------:R-:W2:Y:S02]  /*1280*/  LDG.E.U16 R4, desc[UR36][R4.64] ;  /* 0x0000002404047981 */ /* 0x000ea4000c1e1500 */
[----:B--2---:R-:W-:-:S06]  /*1290*/  HADD2.F32 R24, -RZ, R4.H0_H0 ;  /* 0x20000004ff187230 */ /* 0x004fcc0000004100 */
[----:B------:R-:W0:Y:S01]  /*12a0*/  F2I.S64.TRUNC R24, R24 ;  /* 0x0000001800187311 */ /* 0x000e22000020d900 */
[----:B------:R-:W-:Y:S05]  /*12b0*/  BRA `(.L_x_14200) ;  /* 0x0000000800d87947 */ /* 0x000fea0003800000 */
.L_x_14203:
        /* <DEDUP_REMOVED lines=9> */
.L_x_14206:
[----:B------:R-:W2:Y:S02]  /*1350*/  LDG.E.U16 R4, desc[UR36][R4.64] ;  /* 0x0000002404047981 */ /* 0x000ea4000c1e1500 */
[----:B--2---:R-:W-:-:S06]  /*1360*/  HADD2.F32 R24, -RZ, R4.H0_H0 ;  /* 0x20000004ff187230 */ /* 0x004fcc0000004100 */
[----:B------:R-:W0:Y:S01]  /*1370*/  F2I.S64.TRUNC R24, R24 ;  /* 0x0000001800187311 */ /* 0x000e22000020d900 */
[----:B------:R-:W-:Y:S05]  /*1380*/  BRA `(.L_x_14200) ;  /* 0x0000000800a47947 */ /* 0x000fea0003800000 */
.L_x_14205:
[----:B------:R-:W2:Y:S02]  /*1390*/  LDG.E.64 R4, desc[UR36][R4.64] ;  /* 0x0000002404047981 */ /* 0x000ea4000c1e1b00 */
[----:B--2---:R0:W1:Y:S01]  /*13a0*/  F2I.S64.F64.TRUNC R24, R4 ;  /* 0x0000000400187311 */ /* 0x004062000030d900 */
[----:B------:R-:W-:Y:S05]  /*13b0*/  BRA `(.L_x_14200) ;  /* 0x0000000800987947 */ /* 0x000fea0003800000 */
.L_x_14195:
        /* <DEDUP_REMOVED lines=13> */
.L_x_14209:
[----:B------:R-:W2:Y:S02]  /*1490*/  LDG.E.64 R4, desc[UR36][R4.64] ;  /* 0x0000002404047981 */ /* 0x000ea4000c1e1b00 */
[----:B--2---:R0:W1:Y:S01]  /*14a0*/  F2I.S64.F64.TRUNC R24, R4 ;  /* 0x0000000400187311 */ /* 0x004062000030d900 */
[----:B------:R-:W-:Y:S05]  /*14b0*/  BRA `(.L_x_14200) ;  /* 0x0000000800587947 */ /* 0x000fea0003800000 */
.L_x_14208:
        /* <DEDUP_REMOVED lines=26> */
.L_x_14211:
        /* <DEDUP_REMOVED lines=12> */
[----:B------:R2:W0:Y:S01]  /*1720*/  F2I.S64.TRUNC R24, R0 ;  /* 0x0000000000187311 */ /* 0x000422000020d900 */
[----:B------:R-:W-:Y:S05]  /*1730*/  BRA `(.L_x_14200) ;  /* 0x0000000400b87947 */ /* 0x000fea0003800000 */
.L_x_14210:
[----:B------:R-:W2:Y:S02]  /*1740*/  LDG.E.U16 R24, desc[UR36][R4.64] ;  /* 0x0000002404187981 */ /* 0x000ea4000c1e1500 */
[----:B--2---:R-:W-:-:S06]  /*1750*/  IMAD.U32 R24, R24, 0x10000, RZ ;  /* 0x0001000018187824 */ /* 0x004fcc00078e00ff */
[----:B------:R-:W0:Y:S01]  /*1760*/  F2I.S64.TRUNC R24, R24 ;  /* 0x0000001800187311 */ /* 0x000e22000020d900 */
[----:B------:R-:W-:Y:S05]  /*1770*/  BRA `(.L_x_14200) ;  /* 0x0000000400a87947 */ /* 0x000fea0003800000 */
.L_x_14207:
        /* <DEDUP_REMOVED lines=11> */
.L_x_14214:
        /* <DEDUP_REMOVED lines=21> */
.L_x_14218:
[----:B------:R-:W-:Y:S05]  /*1980*/  BSYNC.RECONVERGENT B1 ;  /* 0x0000000000017941 */ /* 0x000fea0003800200 */
.L_x_14217:
[----:B------:R-:W-:Y:S01]  /*1990*/  IMAD.SHL.U32 R0, R0, 0x100000, RZ ;  /* 0x0010000000007824 */ /* 0x000fe200078e00ff */
[----:B------:R-:W-:-:S04]  /*19a0*/  LEA R3, R3, 0x3b800000, 0x17 ;  /* 0x3b80000003037811 */ /* 0x000fc800078eb8ff */
[----:B------:R-:W-:-:S07]  /*19b0*/  LOP3.LUT R24, R3, R0, R7, 0xfe, !PT ;  /* 0x0000000003187212 */ /* 0x000fce00078efe07 */
.L_x_14216:
[----:B------:R-:W-:Y:S05]  /*19c0*/  BSYNC.RECONVERGENT B0 ;  /* 0x0000000000007941 */ /* 0x000fea0003800200 */
.L_x_14215:
[----:B------:R-:W0:Y:S01]  /*19d0*/  F2I.S64.TRUNC R24, R24 ;  /* 0x0000001800187311 */ /* 0x000e22000020d900 */
[----:B------:R-:W-:Y:S05]  /*19e0*/  BRA `(.L_x_14200) ;  /* 0x00000004000c7947 */ /* 0x000fea0003800000 */
.L_x_14213:
        /* <DEDUP_REMOVED lines=21> */
.L_x_14222:
[----:B------:R-:W-:Y:S05]  /*1b40*/  BSYNC.RECONVERGENT B1 ;  /* 0x0000000000017941 */ /* 0x000fea0003800200 */
.L_x_14221:
[----:B------:R-:W-:Y:S01]  /*1b50*/  IMAD.SHL.U32 R0, R0, 0x200000, RZ ;  /* 0x0020000000007824 */ /* 0x000fe200078e00ff */
[----:B------:R-:W-:-:S04]  /*1b60*/  LEA R3, R3, 0x37800000, 0x17 ;  /* 0x3780000003037811 */ /* 0x000fc800078eb8ff */
[----:B------:R-:W-:-:S07]  /*1b70*/  LOP3.LUT R24, R3, R0, R7, 0xfe, !PT ;  /* 0x0000000003187212 */ /* 0x000fce00078efe07 */
.L_x_14220:
[----:B------:R-:W-:Y:S05]  /*1b80*/  BSYNC.RECONVERGENT B0 ;  /* 0x0000000000007941 */ /* 0x000fea0003800200 */
.L_x_14219:
[----:B------:R-:W0:Y:S01]  /*1b90*/  F2I.S64.TRUNC R24, R24 ;  /* 0x0000001800187311 */ /* 0x000e22000020d900 */
[----:B------:R-:W-:Y:S05]  /*1ba0*/  BRA `(.L_x_14200) ;  /* 0x00000000009c7947 */ /* 0x000fea0003800000 */
.L_x_14212:
        /* <DEDUP_REMOVED lines=14> */
.L_x_14226:
[----:B------:R-:W-:Y:S05]  /*1c90*/  BSYNC.RECONVERGENT B0 ;  /* 0x0000000000007941 */ /* 0x000fea0003800200 */
.L_x_14225:
[----:B------:R-:W0:Y:S01]  /*1ca0*/  F2I.S64.TRUNC R24, R24 ;  /* 0x0000001800187311 */ /* 0x000e22000020d900 */
[----:B------:R-:W-:Y:S05]  /*1cb0*/  BRA `(.L_x_14200) ;  /* 0x0000000000587947 */ /* 0x000fea0003800000 */
.L_x_14199:
        /* <DEDUP_REMOVED lines=16> */
.L_x_14227:
[----:B------:R-:W-:Y:S01]  /*1dc0*/  CS2R R24, SRZ ;  /* 0x0000000000187805 */ /* 0x000fe2000001ff00 */
[----:B------:R-:W-:Y:S06]  /*1dd0*/  BRA `(.L_x_14200) ;  /* 0x0000000000107947 */ /* 0x000fec0003800000 */
.L_x_14224:
[----:B------:R0:W5:Y:S01]  /*1de0*/  LDG.E.64 R24, desc[UR36][R4.64] ;  /* 0x0000002404187981 */ /* 0x000162000c1e1b00 */
[----:B------:R-:W-:Y:S05]  /*1df0*/  BRA `(.L_x_14200) ;  /* 0x0000000000087947 */ /* 0x000fea0003800000 */
.L_x_14223:
[----:B------:R0:W5:Y:S01]  /*1e00*/  LDG.E R24, desc[UR36][R4.64] ;  /* 0x0000002404187981 */ /* 0x000162000c1e1900 */
[----:B------:R-:W-:-:S07]  /*1e10*/  IMAD.MOV.U32 R25, RZ, RZ, RZ ;  /* 0x000000ffff197224 */ /* 0x000fce00078e00ff */
.L_x_14200:
[----:B------:R-:W-:-:S07]  /*1e20*/  VIADD R17, R17, 0x80 ;  /* 0x0000008011117836 */ /* 0x000fce0000000000 */
.L_x_14194:
[----:B------:R-:W-:Y:S05]  /*1e30*/  BSYNC.RECONVERGENT B6 ;  /* 0x0000000000067941 */ /* 0x000fea0003800200 */
.L_x_14193:
        /* <DEDUP_REMOVED lines=24> */
.L_x_14233:
[----:B------:R0:W5:Y:S01]  /*1fc0*/  LDG.E.U8 R26, desc[UR36][R4.64] ;  /* 0x00000024041a7981 */ /* 0x000162000c1e1100 */
[----:B------:R-:W-:Y:S01]  /*1fd0*/  IMAD.MOV.U32 R27, RZ, RZ, RZ ;  /* 0x000000ffff1b7224 */ /* 0x000fe200078e00ff */
[----:B------:R-:W-:Y:S06]  /*1fe0*/  BRA `(.L_x_14235) ;  /* 0x0000000c00447947 */ /* 0x000fec0003800000 */
.L_x_14232:
        /* <DEDUP_REMOVED lines=8> */
.L_x_14237:
[----:B------:R-:W2:Y:S02]  /*2070*/  LDG.E R26, desc[UR36][R4.64] ;  /* 0x00000024041a7981 */ /* 0x000ea4000c1e1900 */
[----:B--2---:R-:W-:Y:S01]  /*2080*/  SHF.R.S32.HI R27, RZ, 0x1f, R26 ;  /* 0x0000001fff1b7819 */ /* 0x004fe2000001141a */
[----:B------:R-:W-:Y:S06]  /*2090*/  BRA `(.L_x_14235) ;  /* 0x0000000c00187947 */ /* 0x000fec0003800000 */
.L_x_14236:
[----:B------:R-:W2:Y:S02]  /*20a0*/  LDG.E.S16 R26, desc[UR36][R4.64] ;  /* 0x00000024041a7981 */ /* 0x000ea4000c1e1700 */
[----:B--2---:R-:W-:Y:S01]  /*20b0*/  SHF.R.S32.HI R27, RZ, 0x1f, R26 ;  /* 0x0000001fff1b7819 */ /* 0x004fe2000001141a */
[----:B------:R-:W-:Y:S06]  /*20c0*/  BRA `(.L_x_14235) ;  /* 0x0000000c000c7947 */ /* 0x000fec0003800000 */
.L_x_14231:
        /* <DEDUP_REMOVED lines=9> */
.L_x_14239:
[----:B------:R-:W2:Y:S02]  /*2160*/  LDG.E.U16 R4, desc[UR36][R4.64] ;  /* 0x0000002404047981 */ /* 0x000ea4000c1e1500 */
[----:B--2---:R-:W-:-:S06]  /*2170*/  HADD2.F32 R26, -RZ, R4.H0_H0 ;  /* 0x20000004ff1a7230 */ /* 0x004fcc0000004100 */
[----:B------:R-:W0:Y:S01]  /*2180*/  F2I.S64.TRUNC R26, R26 ;  /* 0x0000001a001a7311 */ /* 0x000e22000020d900 */
[----:B------:R-:W-:Y:S05]  /*2190*/  BRA `(.L_x_14235) ;  /* 0x0000000800d87947 */ /* 0x000fea0003800000 */
.L_x_14238:
        /* <DEDUP_REMOVED lines=9> */
.L_x_14241:
[----:B------:R-:W2:Y:S02]  /*2230*/  LDG.E.U16 R4, desc[UR36][R4.64] ;  /* 0x0000002404047981 */ /* 0x000ea4000c1e1500 */
[----:B--2---:R-:W-:-:S06]  /*2240*/  HADD2.F32 R26, -RZ, R4.H0_H0 ;  /* 0x20000004ff1a7230 */ /* 0x004fcc0000004100 */
[----:B------:R-:W0:Y:S01]  /*2250*/  F2I.S64.TRUNC R26, R26 ;  /* 0x0000001a001a7311 */ /* 0x000e22000020d900 */
[----:B------:R-:W-:Y:S05]  /*2260*/  BRA `(.L_x_14235) ;  /* 0x0000000800a47947 */ /* 0x000fea0003800000 */
.L_x_14240:
[----:B------:R-:W2:Y:S02]  /*2270*/  LDG.E.64 R4, desc[UR36][R4.64] ;  /* 0x0000002404047981 */ /* 0x000ea4000c1e1b00 */
[----:B--2---:R0:W1:Y:S01]  /*2280*/  F2I.S64.F64.TRUNC R26, R4 ;  /* 0x00000004001a7311 */ /* 0x004062000030d900 */
[----:B------:R-:W-:Y:S05]  /*2290*/  BRA `(.L_x_14235) ;  /* 0x0000000800987947 */ /* 0x000fea0003800000 */
.L_x_14230:
        /* <DEDUP_REMOVED lines=13> */
.L_x_14244:
[----:B------:R-:W2:Y:S02]  /*2370*/  LDG.E.64 R4, desc[UR36][R4.64] ;  /* 0x0000002404047981 */ /* 0x000ea4000c1e1b00 */
[----:B--2---:R0:W1:Y:S01]  /*2380*/  F2I.S64.F64.TRUNC R26, R4 ;  /* 0x00000004001a7311 */ /* 0x004062000030d900 */
[----:B------:R-:W-:Y:S05]  /*2390*/  BRA `(.L_x_14235) ;  /* 0x0000000800587947 */ /* 0x000fea0003800000 */
.L_x_14243:
        /* <DEDUP_REMOVED lines=26> */
.L_x_14246:
        /* <DEDUP_REMOVED lines=14> */
.L_x_14245:
[----:B------:R-:W2:Y:S02]  /*2620*/  LDG.E.U16 R26, desc[UR36][R4.64] ;  /* 0x00000024041a7981 */ /* 0x000ea4000c1e1500 */
[----:B--2---:R-:W-:-:S06]  /*2630*/  IMAD.U32 R26, R26, 0x10000, RZ ;  /* 0x000100001a1a7824 */ /* 0x004fcc00078e00ff */
[----:B------:R-:W0:Y:S01]  /*2640*/  F2I.S64.TRUNC R26, R26 ;  /* 0x0000001a001a7311 */ /* 0x000e22000020d900 */
[----:B------:R-:W-:Y:S05]  /*2650*/  BRA `(.L_x_14235) ;  /* 0x0000000400a87947 */ /* 0x000fea0003800000 */
.L_x_14242:
        /* <DEDUP_REMOVED lines=11> */
.L_x_14249:
        /* <DEDUP_REMOVED lines=21> */
.L_x_14253:
[----:B------:R-:W-:Y:S05]  /*2860*/  BSYNC.RECONVERGENT B1 ;  /* 0x0000000000017941 */ /* 0x000fea0003800200 */
.L_x_14252:
[----:B------:R-:W-:Y:S01]  /*2870*/  IMAD.SHL.U32 R0, R0, 0x100000, RZ ;  /* 0x0010000000007824 */ /* 0x000fe200078e00ff */
[----:B------:R-:W-:-:S04]  /*2880*/  LEA R3, R3, 0x3b800000, 0x17 ;  /* 0x3b80000003037811 */ /* 0x000fc800078eb8ff */
[----:B------:R-:W-:-:S07]  /*2890*/  LOP3.LUT R26, R3, R0, R7, 0xfe, !PT ;  /* 0x00000000031a7212 */ /* 0x000fce00078efe07 */
.L_x_14251:
[----:B------:R-:W-:Y:S05]  /*28a0*/  BSYNC.RECONVERGENT B0 ;  /* 0x0000000000007941 */ /* 0x000fea0003800200 */
.L_x_14250:
[----:B------:R-:W1:Y:S01]  /*28b0*/  F2I.S64.TRUNC R26, R26 ;  /* 0x0000001a001a7311 */ /* 0x000e62000020d900 */
[----:B------:R-:W-:Y:S05]  /*28c0*/  BRA `(.L_x_14235) ;  /* 0x00000004000c7947 */ /* 0x000fea0003800000 */
.L_x_14248:
        /* <DEDUP_REMOVED lines=21> */
.L_x_14257:
[----:B------:R-:W-:Y:S05]  /*2a20*/  BSYNC.RECONVERGENT B1 ;  /* 0x0000000000017941 */ /* 0x000fea0003800200 */
.L_x_14256:
[----:B------:R-:W-:Y:S01]  /*2a30*/  IMAD.SHL.U32 R0, R0, 0x200000, RZ ;  /* 0x0020000000007824 */ /* 0x000fe200078e00ff */
[----:B------:R-:W-:-:S04]  /*2a40*/  LEA R3, R3, 0x37800000, 0x17 ;  /* 0x3780000003037811 */ /* 0x000fc800078eb8ff */
[----:B------:R-:W-:-:S07]  /*2a50*/  LOP3.LUT R26, R3, R0, R7, 0xfe, !PT ;  /* 0x00000000031a7212 */ /* 0x000fce00078efe07 */
.L_x_14255:
[----:B------:R-:W-:Y:S05]  /*2a60*/  BSYNC.RECONVERGENT B0 ;  /* 0x0000000000007941 */ /* 0x000fea0003800200 */
.L_x_14254:
[----:B------:R-:W2:Y:S01]  /*2a70*/  F2I.S64.TRUNC R26, R26 ;  /* 0x0000001a001a7311 */ /* 0x000ea2000020d900 */
[----:B------:R-:W-:Y:S05]  /*2a80*/  BRA `(.L_x_14235) ;  /* 0x00000000009c7947 */ /* 0x000fea0003800000 */
.L_x_14247:
        /* <DEDUP_REMOVED lines=14> */
.L_x_14261:
[----:B------:R-:W-:Y:S05]  /*2b70*/  BSYNC.RECONVERGENT B0 ;  /* 0x0000000000007941 */ /* 0x000fea0003800200 */
.L_x_14260:
[----:B------:R-:W0:Y:S01]  /*2b80*/  F2I.S64.TRUNC R26, R26 ;  /* 0x0000001a001a7311 */ /* 0x000e22000020d900 */
[----:B------:R-:W-:Y:S05]  /*2b90*/  BRA `(.L_x_14235) ;  /* 0x0000000000587947 */ /* 0x000fea0003800000 */
.L_x_14234:
        /* <DEDUP_REMOVED lines=16> */
.L_x_14262:
[----:B------:R-:W-:Y:S01]  /*2ca0*/  CS2R R26, SRZ ;  /* 0x00000000001a7805 */ /* 0x000fe2000001ff00 */
[----:B------:R-:W-:Y:S06]  /*2cb0*/  BRA `(.L_x_14235) ;  /* 0x0000000000107947 */ /* 0x000fec0003800000 */
.L_x_14259:
[----:B------:R0:W5:Y:S01]  /*2cc0*/  LDG.E.64 R26, desc[UR36][R4.64] ;  /* 0x00000024041a7981 */ /* 0x000162000c1e1b00 */
[----:B------:R-:W-:Y:S05]  /*2cd0*/  BRA `(.L_x_14235) ;  /* 0x0000000000087947 */ /* 0x000fea0003800000 */
.L_x_14258:
[----:B------:R0:W5:Y:S01]  /*2ce0*/  LDG.E R26, desc[UR36][R4.64] ;  /* 0x00000024041a7981 */ /* 0x000162000c1e1900 */
[----:B------:R-:W-:-:S07]  /*2cf0*/  IMAD.MOV.U32 R27, RZ, RZ, RZ ;  /* 0x000000ffff1b7224 */ /* 0x000fce00078e00ff */
.L_x_14235:
[----:B------:R-:W-:-:S07]  /*2d00*/  VIADD R17, R17, 0x80 ;  /* 0x0000008011117836 */ /* 0x000fce0000000000 */
.L_x_14229:
[----:B------:R-:W-:Y:S05]  /*2d10*/  BSYNC.RECONVERGENT B6 ;  /* 0x0000000000067941 */ /* 0x000fea0003800200 */
.L_x_14228:
        /* <DEDUP_REMOVED lines=24> */
.L_x_14268:
[----:B------:R0:W5:Y:S01]  /*2ea0*/  LDG.E.U8 R22, desc[UR36][R4.64] ;  /* 0x0000002404167981 */ /* 0x000162000c1e1100 */
[----:B------:R-:W-:Y:S01]  /*2eb0*/  IMAD.MOV.U32 R23, RZ, RZ, RZ ;  /* 0x000000ffff177224 */ /* 0x000fe200078e00ff */
[----:B------:R-:W-:Y:S06]  /*2ec0*/  BRA `(.L_x_14264) ;  /* 0x0000000c00407947 */ /* 0x000fec0003800000 */
.L_x_14267:
        /* <DEDUP_REMOVED lines=8> */
.L_x_14271:
[----:B------:R-:W2:Y:S02]  /*2f50*/  LDG.E R22, desc[UR36][R4.64] ;  /* 0x0000002404167981 */ /* 0x000ea4000c1e1900 */
[----:B--2---:R-:W-:Y:S01]  /*2f60*/  SHF.R.S32.HI R23, RZ, 0x1f, R22 ;  /* 0x0000001fff177819 */ /* 0x004fe20000011416 */
[----:B------:R-:W-:Y:S06]  /*2f70*/  BRA `(.L_x_14264) ;  /* 0x0000000c00147947 */ /* 0x000fec0003800000 */
.L_x_14270:
[----:B------:R-:W2:Y:S02]  /*2f80*/  LDG.E.S16 R22, desc[UR36][R4.64] ;  /* 0x0000002404167981 */ /* 0x000ea4000c1e1700 */
[----:B--2---:R-:W-:Y:S01]  /*2f90*/  SHF.R.S32.HI R23, RZ, 0x1f, R22 ;  /* 0x0000001fff177819 */ /* 0x004fe20000011416 */
[----:B------:R-:W-:Y:S06]  /*2fa0*/  BRA `(.L_x_14264) ;  /* 0x0000000c00087947 */ /* 0x000fec0003800000 */
.L_x_14266:
        /* <DEDUP_REMOVED lines=9> */
.L_x_14273:
[----:B------:R-:W2:Y:S02]  /*3040*/  LDG.E.U16 R4, desc[UR36][R4.64] ;  /* 0x0000002404047981 */ /* 0x000ea4000c1e1500 */
[----:B--2---:R-:W-:-:S06]  /*3050*/  HADD2.F32 R22, -RZ, R4.H0_H0 ;  /* 0x20000004ff167230 */ /* 0x004fcc0000004100 */
[----:B------:R-:W0:Y:S01]  /*3060*/  F2I.S64.TRUNC R22, R22 ;  /* 0x0000001600167311 */ /* 0x000e22000020d900 */
[----:B------:R-:W-:Y:S05]  /*3070*/  BRA `(.L_x_14264) ;  /* 0x0000000800d47947 */ /* 0x000fea0003800000 */
.L_x_14272:
        /* <DEDUP_REMOVED lines=9> */
.L_x_14275:
[----:B------:R-:W2:Y:S02]  /*3110*/  LDG.E.U16 R4, desc[UR36][R4.64] ;  /* 0x0000002404047981 */ /* 0x000ea4000c1e1500 */
[----:B--2---:R-:W-:-:S06]  /*3120*/  HADD2.F32 R22, -RZ, R4.H0_H0 ;  /* 0x20000004ff167230 */ /* 0x004fcc0000004100 */
[----:B------:R-:W0:Y:S01]  /*3130*/  F2I.S64.TRUNC R22, R22 ;  /* 0x0000001600167311 */ /* 0x000e22000020d900 */
[----:B------:R-:W-:Y:S05]  /*3140*/  BRA `(.L_x_14264) ;  /* 0x0000000800a07947 */ /* 0x000fea0003800000 */
.L_x_14274:
[----:B------:R-:W2:Y:S02]  /*3150*/  LDG.E.64 R4, desc[UR36][R4.64] ;  /* 0x0000002404047981 */ /* 0x000ea4000c1e1b00 */
[----:B--2---:R0:W1:Y:S01]  /*3160*/  F2I.S64.F64.TRUNC R22, R4 ;  /* 0x0000000400167311 */ /* 0x004062000030d900 */
[----:B------:R-:W-:Y:S05]  /*3170*/  BRA `(.L_x_14264) ;  /* 0x0000000800947947 */ /* 0x000fea0003800000 */
.L_x_14265:
        /* <DEDUP_REMOVED lines=13> */
.L_x_14278:
[----:B------:R-:W2:Y:S02]  /*3250*/  LDG.E.64 R4, desc[UR36][R4.64] ;  /* 0x0000002404047981 */ /* 0x000ea4000c1e1b00 */
[----:B--2---:R0:W1:Y:S01]  /*3260*/  F2I.S64.F64.TRUNC R22, R4 ;  /* 0x0000000400167311 */ /* 0x004062000030d900 */
[----:B------:R-:W-:Y:S05]  /*3270*/  BRA `(.L_x_14264) ;  /* 0x0000000800547947 */ /* 0x000fea0003800000 */
.L_x_14277:
        /* <DEDUP_REMOVED lines=26> */
.L_x_14280:
        /* <DEDUP_REMOVED lines=14> */
.L_x_14279:
[----:B------:R-:W2:Y:S02]  /*3500*/  LDG.E.U16 R22, desc[UR36][R4.64] ;  /* 0x0000002404167981 */ /* 0x000ea4000c1e1500 */
[----:B--2---:R-:W-:-:S06]  /*3510*/  IMAD.U32 R22, R22, 0x10000, RZ ;  /* 0x0001000016167824 */ /* 0x004fcc00078e00ff */
[----:B------:R-:W0:Y:S01]  /*3520*/  F2I.S64.TRUNC R22, R22 ;  /* 0x0000001600167311 */ /* 0x000e22000020d900 */
[----:B------:R-:W-:Y:S05]  /*3530*/  BRA `(.L_x_14264) ;  /* 0x0000000400a47947 */ /* 0x000fea0003800000 */
.L_x_14276:
        /* <DEDUP_REMOVED lines=11> */
.L_x_14283:
        /* <DEDUP_REMOVED lines=21> */
.L_x_14287:
[----:B------:R-:W-:Y:S05]  /*3740*/  BSYNC.RECONVERGENT B1 ;  /* 0x0000000000017941 */ /* 0x000fea0003800200 */
.L_x_14286:
[----:B------:R-:W-:Y:S01]  /*3750*/  IMAD.SHL.U32 R0, R0, 0x100000, RZ ;  /* 0x0010000000007824 */ /* 0x000fe200078e00ff */
[----:B------:R-:W-:-:S04]  /*3760*/  LEA R3, R3, 0x3b800000, 0x17 ;  /* 0x3b80000003037811 */ /* 0x000fc800078eb8ff */
[----:B------:R-:W-:-:S07]  /*3770*/  LOP3.LUT R22, R3, R0, R7, 0xfe, !PT ;  /* 0x0000000003167212 */ /* 0x000fce00078efe07 */
.L_x_14285:
[----:B------:R-:W-:Y:S05]  /*3780*/  BSYNC.RECONVERGENT B0 ;  /* 0x0000000000007941 */ /* 0x000fea0003800200 */
.L_x_14284:
[----:B------:R-:W0:Y:S01]  /*3790*/  F2I.S64.TRUNC R22, R22 ;  /* 0x0000001600167311 */ /* 0x000e22000020d900 */
[----:B------:R-:W-:Y:S05]  /*37a0*/  BRA `(.L_x_14264) ;  /* 0x0000000400087947 */ /* 0x000fea0003800000 */
.L_x_14282:
        /* <DEDUP_REMOVED lines=21> */
.L_x_14291:
[----:B------:R-:W-:Y:S05]  /*3900*/  BSYNC.RECONVERGENT B1 ;  /* 0x0000000000017941 */ /* 0x000fea0003800200 */
.L_x_14290:
[----:B------:R-:W-:Y:S01]  /*3910*/  IMAD.SHL.U32 R0, R0, 0x200000, RZ ;  /* 0x0020000000007824 */ /* 0x000fe200078e00ff */
[----:B------:R-:W-:-:S04]  /*3920*/  LEA R3, R3, 0x37800000, 0x17 ;  /* 0x3780000003037811 */ /* 0x000fc800078eb8ff */
[----:B------:R-:W-:-:S07]  /*3930*/  LOP3.LUT R22, R3, R0, R7, 0xfe, !PT ;  /* 0x0000000003167212 */ /* 0x000fce00078efe07 */
.L_x_14289:
[----:B------:R-:W-:Y:S05]  /*3940*/  BSYNC.RECONVERGENT B0 ;  /* 0x0000000000007941 */ /* 0x000fea0003800200 */
.L_x_14288:
[----:B------:R-:W0:Y:S01]  /*3950*/  F2I.S64.TRUNC R22, R22 ;  /* 0x0000001600167311 */ /* 0x000e22000020d900 */
[----:B------:R-:W-:Y:S05]  /*3960*/  BRA `(.L_x_14264) ;  /* 0x0000000000987947 */ /* 0x000fea0003800000 */
.L_x_14281:
        /* <DEDUP_REMOVED lines=14> */
.L_x_14295:
[----:B------:R-:W-:Y:S05]  /*3a50*/  BSYNC.RECONVERGENT B0 ;  /* 0x0000000000007941 */ /* 0x000fea0003800200 */
.L_x_14294:
[----:B------:R-:W0:Y:S01]  /*3a60*/  F2I.S64.TRUNC R22, R22 ;  /* 0x0000001600167311 */ /* 0x000e22000020d900 */
[----:B------:R-:W-:Y:S05]  /*3a70*/  BRA `(.L_x_14264) ;  /* 0x0000000000547947 */ /* 0x000fea0003800000 */
.L_x_14269:
        /* <DEDUP_REMOVED lines=16> */
.L_x_14296:
[----:B------:R-:W-:Y:S05]  /*3b80*/  BRA `(.L_x_14264) ;  /* 0x0000000000107947 */ /* 0x000fea0003800000 */
.L_x_14293:
[----:B------:R0:W5:Y:S01]  /*3b90*/  LDG.E.64 R22, desc[UR36][R4.64] ;  /* 0x0000002404167981 */ /* 0x000162000c1e1b00 */
[----:B------:R-:W-:Y:S05]  /*3ba0*/  BRA `(.L_x_14264) ;  /* 0x0000000000087947 */ /* 0x000fea0003800000 */
.L_x_14292:
[----:B------:R0:W5:Y:S01]  /*3bb0*/  LDG.E R22, desc[UR36][R4.64] ;  /* 0x0000002404167981 */ /* 0x000162000c1e1900 */
[----:B------:R-:W-:-:S07]  /*3bc0*/  IMAD.MOV.U32 R23, RZ, RZ, RZ ;  /* 0x000000ffff177224 */ /* 0x000fce00078e00ff */
.L_x_14264:
[----:B------:R-:W-:Y:S05]  /*3bd0*/  BSYNC.RECONVERGENT B6 ;  /* 0x0000000000067941 */ /* 0x000fea0003800200 */
.L_x_14263:
[----:B------:R-:W2:Y:S01]  /*3be0*/  LDCU.64 UR4, c[0x0][0x390] ;  /* 0x00007200ff0477ac */ /* 0x000ea20008000a00 */
[----:B------:R-:W0:Y:S01]  /*3bf0*/  LDC.U8 R17, c[0x0][0x3b4] ;  /* 0x0000ed00ff117b82 */ /* 0x000e220000000000 */
[----:B------:R-:W-:Y:S01]  /*3c00*/  ISETP.GE.AND P1, PT, R19, R16, PT ;  /* 0x000000101300720c */ /* 0x000fe20003f26270 */
[----:B------:R-:W-:Y:S04]  /*3c10*/  BSSY.RECONVERGENT B7, `(.L_x_14297) ;  /* 0x00002c5000077945 */ /* 0x000fe80003800200 */
[----:B------:R-:W-:Y:S01]  /*3c20*/  BSSY.RELIABLE B6, `(.L_x_14298) ;  /* 0x00001df000067945 */ /* 0x000fe20003800100 */
[----:B--2---:R-:W-:Y:S02]  /*3c30*/  UISETP.GT.U32.AND UP0, UPT, UR4, URZ, UPT ;  /* 0x000000ff0400728c */ /* 0x004fe4000bf04070 */
[----:B------:R-:W-:-:S02]  /*3c40*/  ISETP.NE.U32.AND P0, PT, RZ, UR4, PT ;  /* 0x00000004ff007c0c */ /* 0x000fc4000bf05070 */
[----:B------:R-:W-:Y:S02]  /*3c50*/  UISETP.GT.AND.EX UP0, UPT, UR5, URZ, UPT, UP0 ;  /* 0x000000ff0500728c */ /* 0x000fe4000bf04300 */
[----:B------:R-:W-:Y:S02]  /*3c60*/  ISETP.NE.AND.EX P0, PT, RZ, UR5, PT, P0 ;  /* 0x00000005ff007c0c */ /* 0x000fe4000bf05300 */
[----:B------:R-:W-:Y:S02]  /*3c70*/  USEL UR4, URZ, 0x1, !UP0 ;  /* 0x00000001ff047887 */ /* 0x000fe4000c000000 */
[----:B01-345:R-:W-:Y:S02]  /*3c80*/  SEL R5, R29, RZ, !P0 ;  /* 0x000000ff1d057207 */ /* 0x03bfe40004000000 */
[----:B------:R-:W-:Y:S02]  /*3c90*/  SEL R27, R27, RZ, !P0 ;  /* 0x000000ff1b1b7207 */ /* 0x000fe40004000000 */
[----:B------:R-:W-:-:S02]  /*3ca0*/  SEL R23, R23, RZ, !P0 ;  /* 0x000000ff17177207 */ /* 0x000fc40004000000 */
[----:B------:R-:W-:Y:S02]  /*3cb0*/  SEL R18, R26, UR4, !P0 ;  /* 0x000000041a127c07 */ /* 0x000fe4000c000000 */
[----:B------:R-:W-:Y:S02]  /*3cc0*/  SEL R22, R22, UR4, !P0 ;  /* 0x0000000416167c07 */ /* 0x000fe4000c000000 */
[----:B------:R-:W-:Y:S01]  /*3cd0*/  SEL R3, R28, UR4, !P0 ;  /* 0x000000041c037c07 */ /* 0x000fe2000c000000 */
[----:B------:R-:W-:Y:S01]  /*3ce0*/  IMAD.MOV.U32 R26, RZ, RZ, R18 ;  /* 0x000000ffff1a7224 */ /* 0x000fe200078e0012 */
[----:B------:R-:W-:Y:S02]  /*3cf0*/  SEL R24, R24, UR4, !P0 ;  /* 0x0000000418187c07 */ /* 0x000fe4000c000000 */
[----:B------:R-:W-:Y:S01]  /*3d00*/  SEL R29, R25, RZ, !P0 ;  /* 0x000000ff191d7207 */ /* 0x000fe20004000000 */
[----:B------:R-:W-:Y:S06]  /*3d10*/  @P1 BRA `(.L_x_14299) ;  /* 0x0000001c00301947 */ /* 0x000fec0003800000 */
        /* <DEDUP_REMOVED lines=23> */
.L_x_14303:
[----:B------:R0:W-:Y:S01]  /*3e90*/  STG.E.U8 desc[UR36][R8.64], R3 ;  /* 0x0000000308007986 */ /* 0x0001e2000c101124 */
[----:B------:R-:W-:Y:S05]  /*3ea0*/  BRA `(.L_x_14305) ;  /* 0x0000000c00307947 */ /* 0x000fea0003800000 */
.L_x_14302:
        /* <DEDUP_REMOVED lines=8> */
.L_x_14307:
[----:B------:R0:W-:Y:S01]  /*3f30*/  STG.E desc[UR36][R8.64], R3 ;  /* 0x0000000308007986 */ /* 0x0001e2000c101924 */
[----:B------:R-:W-:Y:S05]  /*3f40*/  BRA `(.L_x_14305) ;  /* 0x0000000c00087947 */ /* 0x000fea0003800000 */
.L_x_14306:
[----:B------:R0:W-:Y:S01]  /*3f50*/  STG.E.U16 desc[UR36][R8.64], R3 ;  /* 0x0000000308007986 */ /* 0x0001e2000c101524 */
[----:B------:R-:W-:Y:S05]  /*3f60*/  BRA `(.L_x_14305) ;  /* 0x0000000c00007947 */ /* 0x000fea0003800000 */
.L_x_14301:
        /* <DEDUP_REMOVED lines=9> */
.L_x_14309:
[----:B------:R-:W0:Y:S02]  /*4000*/  I2F.S64 R0, R4 ;  /* 0x0000000400007312 */ /* 0x000e240000301400 */
[----:B0-----:R-:W-:-:S05]  /*4010*/  F2FP.F16.F32.PACK_AB R0, RZ, R0 ;  /* 0x00000000ff00723e */ /* 0x001fca00000000ff */
[----:B------:R0:W-:Y:S01]  /*4020*/  STG.E.U16 desc[UR36][R8.64], R0 ;  /* 0x0000000008007986 */ /* 0x0001e2000c101524 */
[----:B------:R-:W-:Y:S05]  /*4030*/  BRA `(.L_x_14305) ;  /* 0x0000000800cc7947 */ /* 0x000fea0003800000 */
.L_x_14308:
        /* <DEDUP_REMOVED lines=10> */
.L_x_14311:
[----:B------:R-:W0:Y:S02]  /*40e0*/  I2F.S64 R4, R4 ;  /* 0x0000000400047312 */ /* 0x000e240000301400 */
[----:B0-----:R-:W-:-:S04]  /*40f0*/  F2FP.F16.F32.PACK_AB R3, RZ, R4 ;  /* 0x00000004ff03723e */ /* 0x001fc800000000ff */
[----:B------:R-:W-:-:S05]  /*4100*/  PRMT R3, R3, 0x5410, RZ ;  /* 0x0000541003037816 */ /* 0x000fca00000000ff */
[----:B------:R0:W-:Y:S01]  /*4110*/  STG.E desc[UR36][R8.64], R3 ;  /* 0x0000000308007986 */ /* 0x0001e2000c101924 */
[----:B------:R-:W-:Y:S05]  /*4120*/  BRA `(.L_x_14305) ;  /* 0x0000000800907947 */ /* 0x000fea0003800000 */
.L_x_14310:
[----:B------:R-:W0:Y:S02]  /*4130*/  I2F.F64.S64 R4, R4 ;  /* 0x0000000400047312 */ /* 0x000e240000301c00 */
[----:B0-----:R0:W-:Y:S01]  /*4140*/  STG.E.64 desc[UR36][R8.64], R4 ;  /* 0x0000000408007986 */ /* 0x0011e2000c101b24 */
[----:B------:R-:W-:Y:S05]  /*4150*/  BRA `(.L_x_14305) ;  /* 0x0000000800847947 */ /* 0x000fea0003800000 */
.L_x_14300:
        /* <DEDUP_REMOVED lines=13> */
.L_x_14314:
[----:B------:R-:W0:Y:S01]  /*4230*/  I2F.F64.S64 R4, R4 ;  /* 0x0000000400047312 */ /* 0x000e220000301c00 */
[----:B------:R-:W-:-:S05]  /*4240*/  CS2R R6, SRZ ;  /* 0x0000000000067805 */ /* 0x000fca000001ff00 */
[----:B0-----:R3:W-:Y:S01]  /*4250*/  STG.E.128 desc[UR36][R8.64], R4 ;  /* 0x0000000408007986 */ /* 0x0017e2000c101d24 */
[----:B------:R-:W-:Y:S05]  /*4260*/  BRA `(.L_x_14305) ;  /* 0x0000000800407947 */ /* 0x000fea0003800000 */
.L_x_14313:
        /* <DEDUP_REMOVED lines=19> */
.L_x_14318:
[----:B------:R-:W-:Y:S05]  /*43a0*/  BSYNC.RECONVERGENT B0 ;  /* 0x0000000000007941 */ /* 0x000fea0003800200 */
.L_x_14317:
[----:B------:R-:W-:-:S05]  /*43b0*/  LOP3.LUT R7, R0, 0x80, R7, 0xf8, !PT ;  /* 0x0000008000077812 */ /* 0x000fca00078ef807 */
[----:B------:R2:W-:Y:S01]  /*43c0*/  STG.E.U8 desc[UR36][R8.64], R7 ;  /* 0x0000000708007986 */ /* 0x0005e2000c101124 */
[----:B------:R-:W-:Y:S05]  /*43d0*/  BRA `(.L_x_14305) ;  /* 0x0000000400e47947 */ /* 0x000fea0003800000 */
.L_x_14316:
        /* <DEDUP_REMOVED lines=15> */
.L_x_14320:
[----:B------:R-:W-:Y:S05]  /*44d0*/  BSYNC.RECONVERGENT B0 ;  /* 0x0000000000007941 */ /* 0x000fea0003800200 */
.L_x_14319:
[----:B------:R-:W-:-:S05]  /*44e0*/  LOP3.LUT R7, R0, 0x80, R7, 0xf8, !PT ;  /* 0x0000008000077812 */ /* 0x000fca00078ef807 */
[----:B------:R1:W-:Y:S01]  /*44f0*/  STG.E.U8 desc[UR36][R8.64], R7 ;  /* 0x0000000708007986 */ /* 0x0003e2000c101124 */
[----:B------:R-:W-:Y:S05]  /*4500*/  BRA `(.L_x_14305) ;  /* 0x0000000400987947 */ /* 0x000fea0003800000 */
.L_x_14315:
[----:B------:R-:W0:Y:S02]  /*4510*/  I2F.S64 R0, R4 ;  /* 0x0000000400007312 */ /* 0x000e240000301400 */
[----:B0-----:R-:W-:-:S05]  /*4520*/  F2FP.BF16.F32.PACK_AB R0, RZ, R0 ;  /* 0x00000000ff00723e */ /* 0x001fca00000010ff */
[----:B------:R0:W-:Y:S01]  /*4530*/  STG.E.U16 desc[UR36][R8.64], R0 ;  /* 0x0000000008007986 */ /* 0x0001e2000c101524 */
[----:B------:R-:W-:Y:S05]  /*4540*/  BRA `(.L_x_14305) ;  /* 0x0000000400887947 */ /* 0x000fea0003800000 */
.L_x_14312:
        /* <DEDUP_REMOVED lines=10> */
.L_x_14323:
        /* <DEDUP_REMOVED lines=13> */
.L_x_14326:
[----:B------:R-:W-:-:S04]  /*46c0*/  SHF.R.U32.HI R0, RZ, 0x14, R5 ;  /* 0x00000014ff007819 */ /* 0x000fc80000011605 */
[----:B------:R-:W-:-:S04]  /*46d0*/  LOP3.LUT R0, R0, 0x1, RZ, 0xc0, !PT ;  /* 0x0000000100007812 */ /* 0x000fc800078ec0ff */
[----:B------:R-:W-:-:S04]  /*46e0*/  IADD3 R0, PT, PT, R5, 0x487ffff, R0 ;  /* 0x0487ffff05007810 */ /* 0x000fc80007ffe000 */
[----:B------:R-:W-:-:S04]  /*46f0*/  SHF.R.U32.HI R0, RZ, 0x14, R0 ;  /* 0x00000014ff007819 */ /* 0x000fc80000011600 */
[----:B------:R-:W-:-:S07]  /*4700*/  LOP3.LUT R3, R0, 0xff, RZ, 0xc0, !PT ;  /* 0x000000ff00037812 */ /* 0x000fce00078ec0ff */
.L_x_14327:
[----:B------:R-:W-:-:S04]  /*4710*/  SHF.R.U32.HI R0, RZ, 0x18, R5 ;  /* 0x00000018ff007819 */ /* 0x000fc80000011605 */
[----:B------:R-:W-:-:S07]  /*4720*/  LOP3.LUT R0, R3, 0x80, R0, 0xf8, !PT ;  /* 0x0000008003007812 */ /* 0x000fce00078ef800 */
.L_x_14325:
[----:B------:R-:W-:Y:S05]  /*4730*/  BSYNC.RECONVERGENT B0 ;  /* 0x0000000000007941 */ /* 0x000fea0003800200 */
.L_x_14324:
[----:B------:R0:W-:Y:S01]  /*4740*/  STG.E.U8 desc[UR36][R8.64], R0 ;  /* 0x0000000008007986 */ /* 0x0001e2000c101124 */
[----:B------:R-:W-:Y:S05]  /*4750*/  BRA `(.L_x_14305) ;  /* 0x0000000400047947 */ /* 0x000fea0003800000 */
.L_x_14322:
        /* <DEDUP_REMOVED lines=13> */
.L_x_14330:
[----:B------:R-:W-:-:S04]  /*4830*/  SHF.R.U32.HI R0, RZ, 0x15, R5 ;  /* 0x00000015ff007819 */ /* 0x000fc80000011605 */
[----:B------:R-:W-:-:S04]  /*4840*/  LOP3.LUT R0, R0, 0x1, RZ, 0xc0, !PT ;  /* 0x0000000100007812 */ /* 0x000fc800078ec0ff */
[----:B------:R-:W-:-:S04]  /*4850*/  IADD3 R0, PT, PT, R5, 0x88fffff, R0 ;  /* 0x088fffff05007810 */ /* 0x000fc80007ffe000 */
[----:B------:R-:W-:-:S04]  /*4860*/  SHF.R.U32.HI R0, RZ, 0x15, R0 ;  /* 0x00000015ff007819 */ /* 0x000fc80000011600 */
[----:B------:R-:W-:-:S07]  /*4870*/  LOP3.LUT R3, R0, 0xff, RZ, 0xc0, !PT ;  /* 0x000000ff00037812 */ /* 0x000fce00078ec0ff */
.L_x_14331:
[----:B------:R-:W-:-:S04]  /*4880*/  SHF.R.U32.HI R0, RZ, 0x18, R5 ;  /* 0x00000018ff007819 */ /* 0x000fc80000011605 */
[----:B------:R-:W-:-:S07]  /*4890*/  LOP3.LUT R0, R3, 0x80, R0, 0xf8, !PT ;  /* 0x0000008003007812 */ /* 0x000fce00078ef800 */
.L_x_14329:
[----:B------:R-:W-:Y:S05]  /*48a0*/  BSYNC.RECONVERGENT B0 ;  /* 0x0000000000007941 */ /* 0x000fea0003800200 */
.L_x_14328:
[----:B------:R0:W-:Y:S01]  /*48b0*/  STG.E.U8 desc[UR36][R8.64], R0 ;  /* 0x0000000008007986 */ /* 0x0001e2000c101124 */
[----:B------:R-:W-:Y:S05]  /*48c0*/  BRA `(.L_x_14305) ;  /* 0x0000000000a87947 */ /* 0x000fea0003800000 */
.L_x_14321:
[----:B------:R-:W-:-:S13]  /*48d0*/  ISETP.NE.AND P0, PT, R0, 0x1c, PT ;  /* 0x0000001c0000780c */ /* 0x000fda0003f05270 */
[----:B------:R-:W-:Y:S05]  /*48e0*/  @!P0 BRA `(.L_x_14332) ;  /* 0x00000000009c8947 */ /* 0x000fea0003800000 */
[----:B------:R-:W-:-:S13]  /*48f0*/  ISETP.NE.AND P0, PT, R0, 0x1d, PT ;  /* 0x0000001d0000780c */ /* 0x000fda0003f05270 */
[----:B------:R-:W-:Y:S05]  /*4900*/  @!P0 BRA `(.L_x_14333) ;  /* 0x00000000008c8947 */ /* 0x000fea0003800000 */
[----:B------:R-:W-:-:S13]  /*4910*/  ISETP.NE.AND P0, PT, R0, 0x2c, PT ;  /* 0x0000002c0000780c */ /* 0x000fda0003f05270 */
[----:B------:R-:W-:Y:S05]  /*4920*/  @!P0 BRA `(.L_x_14334) ;  /* 0x0000000000448947 */ /* 0x000fea0003800000 */
.L_x_14304:
        /* <DEDUP_REMOVED lines=16> */
.L_x_14335:
[----:B------:R-:W-:Y:S05]  /*4a30*/  BRA `(.L_x_14305) ;  /* 0x00000000004c7947 */ /* 0x000fea0003800000 */
.L_x_14334:
        /* <DEDUP_REMOVED lines=16> */
.L_x_14333:
[----:B------:R0:W-:Y:S01]  /*4b40*/  STG.E.64 desc[UR36][R8.64], R4 ;  /* 0x0000000408007986 */ /* 0x0001e2000c101b24 */
[----:B------:R-:W-:Y:S05]  /*4b50*/  BRA `(.L_x_14305) ;  /* 0x0000000000047947 */ /* 0x000fea0003800000 */
.L_x_14332:
[----:B------:R0:W-:Y:S02]  /*4b60*/  STG.E desc[UR36][R8.64], R3 ;  /* 0x0000000308007986 */ /* 0x0001e4000c101924 */
.L_x_14305:
        /* <DEDUP_REMOVED lines=23> */
.L_x_14340:
[----:B------:R0:W-:Y:S01]  /*4ce0*/  STG.E.U8 desc[UR36][R8.64], R24 ;  /* 0x0000001808007986 */ /* 0x0001e2000c101124 */
[----:B------:R-:W-:Y:S05]  /*4cf0*/  BRA `(.L_x_14342) ;  /* 0x0000000c00347947 */ /* 0x000fea0003800000 */
.L_x_14339:
        /* <DEDUP_REMOVED lines=8> */
.L_x_14344:
[----:B------:R3:W-:Y:S01]  /*4d80*/  STG.E desc[UR36][R8.64], R24 ;  /* 0x0000001808007986 */ /* 0x0007e2000c101924 */
[----:B------:R-:W-:Y:S05]  /*4d90*/  BRA `(.L_x_14342) ;  /* 0x0000000c000c7947 */ /* 0x000fea0003800000 */
.L_x_14343:
[----:B------:R2:W-:Y:S01]  /*4da0*/  STG.E.U16 desc[UR36][R8.64], R24 ;  /* 0x0000001808007986 */ /* 0x0005e2000c101524 */
[----:B------:R-:W-:Y:S05]  /*4db0*/  BRA `(.L_x_14342) ;  /* 0x0000000c00047947 */ /* 0x000fea0003800000 */
.L_x_14338:
        /* <DEDUP_REMOVED lines=9> */
.L_x_14346:
[----:B------:R-:W0:Y:S02]  /*4e50*/  I2F.S64 R0, R28 ;  /* 0x0000001c00007312 */ /* 0x000e240000301400 */
[----:B0-----:R-:W-:-:S05]  /*4e60*/  F2FP.F16.F32.PACK_AB R0, RZ, R0 ;  /* 0x00000000ff00723e */ /* 0x001fca00000000ff */
[----:B------:R0:W-:Y:S01]  /*4e70*/  STG.E.U16 desc[UR36][R8.64], R0 ;  /* 0x0000000008007986 */ /* 0x0001e2000c101524 */
[----:B------:R-:W-:Y:S05]  /*4e80*/  BRA `(.L_x_14342) ;  /* 0x0000000800d07947 */ /* 0x000fea0003800000 */
.L_x_14345:
        /* <DEDUP_REMOVED lines=10> */
.L_x_14348:
[----:B------:R-:W0:Y:S02]  /*4f30*/  I2F.S64 R28, R28 ;  /* 0x0000001c001c7312 */ /* 0x000e240000301400 */
[----:B0-----:R-:W-:-:S04]  /*4f40*/  F2FP.F16.F32.PACK_AB R3, RZ, R28 ;  /* 0x0000001cff03723e */ /* 0x001fc800000000ff */
[----:B------:R-:W-:-:S05]  /*4f50*/  PRMT R3, R3, 0x5410, RZ ;  /* 0x0000541003037816 */ /* 0x000fca00000000ff */
[----:B------:R0:W-:Y:S01]  /*4f60*/  STG.E desc[UR36][R8.64], R3 ;  /* 0x0000000308007986 */ /* 0x0001e2000c101924 */
[----:B------:R-:W-:Y:S05]  /*4f70*/  BRA `(.L_x_14342) ;  /* 0x0000000800947947 */ /* 0x000fea0003800000 */
.L_x_14347:
[----:B------:R-:W0:Y:S02]  /*4f80*/  I2F.F64.S64 R28, R28 ;  /* 0x0000001c001c7312 */ /* 0x000e240000301c00 */
[----:B0-----:R0:W-:Y:S01]  /*4f90*/  STG.E.64 desc[UR36][R8.64], R28 ;  /* 0x0000001c08007986 */ /* 0x0011e2000c101b24 */
[----:B------:R-:W-:Y:S05]  /*4fa0*/  BRA `(.L_x_14342) ;  /* 0x0000000800887947 */ /* 0x000fea0003800000 */
.L_x_14337:
        /* <DEDUP_REMOVED lines=12> */
.L_x_14352:
        /* <DEDUP_REMOVED lines=17> */
.L_x_14355:
[----:B------:R-:W-:-:S04]  /*5180*/  SHF.R.U32.HI R3, RZ, 0x18, R29 ;  /* 0x00000018ff037819 */ /* 0x000fc8000001161d */
[----:B------:R-:W-:-:S04]  /*5190*/  LOP3.LUT R0, R0, 0x80, R3, 0xf8, !PT ;  /* 0x0000008000007812 */ /* 0x000fc800078ef803 */
[----:B------:R-:W-:-:S07]  /*51a0*/  PRMT R4, R0, 0x7610, R4 ;  /* 0x0000761000047816 */ /* 0x000fce0000000004 */
.L_x_14354:
[----:B------:R-:W-:Y:S05]  /*51b0*/  BSYNC.RECONVERGENT B0 ;  /* 0x0000000000007941 */ /* 0x000fea0003800200 */
.L_x_14353:
[----:B------:R0:W-:Y:S01]  /*51c0*/  STG.E.U8 desc[UR36][R8.64], R4 ;  /* 0x0000000408007986 */ /* 0x0001e2000c101124 */
[----:B------:R-:W-:Y:S05]  /*51d0*/  BRA `(.L_x_14342) ;  /* 0x0000000400fc7947 */ /* 0x000fea0003800000 */
.L_x_14351:
        /* <DEDUP_REMOVED lines=17> */
.L_x_14358:
[----:B------:R-:W-:-:S04]  /*52f0*/  SHF.R.U32.HI R3, RZ, 0x18, R29 ;  /* 0x00000018ff037819 */ /* 0x000fc8000001161d */
[----:B------:R-:W-:-:S04]  /*5300*/  LOP3.LUT R0, R0, 0x80, R3, 0xf8, !PT ;  /* 0x0000008000007812 */ /* 0x000fc800078ef803 */
[----:B------:R-:W-:-:S07]  /*5310*/  PRMT R4, R0, 0x7610, R4 ;  /* 0x0000761000047816 */ /* 0x000fce0000000004 */
.L_x_14357:
[----:B------:R-:W-:Y:S05]  /*5320*/  BSYNC.RECONVERGENT B0 ;  /* 0x0000000000007941 */ /* 0x000fea0003800200 */
.L_x_14356:
[----:B------:R0:W-:Y:S01]  /*5330*/  STG.E.U8 desc[UR36][R8.64], R4 ;  /* 0x0000000408007986 */ /* 0x0001e2000c101124 */
[----:B------:R-:W-:Y:S05]  /*5340*/  BRA `(.L_x_14342) ;  /* 0x0000000400a07947 */ /* 0x000fea0003800000 */
.L_x_14350:
        /* <DEDUP_REMOVED lines=22> */
.L_x_14360:
[----:B------:R0:W-:Y:S01]  /*54b0*/  STG.E.64 desc[UR36][R8.64], R28 ;  /* 0x0000001c08007986 */ /* 0x0001e2000c101b24 */
[----:B------:R-:W-:Y:S05]  /*54c0*/  BRA `(.L_x_14342) ;  /* 0x0000000400407947 */ /* 0x000fea0003800000 */
.L_x_14359:
[----:B------:R0:W-:Y:S01]  /*54d0*/  STG.E desc[UR36][R8.64], R24 ;  /* 0x0000001808007986 */ /* 0x0001e2000c101924 */
[----:B------:R-:W-:Y:S05]  /*54e0*/  BRA `(.L_x_14342) ;  /* 0x0000000400387947 */ /* 0x000fea0003800000 */
.L_x_14349:
        /* <DEDUP_REMOVED lines=11> */
.L_x_14362:
[----:B------:R-:W0:Y:S01]  /*55a0*/  I2F.F64.S64 R4, R28 ;  /* 0x0000001c00047312 */ /* 0x000e220000301c00 */
[----:B------:R-:W-:-:S05]  /*55b0*/  CS2R R6, SRZ ;  /* 0x0000000000067805 */ /* 0x000fca000001ff00 */
[----:B0-----:R0:W-:Y:S01]  /*55c0*/  STG.E.128 desc[UR36][R8.64], R4 ;  /* 0x0000000408007986 */ /* 0x0011e2000c101d24 */
[----:B------:R-:W-:Y:S05]  /*55d0*/  BRA `(.L_x_14342) ;  /* 0x0000000000fc7947 */ /* 0x000fea0003800000 */
.L_x_14361:
[----:B------:R-:W-:-:S13]  /*55e0*/  ISETP.NE.AND P0, PT, R0, 0xf, PT ;  /* 0x0000000f0000780c */ /* 0x000fda0003f05270 */
[----:B------:R-:W-:Y:S05]  /*55f0*/  @!P0 BRA `(.L_x_14363) ;  /* 0x0000000000e88947 */ /* 0x000fea0003800000 */
[----:B------:R-:W-:-:S13]  /*5600*/  ISETP.NE.AND P0, PT, R0, 0x17, PT ;  /* 0x000000170000780c */ /* 0x000fda0003f05270 */
[----:B------:R-:W-:Y:S05]  /*5610*/  @!P0 BRA `(.L_x_14364) ;  /* 0x0000000000908947 */ /* 0x000fea0003800000 */
[----:B------:R-:W-:-:S13]  /*5620*/  ISETP.NE.AND P0, PT, R0, 0x18, PT ;  /* 0x000000180000780c */ /* 0x000fda0003f05270 */
[----:B------:R-:W-:Y:S05]  /*5630*/  @!P0 BRA `(.L_x_14365) ;  /* 0x0000000000448947 */ /* 0x000fea0003800000 */
.L_x_14341:
        /* <DEDUP_REMOVED lines=16> */
.L_x_14366:
[----:B------:R-:W-:Y:S05]  /*5740*/  BRA `(.L_x_14342) ;  /* 0x0000000000a07947 */ /* 0x000fea0003800000 */
.L_x_14365:
        /* <DEDUP_REMOVED lines=13> */
.L_x_14368:
[----:B------:R-:W-:Y:S05]  /*5820*/  BSYNC.RECONVERGENT B0 ;  /* 0x0000000000007941 */ /* 0x000fea0003800200 */
.L_x_14367:
[----:B------:R-:W-:-:S05]  /*5830*/  LOP3.LUT R3, R0, 0x80, R3, 0xf8, !PT ;  /* 0x0000008000037812 */ /* 0x000fca00078ef803 */
[----:B------:R0:W-:Y:S01]  /*5840*/  STG.E.U8 desc[UR36][R8.64], R3 ;  /* 0x0000000308007986 */ /* 0x0001e2000c101124 */
[----:B------:R-:W-:Y:S05]  /*5850*/  BRA `(.L_x_14342) ;  /* 0x00000000005c7947 */ /* 0x000fea0003800000 */
.L_x_14364:
        /* <DEDUP_REMOVED lines=12> */
.L_x_14370:
[----:B------:R-:W-:Y:S01]  /*5920*/  IMAD.MOV.U32 R0, RZ, RZ, 0x7f ;  /* 0x0000007fff007424 */ /* 0x000fe200078e00ff */
[----:B------:R-:W-:-:S04]  /*5930*/  ISETP.GT.U32.AND P0, PT, R3, 0x7f800000, PT ;  /* 0x7f8000000300780c */ /* 0x000fc80003f04070 */
[----:B------:R-:W-:-:S09]  /*5940*/  SEL R0, R0, 0x7c, P0 ;  /* 0x0000007c00007807 */ /* 0x000fd20000000000 */
.L_x_14371:
[----:B------:R-:W-:Y:S05]  /*5950*/  BSYNC.RECONVERGENT B0 ;  /* 0x0000000000007941 */ /* 0x000fea0003800200 */
.L_x_14369:
[----:B------:R-:W-:-:S04]  /*5960*/  SHF.R.U32.HI R3, RZ, 0x18, R29 ;  /* 0x00000018ff037819 */ /* 0x000fc8000001161d */
[----:B------:R-:W-:-:S05]  /*5970*/  LOP3.LUT R3, R0, 0x80, R3, 0xf8, !PT ;  /* 0x0000008000037812 */ /* 0x000fca00078ef803 */
[----:B------:R0:W-:Y:S01]  /*5980*/  STG.E.U8 desc[UR36][R8.64], R3 ;  /* 0x0000000308007986 */ /* 0x0001e2000c101124 */
[----:B------:R-:W-:Y:S05]  /*5990*/  BRA `(.L_x_14342) ;  /* 0x00000000000c7947 */ /* 0x000fea0003800000 */
.L_x_14363:
[----:B------:R-:W0:Y:S02]  /*59a0*/  I2F.S64 R0, R28 ;  /* 0x0000001c00007312 */ /* 0x000e240000301400 */
[----:B0-----:R-:W-:-:S05]  /*59b0*/  F2FP.BF16.F32.PACK_AB R0, RZ, R0 ;  /* 0x00000000ff00723e */ /* 0x001fca00000010ff */
[----:B------:R0:W-:Y:S02]  /*59c0*/  STG.E.U16 desc[UR36][R8.64], R0 ;  /* 0x0000000008007986 */ /* 0x0001e4000c101524 */
.L_x_14342:
[----:B------:R-:W-:-:S07]  /*59d0*/  VIADD R19, R19, 0x80 ;  /* 0x0000008013137836 */ /* 0x000fce0000000000 */
.L_x_14299:
[----:B------:R-:W-:-:S13]  /*59e0*/  ISETP.GE.AND P0, PT, R19, R16, PT ;  /* 0x000000101300720c */ /* 0x000fda0003f06270 */
[----:B------:R-:W-:Y:S05]  /*59f0*/  @P0 BREAK.RELIABLE B6 ;  /* 0x0000000000060942 */ /* 0x000fea0003800100 */
[----:B------:R-:W-:Y:S05]  /*5a00*/  @P0 BRA `(.L_x_14336) ;  /* 0x0000000c00940947 */ /* 0x000fea0003800000 */
[----:B------:R-:W-:Y:S05]  /*5a10*/  BSYNC.RELIABLE B6 ;  /* 0x0000000000067941 */ /* 0x000fea0003800100 */
.L_x_14298:
        /* <DEDUP_REMOVED lines=20> */
.L_x_14375:
[----:B------:R0:W-:Y:S01]  /*5b60*/  STG.E.U8 desc[UR36][R8.64], R18 ;  /* 0x0000001208007986 */ /* 0x0001e2000c101124 */
[----:B------:R-:W-:Y:S05]  /*5b70*/  BRA `(.L_x_14377) ;  /* 0x0000000c00347947 */ /* 0x000fea0003800000 */
.L_x_14374:
        /* <DEDUP_REMOVED lines=8> */
.L_x_14379:
[----:B------:R0:W-:Y:S01]  /*5c00*/  STG.E desc[UR36][R8.64], R18 ;  /* 0x0000001208007986 */ /* 0x0001e2000c101924 */
[----:B------:R-:W-:Y:S05]  /*5c10*/  BRA `(.L_x_14377) ;  /* 0x0000000c000c7947 */ /* 0x000fea0003800000 */
.L_x_14378:
[----:B------:R0:W-:Y:S01]  /*5c20*/  STG.E.U16 desc[UR36][R8.64], R18 ;  /* 0x0000001208007986 */ /* 0x0001e2000c101524 */
[----:B------:R-:W-:Y:S05]  /*5c30*/  BRA `(.L_x_14377) ;  /* 0x0000000c00047947 */ /* 0x000fea0003800000 */
.L_x_14373:
        /* <DEDUP_REMOVED lines=9> */
.L_x_14381:
[----:B------:R-:W0:Y:S02]  /*5cd0*/  I2F.S64 R0, R26 ;  /* 0x0000001a00007312 */ /* 0x000e240000301400 */
[----:B0-----:R-:W-:-:S05]  /*5ce0*/  F2FP.F16.F32.PACK_AB R0, RZ, R0 ;  /* 0x00000000ff00723e */ /* 0x001fca00000000ff */
[----:B------:R0:W-:Y:S01]  /*5cf0*/  STG.E.U16 desc[UR36][R8.64], R0 ;  /* 0x0000000008007986 */ /* 0x0001e2000c101524 */
[----:B------:R-:W-:Y:S05]  /*5d00*/  BRA `(.L_x_14377) ;  /* 0x0000000800d07947 */ /* 0x000fea0003800000 */
.L_x_14380:
        /* <DEDUP_REMOVED lines=10> */
.L_x_14383:
[----:B------:R-:W0:Y:S02]  /*5db0*/  I2F.S64 R26, R26 ;  /* 0x0000001a001a7312 */ /* 0x000e240000301400 */
[----:B0-----:R-:W-:-:S04]  /*5dc0*/  F2FP.F16.F32.PACK_AB R3, RZ, R26 ;  /* 0x0000001aff03723e */ /* 0x001fc800000000ff */
[----:B------:R-:W-:-:S05]  /*5dd0*/  PRMT R3, R3, 0x5410, RZ ;  /* 0x0000541003037816 */ /* 0x000fca00000000ff */
[----:B------:R0:W-:Y:S01]  /*5de0*/  STG.E desc[UR36][R8.64], R3 ;  /* 0x0000000308007986 */ /* 0x0001e2000c101924 */
[----:B------:R-:W-:Y:S05]  /*5df0*/  BRA `(.L_x_14377) ;  /* 0x0000000800947947 */ /* 0x000fea0003800000 */
.L_x_14382:
[----:B------:R-:W0:Y:S02]  /*5e00*/  I2F.F64.S64 R26, R26 ;  /* 0x0000001a001a7312 */ /* 0x000e240000301c00 */
[----:B0-----:R0:W-:Y:S01]  /*5e10*/  STG.E.64 desc[UR36][R8.64], R26 ;  /* 0x0000001a08007986 */ /* 0x0011e2000c101b24 */
[----:B------:R-:W-:Y:S05]  /*5e20*/  BRA `(.L_x_14377) ;  /* 0x0000000800887947 */ /* 0x000fea0003800000 */
.L_x_14372:
        /* <DEDUP_REMOVED lines=12> */
.L_x_14387:
        /* <DEDUP_REMOVED lines=17> */
.L_x_14390:
[----:B------:R-:W-:-:S04]  /*6000*/  SHF.R.U32.HI R3, RZ, 0x18, R27 ;  /* 0x00000018ff037819 */ /* 0x000fc8000001161b */
[----:B------:R-:W-:-:S04]  /*6010*/  LOP3.LUT R0, R0, 0x80, R3, 0xf8, !PT ;  /* 0x0000008000007812 */ /* 0x000fc800078ef803 */
[----:B------:R-:W-:-:S07]  /*6020*/  PRMT R4, R0, 0x7610, R4 ;  /* 0x0000761000047816 */ /* 0x000fce0000000004 */
.L_x_14389:
[----:B------:R-:W-:Y:S05]  /*6030*/  BSYNC.RECONVERGENT B0 ;  /* 0x0000000000007941 */ /* 0x000fea0003800200 */
.L_x_14388:
[----:B------:R0:W-:Y:S01]  /*6040*/  STG.E.U8 desc[UR36][R8.64], R4 ;  /* 0x0000000408007986 */ /* 0x0001e2000c101124 */
[----:B------:R-:W-:Y:S05]  /*6050*/  BRA `(.L_x_14377) ;  /* 0x0000000400fc7947 */ /* 0x000fea0003800000 */
.L_x_14386:
        /* <DEDUP_REMOVED lines=17> */
.L_x_14393:
[----:B------:R-:W-:-:S04]  /*6170*/  SHF.R.U32.HI R3, RZ, 0x18, R27 ;  /* 0x00000018ff037819 */ /* 0x000fc8000001161b */
[----:B------:R-:W-:-:S04]  /*6180*/  LOP3.LUT R0, R0, 0x80, R3, 0xf8, !PT ;  /* 0x0000008000007812 */ /* 0x000fc800078ef803 */
[----:B------:R-:W-:-:S07]  /*6190*/  PRMT R4, R0, 0x7610, R4 ;  /* 0x0000761000047816 */ /* 0x000fce0000000004 */
.L_x_14392:
[----:B------:R-:W-:Y:S05]  /*61a0*/  BSYNC.RECONVERGENT B0 ;  /* 0x0000000000007941 */ /* 0x000fea0003800200 */
.L_x_14391:
[----:B------:R0:W-:Y:S01]  /*61b0*/  STG.E.U8 desc[UR36][R8.64], R4 ;  /* 0x0000000408007986 */ /* 0x0001e2000c101124 */
[----:B------:R-:W-:Y:S05]  /*61c0*/  BRA `(.L_x_14377) ;  /* 0x0000000400a07947 */ /* 0x000fea0003800000 */
.L_x_14385:
        /* <DEDUP_REMOVED lines=22> */
.L_x_14395:
[----:B------:R0:W-:Y:S01]  /*6330*/  STG.E.64 desc[UR36][R8.64], R26 ;  /* 0x0000001a08007986 */ /* 0x0001e2000c101b24 */
[----:B------:R-:W-:Y:S05]  /*6340*/  BRA `(.L_x_14377) ;  /* 0x0000000400407947 */ /* 0x000fea0003800000 */
.L_x_14394:
[----:B------:R0:W-:Y:S01]  /*6350*/  STG.E desc[UR36][R8.64], R18 ;  /* 0x0000001208007986 */ /* 0x0001e2000c101924 */
[----:B------:R-:W-:Y:S05]  /*6360*/  BRA `(.L_x_14377) ;  /* 0x0000000400387947 */ /* 0x000fea0003800000 */
.L_x_14384:
        /* <DEDUP_REMOVED lines=11> */
.L_x_14397:
[----:B------:R-:W0:Y:S01]  /*6420*/  I2F.F64.S64 R4, R26 ;  /* 0x0000001a00047312 */ /* 0x000e220000301c00 */
[----:B------:R-:W-:-:S05]  /*6430*/  CS2R R6, SRZ ;  /* 0x0000000000067805 */ /* 0x000fca000001ff00 */
[----:B0-----:R4:W-:Y:S01]  /*6440*/  STG.E.128 desc[UR36][R8.64], R4 ;  /* 0x0000000408007986 */ /* 0x0019e2000c101d24 */
[----:B------:R-:W-:Y:S05]  /*6450*/  BRA `(.L_x_14377) ;  /* 0x0000000000fc7947 */ /* 0x000fea0003800000 */
.L_x_14396:
[----:B------:R-:W-:-:S13]  /*6460*/  ISETP.NE.AND P0, PT, R0, 0xf, PT ;  /* 0x0000000f0000780c */ /* 0x000fda0003f05270 */
[----:B------:R-:W-:Y:S05]  /*6470*/  @!P0 BRA `(.L_x_14398) ;  /* 0x0000000000e88947 */ /* 0x000fea0003800000 */
[----:B------:R-:W-:-:S13]  /*6480*/  ISETP.NE.AND P0, PT, R0, 0x17, PT ;  /* 0x000000170000780c */ /* 0x000fda0003f05270 */
[----:B------:R-:W-:Y:S05]  /*6490*/  @!P0 BRA `(.L_x_14399) ;  /* 0x0000000000908947 */ /* 0x000fea0003800000 */
[----:B------:R-:W-:-:S13]  /*64a0*/  ISETP.NE.AND P0, PT, R0, 0x18, PT ;  /* 0x000000180000780c */ /* 0x000fda0003f05270 */
[----:B------:R-:W-:Y:S05]  /*64b0*/  @!P0 BRA `(.L_x_14400) ;  /* 0x0000000000448947 */ /* 0x000fea0003800000 */
.L_x_14376:
        /* <DEDUP_REMOVED lines=16> */
.L_x_14401:
[----:B------:R-:W-:Y:S05]  /*65c0*/  BRA `(.L_x_14377) ;  /* 0x0000000000a07947 */ /* 0x000fea0003800000 */
.L_x_14400:
        /* <DEDUP_REMOVED lines=13> */
.L_x_14403:
[----:B------:R-:W-:Y:S05]  /*66a0*/  BSYNC.RECONVERGENT B0 ;  /* 0x0000000000007941 */ /* 0x000fea0003800200 */
.L_x_14402:
[----:B------:R-:W-:-:S05]  /*66b0*/  LOP3.LUT R3, R0, 0x80, R3, 0xf8, !PT ;  /* 0x0000008000037812 */ /* 0x000fca00078ef803 */
[----:B------:R2:W-:Y:S01]  /*66c0*/  STG.E.U8 desc[UR36][R8.64], R3 ;  /* 0x0000000308007986 */ /* 0x0005e2000c101124 */
[----:B------:R-:W-:Y:S05]  /*66d0*/  BRA `(.L_x_14377) ;  /* 0x00000000005c7947 */ /* 0x000fea0003800000 */
.L_x_14399:
        /* <DEDUP_REMOVED lines=12> */
.L_x_14405:
[----:B------:R-:W-:Y:S01]  /*67a0*/  IMAD.MOV.U32 R0, RZ, RZ, 0x7f ;  /* 0x0000007fff007424 */ /* 0x000fe200078e00ff */
[----:B------:R-:W-:-:S04]  /*67b0*/  ISETP.GT.U32.AND P0, PT, R3, 0x7f800000, PT ;  /* 0x7f8000000300780c */ /* 0x000fc80003f04070 */
[----:B------:R-:W-:-:S09]  /*67c0*/  SEL R0, R0, 0x7c, P0 ;  /* 0x0000007c00007807 */ /* 0x000fd20000000000 */
.L_x_14406:
[----:B------:R-:W-:Y:S05]  /*67d0*/  BSYNC.RECONVERGENT B0 ;  /* 0x0000000000007941 */ /* 0x000fea0003800200 */
.L_x_14404:
[----:B------:R-:W-:-:S04]  /*67e0*/  SHF.R.U32.HI R3, RZ, 0x18, R27 ;  /* 0x00000018ff037819 */ /* 0x000fc8000001161b */
[----:B------:R-:W-:-:S05]  /*67f0*/  LOP3.LUT R3, R0, 0x80, R3, 0xf8, !PT ;  /* 0x0000008000037812 */ /* 0x000fca00078ef803 */
[----:B------:R1:W-:Y:S01]  /*6800*/  STG.E.U8 desc[UR36][R8.64], R3 ;  /* 0x0000000308007986 */ /* 0x0003e2000c101124 */
[----:B------:R-:W-:Y:S05]  /*6810*/  BRA `(.L_x_14377) ;  /* 0x00000000000c7947 */ /* 0x000fea0003800000 */
.L_x_14398:
[----:B------:R-:W0:Y:S02]  /*6820*/  I2F.S64 R0, R26 ;  /* 0x0000001a00007312 */ /* 0x000e240000301400 */
[----:B0-----:R-:W-:-:S05]  /*6830*/  F2FP.BF16.F32.PACK_AB R0, RZ, R0 ;  /* 0x00000000ff00723e */ /* 0x001fca00000010ff */
[----:B------:R0:W-:Y:S02]  /*6840*/  STG.E.U16 desc[UR36][R8.64], R0 ;  /* 0x0000000008007986 */ /* 0x0001e4000c101524 */
.L_x_14377:
[----:B------:R-:W-:-:S07]  /*6850*/  VIADD R19, R19, 0x80 ;  /* 0x0000008013137836 */ /* 0x000fce0000000000 */
.L_x_14336:
[----:B------:R-:W-:Y:S05]  /*6860*/  BSYNC.RECONVERGENT B7 ;  /* 0x0000000000077941 */ /* 0x000fea0003800200 */
.L_x_14297:
[----:B------:R-:W-:-:S13]  /*6870*/  ISETP.GE.AND P0, PT, R19, R16, PT ;  /* 0x000000101300720c */ /* 0x000fda0003f06270 */
[----:B------:R-:W-:Y:S05]  /*6880*/  @P0 EXIT ;  /* 0x000000000000094d */ /* 0x000fea0003800000 */
[----:B0--34-:R-:W0:Y:S01]  /*6890*/  LDC.64 R4, c[0x0][0x398] ;  /* 0x0000e600ff047b82 */ /* 0x019e220000000a00 */
[----:B------:R-:W1:Y:S01]  /*68a0*/  LDCU UR4, c[0x0][0x3b8] ;  /* 0x00007700ff0477ac */ /* 0x000e620008000800 */
[----:B------:R-:W-:Y:S01]  /*68b0*/  PRMT R0, R17, 0x9910, RZ ;  /* 0x0000991011007816 */ /* 0x000fe200000000ff */
[----:B------:R-:W-:-:S03]  /*68c0*/  IMAD R2, R2, 0x200, R19 ;  /* 0x0000020002027824 */ /* 0x000fc600078e0213 */
[----:B------:R-:W-:Y:S01]  /*68d0*/  ISETP.GT.AND P1, PT, R0, 0x9, PT ;  /* 0x000000090000780c */ /* 0x000fe20003f24270 */
[----:B-12---:R-:W-:-:S05]  /*68e0*/  IMAD R3, R2, UR4, RZ ;  /* 0x0000000402037c24 */ /* 0x006fca000f8e02ff */
        /* <DEDUP_REMOVED lines=13> */
.L_x_14410:
[----:B------:R-:W-:Y:S01]  /*69c0*/  STG.E.U8 desc[UR36][R2.64], R22 ;  /* 0x0000001602007986 */ /* 0x000fe2000c101124 */
[----:B------:R-:W-:Y:S05]  /*69d0*/  EXIT ;  /* 0x000000000000794d */ /* 0x000fea0003800000 */
.L_x_14409:
        /* <DEDUP_REMOVED lines=8> */
.L_x_14413:
[----:B------:R-:W-:Y:S01]  /*6a60*/  STG.E desc[UR36][R2.64], R22 ;  /* 0x0000001602007986 */ /* 0x000fe2000c101924 */
[----:B------:R-:W-:Y:S05]  /*6a70*/  EXIT ;  /* 0x000000000000794d */ /* 0x000fea0003800000 */
.L_x_14412:
[----:B------:R-:W-:Y:S01]  /*6a80*/  STG.E.U16 desc[UR36][R2.64], R22 ;  /* 0x0000001602007986 */ /* 0x000fe2000c101524 */
[----:B------:R-:W-:Y:S05]  /*6a90*/  EXIT ;  /* 0x000000000000794d */ /* 0x000fea0003800000 */
.L_x_14408:
        /* <DEDUP_REMOVED lines=9> */
.L_x_14415:
[----:B------:R-:W0:Y:S02]  /*6b30*/  I2F.S64 R0, R22 ;  /* 0x0000001600007312 */ /* 0x000e240000301400 */
[----:B0-----:R-:W-:-:S05]  /*6b40*/  F2FP.F16.F32.PACK_AB R0, RZ, R0 ;  /* 0x00000000ff00723e */ /* 0x001fca00000000ff */
[----:B------:R-:W-:Y:S01]  /*6b50*/  STG.E.U16 desc[UR36][R2.64], R0 ;  /* 0x0000000002007986 */ /* 0x000fe2000c101524 */
[----:B------:R-:W-:Y:S05]  /*6b60*/  EXIT ;  /* 0x000000000000794d */ /* 0x000fea0003800000 */
.L_x_14414:
        /* <DEDUP_REMOVED lines=10> */
.L_x_14417:
[----:B------:R-:W0:Y:S02]  /*6c10*/  I2F.S64 R22, R22 ;  /* 0x0000001600167312 */ /* 0x000e240000301400 */
[----:B0-----:R-:W-:-:S04]  /*6c20*/  F2FP.F16.F32.PACK_AB R5, RZ, R22 ;  /* 0x00000016ff05723e */ /* 0x001fc800000000ff */
[----:B------:R-:W-:-:S05]  /*6c30*/  PRMT R5, R5, 0x5410, RZ ;  /* 0x0000541005057816 */ /* 0x000fca00000000ff */
[----:B------:R-:W-:Y:S01]  /*6c40*/  STG.E desc[UR36][R2.64], R5 ;  /* 0x0000000502007986 */ /* 0x000fe2000c101924 */
[----:B------:R-:W-:Y:S05]  /*6c50*/  EXIT ;  /* 0x000000000000794d */ /* 0x000fea0003800000 */
.L_x_14416:
[----:B------:R-:W0:Y:S02]  /*6c60*/  I2F.F64.S64 R22, R22 ;  /* 0x0000001600167312 */ /* 0x000e240000301c00 */
[----:B0-----:R-:W-:Y:S01]  /*6c70*/  STG.E.64 desc[UR36][R2.64], R22 ;  /* 0x0000001602007986 */ /* 0x001fe2000c101b24 */
[----:B------:R-:W-:Y:S05]  /*6c80*/  EXIT ;  /* 0x000000000000794d */ /* 0x000fea0003800000 */
.L_x_14407:
        /* <DEDUP_REMOVED lines=12> */
.L_x_14421:
        /* <DEDUP_REMOVED lines=18> */
.L_x_14424:
[----:B------:R-:W-:-:S04]  /*6e70*/  SHF.R.U32.HI R5, RZ, 0x18, R5 ;  /* 0x00000018ff057819 */ /* 0x000fc80000011605 */
[----:B------:R-:W-:-:S07]  /*6e80*/  LOP3.LUT R0, R0, 0x80, R5, 0xf8, !PT ;  /* 0x0000008000007812 */ /* 0x000fce00078ef805 */
.L_x_14423:
[----:B------:R-:W-:Y:S05]  /*6e90*/  BSYNC.RECONVERGENT B0 ;  /* 0x0000000000007941 */ /* 0x000fea0003800200 */
.L_x_14422:
[----:B------:R-:W-:Y:S01]  /*6ea0*/  STG.E.U8 desc[UR36][R2.64], R0 ;  /* 0x0000000002007986 */ /* 0x000fe2000c101124 */
[----:B------:R-:W-:Y:S05]  /*6eb0*/  EXIT ;  /* 0x000000000000794d */ /* 0x000fea0003800000 */
.L_x_14420:
        /* <DEDUP_REMOVED lines=18> */
.L_x_14427:
[----:B------:R-:W-:-:S04]  /*6fe0*/  SHF.R.U32.HI R5, RZ, 0x18, R5 ;  /* 0x00000018ff057819 */ /* 0x000fc80000011605 */
[----:B------:R-:W-:-:S07]  /*6ff0*/  LOP3.LUT R0, R0, 0x80, R5, 0xf8, !PT ;  /* 0x0000008000007812 */ /* 0x000fce00078ef805 */
.L_x_14426:
[----:B------:R-:W-:Y:S05]  /*7000*/  BSYNC.RECONVERGENT B0 ;  /* 0x0000000000007941 */ /* 0x000fea0003800200 */
.L_x_14425:
[----:B------:R-:W-:Y:S01]  /*7010*/  STG.E.U8 desc[UR36][R2.64], R0 ;  /* 0x0000000002007986 */ /* 0x000fe2000c101124 */
[----:B------:R-:W-:Y:S05]  /*7020*/  EXIT ;  /* 0x000000000000794d */ /* 0x000fea0003800000 */
.L_x_14419:
        /* <DEDUP_REMOVED lines=22> */
.L_x_14429:
[----:B------:R-:W-:Y:S01]  /*7190*/  STG.E.64 desc[UR36][R2.64], R22 ;  /* 0x0000001602007986 */ /* 0x000fe2000c101b24 */
[----:B------:R-:W-:Y:S05]  /*71a0*/  EXIT ;  /* 0x000000000000794d */ /* 0x000fea0003800000 */
.L_x_14428:
[----:B------:R-:W-:Y:S01]  /*71b0*/  STG.E desc[UR36][R2.64], R22 ;  /* 0x0000001602007986 */ /* 0x000fe2000c101924 */
[----:B------:R-:W-:Y:S05]  /*71c0*/  EXIT ;  /* 0x000000000000794d */ /* 0x000fea0003800000 */
.L_x_14418:
        /* <DEDUP_REMOVED lines=11> */
.L_x_14431:
[----:B------:R-:W0:Y:S01]  /*7280*/  I2F.F64.S64 R4, R22 ;  /* 0x0000001600047312 */ /* 0x000e220000301c00 */
[----:B------:R-:W-:-:S05]  /*7290*/  CS2R R6, SRZ ;  /* 0x0000000000067805 */ /* 0x000fca000001ff00 */
[----:B0-----:R-:W-:Y:S01]  /*72a0*/  STG.E.128 desc[UR36][R2.64], R4 ;  /* 0x0000000402007986 */ /* 0x001fe2000c101d24 */
[----:B------:R-:W-:Y:S05]  /*72b0*/  EXIT ;  /* 0x000000000000794d */ /* 0x000fea0003800000 */
.L_x_14430:
[----:B------:R-:W-:-:S13]  /*72c0*/  ISETP.NE.AND P0, PT, R0, 0xf, PT ;  /* 0x0000000f0000780c */ /* 0x000fda0003f05270 */
[----:B------:R-:W-:Y:S05]  /*72d0*/  @!P0 BRA `(.L_x_14432) ;  /* 0x0000000000e88947 */ /* 0x000fea0003800000 */
[----:B------:R-:W-:-:S13]  /*72e0*/  ISETP.NE.AND P0, PT, R0, 0x17, PT ;  /* 0x000000170000780c */ /* 0x000fda0003f05270 */
[----:B------:R-:W-:Y:S05]  /*72f0*/  @!P0 BRA `(.L_x_14433) ;  /* 0x0000000000908947 */ /* 0x000fea0003800000 */
[----:B------:R-:W-:-:S13]  /*7300*/  ISETP.NE.AND P0, PT, R0, 0x18, PT ;  /* 0x000000180000780c */ /* 0x000fda0003f05270 */
[----:B------:R-:W-:Y:S05]  /*7310*/  @!P0 BRA `(.L_x_14434) ;  /* 0x0000000000448947 */ /* 0x000fea0003800000 */
.L_x_14411:
        /* <DEDUP_REMOVED lines=16> */
.L_x_14435:
[----:B------:R-:W-:Y:S05]  /*7420*/  EXIT ;  /* 0x000000000000794d */ /* 0x000fea0003800000 */
.L_x_14434:
        /* <DEDUP_REMOVED lines=13> */
.L_x_14437:
[----:B------:R-:W-:Y:S05]  /*7500*/  BSYNC.RECONVERGENT B0 ;  /* 0x0000000000007941 */ /* 0x000fea0003800200 */
.L_x_14436:
[----:B------:R-:W-:-:S05]  /*7510*/  LOP3.LUT R5, R0, 0x80, R5, 0xf8, !PT ;  /* 0x0000008000057812 */ /* 0x000fca00078ef805 */
[----:B------:R-:W-:Y:S01]  /*7520*/  STG.E.U8 desc[UR36][R2.64], R5 ;  /* 0x0000000502007986 */ /* 0x000fe2000c101124 */
[----:B------:R-:W-:Y:S05]  /*7530*/  EXIT ;  /* 0x000000000000794d */ /* 0x000fea0003800000 */
.L_x_14433:
        /* <DEDUP_REMOVED lines=12> */
.L_x_14439:
[----:B------:R-:W-:Y:S01]  /*7600*/  IMAD.MOV.U32 R0, RZ, RZ, 0x7f ;  /* 0x0000007fff007424 */ /* 0x000fe200078e00ff */
[----:B------:R-:W-:-:S04]  /*7610*/  ISETP.GT.U32.AND P0, PT, R4, 0x7f800000, PT ;  /* 0x7f8000000400780c */ /* 0x000fc80003f04070 */
[----:B------:R-:W-:-:S09]  /*7620*/  SEL R0, R0, 0x7c, P0 ;  /* 0x0000007c00007807 */ /* 0x000fd20000000000 */
.L_x_14440:
[----:B------:R-:W-:Y:S05]  /*7630*/  BSYNC.RECONVERGENT B0 ;  /* 0x0000000000007941 */ /* 0x000fea0003800200 */
.L_x_14438:
[----:B------:R-:W-:-:S04]  /*7640*/  SHF.R.U32.HI R5, RZ, 0x18, R5 ;  /* 0x00000018ff057819 */ /* 0x000fc80000011605 */
[----:B------:R-:W-:-:S05]  /*7650*/  LOP3.LUT R5, R0, 0x80, R5, 0xf8, !PT ;  /* 0x0000008000057812 */ /* 0x000fca00078ef805 */
[----:B------:R-:W-:Y:S01]  /*7660*/  STG.E.U8 desc[UR36][R2.64], R5 ;  /* 0x0000000502007986 */ /* 0x000fe2000c101124 */
[----:B------:R-:W-:Y:S05]  /*7670*/  EXIT ;  /* 0x000000000000794d */ /* 0x000fea0003800000 */
.L_x_14432:
[----:B------:R-:W0:Y:S02]  /*7680*/  I2F.S64 R0, R22 ;  /* 0x0000001600007312 */ /* 0x000e240000301400 */
[----:B0-----:R-:W-:-:S05]  /*7690*/  F2FP.BF16.F32.PACK_AB R0, RZ, R0 ;  /* 0x00000000ff00723e */ /* 0x001fca00000010ff */
[----:B------:R-:W-:Y:S01]  /*76a0*/  STG.E.U16 desc[UR36][R2.64], R0 ;  /* 0x0000000002007986 */ /* 0x000fe2000c101524 */
[----:B------:R-:W-:Y:S05]  /*76b0*/  EXIT ;  /* 0x000000000000794d */ /* 0x000fea0003800000 */
.L_x_14441:
        /* <DEDUP_REMOVED lines=12> */
.L_x_32450:


//--------------------- .text._ZN2at6native18elementwise_kernelILi128ELi2EZNS0_22gpu_kernel_impl_nocastINS0_13AUnaryFunctorIlllZZZNS0_21heaviside_kernel_cudaERNS_18TensorIteratorBaseEENKUlvE_clEvENKUlvE2_clEvEUlllE_EEEEvS5_RKT_EUliE_EEviT1_ --------------------------
	.section	.text._ZN2at6native18elementwise_kernelILi128ELi2EZNS0_22gpu_kernel_impl_nocastINS0_13AUnaryFunctorIlllZZZNS0_21heaviside_kernel_cudaERNS_18TensorIteratorBaseEENKUlvE_clEvENKUlvE2_clEvEUlllE_EEEEvS5_RKT_EUliE_EEviT1_,"ax",@progbits
	.align	128
        .global         _ZN2at6native18elementwise_kernelILi128ELi2EZNS0_22gpu_kernel_impl_nocastINS0_13AUnaryFunctorIlllZZZNS0_21heaviside_kernel_cudaERNS_18TensorIteratorBaseEENKUlvE_clEvENKUlvE2_clEvEUlllE_EEEEvS5_RKT_EUliE_EEviT1_
        .type           _ZN2at6native18elementwise_kernelILi128ELi2EZNS0_22gpu_kernel_impl_nocastINS0_13AUnaryFunctorIlllZZZNS0_21heaviside_kernel_cudaERNS_18TensorIteratorBaseEENKUlvE_clEvENKUlvE2_clEvEUlllE_EEEEvS5_RKT_EUliE_EEviT1_,@function
        .size           _ZN2at6native18elementwise_kernelILi128ELi2EZNS0_22gpu_kernel_impl_nocastINS0_13AUnaryFunctorIlllZZZNS0_21heaviside_kernel_cudaERNS_18TensorIteratorBaseEENKUlvE_clEvENKUlvE2_clEvEUlllE_EEEEvS5_RKT_EUliE_EEviT1_,(.L_x_32451 - _ZN2at6native18elementwise_kernelILi128ELi2EZNS0_22gpu_kernel_impl_nocastINS0_13AUnaryFunctorIlllZZZNS0_21heaviside_kernel_cudaERNS_18TensorIteratorBaseEENKUlvE_clEvENKUlvE2_clEvEUlllE_EEEEvS5_RKT_EUliE_EEviT1_)
        .other          _ZN2at6native18elementwise_kernelILi128ELi2EZNS0_22gpu_kernel_impl_nocastINS0_13AUnaryFunctorIlllZZZNS0_21heaviside_kernel_cudaERNS_18TensorIteratorBaseEENKUlvE_clEvENKUlvE2_clEvEUlllE_EEEEvS5_RKT_EUliE_EEviT1_,@"STO_CUDA_ENTRY STV_DEFAULT"
_ZN2at6native18elementwise_kernelILi128ELi2EZNS0_22gpu_kernel_impl_nocastINS0_13AUnaryFunctorIlllZZZNS0_21heaviside_kernel_cudaERNS_18TensorIteratorBaseEENKUlvE_clEvENKUlvE2_clEvEUlllE_EEEEvS5_RKT_EUliE_EEviT1_:
.text._ZN2at6native18elementwise_kernelILi128ELi2EZNS0_22gpu_kernel_impl_nocastINS0_13AUnaryFunctorIlllZZZNS0_21heaviside_kernel_cudaERNS_18TensorIteratorBaseEENKUlvE_clEvENKUlvE2_clEvEUlllE_EEEEvS5_RKT_EUliE_EEviT1_:
[----:B------:R-:W-:Y:S08]  /*0000*/  LDC R1, c[0x0][0x37c] ;  /* 0x0000df00ff017b82 */ /* 0x000ff00000000800 */
[----:B------:R-:W0:Y:S01]  /*0010*/  LDC R2, c[0x0][0x388] ;  /* 0x0000e200ff027b82 */ /* 0x000e220000000800 */
[----:B------:R-:W1:Y:S01]  /*0020*/  S2R R3, SR_TID.X ;  /* 0x0000000000037919 */ /* 0x000e620000002100 */
[----:B------:R-:W2:Y:S01]  /*0030*/  LDCU.64 UR6, c[0x0][0x598] ;  /* 0x0000b300ff0677ac */ /* 0x000ea20008000a00 */
[----:B------:R-:W3:Y:S05]  /*0040*/  LDCU.64 UR8, c[0x0][0x358] ;  /* 0x00006b00ff0877ac */ /* 0x000eea0008000a00 */
[----:B------:R-:W4:Y:S01]  /*0050*/  S2UR UR4, SR_CTAID.X ;  /* 0x00000000000479c3 */ /* 0x000f220000002500 */
[----:B--2---:R-:W-:Y:S01]  /*0060*/  UISETP.GT.U32.AND UP0, UPT, UR6, URZ, UPT ;  /* 0x000000ff0600728c */ /* 0x004fe2000bf04070 */
[----:B0-----:R-:W-:-:S03]  /*0070*/  ISETP.NE.AND P0, PT, R2, RZ, PT ;  /* 0x000000ff0200720c */ /* 0x001fc60003f05270 */
[----:B------:R-:W-:-:S04]  /*0080*/  UISETP.GT.AND.EX UP0, UPT, UR7, URZ, UPT, UP0 ;  /* 0x000000ff0700728c */ /* 0x000fc8000bf04300 */
[----:B------:R-:W-:Y:S02]  /*0090*/  USEL UR5, URZ, 0x1, !UP0 ;  /* 0x00000001ff057887 */ /* 0x000fe4000c000000 */
        /* <DEDUP_REMOVED lines=10> */
[----:B------:R-:W-:Y:S02]  /*0140*/  ISETP.NE.U32.AND P0, PT, RZ, UR6, PT ;  /* 0x00000006ff007c0c */ /* 0x000fe4000bf05070 */
[----:B------:R-:W-:-:S02]  /*0150*/  IADD3 R3, PT, PT, R3, 0x80, RZ ;  /* 0x0000008003037810 */ /* 0x000fc40007ffe0ff */
[----:B------:R-:W-:-:S04]  /*0160*/  ISETP.NE.AND.EX P0, PT, RZ, UR7, PT, P0 ;  /* 0x00000007ff007c0c */ /* 0x000fc8000bf05300 */
[----:B--2---:R-:W-:Y:S02]  /*0170*/  SEL R8, R4, UR5, !P0 ;  /* 0x0000000504087c07 */ /* 0x004fe4000c000000 */
[----:B------:R-:W-:-:S05]  /*0180*/  SEL R9, R5, RZ, !P0 ;  /* 0x000000ff05097207 */ /* 0x000fca0004000000 */
[----:B0-----:R0:W-:Y:S02]  /*0190*/  STG.E.64 desc[UR8][R6.64], R8 ;  /* 0x0000000806007986 */ /* 0x0011e4000c101b08 */
.L_x_14444:
[----:B------:R-:W-:Y:S05]  /*01a0*/  BSYNC.RECONVERGENT B0 ;  /* 0x0000000000007941 */ /* 0x000fea0003800200 */
.L_x_14443:
[----:B------:R-:W-:-:S13]  /*01b0*/  ISETP.GE.AND P0, PT, R3, UR4, PT ;  /* 0x0000000403007c0c */ /* 0x000fda000bf06270 */
[----:B------:R-:W-:Y:S05]  /*01c0*/  @P0 EXIT ;  /* 0x000000000000094d */ /* 0x000fea0003800000 */
[----:B------:R-:W1:Y:S02]  /*01d0*/  LDC.64 R4, c[0x0][0x588] ;  /* 0x00016200ff047b82 */ /* 0x000e640000000a00 */
[----:B-1----:R-:W2:Y:S06]  /*01e0*/  LDG.E.64 R2, desc[UR8][R4.64] ;  /* 0x0000000804027981 */ /* 0x002eac000c1e1b00 */
[----:B0-----:R-:W0:Y:S01]  /*01f0*/  LDC.64 R6, c[0x0][0x580] ;  /* 0x00016000ff067b82 */ /* 0x001e220000000a00 */
[----:B------:R-:W-:-:S04]  /*0200*/  ISETP.NE.U32.AND P0, PT, RZ, UR6, PT ;  /* 0x00000006ff007c0c */ /* 0x000fc8000bf05070 */
[----:B------:R-:W-:-:S04]  /*0210*/  ISETP.NE.AND.EX P0, PT, RZ, UR7, PT, P0 ;  /* 0x00000007ff007c0c */ /* 0x000fc8000bf05300 */
[----:B--2---:R-:W-:Y:S02]  /*0220*/  SEL R2, R2, UR5, !P0 ;  /* 0x0000000502027c07 */ /* 0x004fe4000c000000 */
[----:B------:R-:W-:-:S05]  /*0230*/  SEL R3, R3, RZ, !P0 ;  /* 0x000000ff03037207 */ /* 0x000fca0004000000 */
[----:B0-----:R-:W-:Y:S01]  /*0240*/  STG.E.64 desc[UR8][R6.64], R2 ;  /* 0x0000000206007986 */ /* 0x001fe2000c101b08 */
[----:B------:R-:W-:Y:S05]  /*0250*/  EXIT ;  /* 0x000000000000794d */ /* 0x000fea0003800000 */
.L_x_14442:
        /* <DEDUP_REMOVED lines=305> */
.L_x_14447:
[----:B------:R-:W0:Y:S02]  /*1570*/  LDCU.128 UR12, c[0x0][0x580] ;  /* 0x0000b000ff0c77ac */ /* 0x000e240008000c00 */
[----:B0-----:R-:W-:-:S04]  /*1580*/  IADD3 R6, P0, PT, R4, UR14, RZ ;  /* 0x0000000e04067c10 */ /* 0x001fc8000ff1e0ff */
[----:B------:R-:W-:-:S06]  /*1590*/  IADD3.X R7, PT, PT, RZ, UR15, RZ, P0, !PT ;  /* 0x0000000fff077c10 */ /* 0x000fcc00087fe4ff */
[----:B------:R-:W2:Y:S01]  /*15a0*/  LDG.E.64 R6, desc[UR8][R6.64] ;  /* 0x0000000806067981 */ /* 0x000ea2000c1e1b00 */
[----:B------:R-:W-:Y:S02]  /*15b0*/  ISETP.NE.U32.AND P0, PT, RZ, UR6, PT ;  /* 0x00000006ff007c0c */ /* 0x000fe4000bf05070 */
[----:B------:R-:W-:Y:S02]  /*15c0*/  IADD3 R8, P1, PT, R5, UR12, RZ ;  /* 0x0000000c05087c10 */ /* 0x000fe4000ff3e0ff */
[----:B------:R-:W-:Y:S02]  /*15d0*/  ISETP.NE.AND.EX P0, PT, RZ, UR7, PT, P0 ;  /* 0x00000007ff007c0c */ /* 0x000fe4000bf05300 */
[----:B------:R-:W-:Y:S02]  /*15e0*/  IADD3.X R9, PT, PT, RZ, UR13, RZ, P1, !PT ;  /* 0x0000000dff097c10 */ /* 0x000fe40008ffe4ff */
[----:B------:R-:W-:Y:S02]  /*15f0*/  IADD3 R3, PT, PT, R3, 0x80, RZ ;  /* 0x0000008003037810 */ /* 0x000fe40007ffe0ff */
[----:B--2---:R-:W-:-:S02]  /*1600*/  SEL R4, R6, UR5, !P0 ;  /* 0x0000000506047c07 */ /* 0x004fc4000c000000 */
[----:B------:R-:W-:-:S05]  /*1610*/  SEL R5, R7, RZ, !P0 ;  /* 0x000000ff07057207 */ /* 0x000fca0004000000 */
[----:B------:R0:W-:Y:S02]  /*1620*/  STG.E.64 desc[UR8][R8.64], R4 ;  /* 0x0000000408007986 */ /* 0x0001e4000c101b08 */
.L_x_14446:
[----:B------:R-:W-:Y:S05]  /*1630*/  BSYNC.RECONVERGENT B0 ;  /* 0x0000000000007941 */ /* 0x000fea0003800200 */
.L_x_14445:
        /* <DEDUP_REMOVED lines=300> */
.L_x_14448:
        /* <DEDUP_REMOVED lines=8> */
[----:B--2---:R-:W-:Y:S02]  /*2980*/  SEL R2, R4, UR5, !P0 ;  /* 0x0000000504027c07 */ /* 0x004fe4000c000000 */
[----:B------:R-:W-:-:S05]  /*2990*/  SEL R3, R5, RZ, !P0 ;  /* 0x000000ff05037207 */ /* 0x000fca0004000000 */
[----:B------:R-:W-:Y:S01]  /*29a0*/  STG.E.64 desc[UR8][R6.64], R2 ;  /* 0x0000000206007986 */ /* 0x000fe2000c101b08 */
[----:B------:R-:W-:Y:S05]  /*29b0*/  EXIT ;  /* 0x000000000000794d */ /* 0x000fea0003800000 */
.L_x_14449:
        /* <DEDUP_REMOVED lines=12> */
.L_x_32451:


//--------------------- .text._ZN2at6native27unrolled_elementwise_kernelINS0_13AUnaryFunctorIlllZZZNS0_21heaviside_kernel_cudaERNS_18TensorIteratorBaseEENKUlvE_clEvENKUlvE2_clEvEUlllE_EESt5arrayIPcLm2EELi4E23TrivialOffsetCalculatorILi1EjESD_NS0_6memory15LoadWithoutCastENSE_16StoreWithoutCastEEEviT_T0_T2_T3_T4_T5_ --------------------------
	.section	.text._ZN2at6native27unrolled_elementwise_kernelINS0_13AUnaryFunctorIlllZZZNS0_21heaviside_kernel_cudaERNS_18TensorIteratorBaseEENKUlvE_clEvENKUlvE2_clEvEUlllE_EESt5arrayIPcLm2EELi4E23TrivialOffsetCalculatorILi1EjESD_NS0_6memory15LoadWithoutCastENSE_16StoreWithoutCastEEEviT_T0_T2_T3_T4_T5_,"ax",@progbits
	.align	128
        .global         _ZN2at6native27unrolled_elementwise_kernelINS0_13AUnaryFunctorIlllZZZNS0_21heaviside_kernel_cudaERNS_18TensorIteratorBaseEENKUlvE_clEvENKUlvE2_clEvEUlllE_EESt5arrayIPcLm2EELi4E23TrivialOffsetCalculatorILi1EjESD_NS0_6memory15LoadWithoutCastENSE_16StoreWithoutCastEEEviT_T0_T2_T3_T4_T5_
        .type           _ZN2at6native27unrolled_elementwise_kernelINS0_13AUnaryFunctorIlllZZZNS0_21heaviside_kernel_cudaERNS_18TensorIteratorBaseEENKUlvE_clEvENKUlvE2_clEvEUlllE_EESt5arrayIPcLm2EELi4E23TrivialOffsetCalculatorILi1EjESD_NS0_6memory15LoadWithoutCastENSE_16StoreWithoutCastEEEviT_T0_T2_T3_T4_T5_,@function
        .size           _ZN2at6native27unrolled_elementwise_kernelINS0_13AUnaryFunctorIlllZZZNS0_21heaviside_kernel_cudaERNS_18TensorIteratorBaseEENKUlvE_clEvENKUlvE2_clEvEUlllE_EESt5arrayIPcLm2EELi4E23TrivialOffsetCalculatorILi1EjESD_NS0_6memory15LoadWithoutCastENSE_16StoreWithoutCastEEEviT_T0_T2_T3_T4_T5_,(.L_x_32452 - _ZN2at6native27unrolled_elementwise_kernelINS0_13AUnaryFunctorIlllZZZNS0_21heaviside_kernel_cudaERNS_18TensorIteratorBaseEENKUlvE_clEvENKUlvE2_clEvEUlllE_EESt5arrayIPcLm2EELi4E23TrivialOffsetCalculatorILi1EjESD_NS0_6memory15LoadWithoutCastENSE_16StoreWithoutCastEEEviT_T0_T2_T3_T4_T5_)
        .other          _ZN2at6native27unrolled_elementwise_kernelINS0_13AUnaryFunctorIlllZZZNS0_21heaviside_kernel_cudaERNS_18TensorIteratorBaseEENKUlvE_clEvENKUlvE2_clEvEUlllE_EESt5arrayIPcLm2EELi4E23TrivialOffsetCalculatorILi1EjESD_NS0_6memory15LoadWithoutCastENSE_16StoreWithoutCastEEEviT_T0_T2_T3_T4_T5_,@"STO_CUDA_ENTRY STV_DEFAULT"
_ZN2at6native27unrolled_elementwise_kernelINS0_13AUnaryFunctorIlllZZZNS0_21heaviside_kernel_cudaERNS_18TensorIteratorBaseEENKUlvE_clEvENKUlvE2_clEvEUlllE_EESt5arrayIPcLm2EELi4E23TrivialOffsetCalculatorILi1EjESD_NS0_6memory15LoadWithoutCastENSE_16StoreWithoutCastEEEviT_T0_T2_T3_T4_T5_:
.text._ZN2at6native27unrolled_elementwise_kernelINS0_13AUnaryFunctorIlllZZZNS0_21heaviside_kernel_cudaERNS_18TensorIteratorBaseEENKUlvE_clEvENKUlvE2_clEvEUlllE_EESt5arrayIPcLm2EELi4E23TrivialOffsetCalculatorILi1EjESD_NS0_6memory15LoadWithoutCastENSE_16StoreWithoutCastEEEviT_T0_T2_T3_T4_T5_:
[----:B------:R-:W-:Y:S01]  /*0000*/  LDC R1, c[0x0][0x37c] ;  /* 0x0000df00ff017b82 */ /* 0x000fe20000000800 */
[----:B------:R-:W0:Y:S07]  /*0010*/  S2R R0, SR_CTAID.X ;  /* 0x0000000000007919 */ /* 0x000e2e0000002500 */
[----:B------:R-:W0:Y:S01]  /*0020*/  LDC R3, c[0x0][0x380] ;  /* 0x0000e000ff037b82 */ /* 0x000e220000000800 */
[----:B------:R-:W1:Y:S01]  /*0030*/  LDCU.64 UR4, c[0x0][0x358] ;  /* 0x00006b00ff0477ac */ /* 0x000e620008000a00 */
[----:B------:R-:W-:Y:S01]  /*0040*/  CS2R R16, SRZ ;  /* 0x0000000000107805 */ /* 0x000fe2000001ff00 */
[----:B------:R-:W2:Y:S01]  /*0050*/  S2R R9, SR_TID.X ;  /* 0x0000000000097919 */ /* 0x000ea20000002100 */
        /* <DEDUP_REMOVED lines=13> */
[----:B-1----:R-:W4:Y:S07]  /*0130*/  @!P0 LDG.E.64 R16, desc[UR4][R10.64] ;  /* 0x000000040a108981 */ /* 0x002f2e000c1e1b00 */
[----:B------:R-:W-:Y:S01]  /*0140*/  @!P3 IMAD R21, R0, 0x200, R9 ;  /* 0x000002000015b824 */ /* 0x000fe200078e0209 */
[----:B------:R-:W0:Y:S01]  /*0150*/  @!P3 LDC.64 R6, c[0x0][0x3a0] ;  /* 0x0000e800ff06bb82 */ /* 0x000e220000000a00 */
[----:B------:R-:W-:-:S05]  /*0160*/  @!P3 VIADD R9, R9, 0x80 ;  /* 0x000000800909b836 */ /* 0x000fca0000000000 */
[----:B------:R-:W-:-:S13]  /*0170*/  ISETP.GE.AND P2, PT, R9, R2, PT ;  /* 0x000000020900720c */ /* 0x000fda0003f46270 */
[----:B------:R-:W1:Y:S01]  /*0180*/  @!P2 LDC.64 R4, c[0x0][0x3a0] ;  /* 0x0000e800ff04ab82 */ /* 0x000e620000000a00 */
[----:B------:R-:W-:Y:S01]  /*0190*/  @!P2 LEA R15, R0, R9, 0x9 ;  /* 0x00000009000fa211 */ /* 0x000fe200078e48ff */
[----:B--2---:R-:W-:Y:S01]  /*01a0*/  @!P1 IMAD.WIDE.U32 R12, R19, 0x8, R12 ;  /* 0x00000008130c9825 */ /* 0x004fe200078e000c */
[----:B------:R-:W-:-:S03]  /*01b0*/  CS2R R8, SRZ ;  /* 0x0000000000087805 */ /* 0x000fc6000001ff00 */
[----:B0-----:R-:W-:Y:S01]  /*01c0*/  @!P3 IMAD.WIDE.U32 R18, R21, 0x8, R6 ;  /* 0x000000081512b825 */ /* 0x001fe200078e0006 */
[----:B------:R-:W-:Y:S02]  /*01d0*/  CS2R R6, SRZ ;  /* 0x0000000000067805 */ /* 0x000fe4000001ff00 */
[----:B------:R-:W2:Y:S04]  /*01e0*/  @!P1 LDG.E.64 R8, desc[UR4][R12.64] ;  /* 0x000000040c089981 */ /* 0x000ea8000c1e1b00 */
[----:B------:R-:W5:Y:S01]  /*01f0*/  @!P3 LDG.E.64 R6, desc[UR4][R18.64] ;  /* 0x000000041206b981 */ /* 0x000f62000c1e1b00 */
[----:B-1----:R-:W-:Y:S01]  /*0200*/  @!P2 IMAD.WIDE.U32 R14, R15, 0x8, R4 ;  /* 0x000000080f0ea825 */ /* 0x002fe200078e0004 */
[----:B------:R-:W-:-:S06]  /*0210*/  CS2R R4, SRZ ;  /* 0x0000000000047805 */ /* 0x000fcc000001ff00 */
[----:B------:R-:W5:Y:S01]  /*0220*/  @!P2 LDG.E.64 R4, desc[UR4][R14.64] ;  /* 0x000000040e04a981 */ /* 0x000f62000c1e1b00 */
[----:B---3--:R-:W-:Y:S01]  /*0230*/  UISETP.GT.U32.AND UP0, UPT, UR6, URZ, UPT ;  /* 0x000000ff0600728c */ /* 0x008fe2000bf04070 */
[----:B------:R-:W-:-:S03]  /*0240*/  ISETP.GE.AND P1, PT, R3, R2, PT ;  /* 0x000000020300720c */ /* 0x000fc60003f26270 */
[----:B------:R-:W-:Y:S01]  /*0250*/  UISETP.GT.AND.EX UP0, UPT, UR7, URZ, UPT, UP0 ;  /* 0x000000ff0700728c */ /* 0x000fe2000bf04300 */
[----:B------:R-:W-:-:S03]  /*0260*/  ISETP.NE.U32.AND P0, PT, RZ, UR6, PT ;  /* 0x00000006ff007c0c */ /* 0x000fc6000bf05070 */
[----:B------:R-:W-:Y:S01]  /*0270*/  USEL UR6, URZ, 0x1, !UP0 ;  /* 0x00000001ff067887 */ /* 0x000fe2000c000000 */
[----:B------:R-:W-:Y:S01]  /*0280*/  ISETP.NE.AND.EX P0, PT, RZ, UR7, PT, P0 ;  /* 0x00000007ff007c0c */ /* 0x000fe2000bf05300 */
[----:B------:R-:W-:Y:S04]  /*0290*/  BSSY.RECONVERGENT B0, `(.L_x_14450) ;  /* 0x000001f000007945 */ /* 0x000fe80003800200 */
[----:B------:R-:W-:Y:S01]  /*02a0*/  BSSY.RELIABLE B1, `(.L_x_14451) ;  /* 0x0000017000017945 */ /* 0x000fe20003800100 */
[----:B----4-:R-:W-:Y:S02]  /*02b0*/  SEL R16, R16, UR6, !P0 ;  /* 0x0000000610107c07 */ /* 0x010fe4000c000000 */
[----:B------:R-:W-:Y:S02]  /*02c0*/  SEL R17, R17, RZ, !P0 ;  /* 0x000000ff11117207 */ /* 0x000fe40004000000 */
[----:B--2---:R-:W-:-:S02]  /*02d0*/  SEL R8, R8, UR6, !P0 ;  /* 0x0000000608087c07 */ /* 0x004fc4000c000000 */
[----:B-----5:R-:W-:Y:S02]  /*02e0*/  SEL R6, R6, UR6, !P0 ;  /* 0x0000000606067c07 */ /* 0x020fe4000c000000 */
[----:B------:R-:W-:Y:S02]  /*02f0*/  SEL R9, R9, RZ, !P0 ;  /* 0x000000ff09097207 */ /* 0x000fe40004000000 */
[----:B------:R-:W-:Y:S02]  /*0300*/  SEL R7, R7, RZ, !P0 ;  /* 0x000000ff07077207 */ /* 0x000fe40004000000 */
[----:B------:R-:W-:Y:S02]  /*0310*/  SEL R4, R4, UR6, !P0 ;  /* 0x0000000604047c07 */ /* 0x000fe4000c000000 */
[----:B------:R-:W-:Y:S01]  /*0320*/  SEL R5, R5, RZ, !P0 ;  /* 0x000000ff05057207 */ /* 0x000fe20004000000 */
        /* <DEDUP_REMOVED lines=14> */
.L_x_14452:
[----:B------:R-:W-:Y:S05]  /*0410*/  BSYNC.RELIABLE B1 ;  /* 0x0000000000017941 */ /* 0x000fea0003800100 */
.L_x_14451:
[----:B------:R-:W-:-:S13]  /*0420*/  ISETP.GE.AND P0, PT, R3, R2, PT ;  /* 0x000000020300720c */ /* 0x000fda0003f06270 */
[----:B0-----:R-:W0:Y:S01]  /*0430*/  @!P0 LDC.64 R8, c[0x0][0x398] ;  /* 0x0000e600ff088b82 */ /* 0x001e220000000a00 */
[----:B------:R-:W-:Y:S01]  /*0440*/  @!P0 LEA R11, R0, R3, 0x9 ;  /* 0x00000003000b8211 */ /* 0x000fe200078e48ff */
[----:B------:R-:W-:-:S04]  /*0450*/  @!P0 VIADD R3, R3, 0x80 ;  /* 0x0000008003038836 */ /* 0x000fc80000000000 */
[----:B0-----:R-:W-:-:S05]  /*0460*/  @!P0 IMAD.WIDE.U32 R8, R11, 0x8, R8 ;  /* 0x000000080b088825 */ /* 0x001fca00078e0008 */
[----:B------:R1:W-:Y:S02]  /*0470*/  @!P0 STG.E.64 desc[UR4][R8.64], R6 ;  /* 0x0000000608008986 */ /* 0x0003e4000c101b04 */
.L_x_14453:
[----:B------:R-:W-:Y:S05]  /*0480*/  BSYNC.RECONVERGENT B0 ;  /* 0x0000000000007941 */ /* 0x000fea0003800200 */
.L_x_14450:
        /* <DEDUP_REMOVED lines=8> */
.L_x_14454:
        /* <DEDUP_REMOVED lines=15> */
.L_x_32452:


//--------------------- .text._ZN2at6native29vectorized_elementwise_kernelILi2ENS0_13AUnaryFunctorIlllZZZNS0_21heaviside_kernel_cudaERNS_18TensorIteratorBaseEENKUlvE_clEvENKUlvE2_clEvEUlllE_EESt5arrayIPcLm2EEEEviT0_T1_ --------------------------
	.section	.text._ZN2at6native29vectorized_elementwise_kernelILi2ENS0_13AUnaryFunctorIlllZZZNS0_21heaviside_kernel_cudaERNS_18TensorIteratorBaseEENKUlvE_clEvENKUlvE2_clEvEUlllE_EESt5arrayIPcLm2EEEEviT0_T1_,"ax",@progbits
	.align	128
        .global         _ZN2at6native29vectorized_elementwise_kernelILi2ENS0_13AUnaryFunctorIlllZZZNS0_21heaviside_kernel_cudaERNS_18TensorIteratorBaseEENKUlvE_clEvENKUlvE2_clEvEUlllE_EESt5arrayIPcLm2EEEEviT0_T1_
        .type           _ZN2at6native29vectorized_elementwise_kernelILi2ENS0_13AUnaryFunctorIlllZZZNS0_21heaviside_kernel_cudaERNS_18TensorIteratorBaseEENKUlvE_clEvENKUlvE2_clEvEUlllE_EESt5arrayIPcLm2EEEEviT0_T1_,@function
        .size           _ZN2at6native29vectorized_elementwise_kernelILi2ENS0_13AUnaryFunctorIlllZZZNS0_21heaviside_kernel_cudaERNS_18TensorIteratorBaseEENKUlvE_clEvENKUlvE2_clEvEUlllE_EESt5arrayIPcLm2EEEEviT0_T1_,(.L_x_32453 - _ZN2at6native29vectorized_elementwise_kernelILi2ENS0_13AUnaryFunctorIlllZZZNS0_21heaviside_kernel_cudaERNS_18TensorIteratorBaseEENKUlvE_clEvENKUlvE2_clEvEUlllE_EESt5arrayIPcLm2EEEEviT0_T1_)
        .other          _ZN2at6native29vectorized_elementwise_kernelILi2ENS0_13AUnaryFunctorIlllZZZNS0_21heaviside_kernel_cudaERNS_18TensorIteratorBaseEENKUlvE_clEvENKUlvE2_clEvEUlllE_EESt5arrayIPcLm2EEEEviT0_T1_,@"STO_CUDA_ENTRY STV_DEFAULT"
_ZN2at6native29vectorized_elementwise_kernelILi2ENS0_13AUnaryFunctorIlllZZZNS0_21heaviside_kernel_cudaERNS_18TensorIteratorBaseEENKUlvE_clEvENKUlvE2_clEvEUlllE_EESt5arrayIPcLm2EEEEviT0_T1_:
.text._ZN2at6native29vectorized_elementwise_kernelILi2ENS0_13AUnaryFunctorIlllZZZNS0_21heaviside_kernel_cudaERNS_18TensorIteratorBaseEENKUlvE_clEvENKUlvE2_clEvEUlllE_EESt5arrayIPcLm2EEEEviT0_T1_:
        /* <DEDUP_REMOVED lines=47> */
[----:B------:R-:W-:Y:S01]  /*02f0*/  @!P4 IMAD.WIDE.U32 R22, R11, 0x8, R22 ;  /* 0x000000080b16c825 */ /* 0x000fe200078e0016 */
[----:B------:R-:W-:-:S06]  /*0300*/  CS2R R10, SRZ ;  /* 0x00000000000a7805 */ /* 0x000fcc000001ff00 */
[----:B------:R1:W3:Y:S01]  /*0310*/  @!P4 LDG.E.64 R10, desc[UR4][R22.64] ;  /* 0x00000004160ac981 */ /* 0x0002e2000c1e1b00 */
[----:B--2---:R-:W-:-:S04]  /*0320*/  @!P0 IMAD.WIDE.U32 R16, R4, 0x8, R16 ;  /* 0x0000000804108825 */ /* 0x004fc800078e0010 */
[----:B-----5:R-:W-:-:S04]  /*0330*/  @!P3 IMAD.WIDE.U32 R20, R25, 0x8, R20 ;  /* 0x000000081914b825 */ /* 0x020fc800078e0014 */
[----:B-1----:R-:W-:Y:S01]  /*0340*/  @!P6 IMAD.IADD R23, R0, 0x1, R5 ;  /* 0x000000010017e824 */ /* 0x002fe200078e0205 */
[----:B------:R-:W-:Y:S01]  /*0350*/  CS2R R4, SRZ ;  /* 0x0000000000047805 */ /* 0x000fe2000001ff00 */
[----:B------:R-:W-:Y:S01]  /*0360*/  @!P2 IMAD.WIDE.U32 R18, R29, 0x8, R18 ;  /* 0x000000081d12a825 */ /* 0x000fe200078e0012 */
[----:B------:R-:W-:Y:S02]  /*0370*/  CS2R R24, SRZ ;  /* 0x0000000000187805 */ /* 0x000fe4000001ff00 */
[----:B------:R-:W-:Y:S01]  /*0380*/  CS2R R28, SRZ ;  /* 0x00000000001c7805 */ /* 0x000fe2000001ff00 */
[----:B0-----:R-:W-:Y:S01]  /*0390*/  @!P1 IMAD.WIDE.U32 R12, R27, 0x8, R12 ;  /* 0x000000081b0c9825 */ /* 0x001fe200078e000c */
[----:B------:R-:W-:Y:S01]  /*03a0*/  CS2R R26, SRZ ;  /* 0x00000000001a7805 */ /* 0x000fe2000001ff00 */
[----:B------:R-:W2:Y:S02]  /*03b0*/  @!P0 LDG.E.64 R4, desc[UR4][R16.64] ;  /* 0x0000000410048981 */ /* 0x000ea4000c1e1b00 */
[----:B----4-:R-:W-:Y:S01]  /*03c0*/  @!P6 IMAD.WIDE.U32 R22, R23, 0x8, R14 ;  /* 0x000000081716e825 */ /* 0x010fe200078e000e */
[----:B------:R-:W-:Y:S01]  /*03d0*/  CS2R R14, SRZ ;  /* 0x00000000000e7805 */ /* 0x000fe2000001ff00 */
[----:B------:R2:W4:Y:S04]  /*03e0*/  @!P3 LDG.E.64 R24, desc[UR4][R20.64] ;  /* 0x000000041418b981 */ /* 0x000528000c1e1b00 */
[----:B------:R-:W5:Y:S04]  /*03f0*/  @!P2 LDG.E.64 R28, desc[UR4][R18.64] ;  /* 0x00000004121ca981 */ /* 0x000f68000c1e1b00 */
[----:B------:R4:W5:Y:S04]  /*0400*/  @!P1 LDG.E.64 R26, desc[UR4][R12.64] ;  /* 0x000000040c1a9981 */ /* 0x000968000c1e1b00 */
[----:B------:R-:W5:Y:S01]  /*0410*/  @!P6 LDG.E.64 R14, desc[UR4][R22.64] ;  /* 0x00000004160ee981 */ /* 0x000f62000c1e1b00 */
[----:B------:R-:W-:Y:S01]  /*0420*/  UISETP.GT.U32.AND UP0, UPT, UR6, URZ, UPT ;  /* 0x000000ff0600728c */ /* 0x000fe2000bf04070 */
[----:B------:R-:W-:-:S03]  /*0430*/  ISETP.GE.U32.AND P1, PT, R3, R2, PT ;  /* 0x000000020300720c */ /* 0x000fc60003f26070 */
[----:B------:R-:W-:Y:S01]  /*0440*/  UISETP.GT.AND.EX UP0, UPT, UR7, URZ, UPT, UP0 ;  /* 0x000000ff0700728c */ /* 0x000fe2000bf04300 */
[----:B------:R-:W-:-:S03]  /*0450*/  ISETP.NE.U32.AND P0, PT, RZ, UR6, PT ;  /* 0x00000006ff007c0c */ /* 0x000fc6000bf05070 */
[----:B------:R-:W-:Y:S01]  /*0460*/  USEL UR6, URZ, 0x1, !UP0 ;  /* 0x00000001ff067887 */ /* 0x000fe2000c000000 */
[----:B------:R-:W-:Y:S01]  /*0470*/  ISETP.NE.AND.EX P0, PT, RZ, UR7, PT, P0 ;  /* 0x00000007ff007c0c */ /* 0x000fe2000bf05300 */
[----:B------:R-:W-:Y:S04]  /*0480*/  BSSY.RECONVERGENT B0, `(.L_x_14456) ;  /* 0x0000043000007945 */ /* 0x000fe80003800200 */
[----:B------:R-:W-:Y:S01]  /*0490*/  BSSY.RELIABLE B1, `(.L_x_14457) ;  /* 0x000003b000017945 */ /* 0x000fe20003800100 */
[----:B---3--:R-:W-:Y:S02]  /*04a0*/  SEL R6, R6, UR6, !P0 ;  /* 0x0000000606067c07 */ /* 0x008fe4000c000000 */
[----:B------:R-:W-:Y:S02]  /*04b0*/  SEL R7, R7, RZ, !P0 ;  /* 0x000000ff07077207 */ /* 0x000fe40004000000 */
[----:B------:R-:W-:-:S02]  /*04c0*/  SEL R8, R8, UR6, !P0 ;  /* 0x0000000608087c07 */ /* 0x000fc4000c000000 */
[----:B------:R-:W-:Y:S02]  /*04d0*/  SEL R9, R9, RZ, !P0 ;  /* 0x000000ff09097207 */ /* 0x000fe40004000000 */
[----:B------:R-:W-:Y:S02]  /*04e0*/  SEL R10, R10, UR6, !P0 ;  /* 0x000000060a0a7c07 */ /* 0x000fe4000c000000 */
[----:B------:R-:W-:Y:S02]  /*04f0*/  SEL R11, R11, RZ, !P0 ;  /* 0x000000ff0b0b7207 */ /* 0x000fe40004000000 */
[----:B--2---:R-:W-:Y:S02]  /*0500*/  SEL R20, R4, UR6, !P0 ;  /* 0x0000000604147c07 */ /* 0x004fe4000c000000 */
[----:B------:R-:W-:Y:S02]  /*0510*/  SEL R21, R5, RZ, !P0 ;  /* 0x000000ff05157207 */ /* 0x000fe40004000000 */
[----:B----4-:R-:W-:-:S02]  /*0520*/  SEL R12, R24, UR6, !P0 ;  /* 0x00000006180c7c07 */ /* 0x010fc4000c000000 */
[----:B-----5:R-:W-:Y:S02]  /*0530*/  SEL R16, R28, UR6, !P0 ;  /* 0x000000061c107c07 */ /* 0x020fe4000c000000 */
[----:B------:R-:W-:Y:S02]  /*0540*/  SEL R18, R26, UR6, !P0 ;  /* 0x000000061a127c07 */ /* 0x000fe4000c000000 */
[----:B------:R-:W-:Y:S02]  /*0550*/  SEL R4, R14, UR6, !P0 ;  /* 0x000000060e047c07 */ /* 0x000fe4000c000000 */
[----:B------:R-:W-:Y:S02]  /*0560*/  SEL R13, R25, RZ, !P0 ;  /* 0x000000ff190d7207 */ /* 0x000fe40004000000 */
[----:B------:R-:W-:Y:S02]  /*0570*/  SEL R17, R29, RZ, !P0 ;  /* 0x000000ff1d117207 */ /* 0x000fe40004000000 */
[----:B------:R-:W-:-:S02]  /*0580*/  SEL R19, R27, RZ, !P0 ;  /* 0x000000ff1b137207 */ /* 0x000fc40004000000 */
[----:B------:R-:W-:Y:S01]  /*0590*/  SEL R5, R15, RZ, !P0 ;  /* 0x000000ff0f057207 */ /* 0x000fe20004000000 */
        /* <DEDUP_REMOVED lines=13> */
.L_x_14458:
[----:B------:R-:W-:-:S13]  /*0670*/  ISETP.GE.U32.AND P0, PT, R3, R2, PT ;  /* 0x000000020300720c */ /* 0x000fda0003f06070 */
[----:B------:R-:W-:Y:S05]  /*0680*/  @P0 BRA `(.L_x_14460) ;  /* 0x0000000000300947 */ /* 0x000fea0003800000 */
[----:B0-----:R-:W0:Y:S01]  /*0690*/  LDC.64 R6, c[0x0][0x398] ;  /* 0x0000e600ff067b82 */ /* 0x001e220000000a00 */
[----:B------:R-:W-:Y:S02]  /*06a0*/  IMAD.IADD R9, R0, 0x1, R3 ;  /* 0x0000000100097824 */ /* 0x000fe400078e0203 */
[----:B------:R-:W-:Y:S02]  /*06b0*/  VIADD R3, R3, 0x80 ;  /* 0x0000008003037836 */ /* 0x000fe40000000000 */
[----:B0-----:R-:W-:-:S05]  /*06c0*/  IMAD.WIDE.U32 R6, R9, 0x8, R6 ;  /* 0x0000000809067825 */ /* 0x001fca00078e0006 */
[----:B------:R1:W-:Y:S02]  /*06d0*/  STG.E.64 desc[UR4][R6.64], R10 ;  /* 0x0000000a06007986 */ /* 0x0003e4000c101b04 */
.L_x_14459:
[----:B------:R-:W-:-:S13]  /*06e0*/  ISETP.GE.U32.AND P0, PT, R3, R2, PT ;  /* 0x000000020300720c */ /* 0x000fda0003f06070 */
[----:B------:R-:W-:Y:S05]  /*06f0*/  @P0 BRA `(.L_x_14461) ;  /* 0x0000000000300947 */ /* 0x000fea0003800000 */
[----:B01----:R-:W0:Y:S01]  /*0700*/  LDC.64 R6, c[0x0][0x398] ;  /* 0x0000e600ff067b82 */ /* 0x003e220000000a00 */
[----:B------:R-:W-:Y:S02]  /*0710*/  IMAD.IADD R9, R0, 0x1, R3 ;  /* 0x0000000100097824 */ /* 0x000fe400078e0203 */
[----:B------:R-:W-:Y:S02]  /*0720*/  VIADD R3, R3, 0x80 ;  /* 0x0000008003037836 */ /* 0x000fe40000000000 */
[----:B0-----:R-:W-:-:S05]  /*0730*/  IMAD.WIDE.U32 R6, R9, 0x8, R6 ;  /* 0x0000000809067825 */ /* 0x001fca00078e0006 */
[----:B------:R1:W-:Y:S02]  /*0740*/  STG.E.64 desc[UR4][R6.64], R12 ;  /* 0x0000000c06007986 */ /* 0x0003e4000c101b04 */
.L_x_14460:
[----:B------:R-:W-:-:S13]  /*0750*/  ISETP.GE.U32.AND P0, PT, R3, R2, PT ;  /* 0x000000020300720c */ /* 0x000fda0003f06070 */
[----:B------:R-:W-:Y:S05]  /*0760*/  @P0 BRA `(.L_x_14462) ;  /* 0x0000000000340947 */ /* 0x000fea0003800000 */
[----:B01----:R-:W0:Y:S01]  /*0770*/  LDC.64 R6, c[0x0][0x398] ;  /* 0x0000e600ff067b82 */ /* 0x003e220000000a00 */
[----:B------:R-:W-:Y:S02]  /*0780*/  IMAD.IADD R9, R0, 0x1, R3 ;  /* 0x0000000100097824 */ /* 0x000fe400078e0203 */
[----:B------:R-:W-:Y:S02]  /*0790*/  VIADD R3, R3, 0x80 ;  /* 0x0000008003037836 */ /* 0x000fe40000000000 */
[----:B0-----:R-:W-:-:S05]  /*07a0*/  IMAD.WIDE.U32 R6, R9, 0x8, R6 ;  /* 0x0000000809067825 */ /* 0x001fca00078e0006 */
[----:B------:R2:W-:Y:S02]  /*07b0*/  STG.E.64 desc[UR4][R6.64], R16 ;  /* 0x0000001006007986 */ /* 0x0005e4000c101b04 */
.L_x_14461:
        /* <DEDUP_REMOVED lines=8> */
.L_x_14462:
[----:B------:R-:W-:Y:S05]  /*0840*/  BSYNC.RELIABLE B1 ;  /* 0x0000000000017941 */ /* 0x000fea0003800100 */
.L_x_14457:
[----:B------:R-:W-:-:S13]  /*0850*/  ISETP.GE.U32.AND P0, PT, R3, R2, PT ;  /* 0x000000020300720c */ /* 0x000fda0003f06070 */
[----:B012---:R-:W0:Y:S01]  /*0860*/  @!P0 LDC.64 R6, c[0x0][0x398] ;  /* 0x0000e600ff068b82 */ /* 0x007e220000000a00 */
[----:B------:R-:W-:Y:S02]  /*0870*/  @!P0 IMAD.IADD R9, R0, 0x1, R3 ;  /* 0x0000000100098824 */ /* 0x000fe400078e0203 */
[----:B------:R-:W-:Y:S02]  /*0880*/  @!P0 VIADD R3, R3, 0x80 ;  /* 0x0000008003038836 */ /* 0x000fe40000000000 */
[----:B0-----:R-:W-:-:S05]  /*0890*/  @!P0 IMAD.WIDE.U32 R6, R9, 0x8, R6 ;  /* 0x0000000809068825 */ /* 0x001fca00078e0006 */
[----:B------:R3:W-:Y:S02]  /*08a0*/  @!P0 STG.E.64 desc[UR4][R6.64], R20 ;  /* 0x0000001406008986 */ /* 0x0007e4000c101b04 */
.L_x_14463:
[----:B------:R-:W-:Y:S05]  /*08b0*/  BSYNC.RECONVERGENT B0 ;  /* 0x0000000000007941 */ /* 0x000fea0003800200 */
.L_x_14456:
[----:B------:R-:W-:Y:S05]  /*08c0*/  WARPSYNC.ALL ;  /* 0x0000000000007948 */ /* 0x000fea0003800000 */
[----:B------:R-:W-:-:S13]  /*08d0*/  ISETP.GE.U32.AND P0, PT, R3, R2, PT ;  /* 0x000000020300720c */ /* 0x000fda0003f06070 */
[----:B------:R-:W-:Y:S05]  /*08e0*/  @P0 EXIT ;  /* 0x000000000000094d */ /* 0x000fea0003800000 */
[----:B0123--:R-:W0:Y:S01]  /*08f0*/  LDC.64 R6, c[0x0][0x398] ;  /* 0x0000e600ff067b82 */ /* 0x00fe220000000a00 */
[----:B------:R-:W-:-:S04]  /*0900*/  IMAD.IADD R3, R0, 0x1, R3 ;  /* 0x0000000100037824 */ /* 0x000fc800078e0203 */
[----:B0-----:R-:W-:-:S05]  /*0910*/  IMAD.WIDE.U32 R2, R3, 0x8, R6 ;  /* 0x0000000803027825 */ /* 0x001fca00078e0006 */
[----:B------:R-:W-:Y:S01]  /*0920*/  STG.E.64 desc[UR4][R2.64], R4 ;  /* 0x0000000402007986 */ /* 0x000fe2000c101b04 */
[----:B------:R-:W-:Y:S05]  /*0930*/  EXIT ;  /* 0x000000000000794d */ /* 0x000fea0003800000 */
.L_x_14455:
[----:B------:R-:W0:Y:S01]  /*0940*/  S2R R25, SR_TID.X ;  /* 0x0000000000197919 */ /* 0x000e220000002100 */
[----:B------:R-:W1:Y:S01]  /*0950*/  LDC.64 R2, c[0x0][0x3a0] ;  /* 0x0000e800ff027b82 */ /* 0x000e620000000a00 */
[----:B------:R-:W2:Y:S07]  /*0960*/  LDCU.64 UR6, c[0x0][0x390] ;  /* 0x00007200ff0677ac */ /* 0x000eae0008000a00 */
[----:B------:R-:W3:Y:S01]  /*0970*/  LDC.64 R20, c[0x0][0x398] ;  /* 0x0000e600ff147b82 */ /* 0x000ee20000000a00 */
[----:B-1----:R-:W-:-:S04]  /*0980*/  IMAD.WIDE.U32 R2, R0, 0x8, R2 ;  /* 0x0000000800027825 */ /* 0x002fc800078e0002 */
[----:B0-----:R-:W-:-:S05]  /*0990*/  IMAD.WIDE.U32 R22, R25, 0x10, R2 ;  /* 0x0000001019167825 */ /* 0x001fca00078e0002 */
[----:B------:R-:W4:Y:S04]  /*09a0*/  LDG.E.128 R8, desc[UR4][R22.64] ;  /* 0x0000000416087981 */ /* 0x000f28000c1e1d00 */
[----:B------:R-:W5:Y:S04]  /*09b0*/  LDG.E.128 R16, desc[UR4][R22.64+0x800] ;  /* 0x0008000416107981 */ /* 0x000f68000c1e1d00 */
[----:B------:R-:W5:Y:S04]  /*09c0*/  LDG.E.128 R4, desc[UR4][R22.64+0x1800] ;  /* 0x0018000416047981 */ /* 0x000f68000c1e1d00 */
[----:B------:R0:W5:Y:S01]  /*09d0*/  LDG.E.128 R12, desc[UR4][R22.64+0x1000] ;  /* 0x00100004160c7981 */ /* 0x000162000c1e1d00 */
[----:B--2---:R-:W-:-:S02]  /*09e0*/  UISETP.GT.U32.AND UP0, UPT, UR6, URZ, UPT ;  /* 0x000000ff0600728c */ /* 0x004fc4000bf04070 */
[----:B------:R-:W-:Y:S02]  /*09f0*/  ISETP.NE.U32.AND P0, PT, RZ, UR6, PT ;  /* 0x00000006ff007c0c */ /* 0x000fe4000bf05070 */
[----:B------:R-:W-:Y:S02]  /*0a00*/  UISETP.GT.AND.EX UP0, UPT, UR7, URZ, UPT, UP0 ;  /* 0x000000ff0700728c */ /* 0x000fe4000bf04300 */
[----:B------:R-:W-:Y:S02]  /*0a10*/  ISETP.NE.AND.EX P0, PT, RZ, UR7, PT, P0 ;  /* 0x00000007ff007c0c */ /* 0x000fe4000bf05300 */
[----:B------:R-:W-:Y:S01]  /*0a20*/  USEL UR6, URZ, 0x1, !UP0 ;  /* 0x00000001ff067887 */ /* 0x000fe2000c000000 */
[----:B---3--:R-:W-:-:S04]  /*0a30*/  IMAD.WIDE.U32 R20, R0, 0x8, R20 ;  /* 0x0000000800147825 */ /* 0x008fc800078e0014 */
[----:B------:R-:W-:Y:S01]  /*0a40*/  IMAD.WIDE.U32 R20, R25, 0x10, R20 ;  /* 0x0000001019147825 */ /* 0x000fe200078e0014 */
[----:B----4-:R-:W-:Y:S02]  /*0a50*/  SEL R11, R11, RZ, !P0 ;  /* 0x000000ff0b0b7207 */ /* 0x010fe40004000000 */
[----:B------:R-:W-:Y:S02]  /*0a60*/  SEL R2, R8, UR6, !P0 ;  /* 0x0000000608027c07 */ /* 0x000fe4000c000000 */
[----:B-----5:R-:W-:Y:S02]  /*0a70*/  SEL R19, R19, RZ, !P0 ;  /* 0x000000ff13137207 */ /* 0x020fe40004000000 */
[----:B------:R-:W-:Y:S02]  /*0a80*/  SEL R3, R9, RZ, !P0 ;  /* 0x000000ff09037207 */ /* 0x000fe40004000000 */
[----:B------:R-:W-:Y:S02]  /*0a90*/  SEL R0, R10, UR6, !P0 ;  /* 0x000000060a007c07 */ /* 0x000fe4000c000000 */
[----:B0-----:R-:W-:Y:S01]  /*0aa0*/  SEL R23, R7, RZ, !P0 ;  /* 0x000000ff07177207 */ /* 0x001fe20004000000 */
[----:B------:R-:W-:Y:S01]  /*0ab0*/  IMAD.MOV.U32 R7, RZ, RZ, R11 ;  /* 0x000000ffff077224 */ /* 0x000fe200078e000b */
[----:B------:R-:W-:Y:S01]  /*0ac0*/  SEL R8, R16, UR6, !P0 ;  /* 0x0000000610087c07 */ /* 0x000fe2000c000000 */
[----:B------:R-:W-:Y:S01]  /*0ad0*/  IMAD.MOV.U32 R11, RZ, RZ, R19 ;  /* 0x000000ffff0b7224 */ /* 0x000fe200078e0013 */
[----:B------:R-:W-:-:S02]  /*0ae0*/  SEL R9, R17, RZ, !P0 ;  /* 0x000000ff11097207 */ /* 0x000fc40004000000 */
[----:B------:R-:W-:Y:S01]  /*0af0*/  SEL R10, R18, UR6, !P0 ;  /* 0x00000006120a7c07 */ /* 0x000fe2000c000000 */
[----:B------:R-:W-:Y:S01]  /*0b00*/  IMAD.MOV.U32 R19, RZ, RZ, R23 ;  /* 0x000000ffff137224 */ /* 0x000fe200078e0017 */
[----:B------:R-:W-:Y:S01]  /*0b10*/  SEL R16, R4, UR6, !P0 ;  /* 0x0000000604107c07 */ /* 0x000fe2000c000000 */
[----:B------:R-:W-:Y:S01]  /*0b20*/  IMAD.MOV.U32 R4, RZ, RZ, R2 ;  /* 0x000000ffff047224 */ /* 0x000fe200078e0002 */
[----:B------:R-:W-:Y:S01]  /*0b30*/  SEL R17, R5, RZ, !P0 ;  /* 0x000000ff05117207 */ /* 0x000fe20004000000 */
[----:B------:R-:W-:Y:S01]  /*0b40*/  IMAD.MOV.U32 R5, RZ, RZ, R3 ;  /* 0x000000ffff057224 */ /* 0x000fe200078e0003 */
[----:B------:R-:W-:Y:S01]  /*0b50*/  SEL R18, R6, UR6, !P0 ;  /* 0x0000000606127c07 */ /* 0x000fe2000c000000 */
[----:B------:R-:W-:Y:S01]  /*0b60*/  IMAD.MOV.U32 R6, RZ, RZ, R0 ;  /* 0x000000ffff067224 */ /* 0x000fe200078e0000 */
[----:B------:R-:W-:Y:S02]  /*0b70*/  SEL R12, R12, UR6, !P0 ;  /* 0x000000060c0c7c07 */ /* 0x000fe4000c000000 */
[----:B------:R-:W-:-:S02]  /*0b80*/  SEL R13, R13, RZ, !P0 ;  /* 0x000000ff0d0d7207 */ /* 0x000fc40004000000 */
[----:B------:R-:W-:Y:S02]  /*0b90*/  SEL R14, R14, UR6, !P0 ;  /* 0x000000060e0e7c07 */ /* 0x000fe4000c000000 */
[----:B------:R-:W-:Y:S01]  /*0ba0*/  SEL R15, R15, RZ, !P0 ;  /* 0x000000ff0f0f7207 */ /* 0x000fe20004000000 */
[----:B------:R-:W-:Y:S04]  /*0bb0*/  STG.E.128 desc[UR4][R20.64], R4 ;  /* 0x0000000414007986 */ /* 0x000fe8000c101d04 */
[----:B------:R-:W-:Y:S04]  /*0bc0*/  STG.E.128 desc[UR4][R20.64+0x800], R8 ;  /* 0x0008000814007986 */ /* 0x000fe8000c101d04 */
[----:B------:R-:W-:Y:S04]  /*0bd0*/  STG.E.128 desc[UR4][R20.64+0x1000], R12 ;  /* 0x0010000c14007986 */ /* 0x000fe8000c101d04 */
[----:B------:R-:W-:Y:S01]  /*0be0*/  STG.E.128 desc[UR4][R20.64+0x1800], R16 ;  /* 0x0018001014007986 */ /* 0x000fe2000c101d04 */
[----:B------:R-:W-:Y:S05]  /*0bf0*/  EXIT ;  /* 0x000000000000794d */ /* 0x000fea0003800000 */
.L_x_14464:
        /* <DEDUP_REMOVED lines=16> */
.L_x_32453:


//--------------------- .text._ZN2at6native29vectorized_elementwise_kernelILi4ENS0_13AUnaryFunctorIlllZZZNS0_21heaviside_kernel_cudaERNS_18TensorIteratorBaseEENKUlvE_clEvENKUlvE2_clEvEUlllE_EESt5arrayIPcLm2EEEEviT0_T1_ --------------------------
	.section	.text._ZN2at6native29vectorized_elementwise_kernelILi4ENS0_13AUnaryFunctorIlllZZZNS0_21heaviside_kernel_cudaERNS_18TensorIteratorBaseEENKUlvE_clEvENKUlvE2_clEvEUlllE_EESt5arrayIPcLm2EEEEviT0_T1_,"ax",@progbits
	.align	128
        .global         _ZN2at6native29vectorized_elementwise_kernelILi4ENS0_13AUnaryFunctorIlllZZZNS0_21heaviside_kernel_cudaERNS_18TensorIteratorBaseEENKUlvE_clEvENKUlvE2_clEvEUlllE_EESt5arrayIPcLm2EEEEviT0_T1_
        .type           _ZN2at6native29vectorized_elementwise_kernelILi4ENS0_13AUnaryFunctorIlllZZZNS0_21heaviside_kernel_cudaERNS_18TensorIteratorBaseEENKUlvE_clEvENKUlvE2_clEvEUlllE_EESt5arrayIPcLm2EEEEviT0_T1_,@function
        .size           _ZN2at6native29vectorized_elementwise_kernelILi4ENS0_13AUnaryFunctorIlllZZZNS0_21heaviside_kernel_cudaERNS_18TensorIteratorBaseEENKUlvE_clEvENKUlvE2_clEvEUlllE_EESt5arrayIPcLm2EEEEviT0_T1_,(.L_x_32454 - _ZN2at6native29vectorized_elementwise_kernelILi4ENS0_13AUnaryFunctorIlllZZZNS0_21heaviside_kernel_cudaERNS_18TensorIteratorBaseEENKUlvE_clEvENKUlvE2_clEvEUlllE_EESt5arrayIPcLm2EEEEviT0_T1_)
        .other          _ZN2at6native29vectorized_elementwise_kernelILi4ENS0_13AUnaryFunctorIlllZZZNS0_21heaviside_kernel_cudaERNS_18TensorIteratorBaseEENKUlvE_clEvENKUlvE2_clEvEUlllE_EESt5arrayIPcLm2EEEEviT0_T1_,@"STO_CUDA_ENTRY STV_DEFAULT"
_ZN2at6native29vectorized_elementwise_kernelILi4ENS0_13AUnaryFunctorIlllZZZNS0_21heaviside_kernel_cudaERNS_18TensorIteratorBaseEENKUlvE_clEvENKUlvE2_clEvEUlllE_EESt5arrayIPcLm2EEEEviT0_T1_:
.text._ZN2at6native29vectorized_elementwise_kernelILi4ENS0_13AUnaryFunctorIlllZZZNS0_21heaviside_kernel_cudaERNS_18TensorIteratorBaseEENKUlvE_clEvENKUlvE2_clEvEUlllE_EESt5arrayIPcLm2EEEEviT0_T1_:
        /* <DEDUP_REMOVED lines=103> */
.L_x_14468:
[----:B------:R-:W-:-:S13]  /*0670*/  ISETP.GE.U32.AND P0, PT, R3, R2, PT ;  /* 0x000000020300720c */ /* 0x000fda0003f06070 */
[----:B------:R-:W-:Y:S05]  /*0680*/  @P0 BRA `(.L_x_14470) ;  /* 0x0000000000300947 */ /* 0x000fea0003800000 */
[----:B0-----:R-:W0:Y:S01]  /*0690*/  LDC.64 R6, c[0x0][0x398] ;  /* 0x0000e600ff067b82 */ /* 0x001e220000000a00 */
[----:B------:R-:W-:Y:S02]  /*06a0*/  IMAD.IADD R9, R0, 0x1, R3 ;  /* 0x0000000100097824 */ /* 0x000fe400078e0203 */
[----:B------:R-:W-:Y:S02]  /*06b0*/  VIADD R3, R3, 0x80 ;  /* 0x0000008003037836 */ /* 0x000fe40000000000 */
[----:B0-----:R-:W-:-:S05]  /*06c0*/  IMAD.WIDE.U32 R6, R9, 0x8, R6 ;  /* 0x0000000809067825 */ /* 0x001fca00078e0006 */
[----:B------:R1:W-:Y:S02]  /*06d0*/  STG.E.64 desc[UR4][R6.64], R10 ;  /* 0x0000000a06007986 */ /* 0x0003e4000c101b04 */
.L_x_14469:
[----:B------:R-:W-:-:S13]  /*06e0*/  ISETP.GE.U32.AND P0, PT, R3, R2, PT ;  /* 0x000000020300720c */ /* 0x000fda0003f06070 */
[----:B------:R-:W-:Y:S05]  /*06f0*/  @P0 BRA `(.L_x_14471) ;  /* 0x0000000000300947 */ /* 0x000fea0003800000 */
[----:B01----:R-:W0:Y:S01]  /*0700*/  LDC.64 R6, c[0x0][0x398] ;  /* 0x0000e600ff067b82 */ /* 0x003e220000000a00 */
[----:B------:R-:W-:Y:S02]  /*0710*/  IMAD.IADD R9, R0, 0x1, R3 ;  /* 0x0000000100097824 */ /* 0x000fe400078e0203 */
[----:B------:R-:W-:Y:S02]  /*0720*/  VIADD R3, R3, 0x80 ;  /* 0x0000008003037836 */ /* 0x000fe40000000000 */
[----:B0-----:R-:W-:-:S05]  /*0730*/  IMAD.WIDE.U32 R6, R9, 0x8, R6 ;  /* 0x0000000809067825 */ /* 0x001fca00078e0006 */
[----:B------:R1:W-:Y:S02]  /*0740*/  STG.E.64 desc[UR4][R6.64], R12 ;  /* 0x0000000c06007986 */ /* 0x0003e4000c101b04 */
.L_x_14470:
[----:B------:R-:W-:-:S13]  /*0750*/  ISETP.GE.U32.AND P0, PT, R3, R2, PT ;  /* 0x000000020300720c */ /* 0x000fda0003f06070 */
[----:B------:R-:W-:Y:S05]  /*0760*/  @P0 BRA `(.L_x_14472) ;  /* 0x0000000000340947 */ /* 0x000fea0003800000 */
[----:B01----:R-:W0:Y:S01]  /*0770*/  LDC.64 R6, c[0x0][0x398] ;  /* 0x0000e600ff067b82 */ /* 0x003e220000000a00 */
[----:B------:R-:W-:Y:S02]  /*0780*/  IMAD.IADD R9, R0, 0x1, R3 ;  /* 0x0000000100097824 */ /* 0x000fe400078e0203 */
[----:B------:R-:W-:Y:S02]  /*0790*/  VIADD R3, R3, 0x80 ;  /* 0x0000008003037836 */ /* 0x000fe40000000000 */
[----:B0-----:R-:W-:-:S05]  /*07a0*/  IMAD.WIDE.U32 R6, R9, 0x8, R6 ;  /* 0x0000000809067825 */ /* 0x001fca00078e0006 */
[----:B------:R2:W-:Y:S02]  /*07b0*/  STG.E.64 desc[UR4][R6.64], R16 ;  /* 0x0000001006007986 */ /* 0x0005e4000c101b04 */
.L_x_14471:
        /* <DEDUP_REMOVED lines=8> */
.L_x_14472:
[----:B------:R-:W-:Y:S05]  /*0840*/  BSYNC.RELIABLE B1 ;  /* 0x0000000000017941 */ /* 0x000fea0003800100 */
.L_x_14467:
[----:B------:R-:W-:-:S13]  /*0850*/  ISETP.GE.U32.AND P0, PT, R3, R2, PT ;  /* 0x000000020300720c */ /* 0x000fda0003f06070 */
[----:B012---:R-:W0:Y:S01]  /*0860*/  @!P0 LDC.64 R6, c[0x0][0x398] ;  /* 0x0000e600ff068b82 */ /* 0x007e220000000a00 */
[----:B------:R-:W-:Y:S02]  /*0870*/  @!P0 IMAD.IADD R9, R0, 0x1, R3 ;  /* 0x0000000100098824 */ /* 0x000fe400078e0203 */
[----:B------:R-:W-:Y:S02]  /*0880*/  @!P0 VIADD R3, R3, 0x80 ;  /* 0x0000008003038836 */ /* 0x000fe40000000000 */
[----:B0-----:R-:W-:-:S05]  /*0890*/  @!P0 IMAD.WIDE.U32 R6, R9, 0x8, R6 ;  /* 0x0000000809068825 */ /* 0x001fca00078e0006 */
[----:B------:R3:W-:Y:S02]  /*08a0*/  @!P0 STG.E.64 desc[UR4][R6.64], R20 ;  /* 0x0000001406008986 */ /* 0x0007e4000c101b04 */
.L_x_14473:
[----:B------:R-:W-:Y:S05]  /*08b0*/  BSYNC.RECONVERGENT B0 ;  /* 0x0000000000007941 */ /* 0x000fea0003800200 */
.L_x_14466:
        /* <DEDUP_REMOVED lines=8> */
.L_x_14465:
[----:B------:R-:W0:Y:S01]  /*0940*/  S2R R25, SR_TID.X ;  /* 0x0000000000197919 */ /* 0x000e220000002100 */
[----:B------:R-:W1:Y:S01]  /*0950*/  LDC.64 R2, c[0x0][0x3a0] ;  /* 0x0000e800ff027b82 */ /* 0x000e620000000a00 */
[----:B------:R-:W2:Y:S07]  /*0960*/  LDCU.64 UR6, c[0x0][0x390] ;  /* 0x00007200ff0677ac */ /* 0x000eae0008000a00 */
[----:B------:R-:W3:Y:S01]  /*0970*/  LDC.64 R20, c[0x0][0x398] ;  /* 0x0000e600ff147b82 */ /* 0x000ee20000000a00 */
[----:B-1----:R-:W-:-:S04]  /*0980*/  IMAD.WIDE.U32 R2, R0, 0x8, R2 ;  /* 0x0000000800027825 */ /* 0x002fc800078e0002 */
[----:B0-----:R-:W-:-:S05]  /*0990*/  IMAD.WIDE.U32 R22, R25, 0x20, R2 ;  /* 0x0000002019167825 */ /* 0x001fca00078e0002 */
[----:B------:R-:W4:Y:S04]  /*09a0*/  LDG.E.ENL2.256 R16, R4, desc[UR4][R22.64] ;  /* 0xfe0000041604797e */ /* 0x000f280008121910 */
[----:B------:R-:W5:Y:S01]  /*09b0*/  LDG.E.ENL2.256 R8, R12, desc[UR4][R22.64+0x1000] ;  /* 0xfe008004160c797e */ /* 0x000f620008121908 */
[----:B--2---:R-:W-:Y:S02]  /*09c0*/  UISETP.GT.U32.AND UP0, UPT, UR6, URZ, UPT ;  /* 0x000000ff0600728c */ /* 0x004fe4000bf04070 */
[----:B------:R-:W-:Y:S01]  /*09d0*/  ISETP.NE.U32.AND P0, PT, RZ, UR6, PT ;  /* 0x00000006ff007c0c */ /* 0x000fe2000bf05070 */
[----:B---3--:R-:W-:Y:S01]  /*09e0*/  IMAD.WIDE.U32 R20, R0, 0x8, R20 ;  /* 0x0000000800147825 */ /* 0x008fe200078e0014 */
[----:B------:R-:W-:Y:S02]  /*09f0*/  UISETP.GT.AND.EX UP0, UPT, UR7, URZ, UPT, UP0 ;  /* 0x000000ff0700728c */ /* 0x000fe4000bf04300 */
[----:B------:R-:W-:-:S02]  /*0a00*/  ISETP.NE.AND.EX P0, PT, RZ, UR7, PT, P0 ;  /* 0x00000007ff007c0c */ /* 0x000fc4000bf05300 */
[----:B------:R-:W-:Y:S01]  /*0a10*/  USEL UR6, URZ, 0x1, !UP0 ;  /* 0x00000001ff067887 */ /* 0x000fe2000c000000 */
[----:B------:R-:W-:Y:S01]  /*0a20*/  IMAD.WIDE.U32 R20, R25, 0x20, R20 ;  /* 0x0000002019147825 */ /* 0x000fe200078e0014 */
[----:B----4-:R-:W-:Y:S02]  /*0a30*/  SEL R7, R7, RZ, !P0 ;  /* 0x000000ff07077207 */ /* 0x010fe40004000000 */
[----:B------:R-:W-:Y:S02]  /*0a40*/  SEL R19, R19, RZ, !P0 ;  /* 0x000000ff13137207 */ /* 0x000fe40004000000 */
[----:B------:R-:W-:Y:S02]  /*0a50*/  SEL R2, R4, UR6, !P0 ;  /* 0x0000000604027c07 */ /* 0x000fe4000c000000 */
[----:B------:R-:W-:Y:S02]  /*0a60*/  SEL R3, R5, RZ, !P0 ;  /* 0x000000ff05037207 */ /* 0x000fe40004000000 */
[----:B------:R-:W-:-:S02]  /*0a70*/  SEL R0, R6, UR6, !P0 ;  /* 0x0000000606007c07 */ /* 0x000fc4000c000000 */
[----:B-----5:R-:W-:Y:S01]  /*0a80*/  SEL R23, R11, RZ, !P0 ;  /* 0x000000ff0b177207 */ /* 0x020fe20004000000 */
[----:B------:R-:W-:Y:S01]  /*0a90*/  IMAD.MOV.U32 R11, RZ, RZ, R7 ;  /* 0x000000ffff0b7224 */ /* 0x000fe200078e0007 */
[----:B------:R-:W-:Y:S01]  /*0aa0*/  SEL R4, R16, UR6, !P0 ;  /* 0x0000000610047c07 */ /* 0x000fe2000c000000 */
[----:B------:R-:W-:Y:S01]  /*0ab0*/  IMAD.MOV.U32 R7, RZ, RZ, R19 ;  /* 0x000000ffff077224 */ /* 0x000fe200078e0013 */
[----:B------:R-:W-:Y:S01]  /*0ac0*/  SEL R5, R17, RZ, !P0 ;  /* 0x000000ff11057207 */ /* 0x000fe20004000000 */
[----:B------:R-:W-:Y:S01]  /*0ad0*/  IMAD.MOV.U32 R19, RZ, RZ, R23 ;  /* 0x000000ffff137224 */ /* 0x000fe200078e0017 */
[----:B------:R-:W-:Y:S02]  /*0ae0*/  SEL R6, R18, UR6, !P0 ;  /* 0x0000000612067c07 */ /* 0x000fe4000c000000 */
[----:B------:R-:W-:Y:S01]  /*0af0*/  SEL R16, R8, UR6, !P0 ;  /* 0x0000000608107c07 */ /* 0x000fe2000c000000 */
[----:B------:R-:W-:Y:S01]  /*0b00*/  IMAD.MOV.U32 R8, RZ, RZ, R2 ;  /* 0x000000ffff087224 */ /* 0x000fe200078e0002 */
[----:B------:R-:W-:Y:S01]  /*0b10*/  SEL R17, R9, RZ, !P0 ;  /* 0x000000ff09117207 */ /* 0x000fe20004000000 */
[----:B------:R-:W-:Y:S01]  /*0b20*/  IMAD.MOV.U32 R9, RZ, RZ, R3 ;  /* 0x000000ffff097224 */ /* 0x000fe200078e0003 */
[----:B------:R-:W-:Y:S01]  /*0b30*/  SEL R18, R10, UR6, !P0 ;  /* 0x000000060a127c07 */ /* 0x000fe2000c000000 */
[----:B------:R-:W-:Y:S01]  /*0b40*/  IMAD.MOV.U32 R10, RZ, RZ, R0 ;  /* 0x000000ffff0a7224 */ /* 0x000fe200078e0000 */
[----:B------:R-:W-:-:S02]  /*0b50*/  SEL R12, R12, UR6, !P0 ;  /* 0x000000060c0c7c07 */ /* 0x000fc4000c000000 */
[----:B------:R-:W-:Y:S02]  /*0b60*/  SEL R13, R13, RZ, !P0 ;  /* 0x000000ff0d0d7207 */ /* 0x000fe40004000000 */
[----:B------:R-:W-:Y:S01]  /*0b70*/  SEL R14, R14, UR6, !P0 ;  /* 0x000000060e0e7c07 */ /* 0x000fe2000c000000 */
[----:B------:R-:W-:Y:S01]  /*0b80*/  STG.E.ENL2.256 desc[UR4][R20.64], R8, R4 ;  /* 0xf80000081404797f */ /* 0x000fe2000f121804 */
[----:B------:R-:W-:-:S05]  /*0b90*/  SEL R15, R15, RZ, !P0 ;  /* 0x000000ff0f0f7207 */ /* 0x000fca0004000000 */
[----:B------:R-:W-:Y:S01]  /*0ba0*/  STG.E.ENL2.256 desc[UR4][R20.64+0x1000], R12, R16 ;  /* 0xf800800c1410797f */ /* 0x000fe2000f121804 */
[----:B------:R-:W-:Y:S05]  /*0bb0*/  EXIT ;  /* 0x000000000000794d */ /* 0x000fea0003800000 */
.L_x_14474:
        /* <DEDUP_REMOVED lines=12> */
.L_x_32454:


//--------------------- .text._ZN2at6native29vectorized_elementwise_kernelILi8ENS0_13AUnaryFunctorIlllZZZNS0_21heaviside_kernel_cudaERNS_18TensorIteratorBaseEENKUlvE_clEvENKUlvE2_clEvEUlllE_EESt5arrayIPcLm2EEEEviT0_T1_ --------------------------
	.section	.text._ZN2at6native29vectorized_elementwise_kernelILi8ENS0_13AUnaryFunctorIlllZZZNS0_21heaviside_kernel_cudaERNS_18TensorIteratorBaseEENKUlvE_clEvENKUlvE2_clEvEUlllE_EESt5arrayIPcLm2EEEEviT0_T1_,"ax",@progbits
	.align	128
        .global         _ZN2at6native29vectorized_elementwise_kernelILi8ENS0_13AUnaryFunctorIlllZZZNS0_21heaviside_kernel_cudaERNS_18TensorIteratorBaseEENKUlvE_clEvENKUlvE2_clEvEUlllE_EESt5arrayIPcLm2EEEEviT0_T1_
        .type           _ZN2at6native29vectorized_elementwise_kernelILi8ENS0_13AUnaryFunctorIlllZZZNS0_21heaviside_kernel_cudaERNS_18TensorIteratorBaseEENKUlvE_clEvENKUlvE2_clEvEUlllE_EESt5arrayIPcLm2EEEEviT0_T1_,@function
        .size           _ZN2at6native29vectorized_elementwise_kernelILi8ENS0_13AUnaryFunctorIlllZZZNS0_21heaviside_kernel_cudaERNS_18TensorIteratorBaseEENKUlvE_clEvENKUlvE2_clEvEUlllE_EESt5arrayIPcLm2EEEEviT0_T1_,(.L_x_32455 - _ZN2at6native29vectorized_elementwise_kernelILi8ENS0_13AUnaryFunctorIlllZZZNS0_21heaviside_kernel_cudaERNS_18TensorIteratorBaseEENKUlvE_clEvENKUlvE2_clEvEUlllE_EESt5arrayIPcLm2EEEEviT0_T1_)
        .other          _ZN2at6native29vectorized_elementwise_kernelILi8ENS0_13AUnaryFunctorIlllZZZNS0_21heaviside_kernel_cudaERNS_18TensorIteratorBaseEENKUlvE_clEvENKUlvE2_clEvEUlllE_EESt5arrayIPcLm2EEEEviT0_T1_,@"STO_CUDA_ENTRY STV_DEFAULT"
_ZN2at6native29vectorized_elementwise_kernelILi8ENS0_13AUnaryFunctorIlllZZZNS0_21heaviside_kernel_cudaERNS_18TensorIteratorBaseEENKUlvE_clEvENKUlvE2_clEvEUlllE_EESt5arrayIPcLm2EEEEviT0_T1_:
.text._ZN2at6native29vectorized_elementwise_kernelILi8ENS0_13AUnaryFunctorIlllZZZNS0_21heaviside_kernel_cudaERNS_18TensorIteratorBaseEENKUlvE_clEvENKUlvE2_clEvEUlllE_EESt5arrayIPcLm2EEEEviT0_T1_:
        /* <DEDUP_REMOVED lines=103> */
.L_x_14478:
[----:B------:R-:W-:-:S13]  /*0670*/  ISETP.GE.U32.AND P0, PT, R3, R2, PT ;  /* 0x000000020300720c */ /* 0x000fda0003f06070 */
[----:B------:R-:W-:Y:S05]  /*0680*/  @P0 BRA `(.L_x_14480) ;  /* 0x0000000000300947 */ /* 0x000fea0003800000 */
[----:B0-----:R-:W0:Y:S01]  /*0690*/  LDC.64 R6, c[0x0][0x398] ;  /* 0x0000e600ff067b82 */ /* 0x001e220000000a00 */
[----:B------:R-:W-:Y:S02]  /*06a0*/  IMAD.IADD R9, R0, 0x1, R3 ;  /* 0x0000000100097824 */ /* 0x000fe400078e0203 */
[----:B------:R-:W-:Y:S02]  /*06b0*/  VIADD R3, R3, 0x80 ;  /* 0x0000008003037836 */ /* 0x000fe40000000000 */
[----:B0-----:R-:W-:-:S05]  /*06c0*/  IMAD.WIDE.U32 R6, R9, 0x8, R6 ;  /* 0x0000000809067825 */ /* 0x001fca00078e0006 */
[----:B------:R1:W-:Y:S02]  /*06d0*/  STG.E.64 desc[UR4][R6.64], R10 ;  /* 0x0000000a06007986 */ /* 0x0003e4000c101b04 */
.L_x_14479:
[----:B------:R-:W-:-:S13]  /*06e0*/  ISETP.GE.U32.AND P0, PT, R3, R2, PT ;  /* 0x000000020300720c */ /* 0x000fda0003f06070 */
[----:B------:R-:W-:Y:S05]  /*06f0*/  @P0 BRA `(.L_x_14481) ;  /* 0x0000000000300947 */ /* 0x000fea0003800000 */
[----:B01----:R-:W0:Y:S01]  /*0700*/  LDC.64 R6, c[0x0][0x398] ;  /* 0x0000e600ff067b82 */ /* 0x003e220000000a00 */
[----:B------:R-:W-:Y:S02]  /*0710*/  IMAD.IADD R9, R0, 0x1, R3 ;  /* 0x0000000100097824 */ /* 0x000fe400078e0203 */
[----:B------:R-:W-:Y:S02]  /*0720*/  VIADD R3, R3, 0x80 ;  /* 0x0000008003037836 */ /* 0x000fe40000000000 */
[----:B0-----:R-:W-:-:S05]  /*0730*/  IMAD.WIDE.U32 R6, R9, 0x8, R6 ;  /* 0x0000000809067825 */ /* 0x001fca00078e0006 */
[----:B------:R1:W-:Y:S02]  /*0740*/  STG.E.64 desc[UR4][R6.64], R12 ;  /* 0x0000000c06007986 */ /* 0x0003e4000c101b04 */
.L_x_14480:
[----:B------:R-:W-:-:S13]  /*0750*/  ISETP.GE.U32.AND P0, PT, R3, R2, PT ;  /* 0x000000020300720c */ /* 0x000fda0003f06070 */
[----:B------:R-:W-:Y:S05]  /*0760*/  @P0 BRA `(.L_x_14482) ;  /* 0x0000000000340947 */ /* 0x000fea0003800000 */
[----:B01----:R-:W0:Y:S01]  /*0770*/  LDC.64 R6, c[0x0][0x398] ;  /* 0x0000e600ff067b82 */ /* 0x003e220000000a00 */
[----:B------:R-:W-:Y:S02]  /*0780*/  IMAD.IADD R9, R0, 0x1, R3 ;  /* 0x0000000100097824 */ /* 0x000fe400078e0203 */
[----:B------:R-:W-:Y:S02]  /*0790*/  VIADD R3, R3, 0x80 ;  /* 0x0000008003037836 */ /* 0x000fe40000000000 */
[----:B0-----:R-:W-:-:S05]  /*07a0*/  IMAD.WIDE.U32 R6, R9, 0x8, R6 ;  /* 0x0000000809067825 */ /* 0x001fca00078e0006 */
[----:B------:R2:W-:Y:S02]  /*07b0*/  STG.E.64 desc[UR4][R6.64], R16 ;  /* 0x0000001006007986 */ /* 0x0005e4000c101b04 */
.L_x_14481:
        /* <DEDUP_REMOVED lines=8> */
.L_x_14482:
[----:B------:R-:W-:Y:S05]  /*0840*/  BSYNC.RELIABLE B1 ;  /* 0x0000000000017941 */ /* 0x000fea0003800100 */
.L_x_14477:
[----:B------:R-:W-:-:S13]  /*0850*/  ISETP.GE.U32.AND P0, PT, R3, R2, PT ;  /* 0x000000020300720c */ /* 0x000fda0003f06070 */
[----:B012---:R-:W0:Y:S01]  /*0860*/  @!P0 LDC.64 R6, c[0x0][0x398] ;  /* 0x0000e600ff068b82 */ /* 0x007e220000000a00 */
[----:B------:R-:W-:Y:S02]  /*0870*/  @!P0 IMAD.IADD R9, R0, 0x1, R3 ;  /* 0x0000000100098824 */ /* 0x000fe400078e0203 */
[----:B------:R-:W-:Y:S02]  /*0880*/  @!P0 VIADD R3, R3, 0x80 ;  /* 0x0000008003038836 */ /* 0x000fe40000000000 */
[----:B0-----:R-:W-:-:S05]  /*0890*/  @!P0 IMAD.WIDE.U32 R6, R9, 0x8, R6 ;  /* 0x0000000809068825 */ /* 0x001fca00078e0006 */
[----:B------:R3:W-:Y:S02]  /*08a0*/  @!P0 STG.E.64 desc[UR4][R6.64], R20 ;  /* 0x0000001406008986 */ /* 0x0007e4000c101b04 */
.L_x_14483:
[----:B------:R-:W-:Y:S05]  /*08b0*/  BSYNC.RECONVERGENT B0 ;  /* 0x0000000000007941 */ /* 0x000fea0003800200 */
.L_x_14476:
        /* <DEDUP_REMOVED lines=8> */
.L_x_14475:
        /* <DEDUP_REMOVED lines=40> */
.L_x_14484:
        /* <DEDUP_REMOVED lines=12> */
.L_x_32455:


//--------------------- .text._ZN2at6native18elementwise_kernelILi128ELi4EZNS0_15gpu_kernel_implINS0_13BinaryFunctorIiiiZZZNS0_21heaviside_kernel_cudaERNS_18TensorIteratorBaseEENKUlvE_clEvENKUlvE1_clEvEUliiE_EEEEvS5_RKT_EUliE_EEviT1_ --------------------------
	.section	.text._ZN2at6native18elementwise_kernelILi128ELi4EZNS0_15gpu_kernel_implINS0_13BinaryFunctorIiiiZZZNS0_21heaviside_kernel_cudaERNS_18TensorIteratorBaseEENKUlvE_clEvENKUlvE1_clEvEUliiE_EEEEvS5_RKT_EUliE_EEviT1_,"ax",@progbits
	.align	128
        .global         _ZN2at6native18elementwise_kernelILi128ELi4EZNS0_15gpu_kernel_implINS0_13BinaryFunctorIiiiZZZNS0_21heaviside_kernel_cudaERNS_18TensorIteratorBaseEENKUlvE_clEvENKUlvE1_clEvEUliiE_EEEEvS5_RKT_EUliE_EEviT1_
        .type           _ZN2at6native18elementwise_kernelILi128ELi4EZNS0_15gpu_kernel_implINS0_13BinaryFunctorIiiiZZZNS0_21heaviside_kernel_cudaERNS_18TensorIteratorBaseEENKUlvE_clEvENKUlvE1_clEvEUliiE_EEEEvS5_RKT_EUliE_EEviT1_,@function
        .size           _ZN2at6native18elementwise_kernelILi128ELi4EZNS0_15gpu_kernel_implINS0_13BinaryFunctorIiiiZZZNS0_21heaviside_kernel_cudaERNS_18TensorIteratorBaseEENKUlvE_clEvENKUlvE1_clEvEUliiE_EEEEvS5_RKT_EUliE_EEviT1_,(.L_x_32456 - _ZN2at6native18elementwise_kernelILi128ELi4EZNS0_15gpu_kernel_implINS0_13BinaryFunctorIiiiZZZNS0_21heaviside_kernel_cudaERNS_18TensorIteratorBaseEENKUlvE_clEvENKUlvE1_clEvEUliiE_EEEEvS5_RKT_EUliE_EEviT1_)
        .other          _ZN2at6native18elementwise_kernelILi128ELi4EZNS0_15gpu_kernel_implINS0_13BinaryFunctorIiiiZZZNS0_21heaviside_kernel_cudaERNS_18TensorIteratorBaseEENKUlvE_clEvENKUlvE1_clEvEUliiE_EEEEvS5_RKT_EUliE_EEviT1_,@"STO_CUDA_ENTRY STV_DEFAULT"
_ZN2at6native18elementwise_kernelILi128ELi4EZNS0_15gpu_kernel_implINS0_13BinaryFunctorIiiiZZZNS0_21heaviside_kernel_cudaERNS_18TensorIteratorBaseEENKUlvE_clEvENKUlvE1_clEvEUliiE_EEEEvS5_RKT_EUliE_EEviT1_:
.text._ZN2at6native18elementwise_kernelILi128ELi4EZNS0_15gpu_kernel_implINS0_13BinaryFunctorIiiiZZZNS0_21heaviside_kernel_cudaERNS_18TensorIteratorBaseEENKUlvE_clEvENKUlvE1_clEvEUliiE_EEEEvS5_RKT_EUliE_EEviT1_:
        /* <DEDUP_REMOVED lines=371> */
.L_x_14487:
        /* <DEDUP_REMOVED lines=16> */
.L_x_14491:
[----:B------:R0:W5:Y:S01]  /*1830*/  LDG.E.U8 R19, desc[UR36][R2.64] ;  /* 0x0000002402137981 */ /* 0x000162000c1e1100 */
[----:B------:R-:W-:Y:S05]  /*1840*/  BRA `(.L_x_14493) ;  /* 0x0000000c002c7947 */ /* 0x000fea0003800000 */
.L_x_14490:
        /* <DEDUP_REMOVED lines=8> */
.L_x_14495:
[----:B------:R0:W5:Y:S01]  /*18d0*/  LDG.E R19, desc[UR36][R2.64] ;  /* 0x0000002402137981 */ /* 0x000162000c1e1900 */
[----:B------:R-:W-:Y:S05]  /*18e0*/  BRA `(.L_x_14493) ;  /* 0x0000000c00047947 */ /* 0x000fea0003800000 */
.L_x_14494:
[----:B------:R0:W5:Y:S01]  /*18f0*/  LDG.E.S16 R19, desc[UR36][R2.64] ;  /* 0x0000002402137981 */ /* 0x000162000c1e1700 */
[----:B------:R-:W-:Y:S05]  /*1900*/  BRA `(.L_x_14493) ;  /* 0x0000000800fc7947 */ /* 0x000fea0003800000 */
.L_x_14489:
        /* <DEDUP_REMOVED lines=9> */
.L_x_14497:
[----:B------:R-:W2:Y:S02]  /*19a0*/  LDG.E.U16 R2, desc[UR36][R2.64] ;  /* 0x0000002402027981 */ /* 0x000ea4000c1e1500 */
[----:B--2---:R-:W-:-:S06]  /*19b0*/  HADD2.F32 R19, -RZ, R2.H0_H0 ;  /* 0x20000002ff137230 */ /* 0x004fcc0000004100 */
[----:B------:R-:W0:Y:S01]  /*19c0*/  F2I.FTZ.TRUNC.NTZ R19, R19 ;  /* 0x0000001300137305 */ /* 0x000e22000021f100 */
[----:B------:R-:W-:Y:S05]  /*19d0*/  BRA `(.L_x_14493) ;  /* 0x0000000800c87947 */ /* 0x000fea0003800000 */
.L_x_14496:
        /* <DEDUP_REMOVED lines=9> */
.L_x_14499:
[----:B------:R-:W2:Y:S02]  /*1a70*/  LDG.E.U16 R2, desc[UR36][R2.64] ;  /* 0x0000002402027981 */ /* 0x000ea4000c1e1500 */
[----:B--2---:R-:W-:-:S06]  /*1a80*/  HADD2.F32 R19, -RZ, R2.H0_H0 ;  /* 0x20000002ff137230 */ /* 0x004fcc0000004100 */
[----:B------:R-:W0:Y:S01]  /*1a90*/  F2I.FTZ.TRUNC.NTZ R19, R19 ;  /* 0x0000001300137305 */ /* 0x000e22000021f100 */
[----:B------:R-:W-:Y:S05]  /*1aa0*/  BRA `(.L_x_14493) ;  /* 0x0000000800947947 */ /* 0x000fea0003800000 */
.L_x_14498:
[----:B------:R-:W2:Y:S02]  /*1ab0*/  LDG.E.64 R2, desc[UR36][R2.64] ;  /* 0x0000002402027981 */ /* 0x000ea4000c1e1b00 */
[----:B--2---:R0:W1:Y:S01]  /*1ac0*/  F2I.F64.TRUNC R19, R2 ;  /* 0x0000000200137311 */ /* 0x004062000030d100 */
[----:B------:R-:W-:Y:S05]  /*1ad0*/  BRA `(.L_x_14493) ;  /* 0x0000000800887947 */ /* 0x000fea0003800000 */
.L_x_14488:
        /* <DEDUP_REMOVED lines=12> */
.L_x_14502:
[----:B------:R-:W2:Y:S02]  /*1ba0*/  LDG.E.64 R2, desc[UR36][R2.64] ;  /* 0x0000002402027981 */ /* 0x000ea4000c1e1b00 */
[----:B--2---:R0:W1:Y:S01]  /*1bb0*/  F2I.F64.TRUNC R19, R2 ;  /* 0x0000000200137311 */ /* 0x004062000030d100 */
[----:B------:R-:W-:Y:S05]  /*1bc0*/  BRA `(.L_x_14493) ;  /* 0x00000008004c7947 */ /* 0x000fea0003800000 */
.L_x_14501:
        /* <DEDUP_REMOVED lines=24> */
[----:B------:R0:W1:Y:S01]  /*1d50*/  F2I.FTZ.TRUNC.NTZ R19, R5 ;  /* 0x0000000500137305 */ /* 0x000062000021f100 */
[----:B------:R-:W-:Y:S05]  /*1d60*/  BRA `(.L_x_14493) ;  /* 0x0000000400e47947 */ /* 0x000fea0003800000 */
.L_x_14504:
        /* <DEDUP_REMOVED lines=11> */
[----:B------:R0:W1:Y:S01]  /*1e20*/  F2I.FTZ.TRUNC.NTZ R19, R0 ;  /* 0x0000000000137305 */ /* 0x000062000021f100 */
[----:B------:R-:W-:Y:S05]  /*1e30*/  BRA `(.L_x_14493) ;  /* 0x0000000400b07947 */ /* 0x000fea0003800000 */
.L_x_14503:
[----:B------:R-:W2:Y:S02]  /*1e40*/  LDG.E.U16 R19, desc[UR36][R2.64] ;  /* 0x0000002402137981 */ /* 0x000ea4000c1e1500 */
[----:B--2---:R-:W-:-:S06]  /*1e50*/  SHF.L.U32 R19, R19, 0x10, RZ ;  /* 0x0000001013137819 */ /* 0x004fcc00000006ff */
[----:B------:R-:W0:Y:S01]  /*1e60*/  F2I.FTZ.TRUNC.NTZ R19, R19 ;  /* 0x0000001300137305 */ /* 0x000e22000021f100 */
[----:B------:R-:W-:Y:S05]  /*1e70*/  BRA `(.L_x_14493) ;  /* 0x0000000400a07947 */ /* 0x000fea0003800000 */
.L_x_14500:
        /* <DEDUP_REMOVED lines=10> */
.L_x_14507:
        /* <DEDUP_REMOVED lines=21> */
.L_x_14511:
[----:B------:R-:W-:Y:S05]  /*2070*/  BSYNC.RECONVERGENT B1 ;  /* 0x0000000000017941 */ /* 0x000fea0003800200 */
.L_x_14510:
[----:B------:R-:W-:Y:S01]  /*2080*/  IMAD.SHL.U32 R0, R0, 0x100000, RZ ;  /* 0x0010000000007824 */ /* 0x000fe200078e00ff */
[----:B------:R-:W-:-:S04]  /*2090*/  LEA R2, R2, 0x3b800000, 0x17 ;  /* 0x3b80000002027811 */ /* 0x000fc800078eb8ff */
[----:B------:R-:W-:-:S07]  /*20a0*/  LOP3.LUT R19, R2, R0, R19, 0xfe, !PT ;  /* 0x0000000002137212 */ /* 0x000fce00078efe13 */
.L_x_14509:
[----:B------:R-:W-:Y:S05]  /*20b0*/  BSYNC.RECONVERGENT B0 ;  /* 0x0000000000007941 */ /* 0x000fea0003800200 */
.L_x_14508:
[----:B------:R-:W1:Y:S01]  /*20c0*/  F2I.FTZ.TRUNC.NTZ R19, R19 ;  /* 0x0000001300137305 */ /* 0x000e62000021f100 */
[----:B------:R-:W-:Y:S05]  /*20d0*/  BRA `(.L_x_14493) ;  /* 0x0000000400087947 */ /* 0x000fea0003800000 */
.L_x_14506:
        /* <DEDUP_REMOVED lines=21> */
.L_x_14515:
[----:B------:R-:W-:Y:S05]  /*2230*/  BSYNC.RECONVERGENT B1 ;  /* 0x0000000000017941 */ /* 0x000fea0003800200 */
.L_x_14514:
[----:B------:R-:W-:Y:S01]  /*2240*/  IMAD.SHL.U32 R0, R0, 0x200000, RZ ;  /* 0x0020000000007824 */ /* 0x000fe200078e00ff */
[----:B------:R-:W-:-:S04]  /*2250*/  LEA R2, R2, 0x37800000, 0x17 ;  /* 0x3780000002027811 */ /* 0x000fc800078eb8ff */
[----:B------:R-:W-:-:S07]  /*2260*/  LOP3.LUT R19, R2, R0, R19, 0xfe, !PT ;  /* 0x0000000002137212 */ /* 0x000fce00078efe13 */
.L_x_14513:
[----:B------:R-:W-:Y:S05]  /*2270*/  BSYNC.RECONVERGENT B0 ;  /* 0x0000000000007941 */ /* 0x000fea0003800200 */
.L_x_14512:
[----:B------:R-:W2:Y:S01]  /*2280*/  F2I.FTZ.TRUNC.NTZ R19, R19 ;  /* 0x0000001300137305 */ /* 0x000ea2000021f100 */
[----:B------:R-:W-:Y:S05]  /*2290*/  BRA `(.L_x_14493) ;  /* 0x0000000000987947 */ /* 0x000fea0003800000 */
.L_x_14505:
[----:B------:R-:W-:-:S09]  /*22a0*/  UISETP.NE.AND UP0, UPT, UR4, 0x1c, UPT ;  /* 0x0000001c0400788c */ /* 0x000fd2000bf05270 */
[----:B------:R-:W-:Y:S05]  /*22b0*/  BRA.U !UP0, `(.L_x_14516) ;  /* 0x00000001088c7547 */ /* 0x000fea000b800000 */
[----:B------:R-:W-:-:S09]  /*22c0*/  UISETP.NE.AND UP0, UPT, UR4, 0x1d, UPT ;  /* 0x0000001d0400788c */ /* 0x000fd2000bf05270 */
[----:B------:R-:W-:Y:S05]  /*22d0*/  BRA.U !UP0, `(.L_x_14517) ;  /* 0x00000001087c7547 */ /* 0x000fea000b800000 */
[----:B------:R-:W-:-:S09]  /*22e0*/  UISETP.NE.AND UP0, UPT, UR4, 0x2c, UPT ;  /* 0x0000002c0400788c */ /* 0x000fd2000bf05270 */
[----:B------:R-:W-:Y:S05]  /*22f0*/  BRA.U !UP0, `(.L_x_14518) ;  /* 0x0000000108487547 */ /* 0x000fea000b800000 */
.L_x_14492:
        /* <DEDUP_REMOVED lines=16> */
.L_x_14519:
[----:B------:R-:W-:Y:S01]  /*2400*/  HFMA2 R19, -RZ, RZ, 0, 0 ;  /* 0x00000000ff137431 */ /* 0x000fe200000001ff */
[----:B------:R-:W-:Y:S06]  /*2410*/  BRA `(.L_x_14493) ;  /* 0x0000000000387947 */ /* 0x000fec0003800000 */
.L_x_14518:
        /* <DEDUP_REMOVED lines=8> */
.L_x_14521:
[----:B------:R-:W-:Y:S05]  /*24a0*/  BSYNC.RECONVERGENT B0 ;  /* 0x0000000000007941 */ /* 0x000fea0003800200 */
.L_x_14520:
[----:B------:R-:W4:Y:S01]  /*24b0*/  F2I.FTZ.TRUNC.NTZ R19, R19 ;  /* 0x0000001300137305 */ /* 0x000f22000021f100 */
[----:B------:R-:W-:Y:S05]  /*24c0*/  BRA `(.L_x_14493) ;  /* 0x00000000000c7947 */ /* 0x000fea0003800000 */
.L_x_14517:
[----:B------:R0:W5:Y:S01]  /*24d0*/  LDG.E R19, desc[UR36][R2.64] ;  /* 0x0000002402137981 */ /* 0x000162000c1e1900 */
[----:B------:R-:W-:Y:S05]  /*24e0*/  BRA `(.L_x_14493) ;  /* 0x0000000000047947 */ /* 0x000fea0003800000 */
.L_x_14516:
[----:B------:R3:W5:Y:S02]  /*24f0*/  LDG.E R19, desc[UR36][R2.64] ;  /* 0x0000002402137981 */ /* 0x000764000c1e1900 */
.L_x_14493:
[----:B------:R-:W0:Y:S01]  /*2500*/  LDCU.64 UR6, c[0x0][0x5f8] ;  /* 0x0000bf00ff0677ac */ /* 0x000e220008000a00 */
[----:B------:R-:W-:-:S04]  /*2510*/  UPRMT UR4, UR42, 0x9910, URZ ;  /* 0x000099102a047896 */ /* 0x000fc800080000ff */
[----:B------:R-:W-:Y:S01]  /*2520*/  UISETP.GT.AND UP0, UPT, UR4, 0x9, UPT ;  /* 0x000000090400788c */ /* 0x000fe2000bf04270 */
[----:B0--3--:R-:W-:-:S04]  /*2530*/  IADD3 R2, P0, PT, R18, UR6, RZ ;  /* 0x0000000612027c10 */ /* 0x009fc8000ff1e0ff */
        /* <DEDUP_REMOVED lines=12> */
.L_x_14525:
[----:B------:R0:W5:Y:S01]  /*2600*/  LDG.E.U8 R0, desc[UR36][R2.64] ;  /* 0x0000002402007981 */ /* 0x000162000c1e1100 */
[----:B------:R-:W-:Y:S05]  /*2610*/  BRA `(.L_x_14527) ;  /* 0x0000000c002c7947 */ /* 0x000fea0003800000 */
.L_x_14524:
        /* <DEDUP_REMOVED lines=8> */
.L_x_14529:
[----:B------:R3:W5:Y:S01]  /*26a0*/  LDG.E R0, desc[UR36][R2.64] ;  /* 0x0000002402007981 */ /* 0x000762000c1e1900 */
[----:B------:R-:W-:Y:S05]  /*26b0*/  BRA `(.L_x_14527) ;  /* 0x0000000c00047947 */ /* 0x000fea0003800000 */
.L_x_14528:
[----:B------:R0:W5:Y:S01]  /*26c0*/  LDG.E.S16 R0, desc[UR36][R2.64] ;  /* 0x0000002402007981 */ /* 0x000162000c1e1700 */
[----:B------:R-:W-:Y:S05]  /*26d0*/  BRA `(.L_x_14527) ;  /* 0x0000000800fc7947 */ /* 0x000fea0003800000 */
.L_x_14523:
[----:B------:R-:W-:-:S09]  /*26e0*/  UISETP.GT.AND UP0, UPT, UR4, 0x6, UPT ;  /* 0x000000060400788c */ /* 0x000fd2000bf04270 */
[----:B------:R-:W-:Y:S05]  /*26f0*/  BRA.U UP0, `(.L_x_14530) ;  /* 0x00000001002c7547 */ /* 0x000fea000b800000 */
[----:B------:R-:W-:-:S09]  /*2700*/  UISETP.NE.AND UP0, UPT, UR4, 0x5, UPT ;  /* 0x000000050400788c */ /* 0x000fd2000bf05270 */
[----:B------:R-:W-:Y:S05]  /*2710*/  BRA.U !UP0, `(.L_x_14531) ;  /* 0x0000000108147547 */ /* 0x000fea000b800000 */
[----:B------:R-:W-:-:S09]  /*2720*/  UISETP.NE.AND UP0, UPT, UR4, 0x6, UPT ;  /* 0x000000060400788c */ /* 0x000fd2000bf05270 */
[----:B------:R-:W-:Y:S05]  /*2730*/  BRA.U UP0, `(.L_x_14526) ;  /* 0x0000000900647547 */ /* 0x000fea000b800000 */
[----:B------:R-:W3:Y:S02]  /*2740*/  LDG.E R0, desc[UR36][R2.64] ;  /* 0x0000002402007981 */ /* 0x000ee4000c1e1900 */
[----:B---3--:R-:W0:Y:S01]  /*2750*/  F2I.FTZ.TRUNC.NTZ R0, R0 ;  /* 0x0000000000007305 */ /* 0x008e22000021f100 */
[----:B------:R-:W-:Y:S05]  /*2760*/  BRA `(.L_x_14527) ;  /* 0x0000000800d87947 */ /* 0x000fea0003800000 */
.L_x_14531:
[----:B------:R-:W3:Y:S02]  /*2770*/  LDG.E.U16 R2, desc[UR36][R2.64] ;  /* 0x0000002402027981 */ /* 0x000ee4000c1e1500 */
[----:B---3--:R-:W-:-:S06]  /*2780*/  HADD2.F32 R0, -RZ, R2.H0_H0 ;  /* 0x20000002ff007230 */ /* 0x008fcc0000004100 */
[----:B------:R-:W0:Y:S01]  /*2790*/  F2I.FTZ.TRUNC.NTZ R0, R0 ;  /* 0x0000000000007305 */ /* 0x000e22000021f100 */
[----:B------:R-:W-:Y:S05]  /*27a0*/  BRA `(.L_x_14527) ;  /* 0x0000000800c87947 */ /* 0x000fea0003800000 */
.L_x_14530:
[----:B------:R-:W-:-:S09]  /*27b0*/  UISETP.NE.AND UP0, UPT, UR4, 0x7, UPT ;  /* 0x000000070400788c */ /* 0x000fd2000bf05270 */
[----:B------:R-:W-:Y:S05]  /*27c0*/  BRA.U !UP0, `(.L_x_14532) ;  /* 0x00000001082c7547 */ /* 0x000fea000b800000 */
[----:B------:R-:W-:-:S09]  /*27d0*/  UISETP.NE.AND UP0, UPT, UR4, 0x8, UPT ;  /* 0x000000080400788c */ /* 0x000fd2000bf05270 */
[----:B------:R-:W-:Y:S05]  /*27e0*/  BRA.U !UP0, `(.L_x_14533) ;  /* 0x0000000108147547 */ /* 0x000fea000b800000 */
[----:B------:R-:W-:-:S09]  /*27f0*/  UISETP.NE.AND UP0, UPT, UR4, 0x9, UPT ;  /* 0x000000090400788c */ /* 0x000fd2000bf05270 */
[----:B------:R-:W-:Y:S05]  /*2800*/  BRA.U UP0, `(.L_x_14526) ;  /* 0x0000000900307547 */ /* 0x000fea000b800000 */
[----:B------:R-:W3:Y:S02]  /*2810*/  LDG.E R0, desc[UR36][R2.64] ;  /* 0x0000002402007981 */ /* 0x000ee4000c1e1900 */
[----:B---3--:R-:W0:Y:S01]  /*2820*/  F2I.FTZ.TRUNC.NTZ R0, R0 ;  /* 0x0000000000007305 */ /* 0x008e22000021f100 */
[----:B------:R-:W-:Y:S05]  /*2830*/  BRA `(.L_x_14527) ;  /* 0x0000000800a47947 */ /* 0x000fea0003800000 */
.L_x_14533:
[----:B------:R-:W3:Y:S02]  /*2840*/  LDG.E.U16 R2, desc[UR36][R2.64] ;  /* 0x0000002402027981 */ /* 0x000ee4000c1e1500 */
[----:B---3--:R-:W-:-:S06]  /*2850*/  HADD2.F32 R0, -RZ, R2.H0_H0 ;  /* 0x20000002ff007230 */ /* 0x008fcc0000004100 */
[----:B------:R-:W0:Y:S01]  /*2860*/  F2I.FTZ.TRUNC.NTZ R0, R0 ;  /* 0x0000000000007305 */ /* 0x000e22000021f100 */
[----:B------:R-:W-:Y:S05]  /*2870*/  BRA `(.L_x_14527) ;  /* 0x0000000800947947 */ /* 0x000fea0003800000 */
.L_x_14532:
[----:B------:R-:W3:Y:S02]  /*2880*/  LDG.E.64 R2, desc[UR36][R2.64] ;  /* 0x0000002402027981 */ /* 0x000ee4000c1e1b00 */
[----:B---3--:R0:W3:Y:S01]  /*2890*/  F2I.F64.TRUNC R0, R2 ;  /* 0x0000000200007311 */ /* 0x0080e2000030d100 */
[----:B------:R-:W-:Y:S05]  /*28a0*/  BRA `(.L_x_14527) ;  /* 0x0000000800887947 */ /* 0x000fea0003800000 */
.L_x_14522:
        /* <DEDUP_REMOVED lines=8> */
[----:B------:R-:W3:Y:S02]  /*2930*/  LDG.E.U8 R2, desc[UR36][R2.64] ;  /* 0x0000002402027981 */ /* 0x000ee4000c1e1100 */
[----:B---3--:R-:W-:-:S04]  /*2940*/  ISETP.NE.AND P0, PT, R2, RZ, PT ;  /* 0x000000ff0200720c */ /* 0x008fc80003f05270 */
[----:B------:R-:W-:Y:S01]  /*2950*/  SEL R0, RZ, 0x1, !P0 ;  /* 0x00000001ff007807 */ /* 0x000fe20004000000 */
[----:B------:R-:W-:Y:S08]  /*2960*/  BRA `(.L_x_14527) ;  /* 0x0000000800587947 */ /* 0x000ff00003800000 */
.L_x_14536:
[----:B------:R-:W3:Y:S02]  /*2970*/  LDG.E.64 R2, desc[UR36][R2.64] ;  /* 0x0000002402027981 */ /* 0x000ee4000c1e1b00 */
[----:B---3--:R0:W3:Y:S01]  /*2980*/  F2I.F64.TRUNC R0, R2 ;  /* 0x0000000200007311 */ /* 0x0080e2000030d100 */
[----:B------:R-:W-:Y:S05]  /*2990*/  BRA `(.L_x_14527) ;  /* 0x00000008004c7947 */ /* 0x000fea0003800000 */
.L_x_14535:
        /* <DEDUP_REMOVED lines=24> */
[----:B------:R-:W0:Y:S01]  /*2b20*/  F2I.FTZ.TRUNC.NTZ R0, R0 ;  /* 0x0000000000007305 */ /* 0x000e22000021f100 */
[----:B------:R-:W-:Y:S05]  /*2b30*/  BRA `(.L_x_14527) ;  /* 0x0000000400e47947 */ /* 0x000fea0003800000 */
.L_x_14538:
[----:B------:R-:W3:Y:S02]  /*2b40*/  LDG.E.U8 R2, desc[UR36][R2.64] ;  /* 0x0000002402027981 */ /* 0x000ee4000c1e1100 */
[C---:B---3--:R-:W-:Y:S01]  /*2b50*/  SHF.L.U32 R4, R2.reuse, 0x19, RZ ;  /* 0x0000001902047819 */ /* 0x048fe200000006ff */
        /* <DEDUP_REMOVED lines=9> */
[----:B------:R-:W0:Y:S01]  /*2bf0*/  F2I.FTZ.TRUNC.NTZ R0, R0 ;  /* 0x0000000000007305 */ /* 0x000e22000021f100 */
[----:B------:R-:W-:Y:S05]  /*2c00*/  BRA `(.L_x_14527) ;  /* 0x0000000400b07947 */ /* 0x000fea0003800000 */
.L_x_14537:
[----:B------:R-:W3:Y:S02]  /*2c10*/  LDG.E.U16 R0, desc[UR36][R2.64] ;  /* 0x0000002402007981 */ /* 0x000ee4000c1e1500 */
[----:B---3--:R-:W-:-:S06]  /*2c20*/  IMAD.U32 R0, R0, 0x10000, RZ ;  /* 0x0001000000007824 */ /* 0x008fcc00078e00ff */
[----:B------:R-:W0:Y:S01]  /*2c30*/  F2I.FTZ.TRUNC.NTZ R0, R0 ;  /* 0x0000000000007305 */ /* 0x000e22000021f100 */
[----:B------:R-:W-:Y:S05]  /*2c40*/  BRA `(.L_x_14527) ;  /* 0x0000000400a07947 */ /* 0x000fea0003800000 */
.L_x_14534:
        /* <DEDUP_REMOVED lines=10> */
.L_x_14541:
[----:B------:R-:W3:Y:S01]  /*2cf0*/  LDG.E.U8 R3, desc[UR36][R2.64] ;  /* 0x0000002402037981 */ /* 0x000ee2000c1e1100 */
[----:B------:R-:W-:Y:S01]  /*2d00*/  BSSY.RECONVERGENT B0, `(.L_x_14542) ;  /* 0x0000018000007945 */ /* 0x000fe20003800200 */
[----:B------:R-:W-:Y:S01]  /*2d10*/  IMAD.MOV.U32 R0, RZ, RZ, RZ ;  /* 0x000000ffff007224 */ /* 0x000fe200078e00ff */
        /* <DEDUP_REMOVED lines=18> */
.L_x_14545:
[----:B------:R-:W-:Y:S05]  /*2e40*/  BSYNC.RECONVERGENT B1 ;  /* 0x0000000000017941 */ /* 0x000fea0003800200 */
.L_x_14544:
[----:B------:R-:W-:Y:S01]  /*2e50*/  IMAD.SHL.U32 R0, R0, 0x100000, RZ ;  /* 0x0010000000007824 */ /* 0x000fe200078e00ff */
[----:B------:R-:W-:-:S04]  /*2e60*/  LEA R2, R2, 0x3b800000, 0x17 ;  /* 0x3b80000002027811 */ /* 0x000fc800078eb8ff */
[----:B------:R-:W-:-:S07]  /*2e70*/  LOP3.LUT R0, R2, R0, R7, 0xfe, !PT ;  /* 0x0000000002007212 */ /* 0x000fce00078efe07 */
.L_x_14543:
[----:B------:R-:W-:Y:S05]  /*2e80*/  BSYNC.RECONVERGENT B0 ;  /* 0x0000000000007941 */ /* 0x000fea0003800200 */
.L_x_14542:
[----:B------:R-:W0:Y:S01]  /*2e90*/  F2I.FTZ.TRUNC.NTZ R0, R0 ;  /* 0x0000000000007305 */ /* 0x000e22000021f100 */
[----:B------:R-:W-:Y:S05]  /*2ea0*/  BRA `(.L_x_14527) ;  /* 0x0000000400087947 */ /* 0x000fea0003800000 */
.L_x_14540:
        /* <DEDUP_REMOVED lines=21> */
.L_x_14549:
[----:B------:R-:W-:Y:S05]  /*3000*/  BSYNC.RECONVERGENT B1 ;  /* 0x0000000000017941 */ /* 0x000fea0003800200 */
.L_x_14548:
[----:B------:R-:W-:Y:S02]  /*3010*/  SHF.L.U32 R0, R0, 0x15, RZ ;  /* 0x0000001500007819 */ /* 0x000fe400000006ff */
[----:B------:R-:W-:-:S04]  /*3020*/  LEA R2, R2, 0x37800000, 0x17 ;  /* 0x3780000002027811 */ /* 0x000fc800078eb8ff */
[----:B------:R-:W-:-:S07]  /*3030*/  LOP3.LUT R0, R2, R0, R7, 0xfe, !PT ;  /* 0x0000000002007212 */ /* 0x000fce00078efe07 */
.L_x_14547:
[----:B------:R-:W-:Y:S05]  /*3040*/  BSYNC.RECONVERGENT B0 ;  /* 0x0000000000007941 */ /* 0x000fea0003800200 */
.L_x_14546:
[----:B------:R-:W0:Y:S01]  /*3050*/  F2I.FTZ.TRUNC.NTZ R0, R0 ;  /* 0x0000000000007305 */ /* 0x000e22000021f100 */
[----:B------:R-:W-:Y:S05]  /*3060*/  BRA `(.L_x_14527) ;  /* 0x0000000000987947 */ /* 0x000fea0003800000 */
.L_x_14539:
[----:B------:R-:W-:-:S09]  /*3070*/  UISETP.NE.AND UP0, UPT, UR4, 0x1c, UPT ;  /* 0x0000001c0400788c */ /* 0x000fd2000bf05270 */
[----:B------:R-:W-:Y:S05]  /*3080*/  BRA.U !UP0, `(.L_x_14550) ;  /* 0x00000001088c7547 */ /* 0x000fea000b800000 */
[----:B------:R-:W-:-:S09]  /*3090*/  UISETP.NE.AND UP0, UPT, UR4, 0x1d, UPT ;  /* 0x0000001d0400788c */ /* 0x000fd2000bf05270 */
[----:B------:R-:W-:Y:S05]  /*30a0*/  BRA.U !UP0, `(.L_x_14551) ;  /* 0x00000001087c7547 */ /* 0x000fea000b800000 */
[----:B------:R-:W-:-:S09]  /*30b0*/  UISETP.NE.AND UP0, UPT, UR4, 0x2c, UPT ;  /* 0x0000002c0400788c */ /* 0x000fd2000bf05270 */
[----:B------:R-:W-:Y:S05]  /*30c0*/  BRA.U !UP0, `(.L_x_14552) ;  /* 0x0000000108487547 */ /* 0x000fea000b800000 */
.L_x_14526:
[----:B------:R-:W-:Y:S01]  /*30d0*/  MOV R2, 0x0 ;  /* 0x0000000000027802 */ /* 0x000fe20000000f00 */
        /* <DEDUP_REMOVED lines=15> */
.L_x_14553:
[----:B------:R-:W-:Y:S01]  /*31d0*/  IMAD.MOV.U32 R0, RZ, RZ, RZ ;  /* 0x000000ffff007224 */ /* 0x000fe200078e00ff */
[----:B------:R-:W-:Y:S06]  /*31e0*/  BRA `(.L_x_14527) ;  /* 0x0000000000387947 */ /* 0x000fec0003800000 */
.L_x_14552:
[----:B------:R-:W3:Y:S01]  /*31f0*/  LDG.E.U8 R2, desc[UR36][R2.64] ;  /* 0x0000002402027981 */ /* 0x000ee2000c1e1100 */
[----:B------:R-:W-:Y:S01]  /*3200*/  BSSY.RECONVERGENT B0, `(.L_x_14554) ;  /* 0x0000007000007945 */ /* 0x000fe20003800200 */
[----:B------:R-:W-:Y:S01]  /*3210*/  IMAD.MOV.U32 R0, RZ, RZ, 0x400000 ;  /* 0x00400000ff007424 */ /* 0x000fe200078e00ff */
[----:B---3--:R-:W-:-:S13]  /*3220*/  ISETP.NE.AND P0, PT, R2, RZ, PT ;  /* 0x000000ff0200720c */ /* 0x008fda0003f05270 */
[----:B------:R-:W-:Y:S05]  /*3230*/  @!P0 BRA `(.L_x_14555) ;  /* 0x00000000000c8947 */ /* 0x000fea0003800000 */
[----:B------:R-:W-:-:S13]  /*3240*/  ISETP.NE.AND P0, PT, R2, 0xff, PT ;  /* 0x000000ff0200780c */ /* 0x000fda0003f05270 */
[----:B------:R-:W-:Y:S01]  /*3250*/  @!P0 MOV R0, 0x7f800001 ;  /* 0x7f80000100008802 */ /* 0x000fe20000000f00 */
[----:B------:R-:W-:-:S07]  /*3260*/  @P0 IMAD.SHL.U32 R0, R2, 0x800000, RZ ;  /* 0x0080000002000824 */ /* 0x000fce00078e00ff */
.L_x_14555:
[----:B------:R-:W-:Y:S05]  /*3270*/  BSYNC.RECONVERGENT B0 ;  /* 0x0000000000007941 */ /* 0x000fea0003800200 */
.L_x_14554:
[----:B------:R-:W0:Y:S01]  /*3280*/  F2I.FTZ.TRUNC.NTZ R0, R0 ;  /* 0x0000000000007305 */ /* 0x000e22000021f100 */
[----:B------:R-:W-:Y:S05]  /*3290*/  BRA `(.L_x_14527) ;  /* 0x00000000000c7947 */ /* 0x000fea0003800000 */
.L_x_14551:
[----:B------:R0:W5:Y:S01]  /*32a0*/  LDG.E R0, desc[UR36][R2.64] ;  /* 0x0000002402007981 */ /* 0x000162000c1e1900 */
[----:B------:R-:W-:Y:S05]  /*32b0*/  BRA `(.L_x_14527) ;  /* 0x0000000000047947 */ /* 0x000fea0003800000 */
.L_x_14550:
[----:B------:R0:W5:Y:S02]  /*32c0*/  LDG.E R0, desc[UR36][R2.64] ;  /* 0x0000002402007981 */ /* 0x000164000c1e1900 */
.L_x_14527:
[----:B------:R-:W0:Y:S01]  /*32d0*/  LDCU.64 UR6, c[0x0][0x5e8] ;  /* 0x0000bd00ff0677ac */ /* 0x000e220008000a00 */
[C---:B-12-45:R-:W-:Y:S01]  /*32e0*/  ISETP.NE.AND P1, PT, R19.reuse, RZ, PT ;  /* 0x000000ff1300720c */ /* 0x076fe20003f25270 */
[----:B0--3--:R-:W-:Y:S01]  /*32f0*/  IMAD.MOV.U32 R4, RZ, RZ, R0 ;  /* 0x000000ffff047224 */ /* 0x009fe200078e0000 */
[----:B------:R-:W-:Y:S01]  /*3300*/  ISETP.GT.AND P0, PT, R19, RZ, PT ;  /* 0x000000ff1300720c */ /* 0x000fe20003f04270 */
[----:B------:R-:W-:-:S04]  /*3310*/  UPRMT UR4, UR43, 0x9910, URZ ;  /* 0x000099102b047896 */ /* 0x000fc800080000ff */
[----:B------:R-:W-:-:S06]  /*3320*/  UISETP.GT.AND UP0, UPT, UR4, 0x9, UPT ;  /* 0x000000090400788c */ /* 0x000fcc000bf04270 */
[----:B------:R-:W-:Y:S02]  /*3330*/  @P1 SEL R4, RZ, 0x1, !P0 ;  /* 0x00000001ff041807 */ /* 0x000fe40004000000 */
        /* <DEDUP_REMOVED lines=13> */
.L_x_14559:
[----:B------:R1:W-:Y:S01]  /*3410*/  STG.E.U8 desc[UR36][R2.64], R4 ;  /* 0x0000000402007986 */ /* 0x0003e2000c101124 */
[----:B------:R-:W-:Y:S05]  /*3420*/  BRA `(.L_x_14561) ;  /* 0x0000000c003c7947 */ /* 0x000fea0003800000 */
.L_x_14558:
[----:B------:R-:W-:-:S09]  /*3430*/  UISETP.NE.AND UP0, UPT, UR4, 0x2, UPT ;  /* 0x000000020400788c */ /* 0x000fd2000bf05270 */
[----:B------:R-:W-:Y:S05]  /*3440*/  BRA.U !UP0, `(.L_x_14562) ;  /* 0x0000000108247547 */ /* 0x000fea000b800000 */
[----:B------:R-:W-:-:S09]  /*3450*/  UISETP.NE.AND UP0, UPT, UR4, 0x3, UPT ;  /* 0x000000030400788c */ /* 0x000fd2000bf05270 */
[----:B------:R-:W-:Y:S05]  /*3460*/  BRA.U !UP0, `(.L_x_14563) ;  /* 0x0000000108147547 */ /* 0x000fea000b800000 */
[----:B------:R-:W-:-:S09]  /*3470*/  UISETP.NE.AND UP0, UPT, UR4, 0x4, UPT ;  /* 0x000000040400788c */ /* 0x000fd2000bf05270 */
[----:B------:R-:W-:Y:S05]  /*3480*/  BRA.U UP0, `(.L_x_14560) ;  /* 0x0000000900907547 */ /* 0x000fea000b800000 */
[----:B------:R-:W-:-:S05]  /*3490*/  SHF.R.S32.HI R5, RZ, 0x1f, R4 ;  /* 0x0000001fff057819 */ /* 0x000fca0000011404 */
[----:B------:R4:W-:Y:S01]  /*34a0*/  STG.E.64 desc[UR36][R2.64], R4 ;  /* 0x0000000402007986 */ /* 0x0009e2000c101b24 */
[----:B------:R-:W-:Y:S05]  /*34b0*/  BRA `(.L_x_14561) ;  /* 0x0000000c00187947 */ /* 0x000fea0003800000 */
.L_x_14563:
[----:B------:R3:W-:Y:S01]  /*34c0*/  STG.E desc[UR36][R2.64], R4 ;  /* 0x0000000402007986 */ /* 0x0007e2000c101924 */
[----:B------:R-:W-:Y:S05]  /*34d0*/  BRA `(.L_x_14561) ;  /* 0x0000000c00107947 */ /* 0x000fea0003800000 */
.L_x_14562:
[----:B------:R2:W-:Y:S01]  /*34e0*/  STG.E.U16 desc[UR36][R2.64], R4 ;  /* 0x0000000402007986 */ /* 0x0005e2000c101524 */
[----:B------:R-:W-:Y:S05]  /*34f0*/  BRA `(.L_x_14561) ;  /* 0x0000000c00087947 */ /* 0x000fea0003800000 */
.L_x_14557:
[----:B------:R-:W-:-:S09]  /*3500*/  UISETP.GT.AND UP0, UPT, UR4, 0x6, UPT ;  /* 0x000000060400788c */ /* 0x000fd2000bf04270 */
[----:B------:R-:W-:Y:S05]  /*3510*/  BRA.U UP0, `(.L_x_14564) ;  /* 0x00000001002c7547 */ /* 0x000fea000b800000 */
[----:B------:R-:W-:-:S09]  /*3520*/  UISETP.NE.AND UP0, UPT, UR4, 0x5, UPT ;  /* 0x000000050400788c */ /* 0x000fd2000bf05270 */
[----:B------:R-:W-:Y:S05]  /*3530*/  BRA.U !UP0, `(.L_x_14565) ;  /* 0x0000000108147547 */ /* 0x000fea000b800000 */
[----:B------:R-:W-:-:S09]  /*3540*/  UISETP.NE.AND UP0, UPT, UR4, 0x6, UPT ;  /* 0x000000060400788c */ /* 0x000fd2000bf05270 */
[----:B------:R-:W-:Y:S05]  /*3550*/  BRA.U UP0, `(.L_x_14560) ;  /* 0x00000009005c7547 */ /* 0x000fea000b800000 */
[----:B------:R-:W-:-:S05]  /*3560*/  I2FP.F32.S32 R5, R4 ;  /* 0x0000000400057245 */ /* 0x000fca0000201400 */
[----:B------:R0:W-:Y:S01]  /*3570*/  STG.E desc[UR36][R2.64], R5 ;  /* 0x0000000502007986 */ /* 0x0001e2000c101924 */
[----:B------:R-:W-:Y:S05]  /*3580*/  BRA `(.L_x_14561) ;  /* 0x0000000800e47947 */ /* 0x000fea0003800000 */
.L_x_14565:
[----:B------:R-:W-:-:S04]  /*3590*/  I2FP.F32.S32 R0, R4 ;  /* 0x0000000400007245 */ /* 0x000fc80000201400 */
[----:B------:R-:W-:-:S05]  /*35a0*/  F2FP.F16.F32.PACK_AB R0, RZ, R0 ;  /* 0x00000000ff00723e */ /* 0x000fca00000000ff */
[----:B------:R0:W-:Y:S01]  /*35b0*/  STG.E.U16 desc[UR36][R2.64], R0 ;  /* 0x0000000002007986 */ /* 0x0001e2000c101524 */
[----:B------:R-:W-:Y:S05]  /*35c0*/  BRA `(.L_x_14561) ;  /* 0x0000000800d47947 */ /* 0x000fea0003800000 */
.L_x_14564:
[----:B------:R-:W-:-:S09]  /*35d0*/  UISETP.NE.AND UP0, UPT, UR4, 0x7, UPT ;  /* 0x000000070400788c */ /* 0x000fd2000bf05270 */
[----:B------:R-:W-:Y:S05]  /*35e0*/  BRA.U !UP0, `(.L_x_14566) ;  /* 0x0000000108347547 */ /* 0x000fea000b800000 */
[----:B------:R-:W-:-:S09]  /*35f0*/  UISETP.NE.AND UP0, UPT, UR4, 0x8, UPT ;  /* 0x000000080400788c */ /* 0x000fd2000bf05270 */
[----:B------:R-:W-:Y:S05]  /*3600*/  BRA.U !UP0, `(.L_x_14567) ;  /* 0x0000000108187547 */ /* 0x000fea000b800000 */
[----:B------:R-:W-:-:S09]  /*3610*/  UISETP.NE.AND UP0, UPT, UR4, 0x9, UPT ;  /* 0x000000090400788c */ /* 0x000fd2000bf05270 */
[----:B------:R-:W-:Y:S05]  /*3620*/  BRA.U UP0, `(.L_x_14560) ;  /* 0x0000000900287547 */ /* 0x000fea000b800000 */
[----:B------:R-:W-:Y:S01]  /*3630*/  HFMA2 R5, -RZ, RZ, 0, 0 ;  /* 0x00000000ff057431 */ /* 0x000fe200000001ff */
[----:B------:R-:W-:-:S05]  /*3640*/  I2FP.F32.S32 R4, R4 ;  /* 0x0000000400047245 */ /* 0x000fca0000201400 */
[----:B------:R0:W-:Y:S01]  /*3650*/  STG.E.64 desc[UR36][R2.64], R4 ;  /* 0x0000000402007986 */ /* 0x0001e2000c101b24 */
[----:B------:R-:W-:Y:S05]  /*3660*/  BRA `(.L_x_14561) ;  /* 0x0000000800ac7947 */ /* 0x000fea0003800000 */
.L_x_14567:
[----:B------:R-:W-:-:S04]  /*3670*/  I2FP.F32.S32 R4, R4 ;  /* 0x0000000400047245 */ /* 0x000fc80000201400 */
[----:B------:R-:W-:-:S04]  /*3680*/  F2FP.F16.F32.PACK_AB R5, RZ, R4 ;  /* 0x00000004ff05723e */ /* 0x000fc800000000ff */
[----:B------:R-:W-:-:S05]  /*3690*/  PRMT R5, R5, 0x5410, RZ ;  /* 0x0000541005057816 */ /* 0x000fca00000000ff */
[----:B------:R0:W-:Y:S01]  /*36a0*/  STG.E desc[UR36][R2.64], R5 ;  /* 0x0000000502007986 */ /* 0x0001e2000c101924 */
[----:B------:R-:W-:Y:S05]  /*36b0*/  BRA `(.L_x_14561) ;  /* 0x0000000800987947 */ /* 0x000fea0003800000 */
.L_x_14566:
[----:B------:R-:W0:Y:S02]  /*36c0*/  I2F.F64 R4, R4 ;  /* 0x0000000400047312 */ /* 0x000e240000201c00 */
[----:B0-----:R0:W-:Y:S01]  /*36d0*/  STG.E.64 desc[UR36][R2.64], R4 ;  /* 0x0000000402007986 */ /* 0x0011e2000c101b24 */
[----:B------:R-:W-:Y:S05]  /*36e0*/  BRA `(.L_x_14561) ;  /* 0x00000008008c7947 */ /* 0x000fea0003800000 */
.L_x_14556:
        /* <DEDUP_REMOVED lines=8> */
[----:B------:R-:W-:-:S04]  /*3770*/  ISETP.NE.AND P0, PT, R4, RZ, PT ;  /* 0x000000ff0400720c */ /* 0x000fc80003f05270 */
[----:B------:R-:W-:-:S05]  /*3780*/  SEL R5, RZ, 0x1, !P0 ;  /* 0x00000001ff057807 */ /* 0x000fca0004000000 */
[----:B------:R0:W-:Y:S01]  /*3790*/  STG.E.U8 desc[UR36][R2.64], R5 ;  /* 0x0000000502007986 */ /* 0x0001e2000c101124 */
[----:B------:R-:W-:Y:S05]  /*37a0*/  BRA `(.L_x_14561) ;  /* 0x00000008005c7947 */ /* 0x000fea0003800000 */
.L_x_14570:
[----:B------:R-:W0:Y:S01]  /*37b0*/  I2F.F64 R4, R4 ;  /* 0x0000000400047312 */ /* 0x000e220000201c00 */
[----:B------:R-:W-:-:S05]  /*37c0*/  CS2R R6, SRZ ;  /* 0x0000000000067805 */ /* 0x000fca000001ff00 */
[----:B0-----:R0:W-:Y:S01]  /*37d0*/  STG.E.128 desc[UR36][R2.64], R4 ;  /* 0x0000000402007986 */ /* 0x0011e2000c101d24 */
[----:B------:R-:W-:Y:S05]  /*37e0*/  BRA `(.L_x_14561) ;  /* 0x00000008004c7947 */ /* 0x000fea0003800000 */
.L_x_14569:
[----:B------:R-:W-:-:S09]  /*37f0*/  UISETP.NE.AND UP0, UPT, UR4, 0xf, UPT ;  /* 0x0000000f0400788c */ /* 0x000fd2000bf05270 */
[----:B------:R-:W-:Y:S05]  /*3800*/  BRA.U !UP0, `(.L_x_14571) ;  /* 0x0000000108a07547 */ /* 0x000fea000b800000 */
[----:B------:R-:W-:-:S09]  /*3810*/  UISETP.NE.AND UP0, UPT, UR4, 0x17, UPT ;  /* 0x000000170400788c */ /* 0x000fd2000bf05270 */
[----:B------:R-:W-:Y:S05]  /*3820*/  BRA.U !UP0, `(.L_x_14572) ;  /* 0x00000001084c7547 */ /* 0x000fea000b800000 */
[----:B------:R-:W-:-:S09]  /*3830*/  UISETP.NE.AND UP0, UPT, UR4, 0x18, UPT ;  /* 0x000000180400788c */ /* 0x000fd2000bf05270 */
[----:B------:R-:W-:Y:S05]  /*3840*/  BRA.U UP0, `(.L_x_14560) ;  /* 0x0000000500a07547 */ /* 0x000fea000b800000 */
[----:B------:R-:W-:Y:S01]  /*3850*/  I2FP.F32.S32 R7, R4 ;  /* 0x0000000400077245 */ /* 0x000fe20000201400 */
[----:B------:R-:W-:Y:S01]  /*3860*/  BSSY.RECONVERGENT B0, `(.L_x_14573) ;  /* 0x000000c000007945 */ /* 0x000fe20003800200 */
[----:B------:R-:W-:Y:S02]  /*3870*/  IMAD.MOV.U32 R0, RZ, RZ, 0x7f ;  /* 0x0000007fff007424 */ /* 0x000fe400078e00ff */
        /* <DEDUP_REMOVED lines=10> */
.L_x_14574:
[----:B------:R-:W-:Y:S05]  /*3920*/  BSYNC.RECONVERGENT B0 ;  /* 0x0000000000007941 */ /* 0x000fea0003800200 */
.L_x_14573:
[----:B------:R-:W-:-:S05]  /*3930*/  LOP3.LUT R5, R0, 0x80, R5, 0xf8, !PT ;  /* 0x0000008000057812 */ /* 0x000fca00078ef805 */
[----:B------:R0:W-:Y:S01]  /*3940*/  STG.E.U8 desc[UR36][R2.64], R5 ;  /* 0x0000000502007986 */ /* 0x0001e2000c101124 */
[----:B------:R-:W-:Y:S05]  /*3950*/  BRA `(.L_x_14561) ;  /* 0x0000000400f07947 */ /* 0x000fea0003800000 */
.L_x_14572:
[----:B------:R-:W-:Y:S01]  /*3960*/  I2FP.F32.S32 R7, R4 ;  /* 0x0000000400077245 */ /* 0x000fe20000201400 */
        /* <DEDUP_REMOVED lines=14> */
.L_x_14576:
[----:B------:R-:W-:Y:S05]  /*3a50*/  BSYNC.RECONVERGENT B0 ;  /* 0x0000000000007941 */ /* 0x000fea0003800200 */
.L_x_14575:
[----:B------:R-:W-:-:S05]  /*3a60*/  LOP3.LUT R5, R0, 0x80, R5, 0xf8, !PT ;  /* 0x0000008000057812 */ /* 0x000fca00078ef805 */
[----:B------:R0:W-:Y:S01]  /*3a70*/  STG.E.U8 desc[UR36][R2.64], R5 ;  /* 0x0000000502007986 */ /* 0x0001e2000c101124 */
[----:B------:R-:W-:Y:S05]  /*3a80*/  BRA `(.L_x_14561) ;  /* 0x0000000400a47947 */ /* 0x000fea0003800000 */
.L_x_14571:
[----:B------:R-:W-:-:S04]  /*3a90*/  I2FP.F32.S32 R0, R4 ;  /* 0x0000000400007245 */ /* 0x000fc80000201400 */
[----:B------:R-:W-:-:S05]  /*3aa0*/  F2FP.BF16.F32.PACK_AB R0, RZ, R0 ;  /* 0x00000000ff00723e */ /* 0x000fca00000010ff */
[----:B------:R0:W-:Y:S01]  /*3ab0*/  STG.E.U16 desc[UR36][R2.64], R0 ;  /* 0x0000000002007986 */ /* 0x0001e2000c101524 */
[----:B------:R-:W-:Y:S05]  /*3ac0*/  BRA `(.L_x_14561) ;  /* 0x0000000400947947 */ /* 0x000fea0003800000 */
.L_x_14568:
        /* <DEDUP_REMOVED lines=10> */
.L_x_14579:
[----:B------:R-:W-:Y:S01]  /*3b70*/  I2FP.F32.S32 R5, R4 ;  /* 0x0000000400057245 */ /* 0x000fe20000201400 */
        /* <DEDUP_REMOVED lines=12> */
.L_x_14582:
[----:B------:R-:W-:-:S04]  /*3c40*/  SHF.R.U32.HI R0, RZ, 0x14, R5 ;  /* 0x00000014ff007819 */ /* 0x000fc80000011605 */
[----:B------:R-:W-:-:S04]  /*3c50*/  LOP3.LUT R0, R0, 0x1, RZ, 0xc0, !PT ;  /* 0x0000000100007812 */ /* 0x000fc800078ec0ff */
[----:B------:R-:W-:-:S04]  /*3c60*/  IADD3 R0, PT, PT, R5, 0x487ffff, R0 ;  /* 0x0487ffff05007810 */ /* 0x000fc80007ffe000 */
[----:B------:R-:W-:-:S04]  /*3c70*/  SHF.R.U32.HI R0, RZ, 0x14, R0 ;  /* 0x00000014ff007819 */ /* 0x000fc80000011600 */
[----:B------:R-:W-:-:S07]  /*3c80*/  LOP3.LUT R4, R0, 0xff, RZ, 0xc0, !PT ;  /* 0x000000ff00047812 */ /* 0x000fce00078ec0ff */
.L_x_14583:
[----:B------:R-:W-:-:S04]  /*3c90*/  SHF.R.U32.HI R5, RZ, 0x18, R5 ;  /* 0x00000018ff057819 */ /* 0x000fc80000011605 */
[----:B------:R-:W-:-:S04]  /*3ca0*/  LOP3.LUT R4, R4, 0x80, R5, 0xf8, !PT ;  /* 0x0000008004047812 */ /* 0x000fc800078ef805 */
[----:B------:R-:W-:-:S07]  /*3cb0*/  PRMT R0, R4, 0x7610, R0 ;  /* 0x0000761004007816 */ /* 0x000fce0000000000 */
.L_x_14581:
[----:B------:R-:W-:Y:S05]  /*3cc0*/  BSYNC.RECONVERGENT B0 ;  /* 0x0000000000007941 */ /* 0x000fea0003800200 */
.L_x_14580:
[----:B------:R0:W-:Y:S01]  /*3cd0*/  STG.E.U8 desc[UR36][R2.64], R0 ;  /* 0x0000000002007986 */ /* 0x0001e2000c101124 */
[----:B------:R-:W-:Y:S05]  /*3ce0*/  BRA `(.L_x_14561) ;  /* 0x00000004000c7947 */ /* 0x000fea0003800000 */
.L_x_14578:
[----:B------:R-:W-:Y:S01]  /*3cf0*/  I2FP.F32.S32 R5, R4 ;  /* 0x0000000400057245 */ /* 0x000fe20000201400 */
[----:B------:R-:W-:Y:S01]  /*3d00*/  BSSY.RECONVERGENT B0, `(.L_x_14584) ;  /* 0x0000014000007945 */ /* 0x000fe20003800200 */
[----:B------:R-:W-:Y:S02]  /*3d10*/  MOV R0, 0x80 ;  /* 0x0000008000007802 */ /* 0x000fe40000000f00 */
        /* <DEDUP_REMOVED lines=10> */
.L_x_14586:
[----:B------:R-:W-:-:S04]  /*3dc0*/  SHF.R.U32.HI R0, RZ, 0x15, R5 ;  /* 0x00000015ff007819 */ /* 0x000fc80000011605 */
[----:B------:R-:W-:-:S04]  /*3dd0*/  LOP3.LUT R0, R0, 0x1, RZ, 0xc0, !PT ;  /* 0x0000000100007812 */ /* 0x000fc800078ec0ff */
[----:B------:R-:W-:-:S04]  /*3de0*/  IADD3 R0, PT, PT, R5, 0x88fffff, R0 ;  /* 0x088fffff05007810 */ /* 0x000fc80007ffe000 */
[----:B------:R-:W-:-:S04]  /*3df0*/  SHF.R.U32.HI R0, RZ, 0x15, R0 ;  /* 0x00000015ff007819 */ /* 0x000fc80000011600 */
[----:B------:R-:W-:-:S07]  /*3e00*/  LOP3.LUT R4, R0, 0xff, RZ, 0xc0, !PT ;  /* 0x000000ff00047812 */ /* 0x000fce00078ec0ff */
.L_x_14587:
[----:B------:R-:W-:-:S04]  /*3e10*/  SHF.R.U32.HI R5, RZ, 0x18, R5 ;  /* 0x00000018ff057819 */ /* 0x000fc80000011605 */
[----:B------:R-:W-:-:S04]  /*3e20*/  LOP3.LUT R4, R4, 0x80, R5, 0xf8, !PT ;  /* 0x0000008004047812 */ /* 0x000fc800078ef805 */
[----:B------:R-:W-:-:S07]  /*3e30*/  PRMT R0, R4, 0x7610, R0 ;  /* 0x0000761004007816 */ /* 0x000fce0000000000 */
.L_x_14585:
[----:B------:R-:W-:Y:S05]  /*3e40*/  BSYNC.RECONVERGENT B0 ;  /* 0x0000000000007941 */ /* 0x000fea0003800200 */
.L_x_14584:
[----:B------:R0:W-:Y:S01]  /*3e50*/  STG.E.U8 desc[UR36][R2.64], R0 ;  /* 0x0000000002007986 */ /* 0x0001e2000c101124 */
[----:B------:R-:W-:Y:S05]  /*3e60*/  BRA `(.L_x_14561) ;  /* 0x0000000000ac7947 */ /* 0x000fea0003800000 */
.L_x_14577:
[----:B------:R-:W-:-:S09]  /*3e70*/  UISETP.NE.AND UP0, UPT, UR4, 0x1c, UPT ;  /* 0x0000001c0400788c */ /* 0x000fd2000bf05270 */
[----:B------:R-:W-:Y:S05]  /*3e80*/  BRA.U !UP0, `(.L_x_14588) ;  /* 0x0000000108a07547 */ /* 0x000fea000b800000 */
[----:B------:R-:W-:-:S09]  /*3e90*/  UISETP.NE.AND UP0, UPT, UR4, 0x1d, UPT ;  /* 0x0000001d0400788c */ /* 0x000fd2000bf05270 */
[----:B------:R-:W-:Y:S05]  /*3ea0*/  BRA.U !UP0, `(.L_x_14589) ;  /* 0x00000001088c7547 */ /* 0x000fea000b800000 */
[----:B------:R-:W-:-:S09]  /*3eb0*/  UISETP.NE.AND UP0, UPT, UR4, 0x2c, UPT ;  /* 0x0000002c0400788c */ /* 0x000fd2000bf05270 */
[----:B------:R-:W-:Y:S05]  /*3ec0*/  BRA.U !UP0, `(.L_x_14590) ;  /* 0x0000000108447547 */ /* 0x000fea000b800000 */
.L_x_14560:
        /* <DEDUP_REMOVED lines=16> */
.L_x_14591:
[----:B------:R-:W-:Y:S05]  /*3fd0*/  BRA `(.L_x_14561) ;  /* 0x0000000000507947 */ /* 0x000fea0003800000 */
.L_x_14590:
[----:B------:R-:W-:-:S04]  /*3fe0*/  I2FP.F32.S32 R5, R4 ;  /* 0x0000000400057245 */ /* 0x000fc80000201400 */
        /* <DEDUP_REMOVED lines=15> */
.L_x_14589:
[----:B------:R-:W-:-:S05]  /*40e0*/  SHF.R.S32.HI R5, RZ, 0x1f, R4 ;  /* 0x0000001fff057819 */ /* 0x000fca0000011404 */
[----:B------:R0:W-:Y:S01]  /*40f0*/  STG.E.64 desc[UR36][R2.64], R4 ;  /* 0x0000000402007986 */ /* 0x0001e2000c101b24 */
[----:B------:R-:W-:Y:S05]  /*4100*/  BRA `(.L_x_14561) ;  /* 0x0000000000047947 */ /* 0x000fea0003800000 */
.L_x_14588:
[----:B------:R0:W-:Y:S02]  /*4110*/  STG.E desc[UR36][R2.64], R4 ;  /* 0x0000000402007986 */ /* 0x0001e4000c101924 */
.L_x_14561:
[----:B------:R-:W-:-:S07]  /*4120*/  VIADD R17, R17, 0x80 ;  /* 0x0000008011117836 */ /* 0x000fce0000000000 */
.L_x_14486:
[----:B------:R-:W-:Y:S05]  /*4130*/  BSYNC.RECONVERGENT B6 ;  /* 0x0000000000067941 */ /* 0x000fea0003800200 */
.L_x_14485:
        /* <DEDUP_REMOVED lines=358> */
.L_x_14594:
        /* <DEDUP_REMOVED lines=16> */
.L_x_14598:
[----:B------:R0:W5:Y:S01]  /*58a0*/  LDG.E.U8 R19, desc[UR36][R2.64] ;  /* 0x0000002402137981 */ /* 0x000162000c1e1100 */
[----:B------:R-:W-:Y:S05]  /*58b0*/  BRA `(.L_x_14600) ;  /* 0x0000000c002c7947 */ /* 0x000fea0003800000 */
.L_x_14597:
        /* <DEDUP_REMOVED lines=8> */
.L_x_14602:
[----:B------:R0:W5:Y:S01]  /*5940*/  LDG.E R19, desc[UR36][R2.64] ;  /* 0x0000002402137981 */ /* 0x000162000c1e1900 */
[----:B------:R-:W-:Y:S05]  /*5950*/  BRA `(.L_x_14600) ;  /* 0x0000000c00047947 */ /* 0x000fea0003800000 */
.L_x_14601:
[----:B------:R0:W5:Y:S01]  /*5960*/  LDG.E.S16 R19, desc[UR36][R2.64] ;  /* 0x0000002402137981 */ /* 0x000162000c1e1700 */
[----:B------:R-:W-:Y:S05]  /*5970*/  BRA `(.L_x_14600) ;  /* 0x0000000800fc7947 */ /* 0x000fea0003800000 */
.L_x_14596:
        /* <DEDUP_REMOVED lines=9> */
.L_x_14604:
[----:B------:R-:W2:Y:S02]  /*5a10*/  LDG.E.U16 R2, desc[UR36][R2.64] ;  /* 0x0000002402027981 */ /* 0x000ea4000c1e1500 */
[----:B--2---:R-:W-:-:S06]  /*5a20*/  HADD2.F32 R19, -RZ, R2.H0_H0 ;  /* 0x20000002ff137230 */ /* 0x004fcc0000004100 */
[----:B------:R-:W0:Y:S01]  /*5a30*/  F2I.FTZ.TRUNC.NTZ R19, R19 ;  /* 0x0000001300137305 */ /* 0x000e22000021f100 */
[----:B------:R-:W-:Y:S05]  /*5a40*/  BRA `(.L_x_14600) ;  /* 0x0000000800c87947 */ /* 0x000fea0003800000 */
.L_x_14603:
        /* <DEDUP_REMOVED lines=9> */
.L_x_14606:
[----:B------:R-:W2:Y:S02]  /*5ae0*/  LDG.E.U16 R2, desc[UR36][R2.64] ;  /* 0x0000002402027981 */ /* 0x000ea4000c1e1500 */
[----:B--2---:R-:W-:-:S06]  /*5af0*/  HADD2.F32 R19, -RZ, R2.H0_H0 ;  /* 0x20000002ff137230 */ /* 0x004fcc0000004100 */
[----:B------:R-:W0:Y:S01]  /*5b00*/  F2I.FTZ.TRUNC.NTZ R19, R19 ;  /* 0x0000001300137305 */ /* 0x000e22000021f100 */
[----:B------:R-:W-:Y:S05]  /*5b10*/  BRA `(.L_x_14600) ;  /* 0x0000000800947947 */ /* 0x000fea0003800000 */
.L_x_14605:
[----:B------:R-:W2:Y:S02]  /*5b20*/  LDG.E.64 R2, desc[UR36][R2.64] ;  /* 0x0000002402027981 */ /* 0x000ea4000c1e1b00 */
[----:B--2---:R0:W1:Y:S01]  /*5b30*/  F2I.F64.TRUNC R19, R2 ;  /* 0x0000000200137311 */ /* 0x004062000030d100 */
[----:B------:R-:W-:Y:S05]  /*5b40*/  BRA `(.L_x_14600) ;  /* 0x0000000800887947 */ /* 0x000fea0003800000 */
.L_x_14595:
        /* <DEDUP_REMOVED lines=12> */
.L_x_14609:
[----:B------:R-:W2:Y:S02]  /*5c10*/  LDG.E.64 R2, desc[UR36][R2.64] ;  /* 0x0000002402027981 */ /* 0x000ea4000c1e1b00 */
[----:B--2---:R0:W1:Y:S01]  /*5c20*/  F2I.F64.TRUNC R19, R2 ;  /* 0x0000000200137311 */ /* 0x004062000030d100 */
[----:B------:R-:W-:Y:S05]  /*5c30*/  BRA `(.L_x_14600) ;  /* 0x00000008004c7947 */ /* 0x000fea0003800000 */
.L_x_14608:
        /* <DEDUP_REMOVED lines=26> */
.L_x_14611:
        /* <DEDUP_REMOVED lines=11> */
[----:B------:R0:W1:Y:S01]  /*5e90*/  F2I.FTZ.TRUNC.NTZ R19, R0 ;  /* 0x0000000000137305 */ /* 0x000062000021f100 */
[----:B------:R-:W-:Y:S05]  /*5ea0*/  BRA `(.L_x_14600) ;  /* 0x0000000400b07947 */ /* 0x000fea0003800000 */
.L_x_14610:
[----:B------:R-:W2:Y:S02]  /*5eb0*/  LDG.E.U16 R19, desc[UR36][R2.64] ;  /* 0x0000002402137981 */ /* 0x000ea4000c1e1500 */
[----:B--2---:R-:W-:-:S06]  /*5ec0*/  IMAD.U32 R19, R19, 0x10000, RZ ;  /* 0x0001000013137824 */ /* 0x004fcc00078e00ff */
[----:B------:R-:W0:Y:S01]  /*5ed0*/  F2I.FTZ.TRUNC.NTZ R19, R19 ;  /* 0x0000001300137305 */ /* 0x000e22000021f100 */
[----:B------:R-:W-:Y:S05]  /*5ee0*/  BRA `(.L_x_14600) ;  /* 0x0000000400a07947 */ /* 0x000fea0003800000 */
.L_x_14607:
        /* <DEDUP_REMOVED lines=10> */
.L_x_14614:
        /* <DEDUP_REMOVED lines=21> */
.L_x_14618:
[----:B------:R-:W-:Y:S05]  /*60e0*/  BSYNC.RECONVERGENT B1 ;  /* 0x0000000000017941 */ /* 0x000fea0003800200 */
.L_x_14617:
[----:B------:R-:W-:Y:S01]  /*60f0*/  IMAD.SHL.U32 R0, R0, 0x100000, RZ ;  /* 0x0010000000007824 */ /* 0x000fe200078e00ff */
[----:B------:R-:W-:-:S04]  /*6100*/  LEA R2, R2, 0x3b800000, 0x17 ;  /* 0x3b80000002027811 */ /* 0x000fc800078eb8ff */
[----:B------:R-:W-:-:S07]  /*6110*/  LOP3.LUT R19, R2, R0, R19, 0xfe, !PT ;  /* 0x0000000002137212 */ /* 0x000fce00078efe13 */
.L_x_14616:
[----:B------:R-:W-:Y:S05]  /*6120*/  BSYNC.RECONVERGENT B0 ;  /* 0x0000000000007941 */ /* 0x000fea0003800200 */
.L_x_14615:
[----:B------:R-:W1:Y:S01]  /*6130*/  F2I.FTZ.TRUNC.NTZ R19, R19 ;  /* 0x0000001300137305 */ /* 0x000e62000021f100 */
[----:B------:R-:W-:Y:S05]  /*6140*/  BRA `(.L_x_14600) ;  /* 0x0000000400087947 */ /* 0x000fea0003800000 */
.L_x_14613:
        /* <DEDUP_REMOVED lines=21> */
.L_x_14622:
[----:B------:R-:W-:Y:S05]  /*62a0*/  BSYNC.RECONVERGENT B1 ;  /* 0x0000000000017941 */ /* 0x000fea0003800200 */
.L_x_14621:
[----:B------:R-:W-:Y:S02]  /*62b0*/  SHF.L.U32 R0, R0, 0x15, RZ ;  /* 0x0000001500007819 */ /* 0x000fe400000006ff */
[----:B------:R-:W-:-:S04]  /*62c0*/  LEA R2, R2, 0x37800000, 0x17 ;  /* 0x3780000002027811 */ /* 0x000fc800078eb8ff */
[----:B------:R-:W-:-:S07]  /*62d0*/  LOP3.LUT R19, R2, R0, R19, 0xfe, !PT ;  /* 0x0000000002137212 */ /* 0x000fce00078efe13 */
.L_x_14620:
[----:B------:R-:W-:Y:S05]  /*62e0*/  BSYNC.RECONVERGENT B0 ;  /* 0x0000000000007941 */ /* 0x000fea0003800200 */
.L_x_14619:
[----:B------:R-:W2:Y:S01]  /*62f0*/  F2I.FTZ.TRUNC.NTZ R19, R19 ;  /* 0x0000001300137305 */ /* 0x000ea2000021f100 */
[----:B------:R-:W-:Y:S05]  /*6300*/  BRA `(.L_x_14600) ;  /* 0x0000000000987947 */ /* 0x000fea0003800000 */
.L_x_14612:
        /* <DEDUP_REMOVED lines=14> */
.L_x_14626:
[----:B------:R-:W-:Y:S05]  /*63f0*/  BSYNC.RECONVERGENT B0 ;  /* 0x0000000000007941 */ /* 0x000fea0003800200 */
.L_x_14625:
[----:B------:R-:W4:Y:S01]  /*6400*/  F2I.FTZ.TRUNC.NTZ R19, R19 ;  /* 0x0000001300137305 */ /* 0x000f22000021f100 */
[----:B------:R-:W-:Y:S05]  /*6410*/  BRA `(.L_x_14600) ;  /* 0x0000000000547947 */ /* 0x000fea0003800000 */
.L_x_14599:
        /* <DEDUP_REMOVED lines=16> */
.L_x_14627:
[----:B------:R-:W-:Y:S01]  /*6520*/  IMAD.MOV.U32 R19, RZ, RZ, RZ ;  /* 0x000000ffff137224 */ /* 0x000fe200078e00ff */
[----:B------:R-:W-:Y:S06]  /*6530*/  BRA `(.L_x_14600) ;  /* 0x00000000000c7947 */ /* 0x000fec0003800000 */
.L_x_14624:
[----:B------:R3:W5:Y:S01]  /*6540*/  LDG.E R19, desc[UR36][R2.64] ;  /* 0x0000002402137981 */ /* 0x000762000c1e1900 */
[----:B------:R-:W-:Y:S05]  /*6550*/  BRA `(.L_x_14600) ;  /* 0x0000000000047947 */ /* 0x000fea0003800000 */
.L_x_14623:
[----:B------:R0:W5:Y:S02]  /*6560*/  LDG.E R19, desc[UR36][R2.64] ;  /* 0x0000002402137981 */ /* 0x000164000c1e1900 */
.L_x_14600:
[----:B------:R-:W0:Y:S01]  /*6570*/  LDCU.64 UR6, c[0x0][0x5f8] ;  /* 0x0000bf00ff0677ac */ /* 0x000e220008000a00 */
[----:B------:R-:W-:-:S04]  /*6580*/  UPRMT UR4, UR42, 0x9910, URZ ;  /* 0x000099102a047896 */ /* 0x000fc800080000ff */
[----:B------:R-:W-:Y:S01]  /*6590*/  UISETP.GT.AND UP0, UPT, UR4, 0x9, UPT ;  /* 0x000000090400788c */ /* 0x000fe2000bf04270 */
[----:B0--3--:R-:W-:-:S05]  /*65a0*/  IADD3 R2, P0, PT, R18, UR6, RZ ;  /* 0x0000000612027c10 */ /* 0x009fca000ff1e0ff */
        /* <DEDUP_REMOVED lines=12> */
.L_x_14631:
[----:B------:R0:W5:Y:S01]  /*6670*/  LDG.E.U8 R0, desc[UR36][R2.64] ;  /* 0x0000002402007981 */ /* 0x000162000c1e1100 */
[----:B------:R-:W-:Y:S05]  /*6680*/  BRA `(.L_x_14633) ;  /* 0x0000000c002c7947 */ /* 0x000fea0003800000 */
.L_x_14630:
        /* <DEDUP_REMOVED lines=8> */
.L_x_14635:
[----:B------:R0:W5:Y:S01]  /*6710*/  LDG.E R0, desc[UR36][R2.64] ;  /* 0x0000002402007981 */ /* 0x000162000c1e1900 */
[----:B------:R-:W-:Y:S05]  /*6720*/  BRA `(.L_x_14633) ;  /* 0x0000000c00047947 */ /* 0x000fea0003800000 */
.L_x_14634:
[----:B------:R0:W5:Y:S01]  /*6730*/  LDG.E.S16 R0, desc[UR36][R2.64] ;  /* 0x0000002402007981 */ /* 0x000162000c1e1700 */
[----:B------:R-:W-:Y:S05]  /*6740*/  BRA `(.L_x_14633) ;  /* 0x0000000800fc7947 */ /* 0x000fea0003800000 */
.L_x_14629:
        /* <DEDUP_REMOVED lines=9> */
.L_x_14637:
[----:B------:R-:W3:Y:S02]  /*67e0*/  LDG.E.U16 R2, desc[UR36][R2.64] ;  /* 0x0000002402027981 */ /* 0x000ee4000c1e1500 */
[----:B---3--:R-:W-:-:S06]  /*67f0*/  HADD2.F32 R0, -RZ, R2.H0_H0 ;  /* 0x20000002ff007230 */ /* 0x008fcc0000004100 */
[----:B------:R-:W0:Y:S01]  /*6800*/  F2I.FTZ.TRUNC.NTZ R0, R0 ;  /* 0x0000000000007305 */ /* 0x000e22000021f100 */
[----:B------:R-:W-:Y:S05]  /*6810*/  BRA `(.L_x_14633) ;  /* 0x0000000800c87947 */ /* 0x000fea0003800000 */
.L_x_14636:
        /* <DEDUP_REMOVED lines=9> */
.L_x_14639:
[----:B------:R-:W3:Y:S02]  /*68b0*/  LDG.E.U16 R2, desc[UR36][R2.64] ;  /* 0x0000002402027981 */ /* 0x000ee4000c1e1500 */
[----:B---3--:R-:W-:-:S06]  /*68c0*/  HADD2.F32 R0, -RZ, R2.H0_H0 ;  /* 0x20000002ff007230 */ /* 0x008fcc0000004100 */
[----:B------:R-:W0:Y:S01]  /*68d0*/  F2I.FTZ.TRUNC.NTZ R0, R0 ;  /* 0x0000000000007305 */ /* 0x000e22000021f100 */
[----:B------:R-:W-:Y:S05]  /*68e0*/  BRA `(.L_x_14633) ;  /* 0x0000000800947947 */ /* 0x000fea0003800000 */
.L_x_14638:
[----:B------:R-:W3:Y:S02]  /*68f0*/  LDG.E.64 R2, desc[UR36][R2.64] ;  /* 0x0000002402027981 */ /* 0x000ee4000c1e1b00 */
[----:B---3--:R0:W3:Y:S01]  /*6900*/  F2I.F64.TRUNC R0, R2 ;  /* 0x0000000200007311 */ /* 0x0080e2000030d100 */
[----:B------:R-:W-:Y:S05]  /*6910*/  BRA `(.L_x_14633) ;  /* 0x0000000800887947 */ /* 0x000fea0003800000 */
.L_x_14628:
        /* <DEDUP_REMOVED lines=12> */
.L_x_14642:
[----:B------:R-:W3:Y:S02]  /*69e0*/  LDG.E.64 R2, desc[UR36][R2.64] ;  /* 0x0000002402027981 */ /* 0x000ee4000c1e1b00 */
[----:B---3--:R0:W3:Y:S01]  /*69f0*/  F2I.F64.TRUNC R0, R2 ;  /* 0x0000000200007311 */ /* 0x0080e2000030d100 */
[----:B------:R-:W-:Y:S05]  /*6a00*/  BRA `(.L_x_14633) ;  /* 0x00000008004c7947 */ /* 0x000fea0003800000 */
.L_x_14641:
[----:B------:R-:W-:-:S09]  /*6a10*/  UISETP.NE.AND UP0, UPT, UR4, 0xf, UPT ;  /* 0x0000000f0400788c */ /* 0x000fd2000bf05270 */
[----:B------:R-:W-:Y:S05]  /*6a20*/  BRA.U !UP0, `(.L_x_14643) ;  /* 0x0000000108947547 */ /* 0x000fea000b800000 */
[----:B------:R-:W-:-:S09]  /*6a30*/  UISETP.NE.AND UP0, UPT, UR4, 0x17, UPT ;  /* 0x000000170400788c */ /* 0x000fd2000bf05270 */
[----:B------:R-:W-:Y:S05]  /*6a40*/  BRA.U !UP0, `(.L_x_14644) ;  /* 0x0000000108587547 */ /* 0x000fea000b800000 */
[----:B------:R-:W-:-:S09]  /*6a50*/  UISETP.NE.AND UP0, UPT, UR4, 0x18, UPT ;  /* 0x000000180400788c */ /* 0x000fd2000bf05270 */
[----:B------:R-:W-:Y:S05]  /*6a60*/  BRA.U UP0, `(.L_x_14632) ;  /* 0x0000000500e07547 */ /* 0x000fea000b800000 */
[----:B------:R-:W3:Y:S01]  /*6a70*/  LDG.E.U8 R0, desc[UR36][R2.64] ;  /* 0x0000002402007981 */ /* 0x000ee2000c1e1100 */
[----:B------:R-:W-:Y:S01]  /*6a80*/  MOV R6, 0x1f ;  /* 0x0000001f00067802 */ /* 0x000fe20000000f00 */
        /* <DEDUP_REMOVED lines=18> */
.L_x_14644:
        /* <DEDUP_REMOVED lines=11> */
[----:B------:R-:W0:Y:S01]  /*6c60*/  F2I.FTZ.TRUNC.NTZ R0, R0 ;  /* 0x0000000000007305 */ /* 0x000e22000021f100 */
[----:B------:R-:W-:Y:S05]  /*6c70*/  BRA `(.L_x_14633) ;  /* 0x0000000400b07947 */ /* 0x000fea0003800000 */
.L_x_14643:
[----:B------:R-:W3:Y:S02]  /*6c80*/  LDG.E.U16 R0, desc[UR36][R2.64] ;  /* 0x0000002402007981 */ /* 0x000ee4000c1e1500 */
[----:B---3--:R-:W-:-:S06]  /*6c90*/  SHF.L.U32 R0, R0, 0x10, RZ ;  /* 0x0000001000007819 */ /* 0x008fcc00000006ff */
[----:B------:R-:W0:Y:S01]  /*6ca0*/  F2I.FTZ.TRUNC.NTZ R0, R0 ;  /* 0x0000000000007305 */ /* 0x000e22000021f100 */
[----:B------:R-:W-:Y:S05]  /*6cb0*/  BRA `(.L_x_14633) ;  /* 0x0000000400a07947 */ /* 0x000fea0003800000 */
.L_x_14640:
        /* <DEDUP_REMOVED lines=10> */
.L_x_14647:
        /* <DEDUP_REMOVED lines=21> */
.L_x_14651:
[----:B------:R-:W-:Y:S05]  /*6eb0*/  BSYNC.RECONVERGENT B1 ;  /* 0x0000000000017941 */ /* 0x000fea0003800200 */
.L_x_14650:
[----:B------:R-:W-:Y:S01]  /*6ec0*/  IMAD.SHL.U32 R0, R0, 0x100000, RZ ;  /* 0x0010000000007824 */ /* 0x000fe200078e00ff */
[----:B------:R-:W-:-:S04]  /*6ed0*/  LEA R2, R2, 0x3b800000, 0x17 ;  /* 0x3b80000002027811 */ /* 0x000fc800078eb8ff */
[----:B------:R-:W-:-:S07]  /*6ee0*/  LOP3.LUT R0, R2, R0, R7, 0xfe, !PT ;  /* 0x0000000002007212 */ /* 0x000fce00078efe07 */
.L_x_14649:
[----:B------:R-:W-:Y:S05]  /*6ef0*/  BSYNC.RECONVERGENT B0 ;  /* 0x0000000000007941 */ /* 0x000fea0003800200 */
.L_x_14648:
[----:B------:R-:W0:Y:S01]  /*6f00*/  F2I.FTZ.TRUNC.NTZ R0, R0 ;  /* 0x0000000000007305 */ /* 0x000e22000021f100 */
[----:B------:R-:W-:Y:S05]  /*6f10*/  BRA `(.L_x_14633) ;  /* 0x0000000400087947 */ /* 0x000fea0003800000 */
.L_x_14646:
        /* <DEDUP_REMOVED lines=21> */
.L_x_14655:
[----:B------:R-:W-:Y:S05]  /*7070*/  BSYNC.RECONVERGENT B1 ;  /* 0x0000000000017941 */ /* 0x000fea0003800200 */
.L_x_14654:
[----:B------:R-:W-:Y:S01]  /*7080*/  IMAD.SHL.U32 R0, R0, 0x200000, RZ ;  /* 0x0020000000007824 */ /* 0x000fe200078e00ff */
[----:B------:R-:W-:-:S04]  /*7090*/  LEA R2, R2, 0x37800000, 0x17 ;  /* 0x3780000002027811 */ /* 0x000fc800078eb8ff */
[----:B------:R-:W-:-:S07]  /*70a0*/  LOP3.LUT R0, R2, R0, R7, 0xfe, !PT ;  /* 0x0000000002007212 */ /* 0x000fce00078efe07 */
.L_x_14653:
[----:B------:R-:W-:Y:S05]  /*70b0*/  BSYNC.RECONVERGENT B0 ;  /* 0x0000000000007941 */ /* 0x000fea0003800200 */
.L_x_14652:
[----:B------:R-:W0:Y:S01]  /*70c0*/  F2I.FTZ.TRUNC.NTZ R0, R0 ;  /* 0x0000000000007305 */ /* 0x000e22000021f100 */
[----:B------:R-:W-:Y:S05]  /*70d0*/  BRA `(.L_x_14633) ;  /* 0x0000000000987947 */ /* 0x000fea0003800000 */
.L_x_14645:
        /* <DEDUP_REMOVED lines=14> */
.L_x_14659:
[----:B------:R-:W-:Y:S05]  /*71c0*/  BSYNC.RECONVERGENT B0 ;  /* 0x0000000000007941 */ /* 0x000fea0003800200 */
.L_x_14658:
[----:B------:R-:W0:Y:S01]  /*71d0*/  F2I.FTZ.TRUNC.NTZ R0, R0 ;  /* 0x0000000000007305 */ /* 0x000e22000021f100 */
[----:B------:R-:W-:Y:S05]  /*71e0*/  BRA `(.L_x_14633) ;  /* 0x0000000000547947 */ /* 0x000fea0003800000 */
.L_x_14632:
[----:B------:R-:W-:Y:S01]  /*71f0*/  MOV R2, 0x0 ;  /* 0x0000000000027802 */ /* 0x000fe20000000f00 */
[----:B------:R-:W0:Y:S01]  /*7200*/  LDCU.64 UR4, c[0x4][0x188] ;  /* 0x01003100ff0477ac */ /* 0x000e220008000a00 */
[----:B------:R-:W-:Y:S02]  /*7210*/  HFMA2 R8, -RZ, RZ, 0, 4.64916229248046875e-06 ;  /* 0x0000004eff087431 */ /* 0x000fe400000001ff */
[----:B------:R-:W-:Y:S01]  /*7220*/  IMAD.MOV.U32 R12, RZ, RZ, 0x1 ;  /* 0x00000001ff0c7424 */ /* 0x000fe200078e00ff */
[----:B------:R-:W3:Y:S01]  /*7230*/  LDCU.64 UR6, c[0x4][0x190] ;  /* 0x01003200ff0677ac */ /* 0x000ee20008000a00 */
[----:B------:R-:W1:Y:S01]  /*7240*/  LDC.64 R2, c[0x4][R2] ;  /* 0x0100000002027b82 */ /* 0x000e620000000a00 */
[----:B------:R-:W-:Y:S01]  /*7250*/  IMAD.MOV.U32 R13, RZ, RZ, RZ ;  /* 0x000000ffff0d7224 */ /* 0x000fe200078e00ff */
[----:B------:R-:W2:Y:S01]  /*7260*/  LDCU.64 UR8, c[0x4][0x68] ;  /* 0x01000d00ff0877ac */ /* 0x000ea20008000a00 */
[----:B0-----:R-:W-:Y:S02]  /*7270*/  IMAD.U32 R4, RZ, RZ, UR4 ;  /* 0x00000004ff047e24 */ /* 0x001fe4000f8e00ff */
[----:B------:R-:W-:Y:S01]  /*7280*/  IMAD.U32 R5, RZ, RZ, UR5 ;  /* 0x00000005ff057e24 */ /* 0x000fe2000f8e00ff */
[----:B---3--:R-:W-:Y:S01]  /*7290*/  MOV R6, UR6 ;  /* 0x0000000600067c02 */ /* 0x008fe20008000f00 */
[----:B------:R-:W-:-:S02]  /*72a0*/  IMAD.U32 R7, RZ, RZ, UR7 ;  /* 0x00000007ff077e24 */ /* 0x000fc4000f8e00ff */
[----:B--2---:R-:W-:Y:S02]  /*72b0*/  IMAD.U32 R10, RZ, RZ, UR8 ;  /* 0x00000008ff0a7e24 */ /* 0x004fe4000f8e00ff */
[----:B------:R-:W-:-:S07]  /*72c0*/  IMAD.U32 R11, RZ, RZ, UR9 ;  /* 0x00000009ff0b7e24 */ /* 0x000fce000f8e00ff */
[----:B------:R-:W-:-:S07]  /*72d0*/  LEPC R20, `(.L_x_14660) ;  /* 0x000000001014794e */ /* 0x000fce0000000000 */
[----:B-1--45:R-:W-:Y:S05]  /*72e0*/  CALL.ABS.NOINC R2 ;  /* 0x0000000002007343 */ /* 0x032fea0003c00000 */
.L_x_14660:
[----:B------:R-:W-:Y:S01]  /*72f0*/  IMAD.MOV.U32 R0, RZ, RZ, RZ ;  /* 0x000000ffff007224 */ /* 0x000fe200078e00ff */
[----:B------:R-:W-:Y:S06]  /*7300*/  BRA `(.L_x_14633) ;  /* 0x00000000000c7947 */ /* 0x000fec0003800000 */
.L_x_14657:
[----:B------:R0:W5:Y:S01]  /*7310*/  LDG.E R0, desc[UR36][R2.64] ;  /* 0x0000002402007981 */ /* 0x000162000c1e1900 */
[----:B------:R-:W-:Y:S05]  /*7320*/  BRA `(.L_x_14633) ;  /* 0x0000000000047947 */ /* 0x000fea0003800000 */
.L_x_14656:
[----:B------:R0:W5:Y:S02]  /*7330*/  LDG.E R0, desc[UR36][R2.64] ;  /* 0x0000002402007981 */ /* 0x000164000c1e1900 */
.L_x_14633:
[----:B------:R-:W0:Y:S01]  /*7340*/  LDCU.64 UR6, c[0x0][0x5e8] ;  /* 0x0000bd00ff0677ac */ /* 0x000e220008000a00 */
[C---:B-12-45:R-:W-:Y:S02]  /*7350*/  ISETP.NE.AND P1, PT, R19.reuse, RZ, PT ;  /* 0x000000ff1300720c */ /* 0x076fe40003f25270 */
[----:B------:R-:W-:Y:S01]  /*7360*/  ISETP.GT.AND P0, PT, R19, RZ, PT ;  /* 0x000000ff1300720c */ /* 0x000fe20003f04270 */
[----:B------:R-:W-:Y:S01]  /*7370*/  UPRMT UR4, UR43, 0x9910, URZ ;  /* 0x000099102b047896 */ /* 0x000fe200080000ff */
[----:B0--3--:R-:W-:-:S03]  /*7380*/  MOV R4, R0 ;  /* 0x0000000000047202 */ /* 0x009fc60000000f00 */
        /* <DEDUP_REMOVED lines=15> */
.L_x_14664:
[----:B------:R0:W-:Y:S01]  /*7480*/  STG.E.U8 desc[UR36][R2.64], R4 ;  /* 0x0000000402007986 */ /* 0x0001e2000c101124 */
[----:B------:R-:W-:Y:S05]  /*7490*/  BRA `(.L_x_14666) ;  /* 0x0000000c00387947 */ /* 0x000fea0003800000 */
.L_x_14663:
        /* <DEDUP_REMOVED lines=9> */
.L_x_14668:
[----:B------:R0:W-:Y:S01]  /*7530*/  STG.E desc[UR36][R2.64], R4 ;  /* 0x0000000402007986 */ /* 0x0001e2000c101924 */
[----:B------:R-:W-:Y:S05]  /*7540*/  BRA `(.L_x_14666) ;  /* 0x0000000c000c7947 */ /* 0x000fea0003800000 */
.L_x_14667:
[----:B------:R0:W-:Y:S01]  /*7550*/  STG.E.U16 desc[UR36][R2.64], R4 ;  /* 0x0000000402007986 */ /* 0x0001e2000c101524 */
[----:B------:R-:W-:Y:S05]  /*7560*/  BRA `(.L_x_14666) ;  /* 0x0000000c00047947 */ /* 0x000fea0003800000 */
.L_x_14662:
        /* <DEDUP_REMOVED lines=9> */
.L_x_14670:
[----:B------:R-:W-:-:S04]  /*7600*/  I2FP.F32.S32 R0, R4 ;  /* 0x0000000400007245 */ /* 0x000fc80000201400 */
[----:B------:R-:W-:-:S05]  /*7610*/  F2FP.F16.F32.PACK_AB R0, RZ, R0 ;  /* 0x00000000ff00723e */ /* 0x000fca00000000ff */
[----:B------:R0:W-:Y:S01]  /*7620*/  STG.E.U16 desc[UR36][R2.64], R0 ;  /* 0x0000000002007986 */ /* 0x0001e2000c101524 */
[----:B------:R-:W-:Y:S05]  /*7630*/  BRA `(.L_x_14666) ;  /* 0x0000000800d07947 */ /* 0x000fea0003800000 */
.L_x_14669:
[----:B------:R-:W-:-:S09]  /*7640*/  UISETP.NE.AND UP0, UPT, UR4, 0x7, UPT ;  /* 0x000000070400788c */ /* 0x000fd2000bf05270 */
[----:B------:R-:W-:Y:S05]  /*7650*/  BRA.U !UP0, `(.L_x_14671) ;  /* 0x0000000108347547 */ /* 0x000fea000b800000 */
[----:B------:R-:W-:-:S09]  /*7660*/  UISETP.NE.AND UP0, UPT, UR4, 0x8, UPT ;  /* 0x000000080400788c */ /* 0x000fd2000bf05270 */
[----:B------:R-:W-:Y:S05]  /*7670*/  BRA.U !UP0, `(.L_x_14672) ;  /* 0x0000000108187547 */ /* 0x000fea000b800000 */
[----:B------:R-:W-:-:S09]  /*7680*/  UISETP.NE.AND UP0, UPT, UR4, 0x9, UPT ;  /* 0x000000090400788c */ /* 0x000fd2000bf05270 */
[----:B------:R-:W-:Y:S05]  /*7690*/  BRA.U UP0, `(.L_x_14665) ;  /* 0x0000000500d47547 */ /* 0x000fea000b800000 */
[----:B------:R-:W-:Y:S01]  /*76a0*/  I2FP.F32.S32 R4, R4 ;  /* 0x0000000400047245 */ /* 0x000fe20000201400 */
[----:B------:R-:W-:-:S05]  /*76b0*/  IMAD.MOV.U32 R5, RZ, RZ, RZ ;  /* 0x000000ffff057224 */ /* 0x000fca00078e00ff */
[----:B------:R0:W-:Y:S01]  /*76c0*/  STG.E.64 desc[UR36][R2.64], R4 ;  /* 0x0000000402007986 */ /* 0x0001e2000c101b24 */
[----:B------:R-:W-:Y:S05]  /*76d0*/  BRA `(.L_x_14666) ;  /* 0x0000000800a87947 */ /* 0x000fea0003800000 */
.L_x_14672:
[----:B------:R-:W-:-:S04]  /*76e0*/  I2FP.F32.S32 R4, R4 ;  /* 0x0000000400047245 */ /* 0x000fc80000201400 */
[----:B------:R-:W-:-:S04]  /*76f0*/  F2FP.F16.F32.PACK_AB R5, RZ, R4 ;  /* 0x00000004ff05723e */ /* 0x000fc800000000ff */
[----:B------:R-:W-:-:S05]  /*7700*/  PRMT R5, R5, 0x5410, RZ ;  /* 0x0000541005057816 */ /* 0x000fca00000000ff */
[----:B------:R0:W-:Y:S01]  /*7710*/  STG.E desc[UR36][R2.64], R5 ;  /* 0x0000000502007986 */ /* 0x0001e2000c101924 */
[----:B------:R-:W-:Y:S05]  /*7720*/  BRA `(.L_x_14666) ;  /* 0x0000000800947947 */ /* 0x000fea0003800000 */
.L_x_14671:
[----:B------:R-:W0:Y:S02]  /*7730*/  I2F.F64 R4, R4 ;  /* 0x0000000400047312 */ /* 0x000e240000201c00 */
[----:B0-----:R0:W-:Y:S01]  /*7740*/  STG.E.64 desc[UR36][R2.64], R4 ;  /* 0x0000000402007986 */ /* 0x0011e2000c101b24 */
[----:B------:R-:W-:Y:S05]  /*7750*/  BRA `(.L_x_14666) ;  /* 0x0000000800887947 */ /* 0x000fea0003800000 */
.L_x_14661:
        /* <DEDUP_REMOVED lines=12> */
.L_x_14676:
[----:B------:R-:W-:Y:S01]  /*7820*/  I2FP.F32.S32 R5, R4 ;  /* 0x0000000400057245 */ /* 0x000fe20000201400 */
        /* <DEDUP_REMOVED lines=17> */
.L_x_14679:
[----:B------:R-:W-:-:S04]  /*7940*/  SHF.R.U32.HI R5, RZ, 0x18, R5 ;  /* 0x00000018ff057819 */ /* 0x000fc80000011605 */
[----:B------:R-:W-:-:S07]  /*7950*/  LOP3.LUT R0, R0, 0x80, R5, 0xf8, !PT ;  /* 0x0000008000007812 */ /* 0x000fce00078ef805 */
.L_x_14678:
[----:B------:R-:W-:Y:S05]  /*7960*/  BSYNC.RECONVERGENT B0 ;  /* 0x0000000000007941 */ /* 0x000fea0003800200 */
.L_x_14677:
[----:B------:R3:W-:Y:S01]  /*7970*/  STG.E.U8 desc[UR36][R2.64], R0 ;  /* 0x0000000002007986 */ /* 0x0007e2000c101124 */
[----:B------:R-:W-:Y:S05]  /*7980*/  BRA `(.L_x_14666) ;  /* 0x0000000400fc7947 */ /* 0x000fea0003800000 */
.L_x_14675:
        /* <DEDUP_REMOVED lines=18> */
.L_x_14682:
[----:B------:R-:W-:-:S04]  /*7ab0*/  SHF.R.U32.HI R5, RZ, 0x18, R5 ;  /* 0x00000018ff057819 */ /* 0x000fc80000011605 */
[----:B------:R-:W-:-:S07]  /*7ac0*/  LOP3.LUT R0, R0, 0x80, R5, 0xf8, !PT ;  /* 0x0000008000007812 */ /* 0x000fce00078ef805 */
.L_x_14681:
[----:B------:R-:W-:Y:S05]  /*7ad0*/  BSYNC.RECONVERGENT B0 ;  /* 0x0000000000007941 */ /* 0x000fea0003800200 */
.L_x_14680:
[----:B------:R0:W-:Y:S01]  /*7ae0*/  STG.E.U8 desc[UR36][R2.64], R0 ;  /* 0x0000000002007986 */ /* 0x0001e2000c101124 */
[----:B------:R-:W-:Y:S05]  /*7af0*/  BRA `(.L_x_14666) ;  /* 0x0000000400a07947 */ /* 0x000fea0003800000 */
.L_x_14674:
[----:B------:R-:W-:-:S09]  /*7b00*/  UISETP.NE.AND UP0, UPT, UR4, 0x1c, UPT ;  /* 0x0000001c0400788c */ /* 0x000fd2000bf05270 */
[----:B------:R-:W-:Y:S05]  /*7b10*/  BRA.U !UP0, `(.L_x_14683) ;  /* 0x00000001085c7547 */ /* 0x000fea000b800000 */
[----:B------:R-:W-:-:S09]  /*7b20*/  UISETP.NE.AND UP0, UPT, UR4, 0x1d, UPT ;  /* 0x0000001d0400788c */ /* 0x000fd2000bf05270 */
[----:B------:R-:W-:Y:S05]  /*7b30*/  BRA.U !UP0, `(.L_x_14684) ;  /* 0x0000000108487547 */ /* 0x000fea000b800000 */
[----:B------:R-:W-:-:S09]  /*7b40*/  UISETP.NE.AND UP0, UPT, UR4, 0x2c, UPT ;  /* 0x0000002c0400788c */ /* 0x000fd2000bf05270 */
[----:B------:R-:W-:Y:S05]  /*7b50*/  BRA.U UP0, `(.L_x_14665) ;  /* 0x0000000100a47547 */ /* 0x000fea000b800000 */
        /* <DEDUP_REMOVED lines=16> */
.L_x_14684:
[----:B------:R-:W-:-:S05]  /*7c60*/  SHF.R.S32.HI R5, RZ, 0x1f, R4 ;  /* 0x0000001fff057819 */ /* 0x000fca0000011404 */
[----:B------:R1:W-:Y:S01]  /*7c70*/  STG.E.64 desc[UR36][R2.64], R4 ;  /* 0x0000000402007986 */ /* 0x0003e2000c101b24 */
[----:B------:R-:W-:Y:S05]  /*7c80*/  BRA `(.L_x_14666) ;  /* 0x00000004003c7947 */ /* 0x000fea0003800000 */
.L_x_14683:
[----:B------:R0:W-:Y:S01]  /*7c90*/  STG.E desc[UR36][R2.64], R4 ;  /* 0x0000000402007986 */ /* 0x0001e2000c101924 */
[----:B------:R-:W-:Y:S05]  /*7ca0*/  BRA `(.L_x_14666) ;  /* 0x0000000400347947 */ /* 0x000fea0003800000 */
.L_x_14673:
        /* <DEDUP_REMOVED lines=10> */
.L_x_14686:
[----:B------:R-:W0:Y:S01]  /*7d50*/  I2F.F64 R4, R4 ;  /* 0x0000000400047312 */ /* 0x000e220000201c00 */
[----:B------:R-:W-:-:S05]  /*7d60*/  CS2R R6, SRZ ;  /* 0x0000000000067805 */ /* 0x000fca000001ff00 */
[----:B0-----:R0:W-:Y:S01]  /*7d70*/  STG.E.128 desc[UR36][R2.64], R4 ;  /* 0x0000000402007986 */ /* 0x0011e2000c101d24 */
[----:B------:R-:W-:Y:S05]  /*7d80*/  BRA `(.L_x_14666) ;  /* 0x0000000000fc7947 */ /* 0x000fea0003800000 */
.L_x_14685:
[----:B------:R-:W-:-:S09]  /*7d90*/  UISETP.NE.AND UP0, UPT, UR4, 0xf, UPT ;  /* 0x0000000f0400788c */ /* 0x000fd2000bf05270 */
[----:B------:R-:W-:Y:S05]  /*7da0*/  BRA.U !UP0, `(.L_x_14687) ;  /* 0x0000000108e87547 */ /* 0x000fea000b800000 */
[----:B------:R-:W-:-:S09]  /*7db0*/  UISETP.NE.AND UP0, UPT, UR4, 0x17, UPT ;  /* 0x000000170400788c */ /* 0x000fd2000bf05270 */
[----:B------:R-:W-:Y:S05]  /*7dc0*/  BRA.U !UP0, `(.L_x_14688) ;  /* 0x0000000108907547 */ /* 0x000fea000b800000 */
[----:B------:R-:W-:-:S09]  /*7dd0*/  UISETP.NE.AND UP0, UPT, UR4, 0x18, UPT ;  /* 0x000000180400788c */ /* 0x000fd2000bf05270 */
[----:B------:R-:W-:Y:S05]  /*7de0*/  BRA.U !UP0, `(.L_x_14689) ;  /* 0x0000000108447547 */ /* 0x000fea000b800000 */
.L_x_14665:
        /* <DEDUP_REMOVED lines=8> */
[----:B0-----:R-:W-:Y:S01]  /*7e70*/  IMAD.U32 R4, RZ, RZ, UR4 ;  /* 0x00000004ff047e24 */ /* 0x001fe2000f8e00ff */
[----:B------:R-:W-:Y:S01]  /*7e80*/  MOV R5, UR5 ;  /* 0x0000000500057c02 */ /* 0x000fe20008000f00 */
[----:B---3--:R-:W-:-:S02]  /*7e90*/  IMAD.U32 R6, RZ, RZ, UR6 ;  /* 0x00000006ff067e24 */ /* 0x008fc4000f8e00ff */
[----:B------:R-:W-:Y:S02]  /*7ea0*/  IMAD.U32 R7, RZ, RZ, UR7 ;  /* 0x00000007ff077e24 */ /* 0x000fe4000f8e00ff */
[----:B----4-:R-:W-:Y:S01]  /*7eb0*/  IMAD.U32 R10, RZ, RZ, UR8 ;  /* 0x00000008ff0a7e24 */ /* 0x010fe2000f8e00ff */
[----:B-1----:R-:W-:-:S07]  /*7ec0*/  MOV R11, UR9 ;  /* 0x00000009000b7c02 */ /* 0x002fce0008000f00 */
[----:B------:R-:W-:-:S07]  /*7ed0*/  LEPC R20, `(.L_x_14690) ;  /* 0x000000001014794e */ /* 0x000fce0000000000 */
[----:B--2---:R-:W-:Y:S05]  /*7ee0*/  CALL.ABS.NOINC R2 ;  /* 0x0000000002007343 */ /* 0x004fea0003c00000 */
.L_x_14690:
[----:B------:R-:W-:Y:S05]  /*7ef0*/  BRA `(.L_x_14666) ;  /* 0x0000000000a07947 */ /* 0x000fea0003800000 */
.L_x_14689:
[----:B------:R-:W-:Y:S01]  /*7f00*/  I2FP.F32.S32 R7, R4 ;  /* 0x0000000400077245 */ /* 0x000fe20000201400 */
[----:B------:R-:W-:Y:S01]  /*7f10*/  BSSY.RECONVERGENT B0, `(.L_x_14691) ;  /* 0x000000c000007945 */ /* 0x000fe20003800200 */
[----:B------:R-:W-:Y:S02]  /*7f20*/  HFMA2 R0, -RZ, RZ, 0, 7.569789886474609375e-06 ;  /* 0x0000007fff007431 */ /* 0x000fe400000001ff */
        /* <DEDUP_REMOVED lines=10> */
.L_x_14692:
[----:B------:R-:W-:Y:S05]  /*7fd0*/  BSYNC.RECONVERGENT B0 ;  /* 0x0000000000007941 */ /* 0x000fea0003800200 */
.L_x_14691:
[----:B------:R-:W-:-:S05]  /*7fe0*/  LOP3.LUT R5, R0, 0x80, R5, 0xf8, !PT ;  /* 0x0000008000057812 */ /* 0x000fca00078ef805 */
[----:B------:R0:W-:Y:S01]  /*7ff0*/  STG.E.U8 desc[UR36][R2.64], R5 ;  /* 0x0000000502007986 */ /* 0x0001e2000c101124 */
[----:B------:R-:W-:Y:S05]  /*8000*/  BRA `(.L_x_14666) ;  /* 0x00000000005c7947 */ /* 0x000fea0003800000 */
.L_x_14688:
[----:B------:R-:W-:Y:S01]  /*8010*/  I2FP.F32.S32 R5, R4 ;  /* 0x0000000400057245 */ /* 0x000fe20000201400 */
        /* <DEDUP_REMOVED lines=11> */
.L_x_14694:
[----:B------:R-:W-:Y:S01]  /*80d0*/  IMAD.MOV.U32 R0, RZ, RZ, 0x7f ;  /* 0x0000007fff007424 */ /* 0x000fe200078e00ff */
[----:B------:R-:W-:-:S04]  /*80e0*/  ISETP.GT.U32.AND P0, PT, R4, 0x7f800000, PT ;  /* 0x7f8000000400780c */ /* 0x000fc80003f04070 */
[----:B------:R-:W-:-:S09]  /*80f0*/  SEL R0, R0, 0x7c, P0 ;  /* 0x0000007c00007807 */ /* 0x000fd20000000000 */
.L_x_14695:
[----:B------:R-:W-:Y:S05]  /*8100*/  BSYNC.RECONVERGENT B0 ;  /* 0x0000000000007941 */ /* 0x000fea0003800200 */
.L_x_14693:
[----:B------:R-:W-:-:S04]  /*8110*/  SHF.R.U32.HI R5, RZ, 0x18, R5 ;  /* 0x00000018ff057819 */ /* 0x000fc80000011605 */
[----:B------:R-:W-:-:S05]  /*8120*/  LOP3.LUT R5, R0, 0x80, R5, 0xf8, !PT ;  /* 0x0000008000057812 */ /* 0x000fca00078ef805 */
[----:B------:R0:W-:Y:S01]  /*8130*/  STG.E.U8 desc[UR36][R2.64], R5 ;  /* 0x0000000502007986 */ /* 0x0001e2000c101124 */
[----:B------:R-:W-:Y:S05]  /*8140*/  BRA `(.L_x_14666) ;  /* 0x00000000000c7947 */ /* 0x000fea0003800000 */
.L_x_14687:
[----:B------:R-:W-:-:S04]  /*8150*/  I2FP.F32.S32 R0, R4 ;  /* 0x0000000400007245 */ /* 0x000fc80000201400 */
[----:B------:R-:W-:-:S05]  /*8160*/  F2FP.BF16.F32.PACK_AB R0, RZ, R0 ;  /* 0x00000000ff00723e */ /* 0x000fca00000010ff */
[----:B------:R0:W-:Y:S02]  /*8170*/  STG.E.U16 desc[UR36][R2.64], R0 ;  /* 0x0000000002007986 */ /* 0x0001e4000c101524 */
.L_x_14666:
[----:B------:R-:W-:-:S07]  /*8180*/  VIADD R17, R17, 0x80 ;  /* 0x0000008011117836 */ /* 0x000fce0000000000 */
.L_x_14593:
[----:B------:R-:W-:Y:S05]  /*8190*/  BSYNC.RECONVERGENT B6 ;  /* 0x0000000000067941 */ /* 0x000fea0003800200 */
.L_x_14592:
[----:B------:R-:W5:Y:S01]  /*81a0*/  LDCU UR4, c[0x0][0x380] ;  /* 0x00007000ff0477ac */ /* 0x000f620008000800 */
[----:B------:R-:W-:Y:S01]  /*81b0*/  BSSY.RECONVERGENT B6, `(.L_x_14696) ;  /* 0x0000404000067945 */ /* 0x000fe20003800200 */
[----:B-----5:R-:W-:-:S13]  /*81c0*/  ISETP.GE.AND P0, PT, R17, UR4, PT ;  /* 0x0000000411007c0c */ /* 0x020fda000bf06270 */
[----:B------:R-:W-:Y:S05]  /*81d0*/  @P0 BRA `(.L_x_14697) ;  /* 0x0000004000040947 */ /* 0x000fea0003800000 */
[----:B------:R-:W5:Y:S01]  /*81e0*/  LDCU UR4, c[0x0][0x388] ;  /* 0x00007100ff0477ac */ /* 0x000f620008000800 */
[----:B------:R-:W-:Y:S01]  /*81f0*/  IMAD.MOV.U32 R18, RZ, RZ, RZ ;  /* 0x000000ffff127224 */ /* 0x000fe200078e00ff */
[----:B0--3--:R-:W-:Y:S01]  /*8200*/  MOV R0, RZ ;  /* 0x000000ff00007202 */ /* 0x009fe20000000f00 */
        /* <DEDUP_REMOVED lines=351> */
.L_x_14698:
        /* <DEDUP_REMOVED lines=16> */
.L_x_14702:
[----:B------:R4:W5:Y:S01]  /*9900*/  LDG.E.U8 R19, desc[UR36][R2.64] ;  /* 0x0000002402137981 */ /* 0x000962000c1e1100 */
[----:B------:R-:W-:Y:S05]  /*9910*/  BRA `(.L_x_14704) ;  /* 0x0000000c002c7947 */ /* 0x000fea0003800000 */
.L_x_14701:
        /* <DEDUP_REMOVED lines=8> */
.L_x_14706:
[----:B------:R2:W5:Y:S01]  /*99a0*/  LDG.E R19, desc[UR36][R2.64] ;  /* 0x0000002402137981 */ /* 0x000562000c1e1900 */
[----:B------:R-:W-:Y:S05]  /*99b0*/  BRA `(.L_x_14704) ;  /* 0x0000000c00047947 */ /* 0x000fea0003800000 */
.L_x_14705:
[----:B------:R0:W5:Y:S01]  /*99c0*/  LDG.E.S16 R19, desc[UR36][R2.64] ;  /* 0x0000002402137981 */ /* 0x000162000c1e1700 */
[----:B------:R-:W-:Y:S05]  /*99d0*/  BRA `(.L_x_14704) ;  /* 0x0000000800fc7947 */ /* 0x000fea0003800000 */
.L_x_14700:
        /* <DEDUP_REMOVED lines=9> */
.L_x_14708:
[----:B------:R-:W2:Y:S02]  /*9a70*/  LDG.E.U16 R2, desc[UR36][R2.64] ;  /* 0x0000002402027981 */ /* 0x000ea4000c1e1500 */
[----:B--2---:R-:W-:-:S06]  /*9a80*/  HADD2.F32 R19, -RZ, R2.H0_H0 ;  /* 0x20000002ff137230 */ /* 0x004fcc0000004100 */
[----:B------:R-:W0:Y:S01]  /*9a90*/  F2I.FTZ.TRUNC.NTZ R19, R19 ;  /* 0x0000001300137305 */ /* 0x000e22000021f100 */
[----:B------:R-:W-:Y:S05]  /*9aa0*/  BRA `(.L_x_14704) ;  /* 0x0000000800c87947 */ /* 0x000fea0003800000 */
.L_x_14707:
        /* <DEDUP_REMOVED lines=9> */
.L_x_14710:
[----:B------:R-:W2:Y:S02]  /*9b40*/  LDG.E.U16 R2, desc[UR36][R2.64] ;  /* 0x0000002402027981 */ /* 0x000ea4000c1e1500 */
[----:B--2---:R-:W-:-:S06]  /*9b50*/  HADD2.F32 R19, -RZ, R2.H0_H0 ;  /* 0x20000002ff137230 */ /* 0x004fcc0000004100 */
[----:B------:R-:W0:Y:S01]  /*9b60*/  F2I.FTZ.TRUNC.NTZ R19, R19 ;  /* 0x0000001300137305 */ /* 0x000e22000021f100 */
[----:B------:R-:W-:Y:S05]  /*9b70*/  BRA `(.L_x_14704) ;  /* 0x0000000800947947 */ /* 0x000fea0003800000 */
.L_x_14709:
[----:B------:R-:W2:Y:S02]  /*9b80*/  LDG.E.64 R2, desc[UR36][R2.64] ;  /* 0x0000002402027981 */ /* 0x000ea4000c1e1b00 */
[----:B--2---:R0:W1:Y:S01]  /*9b90*/  F2I.F64.TRUNC R19, R2 ;  /* 0x0000000200137311 */ /* 0x004062000030d100 */
[----:B------:R-:W-:Y:S05]  /*9ba0*/  BRA `(.L_x_14704) ;  /* 0x0000000800887947 */ /* 0x000fea0003800000 */
.L_x_14699:
        /* <DEDUP_REMOVED lines=12> */
.L_x_14713:
[----:B------:R-:W2:Y:S02]  /*9c70*/  LDG.E.64 R2, desc[UR36][R2.64] ;  /* 0x0000002402027981 */ /* 0x000ea4000c1e1b00 */
[----:B--2---:R0:W1:Y:S01]  /*9c80*/  F2I.F64.TRUNC R19, R2 ;  /* 0x0000000200137311 */ /* 0x004062000030d100 */
[----:B------:R-:W-:Y:S05]  /*9c90*/  BRA `(.L_x_14704) ;  /* 0x00000008004c7947 */ /* 0x000fea0003800000 */
.L_x_14712:
        /* <DEDUP_REMOVED lines=26> */
.L_x_14715:
        /* <DEDUP_REMOVED lines=13> */
.L_x_14714:
[----:B------:R-:W2:Y:S02]  /*9f10*/  LDG.E.U16 R19, desc[UR36][R2.64] ;  /* 0x0000002402137981 */ /* 0x000ea4000c1e1500 */
[----:B--2---:R-:W-:-:S06]  /*9f20*/  IMAD.U32 R19, R19, 0x10000, RZ ;  /* 0x0001000013137824 */ /* 0x004fcc00078e00ff */
[----:B------:R-:W0:Y:S01]  /*9f30*/  F2I.FTZ.TRUNC.NTZ R19, R19 ;  /* 0x0000001300137305 */ /* 0x000e22000021f100 */
[----:B------:R-:W-:Y:S05]  /*9f40*/  BRA `(.L_x_14704) ;  /* 0x0000000400a07947 */ /* 0x000fea0003800000 */
.L_x_14711:
        /* <DEDUP_REMOVED lines=10> */
.L_x_14718:
        /* <DEDUP_REMOVED lines=21> */
.L_x_14722:
[----:B------:R-:W-:Y:S05]  /*a140*/  BSYNC.RECONVERGENT B1 ;  /* 0x0000000000017941 */ /* 0x000fea0003800200 */
.L_x_14721:
[----:B------:R-:W-:Y:S01]  /*a150*/  IMAD.SHL.U32 R0, R0, 0x100000, RZ ;  /* 0x0010000000007824 */ /* 0x000fe200078e00ff */
[----:B------:R-:W-:-:S04]  /*a160*/  LEA R2, R2, 0x3b800000, 0x17 ;  /* 0x3b80000002027811 */ /* 0x000fc800078eb8ff */
[----:B------:R-:W-:-:S07]  /*a170*/  LOP3.LUT R19, R2, R0, R19, 0xfe, !PT ;  /* 0x0000000002137212 */ /* 0x000fce00078efe13 */
.L_x_14720:
[----:B------:R-:W-:Y:S05]  /*a180*/  BSYNC.RECONVERGENT B0 ;  /* 0x0000000000007941 */ /* 0x000fea0003800200 */
.L_x_14719:
[----:B------:R-:W0:Y:S01]  /*a190*/  F2I.FTZ.TRUNC.NTZ R19, R19 ;  /* 0x0000001300137305 */ /* 0x000e22000021f100 */
[----:B------:R-:W-:Y:S05]  /*a1a0*/  BRA `(.L_x_14704) ;  /* 0x0000000400087947 */ /* 0x000fea0003800000 */
.L_x_14717:
        /* <DEDUP_REMOVED lines=21> */
.L_x_14726:
[----:B------:R-:W-:Y:S05]  /*a300*/  BSYNC.RECONVERGENT B1 ;  /* 0x0000000000017941 */ /* 0x000fea0003800200 */
.L_x_14725:
[----:B------:R-:W-:Y:S02]  /*a310*/  SHF.L.U32 R0, R0, 0x15, RZ ;  /* 0x0000001500007819 */ /* 0x000fe400000006ff */
[----:B------:R-:W-:-:S04]  /*a320*/  LEA R2, R2, 0x37800000, 0x17 ;  /* 0x3780000002027811 */ /* 0x000fc800078eb8ff */
[----:B------:R-:W-:-:S07]  /*a330*/  LOP3.LUT R19, R2, R0, R19, 0xfe, !PT ;  /* 0x0000000002137212 */ /* 0x000fce00078efe13 */
.L_x_14724:
[----:B------:R-:W-:Y:S05]  /*a340*/  BSYNC.RECONVERGENT B0 ;  /* 0x0000000000007941 */ /* 0x000fea0003800200 */
.L_x_14723:
[----:B------:R-:W0:Y:S01]  /*a350*/  F2I.FTZ.TRUNC.NTZ R19, R19 ;  /* 0x0000001300137305 */ /* 0x000e22000021f100 */
[----:B------:R-:W-:Y:S05]  /*a360*/  BRA `(.L_x_14704) ;  /* 0x0000000000987947 */ /* 0x000fea0003800000 */
.L_x_14716:
        /* <DEDUP_REMOVED lines=14> */
.L_x_14730:
[----:B------:R-:W-:Y:S05]  /*a450*/  BSYNC.RECONVERGENT B0 ;  /* 0x0000000000007941 */ /* 0x000fea0003800200 */
.L_x_14729:
[----:B------:R-:W0:Y:S01]  /*a460*/  F2I.FTZ.TRUNC.NTZ R19, R19 ;  /* 0x0000001300137305 */ /* 0x000e22000021f100 */
[----:B------:R-:W-:Y:S05]  /*a470*/  BRA `(.L_x_14704) ;  /* 0x0000000000547947 */ /* 0x000fea0003800000 */
.L_x_14703:
        /* <DEDUP_REMOVED lines=16> */
.L_x_14731:
[----:B------:R-:W-:Y:S01]  /*a580*/  IMAD.MOV.U32 R19, RZ, RZ, RZ ;  /* 0x000000ffff137224 */ /* 0x000fe200078e00ff */
[----:B------:R-:W-:Y:S06]  /*a590*/  BRA `(.L_x_14704) ;  /* 0x00000000000c7947 */ /* 0x000fec0003800000 */
.L_x_14728:
[----:B------:R0:W5:Y:S01]  /*a5a0*/  LDG.E R19, desc[UR36][R2.64] ;  /* 0x0000002402137981 */ /* 0x000162000c1e1900 */
[----:B------:R-:W-:Y:S05]  /*a5b0*/  BRA `(.L_x_14704) ;  /* 0x0000000000047947 */ /* 0x000fea0003800000 */
.L_x_14727:
[----:B------:R0:W5:Y:S02]  /*a5c0*/  LDG.E R19, desc[UR36][R2.64] ;  /* 0x0000002402137981 */ /* 0x000164000c1e1900 */
.L_x_14704:
        /* <DEDUP_REMOVED lines=16> */
.L_x_14735:
[----:B------:R0:W5:Y:S01]  /*a6d0*/  LDG.E.U8 R0, desc[UR36][R2.64] ;  /* 0x0000002402007981 */ /* 0x000162000c1e1100 */
[----:B------:R-:W-:Y:S05]  /*a6e0*/  BRA `(.L_x_14737) ;  /* 0x0000000c002c7947 */ /* 0x000fea0003800000 */
.L_x_14734:
        /* <DEDUP_REMOVED lines=8> */
.L_x_14739:
[----:B------:R0:W5:Y:S01]  /*a770*/  LDG.E R0, desc[UR36][R2.64] ;  /* 0x0000002402007981 */ /* 0x000162000c1e1900 */
[----:B------:R-:W-:Y:S05]  /*a780*/  BRA `(.L_x_14737) ;  /* 0x0000000c00047947 */ /* 0x000fea0003800000 */
.L_x_14738:
[----:B------:R0:W5:Y:S01]  /*a790*/  LDG.E.S16 R0, desc[UR36][R2.64] ;  /* 0x0000002402007981 */ /* 0x000162000c1e1700 */
[----:B------:R-:W-:Y:S05]  /*a7a0*/  BRA `(.L_x_14737) ;  /* 0x0000000800fc7947 */ /* 0x000fea0003800000 */
.L_x_14733:
[----:B------:R-:W-:-:S09]  /*a7b0*/  UISETP.GT.AND UP0, UPT, UR4, 0x6, UPT ;  /* 0x000000060400788c */ /* 0x000fd2000bf04270 */
[----:B------:R-:W-:Y:S05]  /*a7c0*/  BRA.U UP0, `(.L_x_14740) ;  /* 0x00000001002c7547 */ /* 0x000fea000b800000 */
[----:B------:R-:W-:-:S09]  /*a7d0*/  UISETP.NE.AND UP0, UPT, UR4, 0x5, UPT ;  /* 0x000000050400788c */ /* 0x000fd2000bf05270 */
[----:B------:R-:W-:Y:S05]  /*a7e0*/  BRA.U !UP0, `(.L_x_14741) ;  /* 0x0000000108147547 */ /* 0x000fea000b800000 */
[----:B------:R-:W-:-:S09]  /*a7f0*/  UISETP.NE.AND UP0, UPT, UR4, 0x6, UPT ;  /* 0x000000060400788c */ /* 0x000fd2000bf05270 */
[----:B------:R-:W-:Y:S05]  /*a800*/  BRA.U UP0, `(.L_x_14736) ;  /* 0x0000000900907547 */ /* 0x000fea000b800000 */
[----:B------:R-:W2:Y:S02]  /*a810*/  LDG.E R0, desc[UR36][R2.64] ;  /* 0x0000002402007981 */ /* 0x000ea4000c1e1900 */
[----:B--2---:R-:W1:Y:S01]  /*a820*/  F2I.FTZ.TRUNC.NTZ R0, R0 ;  /* 0x0000000000007305 */ /* 0x004e62000021f100 */
[----:B------:R-:W-:Y:S05]  /*a830*/  BRA `(.L_x_14737) ;  /* 0x0000000800d87947 */ /* 0x000fea0003800000 */
.L_x_14741:
[----:B------:R-:W2:Y:S02]  /*a840*/  LDG.E.U16 R2, desc[UR36][R2.64] ;  /* 0x0000002402027981 */ /* 0x000ea4000c1e1500 */
[----:B--2---:R-:W-:-:S06]  /*a850*/  HADD2.F32 R0, -RZ, R2.H0_H0 ;  /* 0x20000002ff007230 */ /* 0x004fcc0000004100 */
[----:B------:R-:W0:Y:S01]  /*a860*/  F2I.FTZ.TRUNC.NTZ R0, R0 ;  /* 0x0000000000007305 */ /* 0x000e22000021f100 */
[----:B------:R-:W-:Y:S05]  /*a870*/  BRA `(.L_x_14737) ;  /* 0x0000000800c87947 */ /* 0x000fea0003800000 */
.L_x_14740:
[----:B------:R-:W-:-:S09]  /*a880*/  UISETP.NE.AND UP0, UPT, UR4, 0x7, UPT ;  /* 0x000000070400788c */ /* 0x000fd2000bf05270 */
[----:B------:R-:W-:Y:S05]  /*a890*/  BRA.U !UP0, `(.L_x_14742) ;  /* 0x00000001082c7547 */ /* 0x000fea000b800000 */
[----:B------:R-:W-:-:S09]  /*a8a0*/  UISETP.NE.AND UP0, UPT, UR4, 0x8, UPT ;  /* 0x000000080400788c */ /* 0x000fd2000bf05270 */
[----:B------:R-:W-:Y:S05]  /*a8b0*/  BRA.U !UP0, `(.L_x_14743) ;  /* 0x0000000108147547 */ /* 0x000fea000b800000 */
[----:B------:R-:W-:-:S09]  /*a8c0*/  UISETP.NE.AND UP0, UPT, UR4, 0x9, UPT ;  /* 0x000000090400788c */ /* 0x000fd2000bf05270 */
[----:B------:R-:W-:Y:S05]  /*a8d0*/  BRA.U UP0, `(.L_x_14736) ;  /* 0x00000009005c7547 */ /* 0x000fea000b800000 */
[----:B------:R-:W2:Y:S02]  /*a8e0*/  LDG.E R0, desc[UR36][R2.64] ;  /* 0x0000002402007981 */ /* 0x000ea4000c1e1900 */
[----:B--2---:R-:W2:Y:S01]  /*a8f0*/  F2I.FTZ.TRUNC.NTZ R0, R0 ;  /* 0x0000000000007305 */ /* 0x004ea2000021f100 */
[----:B------:R-:W-:Y:S05]  /*a900*/  BRA `(.L_x_14737) ;  /* 0x0000000800a47947 */ /* 0x000fea0003800000 */
.L_x_14743:
[----:B------:R-:W2:Y:S02]  /*a910*/  LDG.E.U16 R2, desc[UR36][R2.64] ;  /* 0x0000002402027981 */ /* 0x000ea4000c1e1500 */
[----:B--2---:R-:W-:-:S06]  /*a920*/  HADD2.F32 R0, -RZ, R2.H0_H0 ;  /* 0x20000002ff007230 */ /* 0x004fcc0000004100 */
[----:B------:R-:W3:Y:S01]  /*a930*/  F2I.FTZ.TRUNC.NTZ R0, R0 ;  /* 0x0000000000007305 */ /* 0x000ee2000021f100 */
[----:B------:R-:W-:Y:S05]  /*a940*/  BRA `(.L_x_14737) ;  /* 0x0000000800947947 */ /* 0x000fea0003800000 */
.L_x_14742:
[----:B------:R-:W2:Y:S02]  /*a950*/  LDG.E.64 R2, desc[UR36][R2.64] ;  /* 0x0000002402027981 */ /* 0x000ea4000c1e1b00 */
[----:B--2---:R4:W0:Y:S01]  /*a960*/  F2I.F64.TRUNC R0, R2 ;  /* 0x0000000200007311 */ /* 0x004822000030d100 */
[----:B------:R-:W-:Y:S05]  /*a970*/  BRA `(.L_x_14737) ;  /* 0x0000000800887947 */ /* 0x000fea0003800000 */
.L_x_14732:
        /* <DEDUP_REMOVED lines=12> */
.L_x_14746:
[----:B------:R-:W2:Y:S02]  /*aa40*/  LDG.E.64 R2, desc[UR36][R2.64] ;  /* 0x0000002402027981 */ /* 0x000ea4000c1e1b00 */
[----:B--2---:R0:W1:Y:S01]  /*aa50*/  F2I.F64.TRUNC R0, R2 ;  /* 0x0000000200007311 */ /* 0x004062000030d100 */
[----:B------:R-:W-:Y:S05]  /*aa60*/  BRA `(.L_x_14737) ;  /* 0x00000008004c7947 */ /* 0x000fea0003800000 */
.L_x_14745:
        /* <DEDUP_REMOVED lines=24> */
[----:B------:R-:W0:Y:S01]  /*abf0*/  F2I.FTZ.TRUNC.NTZ R0, R0 ;  /* 0x0000000000007305 */ /* 0x000e22000021f100 */
[----:B------:R-:W-:Y:S05]  /*ac00*/  BRA `(.L_x_14737) ;  /* 0x0000000400e47947 */ /* 0x000fea0003800000 */
.L_x_14748:
        /* <DEDUP_REMOVED lines=13> */
.L_x_14747:
[----:B------:R-:W2:Y:S02]  /*ace0*/  LDG.E.U16 R0, desc[UR36][R2.64] ;  /* 0x0000002402007981 */ /* 0x000ea4000c1e1500 */
[----:B--2---:R-:W-:-:S06]  /*acf0*/  SHF.L.U32 R0, R0, 0x10, RZ ;  /* 0x0000001000007819 */ /* 0x004fcc00000006ff */
[----:B------:R-:W0:Y:S01]  /*ad00*/  F2I.FTZ.TRUNC.NTZ R0, R0 ;  /* 0x0000000000007305 */ /* 0x000e22000021f100 */
[----:B------:R-:W-:Y:S05]  /*ad10*/  BRA `(.L_x_14737) ;  /* 0x0000000400a07947 */ /* 0x000fea0003800000 */
.L_x_14744:
        /* <DEDUP_REMOVED lines=10> */
.L_x_14751:
        /* <DEDUP_REMOVED lines=21> */
.L_x_14755:
[----:B------:R-:W-:Y:S05]  /*af10*/  BSYNC.RECONVERGENT B1 ;  /* 0x0000000000017941 */ /* 0x000fea0003800200 */
.L_x_14754:
[----:B------:R-:W-:Y:S01]  /*af20*/  IMAD.SHL.U32 R0, R0, 0x100000, RZ ;  /* 0x0010000000007824 */ /* 0x000fe200078e00ff */
[----:B------:R-:W-:-:S04]  /*af30*/  LEA R2, R2, 0x3b800000, 0x17 ;  /* 0x3b80000002027811 */ /* 0x000fc800078eb8ff */
[----:B------:R-:W-:-:S07]  /*af40*/  LOP3.LUT R0, R2, R0, R7, 0xfe, !PT ;  /* 0x0000000002007212 */ /* 0x000fce00078efe07 */
.L_x_14753:
[----:B------:R-:W-:Y:S05]  /*af50*/  BSYNC.RECONVERGENT B0 ;  /* 0x0000000000007941 */ /* 0x000fea0003800200 */
.L_x_14752:
[----:B------:R-:W0:Y:S01]  /*af60*/  F2I.FTZ.TRUNC.NTZ R0, R0 ;  /* 0x0000000000007305 */ /* 0x000e22000021f100 */
[----:B------:R-:W-:Y:S05]  /*af70*/  BRA `(.L_x_14737) ;  /* 0x0000000400087947 */ /* 0x000fea0003800000 */
.L_x_14750:
        /* <DEDUP_REMOVED lines=21> */
.L_x_14759:
[----:B------:R-:W-:Y:S05]  /*b0d0*/  BSYNC.RECONVERGENT B1 ;  /* 0x0000000000017941 */ /* 0x000fea0003800200 */
.L_x_14758:
[----:B------:R-:W-:Y:S01]  /*b0e0*/  IMAD.SHL.U32 R0, R0, 0x200000, RZ ;  /* 0x0020000000007824 */ /* 0x000fe200078e00ff */
[----:B------:R-:W-:-:S04]  /*b0f0*/  LEA R2, R2, 0x37800000, 0x17 ;  /* 0x3780000002027811 */ /* 0x000fc800078eb8ff */
[----:B------:R-:W-:-:S07]  /*b100*/  LOP3.LUT R0, R2, R0, R7, 0xfe, !PT ;  /* 0x0000000002007212 */ /* 0x000fce00078efe07 */
.L_x_14757:
[----:B------:R-:W-:Y:S05]  /*b110*/  BSYNC.RECONVERGENT B0 ;  /* 0x0000000000007941 */ /* 0x000fea0003800200 */
.L_x_14756:
[----:B------:R-:W0:Y:S01]  /*b120*/  F2I.FTZ.TRUNC.NTZ R0, R0 ;  /* 0x0000000000007305 */ /* 0x000e22000021f100 */
[----:B------:R-:W-:Y:S05]  /*b130*/  BRA `(.L_x_14737) ;  /* 0x0000000000987947 */ /* 0x000fea0003800000 */
.L_x_14749:
        /* <DEDUP_REMOVED lines=14> */
.L_x_14763:
[----:B------:R-:W-:Y:S05]  /*b220*/  BSYNC.RECONVERGENT B0 ;  /* 0x0000000000007941 */ /* 0x000fea0003800200 */
.L_x_14762:
[----:B------:R-:W0:Y:S01]  /*b230*/  F2I.FTZ.TRUNC.NTZ R0, R0 ;  /* 0x0000000000007305 */ /* 0x000e22000021f100 */
[----:B------:R-:W-:Y:S05]  /*b240*/  BRA `(.L_x_14737) ;  /* 0x0000000000547947 */ /* 0x000fea0003800000 */
.L_x_14736:
        /* <DEDUP_REMOVED lines=15> */
[----:B--2--5:R-:W-:Y:S05]  /*b340*/  CALL.ABS.NOINC R2 ;  /* 0x0000000002007343 */ /* 0x024fea0003c00000 */
.L_x_14764:
[----:B------:R-:W-:Y:S01]  /*b350*/  IMAD.MOV.U32 R0, RZ, RZ, RZ ;  /* 0x000000ffff007224 */ /* 0x000fe200078e00ff */
[----:B------:R-:W-:Y:S06]  /*b360*/  BRA `(.L_x_14737) ;  /* 0x00000000000c7947 */ /* 0x000fec0003800000 */
.L_x_14761:
[----:B------:R0:W5:Y:S01]  /*b370*/  LDG.E R0, desc[UR36][R2.64] ;  /* 0x0000002402007981 */ /* 0x000162000c1e1900 */
[----:B------:R-:W-:Y:S05]  /*b380*/  BRA `(.L_x_14737) ;  /* 0x0000000000047947 */ /* 0x000fea0003800000 */
.L_x_14760:
[----:B------:R0:W5:Y:S02]  /*b390*/  LDG.E R0, desc[UR36][R2.64] ;  /* 0x0000002402007981 */ /* 0x000164000c1e1900 */
.L_x_14737:
[----:B------:R-:W4:Y:S01]  /*b3a0*/  LDCU.64 UR6, c[0x0][0x5e8] ;  /* 0x0000bd00ff0677ac */ /* 0x000f220008000a00 */
[C---:B-----5:R-:W-:Y:S02]  /*b3b0*/  ISETP.NE.AND P1, PT, R19.reuse, RZ, PT ;  /* 0x000000ff1300720c */ /* 0x060fe40003f25270 */
[----:B------:R-:W-:Y:S01]  /*b3c0*/  ISETP.GT.AND P0, PT, R19, RZ, PT ;  /* 0x000000ff1300720c */ /* 0x000fe20003f04270 */
[----:B------:R-:W-:Y:S01]  /*b3d0*/  UPRMT UR4, UR43, 0x9910, URZ ;  /* 0x000099102b047896 */ /* 0x000fe200080000ff */
[----:B0123--:R-:W-:-:S03]  /*b3e0*/  MOV R4, R0 ;  /* 0x0000000000047202 */ /* 0x00ffc60000000f00 */
[----:B------:R-:W-:-:S06]  /*b3f0*/  UISETP.GT.AND UP0, UPT, UR4, 0x9, UPT ;  /* 0x000000090400788c */ /* 0x000fcc000bf04270 */
[----:B------:R-:W-:Y:S02]  /*b400*/  @P1 SEL R4, RZ, 0x1, !P0 ;  /* 0x00000001ff041807 */ /* 0x000fe40004000000 */
        /* <DEDUP_REMOVED lines=13> */
.L_x_14768:
[----:B------:R0:W-:Y:S01]  /*b4e0*/  STG.E.U8 desc[UR36][R2.64], R4 ;  /* 0x0000000402007986 */ /* 0x0001e2000c101124 */
[----:B------:R-:W-:Y:S05]  /*b4f0*/  BRA `(.L_x_14770) ;  /* 0x0000000c00387947 */ /* 0x000fea0003800000 */
.L_x_14767:
        /* <DEDUP_REMOVED lines=9> */
.L_x_14772:
[----:B------:R0:W-:Y:S01]  /*b590*/  STG.E desc[UR36][R2.64], R4 ;  /* 0x0000000402007986 */ /* 0x0001e2000c101924 */
[----:B------:R-:W-:Y:S05]  /*b5a0*/  BRA `(.L_x_14770) ;  /* 0x0000000c000c7947 */ /* 0x000fea0003800000 */
.L_x_14771:
[----:B------:R0:W-:Y:S01]  /*b5b0*/  STG.E.U16 desc[UR36][R2.64], R4 ;  /* 0x0000000402007986 */ /* 0x0001e2000c101524 */
[----:B------:R-:W-:Y:S05]  /*b5c0*/  BRA `(.L_x_14770) ;  /* 0x0000000c00047947 */ /* 0x000fea0003800000 */
.L_x_14766:
        /* <DEDUP_REMOVED lines=9> */
.L_x_14774:
[----:B------:R-:W-:-:S04]  /*b660*/  I2FP.F32.S32 R0, R4 ;  /* 0x0000000400007245 */ /* 0x000fc80000201400 */
[----:B------:R-:W-:-:S05]  /*b670*/  F2FP.F16.F32.PACK_AB R0, RZ, R0 ;  /* 0x00000000ff00723e */ /* 0x000fca00000000ff */
[----:B------:R0:W-:Y:S01]  /*b680*/  STG.E.U16 desc[UR36][R2.64], R0 ;  /* 0x0000000002007986 */ /* 0x0001e2000c101524 */
[----:B------:R-:W-:Y:S05]  /*b690*/  BRA `(.L_x_14770) ;  /* 0x0000000800d07947 */ /* 0x000fea0003800000 */
.L_x_14773:
        /* <DEDUP_REMOVED lines=10> */
.L_x_14776:
[----:B------:R-:W-:-:S04]  /*b740*/  I2FP.F32.S32 R4, R4 ;  /* 0x0000000400047245 */ /* 0x000fc80000201400 */
[----:B------:R-:W-:-:S04]  /*b750*/  F2FP.F16.F32.PACK_AB R5, RZ, R4 ;  /* 0x00000004ff05723e */ /* 0x000fc800000000ff */
[----:B------:R-:W-:-:S05]  /*b760*/  PRMT R5, R5, 0x5410, RZ ;  /* 0x0000541005057816 */ /* 0x000fca00000000ff */
[----:B------:R0:W-:Y:S01]  /*b770*/  STG.E desc[UR36][R2.64], R5 ;  /* 0x0000000502007986 */ /* 0x0001e2000c101924 */
[----:B------:R-:W-:Y:S05]  /*b780*/  BRA `(.L_x_14770) ;  /* 0x0000000800947947 */ /* 0x000fea0003800000 */
.L_x_14775:
[----:B------:R-:W0:Y:S02]  /*b790*/  I2F.F64 R4, R4 ;  /* 0x0000000400047312 */ /* 0x000e240000201c00 */
[----:B0-----:R0:W-:Y:S01]  /*b7a0*/  STG.E.64 desc[UR36][R2.64], R4 ;  /* 0x0000000402007986 */ /* 0x0011e2000c101b24 */
[----:B------:R-:W-:Y:S05]  /*b7b0*/  BRA `(.L_x_14770) ;  /* 0x0000000800887947 */ /* 0x000fea0003800000 */
.L_x_14765:
        /* <DEDUP_REMOVED lines=12> */
.L_x_14780:
[----:B------:R-:W-:Y:S01]  /*b880*/  I2FP.F32.S32 R5, R4 ;  /* 0x0000000400057245 */ /* 0x000fe20000201400 */
[----:B------:R-:W-:Y:S01]  /*b890*/  BSSY.RECONVERGENT B0, `(.L_x_14781) ;  /* 0x0000013000007945 */ /* 0x000fe20003800200 */
[----:B------:R-:W-:Y:S02]  /*b8a0*/  HFMA2 R0, -RZ, RZ, 0, 7.62939453125e-06 ;  /* 0x00000080ff007431 */ /* 0x000fe400000001ff */
        /* <DEDUP_REMOVED lines=15> */
.L_x_14783:
[----:B------:R-:W-:-:S04]  /*b9a0*/  SHF.R.U32.HI R5, RZ, 0x18, R5 ;  /* 0x00000018ff057819 */ /* 0x000fc80000011605 */
[----:B------:R-:W-:-:S07]  /*b9b0*/  LOP3.LUT R0, R0, 0x80, R5, 0xf8, !PT ;  /* 0x0000008000007812 */ /* 0x000fce00078ef805 */
.L_x_14782:
[----:B------:R-:W-:Y:S05]  /*b9c0*/  BSYNC.RECONVERGENT B0 ;  /* 0x0000000000007941 */ /* 0x000fea0003800200 */
.L_x_14781:
[----:B------:R0:W-:Y:S01]  /*b9d0*/  STG.E.U8 desc[UR36][R2.64], R0 ;  /* 0x0000000002007986 */ /* 0x0001e2000c101124 */
[----:B------:R-:W-:Y:S05]  /*b9e0*/  BRA `(.L_x_14770) ;  /* 0x0000000400fc7947 */ /* 0x000fea0003800000 */
.L_x_14779:
        /* <DEDUP_REMOVED lines=18> */
.L_x_14786:
[----:B------:R-:W-:-:S04]  /*bb10*/  SHF.R.U32.HI R5, RZ, 0x18, R5 ;  /* 0x00000018ff057819 */ /* 0x000fc80000011605 */
[----:B------:R-:W-:-:S07]  /*bb20*/  LOP3.LUT R0, R0, 0x80, R5, 0xf8, !PT ;  /* 0x0000008000007812 */ /* 0x000fce00078ef805 */
.L_x_14785:
[----:B------:R-:W-:Y:S05]  /*bb30*/  BSYNC.RECONVERGENT B0 ;  /* 0x0000000000007941 */ /* 0x000fea0003800200 */
.L_x_14784:
[----:B------:R0:W-:Y:S01]  /*bb40*/  STG.E.U8 desc[UR36][R2.64], R0 ;  /* 0x0000000002007986 */ /* 0x0001e2000c101124 */
[----:B------:R-:W-:Y:S05]  /*bb50*/  BRA `(.L_x_14770) ;  /* 0x0000000400a07947 */ /* 0x000fea0003800000 */
.L_x_14778:
        /* <DEDUP_REMOVED lines=22> */
.L_x_14788:
[----:B------:R-:W-:-:S05]  /*bcc0*/  SHF.R.S32.HI R5, RZ, 0x1f, R4 ;  /* 0x0000001fff057819 */ /* 0x000fca0000011404 */
[----:B------:R0:W-:Y:S01]  /*bcd0*/  STG.E.64 desc[UR36][R2.64], R4 ;  /* 0x0000000402007986 */ /* 0x0001e2000c101b24 */
[----:B------:R-:W-:Y:S05]  /*bce0*/  BRA `(.L_x_14770) ;  /* 0x00000004003c7947 */ /* 0x000fea0003800000 */
.L_x_14787:
[----:B------:R0:W-:Y:S01]  /*bcf0*/  STG.E desc[UR36][R2.64], R4 ;  /* 0x0000000402007986 */ /* 0x0001e2000c101924 */
[----:B------:R-:W-:Y:S05]  /*bd00*/  BRA `(.L_x_14770) ;  /* 0x0000000400347947 */ /* 0x000fea0003800000 */
.L_x_14777:
        /* <DEDUP_REMOVED lines=10> */
.L_x_14790:
[----:B------:R-:W0:Y:S01]  /*bdb0*/  I2F.F64 R4, R4 ;  /* 0x0000000400047312 */ /* 0x000e220000201c00 */
[----:B------:R-:W-:-:S05]  /*bdc0*/  CS2R R6, SRZ ;  /* 0x0000000000067805 */ /* 0x000fca000001ff00 */
[----:B0-----:R0:W-:Y:S01]  /*bdd0*/  STG.E.128 desc[UR36][R2.64], R4 ;  /* 0x0000000402007986 */ /* 0x0011e2000c101d24 */
[----:B------:R-:W-:Y:S05]  /*bde0*/  BRA `(.L_x_14770) ;  /* 0x0000000000fc7947 */ /* 0x000fea0003800000 */
.L_x_14789:
[----:B------:R-:W-:-:S09]  /*bdf0*/  UISETP.NE.AND UP0, UPT, UR4, 0xf, UPT ;  /* 0x0000000f0400788c */ /* 0x000fd2000bf05270 */
[----:B------:R-:W-:Y:S05]  /*be00*/  BRA.U !UP0, `(.L_x_14791) ;  /* 0x0000000108e87547 */ /* 0x000fea000b800000 */
[----:B------:R-:W-:-:S09]  /*be10*/  UISETP.NE.AND UP0, UPT, UR4, 0x17, UPT ;  /* 0x000000170400788c */ /* 0x000fd2000bf05270 */
[----:B------:R-:W-:Y:S05]  /*be20*/  BRA.U !UP0, `(.L_x_14792) ;  /* 0x0000000108907547 */ /* 0x000fea000b800000 */
[----:B------:R-:W-:-:S09]  /*be30*/  UISETP.NE.AND UP0, UPT, UR4, 0x18, UPT ;  /* 0x000000180400788c */ /* 0x000fd2000bf05270 */
[----:B------:R-:W-:Y:S05]  /*be40*/  BRA.U !UP0, `(.L_x_14793) ;  /* 0x0000000108447547 */ /* 0x000fea000b800000 */
.L_x_14769:
        /* <DEDUP_REMOVED lines=16> */
.L_x_14794:
[----:B------:R-:W-:Y:S05]  /*bf50*/  BRA `(.L_x_14770) ;  /* 0x0000000000a07947 */ /* 0x000fea0003800000 */
.L_x_14793:
[----:B------:R-:W-:Y:S01]  /*bf60*/  I2FP.F32.S32 R7, R4 ;  /* 0x0000000400077245 */ /* 0x000fe20000201400 */
        /* <DEDUP_REMOVED lines=12> */
.L_x_14796:
[----:B------:R-:W-:Y:S05]  /*c030*/  BSYNC.RECONVERGENT B0 ;  /* 0x0000000000007941 */ /* 0x000fea0003800200 */
.L_x_14795:
[----:B------:R-:W-:-:S05]  /*c040*/  LOP3.LUT R5, R0, 0x80, R5, 0xf8, !PT ;  /* 0x0000008000057812 */ /* 0x000fca00078ef805 */
[----:B------:R3:W-:Y:S01]  /*c050*/  STG.E.U8 desc[UR36][R2.64], R5 ;  /* 0x0000000502007986 */ /* 0x0007e2000c101124 */
[----:B------:R-:W-:Y:S05]  /*c060*/  BRA `(.L_x_14770) ;  /* 0x00000000005c7947 */ /* 0x000fea0003800000 */
.L_x_14792:
        /* <DEDUP_REMOVED lines=12> */
.L_x_14798:
[----:B------:R-:W-:Y:S02]  /*c130*/  ISETP.GT.U32.AND P0, PT, R4, 0x7f800000, PT ;  /* 0x7f8000000400780c */ /* 0x000fe40003f04070 */
[----:B------:R-:W-:-:S04]  /*c140*/  MOV R0, 0x7f ;  /* 0x0000007f00007802 */ /* 0x000fc80000000f00 */
[----:B------:R-:W-:-:S07]  /*c150*/  SEL R0, R0, 0x7c, P0 ;  /* 0x0000007c00007807 */ /* 0x000fce0000000000 */
.L_x_14799:
[----:B------:R-:W-:Y:S05]  /*c160*/  BSYNC.RECONVERGENT B0 ;  /* 0x0000000000007941 */ /* 0x000fea0003800200 */
.L_x_14797:
[----:B------:R-:W-:-:S04]  /*c170*/  SHF.R.U32.HI R5, RZ, 0x18, R5 ;  /* 0x00000018ff057819 */ /* 0x000fc80000011605 */
[----:B------:R-:W-:-:S05]  /*c180*/  LOP3.LUT R5, R0, 0x80, R5, 0xf8, !PT ;  /* 0x0000008000057812 */ /* 0x000fca00078ef805 */
[----:B------:R2:W-:Y:S01]  /*c190*/  STG.E.U8 desc[UR36][R2.64], R5 ;  /* 0x0000000502007986 */ /* 0x0005e2000c101124 */
[----:B------:R-:W-:Y:S05]  /*c1a0*/  BRA `(.L_x_14770) ;  /* 0x00000000000c7947 */ /* 0x000fea0003800000 */
.L_x_14791:
[----:B------:R-:W-:-:S04]  /*c1b0*/  I2FP.F32.S32 R0, R4 ;  /* 0x0000000400007245 */ /* 0x000fc80000201400 */
[----:B------:R-:W-:-:S05]  /*c1c0*/  F2FP.BF16.F32.PACK_AB R0, RZ, R0 ;  /* 0x00000000ff00723e */ /* 0x000fca00000010ff */
[----:B------:R4:W-:Y:S02]  /*c1d0*/  STG.E.U16 desc[UR36][R2.64], R0 ;  /* 0x0000000002007986 */ /* 0x0009e4000c101524 */
.L_x_14770:
[----:B------:R-:W-:-:S07]  /*c1e0*/  VIADD R17, R17, 0x80 ;  /* 0x0000008011117836 */ /* 0x000fce0000000000 */
.L_x_14697:
[----:B------:R-:W-:Y:S05]  /*c1f0*/  BSYNC.RECONVERGENT B6 ;  /* 0x0000000000067941 */ /* 0x000fea0003800200 */
.L_x_14696:
[----:B------:R-:W5:Y:S02]  /*c200*/  LDCU UR4, c[0x0][0x380] ;  /* 0x00007000ff0477ac */ /* 0x000f640008000800 */
[----:B-----5:R-:W-:-:S13]  /*c210*/  ISETP.GE.AND P0, PT, R17, UR4, PT ;  /* 0x0000000411007c0c */ /* 0x020fda000bf06270 */
[----:B------:R-:W-:Y:S05]  /*c220*/  @P0 EXIT ;  /* 0x000000000000094d */ /* 0x000fea0003800000 */
[----:B------:R-:W5:Y:S01]  /*c230*/  LDCU UR4, c[0x0][0x388] ;  /* 0x00007100ff0477ac */ /* 0x000f620008000800 */
[----:B0--34-:R-:W-:Y:S02]  /*c240*/  HFMA2 R0, -RZ, RZ, 0, 0 ;  /* 0x00000000ff007431 */ /* 0x019fe400000001ff */
        /* <DEDUP_REMOVED lines=9> */
[----:B-12---:R-:W-:Y:S01]  /*c2e0*/  IMAD.HI.U32 R2, R17, UR4, R16 ;  /* 0x0000000411027c27 */ /* 0x006fe2000f8e0010 */
        /* <DEDUP_REMOVED lines=342> */
.L_x_14800:
        /* <DEDUP_REMOVED lines=19> */
.L_x_14804:
[----:B------:R0:W5:Y:S01]  /*d980*/  LDG.E.U8 R19, desc[UR36][R2.64] ;  /* 0x0000002402137981 */ /* 0x000162000c1e1100 */
[----:B------:R-:W-:Y:S05]  /*d990*/  BRA `(.L_x_14806) ;  /* 0x0000000c002c7947 */ /* 0x000fea0003800000 */
.L_x_14803:
        /* <DEDUP_REMOVED lines=8> */
.L_x_14808:
[----:B------:R0:W5:Y:S01]  /*da20*/  LDG.E R19, desc[UR36][R2.64] ;  /* 0x0000002402137981 */ /* 0x000162000c1e1900 */
[----:B------:R-:W-:Y:S05]  /*da30*/  BRA `(.L_x_14806) ;  /* 0x0000000c00047947 */ /* 0x000fea0003800000 */
.L_x_14807:
[----:B------:R0:W5:Y:S01]  /*da40*/  LDG.E.S16 R19, desc[UR36][R2.64] ;  /* 0x0000002402137981 */ /* 0x000162000c1e1700 */
[----:B------:R-:W-:Y:S05]  /*da50*/  BRA `(.L_x_14806) ;  /* 0x0000000800fc7947 */ /* 0x000fea0003800000 */
.L_x_14802:
        /* <DEDUP_REMOVED lines=9> */
.L_x_14810:
[----:B------:R-:W2:Y:S02]  /*daf0*/  LDG.E.U16 R2, desc[UR36][R2.64] ;  /* 0x0000002402027981 */ /* 0x000ea4000c1e1500 */
[----:B--2---:R-:W-:-:S06]  /*db00*/  HADD2.F32 R19, -RZ, R2.H0_H0 ;  /* 0x20000002ff137230 */ /* 0x004fcc0000004100 */
[----:B------:R-:W0:Y:S01]  /*db10*/  F2I.FTZ.TRUNC.NTZ R19, R19 ;  /* 0x0000001300137305 */ /* 0x000e22000021f100 */
[----:B------:R-:W-:Y:S05]  /*db20*/  BRA `(.L_x_14806) ;  /* 0x0000000800c87947 */ /* 0x000fea0003800000 */
.L_x_14809:
        /* <DEDUP_REMOVED lines=9> */
.L_x_14812:
[----:B------:R-:W2:Y:S02]  /*dbc0*/  LDG.E.U16 R2, desc[UR36][R2.64] ;  /* 0x0000002402027981 */ /* 0x000ea4000c1e1500 */
[----:B--2---:R-:W-:-:S06]  /*dbd0*/  HADD2.F32 R19, -RZ, R2.H0_H0 ;  /* 0x20000002ff137230 */ /* 0x004fcc0000004100 */
[----:B------:R-:W0:Y:S01]  /*dbe0*/  F2I.FTZ.TRUNC.NTZ R19, R19 ;  /* 0x0000001300137305 */ /* 0x000e22000021f100 */
[----:B------:R-:W-:Y:S05]  /*dbf0*/  BRA `(.L_x_14806) ;  /* 0x0000000800947947 */ /* 0x000fea0003800000 */
.L_x_14811:
[----:B------:R-:W2:Y:S02]  /*dc00*/  LDG.E.64 R2, desc[UR36][R2.64] ;  /* 0x0000002402027981 */ /* 0x000ea4000c1e1b00 */
[----:B--2---:R0:W1:Y:S01]  /*dc10*/  F2I.F64.TRUNC R19, R2 ;  /* 0x0000000200137311 */ /* 0x004062000030d100 */
[----:B------:R-:W-:Y:S05]  /*dc20*/  BRA `(.L_x_14806) ;  /* 0x0000000800887947 */ /* 0x000fea0003800000 */
.L_x_14801:
        /* <DEDUP_REMOVED lines=12> */
.L_x_14815:
[----:B------:R-:W2:Y:S02]  /*dcf0*/  LDG.E.64 R2, desc[UR36][R2.64] ;  /* 0x0000002402027981 */ /* 0x000ea4000c1e1b00 */
[----:B--2---:R0:W1:Y:S01]  /*dd00*/  F2I.F64.TRUNC R19, R2 ;  /* 0x0000000200137311 */ /* 0x004062000030d100 */
[----:B------:R-:W-:Y:S05]  /*dd10*/  BRA `(.L_x_14806) ;  /* 0x00000008004c7947 */ /* 0x000fea0003800000 */
.L_x_14814:
        /* <DEDUP_REMOVED lines=24> */
[----:B------:R2:W3:Y:S01]  /*dea0*/  F2I.FTZ.TRUNC.NTZ R19, R5 ;  /* 0x0000000500137305 */ /* 0x0004e2000021f100 */
[----:B------:R-:W-:Y:S05]  /*deb0*/  BRA `(.L_x_14806) ;  /* 0x0000000400e47947 */ /* 0x000fea0003800000 */
.L_x_14817:
        /* <DEDUP_REMOVED lines=11> */
[----:B------:R4:W0:Y:S01]  /*df70*/  F2I.FTZ.TRUNC.NTZ R19, R0 ;  /* 0x0000000000137305 */ /* 0x000822000021f100 */
[----:B------:R-:W-:Y:S05]  /*df80*/  BRA `(.L_x_14806) ;  /* 0x0000000400b07947 */ /* 0x000fea0003800000 */
.L_x_14816:
[----:B------:R-:W2:Y:S02]  /*df90*/  LDG.E.U16 R19, desc[UR36][R2.64] ;  /* 0x0000002402137981 */ /* 0x000ea4000c1e1500 */
[----:B--2---:R-:W-:-:S06]  /*dfa0*/  SHF.L.U32 R19, R19, 0x10, RZ ;  /* 0x0000001013137819 */ /* 0x004fcc00000006ff */
[----:B------:R-:W0:Y:S01]  /*dfb0*/  F2I.FTZ.TRUNC.NTZ R19, R19 ;  /* 0x0000001300137305 */ /* 0x000e22000021f100 */
[----:B------:R-:W-:Y:S05]  /*dfc0*/  BRA `(.L_x_14806) ;  /* 0x0000000400a07947 */ /* 0x000fea0003800000 */
.L_x_14813:
        /* <DEDUP_REMOVED lines=10> */
.L_x_14820:
        /* <DEDUP_REMOVED lines=21> */
.L_x_14824:
[----:B------:R-:W-:Y:S05]  /*e1c0*/  BSYNC.RECONVERGENT B1 ;  /* 0x0000000000017941 */ /* 0x000fea0003800200 */
.L_x_14823:
[----:B------:R-:W-:Y:S01]  /*e1d0*/  IMAD.SHL.U32 R0, R0, 0x100000, RZ ;  /* 0x0010000000007824 */ /* 0x000fe200078e00ff */
[----:B------:R-:W-:-:S04]  /*e1e0*/  LEA R2, R2, 0x3b800000, 0x17 ;  /* 0x3b80000002027811 */ /* 0x000fc800078eb8ff */
[----:B------:R-:W-:-:S07]  /*e1f0*/  LOP3.LUT R19, R2, R0, R19, 0xfe, !PT ;  /* 0x0000000002137212 */ /* 0x000fce00078efe13 */
.L_x_14822:
[----:B------:R-:W-:Y:S05]  /*e200*/  BSYNC.RECONVERGENT B0 ;  /* 0x0000000000007941 */ /* 0x000fea0003800200 */
.L_x_14821:
[----:B------:R-:W0:Y:S01]  /*e210*/  F2I.FTZ.TRUNC.NTZ R19, R19 ;  /* 0x0000001300137305 */ /* 0x000e22000021f100 */
[----:B------:R-:W-:Y:S05]  /*e220*/  BRA `(.L_x_14806) ;  /* 0x0000000400087947 */ /* 0x000fea0003800000 */
.L_x_14819:
        /* <DEDUP_REMOVED lines=21> */
.L_x_14828:
[----:B------:R-:W-:Y:S05]  /*e380*/  BSYNC.RECONVERGENT B1 ;  /* 0x0000000000017941 */ /* 0x000fea0003800200 */
.L_x_14827:
[----:B------:R-:W-:Y:S01]  /*e390*/  IMAD.SHL.U32 R0, R0, 0x200000, RZ ;  /* 0x0020000000007824 */ /* 0x000fe200078e00ff */
[----:B------:R-:W-:-:S04]  /*e3a0*/  LEA R2, R2, 0x37800000, 0x17 ;  /* 0x3780000002027811 */ /* 0x000fc800078eb8ff */
[----:B------:R-:W-:-:S07]  /*e3b0*/  LOP3.LUT R19, R2, R0, R19, 0xfe, !PT ;  /* 0x0000000002137212 */ /* 0x000fce00078efe13 */
.L_x_14826:
[----:B------:R-:W-:Y:S05]  /*e3c0*/  BSYNC.RECONVERGENT B0 ;  /* 0x0000000000007941 */ /* 0x000fea0003800200 */
.L_x_14825:
[----:B------:R-:W0:Y:S01]  /*e3d0*/  F2I.FTZ.TRUNC.NTZ R19, R19 ;  /* 0x0000001300137305 */ /* 0x000e22000021f100 */
[----:B------:R-:W-:Y:S05]  /*e3e0*/  BRA `(.L_x_14806) ;  /* 0x0000000000987947 */ /* 0x000fea0003800000 */
.L_x_14818:
        /* <DEDUP_REMOVED lines=14> */
.L_x_14832:
[----:B------:R-:W-:Y:S05]  /*e4d0*/  BSYNC.RECONVERGENT B0 ;  /* 0x0000000000007941 */ /* 0x000fea0003800200 */
.L_x_14831:
[----:B------:R-:W0:Y:S01]  /*e4e0*/  F2I.FTZ.TRUNC.NTZ R19, R19 ;  /* 0x0000001300137305 */ /* 0x000e22000021f100 */
[----:B------:R-:W-:Y:S05]  /*e4f0*/  BRA `(.L_x_14806) ;  /* 0x0000000000547947 */ /* 0x000fea0003800000 */
.L_x_14805:
        /* <DEDUP_REMOVED lines=16> */
.L_x_14833:
[----:B------:R-:W-:Y:S01]  /*e600*/  IMAD.MOV.U32 R19, RZ, RZ, RZ ;  /* 0x000000ffff137224 */ /* 0x000fe200078e00ff */
[----:B------:R-:W-:Y:S06]  /*e610*/  BRA `(.L_x_14806) ;  /* 0x00000000000c7947 */ /* 0x000fec0003800000 */
.L_x_14830:
[----:B------:R0:W5:Y:S01]  /*e620*/  LDG.E R19, desc[UR36][R2.64] ;  /* 0x0000002402137981 */ /* 0x000162000c1e1900 */
[----:B------:R-:W-:Y:S05]  /*e630*/  BRA `(.L_x_14806) ;  /* 0x0000000000047947 */ /* 0x000fea0003800000 */
.L_x_14829:
[----:B------:R0:W5:Y:S02]  /*e640*/  LDG.E R19, desc[UR36][R2.64] ;  /* 0x0000002402137981 */ /* 0x000164000c1e1900 */
.L_x_14806:
        /* <DEDUP_REMOVED lines=14> */
[----:B----4-:R0:W5:Y:S01]  /*e730*/  LDG.E.S8 R0, desc[UR36][R2.64] ;  /* 0x0000002402007981 */ /* 0x010162000c1e1300 */
[----:B------:R-:W-:Y:S05]  /*e740*/  BRA `(.L_x_14839) ;  /* 0x0000000c00347947 */ /* 0x000fea0003800000 */
.L_x_14837:
[----:B----4-:R4:W5:Y:S01]  /*e750*/  LDG.E.U8 R0, desc[UR36][R2.64] ;  /* 0x0000002402007981 */ /* 0x010962000c1e1100 */
[----:B------:R-:W-:Y:S05]  /*e760*/  BRA `(.L_x_14839) ;  /* 0x0000000c002c7947 */ /* 0x000fea0003800000 */
.L_x_14836:
[----:B------:R-:W-:-:S09]  /*e770*/  UISETP.NE.AND UP0, UPT, UR4, 0x2, UPT ;  /* 0x000000020400788c */ /* 0x000fd2000bf05270 */
[----:B------:R-:W-:Y:S05]  /*e780*/  BRA.U !UP0, `(.L_x_14840) ;  /* 0x0000000108207547 */ /* 0x000fea000b800000 */
[----:B------:R-:W-:-:S09]  /*e790*/  UISETP.NE.AND UP0, UPT, UR4, 0x3, UPT ;  /* 0x000000030400788c */ /* 0x000fd2000bf05270 */
[----:B------:R-:W-:Y:S05]  /*e7a0*/  BRA.U !UP0, `(.L_x_14841) ;  /* 0x0000000108107547 */ /* 0x000fea000b800000 */
[----:B------:R-:W-:-:S09]  /*e7b0*/  UISETP.NE.AND UP0, UPT, UR4, 0x4, UPT ;  /* 0x000000040400788c */ /* 0x000fd2000bf05270 */
[----:B------:R-:W-:Y:S05]  /*e7c0*/  BRA.U UP0, `(.L_x_14838) ;  /* 0x0000000900c07547 */ /* 0x000fea000b800000 */
[----:B----4-:R0:W5:Y:S01]  /*e7d0*/  LDG.E R0, desc[UR36][R2.64] ;  /* 0x0000002402007981 */ /* 0x010162000c1e1900 */
[----:B------:R-:W-:Y:S05]  /*e7e0*/  BRA `(.L_x_14839) ;  /* 0x0000000c000c7947 */ /* 0x000fea0003800000 */
.L_x_14841:
[----:B----4-:R0:W5:Y:S01]  /*e7f0*/  LDG.E R0, desc[UR36][R2.64] ;  /* 0x0000002402007981 */ /* 0x010162000c1e1900 */
[----:B------:R-:W-:Y:S05]  /*e800*/  BRA `(.L_x_14839) ;  /* 0x0000000c00047947 */ /* 0x000fea0003800000 */
.L_x_14840:
[----:B----4-:R0:W5:Y:S01]  /*e810*/  LDG.E.S16 R0, desc[UR36][R2.64] ;  /* 0x0000002402007981 */ /* 0x010162000c1e1700 */
[----:B------:R-:W-:Y:S05]  /*e820*/  BRA `(.L_x_14839) ;  /* 0x0000000800fc7947 */ /* 0x000fea0003800000 */
.L_x_14835:
[----:B------:R-:W-:-:S09]  /*e830*/  UISETP.GT.AND UP0, UPT, UR4, 0x6, UPT ;  /* 0x000000060400788c */ /* 0x000fd2000bf04270 */
[----:B------:R-:W-:Y:S05]  /*e840*/  BRA.U UP0, `(.L_x_14842) ;  /* 0x00000001002c7547 */ /* 0x000fea000b800000 */
[----:B------:R-:W-:-:S09]  /*e850*/  UISETP.NE.AND UP0, UPT, UR4, 0x5, UPT ;  /* 0x000000050400788c */ /* 0x000fd2000bf05270 */
[----:B------:R-:W-:Y:S05]  /*e860*/  BRA.U !UP0, `(.L_x_14843) ;  /* 0x0000000108147547 */ /* 0x000fea000b800000 */
[----:B------:R-:W-:-:S09]  /*e870*/  UISETP.NE.AND UP0, UPT, UR4, 0x6, UPT ;  /* 0x000000060400788c */ /* 0x000fd2000bf05270 */
[----:B------:R-:W-:Y:S05]  /*e880*/  BRA.U UP0, `(.L_x_14838) ;  /* 0x0000000900907547 */ /* 0x000fea000b800000 */
[----:B----4-:R-:W4:Y:S02]  /*e890*/  LDG.E R0, desc[UR36][R2.64] ;  /* 0x0000002402007981 */ /* 0x010f24000c1e1900 */
[----:B----4-:R-:W0:Y:S01]  /*e8a0*/  F2I.FTZ.TRUNC.NTZ R0, R0 ;  /* 0x0000000000007305 */ /* 0x010e22000021f100 */
[----:B------:R-:W-:Y:S05]  /*e8b0*/  BRA `(.L_x_14839) ;  /* 0x0000000800d87947 */ /* 0x000fea0003800000 */
.L_x_14843:
[----:B------:R-:W4:Y:S02]  /*e8c0*/  LDG.E.U16 R2, desc[UR36][R2.64] ;  /* 0x0000002402027981 */ /* 0x000f24000c1e1500 */
[----:B----4-:R-:W-:-:S06]  /*e8d0*/  HADD2.F32 R0, -RZ, R2.H0_H0 ;  /* 0x20000002ff007230 */ /* 0x010fcc0000004100 */
[----:B------:R-:W0:Y:S01]  /*e8e0*/  F2I.FTZ.TRUNC.NTZ R0, R0 ;  /* 0x0000000000007305 */ /* 0x000e22000021f100 */
[----:B------:R-:W-:Y:S05]  /*e8f0*/  BRA `(.L_x_14839) ;  /* 0x0000000800c87947 */ /* 0x000fea0003800000 */
.L_x_14842:
[----:B------:R-:W-:-:S09]  /*e900*/  UISETP.NE.AND UP0, UPT, UR4, 0x7, UPT ;  /* 0x000000070400788c */ /* 0x000fd2000bf05270 */
[----:B------:R-:W-:Y:S05]  /*e910*/  BRA.U !UP0, `(.L_x_14844) ;  /* 0x00000001082c7547 */ /* 0x000fea000b800000 */
[----:B------:R-:W-:-:S09]  /*e920*/  UISETP.NE.AND UP0, UPT, UR4, 0x8, UPT ;  /* 0x000000080400788c */ /* 0x000fd2000bf05270 */
[----:B------:R-:W-:Y:S05]  /*e930*/  BRA.U !UP0, `(.L_x_14845) ;  /* 0x0000000108147547 */ /* 0x000fea000b800000 */
[----:B------:R-:W-:-:S09]  /*e940*/  UISETP.NE.AND UP0, UPT, UR4, 0x9, UPT ;  /* 0x000000090400788c */ /* 0x000fd2000bf05270 */
[----:B------:R-:W-:Y:S05]  /*e950*/  BRA.U UP0, `(.L_x_14838) ;  /* 0x00000009005c7547 */ /* 0x000fea000b800000 */
[----:B----4-:R-:W4:Y:S02]  /*e960*/  LDG.E R0, desc[UR36][R2.64] ;  /* 0x0000002402007981 */ /* 0x010f24000c1e1900 */
[----:B----4-:R-:W0:Y:S01]  /*e970*/  F2I.FTZ.TRUNC.NTZ R0, R0 ;  /* 0x0000000000007305 */ /* 0x010e22000021f100 */
[----:B------:R-:W-:Y:S05]  /*e980*/  BRA `(.L_x_14839) ;  /* 0x0000000800a47947 */ /* 0x000fea0003800000 */
.L_x_14845:
[----:B------:R-:W4:Y:S02]  /*e990*/  LDG.E.U16 R2, desc[UR36][R2.64] ;  /* 0x0000002402027981 */ /* 0x000f24000c1e1500 */
[----:B----4-:R-:W-:-:S06]  /*e9a0*/  HADD2.F32 R0, -RZ, R2.H0_H0 ;  /* 0x20000002ff007230 */ /* 0x010fcc0000004100 */
[----:B------:R-:W0:Y:S01]  /*e9b0*/  F2I.FTZ.TRUNC.NTZ R0, R0 ;  /* 0x0000000000007305 */ /* 0x000e22000021f100 */
[----:B------:R-:W-:Y:S05]  /*e9c0*/  BRA `(.L_x_14839) ;  /* 0x0000000800947947 */ /* 0x000fea0003800000 */
.L_x_14844:
[----:B------:R-:W4:Y:S02]  /*e9d0*/  LDG.E.64 R2, desc[UR36][R2.64] ;  /* 0x0000002402027981 */ /* 0x000f24000c1e1b00 */
[----:B----4-:R0:W4:Y:S01]  /*e9e0*/  F2I.F64.TRUNC R0, R2 ;  /* 0x0000000200007311 */ /* 0x010122000030d100 */
[----:B------:R-:W-:Y:S05]  /*e9f0*/  BRA `(.L_x_14839) ;  /* 0x0000000800887947 */ /* 0x000fea0003800000 */
.L_x_14834:
        /* <DEDUP_REMOVED lines=10> */
[----:B----4-:R-:W-:Y:S01]  /*eaa0*/  SEL R0, RZ, 0x1, !P0 ;  /* 0x00000001ff007807 */ /* 0x010fe20004000000 */
[----:B------:R-:W-:Y:S08]  /*eab0*/  BRA `(.L_x_14839) ;  /* 0x0000000800587947 */ /* 0x000ff00003800000 */
.L_x_14848:
[----:B------:R-:W4:Y:S02]  /*eac0*/  LDG.E.64 R2, desc[UR36][R2.64] ;  /* 0x0000002402027981 */ /* 0x000f24000c1e1b00 */
[----:B----4-:R0:W4:Y:S01]  /*ead0*/  F2I.F64.TRUNC R0, R2 ;  /* 0x0000000200007311 */ /* 0x010122000030d100 */
[----:B------:R-:W-:Y:S05]  /*eae0*/  BRA `(.L_x_14839) ;  /* 0x00000008004c7947 */ /* 0x000fea0003800000 */
.L_x_14847:
[----:B------:R-:W-:-:S09]  /*eaf0*/  UISETP.NE.AND UP0, UPT, UR4, 0xf, UPT ;  /* 0x0000000f0400788c */ /* 0x000fd2000bf05270 */
[----:B------:R-:W-:Y:S05]  /*eb00*/  BRA.U !UP0, `(.L_x_14849) ;  /* 0x0000000108947547 */ /* 0x000fea000b800000 */
[----:B------:R-:W-:-:S09]  /*eb10*/  UISETP.NE.AND UP0, UPT, UR4, 0x17, UPT ;  /* 0x000000170400788c */ /* 0x000fd2000bf05270 */
[----:B------:R-:W-:Y:S05]  /*eb20*/  BRA.U !UP0, `(.L_x_14850) ;  /* 0x0000000108587547 */ /* 0x000fea000b800000 */
[----:B------:R-:W-:-:S09]  /*eb30*/  UISETP.NE.AND UP0, UPT, UR4, 0x18, UPT ;  /* 0x000000180400788c */ /* 0x000fd2000bf05270 */
[----:B------:R-:W-:Y:S05]  /*eb40*/  BRA.U UP0, `(.L_x_14838) ;  /* 0x0000000500e07547 */ /* 0x000fea000b800000 */
[----:B----4-:R-:W4:Y:S01]  /*eb50*/  LDG.E.U8 R0, desc[UR36][R2.64] ;  /* 0x0000002402007981 */ /* 0x010f22000c1e1100 */
[----:B------:R-:W-:Y:S02]  /*eb60*/  IMAD.MOV.U32 R6, RZ, RZ, 0x1f ;  /* 0x0000001fff067424 */ /* 0x000fe400078e00ff */
[----:B----4-:R-:W-:-:S05]  /*eb70*/  IMAD.SHL.U32 R0, R0, 0x1000000, RZ ;  /* 0x0100000000007824 */ /* 0x010fca00078e00ff */
[C---:B------:R-:W-:Y:S02]  /*eb80*/  LOP3.LUT R4, R0.reuse, 0x7f000000, RZ, 0xc0, !PT ;  /* 0x7f00000000047812 */ /* 0x040fe400078ec0ff */
[----:B------:R-:W-:Y:S02]  /*eb90*/  LOP3.LUT P0, RZ, R0, 0x7f000000, RZ, 0xc0, !PT ;  /* 0x7f00000000ff7812 */ /* 0x000fe4000780c0ff */
[----:B--2---:R-:W0:Y:S02]  /*eba0*/  FLO.U32 R5, R4 ;  /* 0x0000000400057300 */ /* 0x004e2400000e0000 */
        /* <DEDUP_REMOVED lines=14> */
.L_x_14850:
[----:B------:R-:W4:Y:S02]  /*ec90*/  LDG.E.U8 R2, desc[UR36][R2.64] ;  /* 0x0000002402027981 */ /* 0x000f24000c1e1100 */
[C---:B----4-:R-:W-:Y:S01]  /*eca0*/  IMAD.SHL.U32 R0, R2.reuse, 0x2000000, RZ ;  /* 0x0200000002007824 */ /* 0x050fe200078e00ff */
[----:B--2---:R-:W-:-:S04]  /*ecb0*/  SHF.L.U32 R5, R2, 0x8, RZ ;  /* 0x0000000802057819 */ /* 0x004fc800000006ff */
        /* <DEDUP_REMOVED lines=10> */
.L_x_14849:
[----:B----4-:R-:W4:Y:S02]  /*ed60*/  LDG.E.U16 R0, desc[UR36][R2.64] ;  /* 0x0000002402007981 */ /* 0x010f24000c1e1500 */
[----:B----4-:R-:W-:-:S06]  /*ed70*/  IMAD.U32 R0, R0, 0x10000, RZ ;  /* 0x0001000000007824 */ /* 0x010fcc00078e00ff */
[----:B------:R-:W0:Y:S01]  /*ed80*/  F2I.FTZ.TRUNC.NTZ R0, R0 ;  /* 0x0000000000007305 */ /* 0x000e22000021f100 */
[----:B------:R-:W-:Y:S05]  /*ed90*/  BRA `(.L_x_14839) ;  /* 0x0000000400a07947 */ /* 0x000fea0003800000 */
.L_x_14846:
        /* <DEDUP_REMOVED lines=8> */
[----:B----4-:R0:W5:Y:S01]  /*ee20*/  LDG.E.U16 R0, desc[UR36][R2.64] ;  /* 0x0000002402007981 */ /* 0x010162000c1e1500 */
[----:B------:R-:W-:Y:S05]  /*ee30*/  BRA `(.L_x_14839) ;  /* 0x0000000400787947 */ /* 0x000fea0003800000 */
.L_x_14853:
[----:B------:R-:W2:Y:S01]  /*ee40*/  LDG.E.U8 R3, desc[UR36][R2.64] ;  /* 0x0000002402037981 */ /* 0x000ea2000c1e1100 */
[----:B------:R-:W-:Y:S01]  /*ee50*/  BSSY.RECONVERGENT B0, `(.L_x_14854) ;  /* 0x0000018000007945 */ /* 0x000fe20003800200 */
[----:B----4-:R-:W-:Y:S01]  /*ee60*/  IMAD.MOV.U32 R0, RZ, RZ, RZ ;  /* 0x000000ffff007224 */ /* 0x010fe200078e00ff */
        /* <DEDUP_REMOVED lines=18> */
.L_x_14857:
[----:B------:R-:W-:Y:S05]  /*ef90*/  BSYNC.RECONVERGENT B1 ;  /* 0x0000000000017941 */ /* 0x000fea0003800200 */
.L_x_14856:
[----:B------:R-:W-:Y:S02]  /*efa0*/  SHF.L.U32 R0, R0, 0x14, RZ ;  /* 0x0000001400007819 */ /* 0x000fe400000006ff */
[----:B------:R-:W-:-:S04]  /*efb0*/  LEA R2, R2, 0x3b800000, 0x17 ;  /* 0x3b80000002027811 */ /* 0x000fc800078eb8ff */
[----:B------:R-:W-:-:S07]  /*efc0*/  LOP3.LUT R0, R2, R0, R7, 0xfe, !PT ;  /* 0x0000000002007212 */ /* 0x000fce00078efe07 */
.L_x_14855:
[----:B------:R-:W-:Y:S05]  /*efd0*/  BSYNC.RECONVERGENT B0 ;  /* 0x0000000000007941 */ /* 0x000fea0003800200 */
.L_x_14854:
[----:B------:R-:W0:Y:S01]  /*efe0*/  F2I.FTZ.TRUNC.NTZ R0, R0 ;  /* 0x0000000000007305 */ /* 0x000e22000021f100 */
[----:B------:R-:W-:Y:S05]  /*eff0*/  BRA `(.L_x_14839) ;  /* 0x0000000400087947 */ /* 0x000fea0003800000 */
.L_x_14852:
[----:B------:R-:W2:Y:S01]  /*f000*/  LDG.E.U8 R3, desc[UR36][R2.64] ;  /* 0x0000002402037981 */ /* 0x000ea2000c1e1100 */
[----:B------:R-:W-:Y:S01]  /*f010*/  BSSY.RECONVERGENT B0, `(.L_x_14858) ;  /* 0x0000018000007945 */ /* 0x000fe20003800200 */
[----:B----4-:R-:W-:Y:S01]  /*f020*/  IMAD.MOV.U32 R0, RZ, RZ, RZ ;  /* 0x000000ffff007224 */ /* 0x010fe200078e00ff */
        /* <DEDUP_REMOVED lines=18> */
.L_x_14861:
[----:B------:R-:W-:Y:S05]  /*f150*/  BSYNC.RECONVERGENT B1 ;  /* 0x0000000000017941 */ /* 0x000fea0003800200 */
.L_x_14860:
[----:B------:R-:W-:Y:S01]  /*f160*/  IMAD.SHL.U32 R0, R0, 0x200000, RZ ;  /* 0x0020000000007824 */ /* 0x000fe200078e00ff */
[----:B------:R-:W-:-:S04]  /*f170*/  LEA R2, R2, 0x37800000, 0x17 ;  /* 0x3780000002027811 */ /* 0x000fc800078eb8ff */
[----:B------:R-:W-:-:S07]  /*f180*/  LOP3.LUT R0, R2, R0, R7, 0xfe, !PT ;  /* 0x0000000002007212 */ /* 0x000fce00078efe07 */
.L_x_14859:
[----:B------:R-:W-:Y:S05]  /*f190*/  BSYNC.RECONVERGENT B0 ;  /* 0x0000000000007941 */ /* 0x000fea0003800200 */
.L_x_14858:
[----:B------:R-:W0:Y:S01]  /*f1a0*/  F2I.FTZ.TRUNC.NTZ R0, R0 ;  /* 0x0000000000007305 */ /* 0x000e22000021f100 */
[----:B------:R-:W-:Y:S05]  /*f1b0*/  BRA `(.L_x_14839) ;  /* 0x0000000000987947 */ /* 0x000fea0003800000 */
.L_x_14851:
        /* <DEDUP_REMOVED lines=8> */
[----:B----4-:R-:W-:Y:S01]  /*f240*/  HFMA2 R0, -RZ, RZ, 3.814697265625e-06, 0 ;  /* 0x00400000ff007431 */ /* 0x010fe200000001ff */
[----:B--2---:R-:W-:-:S13]  /*f250*/  ISETP.NE.AND P0, PT, R2, RZ, PT ;  /* 0x000000ff0200720c */ /* 0x004fda0003f05270 */
[----:B------:R-:W-:Y:S05]  /*f260*/  @!P0 BRA `(.L_x_14865) ;  /* 0x00000000000c8947 */ /* 0x000fea0003800000 */
[----:B------:R-:W-:-:S13]  /*f270*/  ISETP.NE.AND P0, PT, R2, 0xff, PT ;  /* 0x000000ff0200780c */ /* 0x000fda0003f05270 */
[----:B------:R-:W-:Y:S02]  /*f280*/  @!P0 IMAD.MOV.U32 R0, RZ, RZ, 0x7f800001 ;  /* 0x7f800001ff008424 */ /* 0x000fe400078e00ff */
[----:B------:R-:W-:-:S07]  /*f290*/  @P0 IMAD.SHL.U32 R0, R2, 0x800000, RZ ;  /* 0x0080000002000824 */ /* 0x000fce00078e00ff */
.L_x_14865:
[----:B------:R-:W-:Y:S05]  /*f2a0*/  BSYNC.RECONVERGENT B0 ;  /* 0x0000000000007941 */ /* 0x000fea0003800200 */
.L_x_14864:
[----:B------:R-:W0:Y:S01]  /*f2b0*/  F2I.FTZ.TRUNC.NTZ R0, R0 ;  /* 0x0000000000007305 */ /* 0x000e22000021f100 */
[----:B------:R-:W-:Y:S05]  /*f2c0*/  BRA `(.L_x_14839) ;  /* 0x0000000000547947 */ /* 0x000fea0003800000 */
.L_x_14838:
[----:B------:R-:W-:Y:S01]  /*f2d0*/  MOV R2, 0x0 ;  /* 0x0000000000027802 */ /* 0x000fe20000000f00 */
[----:B------:R-:W0:Y:S01]  /*f2e0*/  LDCU.64 UR4, c[0x4][0x188] ;  /* 0x01003100ff0477ac */ /* 0x000e220008000a00 */
[----:B------:R-:W-:Y:S02]  /*f2f0*/  HFMA2 R8, -RZ, RZ, 0, 4.64916229248046875e-06 ;  /* 0x0000004eff087431 */ /* 0x000fe400000001ff */
[----:B------:R-:W-:Y:S01]  /*f300*/  IMAD.MOV.U32 R12, RZ, RZ, 0x1 ;  /* 0x00000001ff0c7424 */ /* 0x000fe200078e00ff */
[----:B------:R-:W1:Y:S01]  /*f310*/  LDCU.64 UR6, c[0x4][0x190] ;  /* 0x01003200ff0677ac */ /* 0x000e620008000a00 */
[----:B------:R-:W3:Y:S01]  /*f320*/  LDC.64 R2, c[0x4][R2] ;  /* 0x0100000002027b82 */ /* 0x000ee20000000a00 */
[----:B------:R-:W-:Y:S01]  /*f330*/  IMAD.MOV.U32 R13, RZ, RZ, RZ ;  /* 0x000000ffff0d7224 */ /* 0x000fe200078e00ff */
[----:B------:R-:W4:Y:S01]  /*f340*/  LDCU.64 UR8, c[0x4][0x68] ;  /* 0x01000d00ff0877ac */ /* 0x000f220008000a00 */
[----:B0-----:R-:W-:Y:S01]  /*f350*/  MOV R4, UR4 ;  /* 0x0000000400047c02 */ /* 0x001fe20008000f00 */
[----:B--2---:R-:W-:-:S02]  /*f360*/  IMAD.U32 R5, RZ, RZ, UR5 ;  /* 0x00000005ff057e24 */ /* 0x004fc4000f8e00ff */
[----:B-1----:R-:W-:Y:S01]  /*f370*/  IMAD.U32 R6, RZ, RZ, UR6 ;  /* 0x00000006ff067e24 */ /* 0x002fe2000f8e00ff */
[----:B------:R-:W-:Y:S01]  /*f380*/  MOV R7, UR7 ;  /* 0x0000000700077c02 */ /* 0x000fe20008000f00 */
[----:B----4-:R-:W-:Y:S02]  /*f390*/  IMAD.U32 R10, RZ, RZ, UR8 ;  /* 0x00000008ff0a7e24 */ /* 0x010fe4000f8e00ff */
[----:B------:R-:W-:-:S07]  /*f3a0*/  IMAD.U32 R11, RZ, RZ, UR9 ;  /* 0x00000009ff0b7e24 */ /* 0x000fce000f8e00ff */
[----:B------:R-:W-:-:S07]  /*f3b0*/  LEPC R20, `(.L_x_14866) ;  /* 0x000000001014794e */ /* 0x000fce0000000000 */
[----:B---3-5:R-:W-:Y:S05]  /*f3c0*/  CALL.ABS.NOINC R2 ;  /* 0x0000000002007343 */ /* 0x028fea0003c00000 */
.L_x_14866:
[----:B------:R-:W-:Y:S01]  /*f3d0*/  MOV R0, RZ ;  /* 0x000000ff00007202 */ /* 0x000fe20000000f00 */
[----:B------:R-:W-:Y:S06]  /*f3e0*/  BRA `(.L_x_14839) ;  /* 0x00000000000c7947 */ /* 0x000fec0003800000 */
.L_x_14863:
[----:B----4-:R0:W5:Y:S01]  /*f3f0*/  LDG.E R0, desc[UR36][R2.64] ;  /* 0x0000002402007981 */ /* 0x010162000c1e1900 */
[----:B------:R-:W-:Y:S05]  /*f400*/  BRA `(.L_x_14839) ;  /* 0x0000000000047947 */ /* 0x000fea0003800000 */
.L_x_14862:
[----:B----4-:R0:W5:Y:S02]  /*f410*/  LDG.E R0, desc[UR36][R2.64] ;  /* 0x0000002402007981 */ /* 0x010164000c1e1900 */
.L_x_14839:
[----:B------:R-:W-:Y:S01]  /*f420*/  UPRMT UR4, UR43, 0x9910, URZ ;  /* 0x000099102b047896 */ /* 0x000fe200080000ff */
[C---:B-1-3-5:R-:W-:Y:S01]  /*f430*/  ISETP.NE.AND P1, PT, R19.reuse, RZ, PT ;  /* 0x000000ff1300720c */ /* 0x06afe20003f25270 */
[----:B0---4-:R-:W-:Y:S01]  /*f440*/  IMAD.MOV.U32 R2, RZ, RZ, R0 ;  /* 0x000000ffff027224 */ /* 0x011fe200078e0000 */
[----:B------:R-:W-:Y:S01]  /*f450*/  ISETP.GT.AND P0, PT, R19, RZ, PT ;  /* 0x000000ff1300720c */ /* 0x000fe20003f04270 */
[----:B------:R-:W-:-:S10]  /*f460*/  UISETP.GT.AND UP0, UPT, UR4, 0x9, UPT ;  /* 0x000000090400788c */ /* 0x000fd4000bf04270 */
        /* <DEDUP_REMOVED lines=12> */
.L_x_14870:
[----:B------:R-:W-:Y:S01]  /*f530*/  STG.E.U8 desc[UR36][R16.64], R2 ;  /* 0x0000000210007986 */ /* 0x000fe2000c101124 */
[----:B------:R-:W-:Y:S05]  /*f540*/  EXIT ;  /* 0x000000000000794d */ /* 0x000fea0003800000 */
.L_x_14869:
[----:B------:R-:W-:-:S09]  /*f550*/  UISETP.NE.AND UP0, UPT, UR4, 0x2, UPT ;  /* 0x000000020400788c */ /* 0x000fd2000bf05270 */
[----:B------:R-:W-:Y:S05]  /*f560*/  BRA.U !UP0, `(.L_x_14872) ;  /* 0x0000000108247547 */ /* 0x000fea000b800000 */
[----:B------:R-:W-:-:S09]  /*f570*/  UISETP.NE.AND UP0, UPT, UR4, 0x3, UPT ;  /* 0x000000030400788c */ /* 0x000fd2000bf05270 */
[----:B------:R-:W-:Y:S05]  /*f580*/  BRA.U !UP0, `(.L_x_14873) ;  /* 0x0000000108147547 */ /* 0x000fea000b800000 */
[----:B------:R-:W-:-:S09]  /*f590*/  UISETP.NE.AND UP0, UPT, UR4, 0x4, UPT ;  /* 0x000000040400788c */ /* 0x000fd2000bf05270 */
[----:B------:R-:W-:Y:S05]  /*f5a0*/  BRA.U UP0, `(.L_x_14871) ;  /* 0x00000009003c7547 */ /* 0x000fea000b800000 */
[----:B------:R-:W-:-:S05]  /*f5b0*/  SHF.R.S32.HI R3, RZ, 0x1f, R2 ;  /* 0x0000001fff037819 */ /* 0x000fca0000011402 */
[----:B------:R-:W-:Y:S01]  /*f5c0*/  STG.E.64 desc[UR36][R16.64], R2 ;  /* 0x0000000210007986 */ /* 0x000fe2000c101b24 */
[----:B------:R-:W-:Y:S05]  /*f5d0*/  EXIT ;  /* 0x000000000000794d */ /* 0x000fea0003800000 */
.L_x_14873:
[----:B------:R-:W-:Y:S01]  /*f5e0*/  STG.E desc[UR36][R16.64], R2 ;  /* 0x0000000210007986 */ /* 0x000fe2000c101924 */
[----:B------:R-:W-:Y:S05]  /*f5f0*/  EXIT ;  /* 0x000000000000794d */ /* 0x000fea0003800000 */
.L_x_14872:
[----:B------:R-:W-:Y:S01]  /*f600*/  STG.E.U16 desc[UR36][R16.64], R2 ;  /* 0x0000000210007986 */ /* 0x000fe2000c101524 */
[----:B------:R-:W-:Y:S05]  /*f610*/  EXIT ;  /* 0x000000000000794d */ /* 0x000fea0003800000 */
.L_x_14868:
[----:B------:R-:W-:-:S09]  /*f620*/  UISETP.GT.AND UP0, UPT, UR4, 0x6, UPT ;  /* 0x000000060400788c */ /* 0x000fd2000bf04270 */
[----:B------:R-:W-:Y:S05]  /*f630*/  BRA.U UP0, `(.L_x_14874) ;  /* 0x00000001002c7547 */ /* 0x000fea000b800000 */
[----:B------:R-:W-:-:S09]  /*f640*/  UISETP.NE.AND UP0, UPT, UR4, 0x5, UPT ;  /* 0x000000050400788c */ /* 0x000fd2000bf05270 */
[----:B------:R-:W-:Y:S05]  /*f650*/  BRA.U !UP0, `(.L_x_14875) ;  /* 0x0000000108147547 */ /* 0x000fea000b800000 */
[----:B------:R-:W-:-:S09]  /*f660*/  UISETP.NE.AND UP0, UPT, UR4, 0x6, UPT ;  /* 0x000000060400788c */ /* 0x000fd2000bf05270 */
[----:B------:R-:W-:Y:S05]  /*f670*/  BRA.U UP0, `(.L_x_14871) ;  /* 0x0000000900087547 */ /* 0x000fea000b800000 */
[----:B------:R-:W-:-:S05]  /*f680*/  I2FP.F32.S32 R3, R2 ;  /* 0x0000000200037245 */ /* 0x000fca0000201400 */
[----:B------:R-:W-:Y:S01]  /*f690*/  STG.E desc[UR36][R16.64], R3 ;  /* 0x0000000310007986 */ /* 0x000fe2000c101924 */
[----:B------:R-:W-:Y:S05]  /*f6a0*/  EXIT ;  /* 0x000000000000794d */ /* 0x000fea0003800000 */
.L_x_14875:
[----:B------:R-:W-:-:S04]  /*f6b0*/  I2FP.F32.S32 R0, R2 ;  /* 0x0000000200007245 */ /* 0x000fc80000201400 */
[----:B------:R-:W-:-:S05]  /*f6c0*/  F2FP.F16.F32.PACK_AB R0, RZ, R0 ;  /* 0x00000000ff00723e */ /* 0x000fca00000000ff */
[----:B------:R-:W-:Y:S01]  /*f6d0*/  STG.E.U16 desc[UR36][R16.64], R0 ;  /* 0x0000000010007986 */ /* 0x000fe2000c101524 */
[----:B------:R-:W-:Y:S05]  /*f6e0*/  EXIT ;  /* 0x000000000000794d */ /* 0x000fea0003800000 */
.L_x_14874:
        /* <DEDUP_REMOVED lines=8> */
[----:B------:R-:W-:Y:S01]  /*f770*/  STG.E.64 desc[UR36][R16.64], R2 ;  /* 0x0000000210007986 */ /* 0x000fe2000c101b24 */
[----:B------:R-:W-:Y:S05]  /*f780*/  EXIT ;  /* 0x000000000000794d */ /* 0x000fea0003800000 */
.L_x_14877:
[----:B------:R-:W-:-:S04]  /*f790*/  I2FP.F32.S32 R2, R2 ;  /* 0x0000000200027245 */ /* 0x000fc80000201400 */
[----:B------:R-:W-:-:S04]  /*f7a0*/  F2FP.F16.F32.PACK_AB R3, RZ, R2 ;  /* 0x00000002ff03723e */ /* 0x000fc800000000ff */
[----:B------:R-:W-:-:S05]  /*f7b0*/  PRMT R3, R3, 0x5410, RZ ;  /* 0x0000541003037816 */ /* 0x000fca00000000ff */
[----:B------:R-:W-:Y:S01]  /*f7c0*/  STG.E desc[UR36][R16.64], R3 ;  /* 0x0000000310007986 */ /* 0x000fe2000c101924 */
[----:B------:R-:W-:Y:S05]  /*f7d0*/  EXIT ;  /* 0x000000000000794d */ /* 0x000fea0003800000 */
.L_x_14876:
[----:B------:R-:W0:Y:S02]  /*f7e0*/  I2F.F64 R2, R2 ;  /* 0x0000000200027312 */ /* 0x000e240000201c00 */
[----:B0-----:R-:W-:Y:S01]  /*f7f0*/  STG.E.64 desc[UR36][R16.64], R2 ;  /* 0x0000000210007986 */ /* 0x001fe2000c101b24 */
[----:B------:R-:W-:Y:S05]  /*f800*/  EXIT ;  /* 0x000000000000794d */ /* 0x000fea0003800000 */
.L_x_14867:
        /* <DEDUP_REMOVED lines=12> */
.L_x_14881:
        /* <DEDUP_REMOVED lines=17> */
.L_x_14884:
[----:B------:R-:W-:-:S04]  /*f9e0*/  SHF.R.U32.HI R3, RZ, 0x18, R3 ;  /* 0x00000018ff037819 */ /* 0x000fc80000011603 */
[----:B------:R-:W-:-:S04]  /*f9f0*/  LOP3.LUT R0, R0, 0x80, R3, 0xf8, !PT ;  /* 0x0000008000007812 */ /* 0x000fc800078ef803 */
[----:B------:R-:W-:-:S07]  /*fa00*/  PRMT R8, R0, 0x7610, R8 ;  /* 0x0000761000087816 */ /* 0x000fce0000000008 */
.L_x_14883:
[----:B------:R-:W-:Y:S05]  /*fa10*/  BSYNC.RECONVERGENT B0 ;  /* 0x0000000000007941 */ /* 0x000fea0003800200 */
.L_x_14882:
[----:B------:R-:W-:Y:S01]  /*fa20*/  STG.E.U8 desc[UR36][R16.64], R8 ;  /* 0x0000000810007986 */ /* 0x000fe2000c101124 */
[----:B------:R-:W-:Y:S05]  /*fa30*/  EXIT ;  /* 0x000000000000794d */ /* 0x000fea0003800000 */
.L_x_14880:
        /* <DEDUP_REMOVED lines=17> */
.L_x_14887:
[----:B------:R-:W-:-:S04]  /*fb50*/  SHF.R.U32.HI R3, RZ, 0x18, R3 ;  /* 0x00000018ff037819 */ /* 0x000fc80000011603 */
[----:B------:R-:W-:-:S04]  /*fb60*/  LOP3.LUT R0, R0, 0x80, R3, 0xf8, !PT ;  /* 0x0000008000007812 */ /* 0x000fc800078ef803 */
[----:B------:R-:W-:-:S07]  /*fb70*/  PRMT R8, R0, 0x7610, R8 ;  /* 0x0000761000087816 */ /* 0x000fce0000000008 */
.L_x_14886:
[----:B------:R-:W-:Y:S05]  /*fb80*/  BSYNC.RECONVERGENT B0 ;  /* 0x0000000000007941 */ /* 0x000fea0003800200 */
.L_x_14885:
[----:B------:R-:W-:Y:S01]  /*fb90*/  STG.E.U8 desc[UR36][R16.64], R8 ;  /* 0x0000000810007986 */ /* 0x000fe2000c101124 */
[----:B------:R-:W-:Y:S05]  /*fba0*/  EXIT ;  /* 0x000000000000794d */ /* 0x000fea0003800000 */
.L_x_14879:
        /* <DEDUP_REMOVED lines=22> */
.L_x_14889:
[----:B------:R-:W-:-:S05]  /*fd10*/  SHF.R.S32.HI R3, RZ, 0x1f, R2 ;  /* 0x0000001fff037819 */ /* 0x000fca0000011402 */
[----:B------:R-:W-:Y:S01]  /*fd20*/  STG.E.64 desc[UR36][R16.64], R2 ;  /* 0x0000000210007986 */ /* 0x000fe2000c101b24 */
[----:B------:R-:W-:Y:S05]  /*fd30*/  EXIT ;  /* 0x000000000000794d */ /* 0x000fea0003800000 */
.L_x_14888:
[----:B------:R-:W-:Y:S01]  /*fd40*/  STG.E desc[UR36][R16.64], R2 ;  /* 0x0000000210007986 */ /* 0x000fe2000c101924 */
[----:B------:R-:W-:Y:S05]  /*fd50*/  EXIT ;  /* 0x000000000000794d */ /* 0x000fea0003800000 */
.L_x_14878:
        /* <DEDUP_REMOVED lines=8> */
[----:B------:R-:W-:Y:S01]  /*fde0*/  STG.E.U8 desc[UR36][R16.64], R3 ;  /* 0x0000000310007986 */ /* 0x000fe2000c101124 */
[----:B------:R-:W-:Y:S05]  /*fdf0*/  EXIT ;  /* 0x000000000000794d */ /* 0x000fea0003800000 */
.L_x_14891:
[----:B--2---:R-:W0:Y:S01]  /*fe00*/  I2F.F64 R4, R2 ;  /* 0x0000000200047312 */ /* 0x004e220000201c00 */
[----:B------:R-:W-:-:S05]  /*fe10*/  CS2R R6, SRZ ;  /* 0x0000000000067805 */ /* 0x000fca000001ff00 */
[----:B0-----:R-:W-:Y:S01]  /*fe20*/  STG.E.128 desc[UR36][R16.64], R4 ;  /* 0x0000000410007986 */ /* 0x001fe2000c101d24 */
[----:B------:R-:W-:Y:S05]  /*fe30*/  EXIT ;  /* 0x000000000000794d */ /* 0x000fea0003800000 */
.L_x_14890:
[----:B------:R-:W-:-:S09]  /*fe40*/  UISETP.NE.AND UP0, UPT, UR4, 0xf, UPT ;  /* 0x0000000f0400788c */ /* 0x000fd2000bf05270 */
[----:B------:R-:W-:Y:S05]  /*fe50*/  BRA.U !UP0, `(.L_x_14892) ;  /* 0x0000000108e87547 */ /* 0x000fea000b800000 */
[----:B------:R-:W-:-:S09]  /*fe60*/  UISETP.NE.AND UP0, UPT, UR4, 0x17, UPT ;  /* 0x000000170400788c */ /* 0x000fd2000bf05270 */
[----:B------:R-:W-:Y:S05]  /*fe70*/  BRA.U !UP0, `(.L_x_14893) ;  /* 0x0000000108907547 */ /* 0x000fea000b800000 */
[----:B------:R-:W-:-:S09]  /*fe80*/  UISETP.NE.AND UP0, UPT, UR4, 0x18, UPT ;  /* 0x000000180400788c */ /* 0x000fd2000bf05270 */
[----:B------:R-:W-:Y:S05]  /*fe90*/  BRA.U !UP0, `(.L_x_14894) ;  /* 0x0000000108447547 */ /* 0x000fea000b800000 */
.L_x_14871:
[----:B------:R-:W-:Y:S01]  /*fea0*/  MOV R0, 0x0 ;  /* 0x0000000000007802 */ /* 0x000fe20000000f00 */
        /* <DEDUP_REMOVED lines=15> */
.L_x_14895:
[----:B------:R-:W-:Y:S05]  /*ffa0*/  EXIT ;  /* 0x000000000000794d */ /* 0x000fea0003800000 */
.L_x_14894:
[----:B--2---:R-:W-:Y:S01]  /*ffb0*/  I2FP.F32.S32 R5, R2 ;  /* 0x0000000200057245 */ /* 0x004fe20000201400 */
[----:B------:R-:W-:Y:S01]  /*ffc0*/  BSSY.RECONVERGENT B0, `(.L_x_14896) ;  /* 0x000000c000007945 */ /* 0x000fe20003800200 */
[----:B------:R-:W-:Y:S02]  /*ffd0*/  MOV R0, 0x7f ;  /* 0x0000007f00007802 */ /* 0x000fe40000000f00 */
        /* <DEDUP_REMOVED lines=10> */
.L_x_14897:
[----:B------:R-:W-:Y:S05]  /*10080*/  BSYNC.RECONVERGENT B0 ;  /* 0x0000000000007941 */ /* 0x000fea0003800200 */
.L_x_14896:
[----:B------:R-:W-:-:S05]  /*10090*/  LOP3.LUT R3, R0, 0x80, R3, 0xf8, !PT ;  /* 0x0000008000037812 */ /* 0x000fca00078ef803 */
[----:B------:R-:W-:Y:S01]  /*100a0*/  STG.E.U8 desc[UR36][R16.64], R3 ;  /* 0x0000000310007986 */ /* 0x000fe2000c101124 */
[----:B------:R-:W-:Y:S05]  /*100b0*/  EXIT ;  /* 0x000000000000794d */ /* 0x000fea0003800000 */
.L_x_14893:
        /* <DEDUP_REMOVED lines=12> */
.L_x_14899:
[----:B------:R-:W-:Y:S01]  /*10180*/  IMAD.MOV.U32 R0, RZ, RZ, 0x7f ;  /* 0x0000007fff007424 */ /* 0x000fe200078e00ff */
[----:B------:R-:W-:-:S04]  /*10190*/  ISETP.GT.U32.AND P0, PT, R2, 0x7f800000, PT ;  /* 0x7f8000000200780c */ /* 0x000fc80003f04070 */
[----:B------:R-:W-:-:S09]  /*101a0*/  SEL R0, R0, 0x7c, P0 ;  /* 0x0000007c00007807 */ /* 0x000fd20000000000 */
.L_x_14900:
[----:B------:R-:W-:Y:S05]  /*101b0*/  BSYNC.RECONVERGENT B0 ;  /* 0x0000000000007941 */ /* 0x000fea0003800200 */
.L_x_14898:
[----:B------:R-:W-:-:S04]  /*101c0*/  SHF.R.U32.HI R3, RZ, 0x18, R3 ;  /* 0x00000018ff037819 */ /* 0x000fc80000011603 */
[----:B------:R-:W-:-:S05]  /*101d0*/  LOP3.LUT R3, R0, 0x80, R3, 0xf8, !PT ;  /* 0x0000008000037812 */ /* 0x000fca00078ef803 */
[----:B------:R-:W-:Y:S01]  /*101e0*/  STG.E.U8 desc[UR36][R16.64], R3 ;  /* 0x0000000310007986 */ /* 0x000fe2000c101124 */
[----:B------:R-:W-:Y:S05]  /*101f0*/  EXIT ;  /* 0x000000000000794d */ /* 0x000fea0003800000 */
.L_x_14892:
[----:B------:R-:W-:-:S04]  /*10200*/  I2FP.F32.S32 R0, R2 ;  /* 0x0000000200007245 */ /* 0x000fc80000201400 */
[----:B------:R-:W-:-:S05]  /*10210*/  F2FP.BF16.F32.PACK_AB R0, RZ, R0 ;  /* 0x00000000ff00723e */ /* 0x000fca00000010ff */
[----:B------:R-:W-:Y:S01]  /*10220*/  STG.E.U16 desc[UR36][R16.64], R0 ;  /* 0x0000000010007986 */ /* 0x000fe2000c101524 */
[----:B------:R-:W-:Y:S05]  /*10230*/  EXIT ;  /* 0x000000000000794d */ /* 0x000fea0003800000 */
.L_x_14901:
        /* <DEDUP_REMOVED lines=12> */
.L_x_32456:


//--------------------- .text._ZN2at6native27unrolled_elementwise_kernelINS0_13BinaryFunctorIiiiZZZNS0_21heaviside_kernel_cudaERNS_18TensorIteratorBaseEENKUlvE_clEvENKUlvE1_clEvEUliiE_EESt5arrayIPcLm3EELi4E23TrivialOffsetCalculatorILi2EjESC_ILi1EjENS0_6memory12LoadWithCastILi2EEENSF_13StoreWithCastILi1EEEEEviT_T0_T2_T3_T4_T5_ --------------------------
	.section	.text._ZN2at6native27unrolled_elementwise_kernelINS0_13BinaryFunctorIiiiZZZNS0_21heaviside_kernel_cudaERNS_18TensorIteratorBaseEENKUlvE_clEvENKUlvE1_clEvEUliiE_EESt5arrayIPcLm3EELi4E23TrivialOffsetCalculatorILi2EjESC_ILi1EjENS0_6memory12LoadWithCastILi2EEENSF_13StoreWithCastILi1EEEEEviT_T0_T2_T3_T4_T5_,"ax",@progbits
	.align	128
        .global         _ZN2at6native27unrolled_elementwise_kernelINS0_13BinaryFunctorIiiiZZZNS0_21heaviside_kernel_cudaERNS_18TensorIteratorBaseEENKUlvE_clEvENKUlvE1_clEvEUliiE_EESt5arrayIPcLm3EELi4E23TrivialOffsetCalculatorILi2EjESC_ILi1EjENS0_6memory12LoadWithCastILi2EEENSF_13StoreWithCastILi1EEEEEviT_T0_T2_T3_T4_T5_
        .type           _ZN2at6native27unrolled_elementwise_kernelINS0_13BinaryFunctorIiiiZZZNS0_21heaviside_kernel_cudaERNS_18TensorIteratorBaseEENKUlvE_clEvENKUlvE1_clEvEUliiE_EESt5arrayIPcLm3EELi4E23TrivialOffsetCalculatorILi2EjESC_ILi1EjENS0_6memory12LoadWithCastILi2EEENSF_13StoreWithCastILi1EEEEEviT_T0_T2_T3_T4_T5_,@function
        .size           _ZN2at6native27unrolled_elementwise_kernelINS0_13BinaryFunctorIiiiZZZNS0_21heaviside_kernel_cudaERNS_18TensorIteratorBaseEENKUlvE_clEvENKUlvE1_clEvEUliiE_EESt5arrayIPcLm3EELi4E23TrivialOffsetCalculatorILi2EjESC_ILi1EjENS0_6memory12LoadWithCastILi2EEENSF_13StoreWithCastILi1EEEEEviT_T0_T2_T3_T4_T5_,(.L_x_32457 - _ZN2at6native27unrolled_elementwise_kernelINS0_13BinaryFunctorIiiiZZZNS0_21heaviside_kernel_cudaERNS_18TensorIteratorBaseEENKUlvE_clEvENKUlvE1_clEvEUliiE_EESt5arrayIPcLm3EELi4E23TrivialOffsetCalculatorILi2EjESC_ILi1EjENS0_6memory12LoadWithCastILi2EEENSF_13StoreWithCastILi1EEEEEviT_T0_T2_T3_T4_T5_)
        .other          _ZN2at6native27unrolled_elementwise_kernelINS0_13BinaryFunctorIiiiZZZNS0_21heaviside_kernel_cudaERNS_18TensorIteratorBaseEENKUlvE_clEvENKUlvE1_clEvEUliiE_EESt5arrayIPcLm3EELi4E23TrivialOffsetCalculatorILi2EjESC_ILi1EjENS0_6memory12LoadWithCastILi2EEENSF_13StoreWithCastILi1EEEEEviT_T0_T2_T3_T4_T5_,@"STO_CUDA_ENTRY STV_DEFAULT"
_ZN2at6native27unrolled_elementwise_kernelINS0_13BinaryFunctorIiiiZZZNS0_21heaviside_kernel_cudaERNS_18TensorIteratorBaseEENKUlvE_clEvENKUlvE1_clEvEUliiE_EESt5arrayIPcLm3EELi4E23TrivialOffsetCalculatorILi2EjESC_ILi1EjENS0_6memory12LoadWithCastILi2EEENSF_13StoreWithCastILi1EEEEEviT_T0_T2_T3_T4_T5_:
.text._ZN2at6native27unrolled_elementwise_kernelINS0_13BinaryFunctorIiiiZZZNS0_21heaviside_kernel_cudaERNS_18TensorIteratorBaseEENKUlvE_clEvENKUlvE1_clEvEUliiE_EESt5arrayIPcLm3EELi4E23TrivialOffsetCalculatorILi2EjESC_ILi1EjENS0_6memory12LoadWithCastILi2EEENSF_13StoreWithCastILi1EEEEEviT_T0_T2_T3_T4_T5_:
        /* <DEDUP_REMOVED lines=33> */
.L_x_14907:
[----:B------:R3:W5:Y:S01]  /*0210*/  LDG.E.U8 R28, desc[UR36][R4.64] ;  /* 0x00000024041c7981 */ /* 0x000762000c1e1100 */
[----:B------:R-:W-:Y:S05]  /*0220*/  BRA `(.L_x_14909) ;  /* 0x0000000c00307947 */ /* 0x000fea0003800000 */
.L_x_14906:
        /* <DEDUP_REMOVED lines=8> */
.L_x_14911:
[----:B------:R1:W5:Y:S01]  /*02b0*/  LDG.E R28, desc[UR36][R4.64] ;  /* 0x00000024041c7981 */ /* 0x000362000c1e1900 */
[----:B------:R-:W-:Y:S05]  /*02c0*/  BRA `(.L_x_14909) ;  /* 0x0000000c00087947 */ /* 0x000fea0003800000 */
.L_x_14910:
[----:B------:R2:W5:Y:S01]  /*02d0*/  LDG.E.S16 R28, desc[UR36][R4.64] ;  /* 0x00000024041c7981 */ /* 0x000562000c1e1700 */
[----:B------:R-:W-:Y:S05]  /*02e0*/  BRA `(.L_x_14909) ;  /* 0x0000000c00007947 */ /* 0x000fea0003800000 */
.L_x_14905:
        /* <DEDUP_REMOVED lines=9> */
.L_x_14913:
[----:B------:R-:W2:Y:S02]  /*0380*/  LDG.E.U16 R4, desc[UR36][R4.64] ;  /* 0x0000002404047981 */ /* 0x000ea4000c1e1500 */
[----:B--2---:R-:W-:-:S06]  /*0390*/  HADD2.F32 R28, -RZ, R4.H0_H0 ;  /* 0x20000004ff1c7230 */ /* 0x004fcc0000004100 */
[----:B------:R-:W0:Y:S01]  /*03a0*/  F2I.FTZ.TRUNC.NTZ R28, R28 ;  /* 0x0000001c001c7305 */ /* 0x000e22000021f100 */
[----:B------:R-:W-:Y:S05]  /*03b0*/  BRA `(.L_x_14909) ;  /* 0x0000000800cc7947 */ /* 0x000fea0003800000 */
.L_x_14912:
        /* <DEDUP_REMOVED lines=9> */
.L_x_14915:
[----:B------:R-:W2:Y:S02]  /*0450*/  LDG.E.U16 R4, desc[UR36][R4.64] ;  /* 0x0000002404047981 */ /* 0x000ea4000c1e1500 */
[----:B--2---:R-:W-:-:S06]  /*0460*/  HADD2.F32 R28, -RZ, R4.H0_H0 ;  /* 0x20000004ff1c7230 */ /* 0x004fcc0000004100 */
[----:B------:R-:W0:Y:S01]  /*0470*/  F2I.FTZ.TRUNC.NTZ R28, R28 ;  /* 0x0000001c001c7305 */ /* 0x000e22000021f100 */
[----:B------:R-:W-:Y:S05]  /*0480*/  BRA `(.L_x_14909) ;  /* 0x0000000800987947 */ /* 0x000fea0003800000 */
.L_x_14914:
[----:B------:R-:W2:Y:S02]  /*0490*/  LDG.E.64 R28, desc[UR36][R4.64] ;  /* 0x00000024041c7981 */ /* 0x000ea4000c1e1b00 */
[----:B--2---:R0:W1:Y:S01]  /*04a0*/  F2I.F64.TRUNC R28, R28 ;  /* 0x0000001c001c7311 */ /* 0x004062000030d100 */
[----:B------:R-:W-:Y:S05]  /*04b0*/  BRA `(.L_x_14909) ;  /* 0x00000008008c7947 */ /* 0x000fea0003800000 */
.L_x_14904:
        /* <DEDUP_REMOVED lines=12> */
.L_x_14918:
[----:B------:R-:W2:Y:S02]  /*0580*/  LDG.E.64 R4, desc[UR36][R4.64] ;  /* 0x0000002404047981 */ /* 0x000ea4000c1e1b00 */
[----:B--2---:R0:W1:Y:S01]  /*0590*/  F2I.F64.TRUNC R28, R4 ;  /* 0x00000004001c7311 */ /* 0x004062000030d100 */
[----:B------:R-:W-:Y:S05]  /*05a0*/  BRA `(.L_x_14909) ;  /* 0x0000000800507947 */ /* 0x000fea0003800000 */
.L_x_14917:
        /* <DEDUP_REMOVED lines=26> */
.L_x_14920:
        /* <DEDUP_REMOVED lines=12> */
[----:B------:R0:W1:Y:S01]  /*0810*/  F2I.FTZ.TRUNC.NTZ R28, R0 ;  /* 0x00000000001c7305 */ /* 0x000062000021f100 */
[----:B------:R-:W-:Y:S05]  /*0820*/  BRA `(.L_x_14909) ;  /* 0x0000000400b07947 */ /* 0x000fea0003800000 */
.L_x_14919:
[----:B------:R-:W2:Y:S02]  /*0830*/  LDG.E.U16 R28, desc[UR36][R4.64] ;  /* 0x00000024041c7981 */ /* 0x000ea4000c1e1500 */
[----:B--2---:R-:W-:-:S06]  /*0840*/  IMAD.U32 R28, R28, 0x10000, RZ ;  /* 0x000100001c1c7824 */ /* 0x004fcc00078e00ff */
[----:B------:R-:W0:Y:S01]  /*0850*/  F2I.FTZ.TRUNC.NTZ R28, R28 ;  /* 0x0000001c001c7305 */ /* 0x000e22000021f100 */
[----:B------:R-:W-:Y:S05]  /*0860*/  BRA `(.L_x_14909) ;  /* 0x0000000400a07947 */ /* 0x000fea0003800000 */
.L_x_14916:
        /* <DEDUP_REMOVED lines=10> */
.L_x_14923:
        /* <DEDUP_REMOVED lines=21> */
.L_x_14927:
[----:B------:R-:W-:Y:S05]  /*0a60*/  BSYNC.RECONVERGENT B1 ;  /* 0x0000000000017941 */ /* 0x000fea0003800200 */
.L_x_14926:
[----:B------:R-:W-:Y:S01]  /*0a70*/  IMAD.SHL.U32 R0, R0, 0x100000, RZ ;  /* 0x0010000000007824 */ /* 0x000fe200078e00ff */
[----:B------:R-:W-:-:S04]  /*0a80*/  LEA R3, R3, 0x3b800000, 0x17 ;  /* 0x3b80000003037811 */ /* 0x000fc800078eb8ff */
[----:B------:R-:W-:-:S07]  /*0a90*/  LOP3.LUT R28, R3, R0, R7, 0xfe, !PT ;  /* 0x00000000031c7212 */ /* 0x000fce00078efe07 */
.L_x_14925:
[----:B------:R-:W-:Y:S05]  /*0aa0*/  BSYNC.RECONVERGENT B0 ;  /* 0x0000000000007941 */ /* 0x000fea0003800200 */
.L_x_14924:
[----:B------:R-:W0:Y:S01]  /*0ab0*/  F2I.FTZ.TRUNC.NTZ R28, R28 ;  /* 0x0000001c001c7305 */ /* 0x000e22000021f100 */
[----:B------:R-:W-:Y:S05]  /*0ac0*/  BRA `(.L_x_14909) ;  /* 0x0000000400087947 */ /* 0x000fea0003800000 */
.L_x_14922:
        /* <DEDUP_REMOVED lines=21> */
.L_x_14931:
[----:B------:R-:W-:Y:S05]  /*0c20*/  BSYNC.RECONVERGENT B1 ;  /* 0x0000000000017941 */ /* 0x000fea0003800200 */
.L_x_14930:
[----:B------:R-:W-:Y:S01]  /*0c30*/  IMAD.SHL.U32 R0, R0, 0x200000, RZ ;  /* 0x0020000000007824 */ /* 0x000fe200078e00ff */
[----:B------:R-:W-:-:S04]  /*0c40*/  LEA R3, R3, 0x37800000, 0x17 ;  /* 0x3780000003037811 */ /* 0x000fc800078eb8ff */
[----:B------:R-:W-:-:S07]  /*0c50*/  LOP3.LUT R28, R3, R0, R7, 0xfe, !PT ;  /* 0x00000000031c7212 */ /* 0x000fce00078efe07 */
.L_x_14929:
[----:B------:R-:W-:Y:S05]  /*0c60*/  BSYNC.RECONVERGENT B0 ;  /* 0x0000000000007941 */ /* 0x000fea0003800200 */
.L_x_14928:
[----:B------:R-:W0:Y:S01]  /*0c70*/  F2I.FTZ.TRUNC.NTZ R28, R28 ;  /* 0x0000001c001c7305 */ /* 0x000e22000021f100 */
[----:B------:R-:W-:Y:S05]  /*0c80*/  BRA `(.L_x_14909) ;  /* 0x0000000000987947 */ /* 0x000fea0003800000 */
.L_x_14921:
[----:B------:R-:W-:-:S09]  /*0c90*/  UISETP.NE.AND UP0, UPT, UR4, 0x1c, UPT ;  /* 0x0000001c0400788c */ /* 0x000fd2000bf05270 */
[----:B------:R-:W-:Y:S05]  /*0ca0*/  BRA.U !UP0, `(.L_x_14932) ;  /* 0x00000001088c7547 */ /* 0x000fea000b800000 */
[----:B------:R-:W-:-:S09]  /*0cb0*/  UISETP.NE.AND UP0, UPT, UR4, 0x1d, UPT ;  /* 0x0000001d0400788c */ /* 0x000fd2000bf05270 */
[----:B------:R-:W-:Y:S05]  /*0cc0*/  BRA.U !UP0, `(.L_x_14933) ;  /* 0x00000001087c7547 */ /* 0x000fea000b800000 */
[----:B------:R-:W-:-:S09]  /*0cd0*/  UISETP.NE.AND UP0, UPT, UR4, 0x2c, UPT ;  /* 0x0000002c0400788c */ /* 0x000fd2000bf05270 */
[----:B------:R-:W-:Y:S05]  /*0ce0*/  BRA.U !UP0, `(.L_x_14934) ;  /* 0x0000000108487547 */ /* 0x000fea000b800000 */
.L_x_14908:
        /* <DEDUP_REMOVED lines=16> */
.L_x_14935:
[----:B------:R-:W-:Y:S01]  /*0df0*/  IMAD.MOV.U32 R28, RZ, RZ, RZ ;  /* 0x000000ffff1c7224 */ /* 0x000fe200078e00ff */
[----:B------:R-:W-:Y:S06]  /*0e00*/  BRA `(.L_x_14909) ;  /* 0x0000000000387947 */ /* 0x000fec0003800000 */
.L_x_14934:
        /* <DEDUP_REMOVED lines=8> */
.L_x_14937:
[----:B------:R-:W-:Y:S05]  /*0e90*/  BSYNC.RECONVERGENT B0 ;  /* 0x0000000000007941 */ /* 0x000fea0003800200 */
.L_x_14936:
[----:B------:R-:W0:Y:S01]  /*0ea0*/  F2I.FTZ.TRUNC.NTZ R28, R28 ;  /* 0x0000001c001c7305 */ /* 0x000e22000021f100 */
[----:B------:R-:W-:Y:S05]  /*0eb0*/  BRA `(.L_x_14909) ;  /* 0x00000000000c7947 */ /* 0x000fea0003800000 */
.L_x_14933:
[----:B------:R0:W5:Y:S01]  /*0ec0*/  LDG.E R28, desc[UR36][R4.64] ;  /* 0x00000024041c7981 */ /* 0x000162000c1e1900 */
[----:B------:R-:W-:Y:S05]  /*0ed0*/  BRA `(.L_x_14909) ;  /* 0x0000000000047947 */ /* 0x000fea0003800000 */
.L_x_14932:
[----:B------:R0:W5:Y:S02]  /*0ee0*/  LDG.E R28, desc[UR36][R4.64] ;  /* 0x00000024041c7981 */ /* 0x000164000c1e1900 */
.L_x_14909:
        /* <DEDUP_REMOVED lines=18> */
.L_x_14941:
[----:B------:R1:W5:Y:S01]  /*1010*/  LDG.E.U8 R26, desc[UR36][R4.64] ;  /* 0x00000024041a7981 */ /* 0x000362000c1e1100 */
[----:B------:R-:W-:Y:S05]  /*1020*/  BRA `(.L_x_14943) ;  /* 0x0000000c00307947 */ /* 0x000fea0003800000 */
.L_x_14940:
        /* <DEDUP_REMOVED lines=8> */
.L_x_14945:
[----:B------:R3:W5:Y:S01]  /*10b0*/  LDG.E R26, desc[UR36][R4.64] ;  /* 0x00000024041a7981 */ /* 0x000762000c1e1900 */
[----:B------:R-:W-:Y:S05]  /*10c0*/  BRA `(.L_x_14943) ;  /* 0x0000000c00087947 */ /* 0x000fea0003800000 */
.L_x_14944:
[----:B------:R2:W5:Y:S01]  /*10d0*/  LDG.E.S16 R26, desc[UR36][R4.64] ;  /* 0x00000024041a7981 */ /* 0x000562000c1e1700 */
[----:B------:R-:W-:Y:S05]  /*10e0*/  BRA `(.L_x_14943) ;  /* 0x0000000c00007947 */ /* 0x000fea0003800000 */
.L_x_14939:
        /* <DEDUP_REMOVED lines=9> */
.L_x_14947:
[----:B------:R-:W2:Y:S02]  /*1180*/  LDG.E.U16 R4, desc[UR36][R4.64] ;  /* 0x0000002404047981 */ /* 0x000ea4000c1e1500 */
[----:B--2---:R-:W-:-:S06]  /*1190*/  HADD2.F32 R26, -RZ, R4.H0_H0 ;  /* 0x20000004ff1a7230 */ /* 0x004fcc0000004100 */
[----:B------:R-:W0:Y:S01]  /*11a0*/  F2I.FTZ.TRUNC.NTZ R26, R26 ;  /* 0x0000001a001a7305 */ /* 0x000e22000021f100 */
[----:B------:R-:W-:Y:S05]  /*11b0*/  BRA `(.L_x_14943) ;  /* 0x0000000800cc7947 */ /* 0x000fea0003800000 */
.L_x_14946:
        /* <DEDUP_REMOVED lines=9> */
.L_x_14949:
[----:B------:R-:W2:Y:S02]  /*1250*/  LDG.E.U16 R4, desc[UR36][R4.64] ;  /* 0x0000002404047981 */ /* 0x000ea4000c1e1500 */
[----:B--2---:R-:W-:-:S06]  /*1260*/  HADD2.F32 R26, -RZ, R4.H0_H0 ;  /* 0x20000004ff1a7230 */ /* 0x004fcc0000004100 */
[----:B------:R-:W0:Y:S01]  /*1270*/  F2I.FTZ.TRUNC.NTZ R26, R26 ;  /* 0x0000001a001a7305 */ /* 0x000e22000021f100 */
[----:B------:R-:W-:Y:S05]  /*1280*/  BRA `(.L_x_14943) ;  /* 0x0000000800987947 */ /* 0x000fea0003800000 */
.L_x_14948:
[----:B------:R-:W2:Y:S02]  /*1290*/  LDG.E.64 R4, desc[UR36][R4.64] ;  /* 0x0000002404047981 */ /* 0x000ea4000c1e1b00 */
[----:B--2---:R0:W1:Y:S01]  /*12a0*/  F2I.F64.TRUNC R26, R4 ;  /* 0x00000004001a7311 */ /* 0x004062000030d100 */
[----:B------:R-:W-:Y:S05]  /*12b0*/  BRA `(.L_x_14943) ;  /* 0x00000008008c7947 */ /* 0x000fea0003800000 */
.L_x_14938:
        /* <DEDUP_REMOVED lines=12> */
.L_x_14952:
[----:B------:R-:W2:Y:S02]  /*1380*/  LDG.E.64 R4, desc[UR36][R4.64] ;  /* 0x0000002404047981 */ /* 0x000ea4000c1e1b00 */
[----:B--2---:R0:W1:Y:S01]  /*1390*/  F2I.F64.TRUNC R26, R4 ;  /* 0x00000004001a7311 */ /* 0x004062000030d100 */
[----:B------:R-:W-:Y:S05]  /*13a0*/  BRA `(.L_x_14943) ;  /* 0x0000000800507947 */ /* 0x000fea0003800000 */
.L_x_14951:
        /* <DEDUP_REMOVED lines=26> */
.L_x_14954:
        /* <DEDUP_REMOVED lines=14> */
.L_x_14953:
[----:B------:R-:W2:Y:S02]  /*1630*/  LDG.E.U16 R26, desc[UR36][R4.64] ;  /* 0x00000024041a7981 */ /* 0x000ea4000c1e1500 */
[----:B--2---:R-:W-:-:S06]  /*1640*/  IMAD.U32 R26, R26, 0x10000, RZ ;  /* 0x000100001a1a7824 */ /* 0x004fcc00078e00ff */
[----:B------:R-:W0:Y:S01]  /*1650*/  F2I.FTZ.TRUNC.NTZ R26, R26 ;  /* 0x0000001a001a7305 */ /* 0x000e22000021f100 */
[----:B------:R-:W-:Y:S05]  /*1660*/  BRA `(.L_x_14943) ;  /* 0x0000000400a07947 */ /* 0x000fea0003800000 */
.L_x_14950:
        /* <DEDUP_REMOVED lines=10> */
.L_x_14957:
        /* <DEDUP_REMOVED lines=21> */
.L_x_14961:
[----:B------:R-:W-:Y:S05]  /*1860*/  BSYNC.RECONVERGENT B1 ;  /* 0x0000000000017941 */ /* 0x000fea0003800200 */
.L_x_14960:
[----:B------:R-:W-:Y:S01]  /*1870*/  IMAD.SHL.U32 R0, R0, 0x100000, RZ ;  /* 0x0010000000007824 */ /* 0x000fe200078e00ff */
[----:B------:R-:W-:-:S04]  /*1880*/  LEA R3, R3, 0x3b800000, 0x17 ;  /* 0x3b80000003037811 */ /* 0x000fc800078eb8ff */
[----:B------:R-:W-:-:S07]  /*1890*/  LOP3.LUT R26, R3, R0, R7, 0xfe, !PT ;  /* 0x00000000031a7212 */ /* 0x000fce00078efe07 */
.L_x_14959:
[----:B------:R-:W-:Y:S05]  /*18a0*/  BSYNC.RECONVERGENT B0 ;  /* 0x0000000000007941 */ /* 0x000fea0003800200 */
.L_x_14958:
[----:B------:R-:W0:Y:S01]  /*18b0*/  F2I.FTZ.TRUNC.NTZ R26, R26 ;  /* 0x0000001a001a7305 */ /* 0x000e22000021f100 */
[----:B------:R-:W-:Y:S05]  /*18c0*/  BRA `(.L_x_14943) ;  /* 0x0000000400087947 */ /* 0x000fea0003800000 */
.L_x_14956:
        /* <DEDUP_REMOVED lines=21> */
.L_x_14965:
[----:B------:R-:W-:Y:S05]  /*1a20*/  BSYNC.RECONVERGENT B1 ;  /* 0x0000000000017941 */ /* 0x000fea0003800200 */
.L_x_14964:
[----:B------:R-:W-:Y:S01]  /*1a30*/  IMAD.SHL.U32 R0, R0, 0x200000, RZ ;  /* 0x0020000000007824 */ /* 0x000fe200078e00ff */
[----:B------:R-:W-:-:S04]  /*1a40*/  LEA R3, R3, 0x37800000, 0x17 ;  /* 0x3780000003037811 */ /* 0x000fc800078eb8ff */
[----:B------:R-:W-:-:S07]  /*1a50*/  LOP3.LUT R26, R3, R0, R7, 0xfe, !PT ;  /* 0x00000000031a7212 */ /* 0x000fce00078efe07 */
.L_x_14963:
[----:B------:R-:W-:Y:S05]  /*1a60*/  BSYNC.RECONVERGENT B0 ;  /* 0x0000000000007941 */ /* 0x000fea0003800200 */
.L_x_14962:
[----:B------:R-:W0:Y:S01]  /*1a70*/  F2I.FTZ.TRUNC.NTZ R26, R26 ;  /* 0x0000001a001a7305 */ /* 0x000e22000021f100 */
[----:B------:R-:W-:Y:S05]  /*1a80*/  BRA `(.L_x_14943) ;  /* 0x0000000000987947 */ /* 0x000fea0003800000 */
.L_x_14955:
[----:B------:R-:W-:-:S09]  /*1a90*/  UISETP.NE.AND UP0, UPT, UR4, 0x1c, UPT ;  /* 0x0000001c0400788c */ /* 0x000fd2000bf05270 */
[----:B------:R-:W-:Y:S05]  /*1aa0*/  BRA.U !UP0, `(.L_x_14966) ;  /* 0x00000001088c7547 */ /* 0x000fea000b800000 */
[----:B------:R-:W-:-:S09]  /*1ab0*/  UISETP.NE.AND UP0, UPT, UR4, 0x1d, UPT ;  /* 0x0000001d0400788c */ /* 0x000fd2000bf05270 */
[----:B------:R-:W-:Y:S05]  /*1ac0*/  BRA.U !UP0, `(.L_x_14967) ;  /* 0x00000001087c7547 */ /* 0x000fea000b800000 */
[----:B------:R-:W-:-:S09]  /*1ad0*/  UISETP.NE.AND UP0, UPT, UR4, 0x2c, UPT ;  /* 0x0000002c0400788c */ /* 0x000fd2000bf05270 */
[----:B------:R-:W-:Y:S05]  /*1ae0*/  BRA.U !UP0, `(.L_x_14968) ;  /* 0x0000000108487547 */ /* 0x000fea000b800000 */
.L_x_14942:
        /* <DEDUP_REMOVED lines=16> */
.L_x_14969:
[----:B------:R-:W-:Y:S01]  /*1bf0*/  IMAD.MOV.U32 R26, RZ, RZ, RZ ;  /* 0x000000ffff1a7224 */ /* 0x000fe200078e00ff */
[----:B------:R-:W-:Y:S06]  /*1c00*/  BRA `(.L_x_14943) ;  /* 0x0000000000387947 */ /* 0x000fec0003800000 */
.L_x_14968:
        /* <DEDUP_REMOVED lines=8> */
.L_x_14971:
[----:B------:R-:W-:Y:S05]  /*1c90*/  BSYNC.RECONVERGENT B0 ;  /* 0x0000000000007941 */ /* 0x000fea0003800200 */
.L_x_14970:
[----:B------:R-:W0:Y:S01]  /*1ca0*/  F2I.FTZ.TRUNC.NTZ R26, R26 ;  /* 0x0000001a001a7305 */ /* 0x000e22000021f100 */
[----:B------:R-:W-:Y:S05]  /*1cb0*/  BRA `(.L_x_14943) ;  /* 0x00000000000c7947 */ /* 0x000fea0003800000 */
.L_x_14967:
[----:B------:R0:W5:Y:S01]  /*1cc0*/  LDG.E R26, desc[UR36][R4.64] ;  /* 0x00000024041a7981 */ /* 0x000162000c1e1900 */
[----:B------:R-:W-:Y:S05]  /*1cd0*/  BRA `(.L_x_14943) ;  /* 0x0000000000047947 */ /* 0x000fea0003800000 */
.L_x_14966:
[----:B------:R0:W5:Y:S02]  /*1ce0*/  LDG.E R26, desc[UR36][R4.64] ;  /* 0x00000024041a7981 */ /* 0x000164000c1e1900 */
.L_x_14943:
[----:B------:R-:W-:-:S07]  /*1cf0*/  VIADD R17, R19, 0x80 ;  /* 0x0000008013117836 */ /* 0x000fce0000000000 */
.L_x_14903:
[----:B------:R-:W-:Y:S05]  /*1d00*/  BSYNC.RECONVERGENT B6 ;  /* 0x0000000000067941 */ /* 0x000fea0003800200 */
.L_x_14902:
[----:B------:R-:W-:Y:S01]  /*1d10*/  ISETP.GE.AND P0, PT, R17, R16, PT ;  /* 0x000000101100720c */ /* 0x000fe20003f06270 */
[----:B------:R-:W-:Y:S01]  /*1d20*/  BSSY.RECONVERGENT B6, `(.L_x_14972) ;  /* 0x00001c6000067945 */ /* 0x000fe20003800200 */
[----:B------:R-:W-:Y:S02]  /*1d30*/  IMAD.MOV.U32 R22, RZ, RZ, RZ ;  /* 0x000000ffff167224 */ /* 0x000fe400078e00ff */
[----:B------:R-:W-:-:S09]  /*1d40*/  IMAD.MOV.U32 R24, RZ, RZ, RZ ;  /* 0x000000ffff187224 */ /* 0x000fd200078e00ff */
        /* <DEDUP_REMOVED lines=20> */
.L_x_14977:
[----:B------:R0:W5:Y:S01]  /*1e90*/  LDG.E.U8 R22, desc[UR36][R4.64] ;  /* 0x0000002404167981 */ /* 0x000162000c1e1100 */
[----:B------:R-:W-:Y:S05]  /*1ea0*/  BRA `(.L_x_14979) ;  /* 0x0000000c00307947 */ /* 0x000fea0003800000 */
.L_x_14976:
        /* <DEDUP_REMOVED lines=8> */
.L_x_14981:
[----:B------:R0:W5:Y:S01]  /*1f30*/  LDG.E R22, desc[UR36][R4.64] ;  /* 0x0000002404167981 */ /* 0x000162000c1e1900 */
[----:B------:R-:W-:Y:S05]  /*1f40*/  BRA `(.L_x_14979) ;  /* 0x0000000c00087947 */ /* 0x000fea0003800000 */
.L_x_14980:
[----:B------:R0:W5:Y:S01]  /*1f50*/  LDG.E.S16 R22, desc[UR36][R4.64] ;  /* 0x0000002404167981 */ /* 0x000162000c1e1700 */
[----:B------:R-:W-:Y:S05]  /*1f60*/  BRA `(.L_x_14979) ;  /* 0x0000000c00007947 */ /* 0x000fea0003800000 */
.L_x_14975:
        /* <DEDUP_REMOVED lines=9> */
.L_x_14983:
[----:B------:R-:W2:Y:S02]  /*2000*/  LDG.E.U16 R4, desc[UR36][R4.64] ;  /* 0x0000002404047981 */ /* 0x000ea4000c1e1500 */
[----:B--2---:R-:W-:-:S06]  /*2010*/  HADD2.F32 R22, -RZ, R4.H0_H0 ;  /* 0x20000004ff167230 */ /* 0x004fcc0000004100 */
[----:B------:R-:W0:Y:S01]  /*2020*/  F2I.FTZ.TRUNC.NTZ R22, R22 ;  /* 0x0000001600167305 */ /* 0x000e22000021f100 */
[----:B------:R-:W-:Y:S05]  /*2030*/  BRA `(.L_x_14979) ;  /* 0x0000000800cc7947 */ /* 0x000fea0003800000 */
.L_x_14982:
        /* <DEDUP_REMOVED lines=9> */
.L_x_14985:
[----:B------:R-:W2:Y:S02]  /*20d0*/  LDG.E.U16 R4, desc[UR36][R4.64] ;  /* 0x0000002404047981 */ /* 0x000ea4000c1e1500 */
[----:B--2---:R-:W-:-:S06]  /*20e0*/  HADD2.F32 R22, -RZ, R4.H0_H0 ;  /* 0x20000004ff167230 */ /* 0x004fcc0000004100 */
[----:B------:R-:W0:Y:S01]  /*20f0*/  F2I.FTZ.TRUNC.NTZ R22, R22 ;  /* 0x0000001600167305 */ /* 0x000e22000021f100 */
[----:B------:R-:W-:Y:S05]  /*2100*/  BRA `(.L_x_14979) ;  /* 0x0000000800987947 */ /* 0x000fea0003800000 */
.L_x_14984:
[----:B------:R-:W2:Y:S02]  /*2110*/  LDG.E.64 R22, desc[UR36][R4.64] ;  /* 0x0000002404167981 */ /* 0x000ea4000c1e1b00 */
[----:B--2---:R0:W1:Y:S01]  /*2120*/  F2I.F64.TRUNC R22, R22 ;  /* 0x0000001600167311 */ /* 0x004062000030d100 */
[----:B------:R-:W-:Y:S05]  /*2130*/  BRA `(.L_x_14979) ;  /* 0x00000008008c7947 */ /* 0x000fea0003800000 */
.L_x_14974:
        /* <DEDUP_REMOVED lines=12> */
.L_x_14988:
[----:B------:R-:W2:Y:S02]  /*2200*/  LDG.E.64 R4, desc[UR36][R4.64] ;  /* 0x0000002404047981 */ /* 0x000ea4000c1e1b00 */
[----:B--2---:R0:W1:Y:S01]  /*2210*/  F2I.F64.TRUNC R22, R4 ;  /* 0x0000000400167311 */ /* 0x004062000030d100 */
[----:B------:R-:W-:Y:S05]  /*2220*/  BRA `(.L_x_14979) ;  /* 0x0000000800507947 */ /* 0x000fea0003800000 */
.L_x_14987:
        /* <DEDUP_REMOVED lines=26> */
.L_x_14990:
        /* <DEDUP_REMOVED lines=12> */
[----:B------:R3:W4:Y:S01]  /*2490*/  F2I.FTZ.TRUNC.NTZ R22, R0 ;  /* 0x0000000000167305 */ /* 0x000722000021f100 */
[----:B------:R-:W-:Y:S05]  /*24a0*/  BRA `(.L_x_14979) ;  /* 0x0000000400b07947 */ /* 0x000fea0003800000 */
.L_x_14989:
[----:B------:R-:W2:Y:S02]  /*24b0*/  LDG.E.U16 R22, desc[UR36][R4.64] ;  /* 0x0000002404167981 */ /* 0x000ea4000c1e1500 */
[----:B--2---:R-:W-:-:S06]  /*24c0*/  IMAD.U32 R22, R22, 0x10000, RZ ;  /* 0x0001000016167824 */ /* 0x004fcc00078e00ff */
[----:B------:R-:W2:Y:S01]  /*24d0*/  F2I.FTZ.TRUNC.NTZ R22, R22 ;  /* 0x0000001600167305 */ /* 0x000ea2000021f100 */
[----:B------:R-:W-:Y:S05]  /*24e0*/  BRA `(.L_x_14979) ;  /* 0x0000000400a07947 */ /* 0x000fea0003800000 */
.L_x_14986:
        /* <DEDUP_REMOVED lines=10> */
.L_x_14993:
        /* <DEDUP_REMOVED lines=21> */
.L_x_14997:
[----:B------:R-:W-:Y:S05]  /*26e0*/  BSYNC.RECONVERGENT B1 ;  /* 0x0000000000017941 */ /* 0x000fea0003800200 */
.L_x_14996:
[----:B------:R-:W-:Y:S01]  /*26f0*/  IMAD.SHL.U32 R0, R0, 0x100000, RZ ;  /* 0x0010000000007824 */ /* 0x000fe200078e00ff */
[----:B------:R-:W-:-:S04]  /*2700*/  LEA R3, R3, 0x3b800000, 0x17 ;  /* 0x3b80000003037811 */ /* 0x000fc800078eb8ff */
[----:B------:R-:W-:-:S07]  /*2710*/  LOP3.LUT R22, R3, R0, R7, 0xfe, !PT ;  /* 0x0000000003167212 */ /* 0x000fce00078efe07 */
.L_x_14995:
[----:B------:R-:W-:Y:S05]  /*2720*/  BSYNC.RECONVERGENT B0 ;  /* 0x0000000000007941 */ /* 0x000fea0003800200 */
.L_x_14994:
[----:B------:R-:W0:Y:S01]  /*2730*/  F2I.FTZ.TRUNC.NTZ R22, R22 ;  /* 0x0000001600167305 */ /* 0x000e22000021f100 */
[----:B------:R-:W-:Y:S05]  /*2740*/  BRA `(.L_x_14979) ;  /* 0x0000000400087947 */ /* 0x000fea0003800000 */
.L_x_14992:
        /* <DEDUP_REMOVED lines=21> */
.L_x_15001:
[----:B------:R-:W-:Y:S05]  /*28a0*/  BSYNC.RECONVERGENT B1 ;  /* 0x0000000000017941 */ /* 0x000fea0003800200 */
.L_x_15000:
[----:B------:R-:W-:Y:S01]  /*28b0*/  IMAD.SHL.U32 R0, R0, 0x200000, RZ ;  /* 0x0020000000007824 */ /* 0x000fe200078e00ff */
[----:B------:R-:W-:-:S04]  /*28c0*/  LEA R3, R3, 0x37800000, 0x17 ;  /* 0x3780000003037811 */ /* 0x000fc800078eb8ff */
[----:B------:R-:W-:-:S07]  /*28d0*/  LOP3.LUT R22, R3, R0, R7, 0xfe, !PT ;  /* 0x0000000003167212 */ /* 0x000fce00078efe07 */
.L_x_14999:
[----:B------:R-:W-:Y:S05]  /*28e0*/  BSYNC.RECONVERGENT B0 ;  /* 0x0000000000007941 */ /* 0x000fea0003800200 */
.L_x_14998:
[----:B------:R-:W0:Y:S01]  /*28f0*/  F2I.FTZ.TRUNC.NTZ R22, R22 ;  /* 0x0000001600167305 */ /* 0x000e22000021f100 */
[----:B------:R-:W-:Y:S05]  /*2900*/  BRA `(.L_x_14979) ;  /* 0x0000000000987947 */ /* 0x000fea0003800000 */
.L_x_14991:
        /* <DEDUP_REMOVED lines=14> */
.L_x_15005:
[----:B------:R-:W-:Y:S05]  /*29f0*/  BSYNC.RECONVERGENT B0 ;  /* 0x0000000000007941 */ /* 0x000fea0003800200 */
.L_x_15004:
[----:B------:R-:W0:Y:S01]  /*2a00*/  F2I.FTZ.TRUNC.NTZ R22, R22 ;  /* 0x0000001600167305 */ /* 0x000e22000021f100 */
[----:B------:R-:W-:Y:S05]  /*2a10*/  BRA `(.L_x_14979) ;  /* 0x0000000000547947 */ /* 0x000fea0003800000 */
.L_x_14978:
        /* <DEDUP_REMOVED lines=16> */
.L_x_15006:
[----:B------:R-:W-:Y:S01]  /*2b20*/  IMAD.MOV.U32 R22, RZ, RZ, RZ ;  /* 0x000000ffff167224 */ /* 0x000fe200078e00ff */
[----:B------:R-:W-:Y:S06]  /*2b30*/  BRA `(.L_x_14979) ;  /* 0x00000000000c7947 */ /* 0x000fec0003800000 */
.L_x_15003:
[----:B------:R0:W5:Y:S01]  /*2b40*/  LDG.E R22, desc[UR36][R4.64] ;  /* 0x0000002404167981 */ /* 0x000162000c1e1900 */
[----:B------:R-:W-:Y:S05]  /*2b50*/  BRA `(.L_x_14979) ;  /* 0x0000000000047947 */ /* 0x000fea0003800000 */
.L_x_15002:
[----:B------:R0:W5:Y:S02]  /*2b60*/  LDG.E R22, desc[UR36][R4.64] ;  /* 0x0000002404167981 */ /* 0x000164000c1e1900 */
.L_x_14979:
        /* <DEDUP_REMOVED lines=18> */
.L_x_15010:
[----:B------:R0:W5:Y:S01]  /*2c90*/  LDG.E.U8 R24, desc[UR36][R4.64] ;  /* 0x0000002404187981 */ /* 0x000162000c1e1100 */
[----:B------:R-:W-:Y:S05]  /*2ca0*/  BRA `(.L_x_15012) ;  /* 0x0000000c00307947 */ /* 0x000fea0003800000 */
.L_x_15009:
        /* <DEDUP_REMOVED lines=8> */
.L_x_15014:
[----:B------:R0:W5:Y:S01]  /*2d30*/  LDG.E R24, desc[UR36][R4.64] ;  /* 0x0000002404187981 */ /* 0x000162000c1e1900 */
[----:B------:R-:W-:Y:S05]  /*2d40*/  BRA `(.L_x_15012) ;  /* 0x0000000c00087947 */ /* 0x000fea0003800000 */
.L_x_15013:
[----:B------:R0:W5:Y:S01]  /*2d50*/  LDG.E.S16 R24, desc[UR36][R4.64] ;  /* 0x0000002404187981 */ /* 0x000162000c1e1700 */
[----:B------:R-:W-:Y:S05]  /*2d60*/  BRA `(.L_x_15012) ;  /* 0x0000000c00007947 */ /* 0x000fea0003800000 */
.L_x_15008:
[----:B------:R-:W-:-:S09]  /*2d70*/  UISETP.GT.AND UP0, UPT, UR4, 0x6, UPT ;  /* 0x000000060400788c */ /* 0x000fd2000bf04270 */
[----:B------:R-:W-:Y:S05]  /*2d80*/  BRA.U UP0, `(.L_x_15015) ;  /* 0x00000001002c7547 */ /* 0x000fea000b800000 */
[----:B------:R-:W-:-:S09]  /*2d90*/  UISETP.NE.AND UP0, UPT, UR4, 0x5, UPT ;  /* 0x000000050400788c */ /* 0x000fd2000bf05270 */
[----:B------:R-:W-:Y:S05]  /*2da0*/  BRA.U !UP0, `(.L_x_15016) ;  /* 0x0000000108147547 */ /* 0x000fea000b800000 */
[----:B------:R-:W-:-:S09]  /*2db0*/  UISETP.NE.AND UP0, UPT, UR4, 0x6, UPT ;  /* 0x000000060400788c */ /* 0x000fd2000bf05270 */
[----:B------:R-:W-:Y:S05]  /*2dc0*/  BRA.U UP0, `(.L_x_15011) ;  /* 0x0000000900947547 */ /* 0x000fea000b800000 */
[----:B------:R-:W3:Y:S02]  /*2dd0*/  LDG.E R4, desc[UR36][R4.64] ;  /* 0x0000002404047981 */ /* 0x000ee4000c1e1900 */
[----:B---3--:R0:W3:Y:S01]  /*2de0*/  F2I.FTZ.TRUNC.NTZ R24, R4 ;  /* 0x0000000400187305 */ /* 0x0080e2000021f100 */
[----:B------:R-:W-:Y:S05]  /*2df0*/  BRA `(.L_x_15012) ;  /* 0x0000000800dc7947 */ /* 0x000fea0003800000 */
.L_x_15016:
[----:B------:R-:W3:Y:S02]  /*2e00*/  LDG.E.U16 R4, desc[UR36][R4.64] ;  /* 0x0000002404047981 */ /* 0x000ee4000c1e1500 */
[----:B---3--:R-:W-:-:S06]  /*2e10*/  HADD2.F32 R24, -RZ, R4.H0_H0 ;  /* 0x20000004ff187230 */ /* 0x008fcc0000004100 */
[----:B------:R-:W0:Y:S01]  /*2e20*/  F2I.FTZ.TRUNC.NTZ R24, R24 ;  /* 0x0000001800187305 */ /* 0x000e22000021f100 */
[----:B------:R-:W-:Y:S05]  /*2e30*/  BRA `(.L_x_15012) ;  /* 0x0000000800cc7947 */ /* 0x000fea0003800000 */
.L_x_15015:
[----:B------:R-:W-:-:S09]  /*2e40*/  UISETP.NE.AND UP0, UPT, UR4, 0x7, UPT ;  /* 0x000000070400788c */ /* 0x000fd2000bf05270 */
[----:B------:R-:W-:Y:S05]  /*2e50*/  BRA.U !UP0, `(.L_x_15017) ;  /* 0x00000001082c7547 */ /* 0x000fea000b800000 */
[----:B------:R-:W-:-:S09]  /*2e60*/  UISETP.NE.AND UP0, UPT, UR4, 0x8, UPT ;  /* 0x000000080400788c */ /* 0x000fd2000bf05270 */
[----:B------:R-:W-:Y:S05]  /*2e70*/  BRA.U !UP0, `(.L_x_15018) ;  /* 0x0000000108147547 */ /* 0x000fea000b800000 */
[----:B------:R-:W-:-:S09]  /*2e80*/  UISETP.NE.AND UP0, UPT, UR4, 0x9, UPT ;  /* 0x000000090400788c */ /* 0x000fd2000bf05270 */
[----:B------:R-:W-:Y:S05]  /*2e90*/  BRA.U UP0, `(.L_x_15011) ;  /* 0x0000000900607547 */ /* 0x000fea000b800000 */
[----:B------:R-:W3:Y:S02]  /*2ea0*/  LDG.E R4, desc[UR36][R4.64] ;  /* 0x0000002404047981 */ /* 0x000ee4000c1e1900 */
[----:B---3--:R0:W3:Y:S01]  /*2eb0*/  F2I.FTZ.TRUNC.NTZ R24, R4 ;  /* 0x0000000400187305 */ /* 0x0080e2000021f100 */
[----:B------:R-:W-:Y:S05]  /*2ec0*/  BRA `(.L_x_15012) ;  /* 0x0000000800a87947 */ /* 0x000fea0003800000 */
.L_x_15018:
[----:B------:R-:W3:Y:S02]  /*2ed0*/  LDG.E.U16 R4, desc[UR36][R4.64] ;  /* 0x0000002404047981 */ /* 0x000ee4000c1e1500 */
[----:B---3--:R-:W-:-:S06]  /*2ee0*/  HADD2.F32 R24, -RZ, R4.H0_H0 ;  /* 0x20000004ff187230 */ /* 0x008fcc0000004100 */
[----:B------:R-:W0:Y:S01]  /*2ef0*/  F2I.FTZ.TRUNC.NTZ R24, R24 ;  /* 0x0000001800187305 */ /* 0x000e22000021f100 */
[----:B------:R-:W-:Y:S05]  /*2f00*/  BRA `(.L_x_15012) ;  /* 0x0000000800987947 */ /* 0x000fea0003800000 */
.L_x_15017:
[----:B------:R-:W3:Y:S02]  /*2f10*/  LDG.E.64 R4, desc[UR36][R4.64] ;  /* 0x0000002404047981 */ /* 0x000ee4000c1e1b00 */
[----:B---3--:R0:W3:Y:S01]  /*2f20*/  F2I.F64.TRUNC R24, R4 ;  /* 0x0000000400187311 */ /* 0x0080e2000030d100 */
[----:B------:R-:W-:Y:S05]  /*2f30*/  BRA `(.L_x_15012) ;  /* 0x00000008008c7947 */ /* 0x000fea0003800000 */
.L_x_15007:
        /* <DEDUP_REMOVED lines=12> */
.L_x_15021:
[----:B------:R-:W3:Y:S02]  /*3000*/  LDG.E.64 R4, desc[UR36][R4.64] ;  /* 0x0000002404047981 */ /* 0x000ee4000c1e1b00 */
[----:B---3--:R0:W3:Y:S01]  /*3010*/  F2I.F64.TRUNC R24, R4 ;  /* 0x0000000400187311 */ /* 0x0080e2000030d100 */
[----:B------:R-:W-:Y:S05]  /*3020*/  BRA `(.L_x_15012) ;  /* 0x0000000800507947 */ /* 0x000fea0003800000 */
.L_x_15020:
        /* <DEDUP_REMOVED lines=24> */
[----:B------:R0:W3:Y:S01]  /*31b0*/  F2I.FTZ.TRUNC.NTZ R24, R3 ;  /* 0x0000000300187305 */ /* 0x0000e2000021f100 */
[----:B------:R-:W-:Y:S05]  /*31c0*/  BRA `(.L_x_15012) ;  /* 0x0000000400e87947 */ /* 0x000fea0003800000 */
.L_x_15023:
        /* <DEDUP_REMOVED lines=12> */
[----:B------:R0:W3:Y:S01]  /*3290*/  F2I.FTZ.TRUNC.NTZ R24, R0 ;  /* 0x0000000000187305 */ /* 0x0000e2000021f100 */
[----:B------:R-:W-:Y:S05]  /*32a0*/  BRA `(.L_x_15012) ;  /* 0x0000000400b07947 */ /* 0x000fea0003800000 */
.L_x_15022:
[----:B------:R-:W3:Y:S02]  /*32b0*/  LDG.E.U16 R24, desc[UR36][R4.64] ;  /* 0x0000002404187981 */ /* 0x000ee4000c1e1500 */
[----:B---3--:R-:W-:-:S06]  /*32c0*/  IMAD.U32 R24, R24, 0x10000, RZ ;  /* 0x0001000018187824 */ /* 0x008fcc00078e00ff */
[----:B------:R-:W0:Y:S01]  /*32d0*/  F2I.FTZ.TRUNC.NTZ R24, R24 ;  /* 0x0000001800187305 */ /* 0x000e22000021f100 */
[----:B------:R-:W-:Y:S05]  /*32e0*/  BRA `(.L_x_15012) ;  /* 0x0000000400a07947 */ /* 0x000fea0003800000 */
.L_x_15019:
        /* <DEDUP_REMOVED lines=10> */
.L_x_15026:
        /* <DEDUP_REMOVED lines=21> */
.L_x_15030:
[----:B------:R-:W-:Y:S05]  /*34e0*/  BSYNC.RECONVERGENT B1 ;  /* 0x0000000000017941 */ /* 0x000fea0003800200 */
.L_x_15029:
[----:B------:R-:W-:Y:S01]  /*34f0*/  IMAD.SHL.U32 R0, R0, 0x100000, RZ ;  /* 0x0010000000007824 */ /* 0x000fe200078e00ff */
[----:B------:R-:W-:-:S04]  /*3500*/  LEA R3, R3, 0x3b800000, 0x17 ;  /* 0x3b80000003037811 */ /* 0x000fc800078eb8ff */
[----:B------:R-:W-:-:S07]  /*3510*/  LOP3.LUT R24, R3, R0, R7, 0xfe, !PT ;  /* 0x0000000003187212 */ /* 0x000fce00078efe07 */
.L_x_15028:
[----:B------:R-:W-:Y:S05]  /*3520*/  BSYNC.RECONVERGENT B0 ;  /* 0x0000000000007941 */ /* 0x000fea0003800200 */
.L_x_15027:
[----:B------:R-:W3:Y:S01]  /*3530*/  F2I.FTZ.TRUNC.NTZ R24, R24 ;  /* 0x0000001800187305 */ /* 0x000ee2000021f100 */
[----:B------:R-:W-:Y:S05]  /*3540*/  BRA `(.L_x_15012) ;  /* 0x0000000400087947 */ /* 0x000fea0003800000 */
.L_x_15025:
        /* <DEDUP_REMOVED lines=21> */
.L_x_15034:
[----:B------:R-:W-:Y:S05]  /*36a0*/  BSYNC.RECONVERGENT B1 ;  /* 0x0000000000017941 */ /* 0x000fea0003800200 */
.L_x_15033:
[----:B------:R-:W-:Y:S01]  /*36b0*/  IMAD.SHL.U32 R0, R0, 0x200000, RZ ;  /* 0x0020000000007824 */ /* 0x000fe200078e00ff */
[----:B------:R-:W-:-:S04]  /*36c0*/  LEA R3, R3, 0x37800000, 0x17 ;  /* 0x3780000003037811 */ /* 0x000fc800078eb8ff */
[----:B------:R-:W-:-:S07]  /*36d0*/  LOP3.LUT R24, R3, R0, R7, 0xfe, !PT ;  /* 0x0000000003187212 */ /* 0x000fce00078efe07 */
.L_x_15032:
[----:B------:R-:W-:Y:S05]  /*36e0*/  BSYNC.RECONVERGENT B0 ;  /* 0x0000000000007941 */ /* 0x000fea0003800200 */
.L_x_15031:
[----:B------:R-:W0:Y:S01]  /*36f0*/  F2I.FTZ.TRUNC.NTZ R24, R24 ;  /* 0x0000001800187305 */ /* 0x000e22000021f100 */
[----:B------:R-:W-:Y:S05]  /*3700*/  BRA `(.L_x_15012) ;  /* 0x0000000000987947 */ /* 0x000fea0003800000 */
.L_x_15024:
        /* <DEDUP_REMOVED lines=14> */
.L_x_15038:
[----:B------:R-:W-:Y:S05]  /*37f0*/  BSYNC.RECONVERGENT B0 ;  /* 0x0000000000007941 */ /* 0x000fea0003800200 */
.L_x_15037:
[----:B------:R-:W0:Y:S01]  /*3800*/  F2I.FTZ.TRUNC.NTZ R24, R24 ;  /* 0x0000001800187305 */ /* 0x000e22000021f100 */
[----:B------:R-:W-:Y:S05]  /*3810*/  BRA `(.L_x_15012) ;  /* 0x0000000000547947 */ /* 0x000fea0003800000 */
.L_x_15011:
        /* <DEDUP_REMOVED lines=16> */
.L_x_15039:
[----:B------:R-:W-:Y:S01]  /*3920*/  IMAD.MOV.U32 R24, RZ, RZ, RZ ;  /* 0x000000ffff187224 */ /* 0x000fe200078e00ff */
[----:B------:R-:W-:Y:S06]  /*3930*/  BRA `(.L_x_15012) ;  /* 0x00000000000c7947 */ /* 0x000fec0003800000 */
.L_x_15036:
[----:B------:R0:W5:Y:S01]  /*3940*/  LDG.E R24, desc[UR36][R4.64] ;  /* 0x0000002404187981 */ /* 0x000162000c1e1900 */
[----:B------:R-:W-:Y:S05]  /*3950*/  BRA `(.L_x_15012) ;  /* 0x0000000000047947 */ /* 0x000fea0003800000 */
.L_x_15035:
[----:B------:R0:W5:Y:S02]  /*3960*/  LDG.E R24, desc[UR36][R4.64] ;  /* 0x0000002404187981 */ /* 0x000164000c1e1900 */
.L_x_15012:
[----:B------:R-:W-:-:S07]  /*3970*/  VIADD R17, R17, 0x80 ;  /* 0x0000008011117836 */ /* 0x000fce0000000000 */
.L_x_14973:
[----:B------:R-:W-:Y:S05]  /*3980*/  BSYNC.RECONVERGENT B6 ;  /* 0x0000000000067941 */ /* 0x000fea0003800200 */
.L_x_14972:
        /* <DEDUP_REMOVED lines=24> */
.L_x_15045:
[----:B------:R0:W5:Y:S01]  /*3b10*/  LDG.E.U8 R23, desc[UR36][R4.64] ;  /* 0x0000002404177981 */ /* 0x000162000c1e1100 */
[----:B------:R-:W-:Y:S05]  /*3b20*/  BRA `(.L_x_15047) ;  /* 0x0000000c00307947 */ /* 0x000fea0003800000 */
.L_x_15044:
        /* <DEDUP_REMOVED lines=8> */
.L_x_15049:
[----:B------:R0:W5:Y:S01]  /*3bb0*/  LDG.E R23, desc[UR36][R4.64] ;  /* 0x0000002404177981 */ /* 0x000162000c1e1900 */
[----:B------:R-:W-:Y:S05]  /*3bc0*/  BRA `(.L_x_15047) ;  /* 0x0000000c00087947 */ /* 0x000fea0003800000 */
.L_x_15048:
[----:B------:R0:W5:Y:S01]  /*3bd0*/  LDG.E.S16 R23, desc[UR36][R4.64] ;  /* 0x0000002404177981 */ /* 0x000162000c1e1700 */
[----:B------:R-:W-:Y:S05]  /*3be0*/  BRA `(.L_x_15047) ;  /* 0x0000000c00007947 */ /* 0x000fea0003800000 */
.L_x_15043:
        /* <DEDUP_REMOVED lines=9> */
.L_x_15051:
[----:B------:R-:W2:Y:S02]  /*3c80*/  LDG.E.U16 R4, desc[UR36][R4.64] ;  /* 0x0000002404047981 */ /* 0x000ea4000c1e1500 */
[----:B--2---:R-:W-:-:S06]  /*3c90*/  HADD2.F32 R23, -RZ, R4.H0_H0 ;  /* 0x20000004ff177230 */ /* 0x004fcc0000004100 */
[----:B------:R-:W0:Y:S01]  /*3ca0*/  F2I.FTZ.TRUNC.NTZ R23, R23 ;  /* 0x0000001700177305 */ /* 0x000e22000021f100 */
[----:B------:R-:W-:Y:S05]  /*3cb0*/  BRA `(.L_x_15047) ;  /* 0x0000000800cc7947 */ /* 0x000fea0003800000 */
.L_x_15050:
        /* <DEDUP_REMOVED lines=9> */
.L_x_15053:
[----:B------:R-:W2:Y:S02]  /*3d50*/  LDG.E.U16 R4, desc[UR36][R4.64] ;  /* 0x0000002404047981 */ /* 0x000ea4000c1e1500 */
[----:B--2---:R-:W-:-:S06]  /*3d60*/  HADD2.F32 R23, -RZ, R4.H0_H0 ;  /* 0x20000004ff177230 */ /* 0x004fcc0000004100 */
[----:B------:R-:W0:Y:S01]  /*3d70*/  F2I.FTZ.TRUNC.NTZ R23, R23 ;  /* 0x0000001700177305 */ /* 0x000e22000021f100 */
[----:B------:R-:W-:Y:S05]  /*3d80*/  BRA `(.L_x_15047) ;  /* 0x0000000800987947 */ /* 0x000fea0003800000 */
.L_x_15052:
[----:B------:R-:W2:Y:S02]  /*3d90*/  LDG.E.64 R4, desc[UR36][R4.64] ;  /* 0x0000002404047981 */ /* 0x000ea4000c1e1b00 */
[----:B--2---:R0:W1:Y:S01]  /*3da0*/  F2I.F64.TRUNC R23, R4 ;  /* 0x0000000400177311 */ /* 0x004062000030d100 */
[----:B------:R-:W-:Y:S05]  /*3db0*/  BRA `(.L_x_15047) ;  /* 0x00000008008c7947 */ /* 0x000fea0003800000 */
.L_x_15042:
        /* <DEDUP_REMOVED lines=12> */
.L_x_15056:
[----:B------:R-:W2:Y:S02]  /*3e80*/  LDG.E.64 R4, desc[UR36][R4.64] ;  /* 0x0000002404047981 */ /* 0x000ea4000c1e1b00 */
[----:B--2---:R0:W1:Y:S01]  /*3e90*/  F2I.F64.TRUNC R23, R4 ;  /* 0x0000000400177311 */ /* 0x004062000030d100 */
[----:B------:R-:W-:Y:S05]  /*3ea0*/  BRA `(.L_x_15047) ;  /* 0x0000000800507947 */ /* 0x000fea0003800000 */
.L_x_15055:
        /* <DEDUP_REMOVED lines=26> */
.L_x_15058:
        /* <DEDUP_REMOVED lines=14> */
.L_x_15057:
[----:B------:R-:W2:Y:S02]  /*4130*/  LDG.E.U16 R23, desc[UR36][R4.64] ;  /* 0x0000002404177981 */ /* 0x000ea4000c1e1500 */
[----:B--2---:R-:W-:-:S06]  /*4140*/  IMAD.U32 R23, R23, 0x10000, RZ ;  /* 0x0001000017177824 */ /* 0x004fcc00078e00ff */
[----:B------:R-:W2:Y:S01]  /*4150*/  F2I.FTZ.TRUNC.NTZ R23, R23 ;  /* 0x0000001700177305 */ /* 0x000ea2000021f100 */
[----:B------:R-:W-:Y:S05]  /*4160*/  BRA `(.L_x_15047) ;  /* 0x0000000400a07947 */ /* 0x000fea0003800000 */
.L_x_15054:
        /* <DEDUP_REMOVED lines=10> */
.L_x_15061:
        /* <DEDUP_REMOVED lines=21> */
.L_x_15065:
[----:B------:R-:W-:Y:S05]  /*4360*/  BSYNC.RECONVERGENT B1 ;  /* 0x0000000000017941 */ /* 0x000fea0003800200 */
.L_x_15064:
[----:B------:R-:W-:Y:S01]  /*4370*/  IMAD.SHL.U32 R0, R0, 0x100000, RZ ;  /* 0x0010000000007824 */ /* 0x000fe200078e00ff */
[----:B------:R-:W-:-:S04]  /*4380*/  LEA R3, R3, 0x3b800000, 0x17 ;  /* 0x3b80000003037811 */ /* 0x000fc800078eb8ff */
[----:B------:R-:W-:-:S07]  /*4390*/  LOP3.LUT R23, R3, R0, R23, 0xfe, !PT ;  /* 0x0000000003177212 */ /* 0x000fce00078efe17 */
.L_x_15063:
[----:B------:R-:W-:Y:S05]  /*43a0*/  BSYNC.RECONVERGENT B0 ;  /* 0x0000000000007941 */ /* 0x000fea0003800200 */
.L_x_15062:
[----:B------:R-:W0:Y:S01]  /*43b0*/  F2I.FTZ.TRUNC.NTZ R23, R23 ;  /* 0x0000001700177305 */ /* 0x000e22000021f100 */
[----:B------:R-:W-:Y:S05]  /*43c0*/  BRA `(.L_x_15047) ;  /* 0x0000000400087947 */ /* 0x000fea0003800000 */
.L_x_15060:
        /* <DEDUP_REMOVED lines=21> */
.L_x_15069:
[----:B------:R-:W-:Y:S05]  /*4520*/  BSYNC.RECONVERGENT B1 ;  /* 0x0000000000017941 */ /* 0x000fea0003800200 */
.L_x_15068:
[----:B------:R-:W-:Y:S01]  /*4530*/  IMAD.SHL.U32 R0, R0, 0x200000, RZ ;  /* 0x0020000000007824 */ /* 0x000fe200078e00ff */
[----:B------:R-:W-:-:S04]  /*4540*/  LEA R3, R3, 0x37800000, 0x17 ;  /* 0x3780000003037811 */ /* 0x000fc800078eb8ff */
[----:B------:R-:W-:-:S07]  /*4550*/  LOP3.LUT R23, R3, R0, R23, 0xfe, !PT ;  /* 0x0000000003177212 */ /* 0x000fce00078efe17 */
.L_x_15067:
[----:B------:R-:W-:Y:S05]  /*4560*/  BSYNC.RECONVERGENT B0 ;  /* 0x0000000000007941 */ /* 0x000fea0003800200 */
.L_x_15066:
[----:B------:R-:W0:Y:S01]  /*4570*/  F2I.FTZ.TRUNC.NTZ R23, R23 ;  /* 0x0000001700177305 */ /* 0x000e22000021f100 */
[----:B------:R-:W-:Y:S05]  /*4580*/  BRA `(.L_x_15047) ;  /* 0x0000000000987947 */ /* 0x000fea0003800000 */
.L_x_15059:
        /* <DEDUP_REMOVED lines=14> */
.L_x_15073:
[----:B------:R-:W-:Y:S05]  /*4670*/  BSYNC.RECONVERGENT B0 ;  /* 0x0000000000007941 */ /* 0x000fea0003800200 */
.L_x_15072:
[----:B------:R-:W0:Y:S01]  /*4680*/  F2I.FTZ.TRUNC.NTZ R23, R23 ;  /* 0x0000001700177305 */ /* 0x000e22000021f100 */
[----:B------:R-:W-:Y:S05]  /*4690*/  BRA `(.L_x_15047) ;  /* 0x0000000000547947 */ /* 0x000fea0003800000 */
.L_x_15046:
        /* <DEDUP_REMOVED lines=16> */
.L_x_15074:
[----:B------:R-:W-:Y:S01]  /*47a0*/  IMAD.MOV.U32 R23, RZ, RZ, RZ ;  /* 0x000000ffff177224 */ /* 0x000fe200078e00ff */
[----:B------:R-:W-:Y:S06]  /*47b0*/  BRA `(.L_x_15047) ;  /* 0x00000000000c7947 */ /* 0x000fec0003800000 */
.L_x_15071:
[----:B------:R0:W5:Y:S01]  /*47c0*/  LDG.E R23, desc[UR36][R4.64] ;  /* 0x0000002404177981 */ /* 0x000162000c1e1900 */
[----:B------:R-:W-:Y:S05]  /*47d0*/  BRA `(.L_x_15047) ;  /* 0x0000000000047947 */ /* 0x000fea0003800000 */
.L_x_15070:
[----:B------:R0:W5:Y:S02]  /*47e0*/  LDG.E R23, desc[UR36][R4.64] ;  /* 0x0000002404177981 */ /* 0x000164000c1e1900 */
.L_x_15047:
        /* <DEDUP_REMOVED lines=18> */
.L_x_15078:
[----:B------:R0:W5:Y:S01]  /*4910*/  LDG.E.U8 R18, desc[UR36][R4.64] ;  /* 0x0000002404127981 */ /* 0x000162000c1e1100 */
[----:B------:R-:W-:Y:S05]  /*4920*/  BRA `(.L_x_15080) ;  /* 0x0000000c00307947 */ /* 0x000fea0003800000 */
.L_x_15077:
        /* <DEDUP_REMOVED lines=8> */
.L_x_15082:
[----:B------:R0:W5:Y:S01]  /*49b0*/  LDG.E R18, desc[UR36][R4.64] ;  /* 0x0000002404127981 */ /* 0x000162000c1e1900 */
[----:B------:R-:W-:Y:S05]  /*49c0*/  BRA `(.L_x_15080) ;  /* 0x0000000c00087947 */ /* 0x000fea0003800000 */
.L_x_15081:
[----:B------:R0:W5:Y:S01]  /*49d0*/  LDG.E.S16 R18, desc[UR36][R4.64] ;  /* 0x0000002404127981 */ /* 0x000162000c1e1700 */
[----:B------:R-:W-:Y:S05]  /*49e0*/  BRA `(.L_x_15080) ;  /* 0x0000000c00007947 */ /* 0x000fea0003800000 */
.L_x_15076:
        /* <DEDUP_REMOVED lines=9> */
.L_x_15084:
[----:B------:R-:W3:Y:S02]  /*4a80*/  LDG.E.U16 R4, desc[UR36][R4.64] ;  /* 0x0000002404047981 */ /* 0x000ee4000c1e1500 */
[----:B---3--:R-:W-:-:S06]  /*4a90*/  HADD2.F32 R18, -RZ, R4.H0_H0 ;  /* 0x20000004ff127230 */ /* 0x008fcc0000004100 */
[----:B------:R-:W0:Y:S01]  /*4aa0*/  F2I.FTZ.TRUNC.NTZ R18, R18 ;  /* 0x0000001200127305 */ /* 0x000e22000021f100 */
[----:B------:R-:W-:Y:S05]  /*4ab0*/  BRA `(.L_x_15080) ;  /* 0x0000000800cc7947 */ /* 0x000fea0003800000 */
.L_x_15083:
        /* <DEDUP_REMOVED lines=9> */
.L_x_15086:
[----:B------:R-:W3:Y:S02]  /*4b50*/  LDG.E.U16 R4, desc[UR36][R4.64] ;  /* 0x0000002404047981 */ /* 0x000ee4000c1e1500 */
[----:B---3--:R-:W-:-:S06]  /*4b60*/  HADD2.F32 R18, -RZ, R4.H0_H0 ;  /* 0x20000004ff127230 */ /* 0x008fcc0000004100 */
[----:B------:R-:W0:Y:S01]  /*4b70*/  F2I.FTZ.TRUNC.NTZ R18, R18 ;  /* 0x0000001200127305 */ /* 0x000e22000021f100 */
[----:B------:R-:W-:Y:S05]  /*4b80*/  BRA `(.L_x_15080) ;  /* 0x0000000800987947 */ /* 0x000fea0003800000 */
.L_x_15085:
[----:B------:R-:W3:Y:S02]  /*4b90*/  LDG.E.64 R4, desc[UR36][R4.64] ;  /* 0x0000002404047981 */ /* 0x000ee4000c1e1b00 */
[----:B---3--:R0:W3:Y:S01]  /*4ba0*/  F2I.F64.TRUNC R18, R4 ;  /* 0x0000000400127311 */ /* 0x0080e2000030d100 */
[----:B------:R-:W-:Y:S05]  /*4bb0*/  BRA `(.L_x_15080) ;  /* 0x00000008008c7947 */ /* 0x000fea0003800000 */
.L_x_15075:
        /* <DEDUP_REMOVED lines=12> */
.L_x_15089:
[----:B------:R-:W3:Y:S02]  /*4c80*/  LDG.E.64 R4, desc[UR36][R4.64] ;  /* 0x0000002404047981 */ /* 0x000ee4000c1e1b00 */
[----:B---3--:R0:W3:Y:S01]  /*4c90*/  F2I.F64.TRUNC R18, R4 ;  /* 0x0000000400127311 */ /* 0x0080e2000030d100 */
[----:B------:R-:W-:Y:S05]  /*4ca0*/  BRA `(.L_x_15080) ;  /* 0x0000000800507947 */ /* 0x000fea0003800000 */
.L_x_15088:
        /* <DEDUP_REMOVED lines=26> */
.L_x_15091:
        /* <DEDUP_REMOVED lines=14> */
.L_x_15090:
[----:B------:R-:W3:Y:S02]  /*4f30*/  LDG.E.U16 R18, desc[UR36][R4.64] ;  /* 0x0000002404127981 */ /* 0x000ee4000c1e1500 */
[----:B---3--:R-:W-:-:S06]  /*4f40*/  IMAD.U32 R18, R18, 0x10000, RZ ;  /* 0x0001000012127824 */ /* 0x008fcc00078e00ff */
[----:B------:R-:W0:Y:S01]  /*4f50*/  F2I.FTZ.TRUNC.NTZ R18, R18 ;  /* 0x0000001200127305 */ /* 0x000e22000021f100 */
[----:B------:R-:W-:Y:S05]  /*4f60*/  BRA `(.L_x_15080) ;  /* 0x0000000400a07947 */ /* 0x000fea0003800000 */
.L_x_15087:
        /* <DEDUP_REMOVED lines=10> */
.L_x_15094:
        /* <DEDUP_REMOVED lines=21> */
.L_x_15098:
[----:B------:R-:W-:Y:S05]  /*5160*/  BSYNC.RECONVERGENT B1 ;  /* 0x0000000000017941 */ /* 0x000fea0003800200 */
.L_x_15097:
[----:B------:R-:W-:Y:S01]  /*5170*/  IMAD.SHL.U32 R0, R0, 0x100000, RZ ;  /* 0x0010000000007824 */ /* 0x000fe200078e00ff */
[----:B------:R-:W-:-:S04]  /*5180*/  LEA R3, R3, 0x3b800000, 0x17 ;  /* 0x3b80000003037811 */ /* 0x000fc800078eb8ff */
[----:B------:R-:W-:-:S07]  /*5190*/  LOP3.LUT R18, R3, R0, R7, 0xfe, !PT ;  /* 0x0000000003127212 */ /* 0x000fce00078efe07 */
.L_x_15096:
[----:B------:R-:W-:Y:S05]  /*51a0*/  BSYNC.RECONVERGENT B0 ;  /* 0x0000000000007941 */ /* 0x000fea0003800200 */
.L_x_15095:
[----:B------:R-:W3:Y:S01]  /*51b0*/  F2I.FTZ.TRUNC.NTZ R18, R18 ;  /* 0x0000001200127305 */ /* 0x000ee2000021f100 */
[----:B------:R-:W-:Y:S05]  /*51c0*/  BRA `(.L_x_15080) ;  /* 0x0000000400087947 */ /* 0x000fea0003800000 */
.L_x_15093:
        /* <DEDUP_REMOVED lines=21> */
.L_x_15102:
[----:B------:R-:W-:Y:S05]  /*5320*/  BSYNC.RECONVERGENT B1 ;  /* 0x0000000000017941 */ /* 0x000fea0003800200 */
.L_x_15101:
[----:B------:R-:W-:Y:S01]  /*5330*/  IMAD.SHL.U32 R0, R0, 0x200000, RZ ;  /* 0x0020000000007824 */ /* 0x000fe200078e00ff */
[----:B------:R-:W-:-:S04]  /*5340*/  LEA R3, R3, 0x37800000, 0x17 ;  /* 0x3780000003037811 */ /* 0x000fc800078eb8ff */
[----:B------:R-:W-:-:S07]  /*5350*/  LOP3.LUT R18, R3, R0, R7, 0xfe, !PT ;  /* 0x0000000003127212 */ /* 0x000fce00078efe07 */
.L_x_15100:
[----:B------:R-:W-:Y:S05]  /*5360*/  BSYNC.RECONVERGENT B0 ;  /* 0x0000000000007941 */ /* 0x000fea0003800200 */
.L_x_15099:
[----:B------:R-:W0:Y:S01]  /*5370*/  F2I.FTZ.TRUNC.NTZ R18, R18 ;  /* 0x0000001200127305 */ /* 0x000e22000021f100 */
[----:B------:R-:W-:Y:S05]  /*5380*/  BRA `(.L_x_15080) ;  /* 0x0000000000987947 */ /* 0x000fea0003800000 */
.L_x_15092:
        /* <DEDUP_REMOVED lines=14> */
.L_x_15106:
[----:B------:R-:W-:Y:S05]  /*5470*/  BSYNC.RECONVERGENT B0 ;  /* 0x0000000000007941 */ /* 0x000fea0003800200 */
.L_x_15105:
[----:B------:R-:W0:Y:S01]  /*5480*/  F2I.FTZ.TRUNC.NTZ R18, R18 ;  /* 0x0000001200127305 */ /* 0x000e22000021f100 */
[----:B------:R-:W-:Y:S05]  /*5490*/  BRA `(.L_x_15080) ;  /* 0x0000000000547947 */ /* 0x000fea0003800000 */
.L_x_15079:
        /* <DEDUP_REMOVED lines=16> */
.L_x_15107:
[----:B------:R-:W-:Y:S01]  /*55a0*/  IMAD.MOV.U32 R18, RZ, RZ, RZ ;  /* 0x000000ffff127224 */ /* 0x000fe200078e00ff */
[----:B------:R-:W-:Y:S06]  /*55b0*/  BRA `(.L_x_15080) ;  /* 0x00000000000c7947 */ /* 0x000fec0003800000 */
.L_x_15104:
[----:B------:R0:W5:Y:S01]  /*55c0*/  LDG.E R18, desc[UR36][R4.64] ;  /* 0x0000002404127981 */ /* 0x000162000c1e1900 */
[----:B------:R-:W-:Y:S05]  /*55d0*/  BRA `(.L_x_15080) ;  /* 0x0000000000047947 */ /* 0x000fea0003800000 */
.L_x_15103:
[----:B------:R0:W5:Y:S02]  /*55e0*/  LDG.E R18, desc[UR36][R4.64] ;  /* 0x0000002404127981 */ /* 0x000164000c1e1900 */
.L_x_15080:
[----:B------:R-:W-:-:S07]  /*55f0*/  VIADD R17, R17, 0x80 ;  /* 0x0000008011117836 */ /* 0x000fce0000000000 */
.L_x_15041:
[----:B------:R-:W-:Y:S05]  /*5600*/  BSYNC.RECONVERGENT B6 ;  /* 0x0000000000067941 */ /* 0x000fea0003800200 */
.L_x_15040:
        /* <DEDUP_REMOVED lines=24> */
.L_x_15113:
[----:B------:R0:W5:Y:S01]  /*5790*/  LDG.E.U8 R27, desc[UR36][R4.64] ;  /* 0x00000024041b7981 */ /* 0x000162000c1e1100 */
[----:B------:R-:W-:Y:S05]  /*57a0*/  BRA `(.L_x_15115) ;  /* 0x0000000c00307947 */ /* 0x000fea0003800000 */
.L_x_15112:
        /* <DEDUP_REMOVED lines=8> */
.L_x_15117:
[----:B------:R3:W5:Y:S01]  /*5830*/  LDG.E R27, desc[UR36][R4.64] ;  /* 0x00000024041b7981 */ /* 0x000762000c1e1900 */
[----:B------:R-:W-:Y:S05]  /*5840*/  BRA `(.L_x_15115) ;  /* 0x0000000c00087947 */ /* 0x000fea0003800000 */
.L_x_15116:
[----:B------:R2:W5:Y:S01]  /*5850*/  LDG.E.S16 R27, desc[UR36][R4.64] ;  /* 0x00000024041b7981 */ /* 0x000562000c1e1700 */
[----:B------:R-:W-:Y:S05]  /*5860*/  BRA `(.L_x_15115) ;  /* 0x0000000c00007947 */ /* 0x000fea0003800000 */
.L_x_15111:
        /* <DEDUP_REMOVED lines=9> */
.L_x_15119:
[----:B------:R-:W2:Y:S02]  /*5900*/  LDG.E.U16 R4, desc[UR36][R4.64] ;  /* 0x0000002404047981 */ /* 0x000ea4000c1e1500 */
[----:B--2---:R-:W-:-:S06]  /*5910*/  HADD2.F32 R27, -RZ, R4.H0_H0 ;  /* 0x20000004ff1b7230 */ /* 0x004fcc0000004100 */
[----:B------:R-:W0:Y:S01]  /*5920*/  F2I.FTZ.TRUNC.NTZ R27, R27 ;  /* 0x0000001b001b7305 */ /* 0x000e22000021f100 */
[----:B------:R-:W-:Y:S05]  /*5930*/  BRA `(.L_x_15115) ;  /* 0x0000000800cc7947 */ /* 0x000fea0003800000 */
.L_x_15118:
        /* <DEDUP_REMOVED lines=9> */
.L_x_15121:
[----:B------:R-:W2:Y:S02]  /*59d0*/  LDG.E.U16 R4, desc[UR36][R4.64] ;  /* 0x0000002404047981 */ /* 0x000ea4000c1e1500 */
[----:B--2---:R-:W-:-:S06]  /*59e0*/  HADD2.F32 R27, -RZ, R4.H0_H0 ;  /* 0x20000004ff1b7230 */ /* 0x004fcc0000004100 */
[----:B------:R-:W0:Y:S01]  /*59f0*/  F2I.FTZ.TRUNC.NTZ R27, R27 ;  /* 0x0000001b001b7305 */ /* 0x000e22000021f100 */
[----:B------:R-:W-:Y:S05]  /*5a00*/  BRA `(.L_x_15115) ;  /* 0x0000000800987947 */ /* 0x000fea0003800000 */
.L_x_15120:
[----:B------:R-:W2:Y:S02]  /*5a10*/  LDG.E.64 R4, desc[UR36][R4.64] ;  /* 0x0000002404047981 */ /* 0x000ea4000c1e1b00 */
[----:B--2---:R0:W1:Y:S01]  /*5a20*/  F2I.F64.TRUNC R27, R4 ;  /* 0x00000004001b7311 */ /* 0x004062000030d100 */
[----:B------:R-:W-:Y:S05]  /*5a30*/  BRA `(.L_x_15115) ;  /* 0x00000008008c7947 */ /* 0x000fea0003800000 */
.L_x_15110:
        /* <DEDUP_REMOVED lines=12> */
.L_x_15124:
[----:B------:R-:W2:Y:S02]  /*5b00*/  LDG.E.64 R4, desc[UR36][R4.64] ;  /* 0x0000002404047981 */ /* 0x000ea4000c1e1b00 */
[----:B--2---:R0:W1:Y:S01]  /*5b10*/  F2I.F64.TRUNC R27, R4 ;  /* 0x00000004001b7311 */ /* 0x004062000030d100 */
[----:B------:R-:W-:Y:S05]  /*5b20*/  BRA `(.L_x_15115) ;  /* 0x0000000800507947 */ /* 0x000fea0003800000 */
.L_x_15123:
        /* <DEDUP_REMOVED lines=26> */
.L_x_15126:
        /* <DEDUP_REMOVED lines=12> */
[----:B------:R0:W1:Y:S01]  /*5d90*/  F2I.FTZ.TRUNC.NTZ R27, R0 ;  /* 0x00000000001b7305 */ /* 0x000062000021f100 */
[----:B------:R-:W-:Y:S05]  /*5da0*/  BRA `(.L_x_15115) ;  /* 0x0000000400b07947 */ /* 0x000fea0003800000 */
.L_x_15125:
[----:B------:R-:W2:Y:S02]  /*5db0*/  LDG.E.U16 R27, desc[UR36][R4.64] ;  /* 0x00000024041b7981 */ /* 0x000ea4000c1e1500 */
[----:B--2---:R-:W-:-:S06]  /*5dc0*/  IMAD.U32 R27, R27, 0x10000, RZ ;  /* 0x000100001b1b7824 */ /* 0x004fcc00078e00ff */
[----:B------:R-:W0:Y:S01]  /*5dd0*/  F2I.FTZ.TRUNC.NTZ R27, R27 ;  /* 0x0000001b001b7305 */ /* 0x000e22000021f100 */
[----:B------:R-:W-:Y:S05]  /*5de0*/  BRA `(.L_x_15115) ;  /* 0x0000000400a07947 */ /* 0x000fea0003800000 */
.L_x_15122:
        /* <DEDUP_REMOVED lines=10> */
.L_x_15129:
        /* <DEDUP_REMOVED lines=21> */
.L_x_15133:
[----:B------:R-:W-:Y:S05]  /*5fe0*/  BSYNC.RECONVERGENT B1 ;  /* 0x0000000000017941 */ /* 0x000fea0003800200 */
.L_x_15132:
[----:B------:R-:W-:Y:S01]  /*5ff0*/  IMAD.SHL.U32 R0, R0, 0x100000, RZ ;  /* 0x0010000000007824 */ /* 0x000fe200078e00ff */
[----:B------:R-:W-:-:S04]  /*6000*/  LEA R3, R3, 0x3b800000, 0x17 ;  /* 0x3b80000003037811 */ /* 0x000fc800078eb8ff */
[----:B------:R-:W-:-:S07]  /*6010*/  LOP3.LUT R27, R3, R0, R27, 0xfe, !PT ;  /* 0x00000000031b7212 */ /* 0x000fce00078efe1b */
.L_x_15131:
[----:B------:R-:W-:Y:S05]  /*6020*/  BSYNC.RECONVERGENT B0 ;  /* 0x0000000000007941 */ /* 0x000fea0003800200 */
.L_x_15130:
[----:B------:R-:W0:Y:S01]  /*6030*/  F2I.FTZ.TRUNC.NTZ R27, R27 ;  /* 0x0000001b001b7305 */ /* 0x000e22000021f100 */
[----:B------:R-:W-:Y:S05]  /*6040*/  BRA `(.L_x_15115) ;  /* 0x0000000400087947 */ /* 0x000fea0003800000 */
.L_x_15128:
        /* <DEDUP_REMOVED lines=21> */
.L_x_15137:
[----:B------:R-:W-:Y:S05]  /*61a0*/  BSYNC.RECONVERGENT B1 ;  /* 0x0000000000017941 */ /* 0x000fea0003800200 */
.L_x_15136:
[----:B------:R-:W-:Y:S01]  /*61b0*/  IMAD.SHL.U32 R0, R0, 0x200000, RZ ;  /* 0x0020000000007824 */ /* 0x000fe200078e00ff */
[----:B------:R-:W-:-:S04]  /*61c0*/  LEA R3, R3, 0x37800000, 0x17 ;  /* 0x3780000003037811 */ /* 0x000fc800078eb8ff */
[----:B------:R-:W-:-:S07]  /*61d0*/  LOP3.LUT R27, R3, R0, R27, 0xfe, !PT ;  /* 0x00000000031b7212 */ /* 0x000fce00078efe1b */
.L_x_15135:
[----:B------:R-:W-:Y:S05]  /*61e0*/  BSYNC.RECONVERGENT B0 ;  /* 0x0000000000007941 */ /* 0x000fea0003800200 */
.L_x_15134:
[----:B------:R-:W0:Y:S01]  /*61f0*/  F2I.FTZ.TRUNC.NTZ R27, R27 ;  /* 0x0000001b001b7305 */ /* 0x000e22000021f100 */
[----:B------:R-:W-:Y:S05]  /*6200*/  BRA `(.L_x_15115) ;  /* 0x0000000000987947 */ /* 0x000fea0003800000 */
.L_x_15127:
        /* <DEDUP_REMOVED lines=14> */
.L_x_15141:
[----:B------:R-:W-:Y:S05]  /*62f0*/  BSYNC.RECONVERGENT B0 ;  /* 0x0000000000007941 */ /* 0x000fea0003800200 */
.L_x_15140:
[----:B------:R-:W0:Y:S01]  /*6300*/  F2I.FTZ.TRUNC.NTZ R27, R27 ;  /* 0x0000001b001b7305 */ /* 0x000e22000021f100 */
[----:B------:R-:W-:Y:S05]  /*6310*/  BRA `(.L_x_15115) ;  /* 0x0000000000547947 */ /* 0x000fea0003800000 */
.L_x_15114:
        /* <DEDUP_REMOVED lines=16> */
.L_x_15142:
[----:B------:R-:W-:Y:S01]  /*6420*/  IMAD.MOV.U32 R27, RZ, RZ, RZ ;  /* 0x000000ffff1b7224 */ /* 0x000fe200078e00ff */
[----:B------:R-:W-:Y:S06]  /*6430*/  BRA `(.L_x_15115) ;  /* 0x00000000000c7947 */ /* 0x000fec0003800000 */
.L_x_15139:
[----:B------:R0:W5:Y:S01]  /*6440*/  LDG.E R27, desc[UR36][R4.64] ;  /* 0x00000024041b7981 */ /* 0x000162000c1e1900 */
[----:B------:R-:W-:Y:S05]  /*6450*/  BRA `(.L_x_15115) ;  /* 0x0000000000047947 */ /* 0x000fea0003800000 */
.L_x_15138:
[----:B------:R0:W5:Y:S02]  /*6460*/  LDG.E R27, desc[UR36][R4.64] ;  /* 0x00000024041b7981 */ /* 0x000164000c1e1900 */
.L_x_15115:
        /* <DEDUP_REMOVED lines=19> */
.L_x_15146:
[----:B------:R0:W5:Y:S01]  /*65a0*/  LDG.E.U8 R25, desc[UR36][R4.64] ;  /* 0x0000002404197981 */ /* 0x000162000c1e1100 */
[----:B------:R-:W-:Y:S05]  /*65b0*/  BRA `(.L_x_15109) ;  /* 0x0000000c002c7947 */ /* 0x000fea0003800000 */
.L_x_15145:
        /* <DEDUP_REMOVED lines=8> */
.L_x_15149:
[----:B------:R0:W5:Y:S01]  /*6640*/  LDG.E R25, desc[UR36][R4.64] ;  /* 0x0000002404197981 */ /* 0x000162000c1e1900 */
[----:B------:R-:W-:Y:S05]  /*6650*/  BRA `(.L_x_15109) ;  /* 0x0000000c00047947 */ /* 0x000fea0003800000 */
.L_x_15148:
[----:B------:R0:W5:Y:S01]  /*6660*/  LDG.E.S16 R25, desc[UR36][R4.64] ;  /* 0x0000002404197981 */ /* 0x000162000c1e1700 */
[----:B------:R-:W-:Y:S05]  /*6670*/  BRA `(.L_x_15109) ;  /* 0x0000000800fc7947 */ /* 0x000fea0003800000 */
.L_x_15144:
        /* <DEDUP_REMOVED lines=9> */
.L_x_15151:
[----:B------:R-:W2:Y:S02]  /*6710*/  LDG.E.U16 R4, desc[UR36][R4.64] ;  /* 0x0000002404047981 */ /* 0x000ea4000c1e1500 */
[----:B--2---:R-:W-:-:S06]  /*6720*/  HADD2.F32 R25, -RZ, R4.H0_H0 ;  /* 0x20000004ff197230 */ /* 0x004fcc0000004100 */
[----:B------:R-:W0:Y:S01]  /*6730*/  F2I.FTZ.TRUNC.NTZ R25, R25 ;  /* 0x0000001900197305 */ /* 0x000e22000021f100 */
[----:B------:R-:W-:Y:S05]  /*6740*/  BRA `(.L_x_15109) ;  /* 0x0000000800c87947 */ /* 0x000fea0003800000 */
.L_x_15150:
        /* <DEDUP_REMOVED lines=9> */
.L_x_15153:
[----:B------:R-:W2:Y:S02]  /*67e0*/  LDG.E.U16 R4, desc[UR36][R4.64] ;  /* 0x0000002404047981 */ /* 0x000ea4000c1e1500 */
[----:B--2---:R-:W-:-:S06]  /*67f0*/  HADD2.F32 R25, -RZ, R4.H0_H0 ;  /* 0x20000004ff197230 */ /* 0x004fcc0000004100 */
[----:B------:R-:W0:Y:S01]  /*6800*/  F2I.FTZ.TRUNC.NTZ R25, R25 ;  /* 0x0000001900197305 */ /* 0x000e22000021f100 */
[----:B------:R-:W-:Y:S05]  /*6810*/  BRA `(.L_x_15109) ;  /* 0x0000000800947947 */ /* 0x000fea0003800000 */
.L_x_15152:
[----:B------:R-:W2:Y:S02]  /*6820*/  LDG.E.64 R4, desc[UR36][R4.64] ;  /* 0x0000002404047981 */ /* 0x000ea4000c1e1b00 */
[----:B--2---:R0:W1:Y:S01]  /*6830*/  F2I.F64.TRUNC R25, R4 ;  /* 0x0000000400197311 */ /* 0x004062000030d100 */
[----:B------:R-:W-:Y:S05]  /*6840*/  BRA `(.L_x_15109) ;  /* 0x0000000800887947 */ /* 0x000fea0003800000 */
.L_x_15143:
        /* <DEDUP_REMOVED lines=12> */
.L_x_15156:
[----:B------:R-:W2:Y:S02]  /*6910*/  LDG.E.64 R4, desc[UR36][R4.64] ;  /* 0x0000002404047981 */ /* 0x000ea4000c1e1b00 */
[----:B--2---:R0:W1:Y:S01]  /*6920*/  F2I.F64.TRUNC R25, R4 ;  /* 0x0000000400197311 */ /* 0x004062000030d100 */
[----:B------:R-:W-:Y:S05]  /*6930*/  BRA `(.L_x_15109) ;  /* 0x00000008004c7947 */ /* 0x000fea0003800000 */
.L_x_15155:
        /* <DEDUP_REMOVED lines=26> */
.L_x_15158:
        /* <DEDUP_REMOVED lines=14> */
.L_x_15157:
[----:B------:R-:W2:Y:S02]  /*6bc0*/  LDG.E.U16 R25, desc[UR36][R4.64] ;  /* 0x0000002404197981 */ /* 0x000ea4000c1e1500 */
[----:B--2---:R-:W-:-:S06]  /*6bd0*/  IMAD.U32 R25, R25, 0x10000, RZ ;  /* 0x0001000019197824 */ /* 0x004fcc00078e00ff */
[----:B------:R-:W0:Y:S01]  /*6be0*/  F2I.FTZ.TRUNC.NTZ R25, R25 ;  /* 0x0000001900197305 */ /* 0x000e22000021f100 */
[----:B------:R-:W-:Y:S05]  /*6bf0*/  BRA `(.L_x_15109) ;  /* 0x00000004009c7947 */ /* 0x000fea0003800000 */
.L_x_15154:
        /* <DEDUP_REMOVED lines=10> */
.L_x_15161:
        /* <DEDUP_REMOVED lines=21> */
.L_x_15165:
[----:B------:R-:W-:Y:S05]  /*6df0*/  BSYNC.RECONVERGENT B1 ;  /* 0x0000000000017941 */ /* 0x000fea0003800200 */
.L_x_15164:
[----:B------:R-:W-:Y:S01]  /*6e00*/  IMAD.SHL.U32 R0, R0, 0x100000, RZ ;  /* 0x0010000000007824 */ /* 0x000fe200078e00ff */
[----:B------:R-:W-:-:S04]  /*6e10*/  LEA R3, R3, 0x3b800000, 0x17 ;  /* 0x3b80000003037811 */ /* 0x000fc800078eb8ff */
[----:B------:R-:W-:-:S07]  /*6e20*/  LOP3.LUT R25, R3, R0, R25, 0xfe, !PT ;  /* 0x0000000003197212 */ /* 0x000fce00078efe19 */
.L_x_15163:
[----:B------:R-:W-:Y:S05]  /*6e30*/  BSYNC.RECONVERGENT B0 ;  /* 0x0000000000007941 */ /* 0x000fea0003800200 */
.L_x_15162:
[----:B------:R-:W0:Y:S01]  /*6e40*/  F2I.FTZ.TRUNC.NTZ R25, R25 ;  /* 0x0000001900197305 */ /* 0x000e22000021f100 */
[----:B------:R-:W-:Y:S05]  /*6e50*/  BRA `(.L_x_15109) ;  /* 0x0000000400047947 */ /* 0x000fea0003800000 */
.L_x_15160:
        /* <DEDUP_REMOVED lines=21> */
.L_x_15169:
[----:B------:R-:W-:Y:S05]  /*6fb0*/  BSYNC.RECONVERGENT B1 ;  /* 0x0000000000017941 */ /* 0x000fea0003800200 */
.L_x_15168:
[----:B------:R-:W-:Y:S01]  /*6fc0*/  IMAD.SHL.U32 R0, R0, 0x200000, RZ ;  /* 0x0020000000007824 */ /* 0x000fe200078e00ff */
[----:B------:R-:W-:-:S04]  /*6fd0*/  LEA R3, R3, 0x37800000, 0x17 ;  /* 0x3780000003037811 */ /* 0x000fc800078eb8ff */
[----:B------:R-:W-:-:S07]  /*6fe0*/  LOP3.LUT R25, R3, R0, R25, 0xfe, !PT ;  /* 0x0000000003197212 */ /* 0x000fce00078efe19 */
.L_x_15167:
[----:B------:R-:W-:Y:S05]  /*6ff0*/  BSYNC.RECONVERGENT B0 ;  /* 0x0000000000007941 */ /* 0x000fea0003800200 */
.L_x_15166:
[----:B------:R-:W0:Y:S01]  /*7000*/  F2I.FTZ.TRUNC.NTZ R25, R25 ;  /* 0x0000001900197305 */ /* 0x000e22000021f100 */
[----:B------:R-:W-:Y:S05]  /*7010*/  BRA `(.L_x_15109) ;  /* 0x0000000000947947 */ /* 0x000fea0003800000 */
.L_x_15159:
        /* <DEDUP_REMOVED lines=14> */
.L_x_15173:
[----:B------:R-:W-:Y:S05]  /*7100*/  BSYNC.RECONVERGENT B0 ;  /* 0x0000000000007941 */ /* 0x000fea0003800200 */
.L_x_15172:
[----:B------:R-:W0:Y:S01]  /*7110*/  F2I.FTZ.TRUNC.NTZ R25, R25 ;  /* 0x0000001900197305 */ /* 0x000e22000021f100 */
[----:B------:R-:W-:Y:S05]  /*7120*/  BRA `(.L_x_15109) ;  /* 0x0000000000507947 */ /* 0x000fea0003800000 */
.L_x_15147:
        /* <DEDUP_REMOVED lines=16> */
.L_x_15174:
[----:B------:R-:W-:Y:S05]  /*7230*/  BRA `(.L_x_15109) ;  /* 0x00000000000c7947 */ /* 0x000fea0003800000 */
.L_x_15171:
[----:B------:R0:W5:Y:S01]  /*7240*/  LDG.E R25, desc[UR36][R4.64] ;  /* 0x0000002404197981 */ /* 0x000162000c1e1900 */
[----:B------:R-:W-:Y:S05]  /*7250*/  BRA `(.L_x_15109) ;  /* 0x0000000000047947 */ /* 0x000fea0003800000 */
.L_x_15170:
[----:B------:R0:W5:Y:S02]  /*7260*/  LDG.E R25, desc[UR36][R4.64] ;  /* 0x0000002404197981 */ /* 0x000164000c1e1900 */
.L_x_15109:
[----:B------:R-:W-:Y:S05]  /*7270*/  BSYNC.RECONVERGENT B6 ;  /* 0x0000000000067941 */ /* 0x000fea0003800200 */
.L_x_15108:
[C---:B-----5:R-:W-:Y:S01]  /*7280*/  ISETP.NE.AND P6, PT, R28.reuse, RZ, PT ;  /* 0x000000ff1c00720c */ /* 0x060fe20003fc5270 */
[----:B------:R-:W3:Y:S01]  /*7290*/  LDC.U8 R17, c[0x0][0x3b0] ;  /* 0x0000ec00ff117b82 */ /* 0x000ee20000000000 */
[----:B------:R-:W-:Y:S01]  /*72a0*/  ISETP.GT.AND P5, PT, R28, RZ, PT ;  /* 0x000000ff1c00720c */ /* 0x000fe20003fa4270 */
[----:B------:R-:W-:Y:S01]  /*72b0*/  BSSY.RECONVERGENT B7, `(.L_x_15175) ;  /* 0x00002c8000077945 */ /* 0x000fe20003800200 */
[----:B-12-4-:R-:W-:-:S03]  /*72c0*/  ISETP.NE.AND P0, PT, R22, RZ, PT ;  /* 0x000000ff1600720c */ /* 0x016fc60003f05270 */
[----:B------:R-:W-:Y:S01]  /*72d0*/  BSSY.RELIABLE B6, `(.L_x_15176) ;  /* 0x00001de000067945 */ /* 0x000fe20003800100 */
[----:B------:R-:W-:Y:S02]  /*72e0*/  ISETP.NE.AND P1, PT, R23, RZ, PT ;  /* 0x000000ff1700720c */ /* 0x000fe40003f25270 */
[----:B------:R-:W-:Y:S02]  /*72f0*/  ISETP.NE.AND P2, PT, R27, RZ, PT ;  /* 0x000000ff1b00720c */ /* 0x000fe40003f45270 */
[----:B------:R-:W-:Y:S01]  /*7300*/  ISETP.GT.AND P3, PT, R22, RZ, PT ;  /* 0x000000ff1600720c */ /* 0x000fe20003f64270 */
[----:B0-----:R-:W-:Y:S01]  /*7310*/  IMAD.MOV.U32 R22, RZ, RZ, R25 ;  /* 0x000000ffff167224 */ /* 0x001fe200078e0019 */
[----:B------:R-:W-:Y:S02]  /*7320*/  ISETP.GT.AND P4, PT, R23, RZ, PT ;  /* 0x000000ff1700720c */ /* 0x000fe40003f84270 */
[----:B------:R-:W-:Y:S02]  /*7330*/  @P6 SEL R26, RZ, 0x1, !P5 ;  /* 0x00000001ff1a6807 */ /* 0x000fe40006800000 */
[----:B------:R-:W-:-:S02]  /*7340*/  ISETP.GE.AND P6, PT, R19, R16, PT ;  /* 0x000000101300720c */ /* 0x000fc40003fc6270 */
[----:B------:R-:W-:Y:S02]  /*7350*/  ISETP.GT.AND P5, PT, R27, RZ, PT ;  /* 0x000000ff1b00720c */ /* 0x000fe40003fa4270 */
[----:B---3--:R-:W-:Y:S02]  /*7360*/  @P0 SEL R24, RZ, 0x1, !P3 ;  /* 0x00000001ff180807 */ /* 0x008fe40005800000 */
[----:B------:R-:W-:Y:S02]  /*7370*/  @P1 SEL R18, RZ, 0x1, !P4 ;  /* 0x00000001ff121807 */ /* 0x000fe40006000000 */
[----:B------:R-:W-:-:S05]  /*7380*/  @P2 SEL R22, RZ, 0x1, !P5 ;  /* 0x00000001ff162807 */ /* 0x000fca0006800000 */
[----:B------:R-:W-:Y:S05]  /*7390*/  @P6 BRA `(.L_x_15177) ;  /* 0x0000001c00386947 */ /* 0x000fea0003800000 */
        /* <DEDUP_REMOVED lines=21> */
.L_x_15181:
[----:B------:R0:W-:Y:S01]  /*74f0*/  STG.E.U8 desc[UR36][R8.64], R26 ;  /* 0x0000001a08007986 */ /* 0x0001e2000c101124 */
[----:B------:R-:W-:Y:S05]  /*7500*/  BRA `(.L_x_15183) ;  /* 0x0000000c003c7947 */ /* 0x000fea0003800000 */
.L_x_15180:
[----:B------:R-:W-:-:S13]  /*7510*/  ISETP.NE.AND P0, PT, R0, 0x2, PT ;  /* 0x000000020000780c */ /* 0x000fda0003f05270 */
[----:B------:R-:W-:Y:S05]  /*7520*/  @!P0 BRA `(.L_x_15184) ;  /* 0x0000000000248947 */ /* 0x000fea0003800000 */
[----:B------:R-:W-:-:S13]  /*7530*/  ISETP.NE.AND P0, PT, R0, 0x3, PT ;  /* 0x000000030000780c */ /* 0x000fda0003f05270 */
[----:B------:R-:W-:Y:S05]  /*7540*/  @!P0 BRA `(.L_x_15185) ;  /* 0x0000000000148947 */ /* 0x000fea0003800000 */
[----:B------:R-:W-:-:S13]  /*7550*/  ISETP.NE.AND P0, PT, R0, 0x4, PT ;  /* 0x000000040000780c */ /* 0x000fda0003f05270 */
[----:B------:R-:W-:Y:S05]  /*7560*/  @P0 BRA `(.L_x_15182) ;  /* 0x0000000800900947 */ /* 0x000fea0003800000 */
[----:B------:R-:W-:-:S05]  /*7570*/  SHF.R.S32.HI R27, RZ, 0x1f, R26 ;  /* 0x0000001fff1b7819 */ /* 0x000fca000001141a */
[----:B------:R0:W-:Y:S01]  /*7580*/  STG.E.64 desc[UR36][R8.64], R26 ;  /* 0x0000001a08007986 */ /* 0x0001e2000c101b24 */
[----:B------:R-:W-:Y:S05]  /*7590*/  BRA `(.L_x_15183) ;  /* 0x0000000c00187947 */ /* 0x000fea0003800000 */
.L_x_15185:
[----:B------:R0:W-:Y:S01]  /*75a0*/  STG.E desc[UR36][R8.64], R26 ;  /* 0x0000001a08007986 */ /* 0x0001e2000c101924 */
[----:B------:R-:W-:Y:S05]  /*75b0*/  BRA `(.L_x_15183) ;  /* 0x0000000c00107947 */ /* 0x000fea0003800000 */
.L_x_15184:
[----:B------:R0:W-:Y:S01]  /*75c0*/  STG.E.U16 desc[UR36][R8.64], R26 ;  /* 0x0000001a08007986 */ /* 0x0001e2000c101524 */
[----:B------:R-:W-:Y:S05]  /*75d0*/  BRA `(.L_x_15183) ;  /* 0x0000000c00087947 */ /* 0x000fea0003800000 */
.L_x_15179:
[----:B------:R-:W-:-:S13]  /*75e0*/  ISETP.GT.AND P0, PT, R0, 0x6, PT ;  /* 0x000000060000780c */ /* 0x000fda0003f04270 */
[----:B------:R-:W-:Y:S05]  /*75f0*/  @P0 BRA `(.L_x_15186) ;  /* 0x00000000002c0947 */ /* 0x000fea0003800000 */
[----:B------:R-:W-:-:S13]  /*7600*/  ISETP.NE.AND P0, PT, R0, 0x5, PT ;  /* 0x000000050000780c */ /* 0x000fda0003f05270 */
[----:B------:R-:W-:Y:S05]  /*7610*/  @!P0 BRA `(.L_x_15187) ;  /* 0x0000000000148947 */ /* 0x000fea0003800000 */
[----:B------:R-:W-:-:S13]  /*7620*/  ISETP.NE.AND P0, PT, R0, 0x6, PT ;  /* 0x000000060000780c */ /* 0x000fda0003f05270 */
[----:B------:R-:W-:Y:S05]  /*7630*/  @P0 BRA `(.L_x_15182) ;  /* 0x00000008005c0947 */ /* 0x000fea0003800000 */
[----:B------:R-:W-:-:S05]  /*7640*/  I2FP.F32.S32 R3, R26 ;  /* 0x0000001a00037245 */ /* 0x000fca0000201400 */
[----:B------:R1:W-:Y:S01]  /*7650*/  STG.E desc[UR36][R8.64], R3 ;  /* 0x0000000308007986 */ /* 0x0003e2000c101924 */
[----:B------:R-:W-:Y:S05]  /*7660*/  BRA `(.L_x_15183) ;  /* 0x0000000800e47947 */ /* 0x000fea0003800000 */
.L_x_15187:
[----:B------:R-:W-:-:S04]  /*7670*/  I2FP.F32.S32 R0, R26 ;  /* 0x0000001a00007245 */ /* 0x000fc80000201400 */
[----:B------:R-:W-:-:S05]  /*7680*/  F2FP.F16.F32.PACK_AB R0, RZ, R0 ;  /* 0x00000000ff00723e */ /* 0x000fca00000000ff */
[----:B------:R0:W-:Y:S01]  /*7690*/  STG.E.U16 desc[UR36][R8.64], R0 ;  /* 0x0000000008007986 */ /* 0x0001e2000c101524 */
[----:B------:R-:W-:Y:S05]  /*76a0*/  BRA `(.L_x_15183) ;  /* 0x0000000800d47947 */ /* 0x000fea0003800000 */
.L_x_15186:
[----:B------:R-:W-:-:S13]  /*76b0*/  ISETP.NE.AND P0, PT, R0, 0x7, PT ;  /* 0x000000070000780c */ /* 0x000fda0003f05270 */
[----:B------:R-:W-:Y:S05]  /*76c0*/  @!P0 BRA `(.L_x_15188) ;  /* 0x0000000000348947 */ /* 0x000fea0003800000 */
[----:B------:R-:W-:-:S13]  /*76d0*/  ISETP.NE.AND P0, PT, R0, 0x8, PT ;  /* 0x000000080000780c */ /* 0x000fda0003f05270 */
[----:B------:R-:W-:Y:S05]  /*76e0*/  @!P0 BRA `(.L_x_15189) ;  /* 0x0000000000188947 */ /* 0x000fea0003800000 */
[----:B------:R-:W-:-:S13]  /*76f0*/  ISETP.NE.AND P0, PT, R0, 0x9, PT ;  /* 0x000000090000780c */ /* 0x000fda0003f05270 */
[----:B------:R-:W-:Y:S05]  /*7700*/  @P0 BRA `(.L_x_15182) ;  /* 0x0000000800280947 */ /* 0x000fea0003800000 */
[----:B------:R-:W-:Y:S01]  /*7710*/  I2FP.F32.S32 R26, R26 ;  /* 0x0000001a001a7245 */ /* 0x000fe20000201400 */
[----:B------:R-:W-:-:S05]  /*7720*/  IMAD.MOV.U32 R27, RZ, RZ, RZ ;  /* 0x000000ffff1b7224 */ /* 0x000fca00078e00ff */
[----:B------:R2:W-:Y:S01]  /*7730*/  STG.E.64 desc[UR36][R8.64], R26 ;  /* 0x0000001a08007986 */ /* 0x0005e2000c101b24 */
[----:B------:R-:W-:Y:S05]  /*7740*/  BRA `(.L_x_15183) ;  /* 0x0000000800ac7947 */ /* 0x000fea0003800000 */
.L_x_15189:
[----:B------:R-:W-:-:S04]  /*7750*/  I2FP.F32.S32 R26, R26 ;  /* 0x0000001a001a7245 */ /* 0x000fc80000201400 */
[----:B------:R-:W-:-:S04]  /*7760*/  F2FP.F16.F32.PACK_AB R3, RZ, R26 ;  /* 0x0000001aff03723e */ /* 0x000fc800000000ff */
[----:B------:R-:W-:-:S05]  /*7770*/  PRMT R3, R3, 0x5410, RZ ;  /* 0x0000541003037816 */ /* 0x000fca00000000ff */
[----:B------:R3:W-:Y:S01]  /*7780*/  STG.E desc[UR36][R8.64], R3 ;  /* 0x0000000308007986 */ /* 0x0007e2000c101924 */
[----:B------:R-:W-:Y:S05]  /*7790*/  BRA `(.L_x_15183) ;  /* 0x0000000800987947 */ /* 0x000fea0003800000 */
.L_x_15188:
[----:B------:R-:W0:Y:S02]  /*77a0*/  I2F.F64 R26, R26 ;  /* 0x0000001a001a7312 */ /* 0x000e240000201c00 */
[----:B0-----:R4:W-:Y:S01]  /*77b0*/  STG.E.64 desc[UR36][R8.64], R26 ;  /* 0x0000001a08007986 */ /* 0x0019e2000c101b24 */
[----:B------:R-:W-:Y:S05]  /*77c0*/  BRA `(.L_x_15183) ;  /* 0x00000008008c7947 */ /* 0x000fea0003800000 */
.L_x_15178:
        /* <DEDUP_REMOVED lines=8> */
[----:B------:R-:W-:-:S04]  /*7850*/  ISETP.NE.AND P0, PT, R26, RZ, PT ;  /* 0x000000ff1a00720c */ /* 0x000fc80003f05270 */
[----:B------:R-:W-:-:S05]  /*7860*/  SEL R3, RZ, 0x1, !P0 ;  /* 0x00000001ff037807 */ /* 0x000fca0004000000 */
[----:B------:R0:W-:Y:S01]  /*7870*/  STG.E.U8 desc[UR36][R8.64], R3 ;  /* 0x0000000308007986 */ /* 0x0001e2000c101124 */
[----:B------:R-:W-:Y:S05]  /*7880*/  BRA `(.L_x_15183) ;  /* 0x00000008005c7947 */ /* 0x000fea0003800000 */
.L_x_15192:
[----:B------:R-:W0:Y:S01]  /*7890*/  I2F.F64 R4, R26 ;  /* 0x0000001a00047312 */ /* 0x000e220000201c00 */
[----:B------:R-:W-:-:S05]  /*78a0*/  CS2R R6, SRZ ;  /* 0x0000000000067805 */ /* 0x000fca000001ff00 */
[----:B0-----:R0:W-:Y:S01]  /*78b0*/  STG.E.128 desc[UR36][R8.64], R4 ;  /* 0x0000000408007986 */ /* 0x0011e2000c101d24 */
[----:B------:R-:W-:Y:S05]  /*78c0*/  BRA `(.L_x_15183) ;  /* 0x00000008004c7947 */ /* 0x000fea0003800000 */
.L_x_15191:
[----:B------:R-:W-:-:S13]  /*78d0*/  ISETP.NE.AND P0, PT, R0, 0xf, PT ;  /* 0x0000000f0000780c */ /* 0x000fda0003f05270 */
[----:B------:R-:W-:Y:S05]  /*78e0*/  @!P0 BRA `(.L_x_15193) ;  /* 0x0000000000a08947 */ /* 0x000fea0003800000 */
[----:B------:R-:W-:-:S13]  /*78f0*/  ISETP.NE.AND P0, PT, R0, 0x17, PT ;  /* 0x000000170000780c */ /* 0x000fda0003f05270 */
[----:B------:R-:W-:Y:S05]  /*7900*/  @!P0 BRA `(.L_x_15194) ;  /* 0x00000000004c8947 */ /* 0x000fea0003800000 */
[----:B------:R-:W-:-:S13]  /*7910*/  ISETP.NE.AND P0, PT, R0, 0x18, PT ;  /* 0x000000180000780c */ /* 0x000fda0003f05270 */
[----:B------:R-:W-:Y:S05]  /*7920*/  @P0 BRA `(.L_x_15182) ;  /* 0x0000000400a00947 */ /* 0x000fea0003800000 */
        /* <DEDUP_REMOVED lines=13> */
.L_x_15196:
[----:B------:R-:W-:Y:S05]  /*7a00*/  BSYNC.RECONVERGENT B0 ;  /* 0x0000000000007941 */ /* 0x000fea0003800200 */
.L_x_15195:
[----:B------:R-:W-:-:S05]  /*7a10*/  LOP3.LUT R5, R0, 0x80, R5, 0xf8, !PT ;  /* 0x0000008000057812 */ /* 0x000fca00078ef805 */
[----:B------:R0:W-:Y:S01]  /*7a20*/  STG.E.U8 desc[UR36][R8.64], R5 ;  /* 0x0000000508007986 */ /* 0x0001e2000c101124 */
[----:B------:R-:W-:Y:S05]  /*7a30*/  BRA `(.L_x_15183) ;  /* 0x0000000400f07947 */ /* 0x000fea0003800000 */
.L_x_15194:
        /* <DEDUP_REMOVED lines=15> */
.L_x_15198:
[----:B------:R-:W-:Y:S05]  /*7b30*/  BSYNC.RECONVERGENT B0 ;  /* 0x0000000000007941 */ /* 0x000fea0003800200 */
.L_x_15197:
[----:B------:R-:W-:-:S05]  /*7b40*/  LOP3.LUT R5, R0, 0x80, R5, 0xf8, !PT ;  /* 0x0000008000057812 */ /* 0x000fca00078ef805 */
[----:B------:R0:W-:Y:S01]  /*7b50*/  STG.E.U8 desc[UR36][R8.64], R5 ;  /* 0x0000000508007986 */ /* 0x0001e2000c101124 */
[----:B------:R-:W-:Y:S05]  /*7b60*/  BRA `(.L_x_15183) ;  /* 0x0000000400a47947 */ /* 0x000fea0003800000 */
.L_x_15193:
[----:B------:R-:W-:-:S04]  /*7b70*/  I2FP.F32.S32 R0, R26 ;  /* 0x0000001a00007245 */ /* 0x000fc80000201400 */
[----:B------:R-:W-:-:S05]  /*7b80*/  F2FP.BF16.F32.PACK_AB R0, RZ, R0 ;  /* 0x00000000ff00723e */ /* 0x000fca00000010ff */
[----:B------:R0:W-:Y:S01]  /*7b90*/  STG.E.U16 desc[UR36][R8.64], R0 ;  /* 0x0000000008007986 */ /* 0x0001e2000c101524 */
[----:B------:R-:W-:Y:S05]  /*7ba0*/  BRA `(.L_x_15183) ;  /* 0x0000000400947947 */ /* 0x000fea0003800000 */
.L_x_15190:
        /* <DEDUP_REMOVED lines=10> */
.L_x_15201:
        /* <DEDUP_REMOVED lines=13> */
.L_x_15204:
[----:B------:R-:W-:-:S04]  /*7d20*/  SHF.R.U32.HI R0, RZ, 0x14, R3 ;  /* 0x00000014ff007819 */ /* 0x000fc80000011603 */
[----:B------:R-:W-:-:S04]  /*7d30*/  LOP3.LUT R0, R0, 0x1, RZ, 0xc0, !PT ;  /* 0x0000000100007812 */ /* 0x000fc800078ec0ff */
[----:B------:R-:W-:-:S04]  /*7d40*/  IADD3 R0, PT, PT, R3, 0x487ffff, R0 ;  /* 0x0487ffff03007810 */ /* 0x000fc80007ffe000 */
[----:B------:R-:W-:-:S04]  /*7d50*/  SHF.R.U32.HI R0, RZ, 0x14, R0 ;  /* 0x00000014ff007819 */ /* 0x000fc80000011600 */
[----:B------:R-:W-:-:S07]  /*7d60*/  LOP3.LUT R0, R0, 0xff, RZ, 0xc0, !PT ;  /* 0x000000ff00007812 */ /* 0x000fce00078ec0ff */
.L_x_15205:
[----:B------:R-:W-:-:S04]  /*7d70*/  SHF.R.U32.HI R3, RZ, 0x18, R3 ;  /* 0x00000018ff037819 */ /* 0x000fc80000011603 */
[----:B------:R-:W-:-:S04]  /*7d80*/  LOP3.LUT R0, R0, 0x80, R3, 0xf8, !PT ;  /* 0x0000008000007812 */ /* 0x000fc800078ef803 */
[----:B------:R-:W-:-:S07]  /*7d90*/  PRMT R4, R0, 0x7610, R4 ;  /* 0x0000761000047816 */ /* 0x000fce0000000004 */
.L_x_15203:
[----:B------:R-:W-:Y:S05]  /*7da0*/  BSYNC.RECONVERGENT B0 ;  /* 0x0000000000007941 */ /* 0x000fea0003800200 */
.L_x_15202:
[----:B------:R0:W-:Y:S01]  /*7db0*/  STG.E.U8 desc[UR36][R8.64], R4 ;  /* 0x0000000408007986 */ /* 0x0001e2000c101124 */
[----:B------:R-:W-:Y:S05]  /*7dc0*/  BRA `(.L_x_15183) ;  /* 0x00000004000c7947 */ /* 0x000fea0003800000 */
.L_x_15200:
        /* <DEDUP_REMOVED lines=13> */
.L_x_15208:
[----:B------:R-:W-:-:S04]  /*7ea0*/  SHF.R.U32.HI R0, RZ, 0x15, R3 ;  /* 0x00000015ff007819 */ /* 0x000fc80000011603 */
[----:B------:R-:W-:-:S04]  /*7eb0*/  LOP3.LUT R0, R0, 0x1, RZ, 0xc0, !PT ;  /* 0x0000000100007812 */ /* 0x000fc800078ec0ff */
[----:B------:R-:W-:-:S04]  /*7ec0*/  IADD3 R0, PT, PT, R3, 0x88fffff, R0 ;  /* 0x088fffff03007810 */ /* 0x000fc80007ffe000 */
[----:B------:R-:W-:-:S04]  /*7ed0*/  SHF.R.U32.HI R0, RZ, 0x15, R0 ;  /* 0x00000015ff007819 */ /* 0x000fc80000011600 */
[----:B------:R-:W-:-:S07]  /*7ee0*/  LOP3.LUT R0, R0, 0xff, RZ, 0xc0, !PT ;  /* 0x000000ff00007812 */ /* 0x000fce00078ec0ff */
.L_x_15209:
[----:B------:R-:W-:-:S04]  /*7ef0*/  SHF.R.U32.HI R3, RZ, 0x18, R3 ;  /* 0x00000018ff037819 */ /* 0x000fc80000011603 */
[----:B------:R-:W-:-:S04]  /*7f00*/  LOP3.LUT R0, R0, 0x80, R3, 0xf8, !PT ;  /* 0x0000008000007812 */ /* 0x000fc800078ef803 */
[----:B------:R-:W-:-:S07]  /*7f10*/  PRMT R4, R0, 0x7610, R4 ;  /* 0x0000761000047816 */ /* 0x000fce0000000004 */
.L_x_15207:
[----:B------:R-:W-:Y:S05]  /*7f20*/  BSYNC.RECONVERGENT B0 ;  /* 0x0000000000007941 */ /* 0x000fea0003800200 */
.L_x_15206:
[----:B------:R0:W-:Y:S01]  /*7f30*/  STG.E.U8 desc[UR36][R8.64], R4 ;  /* 0x0000000408007986 */ /* 0x0001e2000c101124 */
[----:B------:R-:W-:Y:S05]  /*7f40*/  BRA `(.L_x_15183) ;  /* 0x0000000000ac7947 */ /* 0x000fea0003800000 */
.L_x_15199:
[----:B------:R-:W-:-:S13]  /*7f50*/  ISETP.NE.AND P0, PT, R0, 0x1c, PT ;  /* 0x0000001c0000780c */ /* 0x000fda0003f05270 */
[----:B------:R-:W-:Y:S05]  /*7f60*/  @!P0 BRA `(.L_x_15210) ;  /* 0x0000000000a08947 */ /* 0x000fea0003800000 */
[----:B------:R-:W-:-:S13]  /*7f70*/  ISETP.NE.AND P0, PT, R0, 0x1d, PT ;  /* 0x0000001d0000780c */ /* 0x000fda0003f05270 */
[----:B------:R-:W-:Y:S05]  /*7f80*/  @!P0 BRA `(.L_x_15211) ;  /* 0x00000000008c8947 */ /* 0x000fea0003800000 */
[----:B------:R-:W-:-:S13]  /*7f90*/  ISETP.NE.AND P0, PT, R0, 0x2c, PT ;  /* 0x0000002c0000780c */ /* 0x000fda0003f05270 */
[----:B------:R-:W-:Y:S05]  /*7fa0*/  @!P0 BRA `(.L_x_15212) ;  /* 0x0000000000448947 */ /* 0x000fea0003800000 */
.L_x_15182:
        /* <DEDUP_REMOVED lines=16> */
.L_x_15213:
[----:B------:R-:W-:Y:S05]  /*80b0*/  BRA `(.L_x_15183) ;  /* 0x0000000000507947 */ /* 0x000fea0003800000 */
.L_x_15212:
        /* <DEDUP_REMOVED lines=16> */
.L_x_15211:
[----:B------:R-:W-:-:S05]  /*81c0*/  SHF.R.S32.HI R27, RZ, 0x1f, R26 ;  /* 0x0000001fff1b7819 */ /* 0x000fca000001141a */
[----:B------:R0:W-:Y:S01]  /*81d0*/  STG.E.64 desc[UR36][R8.64], R26 ;  /* 0x0000001a08007986 */ /* 0x0001e2000c101b24 */
[----:B------:R-:W-:Y:S05]  /*81e0*/  BRA `(.L_x_15183) ;  /* 0x0000000000047947 */ /* 0x000fea0003800000 */
.L_x_15210:
[----:B------:R0:W-:Y:S02]  /*81f0*/  STG.E desc[UR36][R8.64], R26 ;  /* 0x0000001a08007986 */ /* 0x0001e4000c101924 */
.L_x_15183:
[----:B------:R-:W-:-:S13]  /*8200*/  ISETP.GE.AND P0, PT, R19, R16, PT ;  /* 0x000000101300720c */ /* 0x000fda0003f06270 */
[----:B------:R-:W-:Y:S05]  /*8210*/  @P0 BREAK.RELIABLE B6 ;  /* 0x0000000000060942 */ /* 0x000fea0003800100 */
[----:B------:R-:W-:Y:S05]  /*8220*/  @P0 BRA `(.L_x_15214) ;  /* 0x0000001c00400947 */ /* 0x000fea0003800000 */
[----:B------:R-:W1:Y:S01]  /*8230*/  LDCU UR4, c[0x0][0x3b4] ;  /* 0x00007680ff0477ac */ /* 0x000e620008000800 */
[----:B0-----:R-:W0:Y:S01]  /*8240*/  LDC.64 R4, c[0x0][0x388] ;  /* 0x0000e200ff047b82 */ /* 0x001e220000000a00 */
[----:B------:R-:W-:Y:S01]  /*8250*/  IMAD R0, R2, 0x200, R19 ;  /* 0x0000020002007824 */ /* 0x000fe200078e0213 */
[----:B------:R-:W-:-:S03]  /*8260*/  PRMT R6, R17, 0x9910, RZ ;  /* 0x0000991011067816 */ /* 0x000fc600000000ff */
[----:B-1-3--:R-:W-:Y:S02]  /*8270*/  IMAD R3, R0, UR4, RZ ;  /* 0x0000000400037c24 */ /* 0x00afe4000f8e02ff */
        /* <DEDUP_REMOVED lines=15> */
.L_x_15218:
[----:B------:R0:W-:Y:S01]  /*8370*/  STG.E.U8 desc[UR36][R4.64], R24 ;  /* 0x0000001804007986 */ /* 0x0001e2000c101124 */
[----:B------:R-:W-:Y:S05]  /*8380*/  BRA `(.L_x_15220) ;  /* 0x0000000c00387947 */ /* 0x000fea0003800000 */
.L_x_15217:
        /* <DEDUP_REMOVED lines=9> */
.L_x_15222:
[----:B------:R3:W-:Y:S01]  /*8420*/  STG.E desc[UR36][R4.64], R24 ;  /* 0x0000001804007986 */ /* 0x0007e2000c101924 */
[----:B------:R-:W-:Y:S05]  /*8430*/  BRA `(.L_x_15220) ;  /* 0x0000000c000c7947 */ /* 0x000fea0003800000 */
.L_x_15221:
[----:B------:R0:W-:Y:S01]  /*8440*/  STG.E.U16 desc[UR36][R4.64], R24 ;  /* 0x0000001804007986 */ /* 0x0001e2000c101524 */
[----:B------:R-:W-:Y:S05]  /*8450*/  BRA `(.L_x_15220) ;  /* 0x0000000c00047947 */ /* 0x000fea0003800000 */
.L_x_15216:
        /* <DEDUP_REMOVED lines=9> */
.L_x_15224:
[----:B------:R-:W-:-:S04]  /*84f0*/  I2FP.F32.S32 R0, R24 ;  /* 0x0000001800007245 */ /* 0x000fc80000201400 */
[----:B------:R-:W-:-:S05]  /*8500*/  F2FP.F16.F32.PACK_AB R0, RZ, R0 ;  /* 0x00000000ff00723e */ /* 0x000fca00000000ff */
[----:B------:R0:W-:Y:S01]  /*8510*/  STG.E.U16 desc[UR36][R4.64], R0 ;  /* 0x0000000004007986 */ /* 0x0001e2000c101524 */
[----:B------:R-:W-:Y:S05]  /*8520*/  BRA `(.L_x_15220) ;  /* 0x0000000800d07947 */ /* 0x000fea0003800000 */
.L_x_15223:
        /* <DEDUP_REMOVED lines=10> */
.L_x_15226:
[----:B------:R-:W-:-:S04]  /*85d0*/  I2FP.F32.S32 R24, R24 ;  /* 0x0000001800187245 */ /* 0x000fc80000201400 */
[----:B------:R-:W-:-:S04]  /*85e0*/  F2FP.F16.F32.PACK_AB R3, RZ, R24 ;  /* 0x00000018ff03723e */ /* 0x000fc800000000ff */
[----:B------:R-:W-:-:S05]  /*85f0*/  PRMT R3, R3, 0x5410, RZ ;  /* 0x0000541003037816 */ /* 0x000fca00000000ff */
[----:B------:R0:W-:Y:S01]  /*8600*/  STG.E desc[UR36][R4.64], R3 ;  /* 0x0000000304007986 */ /* 0x0001e2000c101924 */
[----:B------:R-:W-:Y:S05]  /*8610*/  BRA `(.L_x_15220) ;  /* 0x0000000800947947 */ /* 0x000fea0003800000 */
.L_x_15225:
[----:B------:R-:W0:Y:S02]  /*8620*/  I2F.F64 R24, R24 ;  /* 0x0000001800187312 */ /* 0x000e240000201c00 */
[----:B0-----:R0:W-:Y:S01]  /*8630*/  STG.E.64 desc[UR36][R4.64], R24 ;  /* 0x0000001804007986 */ /* 0x0011e2000c101b24 */
[----:B------:R-:W-:Y:S05]  /*8640*/  BRA `(.L_x_15220) ;  /* 0x0000000800887947 */ /* 0x000fea0003800000 */
.L_x_15215:
        /* <DEDUP_REMOVED lines=12> */
.L_x_15230:
        /* <DEDUP_REMOVED lines=18> */
.L_x_15233:
[----:B------:R-:W-:-:S04]  /*8830*/  SHF.R.U32.HI R3, RZ, 0x18, R7 ;  /* 0x00000018ff037819 */ /* 0x000fc80000011607 */
[----:B------:R-:W-:-:S07]  /*8840*/  LOP3.LUT R0, R0, 0x80, R3, 0xf8, !PT ;  /* 0x0000008000007812 */ /* 0x000fce00078ef803 */
.L_x_15232:
[----:B------:R-:W-:Y:S05]  /*8850*/  BSYNC.RECONVERGENT B0 ;  /* 0x0000000000007941 */ /* 0x000fea0003800200 */
.L_x_15231:
[----:B------:R0:W-:Y:S01]  /*8860*/  STG.E.U8 desc[UR36][R4.64], R0 ;  /* 0x0000000004007986 */ /* 0x0001e2000c101124 */
[----:B------:R-:W-:Y:S05]  /*8870*/  BRA `(.L_x_15220) ;  /* 0x0000000400fc7947 */ /* 0x000fea0003800000 */
.L_x_15229:
        /* <DEDUP_REMOVED lines=18> */
.L_x_15236:
[----:B------:R-:W-:-:S04]  /*89a0*/  SHF.R.U32.HI R3, RZ, 0x18, R7 ;  /* 0x00000018ff037819 */ /* 0x000fc80000011607 */
[----:B------:R-:W-:-:S07]  /*89b0*/  LOP3.LUT R0, R0, 0x80, R3, 0xf8, !PT ;  /* 0x0000008000007812 */ /* 0x000fce00078ef803 */
.L_x_15235:
[----:B------:R-:W-:Y:S05]  /*89c0*/  BSYNC.RECONVERGENT B0 ;  /* 0x0000000000007941 */ /* 0x000fea0003800200 */
.L_x_15234:
[----:B------:R0:W-:Y:S01]  /*89d0*/  STG.E.U8 desc[UR36][R4.64], R0 ;  /* 0x0000000004007986 */ /* 0x0001e2000c101124 */
[----:B------:R-:W-:Y:S05]  /*89e0*/  BRA `(.L_x_15220) ;  /* 0x0000000400a07947 */ /* 0x000fea0003800000 */
.L_x_15228:
[----:B------:R-:W-:-:S13]  /*89f0*/  ISETP.NE.AND P0, PT, R0, 0x1c, PT ;  /* 0x0000001c0000780c */ /* 0x000fda0003f05270 */
[----:B------:R-:W-:Y:S05]  /*8a00*/  @!P0 BRA `(.L_x_15237) ;  /* 0x00000000005c8947 */ /* 0x000fea0003800000 */
[----:B------:R-:W-:-:S13]  /*8a10*/  ISETP.NE.AND P0, PT, R0, 0x1d, PT ;  /* 0x0000001d0000780c */ /* 0x000fda0003f05270 */
[----:B------:R-:W-:Y:S05]  /*8a20*/  @!P0 BRA `(.L_x_15238) ;  /* 0x0000000000488947 */ /* 0x000fea0003800000 */
[----:B------:R-:W-:-:S13]  /*8a30*/  ISETP.NE.AND P0, PT, R0, 0x2c, PT ;  /* 0x0000002c0000780c */ /* 0x000fda0003f05270 */
[----:B------:R-:W-:Y:S05]  /*8a40*/  @P0 BRA `(.L_x_15219) ;  /* 0x0000000000a40947 */ /* 0x000fea0003800000 */
        /* <DEDUP_REMOVED lines=16> */
.L_x_15238:
[----:B------:R-:W-:-:S05]  /*8b50*/  SHF.R.S32.HI R25, RZ, 0x1f, R24 ;  /* 0x0000001fff197819 */ /* 0x000fca0000011418 */
[----:B------:R0:W-:Y:S01]  /*8b60*/  STG.E.64 desc[UR36][R4.64], R24 ;  /* 0x0000001804007986 */ /* 0x0001e2000c101b24 */
[----:B------:R-:W-:Y:S05]  /*8b70*/  BRA `(.L_x_15220) ;  /* 0x00000004003c7947 */ /* 0x000fea0003800000 */
.L_x_15237:
[----:B------:R0:W-:Y:S01]  /*8b80*/  STG.E desc[UR36][R4.64], R24 ;  /* 0x0000001804007986 */ /* 0x0001e2000c101924 */
[----:B------:R-:W-:Y:S05]  /*8b90*/  BRA `(.L_x_15220) ;  /* 0x0000000400347947 */ /* 0x000fea0003800000 */
.L_x_15227:
        /* <DEDUP_REMOVED lines=10> */
.L_x_15240:
[----:B------:R-:W0:Y:S01]  /*8c40*/  I2F.F64 R24, R24 ;  /* 0x0000001800187312 */ /* 0x000e220000201c00 */
[----:B--2-4-:R-:W-:-:S05]  /*8c50*/  CS2R R26, SRZ ;  /* 0x00000000001a7805 */ /* 0x014fca000001ff00 */
[----:B0-----:R0:W-:Y:S01]  /*8c60*/  STG.E.128 desc[UR36][R4.64], R24 ;  /* 0x0000001804007986 */ /* 0x0011e2000c101d24 */
[----:B------:R-:W-:Y:S05]  /*8c70*/  BRA `(.L_x_15220) ;  /* 0x0000000000fc7947 */ /* 0x000fea0003800000 */
.L_x_15239:
[----:B------:R-:W-:-:S13]  /*8c80*/  ISETP.NE.AND P0, PT, R0, 0xf, PT ;  /* 0x0000000f0000780c */ /* 0x000fda0003f05270 */
[----:B------:R-:W-:Y:S05]  /*8c90*/  @!P0 BRA `(.L_x_15241) ;  /* 0x0000000000e88947 */ /* 0x000fea0003800000 */
[----:B------:R-:W-:-:S13]  /*8ca0*/  ISETP.NE.AND P0, PT, R0, 0x17, PT ;  /* 0x000000170000780c */ /* 0x000fda0003f05270 */
[----:B------:R-:W-:Y:S05]  /*8cb0*/  @!P0 BRA `(.L_x_15242) ;  /* 0x0000000000908947 */ /* 0x000fea0003800000 */
[----:B------:R-:W-:-:S13]  /*8cc0*/  ISETP.NE.AND P0, PT, R0, 0x18, PT ;  /* 0x000000180000780c */ /* 0x000fda0003f05270 */
[----:B------:R-:W-:Y:S05]  /*8cd0*/  @!P0 BRA `(.L_x_15243) ;  /* 0x0000000000448947 */ /* 0x000fea0003800000 */
.L_x_15219:
[----:B------:R-:W-:Y:S01]  /*8ce0*/  MOV R14, 0x0 ;  /* 0x00000000000e7802 */ /* 0x000fe20000000f00 */
[----:B------:R-:W0:Y:S01]  /*8cf0*/  LDCU.64 UR4, c[0x4][0x188] ;  /* 0x01003100ff0477ac */ /* 0x000e220008000a00 */
[----:B--2-4-:R-:W-:Y:S02]  /*8d00*/  IMAD.MOV.U32 R8, RZ, RZ, 0x65 ;  /* 0x00000065ff087424 */ /* 0x014fe400078e00ff */
        /* <DEDUP_REMOVED lines=13> */
.L_x_15244:
[----:B------:R-:W-:Y:S05]  /*8de0*/  BRA `(.L_x_15220) ;  /* 0x0000000000a07947 */ /* 0x000fea0003800000 */
.L_x_15243:
        /* <DEDUP_REMOVED lines=13> */
.L_x_15246:
[----:B------:R-:W-:Y:S05]  /*8ec0*/  BSYNC.RECONVERGENT B0 ;  /* 0x0000000000007941 */ /* 0x000fea0003800200 */
.L_x_15245:
[----:B------:R-:W-:-:S05]  /*8ed0*/  LOP3.LUT R3, R0, 0x80, R3, 0xf8, !PT ;  /* 0x0000008000037812 */ /* 0x000fca00078ef803 */
[----:B------:R0:W-:Y:S01]  /*8ee0*/  STG.E.U8 desc[UR36][R4.64], R3 ;  /* 0x0000000304007986 */ /* 0x0001e2000c101124 */
[----:B------:R-:W-:Y:S05]  /*8ef0*/  BRA `(.L_x_15220) ;  /* 0x00000000005c7947 */ /* 0x000fea0003800000 */
.L_x_15242:
        /* <DEDUP_REMOVED lines=12> */
.L_x_15248:
[----:B------:R-:W-:Y:S01]  /*8fc0*/  IMAD.MOV.U32 R0, RZ, RZ, 0x7f ;  /* 0x0000007fff007424 */ /* 0x000fe200078e00ff */
[----:B------:R-:W-:-:S04]  /*8fd0*/  ISETP.GT.U32.AND P0, PT, R6, 0x7f800000, PT ;  /* 0x7f8000000600780c */ /* 0x000fc80003f04070 */
[----:B------:R-:W-:-:S09]  /*8fe0*/  SEL R0, R0, 0x7c, P0 ;  /* 0x0000007c00007807 */ /* 0x000fd20000000000 */
.L_x_15249:
[----:B------:R-:W-:Y:S05]  /*8ff0*/  BSYNC.RECONVERGENT B0 ;  /* 0x0000000000007941 */ /* 0x000fea0003800200 */
.L_x_15247:
[----:B------:R-:W-:-:S04]  /*9000*/  SHF.R.U32.HI R3, RZ, 0x18, R3 ;  /* 0x00000018ff037819 */ /* 0x000fc80000011603 */
[----:B------:R-:W-:-:S05]  /*9010*/  LOP3.LUT R3, R0, 0x80, R3, 0xf8, !PT ;  /* 0x0000008000037812 */ /* 0x000fca00078ef803 */
[----:B------:R0:W-:Y:S01]  /*9020*/  STG.E.U8 desc[UR36][R4.64], R3 ;  /* 0x0000000304007986 */ /* 0x0001e2000c101124 */
[----:B------:R-:W-:Y:S05]  /*9030*/  BRA `(.L_x_15220) ;  /* 0x00000000000c7947 */ /* 0x000fea0003800000 */
.L_x_15241:
[----:B------:R-:W-:-:S04]  /*9040*/  I2FP.F32.S32 R0, R24 ;  /* 0x0000001800007245 */ /* 0x000fc80000201400 */
[----:B------:R-:W-:-:S05]  /*9050*/  F2FP.BF16.F32.PACK_AB R0, RZ, R0 ;  /* 0x00000000ff00723e */ /* 0x000fca00000010ff */
[----:B------:R0:W-:Y:S02]  /*9060*/  STG.E.U16 desc[UR36][R4.64], R0 ;  /* 0x0000000004007986 */ /* 0x0001e4000c101524 */
.L_x_15220:
[----:B------:R-:W-:-:S07]  /*9070*/  VIADD R19, R19, 0x80 ;  /* 0x0000008013137836 */ /* 0x000fce0000000000 */
.L_x_15177:
[----:B------:R-:W-:-:S13]  /*9080*/  ISETP.GE.AND P0, PT, R19, R16, PT ;  /* 0x000000101300720c */ /* 0x000fda0003f06270 */
[----:B------:R-:W-:Y:S05]  /*9090*/  @P0 BREAK.RELIABLE B6 ;  /* 0x0000000000060942 */ /* 0x000fea0003800100 */
[----:B------:R-:W-:Y:S05]  /*90a0*/  @P0 BRA `(.L_x_15214) ;  /* 0x0000000c00a00947 */ /* 0x000fea0003800000 */
[----:B------:R-:W-:Y:S05]  /*90b0*/  BSYNC.RELIABLE B6 ;  /* 0x0000000000067941 */ /* 0x000fea0003800100 */
.L_x_15176:
[----:B------:R-:W5:Y:S01]  /*90c0*/  LDCU UR4, c[0x0][0x3b4] ;  /* 0x00007680ff0477ac */ /* 0x000f620008000800 */
[----:B--2-4-:R-:W2:Y:S01]  /*90d0*/  LDC.64 R8, c[0x0][0x388] ;  /* 0x0000e200ff087b82 */ /* 0x014ea20000000a00 */
[----:B0-----:R-:W-:Y:S01]  /*90e0*/  IMAD R0, R2, 0x200, R19 ;  /* 0x0000020002007824 */ /* 0x001fe200078e0213 */
[----:B-1-3--:R-:W-:-:S03]  /*90f0*/  PRMT R4, R17, 0x9910, RZ ;  /* 0x0000991011047816 */ /* 0x00afc600000000ff */
[----:B-----5:R-:W-:Y:S02]  /*9100*/  IMAD R3, R0, UR4, RZ ;  /* 0x0000000400037c24 */ /* 0x020fe4000f8e02ff */
        /* <DEDUP_REMOVED lines=15> */
.L_x_15253:
[----:B------:R0:W-:Y:S01]  /*9200*/  STG.E.U8 desc[UR36][R8.64], R18 ;  /* 0x0000001208007986 */ /* 0x0001e2000c101124 */
[----:B------:R-:W-:Y:S05]  /*9210*/  BRA `(.L_x_15255) ;  /* 0x0000000c00407947 */ /* 0x000fea0003800000 */
.L_x_15252:
[----:B------:R-:W-:-:S13]  /*9220*/  ISETP.NE.AND P0, PT, R0, 0x2, PT ;  /* 0x000000020000780c */ /* 0x000fda0003f05270 */
[----:B------:R-:W-:Y:S05]  /*9230*/  @!P0 BRA `(.L_x_15256) ;  /* 0x0000000000288947 */ /* 0x000fea0003800000 */
[----:B------:R-:W-:-:S13]  /*9240*/  ISETP.NE.AND P0, PT, R0, 0x3, PT ;  /* 0x000000030000780c */ /* 0x000fda0003f05270 */
[----:B------:R-:W-:Y:S05]  /*9250*/  @!P0 BRA `(.L_x_15257) ;  /* 0x0000000000188947 */ /* 0x000fea0003800000 */
[----:B------:R-:W-:-:S13]  /*9260*/  ISETP.NE.AND P0, PT, R0, 0x4, PT ;  /* 0x000000040000780c */ /* 0x000fda0003f05270 */
[----:B------:R-:W-:Y:S05]  /*9270*/  @P0 BRA `(.L_x_15254) ;  /* 0x0000000800440947 */ /* 0x000fea0003800000 */
[--C-:B------:R-:W-:Y:S01]  /*9280*/  SHF.R.S32.HI R5, RZ, 0x1f, R18.reuse ;  /* 0x0000001fff057819 */ /* 0x100fe20000011412 */
[----:B------:R-:W-:-:S05]  /*9290*/  IMAD.MOV.U32 R4, RZ, RZ, R18 ;  /* 0x000000ffff047224 */ /* 0x000fca00078e0012 */
[----:B------:R0:W-:Y:S01]  /*92a0*/  STG.E.64 desc[UR36][R8.64], R4 ;  /* 0x0000000408007986 */ /* 0x0001e2000c101b24 */
[----:B------:R-:W-:Y:S05]  /*92b0*/  BRA `(.L_x_15255) ;  /* 0x0000000c00187947 */ /* 0x000fea0003800000 */
.L_x_15257:
[----:B------:R0:W-:Y:S01]  /*92c0*/  STG.E desc[UR36][R8.64], R18 ;  /* 0x0000001208007986 */ /* 0x0001e2000c101924 */
[----:B------:R-:W-:Y:S05]  /*92d0*/  BRA `(.L_x_15255) ;  /* 0x0000000c00107947 */ /* 0x000fea0003800000 */
.L_x_15256:
[----:B------:R0:W-:Y:S01]  /*92e0*/  STG.E.U16 desc[UR36][R8.64], R18 ;  /* 0x0000001208007986 */ /* 0x0001e2000c101524 */
[----:B------:R-:W-:Y:S05]  /*92f0*/  BRA `(.L_x_15255) ;  /* 0x0000000c00087947 */ /* 0x000fea0003800000 */
.L_x_15251:
        /* <DEDUP_REMOVED lines=9> */
.L_x_15259:
[----:B------:R-:W-:-:S04]  /*9390*/  I2FP.F32.S32 R0, R18 ;  /* 0x0000001200007245 */ /* 0x000fc80000201400 */
[----:B------:R-:W-:-:S05]  /*93a0*/  F2FP.F16.F32.PACK_AB R0, RZ, R0 ;  /* 0x00000000ff00723e */ /* 0x000fca00000000ff */
[----:B------:R1:W-:Y:S01]  /*93b0*/  STG.E.U16 desc[UR36][R8.64], R0 ;  /* 0x0000000008007986 */ /* 0x0003e2000c101524 */
[----:B------:R-:W-:Y:S05]  /*93c0*/  BRA `(.L_x_15255) ;  /* 0x0000000800d47947 */ /* 0x000fea0003800000 */
.L_x_15258:
        /* <DEDUP_REMOVED lines=10> */
.L_x_15261:
[----:B------:R-:W-:-:S04]  /*9470*/  I2FP.F32.S32 R18, R18 ;  /* 0x0000001200127245 */ /* 0x000fc80000201400 */
[----:B------:R-:W-:-:S04]  /*9480*/  F2FP.F16.F32.PACK_AB R3, RZ, R18 ;  /* 0x00000012ff03723e */ /* 0x000fc800000000ff */
[----:B------:R-:W-:-:S05]  /*9490*/  PRMT R3, R3, 0x5410, RZ ;  /* 0x0000541003037816 */ /* 0x000fca00000000ff */
[----:B------:R4:W-:Y:S01]  /*94a0*/  STG.E desc[UR36][R8.64], R3 ;  /* 0x0000000308007986 */ /* 0x0009e2000c101924 */
[----:B------:R-:W-:Y:S05]  /*94b0*/  BRA `(.L_x_15255) ;  /* 0x0000000800987947 */ /* 0x000fea0003800000 */
.L_x_15260:
[----:B------:R-:W0:Y:S02]  /*94c0*/  I2F.F64 R4, R18 ;  /* 0x0000001200047312 */ /* 0x000e240000201c00 */
[----:B0-----:R2:W-:Y:S01]  /*94d0*/  STG.E.64 desc[UR36][R8.64], R4 ;  /* 0x0000000408007986 */ /* 0x0015e2000c101b24 */
[----:B------:R-:W-:Y:S05]  /*94e0*/  BRA `(.L_x_15255) ;  /* 0x00000008008c7947 */ /* 0x000fea0003800000 */
.L_x_15250:
        /* <DEDUP_REMOVED lines=12> */
.L_x_15265:
        /* <DEDUP_REMOVED lines=17> */
.L_x_15268:
[----:B------:R-:W-:-:S04]  /*96c0*/  SHF.R.U32.HI R3, RZ, 0x18, R5 ;  /* 0x00000018ff037819 */ /* 0x000fc80000011605 */
[----:B------:R-:W-:-:S04]  /*96d0*/  LOP3.LUT R0, R0, 0x80, R3, 0xf8, !PT ;  /* 0x0000008000007812 */ /* 0x000fc800078ef803 */
[----:B------:R-:W-:-:S07]  /*96e0*/  PRMT R4, R0, 0x7610, R4 ;  /* 0x0000761000047816 */ /* 0x000fce0000000004 */
.L_x_15267:
[----:B------:R-:W-:Y:S05]  /*96f0*/  BSYNC.RECONVERGENT B0 ;  /* 0x0000000000007941 */ /* 0x000fea0003800200 */
.L_x_15266:
[----:B------:R0:W-:Y:S01]  /*9700*/  STG.E.U8 desc[UR36][R8.64], R4 ;  /* 0x0000000408007986 */ /* 0x0001e2000c101124 */
[----:B------:R-:W-:Y:S05]  /*9710*/  BRA `(.L_x_15255) ;  /* 0x0000000800007947 */ /* 0x000fea0003800000 */
.L_x_15264:
        /* <DEDUP_REMOVED lines=17> */
.L_x_15271:
[----:B------:R-:W-:-:S04]  /*9830*/  SHF.R.U32.HI R3, RZ, 0x18, R5 ;  /* 0x00000018ff037819 */ /* 0x000fc80000011605 */
[----:B------:R-:W-:-:S04]  /*9840*/  LOP3.LUT R0, R0, 0x80, R3, 0xf8, !PT ;  /* 0x0000008000007812 */ /* 0x000fc800078ef803 */
[----:B------:R-:W-:-:S07]  /*9850*/  PRMT R4, R0, 0x7610, R4 ;  /* 0x0000761000047816 */ /* 0x000fce0000000004 */
.L_x_15270:
[----:B------:R-:W-:Y:S05]  /*9860*/  BSYNC.RECONVERGENT B0 ;  /* 0x0000000000007941 */ /* 0x000fea0003800200 */
.L_x_15269:
[----:B------:R0:W-:Y:S01]  /*9870*/  STG.E.U8 desc[UR36][R8.64], R4 ;  /* 0x0000000408007986 */ /* 0x0001e2000c101124 */
[----:B------:R-:W-:Y:S05]  /*9880*/  BRA `(.L_x_15255) ;  /* 0x0000000400a47947 */ /* 0x000fea0003800000 */
.L_x_15263:
        /* <DEDUP_REMOVED lines=22> */
.L_x_15273:
[--C-:B------:R-:W-:Y:S01]  /*99f0*/  SHF.R.S32.HI R5, RZ, 0x1f, R18.reuse ;  /* 0x0000001fff057819 */ /* 0x100fe20000011412 */
[----:B------:R-:W-:-:S05]  /*9a00*/  IMAD.MOV.U32 R4, RZ, RZ, R18 ;  /* 0x000000ffff047224 */ /* 0x000fca00078e0012 */
[----:B------:R0:W-:Y:S01]  /*9a10*/  STG.E.64 desc[UR36][R8.64], R4 ;  /* 0x0000000408007986 */ /* 0x0001e2000c101b24 */
[----:B------:R-:W-:Y:S05]  /*9a20*/  BRA `(.L_x_15255) ;  /* 0x00000004003c7947 */ /* 0x000fea0003800000 */
.L_x_15272:
[----:B------:R0:W-:Y:S01]  /*9a30*/  STG.E desc[UR36][R8.64], R18 ;  /* 0x0000001208007986 */ /* 0x0001e2000c101924 */
[----:B------:R-:W-:Y:S05]  /*9a40*/  BRA `(.L_x_15255) ;  /* 0x0000000400347947 */ /* 0x000fea0003800000 */
.L_x_15262:
        /* <DEDUP_REMOVED lines=10> */
.L_x_15275:
[----:B------:R-:W0:Y:S01]  /*9af0*/  I2F.F64 R4, R18 ;  /* 0x0000001200047312 */ /* 0x000e220000201c00 */
[----:B------:R-:W-:-:S05]  /*9b00*/  CS2R R6, SRZ ;  /* 0x0000000000067805 */ /* 0x000fca000001ff00 */
[----:B0-----:R0:W-:Y:S01]  /*9b10*/  STG.E.128 desc[UR36][R8.64], R4 ;  /* 0x0000000408007986 */ /* 0x0011e2000c101d24 */
[----:B------:R-:W-:Y:S05]  /*9b20*/  BRA `(.L_x_15255) ;  /* 0x0000000000fc7947 */ /* 0x000fea0003800000 */
.L_x_15274:
[----:B------:R-:W-:-:S13]  /*9b30*/  ISETP.NE.AND P0, PT, R0, 0xf, PT ;  /* 0x0000000f0000780c */ /* 0x000fda0003f05270 */
[----:B------:R-:W-:Y:S05]  /*9b40*/  @!P0 BRA `(.L_x_15276) ;  /* 0x0000000000e88947 */ /* 0x000fea0003800000 */
[----:B------:R-:W-:-:S13]  /*9b50*/  ISETP.NE.AND P0, PT, R0, 0x17, PT ;  /* 0x000000170000780c */ /* 0x000fda0003f05270 */
[----:B------:R-:W-:Y:S05]  /*9b60*/  @!P0 BRA `(.L_x_15277) ;  /* 0x0000000000908947 */ /* 0x000fea0003800000 */
[----:B------:R-:W-:-:S13]  /*9b70*/  ISETP.NE.AND P0, PT, R0, 0x18, PT ;  /* 0x000000180000780c */ /* 0x000fda0003f05270 */
[----:B------:R-:W-:Y:S05]  /*9b80*/  @!P0 BRA `(.L_x_15278) ;  /* 0x0000000000448947 */ /* 0x000fea0003800000 */
.L_x_15254:
        /* <DEDUP_REMOVED lines=16> */
.L_x_15279:
[----:B------:R-:W-:Y:S05]  /*9c90*/  BRA `(.L_x_15255) ;  /* 0x0000000000a07947 */ /* 0x000fea0003800000 */
.L_x_15278:
        /* <DEDUP_REMOVED lines=13> */
.L_x_15281:
[----:B------:R-:W-:Y:S05]  /*9d70*/  BSYNC.RECONVERGENT B0 ;  /* 0x0000000000007941 */ /* 0x000fea0003800200 */
.L_x_15280:
[----:B------:R-:W-:-:S05]  /*9d80*/  LOP3.LUT R3, R0, 0x80, R3, 0xf8, !PT ;  /* 0x0000008000037812 */ /* 0x000fca00078ef803 */
[----:B------:R0:W-:Y:S01]  /*9d90*/  STG.E.U8 desc[UR36][R8.64], R3 ;  /* 0x0000000308007986 */ /* 0x0001e2000c101124 */
[----:B------:R-:W-:Y:S05]  /*9da0*/  BRA `(.L_x_15255) ;  /* 0x00000000005c7947 */ /* 0x000fea0003800000 */
.L_x_15277:
        /* <DEDUP_REMOVED lines=12> */
.L_x_15283:
[----:B------:R-:W-:Y:S01]  /*9e70*/  IMAD.MOV.U32 R0, RZ, RZ, 0x7f ;  /* 0x0000007fff007424 */ /* 0x000fe200078e00ff */
[----:B------:R-:W-:-:S04]  /*9e80*/  ISETP.GT.U32.AND P0, PT, R4, 0x7f800000, PT ;  /* 0x7f8000000400780c */ /* 0x000fc80003f04070 */
[----:B------:R-:W-:-:S09]  /*9e90*/  SEL R0, R0, 0x7c, P0 ;  /* 0x0000007c00007807 */ /* 0x000fd20000000000 */
.L_x_15284:
[----:B------:R-:W-:Y:S05]  /*9ea0*/  BSYNC.RECONVERGENT B0 ;  /* 0x0000000000007941 */ /* 0x000fea0003800200 */
.L_x_15282:
[----:B------:R-:W-:-:S04]  /*9eb0*/  SHF.R.U32.HI R3, RZ, 0x18, R3 ;  /* 0x00000018ff037819 */ /* 0x000fc80000011603 */
[----:B------:R-:W-:-:S05]  /*9ec0*/  LOP3.LUT R3, R0, 0x80, R3, 0xf8, !PT ;  /* 0x0000008000037812 */ /* 0x000fca00078ef803 */
[----:B------:R0:W-:Y:S01]  /*9ed0*/  STG.E.U8 desc[UR36][R8.64], R3 ;  /* 0x0000000308007986 */ /* 0x0001e2000c101124 */
[----:B------:R-:W-:Y:S05]  /*9ee0*/  BRA `(.L_x_15255) ;  /* 0x00000000000c7947 */ /* 0x000fea0003800000 */
.L_x_15276:
[----:B------:R-:W-:-:S04]  /*9ef0*/  I2FP.F32.S32 R0, R18 ;  /* 0x0000001200007245 */ /* 0x000fc80000201400 */
[----:B------:R-:W-:-:S05]  /*9f00*/  F2FP.BF16.F32.PACK_AB R0, RZ, R0 ;  /* 0x00000000ff00723e */ /* 0x000fca00000010ff */
[----:B------:R0:W-:Y:S02]  /*9f10*/  STG.E.U16 desc[UR36][R8.64], R0 ;  /* 0x0000000008007986 */ /* 0x0001e4000c101524 */
.L_x_15255:
[----:B------:R-:W-:-:S07]  /*9f20*/  VIADD R19, R19, 0x80 ;  /* 0x0000008013137836 */ /* 0x000fce0000000000 */
.L_x_15214:
[----:B------:R-:W-:Y:S05]  /*9f30*/  BSYNC.RECONVERGENT B7 ;  /* 0x0000000000077941 */ /* 0x000fea0003800200 */
.L_x_15175:
        /* <DEDUP_REMOVED lines=21> */
.L_x_15288:
[----:B------:R-:W-:Y:S01]  /*a090*/  STG.E.U8 desc[UR36][R2.64], R22 ;  /* 0x0000001602007986 */ /* 0x000fe2000c101124 */
[----:B------:R-:W-:Y:S05]  /*a0a0*/  EXIT ;  /* 0x000000000000794d */ /* 0x000fea0003800000 */
.L_x_15287:
[----:B------:R-:W-:-:S13]  /*a0b0*/  ISETP.NE.AND P0, PT, R0, 0x2, PT ;  /* 0x000000020000780c */ /* 0x000fda0003f05270 */
[----:B------:R-:W-:Y:S05]  /*a0c0*/  @!P0 BRA `(.L_x_15290) ;  /* 0x0000000000248947 */ /* 0x000fea0003800000 */
[----:B------:R-:W-:-:S13]  /*a0d0*/  ISETP.NE.AND P0, PT, R0, 0x3, PT ;  /* 0x000000030000780c */ /* 0x000fda0003f05270 */
[----:B------:R-:W-:Y:S05]  /*a0e0*/  @!P0 BRA `(.L_x_15291) ;  /* 0x0000000000148947 */ /* 0x000fea0003800000 */
[----:B------:R-:W-:-:S13]  /*a0f0*/  ISETP.NE.AND P0, PT, R0, 0x4, PT ;  /* 0x000000040000780c */ /* 0x000fda0003f05270 */
[----:B------:R-:W-:Y:S05]  /*a100*/  @P0 BRA `(.L_x_15289) ;  /* 0x00000008003c0947 */ /* 0x000fea0003800000 */
[----:B------:R-:W-:-:S05]  /*a110*/  SHF.R.S32.HI R23, RZ, 0x1f, R22 ;  /* 0x0000001fff177819 */ /* 0x000fca0000011416 */
[----:B------:R-:W-:Y:S01]  /*a120*/  STG.E.64 desc[UR36][R2.64], R22 ;  /* 0x0000001602007986 */ /* 0x000fe2000c101b24 */
[----:B------:R-:W-:Y:S05]  /*a130*/  EXIT ;  /* 0x000000000000794d */ /* 0x000fea0003800000 */
.L_x_15291:
[----:B------:R-:W-:Y:S01]  /*a140*/  STG.E desc[UR36][R2.64], R22 ;  /* 0x0000001602007986 */ /* 0x000fe2000c101924 */
[----:B------:R-:W-:Y:S05]  /*a150*/  EXIT ;  /* 0x000000000000794d */ /* 0x000fea0003800000 */
.L_x_15290:
[----:B------:R-:W-:Y:S01]  /*a160*/  STG.E.U16 desc[UR36][R2.64], R22 ;  /* 0x0000001602007986 */ /* 0x000fe2000c101524 */
[----:B------:R-:W-:Y:S05]  /*a170*/  EXIT ;  /* 0x000000000000794d */ /* 0x000fea0003800000 */
.L_x_15286:
[----:B------:R-:W-:-:S13]  /*a180*/  ISETP.GT.AND P0, PT, R0, 0x6, PT ;  /* 0x000000060000780c */ /* 0x000fda0003f04270 */
[----:B------:R-:W-:Y:S05]  /*a190*/  @P0 BRA `(.L_x_15292) ;  /* 0x00000000002c0947 */ /* 0x000fea0003800000 */
[----:B------:R-:W-:-:S13]  /*a1a0*/  ISETP.NE.AND P0, PT, R0, 0x5, PT ;  /* 0x000000050000780c */ /* 0x000fda0003f05270 */
[----:B------:R-:W-:Y:S05]  /*a1b0*/  @!P0 BRA `(.L_x_15293) ;  /* 0x0000000000148947 */ /* 0x000fea0003800000 */
[----:B------:R-:W-:-:S13]  /*a1c0*/  ISETP.NE.AND P0, PT, R0, 0x6, PT ;  /* 0x000000060000780c */ /* 0x000fda0003f05270 */
[----:B------:R-:W-:Y:S05]  /*a1d0*/  @P0 BRA `(.L_x_15289) ;  /* 0x0000000800080947 */ /* 0x000fea0003800000 */
[----:B------:R-:W-:-:S05]  /*a1e0*/  I2FP.F32.S32 R5, R22 ;  /* 0x0000001600057245 */ /* 0x000fca0000201400 */
[----:B------:R-:W-:Y:S01]  /*a1f0*/  STG.E desc[UR36][R2.64], R5 ;  /* 0x0000000502007986 */ /* 0x000fe2000c101924 */
[----:B------:R-:W-:Y:S05]  /*a200*/  EXIT ;  /* 0x000000000000794d */ /* 0x000fea0003800000 */
.L_x_15293:
[----:B------:R-:W-:-:S04]  /*a210*/  I2FP.F32.S32 R0, R22 ;  /* 0x0000001600007245 */ /* 0x000fc80000201400 */
[----:B------:R-:W-:-:S05]  /*a220*/  F2FP.F16.F32.PACK_AB R0, RZ, R0 ;  /* 0x00000000ff00723e */ /* 0x000fca00000000ff */
[----:B------:R-:W-:Y:S01]  /*a230*/  STG.E.U16 desc[UR36][R2.64], R0 ;  /* 0x0000000002007986 */ /* 0x000fe2000c101524 */
[----:B------:R-:W-:Y:S05]  /*a240*/  EXIT ;  /* 0x000000000000794d */ /* 0x000fea0003800000 */
.L_x_15292:
        /* <DEDUP_REMOVED lines=8> */
[----:B------:R-:W-:Y:S01]  /*a2d0*/  STG.E.64 desc[UR36][R2.64], R22 ;  /* 0x0000001602007986 */ /* 0x000fe2000c101b24 */
[----:B------:R-:W-:Y:S05]  /*a2e0*/  EXIT ;  /* 0x000000000000794d */ /* 0x000fea0003800000 */
.L_x_15295:
[----:B------:R-:W-:-:S04]  /*a2f0*/  I2FP.F32.S32 R22, R22 ;  /* 0x0000001600167245 */ /* 0x000fc80000201400 */
[----:B------:R-:W-:-:S04]  /*a300*/  F2FP.F16.F32.PACK_AB R5, RZ, R22 ;  /* 0x00000016ff05723e */ /* 0x000fc800000000ff */
[----:B------:R-:W-:-:S05]  /*a310*/  PRMT R5, R5, 0x5410, RZ ;  /* 0x0000541005057816 */ /* 0x000fca00000000ff */
[----:B------:R-:W-:Y:S01]  /*a320*/  STG.E desc[UR36][R2.64], R5 ;  /* 0x0000000502007986 */ /* 0x000fe2000c101924 */
[----:B------:R-:W-:Y:S05]  /*a330*/  EXIT ;  /* 0x000000000000794d */ /* 0x000fea0003800000 */
.L_x_15294:
[----:B------:R-:W0:Y:S02]  /*a340*/  I2F.F64 R22, R22 ;  /* 0x0000001600167312 */ /* 0x000e240000201c00 */
[----:B0-----:R-:W-:Y:S01]  /*a350*/  STG.E.64 desc[UR36][R2.64], R22 ;  /* 0x0000001602007986 */ /* 0x001fe2000c101b24 */
[----:B------:R-:W-:Y:S05]  /*a360*/  EXIT ;  /* 0x000000000000794d */ /* 0x000fea0003800000 */
.L_x_15285:
        /* <DEDUP_REMOVED lines=12> */
.L_x_15299:
        /* <DEDUP_REMOVED lines=18> */
.L_x_15302:
[----:B------:R-:W-:-:S04]  /*a550*/  SHF.R.U32.HI R5, RZ, 0x18, R5 ;  /* 0x00000018ff057819 */ /* 0x000fc80000011605 */
[----:B------:R-:W-:-:S07]  /*a560*/  LOP3.LUT R0, R0, 0x80, R5, 0xf8, !PT ;  /* 0x0000008000007812 */ /* 0x000fce00078ef805 */
.L_x_15301:
[----:B------:R-:W-:Y:S05]  /*a570*/  BSYNC.RECONVERGENT B0 ;  /* 0x0000000000007941 */ /* 0x000fea0003800200 */
.L_x_15300:
[----:B------:R-:W-:Y:S01]  /*a580*/  STG.E.U8 desc[UR36][R2.64], R0 ;  /* 0x0000000002007986 */ /* 0x000fe2000c101124 */
[----:B------:R-:W-:Y:S05]  /*a590*/  EXIT ;  /* 0x000000000000794d */ /* 0x000fea0003800000 */
.L_x_15298:
        /* <DEDUP_REMOVED lines=18> */
.L_x_15305:
[----:B------:R-:W-:-:S04]  /*a6c0*/  SHF.R.U32.HI R5, RZ, 0x18, R5 ;  /* 0x00000018ff057819 */ /* 0x000fc80000011605 */
[----:B------:R-:W-:-:S07]  /*a6d0*/  LOP3.LUT R0, R0, 0x80, R5, 0xf8, !PT ;  /* 0x0000008000007812 */ /* 0x000fce00078ef805 */
.L_x_15304:
[----:B------:R-:W-:Y:S05]  /*a6e0*/  BSYNC.RECONVERGENT B0 ;  /* 0x0000000000007941 */ /* 0x000fea0003800200 */
.L_x_15303:
[----:B------:R-:W-:Y:S01]  /*a6f0*/  STG.E.U8 desc[UR36][R2.64], R0 ;  /* 0x0000000002007986 */ /* 0x000fe2000c101124 */
[----:B------:R-:W-:Y:S05]  /*a700*/  EXIT ;  /* 0x000000000000794d */ /* 0x000fea0003800000 */
.L_x_15297:
        /* <DEDUP_REMOVED lines=22> */
.L_x_15307:
[----:B------:R-:W-:-:S05]  /*a870*/  SHF.R.S32.HI R23, RZ, 0x1f, R22 ;  /* 0x0000001fff177819 */ /* 0x000fca0000011416 */
[----:B------:R-:W-:Y:S01]  /*a880*/  STG.E.64 desc[UR36][R2.64], R22 ;  /* 0x0000001602007986 */ /* 0x000fe2000c101b24 */
[----:B------:R-:W-:Y:S05]  /*a890*/  EXIT ;  /* 0x000000000000794d */ /* 0x000fea0003800000 */
.L_x_15306:
[----:B------:R-:W-:Y:S01]  /*a8a0*/  STG.E desc[UR36][R2.64], R22 ;  /* 0x0000001602007986 */ /* 0x000fe2000c101924 */
[----:B------:R-:W-:Y:S05]  /*a8b0*/  EXIT ;  /* 0x000000000000794d */ /* 0x000fea0003800000 */
.L_x_15296:
        /* <DEDUP_REMOVED lines=8> */
[----:B------:R-:W-:Y:S01]  /*a940*/  STG.E.U8 desc[UR36][R2.64], R5 ;  /* 0x0000000502007986 */ /* 0x000fe2000c101124 */
[----:B------:R-:W-:Y:S05]  /*a950*/  EXIT ;  /* 0x000000000000794d */ /* 0x000fea0003800000 */
.L_x_15309:
[----:B------:R-:W0:Y:S01]  /*a960*/  I2F.F64 R4, R22 ;  /* 0x0000001600047312 */ /* 0x000e220000201c00 */
[----:B------:R-:W-:-:S05]  /*a970*/  CS2R R6, SRZ ;  /* 0x0000000000067805 */ /* 0x000fca000001ff00 */
[----:B0-----:R-:W-:Y:S01]  /*a980*/  STG.E.128 desc[UR36][R2.64], R4 ;  /* 0x0000000402007986 */ /* 0x001fe2000c101d24 */
[----:B------:R-:W-:Y:S05]  /*a990*/  EXIT ;  /* 0x000000000000794d */ /* 0x000fea0003800000 */
.L_x_15308:
[----:B------:R-:W-:-:S13]  /*a9a0*/  ISETP.NE.AND P0, PT, R0, 0xf, PT ;  /* 0x0000000f0000780c */ /* 0x000fda0003f05270 */
[----:B------:R-:W-:Y:S05]  /*a9b0*/  @!P0 BRA `(.L_x_15310) ;  /* 0x0000000000e88947 */ /* 0x000fea0003800000 */
[----:B------:R-:W-:-:S13]  /*a9c0*/  ISETP.NE.AND P0, PT, R0, 0x17, PT ;  /* 0x000000170000780c */ /* 0x000fda0003f05270 */
[----:B------:R-:W-:Y:S05]  /*a9d0*/  @!P0 BRA `(.L_x_15311) ;  /* 0x0000000000908947 */ /* 0x000fea0003800000 */
[----:B------:R-:W-:-:S13]  /*a9e0*/  ISETP.NE.AND P0, PT, R0, 0x18, PT ;  /* 0x000000180000780c */ /* 0x000fda0003f05270 */
[----:B------:R-:W-:Y:S05]  /*a9f0*/  @!P0 BRA `(.L_x_15312) ;  /* 0x0000000000448947 */ /* 0x000fea0003800000 */
.L_x_15289:
        /* <DEDUP_REMOVED lines=16> */
.L_x_15313:
[----:B------:R-:W-:Y:S05]  /*ab00*/  EXIT ;  /* 0x000000000000794d */ /* 0x000fea0003800000 */
.L_x_15312:
        /* <DEDUP_REMOVED lines=13> */
.L_x_15315:
[----:B------:R-:W-:Y:S05]  /*abe0*/  BSYNC.RECONVERGENT B0 ;  /* 0x0000000000007941 */ /* 0x000fea0003800200 */
.L_x_15314:
[----:B------:R-:W-:-:S05]  /*abf0*/  LOP3.LUT R5, R0, 0x80, R5, 0xf8, !PT ;  /* 0x0000008000057812 */ /* 0x000fca00078ef805 */
[----:B------:R-:W-:Y:S01]  /*ac00*/  STG.E.U8 desc[UR36][R2.64], R5 ;  /* 0x0000000502007986 */ /* 0x000fe2000c101124 */
[----:B------:R-:W-:Y:S05]  /*ac10*/  EXIT ;  /* 0x000000000000794d */ /* 0x000fea0003800000 */
.L_x_15311:
        /* <DEDUP_REMOVED lines=12> */
.L_x_15317:
[----:B------:R-:W-:Y:S01]  /*ace0*/  IMAD.MOV.U32 R0, RZ, RZ, 0x7f ;  /* 0x0000007fff007424 */ /* 0x000fe200078e00ff */
[----:B------:R-:W-:-:S04]  /*acf0*/  ISETP.GT.U32.AND P0, PT, R4, 0x7f800000, PT ;  /* 0x7f8000000400780c */ /* 0x000fc80003f04070 */
[----:B------:R-:W-:-:S09]  /*ad00*/  SEL R0, R0, 0x7c, P0 ;  /* 0x0000007c00007807 */ /* 0x000fd20000000000 */
.L_x_15318:
[----:B------:R-:W-:Y:S05]  /*ad10*/  BSYNC.RECONVERGENT B0 ;  /* 0x0000000000007941 */ /* 0x000fea0003800200 */
.L_x_15316:
[----:B------:R-:W-:-:S04]  /*ad20*/  SHF.R.U32.HI R5, RZ, 0x18, R5 ;  /* 0x00000018ff057819 */ /* 0x000fc80000011605 */
[----:B------:R-:W-:-:S05]  /*ad30*/  LOP3.LUT R5, R0, 0x80, R5, 0xf8, !PT ;  /* 0x0000008000057812 */ /* 0x000fca00078ef805 */
[----:B------:R-:W-:Y:S01]  /*ad40*/  STG.E.U8 desc[UR36][R2.64], R5 ;  /* 0x0000000502007986 */ /* 0x000fe2000c101124 */
[----:B------:R-:W-:Y:S05]  /*ad50*/  EXIT ;  /* 0x000000000000794d */ /* 0x000fea0003800000 */
.L_x_15310:
[----:B------:R-:W-:-:S04]  /*ad60*/  I2FP.F32.S32 R0, R22 ;  /* 0x0000001600007245 */ /* 0x000fc80000201400 */
[----:B------:R-:W-:-:S05]  /*ad70*/  F2FP.BF16.F32.PACK_AB R0, RZ, R0 ;  /* 0x00000000ff00723e */ /* 0x000fca00000010ff */
[----:B------:R-:W-:Y:S01]  /*ad80*/  STG.E.U16 desc[UR36][R2.64], R0 ;  /* 0x0000000002007986 */ /* 0x000fe2000c101524 */
[----:B------:R-:W-:Y:S05]  /*ad90*/  EXIT ;  /* 0x000000000000794d */ /* 0x000fea0003800000 */
.L_x_15319:
        /* <DEDUP_REMOVED lines=14> */
.L_x_32457:


//--------------------- .text._ZN2at6native18elementwise_kernelILi128ELi2EZNS0_22gpu_kernel_impl_nocastINS0_13BinaryFunctorIiiiZZZNS0_21heaviside_kernel_cudaERNS_18TensorIteratorBaseEENKUlvE_clEvENKUlvE1_clEvEUliiE_EEEEvS5_RKT_EUliE_EEviT1_ --------------------------
	.section	.text._ZN2at6native18elementwise_kernelILi128ELi2EZNS0_22gpu_kernel_impl_nocastINS0_13BinaryFunctorIiiiZZZNS0_21heaviside_kernel_cudaERNS_18TensorIteratorBaseEENKUlvE_clEvENKUlvE1_clEvEUliiE_EEEEvS5_RKT_EUliE_EEviT1_,"ax",@progbits
	.align	128
        .global         _ZN2at6native18elementwise_kernelILi128ELi2EZNS0_22gpu_kernel_impl_nocastINS0_13BinaryFunctorIiiiZZZNS0_21heaviside_kernel_cudaERNS_18TensorIteratorBaseEENKUlvE_clEvENKUlvE1_clEvEUliiE_EEEEvS5_RKT_EUliE_EEviT1_
        .type           _ZN2at6native18elementwise_kernelILi128ELi2EZNS0_22gpu_kernel_impl_nocastINS0_13BinaryFunctorIiiiZZZNS0_21heaviside_kernel_cudaERNS_18TensorIteratorBaseEENKUlvE_clEvENKUlvE1_clEvEUliiE_EEEEvS5_RKT_EUliE_EEviT1_,@function
        .size           _ZN2at6native18elementwise_kernelILi128ELi2EZNS0_22gpu_kernel_impl_nocastINS0_13BinaryFunctorIiiiZZZNS0_21heaviside_kernel_cudaERNS_18TensorIteratorBaseEENKUlvE_clEvENKUlvE1_clEvEUliiE_EEEEvS5_RKT_EUliE_EEviT1_,(.L_x_32458 - _ZN2at6native18elementwise_kernelILi128ELi2EZNS0_22gpu_kernel_impl_nocastINS0_13BinaryFunctorIiiiZZZNS0_21heaviside_kernel_cudaERNS_18TensorIteratorBaseEENKUlvE_clEvENKUlvE1_clEvEUliiE_EEEEvS5_RKT_EUliE_EEviT1_)
        .other          _ZN2at6native18elementwise_kernelILi128ELi2EZNS0_22gpu_kernel_impl_nocastINS0_13BinaryFunctorIiiiZZZNS0_21heaviside_kernel_cudaERNS_18TensorIteratorBaseEENKUlvE_clEvENKUlvE1_clEvEUliiE_EEEEvS5_RKT_EUliE_EEviT1_,@"STO_CUDA_ENTRY STV_DEFAULT"
_ZN2at6native18elementwise_kernelILi128ELi2EZNS0_22gpu_kernel_impl_nocastINS0_13BinaryFunctorIiiiZZZNS0_21heaviside_kernel_cudaERNS_18TensorIteratorBaseEENKUlvE_clEvENKUlvE1_clEvEUliiE_EEEEvS5_RKT_EUliE_EEviT1_:
.text._ZN2at6native18elementwise_kernelILi128ELi2EZNS0_22gpu_kernel_impl_nocastINS0_13BinaryFunctorIiiiZZZNS0_21heaviside_kernel_cudaERNS_18TensorIteratorBaseEENKUlvE_clEvENKUlvE1_clEvEUliiE_EEEEvS5_RKT_EUliE_EEviT1_:
        /* <DEDUP_REMOVED lines=19> */
[C---:B--2---:R-:W-:Y:S02]  /*0130*/  ISETP.NE.AND P1, PT, R4.reuse, RZ, PT ;  /* 0x000000ff0400720c */ /* 0x044fe40003f25270 */
[----:B------:R-:W-:-:S11]  /*0140*/  ISETP.GT.AND P0, PT, R4, RZ, PT ;  /* 0x000000ff0400720c */ /* 0x000fd60003f04270 */
[----:B---3--:R-:W-:-:S05]  /*0150*/  @P1 SEL R11, RZ, 0x1, !P0 ;  /* 0x00000001ff0b1807 */ /* 0x008fca0004000000 */
[----:B-1----:R0:W-:Y:S02]  /*0160*/  STG.E desc[UR6][R8.64], R11 ;  /* 0x0000000b08007986 */ /* 0x0021e4000c101906 */
.L_x_15322:
[----:B------:R-:W-:Y:S05]  /*0170*/  BSYNC.RECONVERGENT B0 ;  /* 0x0000000000007941 */ /* 0x000fea0003800200 */
.L_x_15321:
[----:B------:R-:W-:-:S13]  /*0180*/  ISETP.GE.AND P0, PT, R3, UR4, PT ;  /* 0x0000000403007c0c */ /* 0x000fda000bf06270 */
[----:B------:R-:W-:Y:S05]  /*0190*/  @P0 EXIT ;  /* 0x000000000000094d */ /* 0x000fea0003800000 */
[----:B------:R-:W1:Y:S08]  /*01a0*/  LDC.64 R2, c[0x0][0x5f0] ;  /* 0x00017c00ff027b82 */ /* 0x000e700000000a00 */
[----:B------:R-:W0:Y:S01]  /*01b0*/  LDC.64 R4, c[0x0][0x5f8] ;  /* 0x00017e00ff047b82 */ /* 0x000e220000000a00 */
[----:B-1----:R-:W2:Y:S04]  /*01c0*/  LDG.E R2, desc[UR6][R2.64] ;  /* 0x0000000602027981 */ /* 0x002ea8000c1e1900 */
[----:B0-----:R-:W3:Y:S03]  /*01d0*/  LDG.E R9, desc[UR6][R4.64] ;  /* 0x0000000604097981 */ /* 0x001ee6000c1e1900 */
[----:B------:R-:W0:Y:S01]  /*01e0*/  LDC.64 R6, c[0x0][0x5e8] ;  /* 0x00017a00ff067b82 */ /* 0x000e220000000a00 */
[----:B--2---:R-:W-:-:S02]  /*01f0*/  ISETP.NE.AND P1, PT, R2, RZ, PT ;  /* 0x000000ff0200720c */ /* 0x004fc40003f25270 */
[----:B------:R-:W-:-:S11]  /*0200*/  ISETP.GT.AND P0, PT, R2, RZ, PT ;  /* 0x000000ff0200720c */ /* 0x000fd60003f04270 */
[----:B---3--:R-:W-:-:S05]  /*0210*/  @P1 SEL R9, RZ, 0x1, !P0 ;  /* 0x00000001ff091807 */ /* 0x008fca0004000000 */
[----:B0-----:R-:W-:Y:S01]  /*0220*/  STG.E desc[UR6][R6.64], R9 ;  /* 0x0000000906007986 */ /* 0x001fe2000c101906 */
[----:B------:R-:W-:Y:S05]  /*0230*/  EXIT ;  /* 0x000000000000794d */ /* 0x000fea0003800000 */
.L_x_15320:
        /* <DEDUP_REMOVED lines=355> */
.L_x_15325:
        /* <DEDUP_REMOVED lines=11> */
[C---:B--2---:R-:W-:Y:S02]  /*1920*/  ISETP.NE.AND P1, PT, R6.reuse, RZ, PT ;  /* 0x000000ff0600720c */ /* 0x044fe40003f25270 */
[----:B------:R-:W-:-:S11]  /*1930*/  ISETP.GT.AND P0, PT, R6, RZ, PT ;  /* 0x000000ff0600720c */ /* 0x000fd60003f04270 */
[----:B---3--:R-:W-:-:S05]  /*1940*/  @P1 SEL R11, RZ, 0x1, !P0 ;  /* 0x00000001ff0b1807 */ /* 0x008fca0004000000 */
[----:B------:R1:W-:Y:S02]  /*1950*/  STG.E desc[UR6][R4.64], R11 ;  /* 0x0000000b04007986 */ /* 0x0003e4000c101906 */
.L_x_15324:
[----:B------:R-:W-:Y:S05]  /*1960*/  BSYNC.RECONVERGENT B0 ;  /* 0x0000000000007941 */ /* 0x000fea0003800200 */
.L_x_15323:
        /* <DEDUP_REMOVED lines=350> */
.L_x_15326:
        /* <DEDUP_REMOVED lines=10> */
[C---:B--2---:R-:W-:Y:S02]  /*2ff0*/  ISETP.NE.AND P1, PT, R4.reuse, RZ, PT ;  /* 0x000000ff0400720c */ /* 0x044fe40003f25270 */
[----:B------:R-:W-:-:S11]  /*3000*/  ISETP.GT.AND P0, PT, R4, RZ, PT ;  /* 0x000000ff0400720c */ /* 0x000fd60003f04270 */
[----:B---3--:R-:W-:-:S05]  /*3010*/  @P1 SEL R9, RZ, 0x1, !P0 ;  /* 0x00000001ff091807 */ /* 0x008fca0004000000 */
[----:B------:R-:W-:Y:S01]  /*3020*/  STG.E desc[UR6][R2.64], R9 ;  /* 0x0000000902007986 */ /* 0x000fe2000c101906 */
[----:B------:R-:W-:Y:S05]  /*3030*/  EXIT ;  /* 0x000000000000794d */ /* 0x000fea0003800000 */
.L_x_15327:
        /* <DEDUP_REMOVED lines=12> */
.L_x_32458:


//--------------------- .text._ZN2at6native27unrolled_elementwise_kernelINS0_13BinaryFunctorIiiiZZZNS0_21heaviside_kernel_cudaERNS_18TensorIteratorBaseEENKUlvE_clEvENKUlvE1_clEvEUliiE_EESt5arrayIPcLm3EELi4E23TrivialOffsetCalculatorILi2EjESC_ILi1EjENS0_6memory15LoadWithoutCastENSF_16StoreWithoutCastEEEviT_T0_T2_T3_T4_T5_ --------------------------
	.section	.text._ZN2at6native27unrolled_elementwise_kernelINS0_13BinaryFunctorIiiiZZZNS0_21heaviside_kernel_cudaERNS_18TensorIteratorBaseEENKUlvE_clEvENKUlvE1_clEvEUliiE_EESt5arrayIPcLm3EELi4E23TrivialOffsetCalculatorILi2EjESC_ILi1EjENS0_6memory15LoadWithoutCastENSF_16StoreWithoutCastEEEviT_T0_T2_T3_T4_T5_,"ax",@progbits
	.align	128
        .global         _ZN2at6native27unrolled_elementwise_kernelINS0_13BinaryFunctorIiiiZZZNS0_21heaviside_kernel_cudaERNS_18TensorIteratorBaseEENKUlvE_clEvENKUlvE1_clEvEUliiE_EESt5arrayIPcLm3EELi4E23TrivialOffsetCalculatorILi2EjESC_ILi1EjENS0_6memory15LoadWithoutCastENSF_16StoreWithoutCastEEEviT_T0_T2_T3_T4_T5_
        .type           _ZN2at6native27unrolled_elementwise_kernelINS0_13BinaryFunctorIiiiZZZNS0_21heaviside_kernel_cudaERNS_18TensorIteratorBaseEENKUlvE_clEvENKUlvE1_clEvEUliiE_EESt5arrayIPcLm3EELi4E23TrivialOffsetCalculatorILi2EjESC_ILi1EjENS0_6memory15LoadWithoutCastENSF_16StoreWithoutCastEEEviT_T0_T2_T3_T4_T5_,@function
        .size           _ZN2at6native27unrolled_elementwise_kernelINS0_13BinaryFunctorIiiiZZZNS0_21heaviside_kernel_cudaERNS_18TensorIteratorBaseEENKUlvE_clEvENKUlvE1_clEvEUliiE_EESt5arrayIPcLm3EELi4E23TrivialOffsetCalculatorILi2EjESC_ILi1EjENS0_6memory15LoadWithoutCastENSF_16StoreWithoutCastEEEviT_T0_T2_T3_T4_T5_,(.L_x_32459 - _ZN2at6native27unrolled_elementwise_kernelINS0_13BinaryFunctorIiiiZZZNS0_21heaviside_kernel_cudaERNS_18TensorIteratorBaseEENKUlvE_clEvENKUlvE1_clEvEUliiE_EESt5arrayIPcLm3EELi4E23TrivialOffsetCalculatorILi2EjESC_ILi1EjENS0_6memory15LoadWithoutCastENSF_16StoreWithoutCastEEEviT_T0_T2_T3_T4_T5_)
        .other          _ZN2at6native27unrolled_elementwise_kernelINS0_13BinaryFunctorIiiiZZZNS0_21heaviside_kernel_cudaERNS_18TensorIteratorBaseEENKUlvE_clEvENKUlvE1_clEvEUliiE_EESt5arrayIPcLm3EELi4E23TrivialOffsetCalculatorILi2EjESC_ILi1EjENS0_6memory15LoadWithoutCastENSF_16StoreWithoutCastEEEviT_T0_T2_T3_T4_T5_,@"STO_CUDA_ENTRY STV_DEFAULT"
_ZN2at6native27unrolled_elementwise_kernelINS0_13BinaryFunctorIiiiZZZNS0_21heaviside_kernel_cudaERNS_18TensorIteratorBaseEENKUlvE_clEvENKUlvE1_clEvEUliiE_EESt5arrayIPcLm3EELi4E23TrivialOffsetCalculatorILi2EjESC_ILi1EjENS0_6memory15LoadWithoutCastENSF_16StoreWithoutCastEEEviT_T0_T2_T3_T4_T5_:
.text._ZN2at6native27unrolled_elementwise_kernelINS0_13BinaryFunctorIiiiZZZNS0_21heaviside_kernel_cudaERNS_18TensorIteratorBaseEENKUlvE_clEvENKUlvE1_clEvEUliiE_EESt5arrayIPcLm3EELi4E23TrivialOffsetCalculatorILi2EjESC_ILi1EjENS0_6memory15LoadWithoutCastENSF_16StoreWithoutCastEEEviT_T0_T2_T3_T4_T5_:
        /* <DEDUP_REMOVED lines=17> */
[----:B------:R-:W-:Y:S01]  /*0110*/  ISETP.GE.AND P1, PT, R25, R16, PT ;  /* 0x000000101900720c */ /* 0x000fe20003f26270 */
[----:B---3--:R-:W-:Y:S01]  /*0120*/  @!P0 IMAD.WIDE.U32 R26, R29, 0x4, R18 ;  /* 0x000000041d1a8825 */ /* 0x008fe200078e0012 */
[----:B------:R-:W3:Y:S04]  /*0130*/  LDC.64 R8, c[0x0][0x398] ;  /* 0x0000e600ff087b82 */ /* 0x000ee80000000a00 */
[----:B-1----:R1:W3:Y:S04]  /*0140*/  @!P0 LDG.E R22, desc[UR4][R26.64] ;  /* 0x000000041a168981 */ /* 0x0022e8000c1e1900 */
[----:B------:R-:W3:Y:S03]  /*0150*/  LDC.64 R4, c[0x0][0x398] ;  /* 0x0000e600ff047b82 */ /* 0x000ee60000000a00 */
[----:B------:R-:W-:Y:S01]  /*0160*/  @!P1 IMAD R23, R0, 0x200, R25 ;  /* 0x0000020000179824 */ /* 0x000fe200078e0219 */
[----:B------:R-:W-:-:S04]  /*0170*/  @!P1 IADD3 R25, PT, PT, R25, 0x80, RZ ;  /* 0x0000008019199810 */ /* 0x000fc80007ffe0ff */
[----:B------:R-:W-:-:S13]  /*0180*/  ISETP.GE.AND P3, PT, R25, R16, PT ;  /* 0x000000101900720c */ /* 0x000fda0003f66270 */
[----:B------:R-:W-:Y:S02]  /*0190*/  @!P3 IMAD R21, R0, 0x200, R25 ;  /* 0x000002000015b824 */ /* 0x000fe400078e0219 */
[----:B------:R-:W-:-:S05]  /*01a0*/  @!P3 VIADD R25, R25, 0x80 ;  /* 0x000000801919b836 */ /* 0x000fca0000000000 */
[----:B------:R-:W-:Y:S01]  /*01b0*/  ISETP.GE.AND P2, PT, R25, R16, PT ;  /* 0x000000101900720c */ /* 0x000fe20003f46270 */
[----:B----4-:R-:W-:-:S04]  /*01c0*/  @!P0 IMAD.WIDE.U32 R6, R29, 0x4, R6 ;  /* 0x000000041d068825 */ /* 0x010fc800078e0006 */
[----:B------:R-:W-:Y:S02]  /*01d0*/  IMAD.MOV.U32 R18, RZ, RZ, RZ ;  /* 0x000000ffff127224 */ /* 0x000fe400078e00ff */
[----:B------:R-:W-:-:S06]  /*01e0*/  IMAD.MOV.U32 R20, RZ, RZ, RZ ;  /* 0x000000ffff147224 */ /* 0x000fcc00078e00ff */
[----:B------:R-:W-:Y:S02]  /*01f0*/  @!P2 LEA R19, R0, R25, 0x9 ;  /* 0x000000190013a211 */ /* 0x000fe400078e48ff */
[----:B------:R-:W-:Y:S01]  /*0200*/  CS2R R24, SRZ ;  /* 0x0000000000187805 */ /* 0x000fe2000001ff00 */
[----:B-----5:R-:W-:-:S04]  /*0210*/  @!P1 IMAD.WIDE.U32 R12, R23, 0x4, R12 ;  /* 0x00000004170c9825 */ /* 0x020fc800078e000c */
[----:B0-----:R-:W-:Y:S01]  /*0220*/  @!P3 IMAD.WIDE.U32 R14, R21, 0x4, R14 ;  /* 0x00000004150eb825 */ /* 0x001fe200078e000e */
[----:B------:R0:W4:Y:S03]  /*0230*/  @!P0 LDG.E R25, desc[UR4][R6.64] ;  /* 0x0000000406198981 */ /* 0x000126000c1e1900 */
[C---:B--2---:R-:W-:Y:S01]  /*0240*/  @!P2 IMAD.WIDE.U32 R10, R19.reuse, 0x4, R10 ;  /* 0x00000004130aa825 */ /* 0x044fe200078e000a */
[----:B------:R-:W2:Y:S04]  /*0250*/  @!P1 LDG.E R18, desc[UR4][R12.64] ;  /* 0x000000040c129981 */ /* 0x000ea8000c1e1900 */
[----:B------:R-:W5:Y:S04]  /*0260*/  @!P3 LDG.E R24, desc[UR4][R14.64] ;  /* 0x000000040e18b981 */ /* 0x000f68000c1e1900 */
[----:B------:R-:W5:Y:S01]  /*0270*/  @!P2 LDG.E R20, desc[UR4][R10.64] ;  /* 0x000000040a14a981 */ /* 0x000f62000c1e1900 */
[----:B-1----:R-:W-:Y:S01]  /*0280*/  @!P2 IMAD.WIDE.U32 R26, R19, 0x4, R2 ;  /* 0x00000004131aa825 */ /* 0x002fe200078e0002 */
[----:B------:R-:W-:-:S03]  /*0290*/  CS2R R2, SRZ ;  /* 0x0000000000027805 */ /* 0x000fc6000001ff00 */
[----:B------:R-:W-:Y:S02]  /*02a0*/  IMAD.MOV.U32 R19, RZ, RZ, RZ ;  /* 0x000000ffff137224 */ /* 0x000fe400078e00ff */
[----:B---3--:R-:W-:Y:S01]  /*02b0*/  @!P1 IMAD.WIDE.U32 R8, R23, 0x4, R8 ;  /* 0x0000000417089825 */ /* 0x008fe200078e0008 */
[----:B------:R0:W3:Y:S03]  /*02c0*/  @!P2 LDG.E R2, desc[UR4][R26.64] ;  /* 0x000000041a02a981 */ /* 0x0000e6000c1e1900 */
[----:B------:R-:W-:Y:S01]  /*02d0*/  @!P3 IMAD.WIDE.U32 R4, R21, 0x4, R4 ;  /* 0x000000041504b825 */ /* 0x000fe200078e0004 */
[----:B------:R0:W3:Y:S04]  /*02e0*/  @!P1 LDG.E R19, desc[UR4][R8.64] ;  /* 0x0000000408139981 */ /* 0x0000e8000c1e1900 */
[----:B------:R0:W3:Y:S01]  /*02f0*/  @!P3 LDG.E R3, desc[UR4][R4.64] ;  /* 0x000000040403b981 */ /* 0x0000e2000c1e1900 */
[----:B------:R-:W-:Y:S04]  /*0300*/  BSSY.RECONVERGENT B0, `(.L_x_15328) ;  /* 0x0000024000007945 */ /* 0x000fe80003800200 */
[----:B------:R-:W-:Y:S01]  /*0310*/  BSSY.RELIABLE B1, `(.L_x_15329) ;  /* 0x000001c000017945 */ /* 0x000fe20003800100 */
[----:B------:R-:W-:-:S02]  /*0320*/  ISETP.NE.AND P6, PT, R22, RZ, PT ;  /* 0x000000ff1600720c */ /* 0x000fc40003fc5270 */
[----:B------:R-:W-:-:S11]  /*0330*/  ISETP.GT.AND P5, PT, R22, RZ, PT ;  /* 0x000000ff1600720c */ /* 0x000fd60003fa4270 */
[----:B----4-:R-:W-:Y:S02]  /*0340*/  @P6 SEL R25, RZ, 0x1, !P5 ;  /* 0x00000001ff196807 */ /* 0x010fe40006800000 */
[----:B------:R-:W-:Y:S02]  /*0350*/  ISETP.GE.AND P6, PT, R17, R16, PT ;  /* 0x000000101100720c */ /* 0x000fe40003fc6270 */
[----:B--2---:R-:W-:Y:S02]  /*0360*/  ISETP.NE.AND P0, PT, R18, RZ, PT ;  /* 0x000000ff1200720c */ /* 0x004fe40003f05270 */
[----:B-----5:R-:W-:Y:S02]  /*0370*/  ISETP.NE.AND P1, PT, R24, RZ, PT ;  /* 0x000000ff1800720c */ /* 0x020fe40003f25270 */
[----:B------:R-:W-:Y:S02]  /*0380*/  ISETP.NE.AND P2, PT, R20, RZ, PT ;  /* 0x000000ff1400720c */ /* 0x000fe40003f45270 */
[----:B------:R-:W-:-:S02]  /*0390*/  ISETP.GT.AND P3, PT, R18, RZ, PT ;  /* 0x000000ff1200720c */ /* 0x000fc40003f64270 */
[----:B------:R-:W-:Y:S02]  /*03a0*/  ISETP.GT.AND P4, PT, R24, RZ, PT ;  /* 0x000000ff1800720c */ /* 0x000fe40003f84270 */
[----:B------:R-:W-:-:S03]  /*03b0*/  ISETP.GT.AND P5, PT, R20, RZ, PT ;  /* 0x000000ff1400720c */ /* 0x000fc60003fa4270 */
[----:B---3--:R-:W-:-:S04]  /*03c0*/  @P0 SEL R19, RZ, 0x1, !P3 ;  /* 0x00000001ff130807 */ /* 0x008fc80005800000 */
[----:B------:R-:W-:Y:S02]  /*03d0*/  @P2 SEL R2, RZ, 0x1, !P5 ;  /* 0x00000001ff022807 */ /* 0x000fe40006800000 */
[----:B------:R-:W-:Y:S01]  /*03e0*/  @P1 SEL R3, RZ, 0x1, !P4 ;  /* 0x00000001ff031807 */ /* 0x000fe20006000000 */
        /* <DEDUP_REMOVED lines=10> */
[----:B------:R-:W-:Y:S01]  /*0490*/  IMAD R7, R0, 0x200, R17 ;  /* 0x0000020000077824 */ /* 0x000fe200078e0211 */
[----:B------:R-:W-:-:S03]  /*04a0*/  IADD3 R17, PT, PT, R17, 0x80, RZ ;  /* 0x0000008011117810 */ /* 0x000fc60007ffe0ff */
[----:B0-----:R-:W-:-:S05]  /*04b0*/  IMAD.WIDE.U32 R4, R7, 0x4, R4 ;  /* 0x0000000407047825 */ /* 0x001fca00078e0004 */
[----:B------:R0:W-:Y:S02]  /*04c0*/  STG.E desc[UR4][R4.64], R19 ;  /* 0x0000001304007986 */ /* 0x0001e4000c101904 */
.L_x_15330:
[----:B------:R-:W-:Y:S05]  /*04d0*/  BSYNC.RELIABLE B1 ;  /* 0x0000000000017941 */ /* 0x000fea0003800100 */
.L_x_15329:
[----:B------:R-:W-:-:S13]  /*04e0*/  ISETP.GE.AND P0, PT, R17, R16, PT ;  /* 0x000000101100720c */ /* 0x000fda0003f06270 */
[----:B0-----:R-:W0:Y:S01]  /*04f0*/  @!P0 LDC.64 R4, c[0x0][0x388] ;  /* 0x0000e200ff048b82 */ /* 0x001e220000000a00 */
[----:B------:R-:W-:Y:S02]  /*0500*/  @!P0 IMAD R7, R0, 0x200, R17 ;  /* 0x0000020000078824 */ /* 0x000fe400078e0211 */
[----:B------:R-:W-:Y:S02]  /*0510*/  @!P0 VIADD R17, R17, 0x80 ;  /* 0x0000008011118836 */ /* 0x000fe40000000000 */
[----:B0-----:R-:W-:-:S05]  /*0520*/  @!P0 IMAD.WIDE.U32 R4, R7, 0x4, R4 ;  /* 0x0000000407048825 */ /* 0x001fca00078e0004 */
[----:B------:R1:W-:Y:S02]  /*0530*/  @!P0 STG.E desc[UR4][R4.64], R3 ;  /* 0x0000000304008986 */ /* 0x0003e4000c101904 */
.L_x_15331:
[----:B------:R-:W-:Y:S05]  /*0540*/  BSYNC.RECONVERGENT B0 ;  /* 0x0000000000007941 */ /* 0x000fea0003800200 */
.L_x_15328:
        /* <DEDUP_REMOVED lines=8> */
.L_x_15332:
        /* <DEDUP_REMOVED lines=11> */
.L_x_32459:


//--------------------- .text._ZN2at6native29vectorized_elementwise_kernelILi2ENS0_13BinaryFunctorIiiiZZZNS0_21heaviside_kernel_cudaERNS_18TensorIteratorBaseEENKUlvE_clEvENKUlvE1_clEvEUliiE_EESt5arrayIPcLm3EEEEviT0_T1_ --------------------------
	.section	.text._ZN2at6native29vectorized_elementwise_kernelILi2ENS0_13BinaryFunctorIiiiZZZNS0_21heaviside_kernel_cudaERNS_18TensorIteratorBaseEENKUlvE_clEvENKUlvE1_clEvEUliiE_EESt5arrayIPcLm3EEEEviT0_T1_,"ax",@progbits
	.align	128
        .global         _ZN2at6native29vectorized_elementwise_kernelILi2ENS0_13BinaryFunctorIiiiZZZNS0_21heaviside_kernel_cudaERNS_18TensorIteratorBaseEENKUlvE_clEvENKUlvE1_clEvEUliiE_EESt5arrayIPcLm3EEEEviT0_T1_
        .type           _ZN2at6native29vectorized_elementwise_kernelILi2ENS0_13BinaryFunctorIiiiZZZNS0_21heaviside_kernel_cudaERNS_18TensorIteratorBaseEENKUlvE_clEvENKUlvE1_clEvEUliiE_EESt5arrayIPcLm3EEEEviT0_T1_,@function
        .size           _ZN2at6native29vectorized_elementwise_kernelILi2ENS0_13BinaryFunctorIiiiZZZNS0_21heaviside_kernel_cudaERNS_18TensorIteratorBaseEENKUlvE_clEvENKUlvE1_clEvEUliiE_EESt5arrayIPcLm3EEEEviT0_T1_,(.L_x_32460 - _ZN2at6native29vectorized_elementwise_kernelILi2ENS0_13BinaryFunctorIiiiZZZNS0_21heaviside_kernel_cudaERNS_18TensorIteratorBaseEENKUlvE_clEvENKUlvE1_clEvEUliiE_EESt5arrayIPcLm3EEEEviT0_T1_)
        .other          _ZN2at6native29vectorized_elementwise_kernelILi2ENS0_13BinaryFunctorIiiiZZZNS0_21heaviside_kernel_cudaERNS_18TensorIteratorBaseEENKUlvE_clEvENKUlvE1_clEvEUliiE_EESt5arrayIPcLm3EEEEviT0_T1_,@"STO_CUDA_ENTRY STV_DEFAULT"
_ZN2at6native29vectorized_elementwise_kernelILi2ENS0_13BinaryFunctorIiiiZZZNS0_21heaviside_kernel_cudaERNS_18TensorIteratorBaseEENKUlvE_clEvENKUlvE1_clEvEUliiE_EESt5arrayIPcLm3EEEEviT0_T1_:
.text._ZN2at6native29vectorized_elementwise_kernelILi2ENS0_13BinaryFunctorIiiiZZZNS0_21heaviside_kernel_cudaERNS_18TensorIteratorBaseEENKUlvE_clEvENKUlvE1_clEvEUliiE_EESt5arrayIPcLm3EEEEviT0_T1_:
        /* <DEDUP_REMOVED lines=23> */
[----:B------:R2:W5:Y:S07]  /*0170*/  @!P1 LDG.E R11, desc[UR4][R12.64] ;  /* 0x000000040c0b9981 */ /* 0x00056e000c1e1900 */
        /* <DEDUP_REMOVED lines=10> */
[----:B------:R-:W-:-:S12]  /*0220*/  @!P1 IMAD.WIDE.U32 R26, R5, 0x4, R26 ;  /* 0x00000004051a9825 */ /* 0x000fd800078e001a */
[----:B------:R-:W-:Y:S02]  /*0230*/  @!P0 IMAD.IADD R0, R3, 0x1, R29 ;  /* 0x0000000103008824 */ /* 0x000fe400078e021d */
        /* <DEDUP_REMOVED lines=10> */
[----:B------:R-:W-:Y:S01]  /*02e0*/  @!P5 IADD3 R25, PT, PT, R3, R29, RZ ;  /* 0x0000001d0319d210 */ /* 0x000fe20007ffe0ff */
[----:B------:R0:W3:Y:S02]  /*02f0*/  @!P2 LDG.E R7, desc[UR4][R14.64] ;  /* 0x000000040e07a981 */ /* 0x0000e4000c1e1900 */
[----:B------:R-:W-:Y:S02]  /*0300*/  @!P5 VIADD R29, R29, 0x80 ;  /* 0x000000801d1dd836 */ /* 0x000fe40000000000 */
[----:B------:R4:W5:Y:S03]  /*0310*/  @!P2 LDG.E R27, desc[UR4][R16.64] ;  /* 0x00000004101ba981 */ /* 0x000966000c1e1900 */
[----:B------:R-:W-:Y:S01]  /*0320*/  ISETP.GE.U32.AND P2, PT, R29, R4, PT ;  /* 0x000000041d00720c */ /* 0x000fe20003f46070 */
[C---:B-1----:R-:W-:Y:S01]  /*0330*/  @!P4 IMAD.WIDE.U32 R20, R9.reuse, 0x4, R20 ;  /* 0x000000040914c825 */ /* 0x042fe200078e0014 */
[----:B------:R1:W3:Y:S01]  /*0340*/  @!P3 LDG.E R26, desc[UR4][R22.64] ;  /* 0x00000004161ab981 */ /* 0x0002e2000c1e1900 */
[----:B0-----:R-:W0:Y:S02]  /*0350*/  LDC.64 R14, c[0x0][0x398] ;  /* 0x0000e600ff0e7b82 */ /* 0x001e240000000a00 */
[----:B--2---:R-:W-:Y:S01]  /*0360*/  @!P4 IMAD.WIDE.U32 R12, R9, 0x4, R12 ;  /* 0x00000004090cc825 */ /* 0x004fe200078e000c */
[----:B------:R-:W-:-:S05]  /*0370*/  CS2R R8, SRZ ;  /* 0x0000000000087805 */ /* 0x000fca000001ff00 */
[----:B----4-:R-:W2:Y:S01]  /*0380*/  LDC.64 R16, c[0x0][0x390] ;  /* 0x0000e400ff107b82 */ /* 0x010ea20000000a00 */
[----:B------:R-:W4:Y:S04]  /*0390*/  @!P4 LDG.E R9, desc[UR4][R12.64] ;  /* 0x000000040c09c981 */ /* 0x000f28000c1e1900 */
[----:B------:R1:W4:Y:S01]  /*03a0*/  @!P3 LDG.E R8, desc[UR4][R18.64] ;  /* 0x000000041208b981 */ /* 0x000322000c1e1900 */
[----:B------:R-:W-:Y:S02]  /*03b0*/  IMAD.MOV.U32 R24, RZ, RZ, RZ ;  /* 0x000000ffff187224 */ /* 0x000fe400078e00ff */
[----:B-1----:R-:W1:Y:S01]  /*03c0*/  LDC.64 R22, c[0x0][0x390] ;  /* 0x0000e400ff167b82 */ /* 0x002e620000000a00 */
[----:B------:R-:W-:-:S03]  /*03d0*/  IMAD.MOV.U32 R28, RZ, RZ, RZ ;  /* 0x000000ffff1c7224 */ /* 0x000fc600078e00ff */
[----:B------:R0:W4:Y:S01]  /*03e0*/  @!P4 LDG.E R24, desc[UR4][R20.64] ;  /* 0x000000041418c981 */ /* 0x000122000c1e1900 */
[----:B------:R-:W-:-:S03]  /*03f0*/  @!P2 IMAD.IADD R19, R3, 0x1, R29 ;  /* 0x000000010313a824 */ /* 0x000fc600078e021d */
[----:B------:R-:W1:Y:S01]  /*0400*/  LDC.64 R12, c[0x0][0x390] ;  /* 0x0000e400ff0c7b82 */ /* 0x000e620000000a00 */
[----:B------:R-:W-:-:S05]  /*0410*/  @!P2 VIADD R29, R29, 0x80 ;  /* 0x000000801d1da836 */ /* 0x000fca0000000000 */
[----:B------:R-:W-:Y:S02]  /*0420*/  ISETP.GE.U32.AND P1, PT, R29, R4, PT ;  /* 0x000000041d00720c */ /* 0x000fe40003f26070 */
[----:B0-----:R-:W0:Y:S01]  /*0430*/  LDC.64 R20, c[0x0][0x390] ;  /* 0x0000e400ff147b82 */ /* 0x001e220000000a00 */
[----:B------:R-:W-:Y:S02]  /*0440*/  IMAD.MOV.U32 R18, RZ, RZ, RZ ;  /* 0x000000ffff127224 */ /* 0x000fe400078e00ff */
[----:B--2---:R-:W-:-:S04]  /*0450*/  @!P0 IMAD.WIDE.U32 R16, R0, 0x4, R16 ;  /* 0x0000000400108825 */ /* 0x004fc800078e0010 */
[----:B------:R-:W-:Y:S01]  /*0460*/  @!P0 IMAD.WIDE.U32 R14, R0, 0x4, R14 ;  /* 0x00000004000e8825 */ /* 0x000fe200078e000e */
[----:B------:R2:W4:Y:S03]  /*0470*/  @!P0 LDG.E R18, desc[UR4][R16.64] ;  /* 0x0000000410128981 */ /* 0x000526000c1e1900 */
[----:B------:R-:W-:Y:S01]  /*0480*/  @!P1 IMAD.IADD R29, R3, 0x1, R29 ;  /* 0x00000001031d9824 */ /* 0x000fe200078e021d */
[----:B------:R0:W4:Y:S03]  /*0490*/  @!P0 LDG.E R10, desc[UR4][R14.64] ;  /* 0x000000040e0a8981 */ /* 0x000126000c1e1900 */
[----:B-1----:R-:W-:Y:S01]  /*04a0*/  @!P1 IMAD.WIDE.U32 R12, R29, 0x4, R12 ;  /* 0x000000041d0c9825 */ /* 0x002fe200078e000c */
[----:B--2---:R-:W1:Y:S04]  /*04b0*/  LDC.64 R16, c[0x0][0x398] ;  /* 0x0000e600ff107b82 */ /* 0x004e680000000a00 */
[----:B------:R2:W4:Y:S04]  /*04c0*/  @!P1 LDG.E R28, desc[UR4][R12.64] ;  /* 0x000000040c1c9981 */ /* 0x000528000c1e1900 */
[----:B0-----:R-:W0:Y:S08]  /*04d0*/  LDC.64 R14, c[0x0][0x398] ;  /* 0x0000e600ff0e7b82 */ /* 0x001e300000000a00 */
[----:B--2---:R-:W2:Y:S01]  /*04e0*/  LDC.64 R12, c[0x0][0x398] ;  /* 0x0000e600ff0c7b82 */ /* 0x004ea20000000a00 */
[----:B------:R-:W-:-:S02]  /*04f0*/  IMAD.MOV.U32 R2, RZ, RZ, RZ ;  /* 0x000000ffff027224 */ /* 0x000fc400078e00ff */
[----:B------:R-:W-:Y:S02]  /*0500*/  IMAD.MOV.U32 R0, RZ, RZ, RZ ;  /* 0x000000ffff007224 */ /* 0x000fe400078e00ff */
[----:B------:R-:W-:-:S04]  /*0510*/  @!P5 IMAD.WIDE.U32 R20, R25, 0x4, R20 ;  /* 0x000000041914d825 */ /* 0x000fc800078e0014 */
[----:B------:R-:W-:Y:S01]  /*0520*/  @!P2 IMAD.WIDE.U32 R22, R19, 0x4, R22 ;  /* 0x000000041316a825 */ /* 0x000fe200078e0016 */
[----:B------:R-:W4:Y:S04]  /*0530*/  @!P5 LDG.E R2, desc[UR4][R20.64] ;  /* 0x000000041402d981 */ /* 0x000f28000c1e1900 */
[----:B------:R-:W4:Y:S01]  /*0540*/  @!P2 LDG.E R0, desc[UR4][R22.64] ;  /* 0x000000041600a981 */ /* 0x000f22000c1e1900 */
[----:B-1----:R-:W-:-:S04]  /*0550*/  @!P1 IMAD.WIDE.U32 R16, R29, 0x4, R16 ;  /* 0x000000041d109825 */ /* 0x002fc800078e0010 */
[----:B0-----:R-:W-:-:S04]  /*0560*/  @!P2 IMAD.WIDE.U32 R14, R19, 0x4, R14 ;  /* 0x00000004130ea825 */ /* 0x001fc800078e000e */
[----:B--2---:R-:W-:-:S04]  /*0570*/  @!P5 IMAD.WIDE.U32 R12, R25, 0x4, R12 ;  /* 0x00000004190cd825 */ /* 0x004fc800078e000c */
[----:B------:R-:W-:Y:S02]  /*0580*/  HFMA2 R25, -RZ, RZ, 0, 0 ;  /* 0x00000000ff197431 */ /* 0x000fe400000001ff */
[----:B------:R-:W-:Y:S02]  /*0590*/  IMAD.MOV.U32 R29, RZ, RZ, RZ ;  /* 0x000000ffff1d7224 */ /* 0x000fe400078e00ff */
[----:B------:R-:W-:-:S04]  /*05a0*/  IMAD.MOV.U32 R19, RZ, RZ, RZ ;  /* 0x000000ffff137224 */ /* 0x000fc800078e00ff */
[----:B------:R0:W2:Y:S04]  /*05b0*/  @!P2 LDG.E R29, desc[UR4][R14.64] ;  /* 0x000000040e1da981 */ /* 0x0000a8000c1e1900 */
[----:B------:R0:W2:Y:S04]  /*05c0*/  @!P5 LDG.E R25, desc[UR4][R12.64] ;  /* 0x000000040c19d981 */ /* 0x0000a8000c1e1900 */
[----:B------:R0:W2:Y:S01]  /*05d0*/  @!P1 LDG.E R19, desc[UR4][R16.64] ;  /* 0x0000000410139981 */ /* 0x0000a2000c1e1900 */
[----:B------:R-:W-:Y:S04]  /*05e0*/  BSSY.RECONVERGENT B0, `(.L_x_15334) ;  /* 0x000004c000007945 */ /* 0x000fe80003800200 */
[----:B------:R-:W-:Y:S01]  /*05f0*/  BSSY.RELIABLE B1, `(.L_x_15335) ;  /* 0x0000044000017945 */ /* 0x000fe20003800100 */
[----:B------:R-:W-:-:S02]  /*0600*/  ISETP.NE.AND P2, PT, R11, RZ, PT ;  /* 0x000000ff0b00720c */ /* 0x000fc40003f45270 */
[----:B------:R-:W-:-:S11]  /*0610*/  ISETP.GT.AND P1, PT, R11, RZ, PT ;  /* 0x000000ff0b00720c */ /* 0x000fd60003f24270 */
[----:B------:R-:W-:Y:S02]  /*0620*/  @P2 SEL R5, RZ, 0x1, !P1 ;  /* 0x00000001ff052807 */ /* 0x000fe40004800000 */
[C---:B---3--:R-:W-:Y:S02]  /*0630*/  ISETP.NE.AND P4, PT, R26.reuse, RZ, PT ;  /* 0x000000ff1a00720c */ /* 0x048fe40003f85270 */
[C---:B-----5:R-:W-:Y:S02]  /*0640*/  ISETP.NE.AND P3, PT, R27.reuse, RZ, PT ;  /* 0x000000ff1b00720c */ /* 0x060fe40003f65270 */
[----:B------:R-:W-:Y:S02]  /*0650*/  ISETP.GT.AND P6, PT, R26, RZ, PT ;  /* 0x000000ff1a00720c */ /* 0x000fe40003fc4270 */
[----:B------:R-:W-:-:S07]  /*0660*/  ISETP.GT.AND P5, PT, R27, RZ, PT ;  /* 0x000000ff1b00720c */ /* 0x000fce0003fa4270 */
[----:B----4-:R-:W-:Y:S02]  /*0670*/  @P4 SEL R8, RZ, 0x1, !P6 ;  /* 0x00000001ff084807 */ /* 0x010fe40007000000 */
[----:B------:R-:W-:Y:S02]  /*0680*/  @P3 SEL R7, RZ, 0x1, !P5 ;  /* 0x00000001ff073807 */ /* 0x000fe40006800000 */
[----:B------:R-:W-:Y:S02]  /*0690*/  ISETP.NE.AND P0, PT, R24, RZ, PT ;  /* 0x000000ff1800720c */ /* 0x000fe40003f05270 */
[C---:B------:R-:W-:Y:S02]  /*06a0*/  ISETP.NE.AND P1, PT, R18.reuse, RZ, PT ;  /* 0x000000ff1200720c */ /* 0x040fe40003f25270 */
[----:B------:R-:W-:Y:S02]  /*06b0*/  ISETP.GT.AND P6, PT, R18, RZ, PT ;  /* 0x000000ff1200720c */ /* 0x000fe40003fc4270 */
[----:B------:R-:W-:-:S09]  /*06c0*/  ISETP.GT.AND P2, PT, R24, RZ, PT ;  /* 0x000000ff1800720c */ /* 0x000fd20003f44270 */
[----:B------:R-:W-:Y:S02]  /*06d0*/  @P1 SEL R10, RZ, 0x1, !P6 ;  /* 0x00000001ff0a1807 */ /* 0x000fe40007000000 */
[----:B------:R-:W-:Y:S02]  /*06e0*/  ISETP.GE.U32.AND P6, PT, R6, R4, PT ;  /* 0x000000040600720c */ /* 0x000fe40003fc6070 */
[C---:B------:R-:W-:Y:S02]  /*06f0*/  ISETP.NE.AND P4, PT, R28.reuse, RZ, PT ;  /* 0x000000ff1c00720c */ /* 0x040fe40003f85270 */
[----:B------:R-:W-:Y:S02]  /*0700*/  @P0 SEL R9, RZ, 0x1, !P2 ;  /* 0x00000001ff090807 */ /* 0x000fe40005000000 */
[----:B------:R-:W-:Y:S02]  /*0710*/  ISETP.GT.AND P1, PT, R28, RZ, PT ;  /* 0x000000ff1c00720c */ /* 0x000fe40003f24270 */
[----:B------:R-:W-:-:S02]  /*0720*/  ISETP.NE.AND P3, PT, R2, RZ, PT ;  /* 0x000000ff0200720c */ /* 0x000fc40003f65270 */
[----:B------:R-:W-:Y:S02]  /*0730*/  ISETP.NE.AND P5, PT, R0, RZ, PT ;  /* 0x000000ff0000720c */ /* 0x000fe40003fa5270 */
[----:B------:R-:W-:Y:S02]  /*0740*/  ISETP.GT.AND P2, PT, R2, RZ, PT ;  /* 0x000000ff0200720c */ /* 0x000fe40003f44270 */
[----:B------:R-:W-:-:S09]  /*0750*/  ISETP.GT.AND P0, PT, R0, RZ, PT ;  /* 0x000000ff0000720c */ /* 0x000fd20003f04270 */
[----:B--2---:R-:W-:Y:S02]  /*0760*/  @P5 SEL R29, RZ, 0x1, !P0 ;  /* 0x00000001ff1d5807 */ /* 0x004fe40004000000 */
[----:B------:R-:W-:Y:S02]  /*0770*/  @P3 SEL R25, RZ, 0x1, !P2 ;  /* 0x00000001ff193807 */ /* 0x000fe40005000000 */
[----:B------:R-:W-:Y:S01]  /*0780*/  @P4 SEL R19, RZ, 0x1, !P1 ;  /* 0x00000001ff134807 */ /* 0x000fe20004800000 */
[----:B0-----:R-:W-:Y:S06]  /*0790*/  @P6 BRA `(.L_x_15336) ;  /* 0x0000000000306947 */ /* 0x001fec0003800000 */
        /* <DEDUP_REMOVED lines=12> */
.L_x_15336:
[----:B------:R-:W-:-:S13]  /*0860*/  ISETP.GE.U32.AND P0, PT, R6, R4, PT ;  /* 0x000000040600720c */ /* 0x000fda0003f06070 */
[----:B------:R-:W-:Y:S05]  /*0870*/  @P0 BRA `(.L_x_15338) ;  /* 0x0000000000300947 */ /* 0x000fea0003800000 */
[----:B0-----:R-:W0:Y:S01]  /*0880*/  LDC.64 R12, c[0x0][0x388] ;  /* 0x0000e200ff0c7b82 */ /* 0x001e220000000a00 */
[----:B------:R-:W-:Y:S02]  /*0890*/  IMAD.IADD R5, R3, 0x1, R6 ;  /* 0x0000000103057824 */ /* 0x000fe400078e0206 */
[----:B------:R-:W-:Y:S02]  /*08a0*/  VIADD R6, R6, 0x80 ;  /* 0x0000008006067836 */ /* 0x000fe40000000000 */
[----:B0-----:R-:W-:-:S05]  /*08b0*/  IMAD.WIDE.U32 R12, R5, 0x4, R12 ;  /* 0x00000004050c7825 */ /* 0x001fca00078e000c */
[----:B------:R1:W-:Y:S02]  /*08c0*/  STG.E desc[UR4][R12.64], R8 ;  /* 0x000000080c007986 */ /* 0x0003e4000c101904 */
.L_x_15337:
[----:B------:R-:W-:-:S13]  /*08d0*/  ISETP.GE.U32.AND P0, PT, R6, R4, PT ;  /* 0x000000040600720c */ /* 0x000fda0003f06070 */
[----:B------:R-:W-:Y:S05]  /*08e0*/  @P0 BRA `(.L_x_15339) ;  /* 0x0000000000300947 */ /* 0x000fea0003800000 */
[----:B01----:R-:W0:Y:S01]  /*08f0*/  LDC.64 R12, c[0x0][0x388] ;  /* 0x0000e200ff0c7b82 */ /* 0x003e220000000a00 */
[----:B------:R-:W-:Y:S01]  /*0900*/  IMAD.IADD R5, R3, 0x1, R6 ;  /* 0x0000000103057824 */ /* 0x000fe200078e0206 */
[----:B------:R-:W-:-:S03]  /*0910*/  IADD3 R6, PT, PT, R6, 0x80, RZ ;  /* 0x0000008006067810 */ /* 0x000fc60007ffe0ff */
[----:B0-----:R-:W-:-:S05]  /*0920*/  IMAD.WIDE.U32 R12, R5, 0x4, R12 ;  /* 0x00000004050c7825 */ /* 0x001fca00078e000c */
[----:B------:R1:W-:Y:S02]  /*0930*/  STG.E desc[UR4][R12.64], R9 ;  /* 0x000000090c007986 */ /* 0x0003e4000c101904 */
.L_x_15338:
[----:B------:R-:W-:-:S13]  /*0940*/  ISETP.GE.U32.AND P0, PT, R6, R4, PT ;  /* 0x000000040600720c */ /* 0x000fda0003f06070 */
[----:B------:R-:W-:Y:S05]  /*0950*/  @P0 BRA `(.L_x_15340) ;  /* 0x0000000000340947 */ /* 0x000fea0003800000 */
[----:B-1----:R-:W1:Y:S01]  /*0960*/  LDC.64 R8, c[0x0][0x388] ;  /* 0x0000e200ff087b82 */ /* 0x002e620000000a00 */
[----:B------:R-:W-:Y:S02]  /*0970*/  IMAD.IADD R5, R3, 0x1, R6 ;  /* 0x0000000103057824 */ /* 0x000fe400078e0206 */
[----:B------:R-:W-:Y:S02]  /*0980*/  VIADD R6, R6, 0x80 ;  /* 0x0000008006067836 */ /* 0x000fe40000000000 */
[----:B-1----:R-:W-:-:S05]  /*0990*/  IMAD.WIDE.U32 R8, R5, 0x4, R8 ;  /* 0x0000000405087825 */ /* 0x002fca00078e0008 */
[----:B------:R2:W-:Y:S02]  /*09a0*/  STG.E desc[UR4][R8.64], R10 ;  /* 0x0000000a08007986 */ /* 0x0005e4000c101904 */
.L_x_15339:
[----:B------:R-:W-:-:S13]  /*09b0*/  ISETP.GE.U32.AND P0, PT, R6, R4, PT ;  /* 0x000000040600720c */ /* 0x000fda0003f06070 */
[----:B------:R-:W-:Y:S05]  /*09c0*/  @P0 BREAK.RELIABLE B1 ;  /* 0x0000000000010942 */ /* 0x000fea0003800100 */
[----:B------:R-:W-:Y:S05]  /*09d0*/  @P0 BRA `(.L_x_15341) ;  /* 0x0000000000300947 */ /* 0x000fea0003800000 */
[----:B-12---:R-:W1:Y:S01]  /*09e0*/  LDC.64 R8, c[0x0][0x388] ;  /* 0x0000e200ff087b82 */ /* 0x006e620000000a00 */
[----:B0-----:R-:W-:Y:S02]  /*09f0*/  IMAD.IADD R5, R3, 0x1, R6 ;  /* 0x0000000103057824 */ /* 0x001fe400078e0206 */
[----:B------:R-:W-:Y:S02]  /*0a00*/  VIADD R6, R6, 0x80 ;  /* 0x0000008006067836 */ /* 0x000fe40000000000 */
[----:B-1----:R-:W-:-:S05]  /*0a10*/  IMAD.WIDE.U32 R8, R5, 0x4, R8 ;  /* 0x0000000405087825 */ /* 0x002fca00078e0008 */
[----:B------:R2:W-:Y:S02]  /*0a20*/  STG.E desc[UR4][R8.64], R25 ;  /* 0x0000001908007986 */ /* 0x0005e4000c101904 */
.L_x_15340:
[----:B------:R-:W-:Y:S05]  /*0a30*/  BSYNC.RELIABLE B1 ;  /* 0x0000000000017941 */ /* 0x000fea0003800100 */
.L_x_15335:
[----:B------:R-:W-:-:S13]  /*0a40*/  ISETP.GE.U32.AND P0, PT, R6, R4, PT ;  /* 0x000000040600720c */ /* 0x000fda0003f06070 */
[----:B-12---:R-:W1:Y:S01]  /*0a50*/  @!P0 LDC.64 R8, c[0x0][0x388] ;  /* 0x0000e200ff088b82 */ /* 0x006e620000000a00 */
[----:B------:R-:W-:Y:S02]  /*0a60*/  @!P0 IMAD.IADD R5, R3, 0x1, R6 ;  /* 0x0000000103058824 */ /* 0x000fe400078e0206 */
[----:B------:R-:W-:Y:S02]  /*0a70*/  @!P0 VIADD R6, R6, 0x80 ;  /* 0x0000008006068836 */ /* 0x000fe40000000000 */
[----:B-1----:R-:W-:-:S05]  /*0a80*/  @!P0 IMAD.WIDE.U32 R8, R5, 0x4, R8 ;  /* 0x0000000405088825 */ /* 0x002fca00078e0008 */
[----:B------:R3:W-:Y:S02]  /*0a90*/  @!P0 STG.E desc[UR4][R8.64], R29 ;  /* 0x0000001d08008986 */ /* 0x0007e4000c101904 */
.L_x_15341:
[----:B------:R-:W-:Y:S05]  /*0aa0*/  BSYNC.RECONVERGENT B0 ;  /* 0x0000000000007941 */ /* 0x000fea0003800200 */
.L_x_15334:
        /* <DEDUP_REMOVED lines=8> */
.L_x_15333:
        /* <DEDUP_REMOVED lines=18> */
[----:B----4-:R-:W-:Y:S02]  /*0c50*/  ISETP.NE.AND P2, PT, R22, RZ, PT ;  /* 0x000000ff1600720c */ /* 0x010fe40003f45270 */
[C---:B------:R-:W-:Y:S02]  /*0c60*/  ISETP.NE.AND P1, PT, R23.reuse, RZ, PT ;  /* 0x000000ff1700720c */ /* 0x040fe40003f25270 */
[----:B--2---:R-:W-:Y:S02]  /*0c70*/  ISETP.NE.AND P5, PT, R12, RZ, PT ;  /* 0x000000ff0c00720c */ /* 0x004fe40003fa5270 */
[----:B------:R-:W-:Y:S02]  /*0c80*/  ISETP.GT.AND P0, PT, R22, RZ, PT ;  /* 0x000000ff1600720c */ /* 0x000fe40003f04270 */
[----:B------:R-:W-:Y:S02]  /*0c90*/  ISETP.GT.AND P3, PT, R23, RZ, PT ;  /* 0x000000ff1700720c */ /* 0x000fe40003f64270 */
[----:B------:R-:W-:-:S03]  /*0ca0*/  ISETP.NE.AND P4, PT, R13, RZ, PT ;  /* 0x000000ff0d00720c */ /* 0x000fc60003f85270 */
[----:B-----5:R-:W-:Y:S02]  /*0cb0*/  @P2 SEL R4, RZ, 0x1, !P0 ;  /* 0x00000001ff042807 */ /* 0x020fe40004000000 */
[----:B------:R-:W-:Y:S02]  /*0cc0*/  ISETP.NE.AND P2, PT, R14, RZ, PT ;  /* 0x000000ff0e00720c */ /* 0x000fe40003f45270 */
[----:B------:R-:W-:Y:S02]  /*0cd0*/  ISETP.GT.AND P6, PT, R12, RZ, PT ;  /* 0x000000ff0c00720c */ /* 0x000fe40003fc4270 */
[----:B------:R-:W-:Y:S02]  /*0ce0*/  @P1 SEL R5, RZ, 0x1, !P3 ;  /* 0x00000001ff051807 */ /* 0x000fe40005800000 */
[----:B------:R-:W-:Y:S02]  /*0cf0*/  ISETP.NE.AND P0, PT, R15, RZ, PT ;  /* 0x000000ff0f00720c */ /* 0x000fe40003f05270 */
[----:B------:R-:W-:-:S02]  /*0d00*/  ISETP.NE.AND P3, PT, R16, RZ, PT ;  /* 0x000000ff1000720c */ /* 0x000fc40003f65270 */
[----:B------:R-:W-:Y:S02]  /*0d10*/  ISETP.NE.AND P1, PT, R17, RZ, PT ;  /* 0x000000ff1100720c */ /* 0x000fe40003f25270 */
[----:B------:R-:W-:Y:S02]  /*0d20*/  @P5 SEL R18, RZ, 0x1, !P6 ;  /* 0x00000001ff125807 */ /* 0x000fe40007000000 */
[----:B------:R-:W-:Y:S02]  /*0d30*/  ISETP.GT.AND P6, PT, R13, RZ, PT ;  /* 0x000000ff0d00720c */ /* 0x000fe40003fc4270 */
[----:B------:R-:W-:Y:S02]  /*0d40*/  ISETP.GT.AND P5, PT, R14, RZ, PT ;  /* 0x000000ff0e00720c */ /* 0x000fe40003fa4270 */
[----:B------:R-:W-:Y:S02]  /*0d50*/  @P4 SEL R19, RZ, 0x1, !P6 ;  /* 0x00000001ff134807 */ /* 0x000fe40007000000 */
[----:B------:R-:W-:-:S02]  /*0d60*/  @P2 SEL R20, RZ, 0x1, !P5 ;  /* 0x00000001ff142807 */ /* 0x000fc40006800000 */
[----:B------:R-:W-:Y:S02]  /*0d70*/  ISETP.GT.AND P6, PT, R15, RZ, PT ;  /* 0x000000ff0f00720c */ /* 0x000fe40003fc4270 */
[----:B------:R-:W-:Y:S02]  /*0d80*/  ISETP.GT.AND P4, PT, R16, RZ, PT ;  /* 0x000000ff1000720c */ /* 0x000fe40003f84270 */
[----:B------:R-:W-:Y:S02]  /*0d90*/  ISETP.GT.AND P2, PT, R17, RZ, PT ;  /* 0x000000ff1100720c */ /* 0x000fe40003f44270 */
[----:B------:R-:W-:Y:S02]  /*0da0*/  @P0 SEL R21, RZ, 0x1, !P6 ;  /* 0x00000001ff150807 */ /* 0x000fe40007000000 */
[----:B------:R-:W-:Y:S02]  /*0db0*/  @P3 SEL R24, RZ, 0x1, !P4 ;  /* 0x00000001ff183807 */ /* 0x000fe40006000000 */
[----:B------:R-:W-:Y:S01]  /*0dc0*/  @P1 SEL R25, RZ, 0x1, !P2 ;  /* 0x00000001ff191807 */ /* 0x000fe20005000000 */
[----:B------:R-:W-:Y:S04]  /*0dd0*/  STG.E.64 desc[UR4][R2.64], R4 ;  /* 0x0000000402007986 */ /* 0x000fe8000c101b04 */
[----:B------:R-:W-:Y:S04]  /*0de0*/  STG.E.64 desc[UR4][R2.64+0x400], R18 ;  /* 0x0004001202007986 */ /* 0x000fe8000c101b04 */
[----:B------:R-:W-:Y:S04]  /*0df0*/  STG.E.64 desc[UR4][R2.64+0x800], R20 ;  /* 0x0008001402007986 */ /* 0x000fe8000c101b04 */
[----:B------:R-:W-:Y:S01]  /*0e00*/  STG.E.64 desc[UR4][R2.64+0xc00], R24 ;  /* 0x000c001802007986 */ /* 0x000fe2000c101b04 */
[----:B------:R-:W-:Y:S05]  /*0e10*/  EXIT ;  /* 0x000000000000794d */ /* 0x000fea0003800000 */
.L_x_15342:
        /* <DEDUP_REMOVED lines=14> */
.L_x_32460:


//--------------------- .text._ZN2at6native29vectorized_elementwise_kernelILi4ENS0_13BinaryFunctorIiiiZZZNS0_21heaviside_kernel_cudaERNS_18TensorIteratorBaseEENKUlvE_clEvENKUlvE1_clEvEUliiE_EESt5arrayIPcLm3EEEEviT0_T1_ --------------------------
	.section	.text._ZN2at6native29vectorized_elementwise_kernelILi4ENS0_13BinaryFunctorIiiiZZZNS0_21heaviside_kernel_cudaERNS_18TensorIteratorBaseEENKUlvE_clEvENKUlvE1_clEvEUliiE_EESt5arrayIPcLm3EEEEviT0_T1_,"ax",@progbits
	.align	128
        .global         _ZN2at6native29vectorized_elementwise_kernelILi4ENS0_13BinaryFunctorIiiiZZZNS0_21heaviside_kernel_cudaERNS_18TensorIteratorBaseEENKUlvE_clEvENKUlvE1_clEvEUliiE_EESt5arrayIPcLm3EEEEviT0_T1_
        .type           _ZN2at6native29vectorized_elementwise_kernelILi4ENS0_13BinaryFunctorIiiiZZZNS0_21heaviside_kernel_cudaERNS_18TensorIteratorBaseEENKUlvE_clEvENKUlvE1_clEvEUliiE_EESt5arrayIPcLm3EEEEviT0_T1_,@function
        .size           _ZN2at6native29vectorized_elementwise_kernelILi4ENS0_13BinaryFunctorIiiiZZZNS0_21heaviside_kernel_cudaERNS_18TensorIteratorBaseEENKUlvE_clEvENKUlvE1_clEvEUliiE_EESt5arrayIPcLm3EEEEviT0_T1_,(.L_x_32461 - _ZN2at6native29vectorized_elementwise_kernelILi4ENS0_13BinaryFunctorIiiiZZZNS0_21heaviside_kernel_cudaERNS_18TensorIteratorBaseEENKUlvE_clEvENKUlvE1_clEvEUliiE_EESt5arrayIPcLm3EEEEviT0_T1_)
        .other          _ZN2at6native29vectorized_elementwise_kernelILi4ENS0_13BinaryFunctorIiiiZZZNS0_21heaviside_kernel_cudaERNS_18TensorIteratorBaseEENKUlvE_clEvENKUlvE1_clEvEUliiE_EESt5arrayIPcLm3EEEEviT0_T1_,@"STO_CUDA_ENTRY STV_DEFAULT"
_ZN2at6native29vectorized_elementwise_kernelILi4ENS0_13BinaryFunctorIiiiZZZNS0_21heaviside_kernel_cudaERNS_18TensorIteratorBaseEENKUlvE_clEvENKUlvE1_clEvEUliiE_EESt5arrayIPcLm3EEEEviT0_T1_:
.text._ZN2at6native29vectorized_elementwise_kernelILi4ENS0_13BinaryFunctorIiiiZZZNS0_21heaviside_kernel_cudaERNS_18TensorIteratorBaseEENKUlvE_clEvENKUlvE1_clEvEUliiE_EESt5arrayIPcLm3EEEEviT0_T1_:
        /* <DEDUP_REMOVED lines=134> */
.L_x_15346:
[----:B------:R-:W-:-:S13]  /*0860*/  ISETP.GE.U32.AND P0, PT, R6, R4, PT ;  /* 0x000000040600720c */ /* 0x000fda0003f06070 */
[----:B------:R-:W-:Y:S05]  /*0870*/  @P0 BRA `(.L_x_15348) ;  /* 0x0000000000300947 */ /* 0x000fea0003800000 */
[----:B0-----:R-:W0:Y:S01]  /*0880*/  LDC.64 R12, c[0x0][0x388] ;  /* 0x0000e200ff0c7b82 */ /* 0x001e220000000a00 */
[----:B------:R-:W-:Y:S02]  /*0890*/  IMAD.IADD R5, R3, 0x1, R6 ;  /* 0x0000000103057824 */ /* 0x000fe400078e0206 */
[----:B------:R-:W-:Y:S02]  /*08a0*/  VIADD R6, R6, 0x80 ;  /* 0x0000008006067836 */ /* 0x000fe40000000000 */
[----:B0-----:R-:W-:-:S05]  /*08b0*/  IMAD.WIDE.U32 R12, R5, 0x4, R12 ;  /* 0x00000004050c7825 */ /* 0x001fca00078e000c */
[----:B------:R1:W-:Y:S02]  /*08c0*/  STG.E desc[UR4][R12.64], R8 ;  /* 0x000000080c007986 */ /* 0x0003e4000c101904 */
.L_x_15347:
[----:B------:R-:W-:-:S13]  /*08d0*/  ISETP.GE.U32.AND P0, PT, R6, R4, PT ;  /* 0x000000040600720c */ /* 0x000fda0003f06070 */
[----:B------:R-:W-:Y:S05]  /*08e0*/  @P0 BRA `(.L_x_15349) ;  /* 0x0000000000300947 */ /* 0x000fea0003800000 */
[----:B01----:R-:W0:Y:S01]  /*08f0*/  LDC.64 R12, c[0x0][0x388] ;  /* 0x0000e200ff0c7b82 */ /* 0x003e220000000a00 */
[----:B------:R-:W-:Y:S01]  /*0900*/  IMAD.IADD R5, R3, 0x1, R6 ;  /* 0x0000000103057824 */ /* 0x000fe200078e0206 */
[----:B------:R-:W-:-:S03]  /*0910*/  IADD3 R6, PT, PT, R6, 0x80, RZ ;  /* 0x0000008006067810 */ /* 0x000fc60007ffe0ff */
[----:B0-----:R-:W-:-:S05]  /*0920*/  IMAD.WIDE.U32 R12, R5, 0x4, R12 ;  /* 0x00000004050c7825 */ /* 0x001fca00078e000c */
[----:B------:R1:W-:Y:S02]  /*0930*/  STG.E desc[UR4][R12.64], R9 ;  /* 0x000000090c007986 */ /* 0x0003e4000c101904 */
.L_x_15348:
[----:B------:R-:W-:-:S13]  /*0940*/  ISETP.GE.U32.AND P0, PT, R6, R4, PT ;  /* 0x000000040600720c */ /* 0x000fda0003f06070 */
[----:B------:R-:W-:Y:S05]  /*0950*/  @P0 BRA `(.L_x_15350) ;  /* 0x0000000000340947 */ /* 0x000fea0003800000 */
[----:B-1----:R-:W1:Y:S01]  /*0960*/  LDC.64 R8, c[0x0][0x388] ;  /* 0x0000e200ff087b82 */ /* 0x002e620000000a00 */
[----:B------:R-:W-:Y:S02]  /*0970*/  IMAD.IADD R5, R3, 0x1, R6 ;  /* 0x0000000103057824 */ /* 0x000fe400078e0206 */
[----:B------:R-:W-:Y:S02]  /*0980*/  VIADD R6, R6, 0x80 ;  /* 0x0000008006067836 */ /* 0x000fe40000000000 */
[----:B-1----:R-:W-:-:S05]  /*0990*/  IMAD.WIDE.U32 R8, R5, 0x4, R8 ;  /* 0x0000000405087825 */ /* 0x002fca00078e0008 */
[----:B------:R2:W-:Y:S02]  /*09a0*/  STG.E desc[UR4][R8.64], R10 ;  /* 0x0000000a08007986 */ /* 0x0005e4000c101904 */
.L_x_15349:
        /* <DEDUP_REMOVED lines=8> */
.L_x_15350:
[----:B------:R-:W-:Y:S05]  /*0a30*/  BSYNC.RELIABLE B1 ;  /* 0x0000000000017941 */ /* 0x000fea0003800100 */
.L_x_15345:
[----:B------:R-:W-:-:S13]  /*0a40*/  ISETP.GE.U32.AND P0, PT, R6, R4, PT ;  /* 0x000000040600720c */ /* 0x000fda0003f06070 */
[----:B-12---:R-:W1:Y:S01]  /*0a50*/  @!P0 LDC.64 R8, c[0x0][0x388] ;  /* 0x0000e200ff088b82 */ /* 0x006e620000000a00 */
[----:B------:R-:W-:Y:S02]  /*0a60*/  @!P0 IMAD.IADD R5, R3, 0x1, R6 ;  /* 0x0000000103058824 */ /* 0x000fe400078e0206 */
[----:B------:R-:W-:Y:S02]  /*0a70*/  @!P0 VIADD R6, R6, 0x80 ;  /* 0x0000008006068836 */ /* 0x000fe40000000000 */
[----:B-1----:R-:W-:-:S05]  /*0a80*/  @!P0 IMAD.WIDE.U32 R8, R5, 0x4, R8 ;  /* 0x0000000405088825 */ /* 0x002fca00078e0008 */
[----:B------:R3:W-:Y:S02]  /*0a90*/  @!P0 STG.E desc[UR4][R8.64], R29 ;  /* 0x0000001d08008986 */ /* 0x0007e4000c101904 */
.L_x_15351:
[----:B------:R-:W-:Y:S05]  /*0aa0*/  BSYNC.RECONVERGENT B0 ;  /* 0x0000000000007941 */ /* 0x000fea0003800200 */
.L_x_15344:
        /* <DEDUP_REMOVED lines=8> */
.L_x_15343:
        /* <DEDUP_REMOVED lines=11> */
[----:B------:R-:W2:Y:S01]  /*0be0*/  LDG.E.128 R12, desc[UR4][R22.64+0x800] ;  /* 0x00080004160c7981 */ /* 0x000ea2000c1e1d00 */
[----:B---3--:R-:W-:-:S04]  /*0bf0*/  IMAD.WIDE.U32 R2, R3, 0x4, R24 ;  /* 0x0000000403027825 */ /* 0x008fc800078e0018 */
[----:B------:R-:W-:Y:S01]  /*0c00*/  IMAD.WIDE.U32 R2, R0, 0x10, R2 ;  /* 0x0000001000027825 */ /* 0x000fe200078e0002 */
[----:B----4-:R-:W-:Y:S02]  /*0c10*/  ISETP.NE.AND P2, PT, R16, RZ, PT ;  /* 0x000000ff1000720c */ /* 0x010fe40003f45270 */
[C---:B------:R-:W-:Y:S02]  /*0c20*/  ISETP.NE.AND P1, PT, R17.reuse, RZ, PT ;  /* 0x000000ff1100720c */ /* 0x040fe40003f25270 */
[----:B------:R-:W-:Y:S02]  /*0c30*/  ISETP.NE.AND P5, PT, R18, RZ, PT ;  /* 0x000000ff1200720c */ /* 0x000fe40003fa5270 */
[----:B------:R-:W-:Y:S02]  /*0c40*/  ISETP.GT.AND P0, PT, R16, RZ, PT ;  /* 0x000000ff1000720c */ /* 0x000fe40003f04270 */
[----:B------:R-:W-:Y:S02]  /*0c50*/  ISETP.GT.AND P3, PT, R17, RZ, PT ;  /* 0x000000ff1100720c */ /* 0x000fe40003f64270 */
[----:B------:R-:W-:-:S03]  /*0c60*/  ISETP.NE.AND P4, PT, R19, RZ, PT ;  /* 0x000000ff1300720c */ /* 0x000fc60003f85270 */
[----:B-----5:R-:W-:Y:S02]  /*0c70*/  @P2 SEL R4, RZ, 0x1, !P0 ;  /* 0x00000001ff042807 */ /* 0x020fe40004000000 */
[----:B--2---:R-:W-:Y:S02]  /*0c80*/  ISETP.NE.AND P2, PT, R8, RZ, PT ;  /* 0x000000ff0800720c */ /* 0x004fe40003f45270 */
        /* <DEDUP_REMOVED lines=16> */
[----:B------:R-:W-:Y:S04]  /*0d90*/  STG.E.128 desc[UR4][R2.64], R4 ;  /* 0x0000000402007986 */ /* 0x000fe8000c101d04 */
[----:B------:R-:W-:Y:S01]  /*0da0*/  STG.E.128 desc[UR4][R2.64+0x800], R12 ;  /* 0x0008000c02007986 */ /* 0x000fe2000c101d04 */
[----:B------:R-:W-:Y:S05]  /*0db0*/  EXIT ;  /* 0x000000000000794d */ /* 0x000fea0003800000 */
.L_x_15352:
        /* <DEDUP_REMOVED lines=12> */
.L_x_32461:


//--------------------- .text._ZN2at6native29vectorized_elementwise_kernelILi8ENS0_13BinaryFunctorIiiiZZZNS0_21heaviside_kernel_cudaERNS_18TensorIteratorBaseEENKUlvE_clEvENKUlvE1_clEvEUliiE_EESt5arrayIPcLm3EEEEviT0_T1_ --------------------------
	.section	.text._ZN2at6native29vectorized_elementwise_kernelILi8ENS0_13BinaryFunctorIiiiZZZNS0_21heaviside_kernel_cudaERNS_18TensorIteratorBaseEENKUlvE_clEvENKUlvE1_clEvEUliiE_EESt5arrayIPcLm3EEEEviT0_T1_,"ax",@progbits
	.align	128
        .global         _ZN2at6native29vectorized_elementwise_kernelILi8ENS0_13BinaryFunctorIiiiZZZNS0_21heaviside_kernel_cudaERNS_18TensorIteratorBaseEENKUlvE_clEvENKUlvE1_clEvEUliiE_EESt5arrayIPcLm3EEEEviT0_T1_
        .type           _ZN2at6native29vectorized_elementwise_kernelILi8ENS0_13BinaryFunctorIiiiZZZNS0_21heaviside_kernel_cudaERNS_18TensorIteratorBaseEENKUlvE_clEvENKUlvE1_clEvEUliiE_EESt5arrayIPcLm3EEEEviT0_T1_,@function
        .size           _ZN2at6native29vectorized_elementwise_kernelILi8ENS0_13BinaryFunctorIiiiZZZNS0_21heaviside_kernel_cudaERNS_18TensorIteratorBaseEENKUlvE_clEvENKUlvE1_clEvEUliiE_EESt5arrayIPcLm3EEEEviT0_T1_,(.L_x_32462 - _ZN2at6native29vectorized_elementwise_kernelILi8ENS0_13BinaryFunctorIiiiZZZNS0_21heaviside_kernel_cudaERNS_18TensorIteratorBaseEENKUlvE_clEvENKUlvE1_clEvEUliiE_EESt5arrayIPcLm3EEEEviT0_T1_)
        .other          _ZN2at6native29vectorized_elementwise_kernelILi8ENS0_13BinaryFunctorIiiiZZZNS0_21heaviside_kernel_cudaERNS_18TensorIteratorBaseEENKUlvE_clEvENKUlvE1_clEvEUliiE_EESt5arrayIPcLm3EEEEviT0_T1_,@"STO_CUDA_ENTRY STV_DEFAULT"
_ZN2at6native29vectorized_elementwise_kernelILi8ENS0_13BinaryFunctorIiiiZZZNS0_21heaviside_kernel_cudaERNS_18TensorIteratorBaseEENKUlvE_clEvENKUlvE1_clEvEUliiE_EESt5arrayIPcLm3EEEEviT0_T1_:
.text._ZN2at6native29vectorized_elementwise_kernelILi8ENS0_13BinaryFunctorIiiiZZZNS0_21heaviside_kernel_cudaERNS_18TensorIteratorBaseEENKUlvE_clEvENKUlvE1_clEvEUliiE_EESt5arrayIPcLm3EEEEviT0_T1_:
        /* <DEDUP_REMOVED lines=134> */
.L_x_15356:
[----:B------:R-:W-:-:S13]  /*0860*/  ISETP.GE.U32.AND P0, PT, R6, R4, PT ;  /* 0x000000040600720c */ /* 0x000fda0003f06070 */
[----:B------:R-:W-:Y:S05]  /*0870*/  @P0 BRA `(.L_x_15358) ;  /* 0x0000000000300947 */ /* 0x000fea0003800000 */
[----:B0-----:R-:W0:Y:S01]  /*0880*/  LDC.64 R12, c[0x0][0x388] ;  /* 0x0000e200ff0c7b82 */ /* 0x001e220000000a00 */
[----:B------:R-:W-:Y:S02]  /*0890*/  IMAD.IADD R5, R3, 0x1, R6 ;  /* 0x0000000103057824 */ /* 0x000fe400078e0206 */
[----:B------:R-:W-:Y:S02]  /*08a0*/  VIADD R6, R6, 0x80 ;  /* 0x0000008006067836 */ /* 0x000fe40000000000 */
[----:B0-----:R-:W-:-:S05]  /*08b0*/  IMAD.WIDE.U32 R12, R5, 0x4, R12 ;  /* 0x00000004050c7825 */ /* 0x001fca00078e000c */
[----:B------:R1:W-:Y:S02]  /*08c0*/  STG.E desc[UR4][R12.64], R8 ;  /* 0x000000080c007986 */ /* 0x0003e4000c101904 */
.L_x_15357:
[----:B------:R-:W-:-:S13]  /*08d0*/  ISETP.GE.U32.AND P0, PT, R6, R4, PT ;  /* 0x000000040600720c */ /* 0x000fda0003f06070 */
[----:B------:R-:W-:Y:S05]  /*08e0*/  @P0 BRA `(.L_x_15359) ;  /* 0x0000000000300947 */ /* 0x000fea0003800000 */
[----:B01----:R-:W0:Y:S01]  /*08f0*/  LDC.64 R12, c[0x0][0x388] ;  /* 0x0000e200ff0c7b82 */ /* 0x003e220000000a00 */
[----:B------:R-:W-:Y:S01]  /*0900*/  IMAD.IADD R5, R3, 0x1, R6 ;  /* 0x0000000103057824 */ /* 0x000fe200078e0206 */
[----:B------:R-:W-:-:S03]  /*0910*/  IADD3 R6, PT, PT, R6, 0x80, RZ ;  /* 0x0000008006067810 */ /* 0x000fc60007ffe0ff */
[----:B0-----:R-:W-:-:S05]  /*0920*/  IMAD.WIDE.U32 R12, R5, 0x4, R12 ;  /* 0x00000004050c7825 */ /* 0x001fca00078e000c */
[----:B------:R1:W-:Y:S02]  /*0930*/  STG.E desc[UR4][R12.64], R9 ;  /* 0x000000090c007986 */ /* 0x0003e4000c101904 */
.L_x_15358:
[----:B------:R-:W-:-:S13]  /*0940*/  ISETP.GE.U32.AND P0, PT, R6, R4, PT ;  /* 0x000000040600720c */ /* 0x000fda0003f06070 */
[----:B------:R-:W-:Y:S05]  /*0950*/  @P0 BRA `(.L_x_15360) ;  /* 0x0000000000340947 */ /* 0x000fea0003800000 */
[----:B-1----:R-:W1:Y:S01]  /*0960*/  LDC.64 R8, c[0x0][0x388] ;  /* 0x0000e200ff087b82 */ /* 0x002e620000000a00 */
[----:B------:R-:W-:Y:S02]  /*0970*/  IMAD.IADD R5, R3, 0x1, R6 ;  /* 0x0000000103057824 */ /* 0x000fe400078e0206 */
[----:B------:R-:W-:Y:S02]  /*0980*/  VIADD R6, R6, 0x80 ;  /* 0x0000008006067836 */ /* 0x000fe40000000000 */
[----:B-1----:R-:W-:-:S05]  /*0990*/  IMAD.WIDE.U32 R8, R5, 0x4, R8 ;  /* 0x0000000405087825 */ /* 0x002fca00078e0008 */
[----:B------:R2:W-:Y:S02]  /*09a0*/  STG.E desc[UR4][R8.64], R10 ;  /* 0x0000000a08007986 */ /* 0x0005e4000c101904 */
.L_x_15359:
        /* <DEDUP_REMOVED lines=8> */
.L_x_15360:
[----:B------:R-:W-:Y:S05]  /*0a30*/  BSYNC.RELIABLE B1 ;  /* 0x0000000000017941 */ /* 0x000fea0003800100 */
.L_x_15355:
[----:B------:R-:W-:-:S13]  /*0a40*/  ISETP.GE.U32.AND P0, PT, R6, R4, PT ;  /* 0x000000040600720c */ /* 0x000fda0003f06070 */
[----:B-12---:R-:W1:Y:S01]  /*0a50*/  @!P0 LDC.64 R8, c[0x0][0x388] ;  /* 0x0000e200ff088b82 */ /* 0x006e620000000a00 */
[----:B------:R-:W-:Y:S02]  /*0a60*/  @!P0 IMAD.IADD R5, R3, 0x1, R6 ;  /* 0x0000000103058824 */ /* 0x000fe400078e0206 */
[----:B------:R-:W-:Y:S02]  /*0a70*/  @!P0 VIADD R6, R6, 0x80 ;  /* 0x0000008006068836 */ /* 0x000fe40000000000 */
[----:B-1----:R-:W-:-:S05]  /*0a80*/  @!P0 IMAD.WIDE.U32 R8, R5, 0x4, R8 ;  /* 0x0000000405088825 */ /* 0x002fca00078e0008 */
[----:B------:R3:W-:Y:S02]  /*0a90*/  @!P0 STG.E desc[UR4][R8.64], R29 ;  /* 0x0000001d08008986 */ /* 0x0007e4000c101904 */
.L_x_15361:
[----:B------:R-:W-:Y:S05]  /*0aa0*/  BSYNC.RECONVERGENT B0 ;  /* 0x0000000000007941 */ /* 0x000fea0003800200 */
.L_x_15354:
        /* <DEDUP_REMOVED lines=8> */
.L_x_15353:
        /* <DEDUP_REMOVED lines=12> */
[----:B--2---:R-:W-:Y:S02]  /*0bf0*/  ISETP.NE.AND P2, PT, R4, RZ, PT ;  /* 0x000000ff0400720c */ /* 0x004fe40003f45270 */
[C---:B------:R-:W-:Y:S02]  /*0c00*/  ISETP.NE.AND P1, PT, R5.reuse, RZ, PT ;  /* 0x000000ff0500720c */ /* 0x040fe40003f25270 */
[----:B------:R-:W-:Y:S02]  /*0c10*/  ISETP.NE.AND P5, PT, R6, RZ, PT ;  /* 0x000000ff0600720c */ /* 0x000fe40003fa5270 */
[----:B------:R-:W-:Y:S02]  /*0c20*/  ISETP.GT.AND P0, PT, R4, RZ, PT ;  /* 0x000000ff0400720c */ /* 0x000fe40003f04270 */
[----:B------:R-:W-:Y:S02]  /*0c30*/  ISETP.GT.AND P3, PT, R5, RZ, PT ;  /* 0x000000ff0500720c */ /* 0x000fe40003f64270 */
[----:B------:R-:W-:-:S02]  /*0c40*/  ISETP.NE.AND P4, PT, R7, RZ, PT ;  /* 0x000000ff0700720c */ /* 0x000fc40003f85270 */
[----:B------:R-:W-:Y:S02]  /*0c50*/  ISETP.GT.AND P6, PT, R6, RZ, PT ;  /* 0x000000ff0600720c */ /* 0x000fe40003fc4270 */
[----:B----4-:R-:W-:Y:S02]  /*0c60*/  @P2 SEL R12, RZ, 0x1, !P0 ;  /* 0x00000001ff0c2807 */ /* 0x010fe40004000000 */
[----:B------:R-:W-:Y:S02]  /*0c70*/  ISETP.NE.AND P2, PT, R8, RZ, PT ;  /* 0x000000ff0800720c */ /* 0x000fe40003f45270 */
        /* <DEDUP_REMOVED lines=14> */
[----:B------:R-:W-:-:S05]  /*0d60*/  @P1 SEL R19, RZ, 0x1, !P2 ;  /* 0x00000001ff131807 */ /* 0x000fca0005000000 */
[----:B------:R-:W-:Y:S01]  /*0d70*/  STG.E.ENL2.256 desc[UR4][R2.64], R12, R16 ;  /* 0xf800000c0210797f */ /* 0x000fe2000f121804 */
[----:B------:R-:W-:Y:S05]  /*0d80*/  EXIT ;  /* 0x000000000000794d */ /* 0x000fea0003800000 */
.L_x_15362:
        /* <DEDUP_REMOVED lines=15> */
.L_x_32462:


//--------------------- .text._ZN2at6native18elementwise_kernelILi128ELi4EZNS0_15gpu_kernel_implINS0_13BUnaryFunctorIiiiZZZNS0_21heaviside_kernel_cudaERNS_18TensorIteratorBaseEENKUlvE_clEvENKUlvE1_clEvEUliiE_EEEEvS5_RKT_EUliE_EEviT1_ --------------------------
	.section	.text._ZN2at6native18elementwise_kernelILi128ELi4EZNS0_15gpu_kernel_implINS0_13BUnaryFunctorIiiiZZZNS0_21heaviside_kernel_cudaERNS_18TensorIteratorBaseEENKUlvE_clEvENKUlvE1_clEvEUliiE_EEEEvS5_RKT_EUliE_EEviT1_,"ax",@progbits
	.align	128
        .global         _ZN2at6native18elementwise_kernelILi128ELi4EZNS0_15gpu_kernel_implINS0_13BUnaryFunctorIiiiZZZNS0_21heaviside_kernel_cudaERNS_18TensorIteratorBaseEENKUlvE_clEvENKUlvE1_clEvEUliiE_EEEEvS5_RKT_EUliE_EEviT1_
        .type           _ZN2at6native18elementwise_kernelILi128ELi4EZNS0_15gpu_kernel_implINS0_13BUnaryFunctorIiiiZZZNS0_21heaviside_kernel_cudaERNS_18TensorIteratorBaseEENKUlvE_clEvENKUlvE1_clEvEUliiE_EEEEvS5_RKT_EUliE_EEviT1_,@function
        .size           _ZN2at6native18elementwise_kernelILi128ELi4EZNS0_15gpu_kernel_implINS0_13BUnaryFunctorIiiiZZZNS0_21heaviside_kernel_cudaERNS_18TensorIteratorBaseEENKUlvE_clEvENKUlvE1_clEvEUliiE_EEEEvS5_RKT_EUliE_EEviT1_,(.L_x_32463 - _ZN2at6native18elementwise_kernelILi128ELi4EZNS0_15gpu_kernel_implINS0_13BUnaryFunctorIiiiZZZNS0_21heaviside_kernel_cudaERNS_18TensorIteratorBaseEENKUlvE_clEvENKUlvE1_clEvEUliiE_EEEEvS5_RKT_EUliE_EEviT1_)
        .other          _ZN2at6native18elementwise_kernelILi128ELi4EZNS0_15gpu_kernel_implINS0_13BUnaryFunctorIiiiZZZNS0_21heaviside_kernel_cudaERNS_18TensorIteratorBaseEENKUlvE_clEvENKUlvE1_clEvEUliiE_EEEEvS5_RKT_EUliE_EEviT1_,@"STO_CUDA_ENTRY STV_DEFAULT"
_ZN2at6native18elementwise_kernelILi128ELi4EZNS0_15gpu_kernel_implINS0_13BUnaryFunctorIiiiZZZNS0_21heaviside_kernel_cudaERNS_18TensorIteratorBaseEENKUlvE_clEvENKUlvE1_clEvEUliiE_EEEEvS5_RKT_EUliE_EEviT1_:
.text._ZN2at6native18elementwise_kernelILi128ELi4EZNS0_15gpu_kernel_implINS0_13BUnaryFunctorIiiiZZZNS0_21heaviside_kernel_cudaERNS_18TensorIteratorBaseEENKUlvE_clEvENKUlvE1_clEvEUliiE_EEEEvS5_RKT_EUliE_EEviT1_:
        /* <DEDUP_REMOVED lines=319> */
.L_x_15365:
        /* <DEDUP_REMOVED lines=16> */
.L_x_15369:
[----:B------:R0:W5:Y:S01]  /*14f0*/  LDG.E.U8 R0, desc[UR36][R2.64] ;  /* 0x0000002402007981 */ /* 0x000162000c1e1100 */
[----:B------:R-:W-:Y:S05]  /*1500*/  BRA `(.L_x_15371) ;  /* 0x0000000c002c7947 */ /* 0x000fea0003800000 */
.L_x_15368:
        /* <DEDUP_REMOVED lines=8> */
.L_x_15373:
[----:B------:R0:W5:Y:S01]  /*1590*/  LDG.E R0, desc[UR36][R2.64] ;  /* 0x0000002402007981 */ /* 0x000162000c1e1900 */
[----:B------:R-:W-:Y:S05]  /*15a0*/  BRA `(.L_x_15371) ;  /* 0x0000000c00047947 */ /* 0x000fea0003800000 */
.L_x_15372:
[----:B------:R0:W5:Y:S01]  /*15b0*/  LDG.E.S16 R0, desc[UR36][R2.64] ;  /* 0x0000002402007981 */ /* 0x000162000c1e1700 */
[----:B------:R-:W-:Y:S05]  /*15c0*/  BRA `(.L_x_15371) ;  /* 0x0000000800fc7947 */ /* 0x000fea0003800000 */
.L_x_15367:
[----:B------:R-:W-:-:S09]  /*15d0*/  UISETP.GT.AND UP0, UPT, UR4, 0x6, UPT ;  /* 0x000000060400788c */ /* 0x000fd2000bf04270 */
[----:B------:R-:W-:Y:S05]  /*15e0*/  BRA.U UP0, `(.L_x_15374) ;  /* 0x00000001002c7547 */ /* 0x000fea000b800000 */
[----:B------:R-:W-:-:S09]  /*15f0*/  UISETP.NE.AND UP0, UPT, UR4, 0x5, UPT ;  /* 0x000000050400788c */ /* 0x000fd2000bf05270 */
[----:B------:R-:W-:Y:S05]  /*1600*/  BRA.U !UP0, `(.L_x_15375) ;  /* 0x0000000108147547 */ /* 0x000fea000b800000 */
[----:B------:R-:W-:-:S09]  /*1610*/  UISETP.NE.AND UP0, UPT, UR4, 0x6, UPT ;  /* 0x000000060400788c */ /* 0x000fd2000bf05270 */
[----:B------:R-:W-:Y:S05]  /*1620*/  BRA.U UP0, `(.L_x_15370) ;  /* 0x0000000900647547 */ /* 0x000fea000b800000 */
[----:B------:R-:W2:Y:S02]  /*1630*/  LDG.E R0, desc[UR36][R2.64] ;  /* 0x0000002402007981 */ /* 0x000ea4000c1e1900 */
[----:B--2---:R-:W0:Y:S01]  /*1640*/  F2I.FTZ.TRUNC.NTZ R0, R0 ;  /* 0x0000000000007305 */ /* 0x004e22000021f100 */
[----:B------:R-:W-:Y:S05]  /*1650*/  BRA `(.L_x_15371) ;  /* 0x0000000800d87947 */ /* 0x000fea0003800000 */
.L_x_15375:
[----:B------:R-:W2:Y:S02]  /*1660*/  LDG.E.U16 R2, desc[UR36][R2.64] ;  /* 0x0000002402027981 */ /* 0x000ea4000c1e1500 */
[----:B--2---:R-:W-:-:S06]  /*1670*/  HADD2.F32 R0, -RZ, R2.H0_H0 ;  /* 0x20000002ff007230 */ /* 0x004fcc0000004100 */
[----:B------:R-:W0:Y:S01]  /*1680*/  F2I.FTZ.TRUNC.NTZ R0, R0 ;  /* 0x0000000000007305 */ /* 0x000e22000021f100 */
[----:B------:R-:W-:Y:S05]  /*1690*/  BRA `(.L_x_15371) ;  /* 0x0000000800c87947 */ /* 0x000fea0003800000 */
.L_x_15374:
[----:B------:R-:W-:-:S09]  /*16a0*/  UISETP.NE.AND UP0, UPT, UR4, 0x7, UPT ;  /* 0x000000070400788c */ /* 0x000fd2000bf05270 */
[----:B------:R-:W-:Y:S05]  /*16b0*/  BRA.U !UP0, `(.L_x_15376) ;  /* 0x00000001082c7547 */ /* 0x000fea000b800000 */
[----:B------:R-:W-:-:S09]  /*16c0*/  UISETP.NE.AND UP0, UPT, UR4, 0x8, UPT ;  /* 0x000000080400788c */ /* 0x000fd2000bf05270 */
[----:B------:R-:W-:Y:S05]  /*16d0*/  BRA.U !UP0, `(.L_x_15377) ;  /* 0x0000000108147547 */ /* 0x000fea000b800000 */
[----:B------:R-:W-:-:S09]  /*16e0*/  UISETP.NE.AND UP0, UPT, UR4, 0x9, UPT ;  /* 0x000000090400788c */ /* 0x000fd2000bf05270 */
[----:B------:R-:W-:Y:S05]  /*16f0*/  BRA.U UP0, `(.L_x_15370) ;  /* 0x0000000900307547 */ /* 0x000fea000b800000 */
[----:B------:R-:W2:Y:S02]  /*1700*/  LDG.E R0, desc[UR36][R2.64] ;  /* 0x0000002402007981 */ /* 0x000ea4000c1e1900 */
[----:B--2---:R-:W0:Y:S01]  /*1710*/  F2I.FTZ.TRUNC.NTZ R0, R0 ;  /* 0x0000000000007305 */ /* 0x004e22000021f100 */
[----:B------:R-:W-:Y:S05]  /*1720*/  BRA `(.L_x_15371) ;  /* 0x0000000800a47947 */ /* 0x000fea0003800000 */
.L_x_15377:
[----:B------:R-:W2:Y:S02]  /*1730*/  LDG.E.U16 R2, desc[UR36][R2.64] ;  /* 0x0000002402027981 */ /* 0x000ea4000c1e1500 */
[----:B--2---:R-:W-:-:S06]  /*1740*/  HADD2.F32 R0, -RZ, R2.H0_H0 ;  /* 0x20000002ff007230 */ /* 0x004fcc0000004100 */
[----:B------:R-:W0:Y:S01]  /*1750*/  F2I.FTZ.TRUNC.NTZ R0, R0 ;  /* 0x0000000000007305 */ /* 0x000e22000021f100 */
[----:B------:R-:W-:Y:S05]  /*1760*/  BRA `(.L_x_15371) ;  /* 0x0000000800947947 */ /* 0x000fea0003800000 */
.L_x_15376:
[----:B------:R-:W2:Y:S02]  /*1770*/  LDG.E.64 R2, desc[UR36][R2.64] ;  /* 0x0000002402027981 */ /* 0x000ea4000c1e1b00 */
[----:B--2---:R0:W1:Y:S01]  /*1780*/  F2I.F64.TRUNC R0, R2 ;  /* 0x0000000200007311 */ /* 0x004062000030d100 */
[----:B------:R-:W-:Y:S05]  /*1790*/  BRA `(.L_x_15371) ;  /* 0x0000000800887947 */ /* 0x000fea0003800000 */
.L_x_15366:
        /* <DEDUP_REMOVED lines=12> */
.L_x_15380:
[----:B------:R-:W2:Y:S02]  /*1860*/  LDG.E.64 R2, desc[UR36][R2.64] ;  /* 0x0000002402027981 */ /* 0x000ea4000c1e1b00 */
[----:B--2---:R0:W1:Y:S01]  /*1870*/  F2I.F64.TRUNC R0, R2 ;  /* 0x0000000200007311 */ /* 0x004062000030d100 */
[----:B------:R-:W-:Y:S05]  /*1880*/  BRA `(.L_x_15371) ;  /* 0x00000008004c7947 */ /* 0x000fea0003800000 */
.L_x_15379:
        /* <DEDUP_REMOVED lines=26> */
.L_x_15382:
        /* <DEDUP_REMOVED lines=13> */
.L_x_15381:
[----:B------:R-:W2:Y:S02]  /*1b00*/  LDG.E.U16 R0, desc[UR36][R2.64] ;  /* 0x0000002402007981 */ /* 0x000ea4000c1e1500 */
[----:B--2---:R-:W-:-:S06]  /*1b10*/  IMAD.U32 R0, R0, 0x10000, RZ ;  /* 0x0001000000007824 */ /* 0x004fcc00078e00ff */
[----:B------:R-:W0:Y:S01]  /*1b20*/  F2I.FTZ.TRUNC.NTZ R0, R0 ;  /* 0x0000000000007305 */ /* 0x000e22000021f100 */
[----:B------:R-:W-:Y:S05]  /*1b30*/  BRA `(.L_x_15371) ;  /* 0x0000000400a07947 */ /* 0x000fea0003800000 */
.L_x_15378:
        /* <DEDUP_REMOVED lines=10> */
.L_x_15385:
        /* <DEDUP_REMOVED lines=21> */
.L_x_15389:
[----:B------:R-:W-:Y:S05]  /*1d30*/  BSYNC.RECONVERGENT B1 ;  /* 0x0000000000017941 */ /* 0x000fea0003800200 */
.L_x_15388:
[----:B------:R-:W-:Y:S02]  /*1d40*/  SHF.L.U32 R0, R0, 0x14, RZ ;  /* 0x0000001400007819 */ /* 0x000fe400000006ff */
[----:B------:R-:W-:-:S04]  /*1d50*/  LEA R2, R2, 0x3b800000, 0x17 ;  /* 0x3b80000002027811 */ /* 0x000fc800078eb8ff */
[----:B------:R-:W-:-:S07]  /*1d60*/  LOP3.LUT R0, R2, R0, R7, 0xfe, !PT ;  /* 0x0000000002007212 */ /* 0x000fce00078efe07 */
.L_x_15387:
[----:B------:R-:W-:Y:S05]  /*1d70*/  BSYNC.RECONVERGENT B0 ;  /* 0x0000000000007941 */ /* 0x000fea0003800200 */
.L_x_15386:
[----:B------:R-:W1:Y:S01]  /*1d80*/  F2I.FTZ.TRUNC.NTZ R0, R0 ;  /* 0x0000000000007305 */ /* 0x000e62000021f100 */
[----:B------:R-:W-:Y:S05]  /*1d90*/  BRA `(.L_x_15371) ;  /* 0x0000000400087947 */ /* 0x000fea0003800000 */
.L_x_15384:
        /* <DEDUP_REMOVED lines=21> */
.L_x_15393:
[----:B------:R-:W-:Y:S05]  /*1ef0*/  BSYNC.RECONVERGENT B1 ;  /* 0x0000000000017941 */ /* 0x000fea0003800200 */
.L_x_15392:
[----:B------:R-:W-:Y:S01]  /*1f00*/  IMAD.SHL.U32 R0, R0, 0x200000, RZ ;  /* 0x0020000000007824 */ /* 0x000fe200078e00ff */
[----:B------:R-:W-:-:S04]  /*1f10*/  LEA R2, R2, 0x37800000, 0x17 ;  /* 0x3780000002027811 */ /* 0x000fc800078eb8ff */
[----:B------:R-:W-:-:S07]  /*1f20*/  LOP3.LUT R0, R2, R0, R7, 0xfe, !PT ;  /* 0x0000000002007212 */ /* 0x000fce00078efe07 */
.L_x_15391:
[----:B------:R-:W-:Y:S05]  /*1f30*/  BSYNC.RECONVERGENT B0 ;  /* 0x0000000000007941 */ /* 0x000fea0003800200 */
.L_x_15390:
[----:B------:R-:W2:Y:S01]  /*1f40*/  F2I.FTZ.TRUNC.NTZ R0, R0 ;  /* 0x0000000000007305 */ /* 0x000ea2000021f100 */
[----:B------:R-:W-:Y:S05]  /*1f50*/  BRA `(.L_x_15371) ;  /* 0x0000000000987947 */ /* 0x000fea0003800000 */
.L_x_15383:
[----:B------:R-:W-:-:S09]  /*1f60*/  UISETP.NE.AND UP0, UPT, UR4, 0x1c, UPT ;  /* 0x0000001c0400788c */ /* 0x000fd2000bf05270 */
[----:B------:R-:W-:Y:S05]  /*1f70*/  BRA.U !UP0, `(.L_x_15394) ;  /* 0x00000001088c7547 */ /* 0x000fea000b800000 */
[----:B------:R-:W-:-:S09]  /*1f80*/  UISETP.NE.AND UP0, UPT, UR4, 0x1d, UPT ;  /* 0x0000001d0400788c */ /* 0x000fd2000bf05270 */
[----:B------:R-:W-:Y:S05]  /*1f90*/  BRA.U !UP0, `(.L_x_15395) ;  /* 0x00000001087c7547 */ /* 0x000fea000b800000 */
[----:B------:R-:W-:-:S09]  /*1fa0*/  UISETP.NE.AND UP0, UPT, UR4, 0x2c, UPT ;  /* 0x0000002c0400788c */ /* 0x000fd2000bf05270 */
[----:B------:R-:W-:Y:S05]  /*1fb0*/  BRA.U !UP0, `(.L_x_15396) ;  /* 0x0000000108487547 */ /* 0x000fea000b800000 */
.L_x_15370:
        /* <DEDUP_REMOVED lines=16> */
.L_x_15397:
[----:B------:R-:W-:Y:S01]  /*20c0*/  IMAD.MOV.U32 R0, RZ, RZ, RZ ;  /* 0x000000ffff007224 */ /* 0x000fe200078e00ff */
[----:B------:R-:W-:Y:S06]  /*20d0*/  BRA `(.L_x_15371) ;  /* 0x0000000000387947 */ /* 0x000fec0003800000 */
.L_x_15396:
        /* <DEDUP_REMOVED lines=8> */
.L_x_15399:
[----:B------:R-:W-:Y:S05]  /*2160*/  BSYNC.RECONVERGENT B0 ;  /* 0x0000000000007941 */ /* 0x000fea0003800200 */
.L_x_15398:
[----:B------:R-:W4:Y:S01]  /*2170*/  F2I.FTZ.TRUNC.NTZ R0, R0 ;  /* 0x0000000000007305 */ /* 0x000f22000021f100 */
[----:B------:R-:W-:Y:S05]  /*2180*/  BRA `(.L_x_15371) ;  /* 0x00000000000c7947 */ /* 0x000fea0003800000 */
.L_x_15395:
[----:B------:R0:W5:Y:S01]  /*2190*/  LDG.E R0, desc[UR36][R2.64] ;  /* 0x0000002402007981 */ /* 0x000162000c1e1900 */
[----:B------:R-:W-:Y:S05]  /*21a0*/  BRA `(.L_x_15371) ;  /* 0x0000000000047947 */ /* 0x000fea0003800000 */
.L_x_15394:
[----:B------:R3:W5:Y:S02]  /*21b0*/  LDG.E R0, desc[UR36][R2.64] ;  /* 0x0000002402007981 */ /* 0x000764000c1e1900 */
.L_x_15371:
[C---:B012-45:R-:W-:Y:S01]  /*21c0*/  ISETP.NE.AND P1, PT, R0.reuse, RZ, PT ;  /* 0x000000ff0000720c */ /* 0x077fe20003f25270 */
[----:B------:R-:W3:Y:S01]  /*21d0*/  LDCU.64 UR6, c[0x0][0x580] ;  /* 0x0000b000ff0677ac */ /* 0x000ee20008000a00 */
[----:B------:R-:W-:Y:S01]  /*21e0*/  ISETP.GT.AND P0, PT, R0, RZ, PT ;  /* 0x000000ff0000720c */ /* 0x000fe20003f04270 */
[----:B------:R-:W-:-:S03]  /*21f0*/  UPRMT UR4, UR41, 0x9910, URZ ;  /* 0x0000991029047896 */ /* 0x000fc600080000ff */
[----:B------:R-:W-:Y:S01]  /*2200*/  SEL R4, RZ, 0x1, !P0 ;  /* 0x00000001ff047807 */ /* 0x000fe20004000000 */
[----:B------:R-:W-:-:S06]  /*2210*/  UISETP.GT.AND UP0, UPT, UR4, 0x9, UPT ;  /* 0x000000090400788c */ /* 0x000fcc000bf04270 */
[----:B------:R-:W0:Y:S01]  /*2220*/  @!P1 LDC R4, c[0x0][0x594] ;  /* 0x00016500ff049b82 */ /* 0x000e220000000800 */
[----:B---3--:R-:W-:-:S05]  /*2230*/  IADD3 R2, P0, PT, R16, UR6, RZ ;  /* 0x0000000610027c10 */ /* 0x008fca000ff1e0ff */
        /* <DEDUP_REMOVED lines=10> */
[----:B0-----:R4:W-:Y:S01]  /*22e0*/  STG.E.U8 desc[UR36][R2.64], R4 ;  /* 0x0000000402007986 */ /* 0x0019e2000c101124 */
[----:B------:R-:W-:Y:S05]  /*22f0*/  BRA `(.L_x_15405) ;  /* 0x0000000c00447947 */ /* 0x000fea0003800000 */
.L_x_15403:
[----:B0-----:R3:W-:Y:S01]  /*2300*/  STG.E.U8 desc[UR36][R2.64], R4 ;  /* 0x0000000402007986 */ /* 0x0017e2000c101124 */
[----:B------:R-:W-:Y:S05]  /*2310*/  BRA `(.L_x_15405) ;  /* 0x0000000c003c7947 */ /* 0x000fea0003800000 */
.L_x_15402:
[----:B------:R-:W-:-:S09]  /*2320*/  UISETP.NE.AND UP0, UPT, UR4, 0x2, UPT ;  /* 0x000000020400788c */ /* 0x000fd2000bf05270 */
[----:B------:R-:W-:Y:S05]  /*2330*/  BRA.U !UP0, `(.L_x_15406) ;  /* 0x0000000108247547 */ /* 0x000fea000b800000 */
[----:B------:R-:W-:-:S09]  /*2340*/  UISETP.NE.AND UP0, UPT, UR4, 0x3, UPT ;  /* 0x000000030400788c */ /* 0x000fd2000bf05270 */
[----:B------:R-:W-:Y:S05]  /*2350*/  BRA.U !UP0, `(.L_x_15407) ;  /* 0x0000000108147547 */ /* 0x000fea000b800000 */
[----:B------:R-:W-:-:S09]  /*2360*/  UISETP.NE.AND UP0, UPT, UR4, 0x4, UPT ;  /* 0x000000040400788c */ /* 0x000fd2000bf05270 */
[----:B------:R-:W-:Y:S05]  /*2370*/  BRA.U UP0, `(.L_x_15404) ;  /* 0x0000000900907547 */ /* 0x000fea000b800000 */
[----:B0-----:R-:W-:-:S05]  /*2380*/  SHF.R.S32.HI R5, RZ, 0x1f, R4 ;  /* 0x0000001fff057819 */ /* 0x001fca0000011404 */
[----:B------:R0:W-:Y:S01]  /*2390*/  STG.E.64 desc[UR36][R2.64], R4 ;  /* 0x0000000402007986 */ /* 0x0001e2000c101b24 */
[----:B------:R-:W-:Y:S05]  /*23a0*/  BRA `(.L_x_15405) ;  /* 0x0000000c00187947 */ /* 0x000fea0003800000 */
.L_x_15407:
[----:B0-----:R1:W-:Y:S01]  /*23b0*/  STG.E desc[UR36][R2.64], R4 ;  /* 0x0000000402007986 */ /* 0x0013e2000c101924 */
[----:B------:R-:W-:Y:S05]  /*23c0*/  BRA `(.L_x_15405) ;  /* 0x0000000c00107947 */ /* 0x000fea0003800000 */
.L_x_15406:
[----:B0-----:R2:W-:Y:S01]  /*23d0*/  STG.E.U16 desc[UR36][R2.64], R4 ;  /* 0x0000000402007986 */ /* 0x0015e2000c101524 */
[----:B------:R-:W-:Y:S05]  /*23e0*/  BRA `(.L_x_15405) ;  /* 0x0000000c00087947 */ /* 0x000fea0003800000 */
.L_x_15401:
[----:B------:R-:W-:-:S09]  /*23f0*/  UISETP.GT.AND UP0, UPT, UR4, 0x6, UPT ;  /* 0x000000060400788c */ /* 0x000fd2000bf04270 */
[----:B------:R-:W-:Y:S05]  /*2400*/  BRA.U UP0, `(.L_x_15408) ;  /* 0x00000001002c7547 */ /* 0x000fea000b800000 */
[----:B------:R-:W-:-:S09]  /*2410*/  UISETP.NE.AND UP0, UPT, UR4, 0x5, UPT ;  /* 0x000000050400788c */ /* 0x000fd2000bf05270 */
[----:B------:R-:W-:Y:S05]  /*2420*/  BRA.U !UP0, `(.L_x_15409) ;  /* 0x0000000108147547 */ /* 0x000fea000b800000 */
[----:B------:R-:W-:-:S09]  /*2430*/  UISETP.NE.AND UP0, UPT, UR4, 0x6, UPT ;  /* 0x000000060400788c */ /* 0x000fd2000bf05270 */
[----:B------:R-:W-:Y:S05]  /*2440*/  BRA.U UP0, `(.L_x_15404) ;  /* 0x00000009005c7547 */ /* 0x000fea000b800000 */
[----:B0-----:R-:W-:-:S05]  /*2450*/  I2FP.F32.S32 R5, R4 ;  /* 0x0000000400057245 */ /* 0x001fca0000201400 */
[----:B------:R0:W-:Y:S01]  /*2460*/  STG.E desc[UR36][R2.64], R5 ;  /* 0x0000000502007986 */ /* 0x0001e2000c101924 */
[----:B------:R-:W-:Y:S05]  /*2470*/  BRA `(.L_x_15405) ;  /* 0x0000000800e47947 */ /* 0x000fea0003800000 */
.L_x_15409:
[----:B0-----:R-:W-:-:S04]  /*2480*/  I2FP.F32.S32 R0, R4 ;  /* 0x0000000400007245 */ /* 0x001fc80000201400 */
[----:B------:R-:W-:-:S05]  /*2490*/  F2FP.F16.F32.PACK_AB R0, RZ, R0 ;  /* 0x00000000ff00723e */ /* 0x000fca00000000ff */
[----:B------:R0:W-:Y:S01]  /*24a0*/  STG.E.U16 desc[UR36][R2.64], R0 ;  /* 0x0000000002007986 */ /* 0x0001e2000c101524 */
[----:B------:R-:W-:Y:S05]  /*24b0*/  BRA `(.L_x_15405) ;  /* 0x0000000800d47947 */ /* 0x000fea0003800000 */
.L_x_15408:
[----:B------:R-:W-:-:S09]  /*24c0*/  UISETP.NE.AND UP0, UPT, UR4, 0x7, UPT ;  /* 0x000000070400788c */ /* 0x000fd2000bf05270 */
[----:B------:R-:W-:Y:S05]  /*24d0*/  BRA.U !UP0, `(.L_x_15410) ;  /* 0x0000000108347547 */ /* 0x000fea000b800000 */
[----:B------:R-:W-:-:S09]  /*24e0*/  UISETP.NE.AND UP0, UPT, UR4, 0x8, UPT ;  /* 0x000000080400788c */ /* 0x000fd2000bf05270 */
[----:B------:R-:W-:Y:S05]  /*24f0*/  BRA.U !UP0, `(.L_x_15411) ;  /* 0x0000000108187547 */ /* 0x000fea000b800000 */
[----:B------:R-:W-:-:S09]  /*2500*/  UISETP.NE.AND UP0, UPT, UR4, 0x9, UPT ;  /* 0x000000090400788c */ /* 0x000fd2000bf05270 */
[----:B------:R-:W-:Y:S05]  /*2510*/  BRA.U UP0, `(.L_x_15404) ;  /* 0x0000000900287547 */ /* 0x000fea000b800000 */
[----:B------:R-:W-:Y:S01]  /*2520*/  HFMA2 R5, -RZ, RZ, 0, 0 ;  /* 0x00000000ff057431 */ /* 0x000fe200000001ff */
[----:B0-----:R-:W-:-:S05]  /*2530*/  I2FP.F32.S32 R4, R4 ;  /* 0x0000000400047245 */ /* 0x001fca0000201400 */
[----:B------:R0:W-:Y:S01]  /*2540*/  STG.E.64 desc[UR36][R2.64], R4 ;  /* 0x0000000402007986 */ /* 0x0001e2000c101b24 */
[----:B------:R-:W-:Y:S05]  /*2550*/  BRA `(.L_x_15405) ;  /* 0x0000000800ac7947 */ /* 0x000fea0003800000 */
.L_x_15411:
[----:B0-----:R-:W-:-:S04]  /*2560*/  I2FP.F32.S32 R4, R4 ;  /* 0x0000000400047245 */ /* 0x001fc80000201400 */
[----:B------:R-:W-:-:S04]  /*2570*/  F2FP.F16.F32.PACK_AB R5, RZ, R4 ;  /* 0x00000004ff05723e */ /* 0x000fc800000000ff */
[----:B------:R-:W-:-:S05]  /*2580*/  PRMT R5, R5, 0x5410, RZ ;  /* 0x0000541005057816 */ /* 0x000fca00000000ff */
[----:B------:R0:W-:Y:S01]  /*2590*/  STG.E desc[UR36][R2.64], R5 ;  /* 0x0000000502007986 */ /* 0x0001e2000c101924 */
[----:B------:R-:W-:Y:S05]  /*25a0*/  BRA `(.L_x_15405) ;  /* 0x0000000800987947 */ /* 0x000fea0003800000 */
.L_x_15410:
[----:B0-----:R-:W0:Y:S02]  /*25b0*/  I2F.F64 R4, R4 ;  /* 0x0000000400047312 */ /* 0x001e240000201c00 */
[----:B0-----:R0:W-:Y:S01]  /*25c0*/  STG.E.64 desc[UR36][R2.64], R4 ;  /* 0x0000000402007986 */ /* 0x0011e2000c101b24 */
[----:B------:R-:W-:Y:S05]  /*25d0*/  BRA `(.L_x_15405) ;  /* 0x00000008008c7947 */ /* 0x000fea0003800000 */
.L_x_15400:
        /* <DEDUP_REMOVED lines=8> */
[----:B0-----:R-:W-:-:S04]  /*2660*/  ISETP.NE.AND P0, PT, R4, RZ, PT ;  /* 0x000000ff0400720c */ /* 0x001fc80003f05270 */
[----:B------:R-:W-:-:S05]  /*2670*/  SEL R5, RZ, 0x1, !P0 ;  /* 0x00000001ff057807 */ /* 0x000fca0004000000 */
[----:B------:R0:W-:Y:S01]  /*2680*/  STG.E.U8 desc[UR36][R2.64], R5 ;  /* 0x0000000502007986 */ /* 0x0001e2000c101124 */
[----:B------:R-:W-:Y:S05]  /*2690*/  BRA `(.L_x_15405) ;  /* 0x00000008005c7947 */ /* 0x000fea0003800000 */
.L_x_15414:
[----:B0-----:R-:W0:Y:S01]  /*26a0*/  I2F.F64 R4, R4 ;  /* 0x0000000400047312 */ /* 0x001e220000201c00 */
[----:B------:R-:W-:-:S05]  /*26b0*/  CS2R R6, SRZ ;  /* 0x0000000000067805 */ /* 0x000fca000001ff00 */
[----:B0-----:R0:W-:Y:S01]  /*26c0*/  STG.E.128 desc[UR36][R2.64], R4 ;  /* 0x0000000402007986 */ /* 0x0011e2000c101d24 */
[----:B------:R-:W-:Y:S05]  /*26d0*/  BRA `(.L_x_15405) ;  /* 0x00000008004c7947 */ /* 0x000fea0003800000 */
.L_x_15413:
[----:B------:R-:W-:-:S09]  /*26e0*/  UISETP.NE.AND UP0, UPT, UR4, 0xf, UPT ;  /* 0x0000000f0400788c */ /* 0x000fd2000bf05270 */
[----:B------:R-:W-:Y:S05]  /*26f0*/  BRA.U !UP0, `(.L_x_15415) ;  /* 0x0000000108a07547 */ /* 0x000fea000b800000 */
[----:B------:R-:W-:-:S09]  /*2700*/  UISETP.NE.AND UP0, UPT, UR4, 0x17, UPT ;  /* 0x000000170400788c */ /* 0x000fd2000bf05270 */
[----:B------:R-:W-:Y:S05]  /*2710*/  BRA.U !UP0, `(.L_x_15416) ;  /* 0x00000001084c7547 */ /* 0x000fea000b800000 */
[----:B------:R-:W-:-:S09]  /*2720*/  UISETP.NE.AND UP0, UPT, UR4, 0x18, UPT ;  /* 0x000000180400788c */ /* 0x000fd2000bf05270 */
[----:B------:R-:W-:Y:S05]  /*2730*/  BRA.U UP0, `(.L_x_15404) ;  /* 0x0000000500a07547 */ /* 0x000fea000b800000 */
[----:B0-----:R-:W-:Y:S01]  /*2740*/  I2FP.F32.S32 R7, R4 ;  /* 0x0000000400077245 */ /* 0x001fe20000201400 */
        /* <DEDUP_REMOVED lines=12> */
.L_x_15418:
[----:B------:R-:W-:Y:S05]  /*2810*/  BSYNC.RECONVERGENT B0 ;  /* 0x0000000000007941 */ /* 0x000fea0003800200 */
.L_x_15417:
[----:B------:R-:W-:-:S05]  /*2820*/  LOP3.LUT R5, R0, 0x80, R5, 0xf8, !PT ;  /* 0x0000008000057812 */ /* 0x000fca00078ef805 */
[----:B------:R0:W-:Y:S01]  /*2830*/  STG.E.U8 desc[UR36][R2.64], R5 ;  /* 0x0000000502007986 */ /* 0x0001e2000c101124 */
[----:B------:R-:W-:Y:S05]  /*2840*/  BRA `(.L_x_15405) ;  /* 0x0000000400f07947 */ /* 0x000fea0003800000 */
.L_x_15416:
[----:B0-----:R-:W-:Y:S01]  /*2850*/  I2FP.F32.S32 R7, R4 ;  /* 0x0000000400077245 */ /* 0x001fe20000201400 */
        /* <DEDUP_REMOVED lines=14> */
.L_x_15420:
[----:B------:R-:W-:Y:S05]  /*2940*/  BSYNC.RECONVERGENT B0 ;  /* 0x0000000000007941 */ /* 0x000fea0003800200 */
.L_x_15419:
[----:B------:R-:W-:-:S05]  /*2950*/  LOP3.LUT R5, R0, 0x80, R5, 0xf8, !PT ;  /* 0x0000008000057812 */ /* 0x000fca00078ef805 */
[----:B------:R0:W-:Y:S01]  /*2960*/  STG.E.U8 desc[UR36][R2.64], R5 ;  /* 0x0000000502007986 */ /* 0x0001e2000c101124 */
[----:B------:R-:W-:Y:S05]  /*2970*/  BRA `(.L_x_15405) ;  /* 0x0000000400a47947 */ /* 0x000fea0003800000 */
.L_x_15415:
[----:B0-----:R-:W-:-:S04]  /*2980*/  I2FP.F32.S32 R0, R4 ;  /* 0x0000000400007245 */ /* 0x001fc80000201400 */
[----:B------:R-:W-:-:S05]  /*2990*/  F2FP.BF16.F32.PACK_AB R0, RZ, R0 ;  /* 0x00000000ff00723e */ /* 0x000fca00000010ff */
[----:B------:R0:W-:Y:S01]  /*29a0*/  STG.E.U16 desc[UR36][R2.64], R0 ;  /* 0x0000000002007986 */ /* 0x0001e2000c101524 */
[----:B------:R-:W-:Y:S05]  /*29b0*/  BRA `(.L_x_15405) ;  /* 0x0000000400947947 */ /* 0x000fea0003800000 */
.L_x_15412:
        /* <DEDUP_REMOVED lines=8> */
[----:B0-----:R0:W-:Y:S01]  /*2a40*/  STG.E.U16 desc[UR36][R2.64], R4 ;  /* 0x0000000402007986 */ /* 0x0011e2000c101524 */
[----:B------:R-:W-:Y:S05]  /*2a50*/  BRA `(.L_x_15405) ;  /* 0x00000004006c7947 */ /* 0x000fea0003800000 */
.L_x_15423:
[----:B0-----:R-:W-:Y:S01]  /*2a60*/  I2FP.F32.S32 R5, R4 ;  /* 0x0000000400057245 */ /* 0x001fe20000201400 */
        /* <DEDUP_REMOVED lines=12> */
.L_x_15426:
[----:B------:R-:W-:-:S04]  /*2b30*/  SHF.R.U32.HI R0, RZ, 0x14, R5 ;  /* 0x00000014ff007819 */ /* 0x000fc80000011605 */
[----:B------:R-:W-:-:S04]  /*2b40*/  LOP3.LUT R0, R0, 0x1, RZ, 0xc0, !PT ;  /* 0x0000000100007812 */ /* 0x000fc800078ec0ff */
[----:B------:R-:W-:-:S04]  /*2b50*/  IADD3 R0, PT, PT, R5, 0x487ffff, R0 ;  /* 0x0487ffff05007810 */ /* 0x000fc80007ffe000 */
[----:B------:R-:W-:-:S04]  /*2b60*/  SHF.R.U32.HI R0, RZ, 0x14, R0 ;  /* 0x00000014ff007819 */ /* 0x000fc80000011600 */
[----:B------:R-:W-:-:S07]  /*2b70*/  LOP3.LUT R4, R0, 0xff, RZ, 0xc0, !PT ;  /* 0x000000ff00047812 */ /* 0x000fce00078ec0ff */
.L_x_15427:
[----:B------:R-:W-:-:S04]  /*2b80*/  SHF.R.U32.HI R5, RZ, 0x18, R5 ;  /* 0x00000018ff057819 */ /* 0x000fc80000011605 */
[----:B------:R-:W-:-:S04]  /*2b90*/  LOP3.LUT R4, R4, 0x80, R5, 0xf8, !PT ;  /* 0x0000008004047812 */ /* 0x000fc800078ef805 */
[----:B------:R-:W-:-:S07]  /*2ba0*/  PRMT R0, R4, 0x7610, R0 ;  /* 0x0000761004007816 */ /* 0x000fce0000000000 */
.L_x_15425:
[----:B------:R-:W-:Y:S05]  /*2bb0*/  BSYNC.RECONVERGENT B0 ;  /* 0x0000000000007941 */ /* 0x000fea0003800200 */
.L_x_15424:
[----:B------:R0:W-:Y:S01]  /*2bc0*/  STG.E.U8 desc[UR36][R2.64], R0 ;  /* 0x0000000002007986 */ /* 0x0001e2000c101124 */
[----:B------:R-:W-:Y:S05]  /*2bd0*/  BRA `(.L_x_15405) ;  /* 0x00000004000c7947 */ /* 0x000fea0003800000 */
.L_x_15422:
[----:B0-----:R-:W-:Y:S01]  /*2be0*/  I2FP.F32.S32 R5, R4 ;  /* 0x0000000400057245 */ /* 0x001fe20000201400 */
        /* <DEDUP_REMOVED lines=12> */
.L_x_15430:
[----:B------:R-:W-:-:S04]  /*2cb0*/  SHF.R.U32.HI R0, RZ, 0x15, R5 ;  /* 0x00000015ff007819 */ /* 0x000fc80000011605 */
[----:B------:R-:W-:-:S04]  /*2cc0*/  LOP3.LUT R0, R0, 0x1, RZ, 0xc0, !PT ;  /* 0x0000000100007812 */ /* 0x000fc800078ec0ff */
[----:B------:R-:W-:-:S04]  /*2cd0*/  IADD3 R0, PT, PT, R5, 0x88fffff, R0 ;  /* 0x088fffff05007810 */ /* 0x000fc80007ffe000 */
[----:B------:R-:W-:-:S04]  /*2ce0*/  SHF.R.U32.HI R0, RZ, 0x15, R0 ;  /* 0x00000015ff007819 */ /* 0x000fc80000011600 */
[----:B------:R-:W-:-:S07]  /*2cf0*/  LOP3.LUT R4, R0, 0xff, RZ, 0xc0, !PT ;  /* 0x000000ff00047812 */ /* 0x000fce00078ec0ff */
.L_x_15431:
[----:B------:R-:W-:-:S04]  /*2d00*/  SHF.R.U32.HI R5, RZ, 0x18, R5 ;  /* 0x00000018ff057819 */ /* 0x000fc80000011605 */
[----:B------:R-:W-:-:S04]  /*2d10*/  LOP3.LUT R4, R4, 0x80, R5, 0xf8, !PT ;  /* 0x0000008004047812 */ /* 0x000fc800078ef805 */
[----:B------:R-:W-:-:S07]  /*2d20*/  PRMT R0, R4, 0x7610, R0 ;  /* 0x0000761004007816 */ /* 0x000fce0000000000 */
.L_x_15429:
[----:B------:R-:W-:Y:S05]  /*2d30*/  BSYNC.RECONVERGENT B0 ;  /* 0x0000000000007941 */ /* 0x000fea0003800200 */
.L_x_15428:
[----:B------:R0:W-:Y:S01]  /*2d40*/  STG.E.U8 desc[UR36][R2.64], R0 ;  /* 0x0000000002007986 */ /* 0x0001e2000c101124 */
[----:B------:R-:W-:Y:S05]  /*2d50*/  BRA `(.L_x_15405) ;  /* 0x0000000000ac7947 */ /* 0x000fea0003800000 */
.L_x_15421:
[----:B------:R-:W-:-:S09]  /*2d60*/  UISETP.NE.AND UP0, UPT, UR4, 0x1c, UPT ;  /* 0x0000001c0400788c */ /* 0x000fd2000bf05270 */
[----:B------:R-:W-:Y:S05]  /*2d70*/  BRA.U !UP0, `(.L_x_15432) ;  /* 0x0000000108a07547 */ /* 0x000fea000b800000 */
[----:B------:R-:W-:-:S09]  /*2d80*/  UISETP.NE.AND UP0, UPT, UR4, 0x1d, UPT ;  /* 0x0000001d0400788c */ /* 0x000fd2000bf05270 */
[----:B------:R-:W-:Y:S05]  /*2d90*/  BRA.U !UP0, `(.L_x_15433) ;  /* 0x00000001088c7547 */ /* 0x000fea000b800000 */
[----:B------:R-:W-:-:S09]  /*2da0*/  UISETP.NE.AND UP0, UPT, UR4, 0x2c, UPT ;  /* 0x0000002c0400788c */ /* 0x000fd2000bf05270 */
[----:B------:R-:W-:Y:S05]  /*2db0*/  BRA.U !UP0, `(.L_x_15434) ;  /* 0x0000000108447547 */ /* 0x000fea000b800000 */
.L_x_15404:
        /* <DEDUP_REMOVED lines=16> */
.L_x_15435:
[----:B------:R-:W-:Y:S05]  /*2ec0*/  BRA `(.L_x_15405) ;  /* 0x0000000000507947 */ /* 0x000fea0003800000 */
.L_x_15434:
[----:B0-----:R-:W-:-:S04]  /*2ed0*/  I2FP.F32.S32 R5, R4 ;  /* 0x0000000400057245 */ /* 0x001fc80000201400 */
        /* <DEDUP_REMOVED lines=15> */
.L_x_15433:
[----:B0-----:R-:W-:-:S05]  /*2fd0*/  SHF.R.S32.HI R5, RZ, 0x1f, R4 ;  /* 0x0000001fff057819 */ /* 0x001fca0000011404 */
[----:B------:R0:W-:Y:S01]  /*2fe0*/  STG.E.64 desc[UR36][R2.64], R4 ;  /* 0x0000000402007986 */ /* 0x0001e2000c101b24 */
[----:B------:R-:W-:Y:S05]  /*2ff0*/  BRA `(.L_x_15405) ;  /* 0x0000000000047947 */ /* 0x000fea0003800000 */
.L_x_15432:
[----:B0-----:R0:W-:Y:S02]  /*3000*/  STG.E desc[UR36][R2.64], R4 ;  /* 0x0000000402007986 */ /* 0x0011e4000c101924 */
.L_x_15405:
[----:B------:R-:W-:-:S07]  /*3010*/  VIADD R17, R17, 0x80 ;  /* 0x0000008011117836 */ /* 0x000fce0000000000 */
.L_x_15364:
[----:B------:R-:W-:Y:S05]  /*3020*/  BSYNC.RECONVERGENT B6 ;  /* 0x0000000000067941 */ /* 0x000fea0003800200 */
.L_x_15363:
        /* <DEDUP_REMOVED lines=307> */
.L_x_15438:
        /* <DEDUP_REMOVED lines=16> */
.L_x_15442:
[----:B------:R1:W5:Y:S01]  /*4460*/  LDG.E.U8 R0, desc[UR36][R2.64] ;  /* 0x0000002402007981 */ /* 0x000362000c1e1100 */
[----:B------:R-:W-:Y:S05]  /*4470*/  BRA `(.L_x_15444) ;  /* 0x0000000c002c7947 */ /* 0x000fea0003800000 */
.L_x_15441:
        /* <DEDUP_REMOVED lines=8> */
.L_x_15446:
[----:B------:R3:W5:Y:S01]  /*4500*/  LDG.E R0, desc[UR36][R2.64] ;  /* 0x0000002402007981 */ /* 0x000762000c1e1900 */
[----:B------:R-:W-:Y:S05]  /*4510*/  BRA `(.L_x_15444) ;  /* 0x0000000c00047947 */ /* 0x000fea0003800000 */
.L_x_15445:
[----:B------:R2:W5:Y:S01]  /*4520*/  LDG.E.S16 R0, desc[UR36][R2.64] ;  /* 0x0000002402007981 */ /* 0x000562000c1e1700 */
[----:B------:R-:W-:Y:S05]  /*4530*/  BRA `(.L_x_15444) ;  /* 0x0000000800fc7947 */ /* 0x000fea0003800000 */
.L_x_15440:
        /* <DEDUP_REMOVED lines=9> */
.L_x_15448:
[----:B------:R-:W2:Y:S02]  /*45d0*/  LDG.E.U16 R2, desc[UR36][R2.64] ;  /* 0x0000002402027981 */ /* 0x000ea4000c1e1500 */
[----:B--2---:R-:W-:-:S06]  /*45e0*/  HADD2.F32 R0, -RZ, R2.H0_H0 ;  /* 0x20000002ff007230 */ /* 0x004fcc0000004100 */
[----:B------:R-:W0:Y:S01]  /*45f0*/  F2I.FTZ.TRUNC.NTZ R0, R0 ;  /* 0x0000000000007305 */ /* 0x000e22000021f100 */
[----:B------:R-:W-:Y:S05]  /*4600*/  BRA `(.L_x_15444) ;  /* 0x0000000800c87947 */ /* 0x000fea0003800000 */
.L_x_15447:
        /* <DEDUP_REMOVED lines=9> */
.L_x_15450:
[----:B------:R-:W2:Y:S02]  /*46a0*/  LDG.E.U16 R2, desc[UR36][R2.64] ;  /* 0x0000002402027981 */ /* 0x000ea4000c1e1500 */
[----:B--2---:R-:W-:-:S06]  /*46b0*/  HADD2.F32 R0, -RZ, R2.H0_H0 ;  /* 0x20000002ff007230 */ /* 0x004fcc0000004100 */
[----:B------:R-:W0:Y:S01]  /*46c0*/  F2I.FTZ.TRUNC.NTZ R0, R0 ;  /* 0x0000000000007305 */ /* 0x000e22000021f100 */
[----:B------:R-:W-:Y:S05]  /*46d0*/  BRA `(.L_x_15444) ;  /* 0x0000000800947947 */ /* 0x000fea0003800000 */
.L_x_15449:
[----:B------:R-:W2:Y:S02]  /*46e0*/  LDG.E.64 R2, desc[UR36][R2.64] ;  /* 0x0000002402027981 */ /* 0x000ea4000c1e1b00 */
[----:B--2---:R0:W1:Y:S01]  /*46f0*/  F2I.F64.TRUNC R0, R2 ;  /* 0x0000000200007311 */ /* 0x004062000030d100 */
[----:B------:R-:W-:Y:S05]  /*4700*/  BRA `(.L_x_15444) ;  /* 0x0000000800887947 */ /* 0x000fea0003800000 */
.L_x_15439:
        /* <DEDUP_REMOVED lines=12> */
.L_x_15453:
[----:B------:R-:W2:Y:S02]  /*47d0*/  LDG.E.64 R2, desc[UR36][R2.64] ;  /* 0x0000002402027981 */ /* 0x000ea4000c1e1b00 */
[----:B--2---:R0:W1:Y:S01]  /*47e0*/  F2I.F64.TRUNC R0, R2 ;  /* 0x0000000200007311 */ /* 0x004062000030d100 */
[----:B------:R-:W-:Y:S05]  /*47f0*/  BRA `(.L_x_15444) ;  /* 0x00000008004c7947 */ /* 0x000fea0003800000 */
.L_x_15452:
        /* <DEDUP_REMOVED lines=26> */
.L_x_15455:
        /* <DEDUP_REMOVED lines=13> */
.L_x_15454:
[----:B------:R-:W2:Y:S02]  /*4a70*/  LDG.E.U16 R0, desc[UR36][R2.64] ;  /* 0x0000002402007981 */ /* 0x000ea4000c1e1500 */
[----:B--2---:R-:W-:-:S06]  /*4a80*/  IMAD.U32 R0, R0, 0x10000, RZ ;  /* 0x0001000000007824 */ /* 0x004fcc00078e00ff */
[----:B------:R-:W0:Y:S01]  /*4a90*/  F2I.FTZ.TRUNC.NTZ R0, R0 ;  /* 0x0000000000007305 */ /* 0x000e22000021f100 */
[----:B------:R-:W-:Y:S05]  /*4aa0*/  BRA `(.L_x_15444) ;  /* 0x0000000400a07947 */ /* 0x000fea0003800000 */
.L_x_15451:
        /* <DEDUP_REMOVED lines=10> */
.L_x_15458:
        /* <DEDUP_REMOVED lines=21> */
.L_x_15462:
[----:B------:R-:W-:Y:S05]  /*4ca0*/  BSYNC.RECONVERGENT B1 ;  /* 0x0000000000017941 */ /* 0x000fea0003800200 */
.L_x_15461:
[----:B------:R-:W-:Y:S02]  /*4cb0*/  SHF.L.U32 R0, R0, 0x14, RZ ;  /* 0x0000001400007819 */ /* 0x000fe400000006ff */
[----:B------:R-:W-:-:S04]  /*4cc0*/  LEA R2, R2, 0x3b800000, 0x17 ;  /* 0x3b80000002027811 */ /* 0x000fc800078eb8ff */
[----:B------:R-:W-:-:S07]  /*4cd0*/  LOP3.LUT R0, R2, R0, R7, 0xfe, !PT ;  /* 0x0000000002007212 */ /* 0x000fce00078efe07 */
.L_x_15460:
[----:B------:R-:W-:Y:S05]  /*4ce0*/  BSYNC.RECONVERGENT B0 ;  /* 0x0000000000007941 */ /* 0x000fea0003800200 */
.L_x_15459:
[----:B------:R-:W0:Y:S01]  /*4cf0*/  F2I.FTZ.TRUNC.NTZ R0, R0 ;  /* 0x0000000000007305 */ /* 0x000e22000021f100 */
[----:B------:R-:W-:Y:S05]  /*4d00*/  BRA `(.L_x_15444) ;  /* 0x0000000400087947 */ /* 0x000fea0003800000 */
.L_x_15457:
        /* <DEDUP_REMOVED lines=21> */
.L_x_15466:
[----:B------:R-:W-:Y:S05]  /*4e60*/  BSYNC.RECONVERGENT B1 ;  /* 0x0000000000017941 */ /* 0x000fea0003800200 */
.L_x_15465:
[----:B------:R-:W-:Y:S01]  /*4e70*/  IMAD.SHL.U32 R0, R0, 0x200000, RZ ;  /* 0x0020000000007824 */ /* 0x000fe200078e00ff */
[----:B------:R-:W-:-:S04]  /*4e80*/  LEA R2, R2, 0x37800000, 0x17 ;  /* 0x3780000002027811 */ /* 0x000fc800078eb8ff */
[----:B------:R-:W-:-:S07]  /*4e90*/  LOP3.LUT R0, R2, R0, R7, 0xfe, !PT ;  /* 0x0000000002007212 */ /* 0x000fce00078efe07 */
.L_x_15464:
[----:B------:R-:W-:Y:S05]  /*4ea0*/  BSYNC.RECONVERGENT B0 ;  /* 0x0000000000007941 */ /* 0x000fea0003800200 */
.L_x_15463:
[----:B------:R-:W0:Y:S01]  /*4eb0*/  F2I.FTZ.TRUNC.NTZ R0, R0 ;  /* 0x0000000000007305 */ /* 0x000e22000021f100 */
[----:B------:R-:W-:Y:S05]  /*4ec0*/  BRA `(.L_x_15444) ;  /* 0x0000000000987947 */ /* 0x000fea0003800000 */
.L_x_15456:
        /* <DEDUP_REMOVED lines=14> */
.L_x_15470:
[----:B------:R-:W-:Y:S05]  /*4fb0*/  BSYNC.RECONVERGENT B0 ;  /* 0x0000000000007941 */ /* 0x000fea0003800200 */
.L_x_15469:
[----:B------:R-:W0:Y:S01]  /*4fc0*/  F2I.FTZ.TRUNC.NTZ R0, R0 ;  /* 0x0000000000007305 */ /* 0x000e22000021f100 */
[----:B------:R-:W-:Y:S05]  /*4fd0*/  BRA `(.L_x_15444) ;  /* 0x0000000000547947 */ /* 0x000fea0003800000 */
.L_x_15443:
        /* <DEDUP_REMOVED lines=16> */
.L_x_15471:
[----:B------:R-:W-:Y:S01]  /*50e0*/  MOV R0, RZ ;  /* 0x000000ff00007202 */ /* 0x000fe20000000f00 */
[----:B------:R-:W-:Y:S06]  /*50f0*/  BRA `(.L_x_15444) ;  /* 0x00000000000c7947 */ /* 0x000fec0003800000 */
.L_x_15468:
[----:B------:R0:W5:Y:S01]  /*5100*/  LDG.E R0, desc[UR36][R2.64] ;  /* 0x0000002402007981 */ /* 0x000162000c1e1900 */
[----:B------:R-:W-:Y:S05]  /*5110*/  BRA `(.L_x_15444) ;  /* 0x0000000000047947 */ /* 0x000fea0003800000 */
.L_x_15467:
[----:B------:R0:W5:Y:S02]  /*5120*/  LDG.E R0, desc[UR36][R2.64] ;  /* 0x0000002402007981 */ /* 0x000164000c1e1900 */
.L_x_15444:
[C---:B01---5:R-:W-:Y:S01]  /*5130*/  ISETP.NE.AND P1, PT, R0.reuse, RZ, PT ;  /* 0x000000ff0000720c */ /* 0x063fe20003f25270 */
[----:B------:R-:W2:Y:S01]  /*5140*/  LDCU.64 UR6, c[0x0][0x580] ;  /* 0x0000b000ff0677ac */ /* 0x000ea20008000a00 */
[----:B------:R-:W-:Y:S01]  /*5150*/  ISETP.GT.AND P0, PT, R0, RZ, PT ;  /* 0x000000ff0000720c */ /* 0x000fe20003f04270 */
[----:B------:R-:W-:-:S03]  /*5160*/  UPRMT UR4, UR41, 0x9910, URZ ;  /* 0x0000991029047896 */ /* 0x000fc600080000ff */
[----:B------:R-:W-:Y:S01]  /*5170*/  SEL R4, RZ, 0x1, !P0 ;  /* 0x00000001ff047807 */ /* 0x000fe20004000000 */
        /* <DEDUP_REMOVED lines=15> */
.L_x_15475:
[----:B0-----:R0:W-:Y:S01]  /*5270*/  STG.E.U8 desc[UR36][R2.64], R4 ;  /* 0x0000000402007986 */ /* 0x0011e2000c101124 */
[----:B------:R-:W-:Y:S05]  /*5280*/  BRA `(.L_x_15477) ;  /* 0x0000000c00387947 */ /* 0x000fea0003800000 */
.L_x_15474:
        /* <DEDUP_REMOVED lines=9> */
.L_x_15479:
[----:B0-----:R0:W-:Y:S01]  /*5320*/  STG.E desc[UR36][R2.64], R4 ;  /* 0x0000000402007986 */ /* 0x0011e2000c101924 */
[----:B------:R-:W-:Y:S05]  /*5330*/  BRA `(.L_x_15477) ;  /* 0x0000000c000c7947 */ /* 0x000fea0003800000 */
.L_x_15478:
[----:B0-----:R0:W-:Y:S01]  /*5340*/  STG.E.U16 desc[UR36][R2.64], R4 ;  /* 0x0000000402007986 */ /* 0x0011e2000c101524 */
[----:B------:R-:W-:Y:S05]  /*5350*/  BRA `(.L_x_15477) ;  /* 0x0000000c00047947 */ /* 0x000fea0003800000 */
.L_x_15473:
        /* <DEDUP_REMOVED lines=9> */
.L_x_15481:
[----:B0-----:R-:W-:-:S04]  /*53f0*/  I2FP.F32.S32 R0, R4 ;  /* 0x0000000400007245 */ /* 0x001fc80000201400 */
[----:B------:R-:W-:-:S05]  /*5400*/  F2FP.F16.F32.PACK_AB R0, RZ, R0 ;  /* 0x00000000ff00723e */ /* 0x000fca00000000ff */
[----:B------:R0:W-:Y:S01]  /*5410*/  STG.E.U16 desc[UR36][R2.64], R0 ;  /* 0x0000000002007986 */ /* 0x0001e2000c101524 */
[----:B------:R-:W-:Y:S05]  /*5420*/  BRA `(.L_x_15477) ;  /* 0x0000000800d07947 */ /* 0x000fea0003800000 */
.L_x_15480:
[----:B------:R-:W-:-:S09]  /*5430*/  UISETP.NE.AND UP0, UPT, UR4, 0x7, UPT ;  /* 0x000000070400788c */ /* 0x000fd2000bf05270 */
[----:B------:R-:W-:Y:S05]  /*5440*/  BRA.U !UP0, `(.L_x_15482) ;  /* 0x0000000108347547 */ /* 0x000fea000b800000 */
[----:B------:R-:W-:-:S09]  /*5450*/  UISETP.NE.AND UP0, UPT, UR4, 0x8, UPT ;  /* 0x000000080400788c */ /* 0x000fd2000bf05270 */
[----:B------:R-:W-:Y:S05]  /*5460*/  BRA.U !UP0, `(.L_x_15483) ;  /* 0x0000000108187547 */ /* 0x000fea000b800000 */
[----:B------:R-:W-:-:S09]  /*5470*/  UISETP.NE.AND UP0, UPT, UR4, 0x9, UPT ;  /* 0x000000090400788c */ /* 0x000fd2000bf05270 */
[----:B------:R-:W-:Y:S05]  /*5480*/  BRA.U UP0, `(.L_x_15476) ;  /* 0x0000000500d47547 */ /* 0x000fea000b800000 */
[----:B0-----:R-:W-:Y:S01]  /*5490*/  I2FP.F32.S32 R4, R4 ;  /* 0x0000000400047245 */ /* 0x001fe20000201400 */
[----:B------:R-:W-:-:S05]  /*54a0*/  IMAD.MOV.U32 R5, RZ, RZ, RZ ;  /* 0x000000ffff057224 */ /* 0x000fca00078e00ff */
[----:B------:R0:W-:Y:S01]  /*54b0*/  STG.E.64 desc[UR36][R2.64], R4 ;  /* 0x0000000402007986 */ /* 0x0001e2000c101b24 */
[----:B------:R-:W-:Y:S05]  /*54c0*/  BRA `(.L_x_15477) ;  /* 0x0000000800a87947 */ /* 0x000fea0003800000 */
.L_x_15483:
[----:B0-----:R-:W-:-:S04]  /*54d0*/  I2FP.F32.S32 R4, R4 ;  /* 0x0000000400047245 */ /* 0x001fc80000201400 */
[----:B------:R-:W-:-:S04]  /*54e0*/  F2FP.F16.F32.PACK_AB R5, RZ, R4 ;  /* 0x00000004ff05723e */ /* 0x000fc800000000ff */
[----:B------:R-:W-:-:S05]  /*54f0*/  PRMT R5, R5, 0x5410, RZ ;  /* 0x0000541005057816 */ /* 0x000fca00000000ff */
[----:B------:R0:W-:Y:S01]  /*5500*/  STG.E desc[UR36][R2.64], R5 ;  /* 0x0000000502007986 */ /* 0x0001e2000c101924 */
[----:B------:R-:W-:Y:S05]  /*5510*/  BRA `(.L_x_15477) ;  /* 0x0000000800947947 */ /* 0x000fea0003800000 */
.L_x_15482:
[----:B0-----:R-:W0:Y:S02]  /*5520*/  I2F.F64 R4, R4 ;  /* 0x0000000400047312 */ /* 0x001e240000201c00 */
[----:B0-----:R0:W-:Y:S01]  /*5530*/  STG.E.64 desc[UR36][R2.64], R4 ;  /* 0x0000000402007986 */ /* 0x0011e2000c101b24 */
[----:B------:R-:W-:Y:S05]  /*5540*/  BRA `(.L_x_15477) ;  /* 0x0000000800887947 */ /* 0x000fea0003800000 */
.L_x_15472:
        /* <DEDUP_REMOVED lines=12> */
.L_x_15487:
[----:B0-----:R-:W-:Y:S01]  /*5610*/  I2FP.F32.S32 R5, R4 ;  /* 0x0000000400057245 */ /* 0x001fe20000201400 */
        /* <DEDUP_REMOVED lines=17> */
.L_x_15490:
[----:B------:R-:W-:-:S04]  /*5730*/  SHF.R.U32.HI R5, RZ, 0x18, R5 ;  /* 0x00000018ff057819 */ /* 0x000fc80000011605 */
[----:B------:R-:W-:-:S07]  /*5740*/  LOP3.LUT R0, R0, 0x80, R5, 0xf8, !PT ;  /* 0x0000008000007812 */ /* 0x000fce00078ef805 */
.L_x_15489:
[----:B------:R-:W-:Y:S05]  /*5750*/  BSYNC.RECONVERGENT B0 ;  /* 0x0000000000007941 */ /* 0x000fea0003800200 */
.L_x_15488:
[----:B------:R0:W-:Y:S01]  /*5760*/  STG.E.U8 desc[UR36][R2.64], R0 ;  /* 0x0000000002007986 */ /* 0x0001e2000c101124 */
[----:B------:R-:W-:Y:S05]  /*5770*/  BRA `(.L_x_15477) ;  /* 0x0000000400fc7947 */ /* 0x000fea0003800000 */
.L_x_15486:
[----:B0-----:R-:W-:Y:S01]  /*5780*/  I2FP.F32.S32 R5, R4 ;  /* 0x0000000400057245 */ /* 0x001fe20000201400 */
        /* <DEDUP_REMOVED lines=17> */
.L_x_15493:
[----:B------:R-:W-:-:S04]  /*58a0*/  SHF.R.U32.HI R5, RZ, 0x18, R5 ;  /* 0x00000018ff057819 */ /* 0x000fc80000011605 */
[----:B------:R-:W-:-:S07]  /*58b0*/  LOP3.LUT R0, R0, 0x80, R5, 0xf8, !PT ;  /* 0x0000008000007812 */ /* 0x000fce00078ef805 */
.L_x_15492:
[----:B------:R-:W-:Y:S05]  /*58c0*/  BSYNC.RECONVERGENT B0 ;  /* 0x0000000000007941 */ /* 0x000fea0003800200 */
.L_x_15491:
[----:B------:R0:W-:Y:S01]  /*58d0*/  STG.E.U8 desc[UR36][R2.64], R0 ;  /* 0x0000000002007986 */ /* 0x0001e2000c101124 */
[----:B------:R-:W-:Y:S05]  /*58e0*/  BRA `(.L_x_15477) ;  /* 0x0000000400a07947 */ /* 0x000fea0003800000 */
.L_x_15485:
[----:B------:R-:W-:-:S09]  /*58f0*/  UISETP.NE.AND UP0, UPT, UR4, 0x1c, UPT ;  /* 0x0000001c0400788c */ /* 0x000fd2000bf05270 */
[----:B------:R-:W-:Y:S05]  /*5900*/  BRA.U !UP0, `(.L_x_15494) ;  /* 0x00000001085c7547 */ /* 0x000fea000b800000 */
[----:B------:R-:W-:-:S09]  /*5910*/  UISETP.NE.AND UP0, UPT, UR4, 0x1d, UPT ;  /* 0x0000001d0400788c */ /* 0x000fd2000bf05270 */
[----:B------:R-:W-:Y:S05]  /*5920*/  BRA.U !UP0, `(.L_x_15495) ;  /* 0x0000000108487547 */ /* 0x000fea000b800000 */
[----:B------:R-:W-:-:S09]  /*5930*/  UISETP.NE.AND UP0, UPT, UR4, 0x2c, UPT ;  /* 0x0000002c0400788c */ /* 0x000fd2000bf05270 */
[----:B------:R-:W-:Y:S05]  /*5940*/  BRA.U UP0, `(.L_x_15476) ;  /* 0x0000000100a47547 */ /* 0x000fea000b800000 */
        /* <DEDUP_REMOVED lines=16> */
.L_x_15495:
[----:B0-----:R-:W-:-:S05]  /*5a50*/  SHF.R.S32.HI R5, RZ, 0x1f, R4 ;  /* 0x0000001fff057819 */ /* 0x001fca0000011404 */
[----:B------:R0:W-:Y:S01]  /*5a60*/  STG.E.64 desc[UR36][R2.64], R4 ;  /* 0x0000000402007986 */ /* 0x0001e2000c101b24 */
[----:B------:R-:W-:Y:S05]  /*5a70*/  BRA `(.L_x_15477) ;  /* 0x00000004003c7947 */ /* 0x000fea0003800000 */
.L_x_15494:
[----:B0-----:R0:W-:Y:S01]  /*5a80*/  STG.E desc[UR36][R2.64], R4 ;  /* 0x0000000402007986 */ /* 0x0011e2000c101924 */
[----:B------:R-:W-:Y:S05]  /*5a90*/  BRA `(.L_x_15477) ;  /* 0x0000000400347947 */ /* 0x000fea0003800000 */
.L_x_15484:
        /* <DEDUP_REMOVED lines=10> */
.L_x_15497:
[----:B0-----:R-:W0:Y:S01]  /*5b40*/  I2F.F64 R4, R4 ;  /* 0x0000000400047312 */ /* 0x001e220000201c00 */
[----:B------:R-:W-:-:S05]  /*5b50*/  CS2R R6, SRZ ;  /* 0x0000000000067805 */ /* 0x000fca000001ff00 */
[----:B0-----:R4:W-:Y:S01]  /*5b60*/  STG.E.128 desc[UR36][R2.64], R4 ;  /* 0x0000000402007986 */ /* 0x0019e2000c101d24 */
[----:B------:R-:W-:Y:S05]  /*5b70*/  BRA `(.L_x_15477) ;  /* 0x0000000000fc7947 */ /* 0x000fea0003800000 */
.L_x_15496:
[----:B------:R-:W-:-:S09]  /*5b80*/  UISETP.NE.AND UP0, UPT, UR4, 0xf, UPT ;  /* 0x0000000f0400788c */ /* 0x000fd2000bf05270 */
[----:B------:R-:W-:Y:S05]  /*5b90*/  BRA.U !UP0, `(.L_x_15498) ;  /* 0x0000000108e87547 */ /* 0x000fea000b800000 */
[----:B------:R-:W-:-:S09]  /*5ba0*/  UISETP.NE.AND UP0, UPT, UR4, 0x17, UPT ;  /* 0x000000170400788c */ /* 0x000fd2000bf05270 */
[----:B------:R-:W-:Y:S05]  /*5bb0*/  BRA.U !UP0, `(.L_x_15499) ;  /* 0x0000000108907547 */ /* 0x000fea000b800000 */
[----:B------:R-:W-:-:S09]  /*5bc0*/  UISETP.NE.AND UP0, UPT, UR4, 0x18, UPT ;  /* 0x000000180400788c */ /* 0x000fd2000bf05270 */
[----:B------:R-:W-:Y:S05]  /*5bd0*/  BRA.U !UP0, `(.L_x_15500) ;  /* 0x0000000108447547 */ /* 0x000fea000b800000 */
.L_x_15476:
        /* <DEDUP_REMOVED lines=16> */
.L_x_15501:
[----:B------:R-:W-:Y:S05]  /*5ce0*/  BRA `(.L_x_15477) ;  /* 0x0000000000a07947 */ /* 0x000fea0003800000 */
.L_x_15500:
[----:B0-----:R-:W-:Y:S01]  /*5cf0*/  I2FP.F32.S32 R7, R4 ;  /* 0x0000000400077245 */ /* 0x001fe20000201400 */
        /* <DEDUP_REMOVED lines=12> */
.L_x_15503:
[----:B------:R-:W-:Y:S05]  /*5dc0*/  BSYNC.RECONVERGENT B0 ;  /* 0x0000000000007941 */ /* 0x000fea0003800200 */
.L_x_15502:
[----:B------:R-:W-:-:S05]  /*5dd0*/  LOP3.LUT R5, R0, 0x80, R5, 0xf8, !PT ;  /* 0x0000008000057812 */ /* 0x000fca00078ef805 */
[----:B------:R2:W-:Y:S01]  /*5de0*/  STG.E.U8 desc[UR36][R2.64], R5 ;  /* 0x0000000502007986 */ /* 0x0005e2000c101124 */
[----:B------:R-:W-:Y:S05]  /*5df0*/  BRA `(.L_x_15477) ;  /* 0x00000000005c7947 */ /* 0x000fea0003800000 */
.L_x_15499:
[----:B0-----:R-:W-:Y:S01]  /*5e00*/  I2FP.F32.S32 R5, R4 ;  /* 0x0000000400057245 */ /* 0x001fe20000201400 */
        /* <DEDUP_REMOVED lines=11> */
.L_x_15505:
[----:B------:R-:W-:Y:S02]  /*5ec0*/  ISETP.GT.U32.AND P0, PT, R4, 0x7f800000, PT ;  /* 0x7f8000000400780c */ /* 0x000fe40003f04070 */
[----:B------:R-:W-:-:S04]  /*5ed0*/  MOV R0, 0x7f ;  /* 0x0000007f00007802 */ /* 0x000fc80000000f00 */
[----:B------:R-:W-:-:S07]  /*5ee0*/  SEL R0, R0, 0x7c, P0 ;  /* 0x0000007c00007807 */ /* 0x000fce0000000000 */
.L_x_15506:
[----:B------:R-:W-:Y:S05]  /*5ef0*/  BSYNC.RECONVERGENT B0 ;  /* 0x0000000000007941 */ /* 0x000fea0003800200 */
.L_x_15504:
[----:B------:R-:W-:-:S04]  /*5f00*/  SHF.R.U32.HI R5, RZ, 0x18, R5 ;  /* 0x00000018ff057819 */ /* 0x000fc80000011605 */
[----:B------:R-:W-:-:S05]  /*5f10*/  LOP3.LUT R5, R0, 0x80, R5, 0xf8, !PT ;  /* 0x0000008000057812 */ /* 0x000fca00078ef805 */
[----:B------:R1:W-:Y:S01]  /*5f20*/  STG.E.U8 desc[UR36][R2.64], R5 ;  /* 0x0000000502007986 */ /* 0x0003e2000c101124 */
[----:B------:R-:W-:Y:S05]  /*5f30*/  BRA `(.L_x_15477) ;  /* 0x00000000000c7947 */ /* 0x000fea0003800000 */
.L_x_15498:
[----:B0-----:R-:W-:-:S04]  /*5f40*/  I2FP.F32.S32 R0, R4 ;  /* 0x0000000400007245 */ /* 0x001fc80000201400 */
[----:B------:R-:W-:-:S05]  /*5f50*/  F2FP.BF16.F32.PACK_AB R0, RZ, R0 ;  /* 0x00000000ff00723e */ /* 0x000fca00000010ff */
[----:B------:R0:W-:Y:S02]  /*5f60*/  STG.E.U16 desc[UR36][R2.64], R0 ;  /* 0x0000000002007986 */ /* 0x0001e4000c101524 */
.L_x_15477:
[----:B------:R-:W-:-:S07]  /*5f70*/  VIADD R17, R17, 0x80 ;  /* 0x0000008011117836 */ /* 0x000fce0000000000 */
.L_x_15437:
[----:B------:R-:W-:Y:S05]  /*5f80*/  BSYNC.RECONVERGENT B6 ;  /* 0x0000000000067941 */ /* 0x000fea0003800200 */
.L_x_15436:
        /* <DEDUP_REMOVED lines=307> */
.L_x_15509:
        /* <DEDUP_REMOVED lines=16> */
.L_x_15513:
[----:B------:R0:W5:Y:S01]  /*73c0*/  LDG.E.U8 R0, desc[UR36][R2.64] ;  /* 0x0000002402007981 */ /* 0x000162000c1e1100 */
[----:B------:R-:W-:Y:S05]  /*73d0*/  BRA `(.L_x_15515) ;  /* 0x0000000c002c7947 */ /* 0x000fea0003800000 */
.L_x_15512:
        /* <DEDUP_REMOVED lines=8> */
.L_x_15517:
[----:B------:R0:W5:Y:S01]  /*7460*/  LDG.E R0, desc[UR36][R2.64] ;  /* 0x0000002402007981 */ /* 0x000162000c1e1900 */
[----:B------:R-:W-:Y:S05]  /*7470*/  BRA `(.L_x_15515) ;  /* 0x0000000c00047947 */ /* 0x000fea0003800000 */
.L_x_15516:
[----:B------:R0:W5:Y:S01]  /*7480*/  LDG.E.S16 R0, desc[UR36][R2.64] ;  /* 0x0000002402007981 */ /* 0x000162000c1e1700 */
[----:B------:R-:W-:Y:S05]  /*7490*/  BRA `(.L_x_15515) ;  /* 0x0000000800fc7947 */ /* 0x000fea0003800000 */
.L_x_15511:
        /* <DEDUP_REMOVED lines=9> */
.L_x_15519:
[----:B------:R-:W2:Y:S02]  /*7530*/  LDG.E.U16 R2, desc[UR36][R2.64] ;  /* 0x0000002402027981 */ /* 0x000ea4000c1e1500 */
[----:B--2---:R-:W-:-:S06]  /*7540*/  HADD2.F32 R0, -RZ, R2.H0_H0 ;  /* 0x20000002ff007230 */ /* 0x004fcc0000004100 */
[----:B------:R-:W0:Y:S01]  /*7550*/  F2I.FTZ.TRUNC.NTZ R0, R0 ;  /* 0x0000000000007305 */ /* 0x000e22000021f100 */
[----:B------:R-:W-:Y:S05]  /*7560*/  BRA `(.L_x_15515) ;  /* 0x0000000800c87947 */ /* 0x000fea0003800000 */
.L_x_15518:
        /* <DEDUP_REMOVED lines=9> */
.L_x_15521:
[----:B------:R-:W2:Y:S02]  /*7600*/  LDG.E.U16 R2, desc[UR36][R2.64] ;  /* 0x0000002402027981 */ /* 0x000ea4000c1e1500 */
[----:B--2---:R-:W-:-:S06]  /*7610*/  HADD2.F32 R0, -RZ, R2.H0_H0 ;  /* 0x20000002ff007230 */ /* 0x004fcc0000004100 */
[----:B------:R-:W0:Y:S01]  /*7620*/  F2I.FTZ.TRUNC.NTZ R0, R0 ;  /* 0x0000000000007305 */ /* 0x000e22000021f100 */
[----:B------:R-:W-:Y:S05]  /*7630*/  BRA `(.L_x_15515) ;  /* 0x0000000800947947 */ /* 0x000fea0003800000 */
.L_x_15520:
[----:B------:R-:W2:Y:S02]  /*7640*/  LDG.E.64 R2, desc[UR36][R2.64] ;  /* 0x0000002402027981 */ /* 0x000ea4000c1e1b00 */
[----:B--2---:R0:W1:Y:S01]  /*7650*/  F2I.F64.TRUNC R0, R2 ;  /* 0x0000000200007311 */ /* 0x004062000030d100 */
[----:B------:R-:W-:Y:S05]  /*7660*/  BRA `(.L_x_15515) ;  /* 0x0000000800887947 */ /* 0x000fea0003800000 */
.L_x_15510:
        /* <DEDUP_REMOVED lines=12> */
.L_x_15524:
[----:B------:R-:W2:Y:S02]  /*7730*/  LDG.E.64 R2, desc[UR36][R2.64] ;  /* 0x0000002402027981 */ /* 0x000ea4000c1e1b00 */
[----:B--2---:R0:W1:Y:S01]  /*7740*/  F2I.F64.TRUNC R0, R2 ;  /* 0x0000000200007311 */ /* 0x004062000030d100 */
[----:B------:R-:W-:Y:S05]  /*7750*/  BRA `(.L_x_15515) ;  /* 0x00000008004c7947 */ /* 0x000fea0003800000 */
.L_x_15523:
        /* <DEDUP_REMOVED lines=24> */
[----:B------:R-:W3:Y:S01]  /*78e0*/  F2I.FTZ.TRUNC.NTZ R0, R0 ;  /* 0x0000000000007305 */ /* 0x000ee2000021f100 */
[----:B------:R-:W-:Y:S05]  /*78f0*/  BRA `(.L_x_15515) ;  /* 0x0000000400e47947 */ /* 0x000fea0003800000 */
.L_x_15526:
        /* <DEDUP_REMOVED lines=11> */
[----:B------:R-:W2:Y:S01]  /*79b0*/  F2I.FTZ.TRUNC.NTZ R0, R0 ;  /* 0x0000000000007305 */ /* 0x000ea2000021f100 */
[----:B------:R-:W-:Y:S05]  /*79c0*/  BRA `(.L_x_15515) ;  /* 0x0000000400b07947 */ /* 0x000fea0003800000 */
.L_x_15525:
[----:B------:R-:W2:Y:S02]  /*79d0*/  LDG.E.U16 R0, desc[UR36][R2.64] ;  /* 0x0000002402007981 */ /* 0x000ea4000c1e1500 */
[----:B--2---:R-:W-:-:S06]  /*79e0*/  IMAD.U32 R0, R0, 0x10000, RZ ;  /* 0x0001000000007824 */ /* 0x004fcc00078e00ff */
[----:B------:R-:W4:Y:S01]  /*79f0*/  F2I.FTZ.TRUNC.NTZ R0, R0 ;  /* 0x0000000000007305 */ /* 0x000f22000021f100 */
[----:B------:R-:W-:Y:S05]  /*7a00*/  BRA `(.L_x_15515) ;  /* 0x0000000400a07947 */ /* 0x000fea0003800000 */
.L_x_15522:
        /* <DEDUP_REMOVED lines=10> */
.L_x_15529:
        /* <DEDUP_REMOVED lines=21> */
.L_x_15533:
[----:B------:R-:W-:Y:S05]  /*7c00*/  BSYNC.RECONVERGENT B1 ;  /* 0x0000000000017941 */ /* 0x000fea0003800200 */
.L_x_15532:
[----:B------:R-:W-:Y:S02]  /*7c10*/  SHF.L.U32 R0, R0, 0x14, RZ ;  /* 0x0000001400007819 */ /* 0x000fe400000006ff */
[----:B------:R-:W-:-:S04]  /*7c20*/  LEA R2, R2, 0x3b800000, 0x17 ;  /* 0x3b80000002027811 */ /* 0x000fc800078eb8ff */
[----:B------:R-:W-:-:S07]  /*7c30*/  LOP3.LUT R0, R2, R0, R7, 0xfe, !PT ;  /* 0x0000000002007212 */ /* 0x000fce00078efe07 */
.L_x_15531:
[----:B------:R-:W-:Y:S05]  /*7c40*/  BSYNC.RECONVERGENT B0 ;  /* 0x0000000000007941 */ /* 0x000fea0003800200 */
.L_x_15530:
[----:B------:R-:W0:Y:S01]  /*7c50*/  F2I.FTZ.TRUNC.NTZ R0, R0 ;  /* 0x0000000000007305 */ /* 0x000e22000021f100 */
[----:B------:R-:W-:Y:S05]  /*7c60*/  BRA `(.L_x_15515) ;  /* 0x0000000400087947 */ /* 0x000fea0003800000 */
.L_x_15528:
        /* <DEDUP_REMOVED lines=21> */
.L_x_15537:
[----:B------:R-:W-:Y:S05]  /*7dc0*/  BSYNC.RECONVERGENT B1 ;  /* 0x0000000000017941 */ /* 0x000fea0003800200 */
.L_x_15536:
[----:B------:R-:W-:Y:S01]  /*7dd0*/  IMAD.SHL.U32 R0, R0, 0x200000, RZ ;  /* 0x0020000000007824 */ /* 0x000fe200078e00ff */
[----:B------:R-:W-:-:S04]  /*7de0*/  LEA R2, R2, 0x37800000, 0x17 ;  /* 0x3780000002027811 */ /* 0x000fc800078eb8ff */
[----:B------:R-:W-:-:S07]  /*7df0*/  LOP3.LUT R0, R2, R0, R7, 0xfe, !PT ;  /* 0x0000000002007212 */ /* 0x000fce00078efe07 */
.L_x_15535:
[----:B------:R-:W-:Y:S05]  /*7e00*/  BSYNC.RECONVERGENT B0 ;  /* 0x0000000000007941 */ /* 0x000fea0003800200 */
.L_x_15534:
[----:B------:R-:W0:Y:S01]  /*7e10*/  F2I.FTZ.TRUNC.NTZ R0, R0 ;  /* 0x0000000000007305 */ /* 0x000e22000021f100 */
[----:B------:R-:W-:Y:S05]  /*7e20*/  BRA `(.L_x_15515) ;  /* 0x0000000000987947 */ /* 0x000fea0003800000 */
.L_x_15527:
        /* <DEDUP_REMOVED lines=14> */
.L_x_15541:
[----:B------:R-:W-:Y:S05]  /*7f10*/  BSYNC.RECONVERGENT B0 ;  /* 0x0000000000007941 */ /* 0x000fea0003800200 */
.L_x_15540:
[----:B------:R-:W0:Y:S01]  /*7f20*/  F2I.FTZ.TRUNC.NTZ R0, R0 ;  /* 0x0000000000007305 */ /* 0x000e22000021f100 */
[----:B------:R-:W-:Y:S05]  /*7f30*/  BRA `(.L_x_15515) ;  /* 0x0000000000547947 */ /* 0x000fea0003800000 */
.L_x_15514:
        /* <DEDUP_REMOVED lines=16> */
.L_x_15542:
[----:B------:R-:W-:Y:S01]  /*8040*/  MOV R0, RZ ;  /* 0x000000ff00007202 */ /* 0x000fe20000000f00 */
[----:B------:R-:W-:Y:S06]  /*8050*/  BRA `(.L_x_15515) ;  /* 0x00000000000c7947 */ /* 0x000fec0003800000 */
.L_x_15539:
[----:B------:R0:W5:Y:S01]  /*8060*/  LDG.E R0, desc[UR36][R2.64] ;  /* 0x0000002402007981 */ /* 0x000162000c1e1900 */
[----:B------:R-:W-:Y:S05]  /*8070*/  BRA `(.L_x_15515) ;  /* 0x0000000000047947 */ /* 0x000fea0003800000 */
.L_x_15538:
[----:B------:R0:W5:Y:S02]  /*8080*/  LDG.E R0, desc[UR36][R2.64] ;  /* 0x0000002402007981 */ /* 0x000164000c1e1900 */
.L_x_15515:
[C---:B012345:R-:W-:Y:S01]  /*8090*/  ISETP.NE.AND P1, PT, R0.reuse, RZ, PT ;  /* 0x000000ff0000720c */ /* 0x07ffe20003f25270 */
[----:B------:R-:W0:Y:S01]  /*80a0*/  LDCU.64 UR6, c[0x0][0x580] ;  /* 0x0000b000ff0677ac */ /* 0x000e220008000a00 */
[----:B------:R-:W-:Y:S01]  /*80b0*/  ISETP.GT.AND P0, PT, R0, RZ, PT ;  /* 0x000000ff0000720c */ /* 0x000fe20003f04270 */
[----:B------:R-:W-:-:S03]  /*80c0*/  UPRMT UR4, UR41, 0x9910, URZ ;  /* 0x0000991029047896 */ /* 0x000fc600080000ff */
[----:B------:R-:W-:Y:S01]  /*80d0*/  SEL R4, RZ, 0x1, !P0 ;  /* 0x00000001ff047807 */ /* 0x000fe20004000000 */
[----:B------:R-:W-:-:S06]  /*80e0*/  UISETP.GT.AND UP0, UPT, UR4, 0x9, UPT ;  /* 0x000000090400788c */ /* 0x000fcc000bf04270 */
[----:B------:R-:W1:Y:S01]  /*80f0*/  @!P1 LDC R4, c[0x0][0x594] ;  /* 0x00016500ff049b82 */ /* 0x000e620000000800 */
        /* <DEDUP_REMOVED lines=11> */
[----:B-1----:R3:W-:Y:S01]  /*81b0*/  STG.E.U8 desc[UR36][R2.64], R4 ;  /* 0x0000000402007986 */ /* 0x0027e2000c101124 */
[----:B------:R-:W-:Y:S05]  /*81c0*/  BRA `(.L_x_15548) ;  /* 0x0000000c00407947 */ /* 0x000fea0003800000 */
.L_x_15546:
[----:B-1----:R4:W-:Y:S01]  /*81d0*/  STG.E.U8 desc[UR36][R2.64], R4 ;  /* 0x0000000402007986 */ /* 0x0029e2000c101124 */
[----:B------:R-:W-:Y:S05]  /*81e0*/  BRA `(.L_x_15548) ;  /* 0x0000000c00387947 */ /* 0x000fea0003800000 */
.L_x_15545:
[----:B------:R-:W-:-:S09]  /*81f0*/  UISETP.NE.AND UP0, UPT, UR4, 0x2, UPT ;  /* 0x000000020400788c */ /* 0x000fd2000bf05270 */
[----:B------:R-:W-:Y:S05]  /*8200*/  BRA.U !UP0, `(.L_x_15549) ;  /* 0x0000000108247547 */ /* 0x000fea000b800000 */
[----:B------:R-:W-:-:S09]  /*8210*/  UISETP.NE.AND UP0, UPT, UR4, 0x3, UPT ;  /* 0x000000030400788c */ /* 0x000fd2000bf05270 */
[----:B------:R-:W-:Y:S05]  /*8220*/  BRA.U !UP0, `(.L_x_15550) ;  /* 0x0000000108147547 */ /* 0x000fea000b800000 */
[----:B------:R-:W-:-:S09]  /*8230*/  UISETP.NE.AND UP0, UPT, UR4, 0x4, UPT ;  /* 0x000000040400788c */ /* 0x000fd2000bf05270 */
[----:B------:R-:W-:Y:S05]  /*8240*/  BRA.U UP0, `(.L_x_15547) ;  /* 0x00000009003c7547 */ /* 0x000fea000b800000 */
[----:B-1----:R-:W-:-:S05]  /*8250*/  SHF.R.S32.HI R5, RZ, 0x1f, R4 ;  /* 0x0000001fff057819 */ /* 0x002fca0000011404 */
[----:B------:R1:W-:Y:S01]  /*8260*/  STG.E.64 desc[UR36][R2.64], R4 ;  /* 0x0000000402007986 */ /* 0x0003e2000c101b24 */
[----:B------:R-:W-:Y:S05]  /*8270*/  BRA `(.L_x_15548) ;  /* 0x0000000c00147947 */ /* 0x000fea0003800000 */
.L_x_15550:
[----:B-1----:R2:W-:Y:S01]  /*8280*/  STG.E desc[UR36][R2.64], R4 ;  /* 0x0000000402007986 */ /* 0x0025e2000c101924 */
[----:B------:R-:W-:Y:S05]  /*8290*/  BRA `(.L_x_15548) ;  /* 0x0000000c000c7947 */ /* 0x000fea0003800000 */
.L_x_15549:
[----:B-1----:R0:W-:Y:S01]  /*82a0*/  STG.E.U16 desc[UR36][R2.64], R4 ;  /* 0x0000000402007986 */ /* 0x0021e2000c101524 */
[----:B------:R-:W-:Y:S05]  /*82b0*/  BRA `(.L_x_15548) ;  /* 0x0000000c00047947 */ /* 0x000fea0003800000 */
.L_x_15544:
[----:B------:R-:W-:-:S09]  /*82c0*/  UISETP.GT.AND UP0, UPT, UR4, 0x6, UPT ;  /* 0x000000060400788c */ /* 0x000fd2000bf04270 */
[----:B------:R-:W-:Y:S05]  /*82d0*/  BRA.U UP0, `(.L_x_15551) ;  /* 0x00000001002c7547 */ /* 0x000fea000b800000 */
[----:B------:R-:W-:-:S09]  /*82e0*/  UISETP.NE.AND UP0, UPT, UR4, 0x5, UPT ;  /* 0x000000050400788c */ /* 0x000fd2000bf05270 */
[----:B------:R-:W-:Y:S05]  /*82f0*/  BRA.U !UP0, `(.L_x_15552) ;  /* 0x0000000108147547 */ /* 0x000fea000b800000 */
[----:B------:R-:W-:-:S09]  /*8300*/  UISETP.NE.AND UP0, UPT, UR4, 0x6, UPT ;  /* 0x000000060400788c */ /* 0x000fd2000bf05270 */
[----:B------:R-:W-:Y:S05]  /*8310*/  BRA.U UP0, `(.L_x_15547) ;  /* 0x0000000900087547 */ /* 0x000fea000b800000 */
[----:B-1----:R-:W-:-:S05]  /*8320*/  I2FP.F32.S32 R5, R4 ;  /* 0x0000000400057245 */ /* 0x002fca0000201400 */
[----:B------:R0:W-:Y:S01]  /*8330*/  STG.E desc[UR36][R2.64], R5 ;  /* 0x0000000502007986 */ /* 0x0001e2000c101924 */
[----:B------:R-:W-:Y:S05]  /*8340*/  BRA `(.L_x_15548) ;  /* 0x0000000800e07947 */ /* 0x000fea0003800000 */
.L_x_15552:
[----:B-1----:R-:W-:-:S04]  /*8350*/  I2FP.F32.S32 R0, R4 ;  /* 0x0000000400007245 */ /* 0x002fc80000201400 */
[----:B------:R-:W-:-:S05]  /*8360*/  F2FP.F16.F32.PACK_AB R0, RZ, R0 ;  /* 0x00000000ff00723e */ /* 0x000fca00000000ff */
[----:B------:R0:W-:Y:S01]  /*8370*/  STG.E.U16 desc[UR36][R2.64], R0 ;  /* 0x0000000002007986 */ /* 0x0001e2000c101524 */
[----:B------:R-:W-:Y:S05]  /*8380*/  BRA `(.L_x_15548) ;  /* 0x0000000800d07947 */ /* 0x000fea0003800000 */
.L_x_15551:
[----:B------:R-:W-:-:S09]  /*8390*/  UISETP.NE.AND UP0, UPT, UR4, 0x7, UPT ;  /* 0x000000070400788c */ /* 0x000fd2000bf05270 */
[----:B------:R-:W-:Y:S05]  /*83a0*/  BRA.U !UP0, `(.L_x_15553) ;  /* 0x0000000108347547 */ /* 0x000fea000b800000 */
[----:B------:R-:W-:-:S09]  /*83b0*/  UISETP.NE.AND UP0, UPT, UR4, 0x8, UPT ;  /* 0x000000080400788c */ /* 0x000fd2000bf05270 */
[----:B------:R-:W-:Y:S05]  /*83c0*/  BRA.U !UP0, `(.L_x_15554) ;  /* 0x0000000108187547 */ /* 0x000fea000b800000 */
[----:B------:R-:W-:-:S09]  /*83d0*/  UISETP.NE.AND UP0, UPT, UR4, 0x9, UPT ;  /* 0x000000090400788c */ /* 0x000fd2000bf05270 */
[----:B------:R-:W-:Y:S05]  /*83e0*/  BRA.U UP0, `(.L_x_15547) ;  /* 0x0000000500d47547 */ /* 0x000fea000b800000 */
[----:B-1----:R-:W-:Y:S01]  /*83f0*/  I2FP.F32.S32 R4, R4 ;  /* 0x0000000400047245 */ /* 0x002fe20000201400 */
[----:B------:R-:W-:-:S05]  /*8400*/  IMAD.MOV.U32 R5, RZ, RZ, RZ ;  /* 0x000000ffff057224 */ /* 0x000fca00078e00ff */
[----:B------:R0:W-:Y:S01]  /*8410*/  STG.E.64 desc[UR36][R2.64], R4 ;  /* 0x0000000402007986 */ /* 0x0001e2000c101b24 */
[----:B------:R-:W-:Y:S05]  /*8420*/  BRA `(.L_x_15548) ;  /* 0x0000000800a87947 */ /* 0x000fea0003800000 */
.L_x_15554:
[----:B-1----:R-:W-:-:S04]  /*8430*/  I2FP.F32.S32 R4, R4 ;  /* 0x0000000400047245 */ /* 0x002fc80000201400 */
[----:B------:R-:W-:-:S04]  /*8440*/  F2FP.F16.F32.PACK_AB R5, RZ, R4 ;  /* 0x00000004ff05723e */ /* 0x000fc800000000ff */
[----:B------:R-:W-:-:S05]  /*8450*/  PRMT R5, R5, 0x5410, RZ ;  /* 0x0000541005057816 */ /* 0x000fca00000000ff */
[----:B------:R0:W-:Y:S01]  /*8460*/  STG.E desc[UR36][R2.64], R5 ;  /* 0x0000000502007986 */ /* 0x0001e2000c101924 */
[----:B------:R-:W-:Y:S05]  /*8470*/  BRA `(.L_x_15548) ;  /* 0x0000000800947947 */ /* 0x000fea0003800000 */
.L_x_15553:
[----:B-1----:R-:W0:Y:S02]  /*8480*/  I2F.F64 R4, R4 ;  /* 0x0000000400047312 */ /* 0x002e240000201c00 */
[----:B0-----:R0:W-:Y:S01]  /*8490*/  STG.E.64 desc[UR36][R2.64], R4 ;  /* 0x0000000402007986 */ /* 0x0011e2000c101b24 */
[----:B------:R-:W-:Y:S05]  /*84a0*/  BRA `(.L_x_15548) ;  /* 0x0000000800887947 */ /* 0x000fea0003800000 */
.L_x_15543:
        /* <DEDUP_REMOVED lines=10> */
[----:B-1----:R0:W-:Y:S01]  /*8550*/  STG.E.U16 desc[UR36][R2.64], R4 ;  /* 0x0000000402007986 */ /* 0x0021e2000c101524 */
[----:B------:R-:W-:Y:S05]  /*8560*/  BRA `(.L_x_15548) ;  /* 0x0000000800587947 */ /* 0x000fea0003800000 */
.L_x_15558:
[----:B-1----:R-:W-:Y:S01]  /*8570*/  I2FP.F32.S32 R5, R4 ;  /* 0x0000000400057245 */ /* 0x002fe20000201400 */
        /* <DEDUP_REMOVED lines=17> */
.L_x_15561:
[----:B------:R-:W-:-:S04]  /*8690*/  SHF.R.U32.HI R5, RZ, 0x18, R5 ;  /* 0x00000018ff057819 */ /* 0x000fc80000011605 */
[----:B------:R-:W-:-:S07]  /*86a0*/  LOP3.LUT R0, R0, 0x80, R5, 0xf8, !PT ;  /* 0x0000008000007812 */ /* 0x000fce00078ef805 */
.L_x_15560:
[----:B------:R-:W-:Y:S05]  /*86b0*/  BSYNC.RECONVERGENT B0 ;  /* 0x0000000000007941 */ /* 0x000fea0003800200 */
.L_x_15559:
[----:B------:R0:W-:Y:S01]  /*86c0*/  STG.E.U8 desc[UR36][R2.64], R0 ;  /* 0x0000000002007986 */ /* 0x0001e2000c101124 */
[----:B------:R-:W-:Y:S05]  /*86d0*/  BRA `(.L_x_15548) ;  /* 0x0000000400fc7947 */ /* 0x000fea0003800000 */
.L_x_15557:
[----:B-1----:R-:W-:Y:S01]  /*86e0*/  I2FP.F32.S32 R5, R4 ;  /* 0x0000000400057245 */ /* 0x002fe20000201400 */
        /* <DEDUP_REMOVED lines=17> */
.L_x_15564:
[----:B------:R-:W-:-:S04]  /*8800*/  SHF.R.U32.HI R5, RZ, 0x18, R5 ;  /* 0x00000018ff057819 */ /* 0x000fc80000011605 */
[----:B------:R-:W-:-:S07]  /*8810*/  LOP3.LUT R0, R0, 0x80, R5, 0xf8, !PT ;  /* 0x0000008000007812 */ /* 0x000fce00078ef805 */
.L_x_15563:
[----:B------:R-:W-:Y:S05]  /*8820*/  BSYNC.RECONVERGENT B0 ;  /* 0x0000000000007941 */ /* 0x000fea0003800200 */
.L_x_15562:
[----:B------:R0:W-:Y:S01]  /*8830*/  STG.E.U8 desc[UR36][R2.64], R0 ;  /* 0x0000000002007986 */ /* 0x0001e2000c101124 */
[----:B------:R-:W-:Y:S05]  /*8840*/  BRA `(.L_x_15548) ;  /* 0x0000000400a07947 */ /* 0x000fea0003800000 */
.L_x_15556:
[----:B------:R-:W-:-:S09]  /*8850*/  UISETP.NE.AND UP0, UPT, UR4, 0x1c, UPT ;  /* 0x0000001c0400788c */ /* 0x000fd2000bf05270 */
[----:B------:R-:W-:Y:S05]  /*8860*/  BRA.U !UP0, `(.L_x_15565) ;  /* 0x00000001085c7547 */ /* 0x000fea000b800000 */
[----:B------:R-:W-:-:S09]  /*8870*/  UISETP.NE.AND UP0, UPT, UR4, 0x1d, UPT ;  /* 0x0000001d0400788c */ /* 0x000fd2000bf05270 */
[----:B------:R-:W-:Y:S05]  /*8880*/  BRA.U !UP0, `(.L_x_15566) ;  /* 0x0000000108487547 */ /* 0x000fea000b800000 */
[----:B------:R-:W-:-:S09]  /*8890*/  UISETP.NE.AND UP0, UPT, UR4, 0x2c, UPT ;  /* 0x0000002c0400788c */ /* 0x000fd2000bf05270 */
[----:B------:R-:W-:Y:S05]  /*88a0*/  BRA.U UP0, `(.L_x_15547) ;  /* 0x0000000100a47547 */ /* 0x000fea000b800000 */
[----:B-1----:R-:W-:-:S04]  /*88b0*/  I2FP.F32.S32 R5, R4 ;  /* 0x0000000400057245 */ /* 0x002fc80000201400 */
        /* <DEDUP_REMOVED lines=15> */
.L_x_15566:
[----:B-1----:R-:W-:-:S05]  /*89b0*/  SHF.R.S32.HI R5, RZ, 0x1f, R4 ;  /* 0x0000001fff057819 */ /* 0x002fca0000011404 */
[----:B------:R0:W-:Y:S01]  /*89c0*/  STG.E.64 desc[UR36][R2.64], R4 ;  /* 0x0000000402007986 */ /* 0x0001e2000c101b24 */
[----:B------:R-:W-:Y:S05]  /*89d0*/  BRA `(.L_x_15548) ;  /* 0x00000004003c7947 */ /* 0x000fea0003800000 */
.L_x_15565:
[----:B-1----:R0:W-:Y:S01]  /*89e0*/  STG.E desc[UR36][R2.64], R4 ;  /* 0x0000000402007986 */ /* 0x0021e2000c101924 */
[----:B------:R-:W-:Y:S05]  /*89f0*/  BRA `(.L_x_15548) ;  /* 0x0000000400347947 */ /* 0x000fea0003800000 */
.L_x_15555:
[----:B------:R-:W-:-:S09]  /*8a00*/  UISETP.GT.AND UP0, UPT, UR4, 0xe, UPT ;  /* 0x0000000e0400788c */ /* 0x000fd2000bf04270 */
[----:B------:R-:W-:Y:S05]  /*8a10*/  BRA.U UP0, `(.L_x_15567) ;  /* 0x0000000100307547 */ /* 0x000fea000b800000 */
[----:B------:R-:W-:-:S09]  /*8a20*/  UISETP.NE.AND UP0, UPT, UR4, 0xa, UPT ;  /* 0x0000000a0400788c */ /* 0x000fd2000bf05270 */
[----:B------:R-:W-:Y:S05]  /*8a30*/  BRA.U !UP0, `(.L_x_15568) ;  /* 0x0000000108187547 */ /* 0x000fea000b800000 */
[----:B------:R-:W-:-:S09]  /*8a40*/  UISETP.NE.AND UP0, UPT, UR4, 0xb, UPT ;  /* 0x0000000b0400788c */ /* 0x000fd2000bf05270 */
[----:B------:R-:W-:Y:S05]  /*8a50*/  BRA.U UP0, `(.L_x_15547) ;  /* 0x0000000100387547 */ /* 0x000fea000b800000 */
[----:B-1----:R-:W-:-:S04]  /*8a60*/  ISETP.NE.AND P0, PT, R4, RZ, PT ;  /* 0x000000ff0400720c */ /* 0x002fc80003f05270 */
[----:B------:R-:W-:-:S05]  /*8a70*/  SEL R5, RZ, 0x1, !P0 ;  /* 0x00000001ff057807 */ /* 0x000fca0004000000 */
[----:B------:R0:W-:Y:S01]  /*8a80*/  STG.E.U8 desc[UR36][R2.64], R5 ;  /* 0x0000000502007986 */ /* 0x0001e2000c101124 */
[----:B------:R-:W-:Y:S05]  /*8a90*/  BRA `(.L_x_15548) ;  /* 0x00000004000c7947 */ /* 0x000fea0003800000 */
.L_x_15568:
[----:B-1----:R-:W0:Y:S01]  /*8aa0*/  I2F.F64 R4, R4 ;  /* 0x0000000400047312 */ /* 0x002e220000201c00 */
[----:B------:R-:W-:-:S05]  /*8ab0*/  CS2R R6, SRZ ;  /* 0x0000000000067805 */ /* 0x000fca000001ff00 */
[----:B0-----:R0:W-:Y:S01]  /*8ac0*/  STG.E.128 desc[UR36][R2.64], R4 ;  /* 0x0000000402007986 */ /* 0x0011e2000c101d24 */
[----:B------:R-:W-:Y:S05]  /*8ad0*/  BRA `(.L_x_15548) ;  /* 0x0000000000fc7947 */ /* 0x000fea0003800000 */
.L_x_15567:
[----:B------:R-:W-:-:S09]  /*8ae0*/  UISETP.NE.AND UP0, UPT, UR4, 0xf, UPT ;  /* 0x0000000f0400788c */ /* 0x000fd2000bf05270 */
[----:B------:R-:W-:Y:S05]  /*8af0*/  BRA.U !UP0, `(.L_x_15569) ;  /* 0x0000000108e87547 */ /* 0x000fea000b800000 */
[----:B------:R-:W-:-:S09]  /*8b00*/  UISETP.NE.AND UP0, UPT, UR4, 0x17, UPT ;  /* 0x000000170400788c */ /* 0x000fd2000bf05270 */
[----:B------:R-:W-:Y:S05]  /*8b10*/  BRA.U !UP0, `(.L_x_15570) ;  /* 0x0000000108907547 */ /* 0x000fea000b800000 */
[----:B------:R-:W-:-:S09]  /*8b20*/  UISETP.NE.AND UP0, UPT, UR4, 0x18, UPT ;  /* 0x000000180400788c */ /* 0x000fd2000bf05270 */
[----:B------:R-:W-:Y:S05]  /*8b30*/  BRA.U !UP0, `(.L_x_15571) ;  /* 0x0000000108447547 */ /* 0x000fea000b800000 */
.L_x_15547:
[----:B------:R-:W-:Y:S01]  /*8b40*/  MOV R0, 0x0 ;  /* 0x0000000000007802 */ /* 0x000fe20000000f00 */
[----:B------:R-:W1:Y:S01]  /*8b50*/  LDCU.64 UR4, c[0x4][0x188] ;  /* 0x01003100ff0477ac */ /* 0x000e620008000a00 */
[----:B------:R-:W-:Y:S02]  /*8b60*/  HFMA2 R12, -RZ, RZ, 0, 5.9604644775390625e-08 ;  /* 0x00000001ff0c7431 */ /* 0x000fe400000001ff */
[----:B------:R-:W-:Y:S01]  /*8b70*/  IMAD.MOV.U32 R8, RZ, RZ, 0x65 ;  /* 0x00000065ff087424 */ /* 0x000fe200078e00ff */
[----:B------:R0:W2:Y:S01]  /*8b80*/  LDC.64 R2, c[0x4][R0] ;  /* 0x0100000000027b82 */ /* 0x0000a20000000a00 */
[----:B------:R-:W3:Y:S01]  /*8b90*/  LDCU.64 UR6, c[0x4][0x190] ;  /* 0x01003200ff0677ac */ /* 0x000ee20008000a00 */
[----:B------:R-:W-:Y:S01]  /*8ba0*/  IMAD.MOV.U32 R13, RZ, RZ, RZ ;  /* 0x000000ffff0d7224 */ /* 0x000fe200078e00ff */
[----:B------:R-:W4:Y:S01]  /*8bb0*/  LDCU.64 UR8, c[0x4][0x70] ;  /* 0x01000e00ff0877ac */ /* 0x000f220008000a00 */
[----:B-1----:R-:W-:Y:S01]  /*8bc0*/  IMAD.U32 R4, RZ, RZ, UR4 ;  /* 0x00000004ff047e24 */ /* 0x002fe2000f8e00ff */
[----:B------:R-:W-:Y:S01]  /*8bd0*/  MOV R5, UR5 ;  /* 0x0000000500057c02 */ /* 0x000fe20008000f00 */
[----:B---3--:R-:W-:-:S02]  /*8be0*/  IMAD.U32 R6, RZ, RZ, UR6 ;  /* 0x00000006ff067e24 */ /* 0x008fc4000f8e00ff */
[----:B------:R-:W-:Y:S01]  /*8bf0*/  IMAD.U32 R7, RZ, RZ, UR7 ;  /* 0x00000007ff077e24 */ /* 0x000fe2000f8e00ff */
[----:B----4-:R-:W-:Y:S01]  /*8c00*/  MOV R10, UR8 ;  /* 0x00000008000a7c02 */ /* 0x010fe20008000f00 */
[----:B0-----:R-:W-:-:S07]  /*8c10*/  IMAD.U32 R11, RZ, RZ, UR9 ;  /* 0x00000009ff0b7e24 */ /* 0x001fce000f8e00ff */
[----:B------:R-:W-:-:S07]  /*8c20*/  LEPC R20, `(.L_x_15572) ;  /* 0x000000001014794e */ /* 0x000fce0000000000 */
[----:B--2---:R-:W-:Y:S05]  /*8c30*/  CALL.ABS.NOINC R2 ;  /* 0x0000000002007343 */ /* 0x004fea0003c00000 */
.L_x_15572:
[----:B------:R-:W-:Y:S05]  /*8c40*/  BRA `(.L_x_15548) ;  /* 0x0000000000a07947 */ /* 0x000fea0003800000 */
.L_x_15571:
[----:B-1----:R-:W-:Y:S01]  /*8c50*/  I2FP.F32.S32 R7, R4 ;  /* 0x0000000400077245 */ /* 0x002fe20000201400 */
        /* <DEDUP_REMOVED lines=12> */
.L_x_15574:
[----:B------:R-:W-:Y:S05]  /*8d20*/  BSYNC.RECONVERGENT B0 ;  /* 0x0000000000007941 */ /* 0x000fea0003800200 */
.L_x_15573:
[----:B------:R-:W-:-:S05]  /*8d30*/  LOP3.LUT R5, R0, 0x80, R5, 0xf8, !PT ;  /* 0x0000008000057812 */ /* 0x000fca00078ef805 */
[----:B------:R0:W-:Y:S01]  /*8d40*/  STG.E.U8 desc[UR36][R2.64], R5 ;  /* 0x0000000502007986 */ /* 0x0001e2000c101124 */
[----:B------:R-:W-:Y:S05]  /*8d50*/  BRA `(.L_x_15548) ;  /* 0x00000000005c7947 */ /* 0x000fea0003800000 */
.L_x_15570:
[----:B-1----:R-:W-:Y:S01]  /*8d60*/  I2FP.F32.S32 R5, R4 ;  /* 0x0000000400057245 */ /* 0x002fe20000201400 */
        /* <DEDUP_REMOVED lines=11> */
.L_x_15576:
[----:B------:R-:W-:Y:S02]  /*8e20*/  ISETP.GT.U32.AND P0, PT, R4, 0x7f800000, PT ;  /* 0x7f8000000400780c */ /* 0x000fe40003f04070 */
[----:B------:R-:W-:-:S04]  /*8e30*/  MOV R0, 0x7f ;  /* 0x0000007f00007802 */ /* 0x000fc80000000f00 */
[----:B------:R-:W-:-:S07]  /*8e40*/  SEL R0, R0, 0x7c, P0 ;  /* 0x0000007c00007807 */ /* 0x000fce0000000000 */
.L_x_15577:
[----:B------:R-:W-:Y:S05]  /*8e50*/  BSYNC.RECONVERGENT B0 ;  /* 0x0000000000007941 */ /* 0x000fea0003800200 */
.L_x_15575:
[----:B------:R-:W-:-:S04]  /*8e60*/  SHF.R.U32.HI R5, RZ, 0x18, R5 ;  /* 0x00000018ff057819 */ /* 0x000fc80000011605 */
[----:B------:R-:W-:-:S05]  /*8e70*/  LOP3.LUT R5, R0, 0x80, R5, 0xf8, !PT ;  /* 0x0000008000057812 */ /* 0x000fca00078ef805 */
[----:B------:R0:W-:Y:S01]  /*8e80*/  STG.E.U8 desc[UR36][R2.64], R5 ;  /* 0x0000000502007986 */ /* 0x0001e2000c101124 */
[----:B------:R-:W-:Y:S05]  /*8e90*/  BRA `(.L_x_15548) ;  /* 0x00000000000c7947 */ /* 0x000fea0003800000 */
.L_x_15569:
[----:B-1----:R-:W-:-:S04]  /*8ea0*/  I2FP.F32.S32 R0, R4 ;  /* 0x0000000400007245 */ /* 0x002fc80000201400 */
[----:B------:R-:W-:-:S05]  /*8eb0*/  F2FP.BF16.F32.PACK_AB R0, RZ, R0 ;  /* 0x00000000ff00723e */ /* 0x000fca00000010ff */
[----:B------:R0:W-:Y:S02]  /*8ec0*/  STG.E.U16 desc[UR36][R2.64], R0 ;  /* 0x0000000002007986 */ /* 0x0001e4000c101524 */
.L_x_15548:
[----:B------:R-:W-:-:S07]  /*8ed0*/  VIADD R17, R17, 0x80 ;  /* 0x0000008011117836 */ /* 0x000fce0000000000 */
.L_x_15508:
[----:B------:R-:W-:Y:S05]  /*8ee0*/  BSYNC.RECONVERGENT B6 ;  /* 0x0000000000067941 */ /* 0x000fea0003800200 */
.L_x_15507:
[----:B------:R-:W5:Y:S02]  /*8ef0*/  LDCU UR4, c[0x0][0x380] ;  /* 0x00007000ff0477ac */ /* 0x000f640008000800 */
[----:B-----5:R-:W-:-:S13]  /*8f00*/  ISETP.GE.AND P0, PT, R17, UR4, PT ;  /* 0x0000000411007c0c */ /* 0x020fda000bf06270 */
[----:B------:R-:W-:Y:S05]  /*8f10*/  @P0 EXIT ;  /* 0x000000000000094d */ /* 0x000fea0003800000 */
        /* <DEDUP_REMOVED lines=303> */
.L_x_15578:
        /* <DEDUP_REMOVED lines=18> */
.L_x_15582:
[----:B------:R0:W5:Y:S01]  /*a330*/  LDG.E.U8 R0, desc[UR36][R2.64] ;  /* 0x0000002402007981 */ /* 0x000162000c1e1100 */
[----:B------:R-:W-:Y:S05]  /*a340*/  BRA `(.L_x_15584) ;  /* 0x0000000c002c7947 */ /* 0x000fea0003800000 */
.L_x_15581:
        /* <DEDUP_REMOVED lines=8> */
.L_x_15586:
[----:B------:R0:W5:Y:S01]  /*a3d0*/  LDG.E R0, desc[UR36][R2.64] ;  /* 0x0000002402007981 */ /* 0x000162000c1e1900 */
[----:B------:R-:W-:Y:S05]  /*a3e0*/  BRA `(.L_x_15584) ;  /* 0x0000000c00047947 */ /* 0x000fea0003800000 */
.L_x_15585:
[----:B------:R0:W5:Y:S01]  /*a3f0*/  LDG.E.S16 R0, desc[UR36][R2.64] ;  /* 0x0000002402007981 */ /* 0x000162000c1e1700 */
[----:B------:R-:W-:Y:S05]  /*a400*/  BRA `(.L_x_15584) ;  /* 0x0000000800fc7947 */ /* 0x000fea0003800000 */
.L_x_15580:
        /* <DEDUP_REMOVED lines=9> */
.L_x_15588:
[----:B------:R-:W2:Y:S02]  /*a4a0*/  LDG.E.U16 R2, desc[UR36][R2.64] ;  /* 0x0000002402027981 */ /* 0x000ea4000c1e1500 */
[----:B--2---:R-:W-:-:S06]  /*a4b0*/  HADD2.F32 R0, -RZ, R2.H0_H0 ;  /* 0x20000002ff007230 */ /* 0x004fcc0000004100 */
[----:B------:R-:W0:Y:S01]  /*a4c0*/  F2I.FTZ.TRUNC.NTZ R0, R0 ;  /* 0x0000000000007305 */ /* 0x000e22000021f100 */
[----:B------:R-:W-:Y:S05]  /*a4d0*/  BRA `(.L_x_15584) ;  /* 0x0000000800c87947 */ /* 0x000fea0003800000 */
.L_x_15587:
        /* <DEDUP_REMOVED lines=9> */
.L_x_15590:
[----:B------:R-:W2:Y:S02]  /*a570*/  LDG.E.U16 R2, desc[UR36][R2.64] ;  /* 0x0000002402027981 */ /* 0x000ea4000c1e1500 */
[----:B--2---:R-:W-:-:S06]  /*a580*/  HADD2.F32 R0, -RZ, R2.H0_H0 ;  /* 0x20000002ff007230 */ /* 0x004fcc0000004100 */
[----:B------:R-:W0:Y:S01]  /*a590*/  F2I.FTZ.TRUNC.NTZ R0, R0 ;  /* 0x0000000000007305 */ /* 0x000e22000021f100 */
[----:B------:R-:W-:Y:S05]  /*a5a0*/  BRA `(.L_x_15584) ;  /* 0x0000000800947947 */ /* 0x000fea0003800000 */
.L_x_15589:
[----:B------:R-:W2:Y:S02]  /*a5b0*/  LDG.E.64 R2, desc[UR36][R2.64] ;  /* 0x0000002402027981 */ /* 0x000ea4000c1e1b00 */
[----:B--2---:R0:W1:Y:S01]  /*a5c0*/  F2I.F64.TRUNC R0, R2 ;  /* 0x0000000200007311 */ /* 0x004062000030d100 */
[----:B------:R-:W-:Y:S05]  /*a5d0*/  BRA `(.L_x_15584) ;  /* 0x0000000800887947 */ /* 0x000fea0003800000 */
.L_x_15579:
        /* <DEDUP_REMOVED lines=12> */
.L_x_15593:
[----:B------:R-:W2:Y:S02]  /*a6a0*/  LDG.E.64 R2, desc[UR36][R2.64] ;  /* 0x0000002402027981 */ /* 0x000ea4000c1e1b00 */
[----:B--2---:R0:W1:Y:S01]  /*a6b0*/  F2I.F64.TRUNC R0, R2 ;  /* 0x0000000200007311 */ /* 0x004062000030d100 */
[----:B------:R-:W-:Y:S05]  /*a6c0*/  BRA `(.L_x_15584) ;  /* 0x00000008004c7947 */ /* 0x000fea0003800000 */
.L_x_15592:
        /* <DEDUP_REMOVED lines=26> */
.L_x_15595:
        /* <DEDUP_REMOVED lines=13> */
.L_x_15594:
[----:B------:R-:W2:Y:S02]  /*a940*/  LDG.E.U16 R0, desc[UR36][R2.64] ;  /* 0x0000002402007981 */ /* 0x000ea4000c1e1500 */
[----:B--2---:R-:W-:-:S06]  /*a950*/  IMAD.U32 R0, R0, 0x10000, RZ ;  /* 0x0001000000007824 */ /* 0x004fcc00078e00ff */
[----:B------:R-:W0:Y:S01]  /*a960*/  F2I.FTZ.TRUNC.NTZ R0, R0 ;  /* 0x0000000000007305 */ /* 0x000e22000021f100 */
[----:B------:R-:W-:Y:S05]  /*a970*/  BRA `(.L_x_15584) ;  /* 0x0000000400a07947 */ /* 0x000fea0003800000 */
.L_x_15591:
        /* <DEDUP_REMOVED lines=10> */
.L_x_15598:
        /* <DEDUP_REMOVED lines=21> */
.L_x_15602:
[----:B------:R-:W-:Y:S05]  /*ab70*/  BSYNC.RECONVERGENT B1 ;  /* 0x0000000000017941 */ /* 0x000fea0003800200 */
.L_x_15601:
[----:B------:R-:W-:Y:S01]  /*ab80*/  IMAD.SHL.U32 R0, R0, 0x100000, RZ ;  /* 0x0010000000007824 */ /* 0x000fe200078e00ff */
[----:B------:R-:W-:-:S04]  /*ab90*/  LEA R2, R2, 0x3b800000, 0x17 ;  /* 0x3b80000002027811 */ /* 0x000fc800078eb8ff */
[----:B------:R-:W-:-:S07]  /*aba0*/  LOP3.LUT R0, R2, R0, R7, 0xfe, !PT ;  /* 0x0000000002007212 */ /* 0x000fce00078efe07 */
.L_x_15600:
[----:B------:R-:W-:Y:S05]  /*abb0*/  BSYNC.RECONVERGENT B0 ;  /* 0x0000000000007941 */ /* 0x000fea0003800200 */
.L_x_15599:
[----:B------:R-:W2:Y:S01]  /*abc0*/  F2I.FTZ.TRUNC.NTZ R0, R0 ;  /* 0x0000000000007305 */ /* 0x000ea2000021f100 */
[----:B------:R-:W-:Y:S05]  /*abd0*/  BRA `(.L_x_15584) ;  /* 0x0000000400087947 */ /* 0x000fea0003800000 */
.L_x_15597:
        /* <DEDUP_REMOVED lines=21> */
.L_x_15606:
[----:B------:R-:W-:Y:S05]  /*ad30*/  BSYNC.RECONVERGENT B1 ;  /* 0x0000000000017941 */ /* 0x000fea0003800200 */
.L_x_15605:
[----:B------:R-:W-:Y:S02]  /*ad40*/  SHF.L.U32 R0, R0, 0x15, RZ ;  /* 0x0000001500007819 */ /* 0x000fe400000006ff */
[----:B------:R-:W-:-:S04]  /*ad50*/  LEA R2, R2, 0x37800000, 0x17 ;  /* 0x3780000002027811 */ /* 0x000fc800078eb8ff */
[----:B------:R-:W-:-:S07]  /*ad60*/  LOP3.LUT R0, R2, R0, R7, 0xfe, !PT ;  /* 0x0000000002007212 */ /* 0x000fce00078efe07 */
.L_x_15604:
[----:B------:R-:W-:Y:S05]  /*ad70*/  BSYNC.RECONVERGENT B0 ;  /* 0x0000000000007941 */ /* 0x000fea0003800200 */
.L_x_15603:
[----:B------:R-:W0:Y:S01]  /*ad80*/  F2I.FTZ.TRUNC.NTZ R0, R0 ;  /* 0x0000000000007305 */ /* 0x000e22000021f100 */
[----:B------:R-:W-:Y:S05]  /*ad90*/  BRA `(.L_x_15584) ;  /* 0x0000000000987947 */ /* 0x000fea0003800000 */
.L_x_15596:
        /* <DEDUP_REMOVED lines=14> */
.L_x_15610:
[----:B------:R-:W-:Y:S05]  /*ae80*/  BSYNC.RECONVERGENT B0 ;  /* 0x0000000000007941 */ /* 0x000fea0003800200 */
.L_x_15609:
[----:B------:R-:W4:Y:S01]  /*ae90*/  F2I.FTZ.TRUNC.NTZ R0, R0 ;  /* 0x0000000000007305 */ /* 0x000f22000021f100 */
[----:B------:R-:W-:Y:S05]  /*aea0*/  BRA `(.L_x_15584) ;  /* 0x0000000000547947 */ /* 0x000fea0003800000 */
.L_x_15583:
        /* <DEDUP_REMOVED lines=16> */
.L_x_15611:
[----:B------:R-:W-:Y:S01]  /*afb0*/  IMAD.MOV.U32 R0, RZ, RZ, RZ ;  /* 0x000000ffff007224 */ /* 0x000fe200078e00ff */
[----:B------:R-:W-:Y:S06]  /*afc0*/  BRA `(.L_x_15584) ;  /* 0x00000000000c7947 */ /* 0x000fec0003800000 */
.L_x_15608:
[----:B------:R0:W5:Y:S01]  /*afd0*/  LDG.E R0, desc[UR36][R2.64] ;  /* 0x0000002402007981 */ /* 0x000162000c1e1900 */
[----:B------:R-:W-:Y:S05]  /*afe0*/  BRA `(.L_x_15584) ;  /* 0x0000000000047947 */ /* 0x000fea0003800000 */
.L_x_15607:
[----:B------:R3:W5:Y:S02]  /*aff0*/  LDG.E R0, desc[UR36][R2.64] ;  /* 0x0000002402007981 */ /* 0x000764000c1e1900 */
.L_x_15584:
[C---:B012-45:R-:W-:Y:S01]  /*b000*/  ISETP.NE.AND P1, PT, R0.reuse, RZ, PT ;  /* 0x000000ff0000720c */ /* 0x077fe20003f25270 */
[----:B------:R-:W-:Y:S01]  /*b010*/  UPRMT UR4, UR41, 0x9910, URZ ;  /* 0x0000991029047896 */ /* 0x000fe200080000ff */
[----:B------:R-:W-:-:S03]  /*b020*/  ISETP.GT.AND P0, PT, R0, RZ, PT ;  /* 0x000000ff0000720c */ /* 0x000fc60003f04270 */
[----:B------:R-:W-:Y:S01]  /*b030*/  UISETP.GT.AND UP0, UPT, UR4, 0x9, UPT ;  /* 0x000000090400788c */ /* 0x000fe2000bf04270 */
[----:B---3--:R-:W-:-:S07]  /*b040*/  SEL R2, RZ, 0x1, !P0 ;  /* 0x00000001ff027807 */ /* 0x008fce0004000000 */
        /* <DEDUP_REMOVED lines=10> */
[----:B0-----:R-:W-:Y:S01]  /*b0f0*/  STG.E.U8 desc[UR36][R16.64], R2 ;  /* 0x0000000210007986 */ /* 0x001fe2000c101124 */
[----:B------:R-:W-:Y:S05]  /*b100*/  EXIT ;  /* 0x000000000000794d */ /* 0x000fea0003800000 */
.L_x_15615:
[----:B0-----:R-:W-:Y:S01]  /*b110*/  STG.E.U8 desc[UR36][R16.64], R2 ;  /* 0x0000000210007986 */ /* 0x001fe2000c101124 */
[----:B------:R-:W-:Y:S05]  /*b120*/  EXIT ;  /* 0x000000000000794d */ /* 0x000fea0003800000 */
.L_x_15614:
[----:B------:R-:W-:-:S09]  /*b130*/  UISETP.NE.AND UP0, UPT, UR4, 0x2, UPT ;  /* 0x000000020400788c */ /* 0x000fd2000bf05270 */
[----:B------:R-:W-:Y:S05]  /*b140*/  BRA.U !UP0, `(.L_x_15617) ;  /* 0x0000000108247547 */ /* 0x000fea000b800000 */
[----:B------:R-:W-:-:S09]  /*b150*/  UISETP.NE.AND UP0, UPT, UR4, 0x3, UPT ;  /* 0x000000030400788c */ /* 0x000fd2000bf05270 */
[----:B------:R-:W-:Y:S05]  /*b160*/  BRA.U !UP0, `(.L_x_15618) ;  /* 0x0000000108147547 */ /* 0x000fea000b800000 */
[----:B------:R-:W-:-:S09]  /*b170*/  UISETP.NE.AND UP0, UPT, UR4, 0x4, UPT ;  /* 0x000000040400788c */ /* 0x000fd2000bf05270 */
[----:B------:R-:W-:Y:S05]  /*b180*/  BRA.U UP0, `(.L_x_15616) ;  /* 0x00000009003c7547 */ /* 0x000fea000b800000 */
[----:B0-----:R-:W-:-:S05]  /*b190*/  SHF.R.S32.HI R3, RZ, 0x1f, R2 ;  /* 0x0000001fff037819 */ /* 0x001fca0000011402 */
[----:B------:R-:W-:Y:S01]  /*b1a0*/  STG.E.64 desc[UR36][R16.64], R2 ;  /* 0x0000000210007986 */ /* 0x000fe2000c101b24 */
[----:B------:R-:W-:Y:S05]  /*b1b0*/  EXIT ;  /* 0x000000000000794d */ /* 0x000fea0003800000 */
.L_x_15618:
[----:B0-----:R-:W-:Y:S01]  /*b1c0*/  STG.E desc[UR36][R16.64], R2 ;  /* 0x0000000210007986 */ /* 0x001fe2000c101924 */
[----:B------:R-:W-:Y:S05]  /*b1d0*/  EXIT ;  /* 0x000000000000794d */ /* 0x000fea0003800000 */
.L_x_15617:
[----:B0-----:R-:W-:Y:S01]  /*b1e0*/  STG.E.U16 desc[UR36][R16.64], R2 ;  /* 0x0000000210007986 */ /* 0x001fe2000c101524 */
[----:B------:R-:W-:Y:S05]  /*b1f0*/  EXIT ;  /* 0x000000000000794d */ /* 0x000fea0003800000 */
.L_x_15613:
[----:B------:R-:W-:-:S09]  /*b200*/  UISETP.GT.AND UP0, UPT, UR4, 0x6, UPT ;  /* 0x000000060400788c */ /* 0x000fd2000bf04270 */
[----:B------:R-:W-:Y:S05]  /*b210*/  BRA.U UP0, `(.L_x_15619) ;  /* 0x00000001002c7547 */ /* 0x000fea000b800000 */
[----:B------:R-:W-:-:S09]  /*b220*/  UISETP.NE.AND UP0, UPT, UR4, 0x5, UPT ;  /* 0x000000050400788c */ /* 0x000fd2000bf05270 */
[----:B------:R-:W-:Y:S05]  /*b230*/  BRA.U !UP0, `(.L_x_15620) ;  /* 0x0000000108147547 */ /* 0x000fea000b800000 */
[----:B------:R-:W-:-:S09]  /*b240*/  UISETP.NE.AND UP0, UPT, UR4, 0x6, UPT ;  /* 0x000000060400788c */ /* 0x000fd2000bf05270 */
[----:B------:R-:W-:Y:S05]  /*b250*/  BRA.U UP0, `(.L_x_15616) ;  /* 0x0000000900087547 */ /* 0x000fea000b800000 */
[----:B0-----:R-:W-:-:S05]  /*b260*/  I2FP.F32.S32 R3, R2 ;  /* 0x0000000200037245 */ /* 0x001fca0000201400 */
[----:B------:R-:W-:Y:S01]  /*b270*/  STG.E desc[UR36][R16.64], R3 ;  /* 0x0000000310007986 */ /* 0x000fe2000c101924 */
[----:B------:R-:W-:Y:S05]  /*b280*/  EXIT ;  /* 0x000000000000794d */ /* 0x000fea0003800000 */
.L_x_15620:
[----:B0-----:R-:W-:-:S04]  /*b290*/  I2FP.F32.S32 R0, R2 ;  /* 0x0000000200007245 */ /* 0x001fc80000201400 */
[----:B------:R-:W-:-:S05]  /*b2a0*/  F2FP.F16.F32.PACK_AB R0, RZ, R0 ;  /* 0x00000000ff00723e */ /* 0x000fca00000000ff */
[----:B------:R-:W-:Y:S01]  /*b2b0*/  STG.E.U16 desc[UR36][R16.64], R0 ;  /* 0x0000000010007986 */ /* 0x000fe2000c101524 */
[----:B------:R-:W-:Y:S05]  /*b2c0*/  EXIT ;  /* 0x000000000000794d */ /* 0x000fea0003800000 */
.L_x_15619:
        /* <DEDUP_REMOVED lines=8> */
[----:B------:R-:W-:Y:S01]  /*b350*/  STG.E.64 desc[UR36][R16.64], R2 ;  /* 0x0000000210007986 */ /* 0x000fe2000c101b24 */
[----:B------:R-:W-:Y:S05]  /*b360*/  EXIT ;  /* 0x000000000000794d */ /* 0x000fea0003800000 */
.L_x_15622:
[----:B0-----:R-:W-:-:S04]  /*b370*/  I2FP.F32.S32 R2, R2 ;  /* 0x0000000200027245 */ /* 0x001fc80000201400 */
[----:B------:R-:W-:-:S04]  /*b380*/  F2FP.F16.F32.PACK_AB R3, RZ, R2 ;  /* 0x00000002ff03723e */ /* 0x000fc800000000ff */
[----:B------:R-:W-:-:S05]  /*b390*/  PRMT R3, R3, 0x5410, RZ ;  /* 0x0000541003037816 */ /* 0x000fca00000000ff */
[----:B------:R-:W-:Y:S01]  /*b3a0*/  STG.E desc[UR36][R16.64], R3 ;  /* 0x0000000310007986 */ /* 0x000fe2000c101924 */
[----:B------:R-:W-:Y:S05]  /*b3b0*/  EXIT ;  /* 0x000000000000794d */ /* 0x000fea0003800000 */
.L_x_15621:
[----:B0-----:R-:W0:Y:S02]  /*b3c0*/  I2F.F64 R2, R2 ;  /* 0x0000000200027312 */ /* 0x001e240000201c00 */
[----:B0-----:R-:W-:Y:S01]  /*b3d0*/  STG.E.64 desc[UR36][R16.64], R2 ;  /* 0x0000000210007986 */ /* 0x001fe2000c101b24 */
[----:B------:R-:W-:Y:S05]  /*b3e0*/  EXIT ;  /* 0x000000000000794d */ /* 0x000fea0003800000 */
.L_x_15612:
        /* <DEDUP_REMOVED lines=10> */
[----:B0-----:R-:W-:Y:S01]  /*b490*/  STG.E.U16 desc[UR36][R16.64], R2 ;  /* 0x0000000210007986 */ /* 0x001fe2000c101524 */
[----:B------:R-:W-:Y:S05]  /*b4a0*/  EXIT ;  /* 0x000000000000794d */ /* 0x000fea0003800000 */
.L_x_15626:
[----:B0-----:R-:W-:Y:S01]  /*b4b0*/  I2FP.F32.S32 R3, R2 ;  /* 0x0000000200037245 */ /* 0x001fe20000201400 */
[----:B------:R-:W-:Y:S01]  /*b4c0*/  BSSY.RECONVERGENT B0, `(.L_x_15627) ;  /* 0x0000013000007945 */ /* 0x000fe20003800200 */
[----:B------:R-:W-:Y:S02]  /*b4d0*/  MOV R8, 0x80 ;  /* 0x0000008000087802 */ /* 0x000fe40000000f00 */
        /* <DEDUP_REMOVED lines=14> */
.L_x_15629:
[----:B------:R-:W-:-:S04]  /*b5c0*/  SHF.R.U32.HI R3, RZ, 0x18, R3 ;  /* 0x00000018ff037819 */ /* 0x000fc80000011603 */
[----:B------:R-:W-:-:S04]  /*b5d0*/  LOP3.LUT R0, R0, 0x80, R3, 0xf8, !PT ;  /* 0x0000008000007812 */ /* 0x000fc800078ef803 */
[----:B------:R-:W-:-:S07]  /*b5e0*/  PRMT R8, R0, 0x7610, R8 ;  /* 0x0000761000087816 */ /* 0x000fce0000000008 */
.L_x_15628:
[----:B------:R-:W-:Y:S05]  /*b5f0*/  BSYNC.RECONVERGENT B0 ;  /* 0x0000000000007941 */ /* 0x000fea0003800200 */
.L_x_15627:
[----:B------:R-:W-:Y:S01]  /*b600*/  STG.E.U8 desc[UR36][R16.64], R8 ;  /* 0x0000000810007986 */ /* 0x000fe2000c101124 */
[----:B------:R-:W-:Y:S05]  /*b610*/  EXIT ;  /* 0x000000000000794d */ /* 0x000fea0003800000 */
.L_x_15625:
        /* <DEDUP_REMOVED lines=17> */
.L_x_15632:
[----:B------:R-:W-:-:S04]  /*b730*/  SHF.R.U32.HI R3, RZ, 0x18, R3 ;  /* 0x00000018ff037819 */ /* 0x000fc80000011603 */
[----:B------:R-:W-:-:S04]  /*b740*/  LOP3.LUT R0, R0, 0x80, R3, 0xf8, !PT ;  /* 0x0000008000007812 */ /* 0x000fc800078ef803 */
[----:B------:R-:W-:-:S07]  /*b750*/  PRMT R8, R0, 0x7610, R8 ;  /* 0x0000761000087816 */ /* 0x000fce0000000008 */
.L_x_15631:
[----:B------:R-:W-:Y:S05]  /*b760*/  BSYNC.RECONVERGENT B0 ;  /* 0x0000000000007941 */ /* 0x000fea0003800200 */
.L_x_15630:
[----:B------:R-:W-:Y:S01]  /*b770*/  STG.E.U8 desc[UR36][R16.64], R8 ;  /* 0x0000000810007986 */ /* 0x000fe2000c101124 */
[----:B------:R-:W-:Y:S05]  /*b780*/  EXIT ;  /* 0x000000000000794d */ /* 0x000fea0003800000 */
.L_x_15624:
        /* <DEDUP_REMOVED lines=22> */
.L_x_15634:
[----:B0-----:R-:W-:-:S05]  /*b8f0*/  SHF.R.S32.HI R3, RZ, 0x1f, R2 ;  /* 0x0000001fff037819 */ /* 0x001fca0000011402 */
[----:B------:R-:W-:Y:S01]  /*b900*/  STG.E.64 desc[UR36][R16.64], R2 ;  /* 0x0000000210007986 */ /* 0x000fe2000c101b24 */
[----:B------:R-:W-:Y:S05]  /*b910*/  EXIT ;  /* 0x000000000000794d */ /* 0x000fea0003800000 */
.L_x_15633:
[----:B0-----:R-:W-:Y:S01]  /*b920*/  STG.E desc[UR36][R16.64], R2 ;  /* 0x0000000210007986 */ /* 0x001fe2000c101924 */
[----:B------:R-:W-:Y:S05]  /*b930*/  EXIT ;  /* 0x000000000000794d */ /* 0x000fea0003800000 */
.L_x_15623:
        /* <DEDUP_REMOVED lines=8> */
[----:B------:R-:W-:Y:S01]  /*b9c0*/  STG.E.U8 desc[UR36][R16.64], R3 ;  /* 0x0000000310007986 */ /* 0x000fe2000c101124 */
[----:B------:R-:W-:Y:S05]  /*b9d0*/  EXIT ;  /* 0x000000000000794d */ /* 0x000fea0003800000 */
.L_x_15636:
[----:B0-----:R-:W0:Y:S01]  /*b9e0*/  I2F.F64 R4, R2 ;  /* 0x0000000200047312 */ /* 0x001e220000201c00 */
[----:B------:R-:W-:-:S05]  /*b9f0*/  CS2R R6, SRZ ;  /* 0x0000000000067805 */ /* 0x000fca000001ff00 */
[----:B0-----:R-:W-:Y:S01]  /*ba00*/  STG.E.128 desc[UR36][R16.64], R4 ;  /* 0x0000000410007986 */ /* 0x001fe2000c101d24 */
[----:B------:R-:W-:Y:S05]  /*ba10*/  EXIT ;  /* 0x000000000000794d */ /* 0x000fea0003800000 */
.L_x_15635:
[----:B------:R-:W-:-:S09]  /*ba20*/  UISETP.NE.AND UP0, UPT, UR4, 0xf, UPT ;  /* 0x0000000f0400788c */ /* 0x000fd2000bf05270 */
[----:B------:R-:W-:Y:S05]  /*ba30*/  BRA.U !UP0, `(.L_x_15637) ;  /* 0x0000000108e87547 */ /* 0x000fea000b800000 */
[----:B------:R-:W-:-:S09]  /*ba40*/  UISETP.NE.AND UP0, UPT, UR4, 0x17, UPT ;  /* 0x000000170400788c */ /* 0x000fd2000bf05270 */
[----:B------:R-:W-:Y:S05]  /*ba50*/  BRA.U !UP0, `(.L_x_15638) ;  /* 0x0000000108907547 */ /* 0x000fea000b800000 */
[----:B------:R-:W-:-:S09]  /*ba60*/  UISETP.NE.AND UP0, UPT, UR4, 0x18, UPT ;  /* 0x000000180400788c */ /* 0x000fd2000bf05270 */
[----:B------:R-:W-:Y:S05]  /*ba70*/  BRA.U !UP0, `(.L_x_15639) ;  /* 0x0000000108447547 */ /* 0x000fea000b800000 */
.L_x_15616:
        /* <DEDUP_REMOVED lines=16> */
.L_x_15640:
[----:B------:R-:W-:Y:S05]  /*bb80*/  EXIT ;  /* 0x000000000000794d */ /* 0x000fea0003800000 */
.L_x_15639:
[----:B0-----:R-:W-:Y:S01]  /*bb90*/  I2FP.F32.S32 R5, R2 ;  /* 0x0000000200057245 */ /* 0x001fe20000201400 */
        /* <DEDUP_REMOVED lines=12> */
.L_x_15642:
[----:B------:R-:W-:Y:S05]  /*bc60*/  BSYNC.RECONVERGENT B0 ;  /* 0x0000000000007941 */ /* 0x000fea0003800200 */
.L_x_15641:
[----:B------:R-:W-:-:S05]  /*bc70*/  LOP3.LUT R3, R0, 0x80, R3, 0xf8, !PT ;  /* 0x0000008000037812 */ /* 0x000fca00078ef803 */
[----:B------:R-:W-:Y:S01]  /*bc80*/  STG.E.U8 desc[UR36][R16.64], R3 ;  /* 0x0000000310007986 */ /* 0x000fe2000c101124 */
[----:B------:R-:W-:Y:S05]  /*bc90*/  EXIT ;  /* 0x000000000000794d */ /* 0x000fea0003800000 */
.L_x_15638:
        /* <DEDUP_REMOVED lines=12> */
.L_x_15644:
[----:B------:R-:W-:Y:S01]  /*bd60*/  IMAD.MOV.U32 R0, RZ, RZ, 0x7f ;  /* 0x0000007fff007424 */ /* 0x000fe200078e00ff */
[----:B------:R-:W-:-:S04]  /*bd70*/  ISETP.GT.U32.AND P0, PT, R2, 0x7f800000, PT ;  /* 0x7f8000000200780c */ /* 0x000fc80003f04070 */
[----:B------:R-:W-:-:S09]  /*bd80*/  SEL R0, R0, 0x7c, P0 ;  /* 0x0000007c00007807 */ /* 0x000fd20000000000 */
.L_x_15645:
[----:B------:R-:W-:Y:S05]  /*bd90*/  BSYNC.RECONVERGENT B0 ;  /* 0x0000000000007941 */ /* 0x000fea0003800200 */
.L_x_15643:
[----:B------:R-:W-:-:S04]  /*bda0*/  SHF.R.U32.HI R3, RZ, 0x18, R3 ;  /* 0x00000018ff037819 */ /* 0x000fc80000011603 */
[----:B------:R-:W-:-:S05]  /*bdb0*/  LOP3.LUT R3, R0, 0x80, R3, 0xf8, !PT ;  /* 0x0000008000037812 */ /* 0x000fca00078ef803 */
[----:B------:R-:W-:Y:S01]  /*bdc0*/  STG.E.U8 desc[UR36][R16.64], R3 ;  /* 0x0000000310007986 */ /* 0x000fe2000c101124 */
[----:B------:R-:W-:Y:S05]  /*bdd0*/  EXIT ;  /* 0x000000000000794d */ /* 0x000fea0003800000 */
.L_x_15637:
[----:B0-----:R-:W-:-:S04]  /*bde0*/  I2FP.F32.S32 R0, R2 ;  /* 0x0000000200007245 */ /* 0x001fc80000201400 */
[----:B------:R-:W-:-:S05]  /*bdf0*/  F2FP.BF16.F32.PACK_AB R0, RZ, R0 ;  /* 0x00000000ff00723e */ /* 0x000fca00000010ff */
[----:B------:R-:W-:Y:S01]  /*be00*/  STG.E.U16 desc[UR36][R16.64], R0 ;  /* 0x0000000010007986 */ /* 0x000fe2000c101524 */
[----:B------:R-:W-:Y:S05]  /*be10*/  EXIT ;  /* 0x000000000000794d */ /* 0x000fea0003800000 */
.L_x_15646:
        /* <DEDUP_REMOVED lines=14> */
.L_x_32463:


//--------------------- .text._ZN2at6native27unrolled_elementwise_kernelINS0_13BUnaryFunctorIiiiZZZNS0_21heaviside_kernel_cudaERNS_18TensorIteratorBaseEENKUlvE_clEvENKUlvE1_clEvEUliiE_EESt5arrayIPcLm2EELi4E23TrivialOffsetCalculatorILi1EjESD_NS0_6memory12LoadWithCastILi1EEENSE_13StoreWithCastILi1EEEEEviT_T0_T2_T3_T4_T5_ --------------------------
	.section	.text._ZN2at6native27unrolled_elementwise_kernelINS0_13BUnaryFunctorIiiiZZZNS0_21heaviside_kernel_cudaERNS_18TensorIteratorBaseEENKUlvE_clEvENKUlvE1_clEvEUliiE_EESt5arrayIPcLm2EELi4E23TrivialOffsetCalculatorILi1EjESD_NS0_6memory12LoadWithCastILi1EEENSE_13StoreWithCastILi1EEEEEviT_T0_T2_T3_T4_T5_,"ax",@progbits
	.align	128
        .global         _ZN2at6native27unrolled_elementwise_kernelINS0_13BUnaryFunctorIiiiZZZNS0_21heaviside_kernel_cudaERNS_18TensorIteratorBaseEENKUlvE_clEvENKUlvE1_clEvEUliiE_EESt5arrayIPcLm2EELi4E23TrivialOffsetCalculatorILi1EjESD_NS0_6memory12LoadWithCastILi1EEENSE_13StoreWithCastILi1EEEEEviT_T0_T2_T3_T4_T5_
        .type           _ZN2at6native27unrolled_elementwise_kernelINS0_13BUnaryFunctorIiiiZZZNS0_21heaviside_kernel_cudaERNS_18TensorIteratorBaseEENKUlvE_clEvENKUlvE1_clEvEUliiE_EESt5arrayIPcLm2EELi4E23TrivialOffsetCalculatorILi1EjESD_NS0_6memory12LoadWithCastILi1EEENSE_13StoreWithCastILi1EEEEEviT_T0_T2_T3_T4_T5_,@function
        .size           _ZN2at6native27unrolled_elementwise_kernelINS0_13BUnaryFunctorIiiiZZZNS0_21heaviside_kernel_cudaERNS_18TensorIteratorBaseEENKUlvE_clEvENKUlvE1_clEvEUliiE_EESt5arrayIPcLm2EELi4E23TrivialOffsetCalculatorILi1EjESD_NS0_6memory12LoadWithCastILi1EEENSE_13StoreWithCastILi1EEEEEviT_T0_T2_T3_T4_T5_,(.L_x_32464 - _ZN2at6native27unrolled_elementwise_kernelINS0_13BUnaryFunctorIiiiZZZNS0_21heaviside_kernel_cudaERNS_18TensorIteratorBaseEENKUlvE_clEvENKUlvE1_clEvEUliiE_EESt5arrayIPcLm2EELi4E23TrivialOffsetCalculatorILi1EjESD_NS0_6memory12LoadWithCastILi1EEENSE_13StoreWithCastILi1EEEEEviT_T0_T2_T3_T4_T5_)
        .other          _ZN2at6native27unrolled_elementwise_kernelINS0_13BUnaryFunctorIiiiZZZNS0_21heaviside_kernel_cudaERNS_18TensorIteratorBaseEENKUlvE_clEvENKUlvE1_clEvEUliiE_EESt5arrayIPcLm2EELi4E23TrivialOffsetCalculatorILi1EjESD_NS0_6memory12LoadWithCastILi1EEENSE_13StoreWithCastILi1EEEEEviT_T0_T2_T3_T4_T5_,@"STO_CUDA_ENTRY STV_DEFAULT"
_ZN2at6native27unrolled_elementwise_kernelINS0_13BUnaryFunctorIiiiZZZNS0_21heaviside_kernel_cudaERNS_18TensorIteratorBaseEENKUlvE_clEvENKUlvE1_clEvEUliiE_EESt5arrayIPcLm2EELi4E23TrivialOffsetCalculatorILi1EjESD_NS0_6memory12LoadWithCastILi1EEENSE_13StoreWithCastILi1EEEEEviT_T0_T2_T3_T4_T5_:
.text._ZN2at6native27unrolled_elementwise_kernelINS0_13BUnaryFunctorIiiiZZZNS0_21heaviside_kernel_cudaERNS_18TensorIteratorBaseEENKUlvE_clEvENKUlvE1_clEvEUliiE_EESt5arrayIPcLm2EELi4E23TrivialOffsetCalculatorILi1EjESD_NS0_6memory12LoadWithCastILi1EEENSE_13StoreWithCastILi1EEEEEviT_T0_T2_T3_T4_T5_:
        /* <DEDUP_REMOVED lines=31> */
.L_x_15652:
[----:B------:R3:W5:Y:S01]  /*01f0*/  LDG.E.U8 R16, desc[UR36][R4.64] ;  /* 0x0000002404107981 */ /* 0x000762000c1e1100 */
[----:B------:R-:W-:Y:S05]  /*0200*/  BRA `(.L_x_15654) ;  /* 0x0000000c00307947 */ /* 0x000fea0003800000 */
.L_x_15651:
        /* <DEDUP_REMOVED lines=8> */
.L_x_15656:
[----:B------:R1:W5:Y:S01]  /*0290*/  LDG.E R16, desc[UR36][R4.64] ;  /* 0x0000002404107981 */ /* 0x000362000c1e1900 */
[----:B------:R-:W-:Y:S05]  /*02a0*/  BRA `(.L_x_15654) ;  /* 0x0000000c00087947 */ /* 0x000fea0003800000 */
.L_x_15655:
[----:B------:R2:W5:Y:S01]  /*02b0*/  LDG.E.S16 R16, desc[UR36][R4.64] ;  /* 0x0000002404107981 */ /* 0x000562000c1e1700 */
[----:B------:R-:W-:Y:S05]  /*02c0*/  BRA `(.L_x_15654) ;  /* 0x0000000c00007947 */ /* 0x000fea0003800000 */
.L_x_15650:
        /* <DEDUP_REMOVED lines=9> */
.L_x_15658:
[----:B------:R-:W2:Y:S02]  /*0360*/  LDG.E.U16 R4, desc[UR36][R4.64] ;  /* 0x0000002404047981 */ /* 0x000ea4000c1e1500 */
[----:B--2---:R-:W-:-:S06]  /*0370*/  HADD2.F32 R16, -RZ, R4.H0_H0 ;  /* 0x20000004ff107230 */ /* 0x004fcc0000004100 */
[----:B------:R-:W0:Y:S01]  /*0380*/  F2I.FTZ.TRUNC.NTZ R16, R16 ;  /* 0x0000001000107305 */ /* 0x000e22000021f100 */
[----:B------:R-:W-:Y:S05]  /*0390*/  BRA `(.L_x_15654) ;  /* 0x0000000800cc7947 */ /* 0x000fea0003800000 */
.L_x_15657:
        /* <DEDUP_REMOVED lines=9> */
.L_x_15660:
[----:B------:R-:W2:Y:S02]  /*0430*/  LDG.E.U16 R4, desc[UR36][R4.64] ;  /* 0x0000002404047981 */ /* 0x000ea4000c1e1500 */
[----:B--2---:R-:W-:-:S06]  /*0440*/  HADD2.F32 R16, -RZ, R4.H0_H0 ;  /* 0x20000004ff107230 */ /* 0x004fcc0000004100 */
[----:B------:R-:W0:Y:S01]  /*0450*/  F2I.FTZ.TRUNC.NTZ R16, R16 ;  /* 0x0000001000107305 */ /* 0x000e22000021f100 */
[----:B------:R-:W-:Y:S05]  /*0460*/  BRA `(.L_x_15654) ;  /* 0x0000000800987947 */ /* 0x000fea0003800000 */
.L_x_15659:
[----:B------:R-:W2:Y:S02]  /*0470*/  LDG.E.64 R16, desc[UR36][R4.64] ;  /* 0x0000002404107981 */ /* 0x000ea4000c1e1b00 */
[----:B--2---:R0:W1:Y:S01]  /*0480*/  F2I.F64.TRUNC R16, R16 ;  /* 0x0000001000107311 */ /* 0x004062000030d100 */
[----:B------:R-:W-:Y:S05]  /*0490*/  BRA `(.L_x_15654) ;  /* 0x00000008008c7947 */ /* 0x000fea0003800000 */
.L_x_15649:
        /* <DEDUP_REMOVED lines=12> */
.L_x_15663:
[----:B------:R-:W2:Y:S02]  /*0560*/  LDG.E.64 R4, desc[UR36][R4.64] ;  /* 0x0000002404047981 */ /* 0x000ea4000c1e1b00 */
[----:B--2---:R0:W1:Y:S01]  /*0570*/  F2I.F64.TRUNC R16, R4 ;  /* 0x0000000400107311 */ /* 0x004062000030d100 */
[----:B------:R-:W-:Y:S05]  /*0580*/  BRA `(.L_x_15654) ;  /* 0x0000000800507947 */ /* 0x000fea0003800000 */
.L_x_15662:
        /* <DEDUP_REMOVED lines=26> */
.L_x_15665:
        /* <DEDUP_REMOVED lines=14> */
.L_x_15664:
[----:B------:R-:W2:Y:S02]  /*0810*/  LDG.E.U16 R16, desc[UR36][R4.64] ;  /* 0x0000002404107981 */ /* 0x000ea4000c1e1500 */
[----:B--2---:R-:W-:-:S06]  /*0820*/  IMAD.U32 R16, R16, 0x10000, RZ ;  /* 0x0001000010107824 */ /* 0x004fcc00078e00ff */
[----:B------:R-:W0:Y:S01]  /*0830*/  F2I.FTZ.TRUNC.NTZ R16, R16 ;  /* 0x0000001000107305 */ /* 0x000e22000021f100 */
[----:B------:R-:W-:Y:S05]  /*0840*/  BRA `(.L_x_15654) ;  /* 0x0000000400a07947 */ /* 0x000fea0003800000 */
.L_x_15661:
        /* <DEDUP_REMOVED lines=10> */
.L_x_15668:
        /* <DEDUP_REMOVED lines=21> */
.L_x_15672:
[----:B------:R-:W-:Y:S05]  /*0a40*/  BSYNC.RECONVERGENT B1 ;  /* 0x0000000000017941 */ /* 0x000fea0003800200 */
.L_x_15671:
[----:B------:R-:W-:Y:S01]  /*0a50*/  IMAD.SHL.U32 R0, R0, 0x100000, RZ ;  /* 0x0010000000007824 */ /* 0x000fe200078e00ff */
[----:B------:R-:W-:-:S04]  /*0a60*/  LEA R3, R3, 0x3b800000, 0x17 ;  /* 0x3b80000003037811 */ /* 0x000fc800078eb8ff */
[----:B------:R-:W-:-:S07]  /*0a70*/  LOP3.LUT R16, R3, R0, R7, 0xfe, !PT ;  /* 0x0000000003107212 */ /* 0x000fce00078efe07 */
.L_x_15670:
[----:B------:R-:W-:Y:S05]  /*0a80*/  BSYNC.RECONVERGENT B0 ;  /* 0x0000000000007941 */ /* 0x000fea0003800200 */
.L_x_15669:
[----:B------:R-:W0:Y:S01]  /*0a90*/  F2I.FTZ.TRUNC.NTZ R16, R16 ;  /* 0x0000001000107305 */ /* 0x000e22000021f100 */
[----:B------:R-:W-:Y:S05]  /*0aa0*/  BRA `(.L_x_15654) ;  /* 0x0000000400087947 */ /* 0x000fea0003800000 */
.L_x_15667:
        /* <DEDUP_REMOVED lines=21> */
.L_x_15676:
[----:B------:R-:W-:Y:S05]  /*0c00*/  BSYNC.RECONVERGENT B1 ;  /* 0x0000000000017941 */ /* 0x000fea0003800200 */
.L_x_15675:
[----:B------:R-:W-:Y:S01]  /*0c10*/  IMAD.SHL.U32 R0, R0, 0x200000, RZ ;  /* 0x0020000000007824 */ /* 0x000fe200078e00ff */
[----:B------:R-:W-:-:S04]  /*0c20*/  LEA R3, R3, 0x37800000, 0x17 ;  /* 0x3780000003037811 */ /* 0x000fc800078eb8ff */
[----:B------:R-:W-:-:S07]  /*0c30*/  LOP3.LUT R16, R3, R0, R7, 0xfe, !PT ;  /* 0x0000000003107212 */ /* 0x000fce00078efe07 */
.L_x_15674:
[----:B------:R-:W-:Y:S05]  /*0c40*/  BSYNC.RECONVERGENT B0 ;  /* 0x0000000000007941 */ /* 0x000fea0003800200 */
.L_x_15673:
[----:B------:R-:W0:Y:S01]  /*0c50*/  F2I.FTZ.TRUNC.NTZ R16, R16 ;  /* 0x0000001000107305 */ /* 0x000e22000021f100 */
[----:B------:R-:W-:Y:S05]  /*0c60*/  BRA `(.L_x_15654) ;  /* 0x0000000000987947 */ /* 0x000fea0003800000 */
.L_x_15666:
[----:B------:R-:W-:-:S09]  /*0c70*/  UISETP.NE.AND UP0, UPT, UR4, 0x1c, UPT ;  /* 0x0000001c0400788c */ /* 0x000fd2000bf05270 */
[----:B------:R-:W-:Y:S05]  /*0c80*/  BRA.U !UP0, `(.L_x_15677) ;  /* 0x00000001088c7547 */ /* 0x000fea000b800000 */
[----:B------:R-:W-:-:S09]  /*0c90*/  UISETP.NE.AND UP0, UPT, UR4, 0x1d, UPT ;  /* 0x0000001d0400788c */ /* 0x000fd2000bf05270 */
[----:B------:R-:W-:Y:S05]  /*0ca0*/  BRA.U !UP0, `(.L_x_15678) ;  /* 0x00000001087c7547 */ /* 0x000fea000b800000 */
[----:B------:R-:W-:-:S09]  /*0cb0*/  UISETP.NE.AND UP0, UPT, UR4, 0x2c, UPT ;  /* 0x0000002c0400788c */ /* 0x000fd2000bf05270 */
[----:B------:R-:W-:Y:S05]  /*0cc0*/  BRA.U !UP0, `(.L_x_15679) ;  /* 0x0000000108487547 */ /* 0x000fea000b800000 */
.L_x_15653:
        /* <DEDUP_REMOVED lines=16> */
.L_x_15680:
[----:B------:R-:W-:Y:S01]  /*0dd0*/  IMAD.MOV.U32 R16, RZ, RZ, RZ ;  /* 0x000000ffff107224 */ /* 0x000fe200078e00ff */
[----:B------:R-:W-:Y:S06]  /*0de0*/  BRA `(.L_x_15654) ;  /* 0x0000000000387947 */ /* 0x000fec0003800000 */
.L_x_15679:
        /* <DEDUP_REMOVED lines=8> */
.L_x_15682:
[----:B------:R-:W-:Y:S05]  /*0e70*/  BSYNC.RECONVERGENT B0 ;  /* 0x0000000000007941 */ /* 0x000fea0003800200 */
.L_x_15681:
[----:B------:R-:W0:Y:S01]  /*0e80*/  F2I.FTZ.TRUNC.NTZ R16, R16 ;  /* 0x0000001000107305 */ /* 0x000e22000021f100 */
[----:B------:R-:W-:Y:S05]  /*0e90*/  BRA `(.L_x_15654) ;  /* 0x00000000000c7947 */ /* 0x000fea0003800000 */
.L_x_15678:
[----:B------:R0:W5:Y:S01]  /*0ea0*/  LDG.E R16, desc[UR36][R4.64] ;  /* 0x0000002404107981 */ /* 0x000162000c1e1900 */
[----:B------:R-:W-:Y:S05]  /*0eb0*/  BRA `(.L_x_15654) ;  /* 0x0000000000047947 */ /* 0x000fea0003800000 */
.L_x_15677:
[----:B------:R0:W5:Y:S02]  /*0ec0*/  LDG.E R16, desc[UR36][R4.64] ;  /* 0x0000002404107981 */ /* 0x000164000c1e1900 */
.L_x_15654:
[----:B------:R-:W-:-:S07]  /*0ed0*/  VIADD R22, R2, 0x80 ;  /* 0x0000008002167836 */ /* 0x000fce0000000000 */
.L_x_15648:
[----:B------:R-:W-:Y:S05]  /*0ee0*/  BSYNC.RECONVERGENT B6 ;  /* 0x0000000000067941 */ /* 0x000fea0003800200 */
.L_x_15647:
[----:B------:R-:W-:Y:S01]  /*0ef0*/  ISETP.GE.AND P0, PT, R22, R19, PT ;  /* 0x000000131600720c */ /* 0x000fe20003f06270 */
[----:B------:R-:W-:Y:S01]  /*0f00*/  BSSY.RECONVERGENT B6, `(.L_x_15683) ;  /* 0x00000e5000067945 */ /* 0x000fe20003800200 */
[----:B------:R-:W-:-:S11]  /*0f10*/  IMAD.MOV.U32 R18, RZ, RZ, RZ ;  /* 0x000000ffff127224 */ /* 0x000fd600078e00ff */
        /* <DEDUP_REMOVED lines=20> */
.L_x_15688:
[----:B------:R0:W5:Y:S01]  /*1060*/  LDG.E.U8 R18, desc[UR36][R4.64] ;  /* 0x0000002404127981 */ /* 0x000162000c1e1100 */
[----:B------:R-:W-:Y:S05]  /*1070*/  BRA `(.L_x_15690) ;  /* 0x0000000c00307947 */ /* 0x000fea0003800000 */
.L_x_15687:
        /* <DEDUP_REMOVED lines=8> */
.L_x_15692:
[----:B------:R0:W5:Y:S01]  /*1100*/  LDG.E R18, desc[UR36][R4.64] ;  /* 0x0000002404127981 */ /* 0x000162000c1e1900 */
[----:B------:R-:W-:Y:S05]  /*1110*/  BRA `(.L_x_15690) ;  /* 0x0000000c00087947 */ /* 0x000fea0003800000 */
.L_x_15691:
[----:B------:R0:W5:Y:S01]  /*1120*/  LDG.E.S16 R18, desc[UR36][R4.64] ;  /* 0x0000002404127981 */ /* 0x000162000c1e1700 */
[----:B------:R-:W-:Y:S05]  /*1130*/  BRA `(.L_x_15690) ;  /* 0x0000000c00007947 */ /* 0x000fea0003800000 */
.L_x_15686:
        /* <DEDUP_REMOVED lines=9> */
.L_x_15694:
[----:B------:R-:W2:Y:S02]  /*11d0*/  LDG.E.U16 R4, desc[UR36][R4.64] ;  /* 0x0000002404047981 */ /* 0x000ea4000c1e1500 */
[----:B--2---:R-:W-:-:S06]  /*11e0*/  HADD2.F32 R18, -RZ, R4.H0_H0 ;  /* 0x20000004ff127230 */ /* 0x004fcc0000004100 */
[----:B------:R-:W0:Y:S01]  /*11f0*/  F2I.FTZ.TRUNC.NTZ R18, R18 ;  /* 0x0000001200127305 */ /* 0x000e22000021f100 */
[----:B------:R-:W-:Y:S05]  /*1200*/  BRA `(.L_x_15690) ;  /* 0x0000000800cc7947 */ /* 0x000fea0003800000 */
.L_x_15693:
        /* <DEDUP_REMOVED lines=9> */
.L_x_15696:
[----:B------:R-:W2:Y:S02]  /*12a0*/  LDG.E.U16 R4, desc[UR36][R4.64] ;  /* 0x0000002404047981 */ /* 0x000ea4000c1e1500 */
[----:B--2---:R-:W-:-:S06]  /*12b0*/  HADD2.F32 R18, -RZ, R4.H0_H0 ;  /* 0x20000004ff127230 */ /* 0x004fcc0000004100 */
[----:B------:R-:W0:Y:S01]  /*12c0*/  F2I.FTZ.TRUNC.NTZ R18, R18 ;  /* 0x0000001200127305 */ /* 0x000e22000021f100 */
[----:B------:R-:W-:Y:S05]  /*12d0*/  BRA `(.L_x_15690) ;  /* 0x0000000800987947 */ /* 0x000fea0003800000 */
.L_x_15695:
[----:B------:R-:W2:Y:S02]  /*12e0*/  LDG.E.64 R4, desc[UR36][R4.64] ;  /* 0x0000002404047981 */ /* 0x000ea4000c1e1b00 */
[----:B--2---:R0:W1:Y:S01]  /*12f0*/  F2I.F64.TRUNC R18, R4 ;  /* 0x0000000400127311 */ /* 0x004062000030d100 */
[----:B------:R-:W-:Y:S05]  /*1300*/  BRA `(.L_x_15690) ;  /* 0x00000008008c7947 */ /* 0x000fea0003800000 */
.L_x_15685:
        /* <DEDUP_REMOVED lines=12> */
.L_x_15699:
[----:B------:R-:W2:Y:S02]  /*13d0*/  LDG.E.64 R4, desc[UR36][R4.64] ;  /* 0x0000002404047981 */ /* 0x000ea4000c1e1b00 */
[----:B--2---:R0:W1:Y:S01]  /*13e0*/  F2I.F64.TRUNC R18, R4 ;  /* 0x0000000400127311 */ /* 0x004062000030d100 */
[----:B------:R-:W-:Y:S05]  /*13f0*/  BRA `(.L_x_15690) ;  /* 0x0000000800507947 */ /* 0x000fea0003800000 */
.L_x_15698:
        /* <DEDUP_REMOVED lines=26> */
.L_x_15701:
        /* <DEDUP_REMOVED lines=14> */
.L_x_15700:
[----:B------:R-:W2:Y:S02]  /*1680*/  LDG.E.U16 R18, desc[UR36][R4.64] ;  /* 0x0000002404127981 */ /* 0x000ea4000c1e1500 */
[----:B--2---:R-:W-:-:S06]  /*1690*/  IMAD.U32 R18, R18, 0x10000, RZ ;  /* 0x0001000012127824 */ /* 0x004fcc00078e00ff */
[----:B------:R-:W4:Y:S01]  /*16a0*/  F2I.FTZ.TRUNC.NTZ R18, R18 ;  /* 0x0000001200127305 */ /* 0x000f22000021f100 */
[----:B------:R-:W-:Y:S05]  /*16b0*/  BRA `(.L_x_15690) ;  /* 0x0000000400a07947 */ /* 0x000fea0003800000 */
.L_x_15697:
        /* <DEDUP_REMOVED lines=10> */
.L_x_15704:
        /* <DEDUP_REMOVED lines=21> */
.L_x_15708:
[----:B------:R-:W-:Y:S05]  /*18b0*/  BSYNC.RECONVERGENT B1 ;  /* 0x0000000000017941 */ /* 0x000fea0003800200 */
.L_x_15707:
[----:B------:R-:W-:Y:S01]  /*18c0*/  IMAD.SHL.U32 R0, R0, 0x100000, RZ ;  /* 0x0010000000007824 */ /* 0x000fe200078e00ff */
[----:B------:R-:W-:-:S04]  /*18d0*/  LEA R3, R3, 0x3b800000, 0x17 ;  /* 0x3b80000003037811 */ /* 0x000fc800078eb8ff */
[----:B------:R-:W-:-:S07]  /*18e0*/  LOP3.LUT R18, R3, R0, R7, 0xfe, !PT ;  /* 0x0000000003127212 */ /* 0x000fce00078efe07 */
.L_x_15706:
[----:B------:R-:W-:Y:S05]  /*18f0*/  BSYNC.RECONVERGENT B0 ;  /* 0x0000000000007941 */ /* 0x000fea0003800200 */
.L_x_15705:
[----:B------:R-:W0:Y:S01]  /*1900*/  F2I.FTZ.TRUNC.NTZ R18, R18 ;  /* 0x0000001200127305 */ /* 0x000e22000021f100 */
[----:B------:R-:W-:Y:S05]  /*1910*/  BRA `(.L_x_15690) ;  /* 0x0000000400087947 */ /* 0x000fea0003800000 */
.L_x_15703:
        /* <DEDUP_REMOVED lines=21> */
.L_x_15712:
[----:B------:R-:W-:Y:S05]  /*1a70*/  BSYNC.RECONVERGENT B1 ;  /* 0x0000000000017941 */ /* 0x000fea0003800200 */
.L_x_15711:
[----:B------:R-:W-:Y:S01]  /*1a80*/  IMAD.SHL.U32 R0, R0, 0x200000, RZ ;  /* 0x0020000000007824 */ /* 0x000fe200078e00ff */
[----:B------:R-:W-:-:S04]  /*1a90*/  LEA R3, R3, 0x37800000, 0x17 ;  /* 0x3780000003037811 */ /* 0x000fc800078eb8ff */
[----:B------:R-:W-:-:S07]  /*1aa0*/  LOP3.LUT R18, R3, R0, R7, 0xfe, !PT ;  /* 0x0000000003127212 */ /* 0x000fce00078efe07 */
.L_x_15710:
[----:B------:R-:W-:Y:S05]  /*1ab0*/  BSYNC.RECONVERGENT B0 ;  /* 0x0000000000007941 */ /* 0x000fea0003800200 */
.L_x_15709:
[----:B------:R-:W0:Y:S01]  /*1ac0*/  F2I.FTZ.TRUNC.NTZ R18, R18 ;  /* 0x0000001200127305 */ /* 0x000e22000021f100 */
[----:B------:R-:W-:Y:S05]  /*1ad0*/  BRA `(.L_x_15690) ;  /* 0x0000000000987947 */ /* 0x000fea0003800000 */
.L_x_15702:
        /* <DEDUP_REMOVED lines=14> */
.L_x_15716:
[----:B------:R-:W-:Y:S05]  /*1bc0*/  BSYNC.RECONVERGENT B0 ;  /* 0x0000000000007941 */ /* 0x000fea0003800200 */
.L_x_15715:
[----:B------:R-:W0:Y:S01]  /*1bd0*/  F2I.FTZ.TRUNC.NTZ R18, R18 ;  /* 0x0000001200127305 */ /* 0x000e22000021f100 */
[----:B------:R-:W-:Y:S05]  /*1be0*/  BRA `(.L_x_15690) ;  /* 0x0000000000547947 */ /* 0x000fea0003800000 */
.L_x_15689:
        /* <DEDUP_REMOVED lines=16> */
.L_x_15717:
[----:B------:R-:W-:Y:S01]  /*1cf0*/  IMAD.MOV.U32 R18, RZ, RZ, RZ ;  /* 0x000000ffff127224 */ /* 0x000fe200078e00ff */
[----:B------:R-:W-:Y:S06]  /*1d00*/  BRA `(.L_x_15690) ;  /* 0x00000000000c7947 */ /* 0x000fec0003800000 */
.L_x_15714:
[----:B------:R0:W5:Y:S01]  /*1d10*/  LDG.E R18, desc[UR36][R4.64] ;  /* 0x0000002404127981 */ /* 0x000162000c1e1900 */
[----:B------:R-:W-:Y:S05]  /*1d20*/  BRA `(.L_x_15690) ;  /* 0x0000000000047947 */ /* 0x000fea0003800000 */
.L_x_15713:
[----:B------:R0:W5:Y:S02]  /*1d30*/  LDG.E R18, desc[UR36][R4.64] ;  /* 0x0000002404127981 */ /* 0x000164000c1e1900 */
.L_x_15690:
[----:B------:R-:W-:-:S07]  /*1d40*/  VIADD R22, R22, 0x80 ;  /* 0x0000008016167836 */ /* 0x000fce0000000000 */
.L_x_15684:
[----:B------:R-:W-:Y:S05]  /*1d50*/  BSYNC.RECONVERGENT B6 ;  /* 0x0000000000067941 */ /* 0x000fea0003800200 */
.L_x_15683:
        /* <DEDUP_REMOVED lines=23> */
.L_x_15723:
[----:B------:R0:W5:Y:S01]  /*1ed0*/  LDG.E.U8 R24, desc[UR36][R4.64] ;  /* 0x0000002404187981 */ /* 0x000162000c1e1100 */
[----:B------:R-:W-:Y:S05]  /*1ee0*/  BRA `(.L_x_15725) ;  /* 0x0000000c00307947 */ /* 0x000fea0003800000 */
.L_x_15722:
        /* <DEDUP_REMOVED lines=8> */
.L_x_15727:
[----:B------:R0:W5:Y:S01]  /*1f70*/  LDG.E R24, desc[UR36][R4.64] ;  /* 0x0000002404187981 */ /* 0x000162000c1e1900 */
[----:B------:R-:W-:Y:S05]  /*1f80*/  BRA `(.L_x_15725) ;  /* 0x0000000c00087947 */ /* 0x000fea0003800000 */
.L_x_15726:
[----:B------:R0:W5:Y:S01]  /*1f90*/  LDG.E.S16 R24, desc[UR36][R4.64] ;  /* 0x0000002404187981 */ /* 0x000162000c1e1700 */
[----:B------:R-:W-:Y:S05]  /*1fa0*/  BRA `(.L_x_15725) ;  /* 0x0000000c00007947 */ /* 0x000fea0003800000 */
.L_x_15721:
        /* <DEDUP_REMOVED lines=9> */
.L_x_15729:
[----:B------:R-:W2:Y:S02]  /*2040*/  LDG.E.U16 R4, desc[UR36][R4.64] ;  /* 0x0000002404047981 */ /* 0x000ea4000c1e1500 */
[----:B--2---:R-:W-:-:S06]  /*2050*/  HADD2.F32 R24, -RZ, R4.H0_H0 ;  /* 0x20000004ff187230 */ /* 0x004fcc0000004100 */
[----:B------:R-:W0:Y:S01]  /*2060*/  F2I.FTZ.TRUNC.NTZ R24, R24 ;  /* 0x0000001800187305 */ /* 0x000e22000021f100 */
[----:B------:R-:W-:Y:S05]  /*2070*/  BRA `(.L_x_15725) ;  /* 0x0000000800cc7947 */ /* 0x000fea0003800000 */
.L_x_15728:
        /* <DEDUP_REMOVED lines=9> */
.L_x_15731:
[----:B------:R-:W2:Y:S02]  /*2110*/  LDG.E.U16 R4, desc[UR36][R4.64] ;  /* 0x0000002404047981 */ /* 0x000ea4000c1e1500 */
[----:B--2---:R-:W-:-:S06]  /*2120*/  HADD2.F32 R24, -RZ, R4.H0_H0 ;  /* 0x20000004ff187230 */ /* 0x004fcc0000004100 */
[----:B------:R-:W0:Y:S01]  /*2130*/  F2I.FTZ.TRUNC.NTZ R24, R24 ;  /* 0x0000001800187305 */ /* 0x000e22000021f100 */
[----:B------:R-:W-:Y:S05]  /*2140*/  BRA `(.L_x_15725) ;  /* 0x0000000800987947 */ /* 0x000fea0003800000 */
.L_x_15730:
[----:B------:R-:W2:Y:S02]  /*2150*/  LDG.E.64 R24, desc[UR36][R4.64] ;  /* 0x0000002404187981 */ /* 0x000ea4000c1e1b00 */
[----:B--2---:R0:W1:Y:S01]  /*2160*/  F2I.F64.TRUNC R24, R24 ;  /* 0x0000001800187311 */ /* 0x004062000030d100 */
[----:B------:R-:W-:Y:S05]  /*2170*/  BRA `(.L_x_15725) ;  /* 0x00000008008c7947 */ /* 0x000fea0003800000 */
.L_x_15720:
        /* <DEDUP_REMOVED lines=12> */
.L_x_15734:
[----:B------:R-:W2:Y:S02]  /*2240*/  LDG.E.64 R4, desc[UR36][R4.64] ;  /* 0x0000002404047981 */ /* 0x000ea4000c1e1b00 */
[----:B--2---:R0:W1:Y:S01]  /*2250*/  F2I.F64.TRUNC R24, R4 ;  /* 0x0000000400187311 */ /* 0x004062000030d100 */
[----:B------:R-:W-:Y:S05]  /*2260*/  BRA `(.L_x_15725) ;  /* 0x0000000800507947 */ /* 0x000fea0003800000 */
.L_x_15733:
        /* <DEDUP_REMOVED lines=26> */
.L_x_15736:
        /* <DEDUP_REMOVED lines=14> */
.L_x_15735:
[----:B------:R-:W2:Y:S02]  /*24f0*/  LDG.E.U16 R24, desc[UR36][R4.64] ;  /* 0x0000002404187981 */ /* 0x000ea4000c1e1500 */
[----:B--2---:R-:W-:-:S06]  /*2500*/  IMAD.U32 R24, R24, 0x10000, RZ ;  /* 0x0001000018187824 */ /* 0x004fcc00078e00ff */
[----:B------:R-:W0:Y:S01]  /*2510*/  F2I.FTZ.TRUNC.NTZ R24, R24 ;  /* 0x0000001800187305 */ /* 0x000e22000021f100 */
[----:B------:R-:W-:Y:S05]  /*2520*/  BRA `(.L_x_15725) ;  /* 0x0000000400a07947 */ /* 0x000fea0003800000 */
.L_x_15732:
        /* <DEDUP_REMOVED lines=10> */
.L_x_15739:
        /* <DEDUP_REMOVED lines=21> */
.L_x_15743:
[----:B------:R-:W-:Y:S05]  /*2720*/  BSYNC.RECONVERGENT B1 ;  /* 0x0000000000017941 */ /* 0x000fea0003800200 */
.L_x_15742:
[----:B------:R-:W-:Y:S01]  /*2730*/  IMAD.SHL.U32 R0, R0, 0x100000, RZ ;  /* 0x0010000000007824 */ /* 0x000fe200078e00ff */
[----:B------:R-:W-:-:S04]  /*2740*/  LEA R3, R3, 0x3b800000, 0x17 ;  /* 0x3b80000003037811 */ /* 0x000fc800078eb8ff */
[----:B------:R-:W-:-:S07]  /*2750*/  LOP3.LUT R24, R3, R0, R7, 0xfe, !PT ;  /* 0x0000000003187212 */ /* 0x000fce00078efe07 */
.L_x_15741:
[----:B------:R-:W-:Y:S05]  /*2760*/  BSYNC.RECONVERGENT B0 ;  /* 0x0000000000007941 */ /* 0x000fea0003800200 */
.L_x_15740:
[----:B------:R-:W1:Y:S01]  /*2770*/  F2I.FTZ.TRUNC.NTZ R24, R24 ;  /* 0x0000001800187305 */ /* 0x000e62000021f100 */
[----:B------:R-:W-:Y:S05]  /*2780*/  BRA `(.L_x_15725) ;  /* 0x0000000400087947 */ /* 0x000fea0003800000 */
.L_x_15738:
        /* <DEDUP_REMOVED lines=21> */
.L_x_15747:
[----:B------:R-:W-:Y:S05]  /*28e0*/  BSYNC.RECONVERGENT B1 ;  /* 0x0000000000017941 */ /* 0x000fea0003800200 */
.L_x_15746:
[----:B------:R-:W-:Y:S01]  /*28f0*/  IMAD.SHL.U32 R0, R0, 0x200000, RZ ;  /* 0x0020000000007824 */ /* 0x000fe200078e00ff */
[----:B------:R-:W-:-:S04]  /*2900*/  LEA R3, R3, 0x37800000, 0x17 ;  /* 0x3780000003037811 */ /* 0x000fc800078eb8ff */
[----:B------:R-:W-:-:S07]  /*2910*/  LOP3.LUT R24, R3, R0, R7, 0xfe, !PT ;  /* 0x0000000003187212 */ /* 0x000fce00078efe07 */
.L_x_15745:
[----:B------:R-:W-:Y:S05]  /*2920*/  BSYNC.RECONVERGENT B0 ;  /* 0x0000000000007941 */ /* 0x000fea0003800200 */
.L_x_15744:
[----:B------:R-:W2:Y:S01]  /*2930*/  F2I.FTZ.TRUNC.NTZ R24, R24 ;  /* 0x0000001800187305 */ /* 0x000ea2000021f100 */
[----:B------:R-:W-:Y:S05]  /*2940*/  BRA `(.L_x_15725) ;  /* 0x0000000000987947 */ /* 0x000fea0003800000 */
.L_x_15737:
        /* <DEDUP_REMOVED lines=14> */
.L_x_15751:
[----:B------:R-:W-:Y:S05]  /*2a30*/  BSYNC.RECONVERGENT B0 ;  /* 0x0000000000007941 */ /* 0x000fea0003800200 */
.L_x_15750:
[----:B------:R-:W4:Y:S01]  /*2a40*/  F2I.FTZ.TRUNC.NTZ R24, R24 ;  /* 0x0000001800187305 */ /* 0x000f22000021f100 */
[----:B------:R-:W-:Y:S05]  /*2a50*/  BRA `(.L_x_15725) ;  /* 0x0000000000547947 */ /* 0x000fea0003800000 */
.L_x_15724:
        /* <DEDUP_REMOVED lines=16> */
.L_x_15752:
[----:B------:R-:W-:Y:S01]  /*2b60*/  IMAD.MOV.U32 R24, RZ, RZ, RZ ;  /* 0x000000ffff187224 */ /* 0x000fe200078e00ff */
[----:B------:R-:W-:Y:S06]  /*2b70*/  BRA `(.L_x_15725) ;  /* 0x00000000000c7947 */ /* 0x000fec0003800000 */
.L_x_15749:
[----:B------:R0:W5:Y:S01]  /*2b80*/  LDG.E R24, desc[UR36][R4.64] ;  /* 0x0000002404187981 */ /* 0x000162000c1e1900 */
[----:B------:R-:W-:Y:S05]  /*2b90*/  BRA `(.L_x_15725) ;  /* 0x0000000000047947 */ /* 0x000fea0003800000 */
.L_x_15748:
[----:B------:R3:W5:Y:S02]  /*2ba0*/  LDG.E R24, desc[UR36][R4.64] ;  /* 0x0000002404187981 */ /* 0x000764000c1e1900 */
.L_x_15725:
[----:B------:R-:W-:-:S07]  /*2bb0*/  VIADD R22, R22, 0x80 ;  /* 0x0000008016167836 */ /* 0x000fce0000000000 */
.L_x_15719:
[----:B------:R-:W-:Y:S05]  /*2bc0*/  BSYNC.RECONVERGENT B6 ;  /* 0x0000000000067941 */ /* 0x000fea0003800200 */
.L_x_15718:
[----:B------:R-:W-:Y:S01]  /*2bd0*/  ISETP.GE.AND P0, PT, R22, R19, PT ;  /* 0x000000131600720c */ /* 0x000fe20003f06270 */
[----:B------:R-:W-:Y:S01]  /*2be0*/  BSSY.RECONVERGENT B6, `(.L_x_15753) ;  /* 0x00000e3000067945 */ /* 0x000fe20003800200 */
[----:B0-----:R-:W-:-:S11]  /*2bf0*/  IMAD.MOV.U32 R25, RZ, RZ, RZ ;  /* 0x000000ffff197224 */ /* 0x001fd600078e00ff */
[----:B------:R-:W-:Y:S05]  /*2c00*/  @P0 BRA `(.L_x_15754) ;  /* 0x0000000c00800947 */ /* 0x000fea0003800000 */
[----:B-1234-:R-:W0:Y:S01]  /*2c10*/  LDC.64 R4, c[0x0][0x398] ;  /* 0x0000e600ff047b82 */ /* 0x01ee220000000a00 */
        /* <DEDUP_REMOVED lines=18> */
.L_x_15758:
[----:B------:R0:W5:Y:S01]  /*2d40*/  LDG.E.U8 R25, desc[UR36][R4.64] ;  /* 0x0000002404197981 */ /* 0x000162000c1e1100 */
[----:B------:R-:W-:Y:S05]  /*2d50*/  BRA `(.L_x_15754) ;  /* 0x0000000c002c7947 */ /* 0x000fea0003800000 */
.L_x_15757:
        /* <DEDUP_REMOVED lines=8> */
.L_x_15761:
[----:B------:R0:W5:Y:S01]  /*2de0*/  LDG.E R25, desc[UR36][R4.64] ;  /* 0x0000002404197981 */ /* 0x000162000c1e1900 */
[----:B------:R-:W-:Y:S05]  /*2df0*/  BRA `(.L_x_15754) ;  /* 0x0000000c00047947 */ /* 0x000fea0003800000 */
.L_x_15760:
[----:B------:R0:W5:Y:S01]  /*2e00*/  LDG.E.S16 R25, desc[UR36][R4.64] ;  /* 0x0000002404197981 */ /* 0x000162000c1e1700 */
[----:B------:R-:W-:Y:S05]  /*2e10*/  BRA `(.L_x_15754) ;  /* 0x0000000800fc7947 */ /* 0x000fea0003800000 */
.L_x_15756:
        /* <DEDUP_REMOVED lines=9> */
.L_x_15763:
[----:B------:R-:W2:Y:S02]  /*2eb0*/  LDG.E.U16 R4, desc[UR36][R4.64] ;  /* 0x0000002404047981 */ /* 0x000ea4000c1e1500 */
[----:B--2---:R-:W-:-:S06]  /*2ec0*/  HADD2.F32 R25, -RZ, R4.H0_H0 ;  /* 0x20000004ff197230 */ /* 0x004fcc0000004100 */
[----:B------:R-:W0:Y:S01]  /*2ed0*/  F2I.FTZ.TRUNC.NTZ R25, R25 ;  /* 0x0000001900197305 */ /* 0x000e22000021f100 */
[----:B------:R-:W-:Y:S05]  /*2ee0*/  BRA `(.L_x_15754) ;  /* 0x0000000800c87947 */ /* 0x000fea0003800000 */
.L_x_15762:
        /* <DEDUP_REMOVED lines=9> */
.L_x_15765:
[----:B------:R-:W2:Y:S02]  /*2f80*/  LDG.E.U16 R4, desc[UR36][R4.64] ;  /* 0x0000002404047981 */ /* 0x000ea4000c1e1500 */
[----:B--2---:R-:W-:-:S06]  /*2f90*/  HADD2.F32 R25, -RZ, R4.H0_H0 ;  /* 0x20000004ff197230 */ /* 0x004fcc0000004100 */
[----:B------:R-:W0:Y:S01]  /*2fa0*/  F2I.FTZ.TRUNC.NTZ R25, R25 ;  /* 0x0000001900197305 */ /* 0x000e22000021f100 */
[----:B------:R-:W-:Y:S05]  /*2fb0*/  BRA `(.L_x_15754) ;  /* 0x0000000800947947 */ /* 0x000fea0003800000 */
.L_x_15764:
[----:B------:R-:W2:Y:S02]  /*2fc0*/  LDG.E.64 R4, desc[UR36][R4.64] ;  /* 0x0000002404047981 */ /* 0x000ea4000c1e1b00 */
[----:B--2---:R0:W1:Y:S01]  /*2fd0*/  F2I.F64.TRUNC R25, R4 ;  /* 0x0000000400197311 */ /* 0x004062000030d100 */
[----:B------:R-:W-:Y:S05]  /*2fe0*/  BRA `(.L_x_15754) ;  /* 0x0000000800887947 */ /* 0x000fea0003800000 */
.L_x_15755:
        /* <DEDUP_REMOVED lines=12> */
.L_x_15768:
[----:B------:R-:W2:Y:S02]  /*30b0*/  LDG.E.64 R4, desc[UR36][R4.64] ;  /* 0x0000002404047981 */ /* 0x000ea4000c1e1b00 */
[----:B--2---:R0:W1:Y:S01]  /*30c0*/  F2I.F64.TRUNC R25, R4 ;  /* 0x0000000400197311 */ /* 0x004062000030d100 */
[----:B------:R-:W-:Y:S05]  /*30d0*/  BRA `(.L_x_15754) ;  /* 0x00000008004c7947 */ /* 0x000fea0003800000 */
.L_x_15767:
        /* <DEDUP_REMOVED lines=26> */
.L_x_15770:
        /* <DEDUP_REMOVED lines=14> */
.L_x_15769:
[----:B------:R-:W2:Y:S02]  /*3360*/  LDG.E.U16 R25, desc[UR36][R4.64] ;  /* 0x0000002404197981 */ /* 0x000ea4000c1e1500 */
[----:B--2---:R-:W-:-:S06]  /*3370*/  IMAD.U32 R25, R25, 0x10000, RZ ;  /* 0x0001000019197824 */ /* 0x004fcc00078e00ff */
[----:B------:R-:W0:Y:S01]  /*3380*/  F2I.FTZ.TRUNC.NTZ R25, R25 ;  /* 0x0000001900197305 */ /* 0x000e22000021f100 */
[----:B------:R-:W-:Y:S05]  /*3390*/  BRA `(.L_x_15754) ;  /* 0x00000004009c7947 */ /* 0x000fea0003800000 */
.L_x_15766:
        /* <DEDUP_REMOVED lines=10> */
.L_x_15773:
        /* <DEDUP_REMOVED lines=21> */
.L_x_15777:
[----:B------:R-:W-:Y:S05]  /*3590*/  BSYNC.RECONVERGENT B1 ;  /* 0x0000000000017941 */ /* 0x000fea0003800200 */
.L_x_15776:
[----:B------:R-:W-:Y:S01]  /*35a0*/  IMAD.SHL.U32 R0, R0, 0x100000, RZ ;  /* 0x0010000000007824 */ /* 0x000fe200078e00ff */
[----:B------:R-:W-:-:S04]  /*35b0*/  LEA R3, R3, 0x3b800000, 0x17 ;  /* 0x3b80000003037811 */ /* 0x000fc800078eb8ff */
[----:B------:R-:W-:-:S07]  /*35c0*/  LOP3.LUT R25, R3, R0, R25, 0xfe, !PT ;  /* 0x0000000003197212 */ /* 0x000fce00078efe19 */
.L_x_15775:
[----:B------:R-:W-:Y:S05]  /*35d0*/  BSYNC.RECONVERGENT B0 ;  /* 0x0000000000007941 */ /* 0x000fea0003800200 */
.L_x_15774:
[----:B------:R-:W0:Y:S01]  /*35e0*/  F2I.FTZ.TRUNC.NTZ R25, R25 ;  /* 0x0000001900197305 */ /* 0x000e22000021f100 */
[----:B------:R-:W-:Y:S05]  /*35f0*/  BRA `(.L_x_15754) ;  /* 0x0000000400047947 */ /* 0x000fea0003800000 */
.L_x_15772:
        /* <DEDUP_REMOVED lines=21> */
.L_x_15781:
[----:B------:R-:W-:Y:S05]  /*3750*/  BSYNC.RECONVERGENT B1 ;  /* 0x0000000000017941 */ /* 0x000fea0003800200 */
.L_x_15780:
[----:B------:R-:W-:Y:S01]  /*3760*/  IMAD.SHL.U32 R0, R0, 0x200000, RZ ;  /* 0x0020000000007824 */ /* 0x000fe200078e00ff */
[----:B------:R-:W-:-:S04]  /*3770*/  LEA R3, R3, 0x37800000, 0x17 ;  /* 0x3780000003037811 */ /* 0x000fc800078eb8ff */
[----:B------:R-:W-:-:S07]  /*3780*/  LOP3.LUT R25, R3, R0, R25, 0xfe, !PT ;  /* 0x0000000003197212 */ /* 0x000fce00078efe19 */
.L_x_15779:
[----:B------:R-:W-:Y:S05]  /*3790*/  BSYNC.RECONVERGENT B0 ;  /* 0x0000000000007941 */ /* 0x000fea0003800200 */
.L_x_15778:
[----:B------:R-:W0:Y:S01]  /*37a0*/  F2I.FTZ.TRUNC.NTZ R25, R25 ;  /* 0x0000001900197305 */ /* 0x000e22000021f100 */
[----:B------:R-:W-:Y:S05]  /*37b0*/  BRA `(.L_x_15754) ;  /* 0x0000000000947947 */ /* 0x000fea0003800000 */
.L_x_15771:
        /* <DEDUP_REMOVED lines=14> */
.L_x_15785:
[----:B------:R-:W-:Y:S05]  /*38a0*/  BSYNC.RECONVERGENT B0 ;  /* 0x0000000000007941 */ /* 0x000fea0003800200 */
.L_x_15784:
[----:B------:R-:W0:Y:S01]  /*38b0*/  F2I.FTZ.TRUNC.NTZ R25, R25 ;  /* 0x0000001900197305 */ /* 0x000e22000021f100 */
[----:B------:R-:W-:Y:S05]  /*38c0*/  BRA `(.L_x_15754) ;  /* 0x0000000000507947 */ /* 0x000fea0003800000 */
.L_x_15759:
        /* <DEDUP_REMOVED lines=16> */
.L_x_15786:
[----:B------:R-:W-:Y:S05]  /*39d0*/  BRA `(.L_x_15754) ;  /* 0x00000000000c7947 */ /* 0x000fea0003800000 */
.L_x_15783:
[----:B------:R0:W5:Y:S01]  /*39e0*/  LDG.E R25, desc[UR36][R4.64] ;  /* 0x0000002404197981 */ /* 0x000162000c1e1900 */
[----:B------:R-:W-:Y:S05]  /*39f0*/  BRA `(.L_x_15754) ;  /* 0x0000000000047947 */ /* 0x000fea0003800000 */
.L_x_15782:
[----:B------:R0:W5:Y:S02]  /*3a00*/  LDG.E R25, desc[UR36][R4.64] ;  /* 0x0000002404197981 */ /* 0x000164000c1e1900 */
.L_x_15754:
[----:B------:R-:W-:Y:S05]  /*3a10*/  BSYNC.RECONVERGENT B6 ;  /* 0x0000000000067941 */ /* 0x000fea0003800200 */
.L_x_15753:
[----:B------:R-:W2:Y:S01]  /*3a20*/  LDC R22, c[0x0][0x388] ;  /* 0x0000e200ff167b82 */ /* 0x000ea20000000800 */
[----:B-1-345:R-:W-:Y:S01]  /*3a30*/  ISETP.GT.AND P3, PT, R18, RZ, PT ;  /* 0x000000ff1200720c */ /* 0x03afe20003f64270 */
[----:B------:R-:W-:Y:S01]  /*3a40*/  BSSY.RECONVERGENT B7, `(.L_x_15787) ;  /* 0x00002ce000077945 */ /* 0x000fe20003800200 */
[----:B0-----:R-:W-:-:S03]  /*3a50*/  ISETP.NE.AND P2, PT, R25, RZ, PT ;  /* 0x000000ff1900720c */ /* 0x001fc60003f45270 */
[----:B------:R-:W-:Y:S01]  /*3a60*/  BSSY.RELIABLE B6, `(.L_x_15788) ;  /* 0x00001e4000067945 */ /* 0x000fe20003800100 */
[----:B--2---:R-:W-:Y:S02]  /*3a70*/  SEL R5, RZ, 0x1, !P3 ;  /* 0x00000001ff057807 */ /* 0x004fe40005800000 */
[----:B------:R-:W-:Y:S01]  /*3a80*/  ISETP.GE.AND P3, PT, R2, R19, PT ;  /* 0x000000130200720c */ /* 0x000fe20003f66270 */
[----:B------:R-:W0:Y:S01]  /*3a90*/  LDC.U8 R17, c[0x0][0x3ac] ;  /* 0x0000eb00ff117b82 */ /* 0x000e220000000000 */
[----:B------:R-:W-:Y:S02]  /*3aa0*/  ISETP.GT.AND P6, PT, R16, RZ, PT ;  /* 0x000000ff1000720c */ /* 0x000fe40003fc4270 */
[----:B------:R-:W-:Y:S02]  /*3ab0*/  ISETP.GT.AND P5, PT, R24, RZ, PT ;  /* 0x000000ff1800720c */ /* 0x000fe40003fa4270 */
[----:B------:R-:W-:Y:S02]  /*3ac0*/  ISETP.NE.AND P0, PT, R16, RZ, PT ;  /* 0x000000ff1000720c */ /* 0x000fe40003f05270 */
[----:B------:R-:W-:-:S02]  /*3ad0*/  ISETP.NE.AND P1, PT, R18, RZ, PT ;  /* 0x000000ff1200720c */ /* 0x000fc40003f25270 */
[----:B------:R-:W-:Y:S02]  /*3ae0*/  ISETP.NE.AND P4, PT, R24, RZ, PT ;  /* 0x000000ff1800720c */ /* 0x000fe40003f85270 */
[----:B------:R-:W-:Y:S02]  /*3af0*/  SEL R3, RZ, 0x1, !P6 ;  /* 0x00000001ff037807 */ /* 0x000fe40007000000 */
[----:B------:R-:W-:Y:S02]  /*3b00*/  SEL R7, RZ, 0x1, !P5 ;  /* 0x00000001ff077807 */ /* 0x000fe40006800000 */
[----:B------:R-:W-:Y:S02]  /*3b10*/  ISETP.GT.AND P6, PT, R25, RZ, PT ;  /* 0x000000ff1900720c */ /* 0x000fe40003fc4270 */
[-C--:B------:R-:W-:Y:S02]  /*3b20*/  SEL R4, R3, R22.reuse, P0 ;  /* 0x0000001603047207 */ /* 0x080fe40000000000 */
[----:B------:R-:W-:-:S02]  /*3b30*/  SEL R18, R5, R22, P1 ;  /* 0x0000001605127207 */ /* 0x000fc40000800000 */
[----:B------:R-:W-:Y:S02]  /*3b40*/  SEL R16, R7, R22, P4 ;  /* 0x0000001607107207 */ /* 0x000fe40002000000 */
        /* <DEDUP_REMOVED lines=23> */
.L_x_15793:
[----:B------:R0:W-:Y:S01]  /*3cc0*/  STG.E.U8 desc[UR36][R8.64], R4 ;  /* 0x0000000408007986 */ /* 0x0001e2000c101124 */
[----:B------:R-:W-:Y:S05]  /*3cd0*/  BRA `(.L_x_15795) ;  /* 0x0000000c003c7947 */ /* 0x000fea0003800000 */
.L_x_15792:
        /* <DEDUP_REMOVED lines=9> */
.L_x_15797:
[----:B------:R0:W-:Y:S01]  /*3d70*/  STG.E desc[UR36][R8.64], R4 ;  /* 0x0000000408007986 */ /* 0x0001e2000c101924 */
[----:B------:R-:W-:Y:S05]  /*3d80*/  BRA `(.L_x_15795) ;  /* 0x0000000c00107947 */ /* 0x000fea0003800000 */
.L_x_15796:
[----:B------:R0:W-:Y:S01]  /*3d90*/  STG.E.U16 desc[UR36][R8.64], R4 ;  /* 0x0000000408007986 */ /* 0x0001e2000c101524 */
[----:B------:R-:W-:Y:S05]  /*3da0*/  BRA `(.L_x_15795) ;  /* 0x0000000c00087947 */ /* 0x000fea0003800000 */
.L_x_15791:
        /* <DEDUP_REMOVED lines=9> */
.L_x_15799:
[----:B------:R-:W-:-:S04]  /*3e40*/  I2FP.F32.S32 R0, R4 ;  /* 0x0000000400007245 */ /* 0x000fc80000201400 */
[----:B------:R-:W-:-:S05]  /*3e50*/  F2FP.F16.F32.PACK_AB R0, RZ, R0 ;  /* 0x00000000ff00723e */ /* 0x000fca00000000ff */
[----:B------:R0:W-:Y:S01]  /*3e60*/  STG.E.U16 desc[UR36][R8.64], R0 ;  /* 0x0000000008007986 */ /* 0x0001e2000c101524 */
[----:B------:R-:W-:Y:S05]  /*3e70*/  BRA `(.L_x_15795) ;  /* 0x0000000800d47947 */ /* 0x000fea0003800000 */
.L_x_15798:
        /* <DEDUP_REMOVED lines=10> */
.L_x_15801:
[----:B------:R-:W-:-:S04]  /*3f20*/  I2FP.F32.S32 R4, R4 ;  /* 0x0000000400047245 */ /* 0x000fc80000201400 */
[----:B------:R-:W-:-:S04]  /*3f30*/  F2FP.F16.F32.PACK_AB R3, RZ, R4 ;  /* 0x00000004ff03723e */ /* 0x000fc800000000ff */
[----:B------:R-:W-:-:S05]  /*3f40*/  PRMT R3, R3, 0x5410, RZ ;  /* 0x0000541003037816 */ /* 0x000fca00000000ff */
[----:B------:R0:W-:Y:S01]  /*3f50*/  STG.E desc[UR36][R8.64], R3 ;  /* 0x0000000308007986 */ /* 0x0001e2000c101924 */
[----:B------:R-:W-:Y:S05]  /*3f60*/  BRA `(.L_x_15795) ;  /* 0x0000000800987947 */ /* 0x000fea0003800000 */
.L_x_15800:
[----:B------:R-:W0:Y:S02]  /*3f70*/  I2F.F64 R4, R4 ;  /* 0x0000000400047312 */ /* 0x000e240000201c00 */
[----:B0-----:R0:W-:Y:S01]  /*3f80*/  STG.E.64 desc[UR36][R8.64], R4 ;  /* 0x0000000408007986 */ /* 0x0011e2000c101b24 */
[----:B------:R-:W-:Y:S05]  /*3f90*/  BRA `(.L_x_15795) ;  /* 0x00000008008c7947 */ /* 0x000fea0003800000 */
.L_x_15790:
        /* <DEDUP_REMOVED lines=12> */
.L_x_15804:
[----:B------:R-:W0:Y:S01]  /*4060*/  I2F.F64 R4, R4 ;  /* 0x0000000400047312 */ /* 0x000e220000201c00 */
[----:B------:R-:W-:-:S05]  /*4070*/  CS2R R6, SRZ ;  /* 0x0000000000067805 */ /* 0x000fca000001ff00 */
[----:B0-----:R3:W-:Y:S01]  /*4080*/  STG.E.128 desc[UR36][R8.64], R4 ;  /* 0x0000000408007986 */ /* 0x0017e2000c101d24 */
[----:B------:R-:W-:Y:S05]  /*4090*/  BRA `(.L_x_15795) ;  /* 0x00000008004c7947 */ /* 0x000fea0003800000 */
.L_x_15803:
        /* <DEDUP_REMOVED lines=19> */
.L_x_15808:
[----:B------:R-:W-:Y:S05]  /*41d0*/  BSYNC.RECONVERGENT B0 ;  /* 0x0000000000007941 */ /* 0x000fea0003800200 */
.L_x_15807:
[----:B------:R-:W-:-:S05]  /*41e0*/  LOP3.LUT R5, R0, 0x80, R5, 0xf8, !PT ;  /* 0x0000008000057812 */ /* 0x000fca00078ef805 */
[----:B------:R2:W-:Y:S01]  /*41f0*/  STG.E.U8 desc[UR36][R8.64], R5 ;  /* 0x0000000508007986 */ /* 0x0005e2000c101124 */
[----:B------:R-:W-:Y:S05]  /*4200*/  BRA `(.L_x_15795) ;  /* 0x0000000400f07947 */ /* 0x000fea0003800000 */
.L_x_15806:
        /* <DEDUP_REMOVED lines=15> */
.L_x_15810:
[----:B------:R-:W-:Y:S05]  /*4300*/  BSYNC.RECONVERGENT B0 ;  /* 0x0000000000007941 */ /* 0x000fea0003800200 */
.L_x_15809:
[----:B------:R-:W-:-:S05]  /*4310*/  LOP3.LUT R5, R0, 0x80, R5, 0xf8, !PT ;  /* 0x0000008000057812 */ /* 0x000fca00078ef805 */
[----:B------:R1:W-:Y:S01]  /*4320*/  STG.E.U8 desc[UR36][R8.64], R5 ;  /* 0x0000000508007986 */ /* 0x0003e2000c101124 */
[----:B------:R-:W-:Y:S05]  /*4330*/  BRA `(.L_x_15795) ;  /* 0x0000000400a47947 */ /* 0x000fea0003800000 */
.L_x_15805:
[----:B------:R-:W-:-:S04]  /*4340*/  I2FP.F32.S32 R0, R4 ;  /* 0x0000000400007245 */ /* 0x000fc80000201400 */
[----:B------:R-:W-:-:S05]  /*4350*/  F2FP.BF16.F32.PACK_AB R0, RZ, R0 ;  /* 0x00000000ff00723e */ /* 0x000fca00000010ff */
[----:B------:R0:W-:Y:S01]  /*4360*/  STG.E.U16 desc[UR36][R8.64], R0 ;  /* 0x0000000008007986 */ /* 0x0001e2000c101524 */
[----:B------:R-:W-:Y:S05]  /*4370*/  BRA `(.L_x_15795) ;  /* 0x0000000400947947 */ /* 0x000fea0003800000 */
.L_x_15802:
        /* <DEDUP_REMOVED lines=10> */
.L_x_15813:
        /* <DEDUP_REMOVED lines=13> */
.L_x_15816:
[----:B------:R-:W-:-:S04]  /*44f0*/  SHF.R.U32.HI R0, RZ, 0x14, R3 ;  /* 0x00000014ff007819 */ /* 0x000fc80000011603 */
[----:B------:R-:W-:-:S04]  /*4500*/  LOP3.LUT R0, R0, 0x1, RZ, 0xc0, !PT ;  /* 0x0000000100007812 */ /* 0x000fc800078ec0ff */
[----:B------:R-:W-:-:S04]  /*4510*/  IADD3 R0, PT, PT, R3, 0x487ffff, R0 ;  /* 0x0487ffff03007810 */ /* 0x000fc80007ffe000 */
[----:B------:R-:W-:-:S04]  /*4520*/  SHF.R.U32.HI R0, RZ, 0x14, R0 ;  /* 0x00000014ff007819 */ /* 0x000fc80000011600 */
[----:B------:R-:W-:-:S07]  /*4530*/  LOP3.LUT R0, R0, 0xff, RZ, 0xc0, !PT ;  /* 0x000000ff00007812 */ /* 0x000fce00078ec0ff */
.L_x_15817:
[----:B------:R-:W-:-:S04]  /*4540*/  SHF.R.U32.HI R3, RZ, 0x18, R3 ;  /* 0x00000018ff037819 */ /* 0x000fc80000011603 */
[----:B------:R-:W-:-:S04]  /*4550*/  LOP3.LUT R0, R0, 0x80, R3, 0xf8, !PT ;  /* 0x0000008000007812 */ /* 0x000fc800078ef803 */
[----:B------:R-:W-:-:S07]  /*4560*/  PRMT R4, R0, 0x7610, R4 ;  /* 0x0000761000047816 */ /* 0x000fce0000000004 */
.L_x_15815:
[----:B------:R-:W-:Y:S05]  /*4570*/  BSYNC.RECONVERGENT B0 ;  /* 0x0000000000007941 */ /* 0x000fea0003800200 */
.L_x_15814:
[----:B------:R0:W-:Y:S01]  /*4580*/  STG.E.U8 desc[UR36][R8.64], R4 ;  /* 0x0000000408007986 */ /* 0x0001e2000c101124 */
[----:B------:R-:W-:Y:S05]  /*4590*/  BRA `(.L_x_15795) ;  /* 0x00000004000c7947 */ /* 0x000fea0003800000 */
.L_x_15812:
        /* <DEDUP_REMOVED lines=13> */
.L_x_15820:
[----:B------:R-:W-:-:S04]  /*4670*/  SHF.R.U32.HI R0, RZ, 0x15, R3 ;  /* 0x00000015ff007819 */ /* 0x000fc80000011603 */
[----:B------:R-:W-:-:S04]  /*4680*/  LOP3.LUT R0, R0, 0x1, RZ, 0xc0, !PT ;  /* 0x0000000100007812 */ /* 0x000fc800078ec0ff */
[----:B------:R-:W-:-:S04]  /*4690*/  IADD3 R0, PT, PT, R3, 0x88fffff, R0 ;  /* 0x088fffff03007810 */ /* 0x000fc80007ffe000 */
[----:B------:R-:W-:-:S04]  /*46a0*/  SHF.R.U32.HI R0, RZ, 0x15, R0 ;  /* 0x00000015ff007819 */ /* 0x000fc80000011600 */
[----:B------:R-:W-:-:S07]  /*46b0*/  LOP3.LUT R0, R0, 0xff, RZ, 0xc0, !PT ;  /* 0x000000ff00007812 */ /* 0x000fce00078ec0ff */
.L_x_15821:
[----:B------:R-:W-:-:S04]  /*46c0*/  SHF.R.U32.HI R3, RZ, 0x18, R3 ;  /* 0x00000018ff037819 */ /* 0x000fc80000011603 */
[----:B------:R-:W-:-:S04]  /*46d0*/  LOP3.LUT R0, R0, 0x80, R3, 0xf8, !PT ;  /* 0x0000008000007812 */ /* 0x000fc800078ef803 */
[----:B------:R-:W-:-:S07]  /*46e0*/  PRMT R4, R0, 0x7610, R4 ;  /* 0x0000761000047816 */ /* 0x000fce0000000004 */
.L_x_15819:
[----:B------:R-:W-:Y:S05]  /*46f0*/  BSYNC.RECONVERGENT B0 ;  /* 0x0000000000007941 */ /* 0x000fea0003800200 */
.L_x_15818:
[----:B------:R0:W-:Y:S01]  /*4700*/  STG.E.U8 desc[UR36][R8.64], R4 ;  /* 0x0000000408007986 */ /* 0x0001e2000c101124 */
[----:B------:R-:W-:Y:S05]  /*4710*/  BRA `(.L_x_15795) ;  /* 0x0000000000ac7947 */ /* 0x000fea0003800000 */
.L_x_15811:
[----:B------:R-:W-:-:S13]  /*4720*/  ISETP.NE.AND P0, PT, R0, 0x1c, PT ;  /* 0x0000001c0000780c */ /* 0x000fda0003f05270 */
[----:B------:R-:W-:Y:S05]  /*4730*/  @!P0 BRA `(.L_x_15822) ;  /* 0x0000000000a08947 */ /* 0x000fea0003800000 */
[----:B------:R-:W-:-:S13]  /*4740*/  ISETP.NE.AND P0, PT, R0, 0x1d, PT ;  /* 0x0000001d0000780c */ /* 0x000fda0003f05270 */
[----:B------:R-:W-:Y:S05]  /*4750*/  @!P0 BRA `(.L_x_15823) ;  /* 0x00000000008c8947 */ /* 0x000fea0003800000 */
[----:B------:R-:W-:-:S13]  /*4760*/  ISETP.NE.AND P0, PT, R0, 0x2c, PT ;  /* 0x0000002c0000780c */ /* 0x000fda0003f05270 */
[----:B------:R-:W-:Y:S05]  /*4770*/  @!P0 BRA `(.L_x_15824) ;  /* 0x0000000000448947 */ /* 0x000fea0003800000 */
.L_x_15794:
        /* <DEDUP_REMOVED lines=16> */
.L_x_15825:
[----:B------:R-:W-:Y:S05]  /*4880*/  BRA `(.L_x_15795) ;  /* 0x0000000000507947 */ /* 0x000fea0003800000 */
.L_x_15824:
        /* <DEDUP_REMOVED lines=16> */
.L_x_15823:
[----:B------:R-:W-:-:S05]  /*4990*/  SHF.R.S32.HI R5, RZ, 0x1f, R4 ;  /* 0x0000001fff057819 */ /* 0x000fca0000011404 */
[----:B------:R0:W-:Y:S01]  /*49a0*/  STG.E.64 desc[UR36][R8.64], R4 ;  /* 0x0000000408007986 */ /* 0x0001e2000c101b24 */
[----:B------:R-:W-:Y:S05]  /*49b0*/  BRA `(.L_x_15795) ;  /* 0x0000000000047947 */ /* 0x000fea0003800000 */
.L_x_15822:
[----:B------:R0:W-:Y:S02]  /*49c0*/  STG.E desc[UR36][R8.64], R4 ;  /* 0x0000000408007986 */ /* 0x0001e4000c101924 */
.L_x_15795:
        /* <DEDUP_REMOVED lines=23> */
.L_x_15830:
[----:B------:R0:W-:Y:S01]  /*4b40*/  STG.E.U8 desc[UR36][R8.64], R18 ;  /* 0x0000001208007986 */ /* 0x0001e2000c101124 */
[----:B------:R-:W-:Y:S05]  /*4b50*/  BRA `(.L_x_15832) ;  /* 0x0000000c00407947 */ /* 0x000fea0003800000 */
.L_x_15829:
        /* <DEDUP_REMOVED lines=10> */
.L_x_15834:
[----:B------:R3:W-:Y:S01]  /*4c00*/  STG.E desc[UR36][R8.64], R18 ;  /* 0x0000001208007986 */ /* 0x0007e2000c101924 */
[----:B------:R-:W-:Y:S05]  /*4c10*/  BRA `(.L_x_15832) ;  /* 0x0000000c00107947 */ /* 0x000fea0003800000 */
.L_x_15833:
[----:B------:R2:W-:Y:S01]  /*4c20*/  STG.E.U16 desc[UR36][R8.64], R18 ;  /* 0x0000001208007986 */ /* 0x0005e2000c101524 */
[----:B------:R-:W-:Y:S05]  /*4c30*/  BRA `(.L_x_15832) ;  /* 0x0000000c00087947 */ /* 0x000fea0003800000 */
.L_x_15828:
        /* <DEDUP_REMOVED lines=9> */
.L_x_15836:
[----:B------:R-:W-:-:S04]  /*4cd0*/  I2FP.F32.S32 R0, R18 ;  /* 0x0000001200007245 */ /* 0x000fc80000201400 */
[----:B------:R-:W-:-:S05]  /*4ce0*/  F2FP.F16.F32.PACK_AB R0, RZ, R0 ;  /* 0x00000000ff00723e */ /* 0x000fca00000000ff */
[----:B------:R0:W-:Y:S01]  /*4cf0*/  STG.E.U16 desc[UR36][R8.64], R0 ;  /* 0x0000000008007986 */ /* 0x0001e2000c101524 */
[----:B------:R-:W-:Y:S05]  /*4d00*/  BRA `(.L_x_15832) ;  /* 0x0000000800d47947 */ /* 0x000fea0003800000 */
.L_x_15835:
        /* <DEDUP_REMOVED lines=10> */
.L_x_15838:
[----:B------:R-:W-:-:S04]  /*4db0*/  I2FP.F32.S32 R18, R18 ;  /* 0x0000001200127245 */ /* 0x000fc80000201400 */
[----:B------:R-:W-:-:S04]  /*4dc0*/  F2FP.F16.F32.PACK_AB R3, RZ, R18 ;  /* 0x00000012ff03723e */ /* 0x000fc800000000ff */
[----:B------:R-:W-:-:S05]  /*4dd0*/  PRMT R3, R3, 0x5410, RZ ;  /* 0x0000541003037816 */ /* 0x000fca00000000ff */
[----:B------:R0:W-:Y:S01]  /*4de0*/  STG.E desc[UR36][R8.64], R3 ;  /* 0x0000000308007986 */ /* 0x0001e2000c101924 */
[----:B------:R-:W-:Y:S05]  /*4df0*/  BRA `(.L_x_15832) ;  /* 0x0000000800987947 */ /* 0x000fea0003800000 */
.L_x_15837:
[----:B------:R-:W0:Y:S02]  /*4e00*/  I2F.F64 R4, R18 ;  /* 0x0000001200047312 */ /* 0x000e240000201c00 */
[----:B0-----:R0:W-:Y:S01]  /*4e10*/  STG.E.64 desc[UR36][R8.64], R4 ;  /* 0x0000000408007986 */ /* 0x0011e2000c101b24 */
[----:B------:R-:W-:Y:S05]  /*4e20*/  BRA `(.L_x_15832) ;  /* 0x00000008008c7947 */ /* 0x000fea0003800000 */
.L_x_15827:
        /* <DEDUP_REMOVED lines=12> */
.L_x_15842:
        /* <DEDUP_REMOVED lines=17> */
.L_x_15845:
[----:B------:R-:W-:-:S04]  /*5000*/  SHF.R.U32.HI R3, RZ, 0x18, R5 ;  /* 0x00000018ff037819 */ /* 0x000fc80000011605 */
[----:B------:R-:W-:-:S04]  /*5010*/  LOP3.LUT R0, R0, 0x80, R3, 0xf8, !PT ;  /* 0x0000008000007812 */ /* 0x000fc800078ef803 */
[----:B------:R-:W-:-:S07]  /*5020*/  PRMT R4, R0, 0x7610, R4 ;  /* 0x0000761000047816 */ /* 0x000fce0000000004 */
.L_x_15844:
[----:B------:R-:W-:Y:S05]  /*5030*/  BSYNC.RECONVERGENT B0 ;  /* 0x0000000000007941 */ /* 0x000fea0003800200 */
.L_x_15843:
[----:B------:R0:W-:Y:S01]  /*5040*/  STG.E.U8 desc[UR36][R8.64], R4 ;  /* 0x0000000408007986 */ /* 0x0001e2000c101124 */
[----:B------:R-:W-:Y:S05]  /*5050*/  BRA `(.L_x_15832) ;  /* 0x0000000800007947 */ /* 0x000fea0003800000 */
.L_x_15841:
        /* <DEDUP_REMOVED lines=17> */
.L_x_15848:
[----:B------:R-:W-:-:S04]  /*5170*/  SHF.R.U32.HI R3, RZ, 0x18, R5 ;  /* 0x00000018ff037819 */ /* 0x000fc80000011605 */
[----:B------:R-:W-:-:S04]  /*5180*/  LOP3.LUT R0, R0, 0x80, R3, 0xf8, !PT ;  /* 0x0000008000007812 */ /* 0x000fc800078ef803 */
[----:B------:R-:W-:-:S07]  /*5190*/  PRMT R4, R0, 0x7610, R4 ;  /* 0x0000761000047816 */ /* 0x000fce0000000004 */
.L_x_15847:
[----:B------:R-:W-:Y:S05]  /*51a0*/  BSYNC.RECONVERGENT B0 ;  /* 0x0000000000007941 */ /* 0x000fea0003800200 */
.L_x_15846:
[----:B------:R0:W-:Y:S01]  /*51b0*/  STG.E.U8 desc[UR36][R8.64], R4 ;  /* 0x0000000408007986 */ /* 0x0001e2000c101124 */
[----:B------:R-:W-:Y:S05]  /*51c0*/  BRA `(.L_x_15832) ;  /* 0x0000000400a47947 */ /* 0x000fea0003800000 */
.L_x_15840:
        /* <DEDUP_REMOVED lines=22> */
.L_x_15850:
[--C-:B------:R-:W-:Y:S01]  /*5330*/  SHF.R.S32.HI R5, RZ, 0x1f, R18.reuse ;  /* 0x0000001fff057819 */ /* 0x100fe20000011412 */
[----:B------:R-:W-:-:S05]  /*5340*/  IMAD.MOV.U32 R4, RZ, RZ, R18 ;  /* 0x000000ffff047224 */ /* 0x000fca00078e0012 */
[----:B------:R0:W-:Y:S01]  /*5350*/  STG.E.64 desc[UR36][R8.64], R4 ;  /* 0x0000000408007986 */ /* 0x0001e2000c101b24 */
[----:B------:R-:W-:Y:S05]  /*5360*/  BRA `(.L_x_15832) ;  /* 0x00000004003c7947 */ /* 0x000fea0003800000 */
.L_x_15849:
[----:B------:R0:W-:Y:S01]  /*5370*/  STG.E desc[UR36][R8.64], R18 ;  /* 0x0000001208007986 */ /* 0x0001e2000c101924 */
[----:B------:R-:W-:Y:S05]  /*5380*/  BRA `(.L_x_15832) ;  /* 0x0000000400347947 */ /* 0x000fea0003800000 */
.L_x_15839:
        /* <DEDUP_REMOVED lines=10> */
.L_x_15852:
[----:B------:R-:W0:Y:S01]  /*5430*/  I2F.F64 R4, R18 ;  /* 0x0000001200047312 */ /* 0x000e220000201c00 */
[----:B------:R-:W-:-:S05]  /*5440*/  CS2R R6, SRZ ;  /* 0x0000000000067805 */ /* 0x000fca000001ff00 */
[----:B0-----:R0:W-:Y:S01]  /*5450*/  STG.E.128 desc[UR36][R8.64], R4 ;  /* 0x0000000408007986 */ /* 0x0011e2000c101d24 */
[----:B------:R-:W-:Y:S05]  /*5460*/  BRA `(.L_x_15832) ;  /* 0x0000000000fc7947 */ /* 0x000fea0003800000 */
.L_x_15851:
[----:B------:R-:W-:-:S13]  /*5470*/  ISETP.NE.AND P0, PT, R0, 0xf, PT ;  /* 0x0000000f0000780c */ /* 0x000fda0003f05270 */
[----:B------:R-:W-:Y:S05]  /*5480*/  @!P0 BRA `(.L_x_15853) ;  /* 0x0000000000e88947 */ /* 0x000fea0003800000 */
[----:B------:R-:W-:-:S13]  /*5490*/  ISETP.NE.AND P0, PT, R0, 0x17, PT ;  /* 0x000000170000780c */ /* 0x000fda0003f05270 */
[----:B------:R-:W-:Y:S05]  /*54a0*/  @!P0 BRA `(.L_x_15854) ;  /* 0x0000000000908947 */ /* 0x000fea0003800000 */
[----:B------:R-:W-:-:S13]  /*54b0*/  ISETP.NE.AND P0, PT, R0, 0x18, PT ;  /* 0x000000180000780c */ /* 0x000fda0003f05270 */
[----:B------:R-:W-:Y:S05]  /*54c0*/  @!P0 BRA `(.L_x_15855) ;  /* 0x0000000000448947 */ /* 0x000fea0003800000 */
.L_x_15831:
        /* <DEDUP_REMOVED lines=16> */
.L_x_15856:
[----:B------:R-:W-:Y:S05]  /*55d0*/  BRA `(.L_x_15832) ;  /* 0x0000000000a07947 */ /* 0x000fea0003800000 */
.L_x_15855:
        /* <DEDUP_REMOVED lines=13> */
.L_x_15858:
[----:B------:R-:W-:Y:S05]  /*56b0*/  BSYNC.RECONVERGENT B0 ;  /* 0x0000000000007941 */ /* 0x000fea0003800200 */
.L_x_15857:
[----:B------:R-:W-:-:S05]  /*56c0*/  LOP3.LUT R3, R0, 0x80, R3, 0xf8, !PT ;  /* 0x0000008000037812 */ /* 0x000fca00078ef803 */
[----:B------:R0:W-:Y:S01]  /*56d0*/  STG.E.U8 desc[UR36][R8.64], R3 ;  /* 0x0000000308007986 */ /* 0x0001e2000c101124 */
[----:B------:R-:W-:Y:S05]  /*56e0*/  BRA `(.L_x_15832) ;  /* 0x00000000005c7947 */ /* 0x000fea0003800000 */
.L_x_15854:
        /* <DEDUP_REMOVED lines=12> */
.L_x_15860:
[----:B------:R-:W-:Y:S01]  /*57b0*/  IMAD.MOV.U32 R0, RZ, RZ, 0x7f ;  /* 0x0000007fff007424 */ /* 0x000fe200078e00ff */
[----:B------:R-:W-:-:S04]  /*57c0*/  ISETP.GT.U32.AND P0, PT, R4, 0x7f800000, PT ;  /* 0x7f8000000400780c */ /* 0x000fc80003f04070 */
[----:B------:R-:W-:-:S09]  /*57d0*/  SEL R0, R0, 0x7c, P0 ;  /* 0x0000007c00007807 */ /* 0x000fd20000000000 */
.L_x_15861:
[----:B------:R-:W-:Y:S05]  /*57e0*/  BSYNC.RECONVERGENT B0 ;  /* 0x0000000000007941 */ /* 0x000fea0003800200 */
.L_x_15859:
[----:B------:R-:W-:-:S04]  /*57f0*/  SHF.R.U32.HI R3, RZ, 0x18, R3 ;  /* 0x00000018ff037819 */ /* 0x000fc80000011603 */
[----:B------:R-:W-:-:S05]  /*5800*/  LOP3.LUT R3, R0, 0x80, R3, 0xf8, !PT ;  /* 0x0000008000037812 */ /* 0x000fca00078ef803 */
[----:B------:R0:W-:Y:S01]  /*5810*/  STG.E.U8 desc[UR36][R8.64], R3 ;  /* 0x0000000308007986 */ /* 0x0001e2000c101124 */
[----:B------:R-:W-:Y:S05]  /*5820*/  BRA `(.L_x_15832) ;  /* 0x00000000000c7947 */ /* 0x000fea0003800000 */
.L_x_15853:
[----:B------:R-:W-:-:S04]  /*5830*/  I2FP.F32.S32 R0, R18 ;  /* 0x0000001200007245 */ /* 0x000fc80000201400 */
[----:B------:R-:W-:-:S05]  /*5840*/  F2FP.BF16.F32.PACK_AB R0, RZ, R0 ;  /* 0x00000000ff00723e */ /* 0x000fca00000010ff */
[----:B------:R0:W-:Y:S02]  /*5850*/  STG.E.U16 desc[UR36][R8.64], R0 ;  /* 0x0000000008007986 */ /* 0x0001e4000c101524 */
.L_x_15832:
[----:B------:R-:W-:-:S07]  /*5860*/  VIADD R2, R2, 0x80 ;  /* 0x0000008002027836 */ /* 0x000fce0000000000 */
.L_x_15789:
[----:B------:R-:W-:-:S13]  /*5870*/  ISETP.GE.AND P0, PT, R2, R19, PT ;  /* 0x000000130200720c */ /* 0x000fda0003f06270 */
[----:B------:R-:W-:Y:S05]  /*5880*/  @P0 BREAK.RELIABLE B6 ;  /* 0x0000000000060942 */ /* 0x000fea0003800100 */
[----:B------:R-:W-:Y:S05]  /*5890*/  @P0 BRA `(.L_x_15826) ;  /* 0x0000000c00a00947 */ /* 0x000fea0003800000 */
[----:B------:R-:W-:Y:S05]  /*58a0*/  BSYNC.RELIABLE B6 ;  /* 0x0000000000067941 */ /* 0x000fea0003800100 */
.L_x_15788:
        /* <DEDUP_REMOVED lines=20> */
.L_x_15865:
[----:B------:R0:W-:Y:S01]  /*59f0*/  STG.E.U8 desc[UR36][R8.64], R16 ;  /* 0x0000001008007986 */ /* 0x0001e2000c101124 */
[----:B------:R-:W-:Y:S05]  /*5a00*/  BRA `(.L_x_15867) ;  /* 0x0000000c00407947 */ /* 0x000fea0003800000 */
.L_x_15864:
        /* <DEDUP_REMOVED lines=10> */
.L_x_15869:
[----:B------:R0:W-:Y:S01]  /*5ab0*/  STG.E desc[UR36][R8.64], R16 ;  /* 0x0000001008007986 */ /* 0x0001e2000c101924 */
[----:B------:R-:W-:Y:S05]  /*5ac0*/  BRA `(.L_x_15867) ;  /* 0x0000000c00107947 */ /* 0x000fea0003800000 */
.L_x_15868:
[----:B------:R0:W-:Y:S01]  /*5ad0*/  STG.E.U16 desc[UR36][R8.64], R16 ;  /* 0x0000001008007986 */ /* 0x0001e2000c101524 */
[----:B------:R-:W-:Y:S05]  /*5ae0*/  BRA `(.L_x_15867) ;  /* 0x0000000c00087947 */ /* 0x000fea0003800000 */
.L_x_15863:
        /* <DEDUP_REMOVED lines=9> */
.L_x_15871:
[----:B------:R-:W-:-:S04]  /*5b80*/  I2FP.F32.S32 R0, R16 ;  /* 0x0000001000007245 */ /* 0x000fc80000201400 */
[----:B------:R-:W-:-:S05]  /*5b90*/  F2FP.F16.F32.PACK_AB R0, RZ, R0 ;  /* 0x00000000ff00723e */ /* 0x000fca00000000ff */
[----:B------:R0:W-:Y:S01]  /*5ba0*/  STG.E.U16 desc[UR36][R8.64], R0 ;  /* 0x0000000008007986 */ /* 0x0001e2000c101524 */
[----:B------:R-:W-:Y:S05]  /*5bb0*/  BRA `(.L_x_15867) ;  /* 0x0000000800d47947 */ /* 0x000fea0003800000 */
.L_x_15870:
        /* <DEDUP_REMOVED lines=10> */
.L_x_15873:
[----:B------:R-:W-:-:S04]  /*5c60*/  I2FP.F32.S32 R16, R16 ;  /* 0x0000001000107245 */ /* 0x000fc80000201400 */
[----:B------:R-:W-:-:S04]  /*5c70*/  F2FP.F16.F32.PACK_AB R3, RZ, R16 ;  /* 0x00000010ff03723e */ /* 0x000fc800000000ff */
[----:B------:R-:W-:-:S05]  /*5c80*/  PRMT R3, R3, 0x5410, RZ ;  /* 0x0000541003037816 */ /* 0x000fca00000000ff */
[----:B------:R0:W-:Y:S01]  /*5c90*/  STG.E desc[UR36][R8.64], R3 ;  /* 0x0000000308007986 */ /* 0x0001e2000c101924 */
[----:B------:R-:W-:Y:S05]  /*5ca0*/  BRA `(.L_x_15867) ;  /* 0x0000000800987947 */ /* 0x000fea0003800000 */
.L_x_15872:
[----:B------:R-:W0:Y:S02]  /*5cb0*/  I2F.F64 R4, R16 ;  /* 0x0000001000047312 */ /* 0x000e240000201c00 */
[----:B0-----:R0:W-:Y:S01]  /*5cc0*/  STG.E.64 desc[UR36][R8.64], R4 ;  /* 0x0000000408007986 */ /* 0x0011e2000c101b24 */
[----:B------:R-:W-:Y:S05]  /*5cd0*/  BRA `(.L_x_15867) ;  /* 0x00000008008c7947 */ /* 0x000fea0003800000 */
.L_x_15862:
        /* <DEDUP_REMOVED lines=12> */
.L_x_15877:
        /* <DEDUP_REMOVED lines=17> */
.L_x_15880:
[----:B------:R-:W-:-:S04]  /*5eb0*/  SHF.R.U32.HI R3, RZ, 0x18, R5 ;  /* 0x00000018ff037819 */ /* 0x000fc80000011605 */
[----:B------:R-:W-:-:S04]  /*5ec0*/  LOP3.LUT R0, R0, 0x80, R3, 0xf8, !PT ;  /* 0x0000008000007812 */ /* 0x000fc800078ef803 */
[----:B------:R-:W-:-:S07]  /*5ed0*/  PRMT R4, R0, 0x7610, R4 ;  /* 0x0000761000047816 */ /* 0x000fce0000000004 */
.L_x_15879:
[----:B------:R-:W-:Y:S05]  /*5ee0*/  BSYNC.RECONVERGENT B0 ;  /* 0x0000000000007941 */ /* 0x000fea0003800200 */
.L_x_15878:
[----:B------:R0:W-:Y:S01]  /*5ef0*/  STG.E.U8 desc[UR36][R8.64], R4 ;  /* 0x0000000408007986 */ /* 0x0001e2000c101124 */
[----:B------:R-:W-:Y:S05]  /*5f00*/  BRA `(.L_x_15867) ;  /* 0x0000000800007947 */ /* 0x000fea0003800000 */
.L_x_15876:
        /* <DEDUP_REMOVED lines=17> */
.L_x_15883:
[----:B------:R-:W-:-:S04]  /*6020*/  SHF.R.U32.HI R3, RZ, 0x18, R5 ;  /* 0x00000018ff037819 */ /* 0x000fc80000011605 */
[----:B------:R-:W-:-:S04]  /*6030*/  LOP3.LUT R0, R0, 0x80, R3, 0xf8, !PT ;  /* 0x0000008000007812 */ /* 0x000fc800078ef803 */
[----:B------:R-:W-:-:S07]  /*6040*/  PRMT R4, R0, 0x7610, R4 ;  /* 0x0000761000047816 */ /* 0x000fce0000000004 */
.L_x_15882:
[----:B------:R-:W-:Y:S05]  /*6050*/  BSYNC.RECONVERGENT B0 ;  /* 0x0000000000007941 */ /* 0x000fea0003800200 */
.L_x_15881:
[----:B------:R0:W-:Y:S01]  /*6060*/  STG.E.U8 desc[UR36][R8.64], R4 ;  /* 0x0000000408007986 */ /* 0x0001e2000c101124 */
[----:B------:R-:W-:Y:S05]  /*6070*/  BRA `(.L_x_15867) ;  /* 0x0000000400a47947 */ /* 0x000fea0003800000 */
.L_x_15875:
        /* <DEDUP_REMOVED lines=22> */
.L_x_15885:
[--C-:B------:R-:W-:Y:S01]  /*61e0*/  SHF.R.S32.HI R5, RZ, 0x1f, R16.reuse ;  /* 0x0000001fff057819 */ /* 0x100fe20000011410 */
[----:B------:R-:W-:-:S05]  /*61f0*/  IMAD.MOV.U32 R4, RZ, RZ, R16 ;  /* 0x000000ffff047224 */ /* 0x000fca00078e0010 */
[----:B------:R0:W-:Y:S01]  /*6200*/  STG.E.64 desc[UR36][R8.64], R4 ;  /* 0x0000000408007986 */ /* 0x0001e2000c101b24 */
[----:B------:R-:W-:Y:S05]  /*6210*/  BRA `(.L_x_15867) ;  /* 0x00000004003c7947 */ /* 0x000fea0003800000 */
.L_x_15884:
[----:B------:R0:W-:Y:S01]  /*6220*/  STG.E desc[UR36][R8.64], R16 ;  /* 0x0000001008007986 */ /* 0x0001e2000c101924 */
[----:B------:R-:W-:Y:S05]  /*6230*/  BRA `(.L_x_15867) ;  /* 0x0000000400347947 */ /* 0x000fea0003800000 */
.L_x_15874:
        /* <DEDUP_REMOVED lines=10> */
.L_x_15887:
[----:B------:R-:W0:Y:S01]  /*62e0*/  I2F.F64 R4, R16 ;  /* 0x0000001000047312 */ /* 0x000e220000201c00 */
[----:B------:R-:W-:-:S05]  /*62f0*/  CS2R R6, SRZ ;  /* 0x0000000000067805 */ /* 0x000fca000001ff00 */
[----:B0-----:R4:W-:Y:S01]  /*6300*/  STG.E.128 desc[UR36][R8.64], R4 ;  /* 0x0000000408007986 */ /* 0x0019e2000c101d24 */
[----:B------:R-:W-:Y:S05]  /*6310*/  BRA `(.L_x_15867) ;  /* 0x0000000000fc7947 */ /* 0x000fea0003800000 */
.L_x_15886:
[----:B------:R-:W-:-:S13]  /*6320*/  ISETP.NE.AND P0, PT, R0, 0xf, PT ;  /* 0x0000000f0000780c */ /* 0x000fda0003f05270 */
[----:B------:R-:W-:Y:S05]  /*6330*/  @!P0 BRA `(.L_x_15888) ;  /* 0x0000000000e88947 */ /* 0x000fea0003800000 */
[----:B------:R-:W-:-:S13]  /*6340*/  ISETP.NE.AND P0, PT, R0, 0x17, PT ;  /* 0x000000170000780c */ /* 0x000fda0003f05270 */
[----:B------:R-:W-:Y:S05]  /*6350*/  @!P0 BRA `(.L_x_15889) ;  /* 0x0000000000908947 */ /* 0x000fea0003800000 */
[----:B------:R-:W-:-:S13]  /*6360*/  ISETP.NE.AND P0, PT, R0, 0x18, PT ;  /* 0x000000180000780c */ /* 0x000fda0003f05270 */
[----:B------:R-:W-:Y:S05]  /*6370*/  @!P0 BRA `(.L_x_15890) ;  /* 0x0000000000448947 */ /* 0x000fea0003800000 */
.L_x_15866:
        /* <DEDUP_REMOVED lines=16> */
.L_x_15891:
[----:B------:R-:W-:Y:S05]  /*6480*/  BRA `(.L_x_15867) ;  /* 0x0000000000a07947 */ /* 0x000fea0003800000 */
.L_x_15890:
        /* <DEDUP_REMOVED lines=13> */
.L_x_15893:
[----:B------:R-:W-:Y:S05]  /*6560*/  BSYNC.RECONVERGENT B0 ;  /* 0x0000000000007941 */ /* 0x000fea0003800200 */
.L_x_15892:
[----:B------:R-:W-:-:S05]  /*6570*/  LOP3.LUT R3, R0, 0x80, R3, 0xf8, !PT ;  /* 0x0000008000037812 */ /* 0x000fca00078ef803 */
[----:B------:R2:W-:Y:S01]  /*6580*/  STG.E.U8 desc[UR36][R8.64], R3 ;  /* 0x0000000308007986 */ /* 0x0005e2000c101124 */
[----:B------:R-:W-:Y:S05]  /*6590*/  BRA `(.L_x_15867) ;  /* 0x00000000005c7947 */ /* 0x000fea0003800000 */
.L_x_15889:
        /* <DEDUP_REMOVED lines=12> */
.L_x_15895:
[----:B------:R-:W-:Y:S01]  /*6660*/  IMAD.MOV.U32 R0, RZ, RZ, 0x7f ;  /* 0x0000007fff007424 */ /* 0x000fe200078e00ff */
[----:B------:R-:W-:-:S04]  /*6670*/  ISETP.GT.U32.AND P0, PT, R4, 0x7f800000, PT ;  /* 0x7f8000000400780c */ /* 0x000fc80003f04070 */
[----:B------:R-:W-:-:S09]  /*6680*/  SEL R0, R0, 0x7c, P0 ;  /* 0x0000007c00007807 */ /* 0x000fd20000000000 */
.L_x_15896:
[----:B------:R-:W-:Y:S05]  /*6690*/  BSYNC.RECONVERGENT B0 ;  /* 0x0000000000007941 */ /* 0x000fea0003800200 */
.L_x_15894:
[----:B------:R-:W-:-:S04]  /*66a0*/  SHF.R.U32.HI R3, RZ, 0x18, R3 ;  /* 0x00000018ff037819 */ /* 0x000fc80000011603 */
[----:B------:R-:W-:-:S05]  /*66b0*/  LOP3.LUT R3, R0, 0x80, R3, 0xf8, !PT ;  /* 0x0000008000037812 */ /* 0x000fca00078ef803 */
[----:B------:R1:W-:Y:S01]  /*66c0*/  STG.E.U8 desc[UR36][R8.64], R3 ;  /* 0x0000000308007986 */ /* 0x0003e2000c101124 */
[----:B------:R-:W-:Y:S05]  /*66d0*/  BRA `(.L_x_15867) ;  /* 0x00000000000c7947 */ /* 0x000fea0003800000 */
.L_x_15888:
[----:B------:R-:W-:-:S04]  /*66e0*/  I2FP.F32.S32 R0, R16 ;  /* 0x0000001000007245 */ /* 0x000fc80000201400 */
[----:B------:R-:W-:-:S05]  /*66f0*/  F2FP.BF16.F32.PACK_AB R0, RZ, R0 ;  /* 0x00000000ff00723e */ /* 0x000fca00000010ff */
[----:B------:R0:W-:Y:S02]  /*6700*/  STG.E.U16 desc[UR36][R8.64], R0 ;  /* 0x0000000008007986 */ /* 0x0001e4000c101524 */
.L_x_15867:
[----:B------:R-:W-:-:S07]  /*6710*/  VIADD R2, R2, 0x80 ;  /* 0x0000008002027836 */ /* 0x000fce0000000000 */
.L_x_15826:
[----:B------:R-:W-:Y:S05]  /*6720*/  BSYNC.RECONVERGENT B7 ;  /* 0x0000000000077941 */ /* 0x000fea0003800200 */
.L_x_15787:
        /* <DEDUP_REMOVED lines=21> */
.L_x_15900:
[----:B------:R-:W-:Y:S01]  /*6880*/  STG.E.U8 desc[UR36][R2.64], R22 ;  /* 0x0000001602007986 */ /* 0x000fe2000c101124 */
[----:B------:R-:W-:Y:S05]  /*6890*/  EXIT ;  /* 0x000000000000794d */ /* 0x000fea0003800000 */
.L_x_15899:
        /* <DEDUP_REMOVED lines=9> */
.L_x_15903:
[----:B------:R-:W-:Y:S01]  /*6930*/  STG.E desc[UR36][R2.64], R22 ;  /* 0x0000001602007986 */ /* 0x000fe2000c101924 */
[----:B------:R-:W-:Y:S05]  /*6940*/  EXIT ;  /* 0x000000000000794d */ /* 0x000fea0003800000 */
.L_x_15902:
[----:B------:R-:W-:Y:S01]  /*6950*/  STG.E.U16 desc[UR36][R2.64], R22 ;  /* 0x0000001602007986 */ /* 0x000fe2000c101524 */
[----:B------:R-:W-:Y:S05]  /*6960*/  EXIT ;  /* 0x000000000000794d */ /* 0x000fea0003800000 */
.L_x_15898:
        /* <DEDUP_REMOVED lines=9> */
.L_x_15905:
[----:B------:R-:W-:-:S04]  /*6a00*/  I2FP.F32.S32 R0, R22 ;  /* 0x0000001600007245 */ /* 0x000fc80000201400 */
[----:B------:R-:W-:-:S05]  /*6a10*/  F2FP.F16.F32.PACK_AB R0, RZ, R0 ;  /* 0x00000000ff00723e */ /* 0x000fca00000000ff */
[----:B------:R-:W-:Y:S01]  /*6a20*/  STG.E.U16 desc[UR36][R2.64], R0 ;  /* 0x0000000002007986 */ /* 0x000fe2000c101524 */
[----:B------:R-:W-:Y:S05]  /*6a30*/  EXIT ;  /* 0x000000000000794d */ /* 0x000fea0003800000 */
.L_x_15904:
        /* <DEDUP_REMOVED lines=10> */
.L_x_15907:
[----:B------:R-:W-:-:S04]  /*6ae0*/  I2FP.F32.S32 R22, R22 ;  /* 0x0000001600167245 */ /* 0x000fc80000201400 */
[----:B------:R-:W-:-:S04]  /*6af0*/  F2FP.F16.F32.PACK_AB R5, RZ, R22 ;  /* 0x00000016ff05723e */ /* 0x000fc800000000ff */
[----:B------:R-:W-:-:S05]  /*6b00*/  PRMT R5, R5, 0x5410, RZ ;  /* 0x0000541005057816 */ /* 0x000fca00000000ff */
[----:B------:R-:W-:Y:S01]  /*6b10*/  STG.E desc[UR36][R2.64], R5 ;  /* 0x0000000502007986 */ /* 0x000fe2000c101924 */
[----:B------:R-:W-:Y:S05]  /*6b20*/  EXIT ;  /* 0x000000000000794d */ /* 0x000fea0003800000 */
.L_x_15906:
[----:B------:R-:W0:Y:S02]  /*6b30*/  I2F.F64 R22, R22 ;  /* 0x0000001600167312 */ /* 0x000e240000201c00 */
[----:B0-----:R-:W-:Y:S01]  /*6b40*/  STG.E.64 desc[UR36][R2.64], R22 ;  /* 0x0000001602007986 */ /* 0x001fe2000c101b24 */
[----:B------:R-:W-:Y:S05]  /*6b50*/  EXIT ;  /* 0x000000000000794d */ /* 0x000fea0003800000 */
.L_x_15897:
        /* <DEDUP_REMOVED lines=12> */
.L_x_15911:
        /* <DEDUP_REMOVED lines=18> */
.L_x_15914:
[----:B------:R-:W-:-:S04]  /*6d40*/  SHF.R.U32.HI R5, RZ, 0x18, R5 ;  /* 0x00000018ff057819 */ /* 0x000fc80000011605 */
[----:B------:R-:W-:-:S07]  /*6d50*/  LOP3.LUT R0, R0, 0x80, R5, 0xf8, !PT ;  /* 0x0000008000007812 */ /* 0x000fce00078ef805 */
.L_x_15913:
[----:B------:R-:W-:Y:S05]  /*6d60*/  BSYNC.RECONVERGENT B0 ;  /* 0x0000000000007941 */ /* 0x000fea0003800200 */
.L_x_15912:
[----:B------:R-:W-:Y:S01]  /*6d70*/  STG.E.U8 desc[UR36][R2.64], R0 ;  /* 0x0000000002007986 */ /* 0x000fe2000c101124 */
[----:B------:R-:W-:Y:S05]  /*6d80*/  EXIT ;  /* 0x000000000000794d */ /* 0x000fea0003800000 */
.L_x_15910:
        /* <DEDUP_REMOVED lines=18> */
.L_x_15917:
[----:B------:R-:W-:-:S04]  /*6eb0*/  SHF.R.U32.HI R5, RZ, 0x18, R5 ;  /* 0x00000018ff057819 */ /* 0x000fc80000011605 */
[----:B------:R-:W-:-:S07]  /*6ec0*/  LOP3.LUT R0, R0, 0x80, R5, 0xf8, !PT ;  /* 0x0000008000007812 */ /* 0x000fce00078ef805 */
.L_x_15916:
[----:B------:R-:W-:Y:S05]  /*6ed0*/  BSYNC.RECONVERGENT B0 ;  /* 0x0000000000007941 */ /* 0x000fea0003800200 */
.L_x_15915:
[----:B------:R-:W-:Y:S01]  /*6ee0*/  STG.E.U8 desc[UR36][R2.64], R0 ;  /* 0x0000000002007986 */ /* 0x000fe2000c101124 */
[----:B------:R-:W-:Y:S05]  /*6ef0*/  EXIT ;  /* 0x000000000000794d */ /* 0x000fea0003800000 */
.L_x_15909:
        /* <DEDUP_REMOVED lines=22> */
.L_x_15919:
[----:B------:R-:W-:-:S05]  /*7060*/  SHF.R.S32.HI R23, RZ, 0x1f, R22 ;  /* 0x0000001fff177819 */ /* 0x000fca0000011416 */
[----:B------:R-:W-:Y:S01]  /*7070*/  STG.E.64 desc[UR36][R2.64], R22 ;  /* 0x0000001602007986 */ /* 0x000fe2000c101b24 */
[----:B------:R-:W-:Y:S05]  /*7080*/  EXIT ;  /* 0x000000000000794d */ /* 0x000fea0003800000 */
.L_x_15918:
[----:B------:R-:W-:Y:S01]  /*7090*/  STG.E desc[UR36][R2.64], R22 ;  /* 0x0000001602007986 */ /* 0x000fe2000c101924 */
[----:B------:R-:W-:Y:S05]  /*70a0*/  EXIT ;  /* 0x000000000000794d */ /* 0x000fea0003800000 */
.L_x_15908:
        /* <DEDUP_REMOVED lines=10> */
.L_x_15921:
[----:B------:R-:W0:Y:S01]  /*7150*/  I2F.F64 R4, R22 ;  /* 0x0000001600047312 */ /* 0x000e220000201c00 */
[----:B------:R-:W-:-:S05]  /*7160*/  CS2R R6, SRZ ;  /* 0x0000000000067805 */ /* 0x000fca000001ff00 */
[----:B0-----:R-:W-:Y:S01]  /*7170*/  STG.E.128 desc[UR36][R2.64], R4 ;  /* 0x0000000402007986 */ /* 0x001fe2000c101d24 */
[----:B------:R-:W-:Y:S05]  /*7180*/  EXIT ;  /* 0x000000000000794d */ /* 0x000fea0003800000 */
.L_x_15920:
[----:B------:R-:W-:-:S13]  /*7190*/  ISETP.NE.AND P0, PT, R0, 0xf, PT ;  /* 0x0000000f0000780c */ /* 0x000fda0003f05270 */
[----:B------:R-:W-:Y:S05]  /*71a0*/  @!P0 BRA `(.L_x_15922) ;  /* 0x0000000000e88947 */ /* 0x000fea0003800000 */
[----:B------:R-:W-:-:S13]  /*71b0*/  ISETP.NE.AND P0, PT, R0, 0x17, PT ;  /* 0x000000170000780c */ /* 0x000fda0003f05270 */
[----:B------:R-:W-:Y:S05]  /*71c0*/  @!P0 BRA `(.L_x_15923) ;  /* 0x0000000000908947 */ /* 0x000fea0003800000 */
[----:B------:R-:W-:-:S13]  /*71d0*/  ISETP.NE.AND P0, PT, R0, 0x18, PT ;  /* 0x000000180000780c */ /* 0x000fda0003f05270 */
[----:B------:R-:W-:Y:S05]  /*71e0*/  @!P0 BRA `(.L_x_15924) ;  /* 0x0000000000448947 */ /* 0x000fea0003800000 */
.L_x_15901:
        /* <DEDUP_REMOVED lines=16> */
.L_x_15925:
[----:B------:R-:W-:Y:S05]  /*72f0*/  EXIT ;  /* 0x000000000000794d */ /* 0x000fea0003800000 */
.L_x_15924:
        /* <DEDUP_REMOVED lines=13> */
.L_x_15927:
[----:B------:R-:W-:Y:S05]  /*73d0*/  BSYNC.RECONVERGENT B0 ;  /* 0x0000000000007941 */ /* 0x000fea0003800200 */
.L_x_15926:
[----:B------:R-:W-:-:S05]  /*73e0*/  LOP3.LUT R5, R0, 0x80, R5, 0xf8, !PT ;  /* 0x0000008000057812 */ /* 0x000fca00078ef805 */
[----:B------:R-:W-:Y:S01]  /*73f0*/  STG.E.U8 desc[UR36][R2.64], R5 ;  /* 0x0000000502007986 */ /* 0x000fe2000c101124 */
[----:B------:R-:W-:Y:S05]  /*7400*/  EXIT ;  /* 0x000000000000794d */ /* 0x000fea0003800000 */
.L_x_15923:
        /* <DEDUP_REMOVED lines=12> */
.L_x_15929:
[----:B------:R-:W-:Y:S01]  /*74d0*/  IMAD.MOV.U32 R0, RZ, RZ, 0x7f ;  /* 0x0000007fff007424 */ /* 0x000fe200078e00ff */
[----:B------:R-:W-:-:S04]  /*74e0*/  ISETP.GT.U32.AND P0, PT, R4, 0x7f800000, PT ;  /* 0x7f8000000400780c */ /* 0x000fc80003f04070 */
[----:B------:R-:W-:-:S09]  /*74f0*/  SEL R0, R0, 0x7c, P0 ;  /* 0x0000007c00007807 */ /* 0x000fd20000000000 */
.L_x_15930:
[----:B------:R-:W-:Y:S05]  /*7500*/  BSYNC.RECONVERGENT B0 ;  /* 0x0000000000007941 */ /* 0x000fea0003800200 */
.L_x_15928:
[----:B------:R-:W-:-:S04]  /*7510*/  SHF.R.U32.HI R5, RZ, 0x18, R5 ;  /* 0x00000018ff057819 */ /* 0x000fc80000011605 */
[----:B------:R-:W-:-:S05]  /*7520*/  LOP3.LUT R5, R0, 0x80, R5, 0xf8, !PT ;  /* 0x0000008000057812 */ /* 0x000fca00078ef805 */
[----:B------:R-:W-:Y:S01]  /*7530*/  STG.E.U8 desc[UR36][R2.64], R5 ;  /* 0x0000000502007986 */ /* 0x000fe2000c101124 */
[----:B------:R-:W-:Y:S05]  /*7540*/  EXIT ;  /* 0x000000000000794d */ /* 0x000fea0003800000 */
.L_x_15922:
[----:B------:R-:W-:-:S04]  /*7550*/  I2FP.F32.S32 R0, R22 ;  /* 0x0000001600007245 */ /* 0x000fc80000201400 */
[----:B------:R-:W-:-:S05]  /*7560*/  F2FP.BF16.F32.PACK_AB R0, RZ, R0 ;  /* 0x00000000ff00723e */ /* 0x000fca00000010ff */
[----:B------:R-:W-:Y:S01]  /*7570*/  STG.E.U16 desc[UR36][R2.64], R0 ;  /* 0x0000000002007986 */ /* 0x000fe2000c101524 */
[----:B------:R-:W-:Y:S05]  /*7580*/  EXIT ;  /* 0x000000000000794d */ /* 0x000fea0003800000 */
.L_x_15931:
        /* <DEDUP_REMOVED lines=15> */
.L_x_32464:


//--------------------- .text._ZN2at6native18elementwise_kernelILi128ELi2EZNS0_22gpu_kernel_impl_nocastINS0_13BUnaryFunctorIiiiZZZNS0_21heaviside_kernel_cudaERNS_18TensorIteratorBaseEENKUlvE_clEvENKUlvE1_clEvEUliiE_EEEEvS5_RKT_EUliE_EEviT1_ --------------------------
	.section	.text._ZN2at6native18elementwise_kernelILi128ELi2EZNS0_22gpu_kernel_impl_nocastINS0_13BUnaryFunctorIiiiZZZNS0_21heaviside_kernel_cudaERNS_18TensorIteratorBaseEENKUlvE_clEvENKUlvE1_clEvEUliiE_EEEEvS5_RKT_EUliE_EEviT1_,"ax",@progbits
	.align	128
        .global         _ZN2at6native18elementwise_kernelILi128ELi2EZNS0_22gpu_kernel_impl_nocastINS0_13BUnaryFunctorIiiiZZZNS0_21heaviside_kernel_cudaERNS_18TensorIteratorBaseEENKUlvE_clEvENKUlvE1_clEvEUliiE_EEEEvS5_RKT_EUliE_EEviT1_
        .type           _ZN2at6native18elementwise_kernelILi128ELi2EZNS0_22gpu_kernel_impl_nocastINS0_13BUnaryFunctorIiiiZZZNS0_21heaviside_kernel_cudaERNS_18TensorIteratorBaseEENKUlvE_clEvENKUlvE1_clEvEUliiE_EEEEvS5_RKT_EUliE_EEviT1_,@function
        .size           _ZN2at6native18elementwise_kernelILi128ELi2EZNS0_22gpu_kernel_impl_nocastINS0_13BUnaryFunctorIiiiZZZNS0_21heaviside_kernel_cudaERNS_18TensorIteratorBaseEENKUlvE_clEvENKUlvE1_clEvEUliiE_EEEEvS5_RKT_EUliE_EEviT1_,(.L_x_32465 - _ZN2at6native18elementwise_kernelILi128ELi2EZNS0_22gpu_kernel_impl_nocastINS0_13BUnaryFunctorIiiiZZZNS0_21heaviside_kernel_cudaERNS_18TensorIteratorBaseEENKUlvE_clEvENKUlvE1_clEvEUliiE_EEEEvS5_RKT_EUliE_EEviT1_)
        .other          _ZN2at6native18elementwise_kernelILi128ELi2EZNS0_22gpu_kernel_impl_nocastINS0_13BUnaryFunctorIiiiZZZNS0_21heaviside_kernel_cudaERNS_18TensorIteratorBaseEENKUlvE_clEvENKUlvE1_clEvEUliiE_EEEEvS5_RKT_EUliE_EEviT1_,@"STO_CUDA_ENTRY STV_DEFAULT"
_ZN2at6native18elementwise_kernelILi128ELi2EZNS0_22gpu_kernel_impl_nocastINS0_13BUnaryFunctorIiiiZZZNS0_21heaviside_kernel_cudaERNS_18TensorIteratorBaseEENKUlvE_clEvENKUlvE1_clEvEUliiE_EEEEvS5_RKT_EUliE_EEviT1_:
.text._ZN2at6native18elementwise_kernelILi128ELi2EZNS0_22gpu_kernel_impl_nocastINS0_13BUnaryFunctorIiiiZZZNS0_21heaviside_kernel_cudaERNS_18TensorIteratorBaseEENKUlvE_clEvENKUlvE1_clEvEUliiE_EEEEvS5_RKT_EUliE_EEviT1_:
        /* <DEDUP_REMOVED lines=17> */
[----:B--2---:R-:W-:-:S02]  /*0110*/  ISETP.NE.AND P1, PT, R4, RZ, PT ;  /* 0x000000ff0400720c */ /* 0x004fc40003f25270 */
[----:B------:R-:W-:-:S04]  /*0120*/  ISETP.GT.AND P0, PT, R4, RZ, PT ;  /* 0x000000ff0400720c */ /* 0x000fc80003f04270 */
[----:B------:R-:W-:-:S07]  /*0130*/  SEL R9, RZ, 0x1, !P0 ;  /* 0x00000001ff097807 */ /* 0x000fce0004000000 */
[----:B------:R-:W0:Y:S02]  /*0140*/  @!P1 LDC R9, c[0x0][0x594] ;  /* 0x00016500ff099b82 */ /* 0x000e240000000800 */
[----:B0-----:R0:W-:Y:S02]  /*0150*/  STG.E desc[UR6][R6.64], R9 ;  /* 0x0000000906007986 */ /* 0x0011e4000c101906 */
.L_x_15934:
[----:B------:R-:W-:Y:S05]  /*0160*/  BSYNC.RECONVERGENT B0 ;  /* 0x0000000000007941 */ /* 0x000fea0003800200 */
.L_x_15933:
[----:B------:R-:W-:-:S13]  /*0170*/  ISETP.GE.AND P0, PT, R3, UR4, PT ;  /* 0x0000000403007c0c */ /* 0x000fda000bf06270 */
[----:B------:R-:W-:Y:S05]  /*0180*/  @P0 EXIT ;  /* 0x000000000000094d */ /* 0x000fea0003800000 */
[----:B------:R-:W1:Y:S02]  /*0190*/  LDC.64 R2, c[0x0][0x588] ;  /* 0x00016200ff027b82 */ /* 0x000e640000000a00 */
[----:B-1----:R-:W2:Y:S06]  /*01a0*/  LDG.E R2, desc[UR6][R2.64] ;  /* 0x0000000602027981 */ /* 0x002eac000c1e1900 */
[----:B------:R-:W1:Y:S01]  /*01b0*/  LDC.64 R4, c[0x0][0x580] ;  /* 0x00016000ff047b82 */ /* 0x000e620000000a00 */
[C---:B--2---:R-:W-:Y:S02]  /*01c0*/  ISETP.NE.AND P1, PT, R2.reuse, RZ, PT ;  /* 0x000000ff0200720c */ /* 0x044fe40003f25270 */
[----:B------:R-:W-:-:S04]  /*01d0*/  ISETP.GT.AND P0, PT, R2, RZ, PT ;  /* 0x000000ff0200720c */ /* 0x000fc80003f04270 */
[----:B0-----:R-:W-:-:S07]  /*01e0*/  SEL R7, RZ, 0x1, !P0 ;  /* 0x00000001ff077807 */ /* 0x001fce0004000000 */
[----:B------:R-:W1:Y:S02]  /*01f0*/  @!P1 LDC R7, c[0x0][0x594] ;  /* 0x00016500ff079b82 */ /* 0x000e640000000800 */
[----:B-1----:R-:W-:Y:S01]  /*0200*/  STG.E desc[UR6][R4.64], R7 ;  /* 0x0000000704007986 */ /* 0x002fe2000c101906 */
[----:B------:R-:W-:Y:S05]  /*0210*/  EXIT ;  /* 0x000000000000794d */ /* 0x000fea0003800000 */
.L_x_15932:
        /* <DEDUP_REMOVED lines=305> */
.L_x_15937:
[----:B------:R-:W0:Y:S02]  /*1530*/  LDCU.128 UR8, c[0x0][0x580] ;  /* 0x0000b000ff0877ac */ /* 0x000e240008000c00 */
[----:B0-----:R-:W-:-:S05]  /*1540*/  IADD3 R6, P0, PT, R4, UR10, RZ ;  /* 0x0000000a04067c10 */ /* 0x001fca000ff1e0ff */
[----:B------:R-:W-:-:S05]  /*1550*/  IMAD.X R7, RZ, RZ, UR11, P0 ;  /* 0x0000000bff077e24 */ /* 0x000fca00080e06ff */
[----:B------:R-:W2:Y:S01]  /*1560*/  LDG.E R6, desc[UR6][R6.64] ;  /* 0x0000000606067981 */ /* 0x000ea2000c1e1900 */
[----:B------:R-:W-:Y:S02]  /*1570*/  IADD3 R3, PT, PT, R3, 0x80, RZ ;  /* 0x0000008003037810 */ /* 0x000fe40007ffe0ff */
[C---:B--2---:R-:W-:Y:S02]  /*1580*/  ISETP.NE.AND P1, PT, R6.reuse, RZ, PT ;  /* 0x000000ff0600720c */ /* 0x044fe40003f25270 */
[----:B------:R-:W-:-:S04]  /*1590*/  ISETP.GT.AND P0, PT, R6, RZ, PT ;  /* 0x000000ff0600720c */ /* 0x000fc80003f04270 */
[----:B------:R-:W-:Y:S02]  /*15a0*/  SEL R9, RZ, 0x1, !P0 ;  /* 0x00000001ff097807 */ /* 0x000fe40004000000 */
[----:B------:R-:W-:-:S04]  /*15b0*/  IADD3 R4, P0, PT, R5, UR8, RZ ;  /* 0x0000000805047c10 */ /* 0x000fc8000ff1e0ff */
[----:B------:R-:W-:Y:S01]  /*15c0*/  IADD3.X R5, PT, PT, RZ, UR9, RZ, P0, !PT ;  /* 0x00000009ff057c10 */ /* 0x000fe200087fe4ff */
[----:B------:R-:W0:Y:S04]  /*15d0*/  @!P1 LDC R9, c[0x0][0x594] ;  /* 0x00016500ff099b82 */ /* 0x000e280000000800 */
[----:B0-----:R0:W-:Y:S04]  /*15e0*/  STG.E desc[UR6][R4.64], R9 ;  /* 0x0000000904007986 */ /* 0x0011e8000c101906 */
.L_x_15936:
[----:B------:R-:W-:Y:S05]  /*15f0*/  BSYNC.RECONVERGENT B0 ;  /* 0x0000000000007941 */ /* 0x000fea0003800200 */
.L_x_15935:
        /* <DEDUP_REMOVED lines=300> */
.L_x_15938:
[----:B------:R-:W0:Y:S02]  /*28c0*/  LDCU.128 UR8, c[0x0][0x580] ;  /* 0x0000b000ff0877ac */ /* 0x000e240008000c00 */
[----:B0-----:R-:W-:-:S04]  /*28d0*/  IADD3 R4, P0, PT, R2, UR10, RZ ;  /* 0x0000000a02047c10 */ /* 0x001fc8000ff1e0ff */
[----:B------:R-:W-:-:S05]  /*28e0*/  IADD3.X R5, PT, PT, RZ, UR11, RZ, P0, !PT ;  /* 0x0000000bff057c10 */ /* 0x000fca00087fe4ff */
[----:B------:R-:W2:Y:S02]  /*28f0*/  LDG.E R4, desc[UR6][R4.64] ;  /* 0x0000000604047981 */ /* 0x000ea4000c1e1900 */
[C---:B--2---:R-:W-:Y:S02]  /*2900*/  ISETP.NE.AND P1, PT, R4.reuse, RZ, PT ;  /* 0x000000ff0400720c */ /* 0x044fe40003f25270 */
[----:B------:R-:W-:-:S04]  /*2910*/  ISETP.GT.AND P0, PT, R4, RZ, PT ;  /* 0x000000ff0400720c */ /* 0x000fc80003f04270 */
[----:B------:R-:W-:Y:S02]  /*2920*/  SEL R7, RZ, 0x1, !P0 ;  /* 0x00000001ff077807 */ /* 0x000fe40004000000 */
[----:B------:R-:W-:-:S04]  /*2930*/  IADD3 R2, P0, PT, R3, UR8, RZ ;  /* 0x0000000803027c10 */ /* 0x000fc8000ff1e0ff */
[----:B------:R-:W-:Y:S01]  /*2940*/  IADD3.X R3, PT, PT, RZ, UR9, RZ, P0, !PT ;  /* 0x00000009ff037c10 */ /* 0x000fe200087fe4ff */
[----:B------:R-:W0:Y:S04]  /*2950*/  @!P1 LDC R7, c[0x0][0x594] ;  /* 0x00016500ff079b82 */ /* 0x000e280000000800 */
[----:B0-----:R-:W-:Y:S01]  /*2960*/  STG.E desc[UR6][R2.64], R7 ;  /* 0x0000000702007986 */ /* 0x001fe2000c101906 */
[----:B------:R-:W-:Y:S05]  /*2970*/  EXIT ;  /* 0x000000000000794d */ /* 0x000fea0003800000 */
.L_x_15939:
        /* <DEDUP_REMOVED lines=16> */
.L_x_32465:


//--------------------- .text._ZN2at6native27unrolled_elementwise_kernelINS0_13BUnaryFunctorIiiiZZZNS0_21heaviside_kernel_cudaERNS_18TensorIteratorBaseEENKUlvE_clEvENKUlvE1_clEvEUliiE_EESt5arrayIPcLm2EELi4E23TrivialOffsetCalculatorILi1EjESD_NS0_6memory15LoadWithoutCastENSE_16StoreWithoutCastEEEviT_T0_T2_T3_T4_T5_ --------------------------
	.section	.text._ZN2at6native27unrolled_elementwise_kernelINS0_13BUnaryFunctorIiiiZZZNS0_21heaviside_kernel_cudaERNS_18TensorIteratorBaseEENKUlvE_clEvENKUlvE1_clEvEUliiE_EESt5arrayIPcLm2EELi4E23TrivialOffsetCalculatorILi1EjESD_NS0_6memory15LoadWithoutCastENSE_16StoreWithoutCastEEEviT_T0_T2_T3_T4_T5_,"ax",@progbits
	.align	128
        .global         _ZN2at6native27unrolled_elementwise_kernelINS0_13BUnaryFunctorIiiiZZZNS0_21heaviside_kernel_cudaERNS_18TensorIteratorBaseEENKUlvE_clEvENKUlvE1_clEvEUliiE_EESt5arrayIPcLm2EELi4E23TrivialOffsetCalculatorILi1EjESD_NS0_6memory15LoadWithoutCastENSE_16StoreWithoutCastEEEviT_T0_T2_T3_T4_T5_
        .type           _ZN2at6native27unrolled_elementwise_kernelINS0_13BUnaryFunctorIiiiZZZNS0_21heaviside_kernel_cudaERNS_18TensorIteratorBaseEENKUlvE_clEvENKUlvE1_clEvEUliiE_EESt5arrayIPcLm2EELi4E23TrivialOffsetCalculatorILi1EjESD_NS0_6memory15LoadWithoutCastENSE_16StoreWithoutCastEEEviT_T0_T2_T3_T4_T5_,@function
        .size           _ZN2at6native27unrolled_elementwise_kernelINS0_13BUnaryFunctorIiiiZZZNS0_21heaviside_kernel_cudaERNS_18TensorIteratorBaseEENKUlvE_clEvENKUlvE1_clEvEUliiE_EESt5arrayIPcLm2EELi4E23TrivialOffsetCalculatorILi1EjESD_NS0_6memory15LoadWithoutCastENSE_16StoreWithoutCastEEEviT_T0_T2_T3_T4_T5_,(.L_x_32466 - _ZN2at6native27unrolled_elementwise_kernelINS0_13BUnaryFunctorIiiiZZZNS0_21heaviside_kernel_cudaERNS_18TensorIteratorBaseEENKUlvE_clEvENKUlvE1_clEvEUliiE_EESt5arrayIPcLm2EELi4E23TrivialOffsetCalculatorILi1EjESD_NS0_6memory15LoadWithoutCastENSE_16StoreWithoutCastEEEviT_T0_T2_T3_T4_T5_)
        .other          _ZN2at6native27unrolled_elementwise_kernelINS0_13BUnaryFunctorIiiiZZZNS0_21heaviside_kernel_cudaERNS_18TensorIteratorBaseEENKUlvE_clEvENKUlvE1_clEvEUliiE_EESt5arrayIPcLm2EELi4E23TrivialOffsetCalculatorILi1EjESD_NS0_6memory15LoadWithoutCastENSE_16StoreWithoutCastEEEviT_T0_T2_T3_T4_T5_,@"STO_CUDA_ENTRY STV_DEFAULT"
_ZN2at6native27unrolled_elementwise_kernelINS0_13BUnaryFunctorIiiiZZZNS0_21heaviside_kernel_cudaERNS_18TensorIteratorBaseEENKUlvE_clEvENKUlvE1_clEvEUliiE_EESt5arrayIPcLm2EELi4E23TrivialOffsetCalculatorILi1EjESD_NS0_6memory15LoadWithoutCastENSE_16StoreWithoutCastEEEviT_T0_T2_T3_T4_T5_:
.text._ZN2at6native27unrolled_elementwise_kernelINS0_13BUnaryFunctorIiiiZZZNS0_21heaviside_kernel_cudaERNS_18TensorIteratorBaseEENKUlvE_clEvENKUlvE1_clEvEUliiE_EESt5arrayIPcLm2EELi4E23TrivialOffsetCalculatorILi1EjESD_NS0_6memory15LoadWithoutCastENSE_16StoreWithoutCastEEEviT_T0_T2_T3_T4_T5_:
[----:B------:R-:W-:Y:S01]  /*0000*/  LDC R1, c[0x0][0x37c] ;  /* 0x0000df00ff017b82 */ /* 0x000fe20000000800 */
[----:B------:R-:W0:Y:S07]  /*0010*/  S2R R0, SR_CTAID.X ;  /* 0x0000000000007919 */ /* 0x000e2e0000002500 */
[----:B------:R-:W0:Y:S01]  /*0020*/  LDC R3, c[0x0][0x380] ;  /* 0x0000e000ff037b82 */ /* 0x000e220000000800 */
[----:B------:R-:W1:Y:S01]  /*0030*/  LDCU.64 UR4, c[0x0][0x358] ;  /* 0x00006b00ff0477ac */ /* 0x000e620008000a00 */
[----:B------:R-:W-:Y:S01]  /*0040*/  IMAD.MOV.U32 R16, RZ, RZ, RZ ;  /* 0x000000ffff107224 */ /* 0x000fe200078e00ff */
        /* <DEDUP_REMOVED lines=16> */
[----:B------:R-:W-:Y:S01]  /*0150*/  CS2R R14, SRZ ;  /* 0x00000000000e7805 */ /* 0x000fe2000001ff00 */
[----:B-1----:R-:W3:Y:S03]  /*0160*/  @!P0 LDG.E R16, desc[UR4][R8.64] ;  /* 0x0000000408108981 */ /* 0x002ee6000c1e1900 */
[----:B------:R-:W-:-:S13]  /*0170*/  ISETP.GE.AND P2, PT, R13, R2, PT ;  /* 0x000000020d00720c */ /* 0x000fda0003f46270 */
[----:B------:R-:W1:Y:S01]  /*0180*/  @!P2 LDC.64 R6, c[0x0][0x398] ;  /* 0x0000e600ff06ab82 */ /* 0x000e620000000a00 */
[----:B--2---:R-:W-:Y:S01]  /*0190*/  @!P1 IMAD.WIDE.U32 R10, R17, 0x4, R10 ;  /* 0x00000004110a9825 */ /* 0x004fe200078e000a */
[----:B------:R-:W-:-:S04]  /*01a0*/  @!P2 LEA R13, R0, R13, 0x9 ;  /* 0x0000000d000da211 */ /* 0x000fc800078e48ff */
[----:B------:R-:W2:Y:S01]  /*01b0*/  @!P1 LDG.E R14, desc[UR4][R10.64] ;  /* 0x000000040a0e9981 */ /* 0x000ea2000c1e1900 */
[----:B-1----:R-:W-:-:S04]  /*01c0*/  @!P2 IMAD.WIDE.U32 R6, R13, 0x4, R6 ;  /* 0x000000040d06a825 */ /* 0x002fc800078e0006 */
[----:B0-----:R-:W-:Y:S01]  /*01d0*/  @!P3 IMAD.WIDE.U32 R12, R19, 0x4, R4 ;  /* 0x00000004130cb825 */ /* 0x001fe200078e0004 */
[----:B------:R0:W4:Y:S01]  /*01e0*/  @!P2 LDG.E R15, desc[UR4][R6.64] ;  /* 0x00000004060fa981 */ /* 0x000122000c1e1900 */
[----:B------:R-:W1:Y:S02]  /*01f0*/  LDC R4, c[0x0][0x388] ;  /* 0x0000e200ff047b82 */ /* 0x000e640000000800 */
[----:B------:R-:W-:-:S06]  /*0200*/  IMAD.MOV.U32 R5, RZ, RZ, RZ ;  /* 0x000000ffff057224 */ /* 0x000fcc00078e00ff */
[----:B------:R-:W5:Y:S01]  /*0210*/  @!P3 LDG.E R5, desc[UR4][R12.64] ;  /* 0x000000040c05b981 */ /* 0x000f62000c1e1900 */
[----:B------:R-:W-:Y:S04]  /*0220*/  BSSY.RECONVERGENT B0, `(.L_x_15940) ;  /* 0x0000027000007945 */ /* 0x000fe80003800200 */
[----:B------:R-:W-:Y:S01]  /*0230*/  BSSY.RELIABLE B1, `(.L_x_15941) ;  /* 0x000001f000017945 */ /* 0x000fe20003800100 */
[C---:B---3--:R-:W-:Y:S02]  /*0240*/  ISETP.GT.AND P6, PT, R16.reuse, RZ, PT ;  /* 0x000000ff1000720c */ /* 0x048fe40003fc4270 */
[----:B------:R-:W-:Y:S02]  /*0250*/  ISETP.NE.AND P0, PT, R16, RZ, PT ;  /* 0x000000ff1000720c */ /* 0x000fe40003f05270 */
[----:B--2---:R-:W-:-:S04]  /*0260*/  ISETP.GT.AND P3, PT, R14, RZ, PT ;  /* 0x000000ff0e00720c */ /* 0x004fc80003f64270 */
[----:B0-----:R-:W-:Y:S02]  /*0270*/  SEL R7, RZ, 0x1, !P3 ;  /* 0x00000001ff077807 */ /* 0x001fe40005800000 */
[----:B------:R-:W-:Y:S02]  /*0280*/  ISETP.GE.AND P3, PT, R3, R2, PT ;  /* 0x000000020300720c */ /* 0x000fe40003f66270 */
[----:B------:R-:W-:Y:S02]  /*0290*/  ISETP.NE.AND P1, PT, R14, RZ, PT ;  /* 0x000000ff0e00720c */ /* 0x000fe40003f25270 */
[----:B----4-:R-:W-:Y:S02]  /*02a0*/  ISETP.NE.AND P2, PT, R15, RZ, PT ;  /* 0x000000ff0f00720c */ /* 0x010fe40003f45270 */
[C---:B-----5:R-:W-:Y:S02]  /*02b0*/  ISETP.GT.AND P5, PT, R5.reuse, RZ, PT ;  /* 0x000000ff0500720c */ /* 0x060fe40003fa4270 */
[----:B------:R-:W-:-:S02]  /*02c0*/  ISETP.NE.AND P4, PT, R5, RZ, PT ;  /* 0x000000ff0500720c */ /* 0x000fc40003f85270 */
[----:B------:R-:W-:Y:S02]  /*02d0*/  SEL R5, RZ, 0x1, !P6 ;  /* 0x00000001ff057807 */ /* 0x000fe40007000000 */
[----:B------:R-:W-:Y:S02]  /*02e0*/  SEL R9, RZ, 0x1, !P5 ;  /* 0x00000001ff097807 */ /* 0x000fe40006800000 */
[----:B------:R-:W-:Y:S02]  /*02f0*/  ISETP.GT.AND P6, PT, R15, RZ, PT ;  /* 0x000000ff0f00720c */ /* 0x000fe40003fc4270 */
[-C--:B-1----:R-:W-:Y:S02]  /*0300*/  SEL R5, R5, R4.reuse, P0 ;  /* 0x0000000405057207 */ /* 0x082fe40000000000 */
[-C--:B------:R-:W-:Y:S02]  /*0310*/  SEL R11, R7, R4.reuse, P1 ;  /* 0x00000004070b7207 */ /* 0x080fe40000800000 */
[----:B------:R-:W-:-:S02]  /*0320*/  SEL R9, R9, R4, P4 ;  /* 0x0000000409097207 */ /* 0x000fc40002000000 */
        /* <DEDUP_REMOVED lines=15> */
.L_x_15942:
[----:B------:R-:W-:Y:S05]  /*0420*/  BSYNC.RELIABLE B1 ;  /* 0x0000000000017941 */ /* 0x000fea0003800100 */
.L_x_15941:
[----:B------:R-:W-:-:S13]  /*0430*/  ISETP.GE.AND P0, PT, R3, R2, PT ;  /* 0x000000020300720c */ /* 0x000fda0003f06270 */
[----:B0-----:R-:W0:Y:S01]  /*0440*/  @!P0 LDC.64 R6, c[0x0][0x390] ;  /* 0x0000e400ff068b82 */ /* 0x001e220000000a00 */
[----:B------:R-:W-:Y:S02]  /*0450*/  @!P0 IMAD R5, R0, 0x200, R3 ;  /* 0x0000020000058824 */ /* 0x000fe400078e0203 */
[----:B------:R-:W-:Y:S02]  /*0460*/  @!P0 VIADD R3, R3, 0x80 ;  /* 0x0000008003038836 */ /* 0x000fe40000000000 */
[----:B0-----:R-:W-:-:S05]  /*0470*/  @!P0 IMAD.WIDE.U32 R6, R5, 0x4, R6 ;  /* 0x0000000405068825 */ /* 0x001fca00078e0006 */
[----:B------:R1:W-:Y:S02]  /*0480*/  @!P0 STG.E desc[UR4][R6.64], R9 ;  /* 0x0000000906008986 */ /* 0x0003e4000c101904 */
.L_x_15943:
[----:B------:R-:W-:Y:S05]  /*0490*/  BSYNC.RECONVERGENT B0 ;  /* 0x0000000000007941 */ /* 0x000fea0003800200 */
.L_x_15940:
        /* <DEDUP_REMOVED lines=8> */
.L_x_15944:
        /* <DEDUP_REMOVED lines=14> */
.L_x_32466:


//--------------------- .text._ZN2at6native29vectorized_elementwise_kernelILi2ENS0_13BUnaryFunctorIiiiZZZNS0_21heaviside_kernel_cudaERNS_18TensorIteratorBaseEENKUlvE_clEvENKUlvE1_clEvEUliiE_EESt5arrayIPcLm2EEEEviT0_T1_ --------------------------
	.section	.text._ZN2at6native29vectorized_elementwise_kernelILi2ENS0_13BUnaryFunctorIiiiZZZNS0_21heaviside_kernel_cudaERNS_18TensorIteratorBaseEENKUlvE_clEvENKUlvE1_clEvEUliiE_EESt5arrayIPcLm2EEEEviT0_T1_,"ax",@progbits
	.align	128
        .global         _ZN2at6native29vectorized_elementwise_kernelILi2ENS0_13BUnaryFunctorIiiiZZZNS0_21heaviside_kernel_cudaERNS_18TensorIteratorBaseEENKUlvE_clEvENKUlvE1_clEvEUliiE_EESt5arrayIPcLm2EEEEviT0_T1_
        .type           _ZN2at6native29vectorized_elementwise_kernelILi2ENS0_13BUnaryFunctorIiiiZZZNS0_21heaviside_kernel_cudaERNS_18TensorIteratorBaseEENKUlvE_clEvENKUlvE1_clEvEUliiE_EESt5arrayIPcLm2EEEEviT0_T1_,@function
        .size           _ZN2at6native29vectorized_elementwise_kernelILi2ENS0_13BUnaryFunctorIiiiZZZNS0_21heaviside_kernel_cudaERNS_18TensorIteratorBaseEENKUlvE_clEvENKUlvE1_clEvEUliiE_EESt5arrayIPcLm2EEEEviT0_T1_,(.L_x_32467 - _ZN2at6native29vectorized_elementwise_kernelILi2ENS0_13BUnaryFunctorIiiiZZZNS0_21heaviside_kernel_cudaERNS_18TensorIteratorBaseEENKUlvE_clEvENKUlvE1_clEvEUliiE_EESt5arrayIPcLm2EEEEviT0_T1_)
        .other          _ZN2at6native29vectorized_elementwise_kernelILi2ENS0_13BUnaryFunctorIiiiZZZNS0_21heaviside_kernel_cudaERNS_18TensorIteratorBaseEENKUlvE_clEvENKUlvE1_clEvEUliiE_EESt5arrayIPcLm2EEEEviT0_T1_,@"STO_CUDA_ENTRY STV_DEFAULT"
_ZN2at6native29vectorized_elementwise_kernelILi2ENS0_13BUnaryFunctorIiiiZZZNS0_21heaviside_kernel_cudaERNS_18TensorIteratorBaseEENKUlvE_clEvENKUlvE1_clEvEUliiE_EESt5arrayIPcLm2EEEEviT0_T1_:
.text._ZN2at6native29vectorized_elementwise_kernelILi2ENS0_13BUnaryFunctorIiiiZZZNS0_21heaviside_kernel_cudaERNS_18TensorIteratorBaseEENKUlvE_clEvENKUlvE1_clEvEUliiE_EESt5arrayIPcLm2EEEEviT0_T1_:
        /* <DEDUP_REMOVED lines=21> */
[----:B------:R-:W2:Y:S07]  /*0150*/  @!P6 LDG.E R18, desc[UR4][R28.64] ;  /* 0x000000041c12e981 */ /* 0x000eae000c1e1900 */
        /* <DEDUP_REMOVED lines=17> */
[----:B------:R-:W4:Y:S01]  /*0270*/  @!P0 LDC.64 R8, c[0x0][0x398] ;  /* 0x0000e600ff088b82 */ /* 0x000f220000000a00 */
[----:B------:R-:W-:-:S05]  /*0280*/  @!P0 VIADD R19, R19, 0x80 ;  /* 0x0000008013138836 */ /* 0x000fca0000000000 */
[----:B------:R-:W-:Y:S01]  /*0290*/  ISETP.GE.U32.AND P6, PT, R19, R16, PT ;  /* 0x000000101300720c */ /* 0x000fe20003fc6070 */
[----:B0-----:R-:W-:-:S04]  /*02a0*/  @!P4 IMAD.WIDE.U32 R14, R20, 0x4, R14 ;  /* 0x00000004140ec825 */ /* 0x001fc800078e000e */
[----:B------:R-:W-:-:S08]  /*02b0*/  IMAD.MOV.U32 R20, RZ, RZ, RZ ;  /* 0x000000ffff147224 */ /* 0x000fd000078e00ff */
[----:B------:R-:W0:Y:S01]  /*02c0*/  @!P6 LDC.64 R6, c[0x0][0x398] ;  /* 0x0000e600ff06eb82 */ /* 0x000e220000000a00 */
[----:B-1----:R-:W-:-:S04]  /*02d0*/  @!P5 IMAD.WIDE.U32 R12, R22, 0x4, R12 ;  /* 0x00000004160cd825 */ /* 0x002fc800078e000c */
[----:B------:R-:W-:Y:S01]  /*02e0*/  IMAD.MOV.U32 R22, RZ, RZ, RZ ;  /* 0x000000ffff167224 */ /* 0x000fe200078e00ff */
[----:B------:R1:W2:Y:S01]  /*02f0*/  @!P5 LDG.E R20, desc[UR4][R12.64] ;  /* 0x000000040c14d981 */ /* 0x0002a2000c1e1900 */
[----:B-----5:R-:W-:-:S04]  /*0300*/  @!P1 IMAD.WIDE.U32 R4, R23, 0x4, R4 ;  /* 0x0000000417049825 */ /* 0x020fc800078e0004 */
[----:B------:R-:W-:Y:S01]  /*0310*/  IMAD.MOV.U32 R23, RZ, RZ, RZ ;  /* 0x000000ffff177224 */ /* 0x000fe200078e00ff */
[----:B------:R-:W5:Y:S01]  /*0320*/  @!P4 LDG.E R22, desc[UR4][R14.64] ;  /* 0x000000040e16c981 */ /* 0x000f62000c1e1900 */
[----:B------:R-:W-:Y:S02]  /*0330*/  IMAD.MOV.U32 R24, RZ, RZ, RZ ;  /* 0x000000ffff187224 */ /* 0x000fe400078e00ff */
[----:B---3--:R-:W-:Y:S02]  /*0340*/  @!P3 IMAD.WIDE.U32 R10, R27, 0x4, R10 ;  /* 0x000000041b0ab825 */ /* 0x008fe400078e000a */
[----:B------:R-:W3:Y:S02]  /*0350*/  @!P1 LDG.E R23, desc[UR4][R4.64] ;  /* 0x0000000404179981 */ /* 0x000ee4000c1e1900 */
[----:B------:R-:W-:Y:S02]  /*0360*/  @!P6 IMAD.IADD R27, R0, 0x1, R19 ;  /* 0x00000001001be824 */ /* 0x000fe400078e0213 */
[----:B-1----:R-:W-:Y:S01]  /*0370*/  IMAD.MOV.U32 R12, RZ, RZ, RZ ;  /* 0x000000ffff0c7224 */ /* 0x002fe200078e00ff */
[----:B------:R1:W3:Y:S01]  /*0380*/  @!P3 LDG.E R24, desc[UR4][R10.64] ;  /* 0x000000040a18b981 */ /* 0x0002e2000c1e1900 */
[----:B----4-:R-:W-:-:S04]  /*0390*/  @!P2 IMAD.WIDE.U32 R2, R25, 0x4, R2 ;  /* 0x000000041902a825 */ /* 0x010fc800078e0002 */
[----:B0-----:R-:W-:Y:S02]  /*03a0*/  @!P6 IMAD.WIDE.U32 R26, R27, 0x4, R6 ;  /* 0x000000041b1ae825 */ /* 0x001fe400078e0006 */
[----:B------:R-:W0:Y:S02]  /*03b0*/  LDC R6, c[0x0][0x388] ;  /* 0x0000e200ff067b82 */ /* 0x000e240000000800 */
[----:B------:R-:W-:Y:S01]  /*03c0*/  IMAD.MOV.U32 R25, RZ, RZ, RZ ;  /* 0x000000ffff197224 */ /* 0x000fe200078e00ff */
[----:B------:R-:W4:Y:S01]  /*03d0*/  @!P6 LDG.E R12, desc[UR4][R26.64] ;  /* 0x000000041a0ce981 */ /* 0x000f22000c1e1900 */
[----:B-1----:R-:W-:Y:S02]  /*03e0*/  IMAD.MOV.U32 R10, RZ, RZ, RZ ;  /* 0x000000ffff0a7224 */ /* 0x002fe400078e00ff */
[----:B------:R-:W-:Y:S02]  /*03f0*/  @!P0 IMAD.WIDE.U32 R8, R21, 0x4, R8 ;  /* 0x0000000415088825 */ /* 0x000fe400078e0008 */
[----:B------:R1:W4:Y:S04]  /*0400*/  @!P2 LDG.E R25, desc[UR4][R2.64] ;  /* 0x000000040219a981 */ /* 0x000328000c1e1900 */
[----:B------:R5:W4:Y:S01]  /*0410*/  @!P0 LDG.E R10, desc[UR4][R8.64] ;  /* 0x00000004080a8981 */ /* 0x000b22000c1e1900 */
[----:B------:R-:W-:Y:S04]  /*0420*/  BSSY.RECONVERGENT B0, `(.L_x_15946) ;  /* 0x0000053000007945 */ /* 0x000fe80003800200 */
[----:B------:R-:W-:Y:S01]  /*0430*/  BSSY.RELIABLE B1, `(.L_x_15947) ;  /* 0x000004b000017945 */ /* 0x000fe20003800100 */
[----:B--2---:R-:W-:-:S04]  /*0440*/  ISETP.GT.AND P0, PT, R18, RZ, PT ;  /* 0x000000ff1200720c */ /* 0x004fc80003f04270 */
[----:B-1----:R-:W-:Y:S02]  /*0450*/  SEL R3, RZ, 0x1, !P0 ;  /* 0x00000001ff037807 */ /* 0x002fe40004000000 */
[----:B------:R-:W-:-:S04]  /*0460*/  ISETP.NE.AND P1, PT, R18, RZ, PT ;  /* 0x000000ff1200720c */ /* 0x000fc80003f25270 */
[-C--:B0-----:R-:W-:Y:S02]  /*0470*/  SEL R13, R3, R6.reuse, P1 ;  /* 0x00000006030d7207 */ /* 0x081fe40000800000 */
[C---:B------:R-:W-:Y:S02]  /*0480*/  ISETP.GT.AND P2, PT, R20.reuse, RZ, PT ;  /* 0x000000ff1400720c */ /* 0x040fe40003f44270 */
[----:B------:R-:W-:Y:S02]  /*0490*/  ISETP.NE.AND P4, PT, R20, RZ, PT ;  /* 0x000000ff1400720c */ /* 0x000fe40003f85270 */
[----:B------:R-:W-:Y:S02]  /*04a0*/  SEL R5, RZ, 0x1, !P2 ;  /* 0x00000001ff057807 */ /* 0x000fe40005000000 */
[----:B-----5:R-:W-:Y:S02]  /*04b0*/  ISETP.GT.AND P5, PT, R22, RZ, PT ;  /* 0x000000ff1600720c */ /* 0x020fe40003fa4270 */
[----:B------:R-:W-:-:S02]  /*04c0*/  SEL R8, R5, R6, P4 ;  /* 0x0000000605087207 */ /* 0x000fc40002000000 */
[----:B---3--:R-:W-:Y:S02]  /*04d0*/  ISETP.GT.AND P4, PT, R23, RZ, PT ;  /* 0x000000ff1700720c */ /* 0x008fe40003f84270 */
[----:B------:R-:W-:Y:S02]  /*04e0*/  ISETP.NE.AND P3, PT, R22, RZ, PT ;  /* 0x000000ff1600720c */ /* 0x000fe40003f65270 */
[----:B------:R-:W-:Y:S02]  /*04f0*/  SEL R7, RZ, 0x1, !P5 ;  /* 0x00000001ff077807 */ /* 0x000fe40006800000 */
[----:B------:R-:W-:Y:S02]  /*0500*/  ISETP.GT.AND P6, PT, R24, RZ, PT ;  /* 0x000000ff1800720c */ /* 0x000fe40003fc4270 */
[----:B------:R-:W-:Y:S02]  /*0510*/  SEL R9, RZ, 0x1, !P4 ;  /* 0x00000001ff097807 */ /* 0x000fe40006000000 */
[----:B------:R-:W-:-:S02]  /*0520*/  ISETP.GE.U32.AND P4, PT, R17, R16, PT ;  /* 0x000000101100720c */ /* 0x000fc40003f86070 */
[----:B------:R-:W-:Y:S02]  /*0530*/  ISETP.NE.AND P0, PT, R24, RZ, PT ;  /* 0x000000ff1800720c */ /* 0x000fe40003f05270 */
[----:B------:R-:W-:Y:S02]  /*0540*/  SEL R5, RZ, 0x1, !P6 ;  /* 0x00000001ff057807 */ /* 0x000fe40007000000 */
[-C--:B------:R-:W-:Y:S02]  /*0550*/  SEL R7, R7, R6.reuse, P3 ;  /* 0x0000000607077207 */ /* 0x080fe40001800000 */
[----:B----4-:R-:W-:Y:S02]  /*0560*/  ISETP.NE.AND P3, PT, R12, RZ, PT ;  /* 0x000000ff0c00720c */ /* 0x010fe40003f65270 */
[----:B------:R-:W-:Y:S02]  /*0570*/  ISETP.GT.AND P2, PT, R25, RZ, PT ;  /* 0x000000ff1900720c */ /* 0x000fe40003f44270 */
[----:B------:R-:W-:-:S02]  /*0580*/  SEL R5, R5, R6, P0 ;  /* 0x0000000605057207 */ /* 0x000fc40000000000 */
[C---:B------:R-:W-:Y:S02]  /*0590*/  ISETP.GT.AND P0, PT, R10.reuse, RZ, PT ;  /* 0x000000ff0a00720c */ /* 0x040fe40003f04270 */
[----:B------:R-:W-:Y:S02]  /*05a0*/  ISETP.NE.AND P1, PT, R25, RZ, PT ;  /* 0x000000ff1900720c */ /* 0x000fe40003f25270 */
[----:B------:R-:W-:Y:S02]  /*05b0*/  SEL R3, RZ, 0x1, !P2 ;  /* 0x00000001ff037807 */ /* 0x000fe40005000000 */
[----:B------:R-:W-:Y:S02]  /*05c0*/  ISETP.NE.AND P5, PT, R23, RZ, PT ;  /* 0x000000ff1700720c */ /* 0x000fe40003fa5270 */
[----:B------:R-:W-:Y:S02]  /*05d0*/  ISETP.NE.AND P6, PT, R10, RZ, PT ;  /* 0x000000ff0a00720c */ /* 0x000fe40003fc5270 */
[----:B------:R-:W-:-:S02]  /*05e0*/  SEL R11, RZ, 0x1, !P0 ;  /* 0x00000001ff0b7807 */ /* 0x000fc40004000000 */
[----:B------:R-:W-:Y:S02]  /*05f0*/  ISETP.GT.AND P2, PT, R12, RZ, PT ;  /* 0x000000ff0c00720c */ /* 0x000fe40003f44270 */
[-C--:B------:R-:W-:Y:S02]  /*0600*/  SEL R4, R3, R6.reuse, P1 ;  /* 0x0000000603047207 */ /* 0x080fe40000800000 */
[-C--:B------:R-:W-:Y:S02]  /*0610*/  SEL R3, R9, R6.reuse, P5 ;  /* 0x0000000609037207 */ /* 0x080fe40002800000 */
[----:B------:R-:W-:Y:S02]  /*0620*/  SEL R2, R11, R6, P6 ;  /* 0x000000060b027207 */ /* 0x000fe40003000000 */
[----:B------:R-:W-:Y:S01]  /*0630*/  @P3 SEL R6, RZ, 0x1, !P2 ;  /* 0x00000001ff063807 */ /* 0x000fe20005000000 */
        /* <DEDUP_REMOVED lines=13> */
.L_x_15948:
[----:B------:R-:W-:-:S13]  /*0710*/  ISETP.GE.U32.AND P0, PT, R17, R16, PT ;  /* 0x000000101100720c */ /* 0x000fda0003f06070 */
[----:B------:R-:W-:Y:S05]  /*0720*/  @P0 BRA `(.L_x_15950) ;  /* 0x0000000000300947 */ /* 0x000fea0003800000 */
[----:B0-----:R-:W0:Y:S01]  /*0730*/  LDC.64 R8, c[0x0][0x390] ;  /* 0x0000e400ff087b82 */ /* 0x001e220000000a00 */
[----:B------:R-:W-:Y:S02]  /*0740*/  IMAD.IADD R11, R0, 0x1, R17 ;  /* 0x00000001000b7824 */ /* 0x000fe400078e0211 */
[----:B------:R-:W-:Y:S02]  /*0750*/  VIADD R17, R17, 0x80 ;  /* 0x0000008011117836 */ /* 0x000fe40000000000 */
[----:B0-----:R-:W-:-:S05]  /*0760*/  IMAD.WIDE.U32 R8, R11, 0x4, R8 ;  /* 0x000000040b087825 */ /* 0x001fca00078e0008 */
[----:B------:R1:W-:Y:S02]  /*0770*/  STG.E desc[UR4][R8.64], R7 ;  /* 0x0000000708007986 */ /* 0x0003e4000c101904 */
.L_x_15949:
[----:B------:R-:W-:-:S13]  /*0780*/  ISETP.GE.U32.AND P0, PT, R17, R16, PT ;  /* 0x000000101100720c */ /* 0x000fda0003f06070 */
[----:B------:R-:W-:Y:S05]  /*0790*/  @P0 BRA `(.L_x_15951) ;  /* 0x0000000000300947 */ /* 0x000fea0003800000 */
[----:B-1----:R-:W1:Y:S01]  /*07a0*/  LDC.64 R8, c[0x0][0x390] ;  /* 0x0000e400ff087b82 */ /* 0x002e620000000a00 */
[----:B------:R-:W-:Y:S02]  /*07b0*/  IMAD.IADD R7, R0, 0x1, R17 ;  /* 0x0000000100077824 */ /* 0x000fe400078e0211 */
[----:B------:R-:W-:Y:S02]  /*07c0*/  VIADD R17, R17, 0x80 ;  /* 0x0000008011117836 */ /* 0x000fe40000000000 */
[----:B-1----:R-:W-:-:S05]  /*07d0*/  IMAD.WIDE.U32 R8, R7, 0x4, R8 ;  /* 0x0000000407087825 */ /* 0x002fca00078e0008 */
[----:B------:R1:W-:Y:S02]  /*07e0*/  STG.E desc[UR4][R8.64], R5 ;  /* 0x0000000508007986 */ /* 0x0003e4000c101904 */
.L_x_15950:
[----:B------:R-:W-:-:S13]  /*07f0*/  ISETP.GE.U32.AND P0, PT, R17, R16, PT ;  /* 0x000000101100720c */ /* 0x000fda0003f06070 */
[----:B------:R-:W-:Y:S05]  /*0800*/  @P0 BRA `(.L_x_15952) ;  /* 0x0000000000340947 */ /* 0x000fea0003800000 */
[----:B01----:R-:W0:Y:S01]  /*0810*/  LDC.64 R8, c[0x0][0x390] ;  /* 0x0000e400ff087b82 */ /* 0x003e220000000a00 */
[----:B------:R-:W-:Y:S02]  /*0820*/  IMAD.IADD R5, R0, 0x1, R17 ;  /* 0x0000000100057824 */ /* 0x000fe400078e0211 */
[----:B------:R-:W-:Y:S02]  /*0830*/  VIADD R17, R17, 0x80 ;  /* 0x0000008011117836 */ /* 0x000fe40000000000 */
[----:B0-----:R-:W-:-:S05]  /*0840*/  IMAD.WIDE.U32 R8, R5, 0x4, R8 ;  /* 0x0000000405087825 */ /* 0x001fca00078e0008 */
[----:B------:R2:W-:Y:S02]  /*0850*/  STG.E desc[UR4][R8.64], R4 ;  /* 0x0000000408007986 */ /* 0x0005e4000c101904 */
.L_x_15951:
[----:B------:R-:W-:-:S13]  /*0860*/  ISETP.GE.U32.AND P0, PT, R17, R16, PT ;  /* 0x000000101100720c */ /* 0x000fda0003f06070 */
[----:B------:R-:W-:Y:S05]  /*0870*/  @P0 BREAK.RELIABLE B1 ;  /* 0x0000000000010942 */ /* 0x000fea0003800100 */
[----:B------:R-:W-:Y:S05]  /*0880*/  @P0 BRA `(.L_x_15953) ;  /* 0x0000000000300947 */ /* 0x000fea0003800000 */
[----:B--2---:R-:W2:Y:S01]  /*0890*/  LDC.64 R4, c[0x0][0x390] ;  /* 0x0000e400ff047b82 */ /* 0x004ea20000000a00 */
[----:B-1----:R-:W-:Y:S02]  /*08a0*/  IMAD.IADD R7, R0, 0x1, R17 ;  /* 0x0000000100077824 */ /* 0x002fe400078e0211 */
[----:B------:R-:W-:Y:S02]  /*08b0*/  VIADD R17, R17, 0x80 ;  /* 0x0000008011117836 */ /* 0x000fe40000000000 */
[----:B--2---:R-:W-:-:S05]  /*08c0*/  IMAD.WIDE.U32 R4, R7, 0x4, R4 ;  /* 0x0000000407047825 */ /* 0x004fca00078e0004 */
[----:B------:R2:W-:Y:S02]  /*08d0*/  STG.E desc[UR4][R4.64], R3 ;  /* 0x0000000304007986 */ /* 0x0005e4000c101904 */
.L_x_15952:
[----:B------:R-:W-:Y:S05]  /*08e0*/  BSYNC.RELIABLE B1 ;  /* 0x0000000000017941 */ /* 0x000fea0003800100 */
.L_x_15947:
[----:B------:R-:W-:-:S13]  /*08f0*/  ISETP.GE.U32.AND P0, PT, R17, R16, PT ;  /* 0x000000101100720c */ /* 0x000fda0003f06070 */
[----:B-12---:R-:W1:Y:S01]  /*0900*/  @!P0 LDC.64 R4, c[0x0][0x390] ;  /* 0x0000e400ff048b82 */ /* 0x006e620000000a00 */
[----:B------:R-:W-:Y:S02]  /*0910*/  @!P0 IMAD.IADD R3, R0, 0x1, R17 ;  /* 0x0000000100038824 */ /* 0x000fe400078e0211 */
[----:B------:R-:W-:Y:S02]  /*0920*/  @!P0 VIADD R17, R17, 0x80 ;  /* 0x0000008011118836 */ /* 0x000fe40000000000 */
[----:B-1----:R-:W-:-:S05]  /*0930*/  @!P0 IMAD.WIDE.U32 R4, R3, 0x4, R4 ;  /* 0x0000000403048825 */ /* 0x002fca00078e0004 */
[----:B------:R3:W-:Y:S02]  /*0940*/  @!P0 STG.E desc[UR4][R4.64], R2 ;  /* 0x0000000204008986 */ /* 0x0007e4000c101904 */
.L_x_15953:
[----:B------:R-:W-:Y:S05]  /*0950*/  BSYNC.RECONVERGENT B0 ;  /* 0x0000000000007941 */ /* 0x000fea0003800200 */
.L_x_15946:
        /* <DEDUP_REMOVED lines=8> */
.L_x_15945:
        /* <DEDUP_REMOVED lines=9> */
[----:B------:R0:W5:Y:S01]  /*0a70*/  LDG.E.64 R8, desc[UR4][R10.64+0x800] ;  /* 0x000800040a087981 */ /* 0x000162000c1e1b00 */
[----:B--2---:R-:W-:-:S04]  /*0a80*/  IMAD.WIDE.U32 R6, R0, 0x4, R6 ;  /* 0x0000000400067825 */ /* 0x004fc800078e0006 */
[----:B------:R-:W-:Y:S01]  /*0a90*/  IMAD.WIDE.U32 R6, R15, 0x8, R6 ;  /* 0x000000080f067825 */ /* 0x000fe200078e0006 */
[C---:B---3--:R-:W-:Y:S02]  /*0aa0*/  ISETP.GT.AND P4, PT, R16.reuse, RZ, PT ;  /* 0x000000ff1000720c */ /* 0x048fe40003f84270 */
[C---:B------:R-:W-:Y:S02]  /*0ab0*/  ISETP.GT.AND P3, PT, R17.reuse, RZ, PT ;  /* 0x000000ff1100720c */ /* 0x040fe40003f64270 */
[----:B------:R-:W-:Y:S02]  /*0ac0*/  ISETP.NE.AND P0, PT, R16, RZ, PT ;  /* 0x000000ff1000720c */ /* 0x000fe40003f05270 */
[----:B------:R-:W-:Y:S02]  /*0ad0*/  SEL R0, RZ, 0x1, !P4 ;  /* 0x00000001ff007807 */ /* 0x000fe40006000000 */
[----:B----4-:R-:W-:Y:S02]  /*0ae0*/  ISETP.GT.AND P2, PT, R12, RZ, PT ;  /* 0x000000ff0c00720c */ /* 0x010fe40003f44270 */
[----:B------:R-:W-:-:S02]  /*0af0*/  ISETP.NE.AND P1, PT, R17, RZ, PT ;  /* 0x000000ff1100720c */ /* 0x000fc40003f25270 */
[----:B------:R-:W-:Y:S02]  /*0b00*/  SEL R2, RZ, 0x1, !P3 ;  /* 0x00000001ff027807 */ /* 0x000fe40005800000 */
[-C--:B0-----:R-:W-:Y:S02]  /*0b10*/  SEL R10, R0, R3.reuse, P0 ;  /* 0x00000003000a7207 */ /* 0x081fe40000000000 */
[----:B------:R-:W-:Y:S02]  /*0b20*/  ISETP.NE.AND P6, PT, R12, RZ, PT ;  /* 0x000000ff0c00720c */ /* 0x000fe40003fc5270 */
[----:B------:R-:W-:Y:S02]  /*0b30*/  SEL R0, RZ, 0x1, !P2 ;  /* 0x00000001ff007807 */ /* 0x000fe40005000000 */
[----:B------:R-:W-:Y:S02]  /*0b40*/  ISETP.GT.AND P5, PT, R13, RZ, PT ;  /* 0x000000ff0d00720c */ /* 0x000fe40003fa4270 */
[----:B------:R-:W-:-:S02]  /*0b50*/  SEL R11, R2, R3, P1 ;  /* 0x00000003020b7207 */ /* 0x000fc40000800000 */
[----:B-----5:R-:W-:Y:S02]  /*0b60*/  ISETP.NE.AND P1, PT, R5, RZ, PT ;  /* 0x000000ff0500720c */ /* 0x020fe40003f25270 */
[C---:B------:R-:W-:Y:S02]  /*0b70*/  ISETP.NE.AND P3, PT, R8.reuse, RZ, PT ;  /* 0x000000ff0800720c */ /* 0x040fe40003f65270 */
[----:B------:R-:W-:Y:S02]  /*0b80*/  ISETP.GT.AND P0, PT, R8, RZ, PT ;  /* 0x000000ff0800720c */ /* 0x000fe40003f04270 */
[----:B------:R-:W-:Y:S02]  /*0b90*/  SEL R8, R0, R3, P6 ;  /* 0x0000000300087207 */ /* 0x000fe40003000000 */
[----:B------:R-:W-:Y:S02]  /*0ba0*/  SEL R0, RZ, 0x1, !P5 ;  /* 0x00000001ff007807 */ /* 0x000fe40006800000 */
[----:B------:R-:W-:-:S02]  /*0bb0*/  ISETP.GT.AND P6, PT, R9, RZ, PT ;  /* 0x000000ff0900720c */ /* 0x000fc40003fc4270 */
[C---:B------:R-:W-:Y:S02]  /*0bc0*/  ISETP.GT.AND P5, PT, R4.reuse, RZ, PT ;  /* 0x000000ff0400720c */ /* 0x040fe40003fa4270 */
[----:B------:R-:W-:Y:S02]  /*0bd0*/  SEL R2, RZ, 0x1, !P0 ;  /* 0x00000001ff027807 */ /* 0x000fe40004000000 */
[----:B------:R-:W-:Y:S02]  /*0be0*/  ISETP.NE.AND P4, PT, R13, RZ, PT ;  /* 0x000000ff0d00720c */ /* 0x000fe40003f85270 */
[----:B------:R-:W-:Y:S02]  /*0bf0*/  ISETP.NE.AND P2, PT, R9, RZ, PT ;  /* 0x000000ff0900720c */ /* 0x000fe40003f45270 */
[----:B------:R-:W-:Y:S02]  /*0c00*/  ISETP.NE.AND P0, PT, R4, RZ, PT ;  /* 0x000000ff0400720c */ /* 0x000fe40003f05270 */
[----:B------:R-:W-:-:S02]  /*0c10*/  SEL R12, RZ, 0x1, !P6 ;  /* 0x00000001ff0c7807 */ /* 0x000fc40007000000 */
[----:B------:R-:W-:Y:S02]  /*0c20*/  SEL R14, RZ, 0x1, !P5 ;  /* 0x00000001ff0e7807 */ /* 0x000fe40006800000 */
[----:B------:R-:W-:Y:S02]  /*0c30*/  ISETP.GT.AND P6, PT, R5, RZ, PT ;  /* 0x000000ff0500720c */ /* 0x000fe40003fc4270 */
[-C--:B------:R-:W-:Y:S02]  /*0c40*/  SEL R4, R2, R3.reuse, P3 ;  /* 0x0000000302047207 */ /* 0x080fe40001800000 */
[-C--:B------:R-:W-:Y:S02]  /*0c50*/  SEL R9, R0, R3.reuse, P4 ;  /* 0x0000000300097207 */ /* 0x080fe40002000000 */
[-C--:B------:R-:W-:Y:S02]  /*0c60*/  SEL R5, R12, R3.reuse, P2 ;  /* 0x000000030c057207 */ /* 0x080fe40001000000 */
[----:B------:R-:W-:-:S02]  /*0c70*/  SEL R2, R14, R3, P0 ;  /* 0x000000030e027207 */ /* 0x000fc40000000000 */
[----:B------:R-:W-:Y:S01]  /*0c80*/  @P1 SEL R3, RZ, 0x1, !P6 ;  /* 0x00000001ff031807 */ /* 0x000fe20007000000 */
[----:B------:R-:W-:Y:S04]  /*0c90*/  STG.E.64 desc[UR4][R6.64], R10 ;  /* 0x0000000a06007986 */ /* 0x000fe8000c101b04 */
[----:B------:R-:W-:Y:S04]  /*0ca0*/  STG.E.64 desc[UR4][R6.64+0x400], R8 ;  /* 0x0004000806007986 */ /* 0x000fe8000c101b04 */
[----:B------:R-:W-:Y:S04]  /*0cb0*/  STG.E.64 desc[UR4][R6.64+0x800], R4 ;  /* 0x0008000406007986 */ /* 0x000fe8000c101b04 */
[----:B------:R-:W-:Y:S01]  /*0cc0*/  STG.E.64 desc[UR4][R6.64+0xc00], R2 ;  /* 0x000c000206007986 */ /* 0x000fe2000c101b04 */
[----:B------:R-:W-:Y:S05]  /*0cd0*/  EXIT ;  /* 0x000000000000794d */ /* 0x000fea0003800000 */
.L_x_15954:
        /* <DEDUP_REMOVED lines=10> */
.L_x_32467:


//--------------------- .text._ZN2at6native29vectorized_elementwise_kernelILi4ENS0_13BUnaryFunctorIiiiZZZNS0_21heaviside_kernel_cudaERNS_18TensorIteratorBaseEENKUlvE_clEvENKUlvE1_clEvEUliiE_EESt5arrayIPcLm2EEEEviT0_T1_ --------------------------
	.section	.text._ZN2at6native29vectorized_elementwise_kernelILi4ENS0_13BUnaryFunctorIiiiZZZNS0_21heaviside_kernel_cudaERNS_18TensorIteratorBaseEENKUlvE_clEvENKUlvE1_clEvEUliiE_EESt5arrayIPcLm2EEEEviT0_T1_,"ax",@progbits
	.align	128
        .global         _ZN2at6native29vectorized_elementwise_kernelILi4ENS0_13BUnaryFunctorIiiiZZZNS0_21heaviside_kernel_cudaERNS_18TensorIteratorBaseEENKUlvE_clEvENKUlvE1_clEvEUliiE_EESt5arrayIPcLm2EEEEviT0_T1_
        .type           _ZN2at6native29vectorized_elementwise_kernelILi4ENS0_13BUnaryFunctorIiiiZZZNS0_21heaviside_kernel_cudaERNS_18TensorIteratorBaseEENKUlvE_clEvENKUlvE1_clEvEUliiE_EESt5arrayIPcLm2EEEEviT0_T1_,@function
        .size           _ZN2at6native29vectorized_elementwise_kernelILi4ENS0_13BUnaryFunctorIiiiZZZNS0_21heaviside_kernel_cudaERNS_18TensorIteratorBaseEENKUlvE_clEvENKUlvE1_clEvEUliiE_EESt5arrayIPcLm2EEEEviT0_T1_,(.L_x_32468 - _ZN2at6native29vectorized_elementwise_kernelILi4ENS0_13BUnaryFunctorIiiiZZZNS0_21heaviside_kernel_cudaERNS_18TensorIteratorBaseEENKUlvE_clEvENKUlvE1_clEvEUliiE_EESt5arrayIPcLm2EEEEviT0_T1_)
        .other          _ZN2at6native29vectorized_elementwise_kernelILi4ENS0_13BUnaryFunctorIiiiZZZNS0_21heaviside_kernel_cudaERNS_18TensorIteratorBaseEENKUlvE_clEvENKUlvE1_clEvEUliiE_EESt5arrayIPcLm2EEEEviT0_T1_,@"STO_CUDA_ENTRY STV_DEFAULT"
_ZN2at6native29vectorized_elementwise_kernelILi4ENS0_13BUnaryFunctorIiiiZZZNS0_21heaviside_kernel_cudaERNS_18TensorIteratorBaseEENKUlvE_clEvENKUlvE1_clEvEUliiE_EESt5arrayIPcLm2EEEEviT0_T1_:
.text._ZN2at6native29vectorized_elementwise_kernelILi4ENS0_13BUnaryFunctorIiiiZZZNS0_21heaviside_kernel_cudaERNS_18TensorIteratorBaseEENKUlvE_clEvENKUlvE1_clEvEUliiE_EESt5arrayIPcLm2EEEEviT0_T1_:
        /* <DEDUP_REMOVED lines=113> */
.L_x_15958:
[----:B------:R-:W-:-:S13]  /*0710*/  ISETP.GE.U32.AND P0, PT, R17, R16, PT ;  /* 0x000000101100720c */ /* 0x000fda0003f06070 */
[----:B------:R-:W-:Y:S05]  /*0720*/  @P0 BRA `(.L_x_15960) ;  /* 0x0000000000300947 */ /* 0x000fea0003800000 */
[----:B0-----:R-:W0:Y:S01]  /*0730*/  LDC.64 R8, c[0x0][0x390] ;  /* 0x0000e400ff087b82 */ /* 0x001e220000000a00 */
[----:B------:R-:W-:Y:S02]  /*0740*/  IMAD.IADD R11, R0, 0x1, R17 ;  /* 0x00000001000b7824 */ /* 0x000fe400078e0211 */
[----:B------:R-:W-:Y:S02]  /*0750*/  VIADD R17, R17, 0x80 ;  /* 0x0000008011117836 */ /* 0x000fe40000000000 */
[----:B0-----:R-:W-:-:S05]  /*0760*/  IMAD.WIDE.U32 R8, R11, 0x4, R8 ;  /* 0x000000040b087825 */ /* 0x001fca00078e0008 */
[----:B------:R1:W-:Y:S02]  /*0770*/  STG.E desc[UR4][R8.64], R7 ;  /* 0x0000000708007986 */ /* 0x0003e4000c101904 */
.L_x_15959:
[----:B------:R-:W-:-:S13]  /*0780*/  ISETP.GE.U32.AND P0, PT, R17, R16, PT ;  /* 0x000000101100720c */ /* 0x000fda0003f06070 */
[----:B------:R-:W-:Y:S05]  /*0790*/  @P0 BRA `(.L_x_15961) ;  /* 0x0000000000300947 */ /* 0x000fea0003800000 */
[----:B-1----:R-:W1:Y:S01]  /*07a0*/  LDC.64 R8, c[0x0][0x390] ;  /* 0x0000e400ff087b82 */ /* 0x002e620000000a00 */
[----:B------:R-:W-:Y:S02]  /*07b0*/  IMAD.IADD R7, R0, 0x1, R17 ;  /* 0x0000000100077824 */ /* 0x000fe400078e0211 */
[----:B------:R-:W-:Y:S02]  /*07c0*/  VIADD R17, R17, 0x80 ;  /* 0x0000008011117836 */ /* 0x000fe40000000000 */
[----:B-1----:R-:W-:-:S05]  /*07d0*/  IMAD.WIDE.U32 R8, R7, 0x4, R8 ;  /* 0x0000000407087825 */ /* 0x002fca00078e0008 */
[----:B------:R1:W-:Y:S02]  /*07e0*/  STG.E desc[UR4][R8.64], R5 ;  /* 0x0000000508007986 */ /* 0x0003e4000c101904 */
.L_x_15960:
[----:B------:R-:W-:-:S13]  /*07f0*/  ISETP.GE.U32.AND P0, PT, R17, R16, PT ;  /* 0x000000101100720c */ /* 0x000fda0003f06070 */
[----:B------:R-:W-:Y:S05]  /*0800*/  @P0 BRA `(.L_x_15962) ;  /* 0x0000000000340947 */ /* 0x000fea0003800000 */
[----:B01----:R-:W0:Y:S01]  /*0810*/  LDC.64 R8, c[0x0][0x390] ;  /* 0x0000e400ff087b82 */ /* 0x003e220000000a00 */
[----:B------:R-:W-:Y:S02]  /*0820*/  IMAD.IADD R5, R0, 0x1, R17 ;  /* 0x0000000100057824 */ /* 0x000fe400078e0211 */
[----:B------:R-:W-:Y:S02]  /*0830*/  VIADD R17, R17, 0x80 ;  /* 0x0000008011117836 */ /* 0x000fe40000000000 */
[----:B0-----:R-:W-:-:S05]  /*0840*/  IMAD.WIDE.U32 R8, R5, 0x4, R8 ;  /* 0x0000000405087825 */ /* 0x001fca00078e0008 */
[----:B------:R2:W-:Y:S02]  /*0850*/  STG.E desc[UR4][R8.64], R4 ;  /* 0x0000000408007986 */ /* 0x0005e4000c101904 */
.L_x_15961:
        /* <DEDUP_REMOVED lines=8> */
.L_x_15962:
[----:B------:R-:W-:Y:S05]  /*08e0*/  BSYNC.RELIABLE B1 ;  /* 0x0000000000017941 */ /* 0x000fea0003800100 */
.L_x_15957:
[----:B------:R-:W-:-:S13]  /*08f0*/  ISETP.GE.U32.AND P0, PT, R17, R16, PT ;  /* 0x000000101100720c */ /* 0x000fda0003f06070 */
[----:B-12---:R-:W1:Y:S01]  /*0900*/  @!P0 LDC.64 R4, c[0x0][0x390] ;  /* 0x0000e400ff048b82 */ /* 0x006e620000000a00 */
[----:B------:R-:W-:Y:S02]  /*0910*/  @!P0 IMAD.IADD R3, R0, 0x1, R17 ;  /* 0x0000000100038824 */ /* 0x000fe400078e0211 */
[----:B------:R-:W-:Y:S02]  /*0920*/  @!P0 VIADD R17, R17, 0x80 ;  /* 0x0000008011118836 */ /* 0x000fe40000000000 */
[----:B-1----:R-:W-:-:S05]  /*0930*/  @!P0 IMAD.WIDE.U32 R4, R3, 0x4, R4 ;  /* 0x0000000403048825 */ /* 0x002fca00078e0004 */
[----:B------:R3:W-:Y:S02]  /*0940*/  @!P0 STG.E desc[UR4][R4.64], R2 ;  /* 0x0000000204008986 */ /* 0x0007e4000c101904 */
.L_x_15963:
[----:B------:R-:W-:Y:S05]  /*0950*/  BSYNC.RECONVERGENT B0 ;  /* 0x0000000000007941 */ /* 0x000fea0003800200 */
.L_x_15956:
        /* <DEDUP_REMOVED lines=8> */
.L_x_15955:
        /* <DEDUP_REMOVED lines=10> */
[C---:B---3--:R-:W-:Y:S02]  /*0a80*/  ISETP.GT.AND P3, PT, R13.reuse, RZ, PT ;  /* 0x000000ff0d00720c */ /* 0x048fe40003f64270 */
[----:B------:R-:W-:Y:S02]  /*0a90*/  ISETP.GT.AND P4, PT, R12, RZ, PT ;  /* 0x000000ff0c00720c */ /* 0x000fe40003f84270 */
[----:B------:R-:W-:Y:S02]  /*0aa0*/  ISETP.GT.AND P2, PT, R14, RZ, PT ;  /* 0x000000ff0e00720c */ /* 0x000fe40003f44270 */
[----:B------:R-:W-:Y:S02]  /*0ab0*/  ISETP.NE.AND P1, PT, R13, RZ, PT ;  /* 0x000000ff0d00720c */ /* 0x000fe40003f25270 */
[----:B------:R-:W-:Y:S02]  /*0ac0*/  SEL R0, RZ, 0x1, !P3 ;  /* 0x00000001ff007807 */ /* 0x000fe40005800000 */
[----:B------:R-:W-:-:S02]  /*0ad0*/  ISETP.NE.AND P0, PT, R12, RZ, PT ;  /* 0x000000ff0c00720c */ /* 0x000fc40003f05270 */
[----:B------:R-:W-:Y:S02]  /*0ae0*/  ISETP.NE.AND P6, PT, R14, RZ, PT ;  /* 0x000000ff0e00720c */ /* 0x000fe40003fc5270 */
[----:B------:R-:W-:Y:S02]  /*0af0*/  SEL R12, RZ, 0x1, !P4 ;  /* 0x00000001ff0c7807 */ /* 0x000fe40006000000 */
[----:B------:R-:W-:Y:S02]  /*0b00*/  SEL R14, RZ, 0x1, !P2 ;  /* 0x00000001ff0e7807 */ /* 0x000fe40005000000 */
[----:B------:R-:W-:Y:S02]  /*0b10*/  ISETP.GT.AND P5, PT, R15, RZ, PT ;  /* 0x000000ff0f00720c */ /* 0x000fe40003fa4270 */
[----:B--2---:R-:W-:Y:S02]  /*0b20*/  SEL R13, R0, R7, P1 ;  /* 0x00000007000d7207 */ /* 0x004fe40000800000 */
[----:B----4-:R-:W-:-:S02]  /*0b30*/  ISETP.NE.AND P1, PT, R11, RZ, PT ;  /* 0x000000ff0b00720c */ /* 0x010fc40003f25270 */
[-C--:B------:R-:W-:Y:S02]  /*0b40*/  SEL R12, R12, R7.reuse, P0 ;  /* 0x000000070c0c7207 */ /* 0x080fe40000000000 */
[----:B------:R-:W-:Y:S02]  /*0b50*/  SEL R14, R14, R7, P6 ;  /* 0x000000070e0e7207 */ /* 0x000fe40003000000 */
[----:B------:R-:W-:Y:S02]  /*0b60*/  ISETP.GT.AND P0, PT, R8, RZ, PT ;  /* 0x000000ff0800720c */ /* 0x000fe40003f04270 */
[----:B------:R-:W-:Y:S02]  /*0b70*/  ISETP.GT.AND P6, PT, R9, RZ, PT ;  /* 0x000000ff0900720c */ /* 0x000fe40003fc4270 */
[----:B------:R-:W-:Y:S02]  /*0b80*/  SEL R0, RZ, 0x1, !P5 ;  /* 0x00000001ff007807 */ /* 0x000fe40006800000 */
[----:B------:R-:W-:-:S02]  /*0b90*/  ISETP.GT.AND P5, PT, R10, RZ, PT ;  /* 0x000000ff0a00720c */ /* 0x000fc40003fa4270 */
[----:B------:R-:W-:Y:S02]  /*0ba0*/  ISETP.NE.AND P3, PT, R8, RZ, PT ;  /* 0x000000ff0800720c */ /* 0x000fe40003f65270 */
[----:B------:R-:W-:Y:S02]  /*0bb0*/  ISETP.NE.AND P2, PT, R9, RZ, PT ;  /* 0x000000ff0900720c */ /* 0x000fe40003f45270 */
[----:B------:R-:W-:Y:S02]  /*0bc0*/  SEL R4, RZ, 0x1, !P0 ;  /* 0x00000001ff047807 */ /* 0x000fe40004000000 */
[----:B------:R-:W-:Y:S02]  /*0bd0*/  SEL R6, RZ, 0x1, !P6 ;  /* 0x00000001ff067807 */ /* 0x000fe40007000000 */
[----:B------:R-:W-:Y:S02]  /*0be0*/  ISETP.NE.AND P4, PT, R15, RZ, PT ;  /* 0x000000ff0f00720c */ /* 0x000fe40003f85270 */
[----:B------:R-:W-:-:S02]  /*0bf0*/  ISETP.NE.AND P0, PT, R10, RZ, PT ;  /* 0x000000ff0a00720c */ /* 0x000fc40003f05270 */
[----:B------:R-:W-:Y:S02]  /*0c00*/  SEL R8, RZ, 0x1, !P5 ;  /* 0x00000001ff087807 */ /* 0x000fe40006800000 */
[----:B------:R-:W-:Y:S02]  /*0c10*/  ISETP.GT.AND P6, PT, R11, RZ, PT ;  /* 0x000000ff0b00720c */ /* 0x000fe40003fc4270 */
[-C--:B------:R-:W-:Y:S02]  /*0c20*/  SEL R5, R6, R7.reuse, P2 ;  /* 0x0000000706057207 */ /* 0x080fe40001000000 */
[-C--:B------:R-:W-:Y:S02]  /*0c30*/  SEL R15, R0, R7.reuse, P4 ;  /* 0x00000007000f7207 */ /* 0x080fe40002000000 */
[-C--:B------:R-:W-:Y:S02]  /*0c40*/  SEL R4, R4, R7.reuse, P3 ;  /* 0x0000000704047207 */ /* 0x080fe40001800000 */
[----:B------:R-:W-:Y:S01]  /*0c50*/  SEL R6, R8, R7, P0 ;  /* 0x0000000708067207 */ /* 0x000fe20000000000 */
[----:B------:R-:W-:Y:S01]  /*0c60*/  STG.E.128 desc[UR4][R2.64], R12 ;  /* 0x0000000c02007986 */ /* 0x000fe2000c101d04 */
[----:B------:R-:W-:-:S05]  /*0c70*/  @P1 SEL R7, RZ, 0x1, !P6 ;  /* 0x00000001ff071807 */ /* 0x000fca0007000000 */
[----:B------:R-:W-:Y:S01]  /*0c80*/  STG.E.128 desc[UR4][R2.64+0x800], R4 ;  /* 0x0008000402007986 */ /* 0x000fe2000c101d04 */
[----:B------:R-:W-:Y:S05]  /*0c90*/  EXIT ;  /* 0x000000000000794d */ /* 0x000fea0003800000 */
.L_x_15964:
        /* <DEDUP_REMOVED lines=14> */
.L_x_32468:


//--------------------- .text._ZN2at6native29vectorized_elementwise_kernelILi8ENS0_13BUnaryFunctorIiiiZZZNS0_21heaviside_kernel_cudaERNS_18TensorIteratorBaseEENKUlvE_clEvENKUlvE1_clEvEUliiE_EESt5arrayIPcLm2EEEEviT0_T1_ --------------------------
	.section	.text._ZN2at6native29vectorized_elementwise_kernelILi8ENS0_13BUnaryFunctorIiiiZZZNS0_21heaviside_kernel_cudaERNS_18TensorIteratorBaseEENKUlvE_clEvENKUlvE1_clEvEUliiE_EESt5arrayIPcLm2EEEEviT0_T1_,"ax",@progbits
	.align	128
        .global         _ZN2at6native29vectorized_elementwise_kernelILi8ENS0_13BUnaryFunctorIiiiZZZNS0_21heaviside_kernel_cudaERNS_18TensorIteratorBaseEENKUlvE_clEvENKUlvE1_clEvEUliiE_EESt5arrayIPcLm2EEEEviT0_T1_
        .type           _ZN2at6native29vectorized_elementwise_kernelILi8ENS0_13BUnaryFunctorIiiiZZZNS0_21heaviside_kernel_cudaERNS_18TensorIteratorBaseEENKUlvE_clEvENKUlvE1_clEvEUliiE_EESt5arrayIPcLm2EEEEviT0_T1_,@function
        .size           _ZN2at6native29vectorized_elementwise_kernelILi8ENS0_13BUnaryFunctorIiiiZZZNS0_21heaviside_kernel_cudaERNS_18TensorIteratorBaseEENKUlvE_clEvENKUlvE1_clEvEUliiE_EESt5arrayIPcLm2EEEEviT0_T1_,(.L_x_32469 - _ZN2at6native29vectorized_elementwise_kernelILi8ENS0_13BUnaryFunctorIiiiZZZNS0_21heaviside_kernel_cudaERNS_18TensorIteratorBaseEENKUlvE_clEvENKUlvE1_clEvEUliiE_EESt5arrayIPcLm2EEEEviT0_T1_)
        .other          _ZN2at6native29vectorized_elementwise_kernelILi8ENS0_13BUnaryFunctorIiiiZZZNS0_21heaviside_kernel_cudaERNS_18TensorIteratorBaseEENKUlvE_clEvENKUlvE1_clEvEUliiE_EESt5arrayIPcLm2EEEEviT0_T1_,@"STO_CUDA_ENTRY STV_DEFAULT"
_ZN2at6native29vectorized_elementwise_kernelILi8ENS0_13BUnaryFunctorIiiiZZZNS0_21heaviside_kernel_cudaERNS_18TensorIteratorBaseEENKUlvE_clEvENKUlvE1_clEvEUliiE_EESt5arrayIPcLm2EEEEviT0_T1_:
.text._ZN2at6native29vectorized_elementwise_kernelILi8ENS0_13BUnaryFunctorIiiiZZZNS0_21heaviside_kernel_cudaERNS_18TensorIteratorBaseEENKUlvE_clEvENKUlvE1_clEvEUliiE_EESt5arrayIPcLm2EEEEviT0_T1_:
        /* <DEDUP_REMOVED lines=113> */
.L_x_15968:
[----:B------:R-:W-:-:S13]  /*0710*/  ISETP.GE.U32.AND P0, PT, R17, R16, PT ;  /* 0x000000101100720c */ /* 0x000fda0003f06070 */
[----:B------:R-:W-:Y:S05]  /*0720*/  @P0 BRA `(.L_x_15970) ;  /* 0x0000000000300947 */ /* 0x000fea0003800000 */
[----:B0-----:R-:W0:Y:S01]  /*0730*/  LDC.64 R8, c[0x0][0x390] ;  /* 0x0000e400ff087b82 */ /* 0x001e220000000a00 */
[----:B------:R-:W-:Y:S02]  /*0740*/  IMAD.IADD R11, R0, 0x1, R17 ;  /* 0x00000001000b7824 */ /* 0x000fe400078e0211 */
[----:B------:R-:W-:Y:S02]  /*0750*/  VIADD R17, R17, 0x80 ;  /* 0x0000008011117836 */ /* 0x000fe40000000000 */
[----:B0-----:R-:W-:-:S05]  /*0760*/  IMAD.WIDE.U32 R8, R11, 0x4, R8 ;  /* 0x000000040b087825 */ /* 0x001fca00078e0008 */
[----:B------:R1:W-:Y:S02]  /*0770*/  STG.E desc[UR4][R8.64], R7 ;  /* 0x0000000708007986 */ /* 0x0003e4000c101904 */
.L_x_15969:
[----:B------:R-:W-:-:S13]  /*0780*/  ISETP.GE.U32.AND P0, PT, R17, R16, PT ;  /* 0x000000101100720c */ /* 0x000fda0003f06070 */
[----:B------:R-:W-:Y:S05]  /*0790*/  @P0 BRA `(.L_x_15971) ;  /* 0x0000000000300947 */ /* 0x000fea0003800000 */
[----:B-1----:R-:W1:Y:S01]  /*07a0*/  LDC.64 R8, c[0x0][0x390] ;  /* 0x0000e400ff087b82 */ /* 0x002e620000000a00 */
[----:B------:R-:W-:Y:S02]  /*07b0*/  IMAD.IADD R7, R0, 0x1, R17 ;  /* 0x0000000100077824 */ /* 0x000fe400078e0211 */
[----:B------:R-:W-:Y:S02]  /*07c0*/  VIADD R17, R17, 0x80 ;  /* 0x0000008011117836 */ /* 0x000fe40000000000 */
[----:B-1----:R-:W-:-:S05]  /*07d0*/  IMAD.WIDE.U32 R8, R7, 0x4, R8 ;  /* 0x0000000407087825 */ /* 0x002fca00078e0008 */
[----:B------:R1:W-:Y:S02]  /*07e0*/  STG.E desc[UR4][R8.64], R5 ;  /* 0x0000000508007986 */ /* 0x0003e4000c101904 */
.L_x_15970:
[----:B------:R-:W-:-:S13]  /*07f0*/  ISETP.GE.U32.AND P0, PT, R17, R16, PT ;  /* 0x000000101100720c */ /* 0x000fda0003f06070 */
[----:B------:R-:W-:Y:S05]  /*0800*/  @P0 BRA `(.L_x_15972) ;  /* 0x0000000000340947 */ /* 0x000fea0003800000 */
[----:B01----:R-:W0:Y:S01]  /*0810*/  LDC.64 R8, c[0x0][0x390] ;  /* 0x0000e400ff087b82 */ /* 0x003e220000000a00 */
[----:B------:R-:W-:Y:S02]  /*0820*/  IMAD.IADD R5, R0, 0x1, R17 ;  /* 0x0000000100057824 */ /* 0x000fe400078e0211 */
[----:B------:R-:W-:Y:S02]  /*0830*/  VIADD R17, R17, 0x80 ;  /* 0x0000008011117836 */ /* 0x000fe40000000000 */
[----:B0-----:R-:W-:-:S05]  /*0840*/  IMAD.WIDE.U32 R8, R5, 0x4, R8 ;  /* 0x0000000405087825 */ /* 0x001fca00078e0008 */
[----:B------:R2:W-:Y:S02]  /*0850*/  STG.E desc[UR4][R8.64], R4 ;  /* 0x0000000408007986 */ /* 0x0005e4000c101904 */
.L_x_15971:
        /* <DEDUP_REMOVED lines=8> */
.L_x_15972:
[----:B------:R-:W-:Y:S05]  /*08e0*/  BSYNC.RELIABLE B1 ;  /* 0x0000000000017941 */ /* 0x000fea0003800100 */
.L_x_15967:
[----:B------:R-:W-:-:S13]  /*08f0*/  ISETP.GE.U32.AND P0, PT, R17, R16, PT ;  /* 0x000000101100720c */ /* 0x000fda0003f06070 */
[----:B-12---:R-:W1:Y:S01]  /*0900*/  @!P0 LDC.64 R4, c[0x0][0x390] ;  /* 0x0000e400ff048b82 */ /* 0x006e620000000a00 */
[----:B------:R-:W-:Y:S02]  /*0910*/  @!P0 IMAD.IADD R3, R0, 0x1, R17 ;  /* 0x0000000100038824 */ /* 0x000fe400078e0211 */
[----:B------:R-:W-:Y:S02]  /*0920*/  @!P0 VIADD R17, R17, 0x80 ;  /* 0x0000008011118836 */ /* 0x000fe40000000000 */
[----:B-1----:R-:W-:-:S05]  /*0930*/  @!P0 IMAD.WIDE.U32 R4, R3, 0x4, R4 ;  /* 0x0000000403048825 */ /* 0x002fca00078e0004 */
[----:B------:R3:W-:Y:S02]  /*0940*/  @!P0 STG.E desc[UR4][R4.64], R2 ;  /* 0x0000000204008986 */ /* 0x0007e4000c101904 */
.L_x_15973:
[----:B------:R-:W-:Y:S05]  /*0950*/  BSYNC.RECONVERGENT B0 ;  /* 0x0000000000007941 */ /* 0x000fea0003800200 */
.L_x_15966:
        /* <DEDUP_REMOVED lines=8> */
.L_x_15965:
[----:B------:R-:W0:Y:S01]  /*09e0*/  S2R R2, SR_TID.X ;  /* 0x0000000000027919 */ /* 0x000e220000002100 */
[----:B------:R-:W1:Y:S08]  /*09f0*/  LDC.64 R4, c[0x0][0x398] ;  /* 0x0000e600ff047b82 */ /* 0x000e700000000a00 */
[----:B------:R-:W2:Y:S08]  /*0a00*/  LDC R11, c[0x0][0x388] ;  /* 0x0000e200ff0b7b82 */ /* 0x000eb00000000800 */
[----:B------:R-:W3:Y:S01]  /*0a10*/  LDC.64 R8, c[0x0][0x390] ;  /* 0x0000e400ff087b82 */ /* 0x000ee20000000a00 */
[----:B-1----:R-:W-:-:S04]  /*0a20*/  IMAD.WIDE.U32 R4, R0, 0x4, R4 ;  /* 0x0000000400047825 */ /* 0x002fc800078e0004 */
[----:B0-----:R-:W-:-:S06]  /*0a30*/  IMAD.WIDE.U32 R4, R2, 0x20, R4 ;  /* 0x0000002002047825 */ /* 0x001fcc00078e0004 */
[----:B------:R-:W4:Y:S02]  /*0a40*/  LDG.E.ENL2.256 R4, R12, desc[UR4][R4.64] ;  /* 0xfe000004040c797e */ /* 0x000f240008121904 */
[----:B----4-:R-:W-:Y:S02]  /*0a50*/  ISETP.GT.AND P4, PT, R12, RZ, PT ;  /* 0x000000ff0c00720c */ /* 0x010fe40003f84270 */
[----:B------:R-:W-:Y:S02]  /*0a60*/  ISETP.GT.AND P2, PT, R14, RZ, PT ;  /* 0x000000ff0e00720c */ /* 0x000fe40003f44270 */
[----:B------:R-:W-:Y:S02]  /*0a70*/  ISETP.GT.AND P3, PT, R13, RZ, PT ;  /* 0x000000ff0d00720c */ /* 0x000fe40003f64270 */
[----:B------:R-:W-:Y:S02]  /*0a80*/  ISETP.NE.AND P1, PT, R12, RZ, PT ;  /* 0x000000ff0c00720c */ /* 0x000fe40003f25270 */
[----:B------:R-:W-:-:S02]  /*0a90*/  ISETP.NE.AND P6, PT, R14, RZ, PT ;  /* 0x000000ff0e00720c */ /* 0x000fc40003fc5270 */
[----:B------:R-:W-:Y:S02]  /*0aa0*/  SEL R12, RZ, 0x1, !P4 ;  /* 0x00000001ff0c7807 */ /* 0x000fe40006000000 */
[----:B------:R-:W-:Y:S02]  /*0ab0*/  SEL R14, RZ, 0x1, !P2 ;  /* 0x00000001ff0e7807 */ /* 0x000fe40005000000 */
[----:B------:R-:W-:Y:S02]  /*0ac0*/  ISETP.NE.AND P0, PT, R13, RZ, PT ;  /* 0x000000ff0d00720c */ /* 0x000fe40003f05270 */
[----:B------:R-:W-:Y:S02]  /*0ad0*/  SEL R10, RZ, 0x1, !P3 ;  /* 0x00000001ff0a7807 */ /* 0x000fe40005800000 */
[----:B--2---:R-:W-:Y:S02]  /*0ae0*/  SEL R12, R12, R11, P1 ;  /* 0x0000000b0c0c7207 */ /* 0x004fe40000800000 */
[----:B------:R-:W-:-:S02]  /*0af0*/  ISETP.GT.AND P1, PT, R4, RZ, PT ;  /* 0x000000ff0400720c */ /* 0x000fc40003f24270 */
[-C--:B------:R-:W-:Y:S02]  /*0b00*/  SEL R14, R14, R11.reuse, P6 ;  /* 0x0000000b0e0e7207 */ /* 0x080fe40003000000 */
[----:B------:R-:W-:Y:S02]  /*0b10*/  SEL R13, R10, R11, P0 ;  /* 0x0000000b0a0d7207 */ /* 0x000fe40000000000 */
[----:B------:R-:W-:Y:S02]  /*0b20*/  ISETP.NE.AND P6, PT, R7, RZ, PT ;  /* 0x000000ff0700720c */ /* 0x000fe40003fc5270 */
[----:B------:R-:W-:Y:S02]  /*0b30*/  ISETP.NE.AND P3, PT, R4, RZ, PT ;  /* 0x000000ff0400720c */ /* 0x000fe40003f65270 */
[C---:B------:R-:W-:Y:S02]  /*0b40*/  ISETP.NE.AND P2, PT, R5.reuse, RZ, PT ;  /* 0x000000ff0500720c */ /* 0x040fe40003f45270 */
[----:B------:R-:W-:Y:S01]  /*0b50*/  ISETP.GT.AND P0, PT, R5, RZ, PT ;  /* 0x000000ff0500720c */ /* 0x000fe20003f04270 */
[----:B---3--:R-:W-:Y:S01]  /*0b60*/  IMAD.WIDE.U32 R4, R0, 0x4, R8 ;  /* 0x0000000400047825 */ /* 0x008fe200078e0008 */
[----:B------:R-:W-:-:S02]  /*0b70*/  ISETP.GT.AND P5, PT, R15, RZ, PT ;  /* 0x000000ff0f00720c */ /* 0x000fc40003fa4270 */
[----:B------:R-:W-:Y:S02]  /*0b80*/  SEL R8, RZ, 0x1, !P1 ;  /* 0x00000001ff087807 */ /* 0x000fe40004800000 */
[----:B------:R-:W-:Y:S01]  /*0b90*/  ISETP.GT.AND P1, PT, R6, RZ, PT ;  /* 0x000000ff0600720c */ /* 0x000fe20003f24270 */
[----:B------:R-:W-:Y:S01]  /*0ba0*/  IMAD.WIDE.U32 R4, R2, 0x20, R4 ;  /* 0x0000002002047825 */ /* 0x000fe200078e0004 */
[----:B------:R-:W-:Y:S02]  /*0bb0*/  SEL R0, RZ, 0x1, !P5 ;  /* 0x00000001ff007807 */ /* 0x000fe40006800000 */
        /* <DEDUP_REMOVED lines=9> */
[----:B------:R-:W-:-:S05]  /*0c50*/  @P6 SEL R11, RZ, 0x1, !P0 ;  /* 0x00000001ff0b6807 */ /* 0x000fca0004000000 */
[----:B------:R-:W-:Y:S01]  /*0c60*/  STG.E.ENL2.256 desc[UR4][R4.64], R12, R8 ;  /* 0xf800000c0408797f */ /* 0x000fe2000f121804 */
[----:B------:R-:W-:Y:S05]  /*0c70*/  EXIT ;  /* 0x000000000000794d */ /* 0x000fea0003800000 */
.L_x_15974:
        /* <DEDUP_REMOVED lines=16> */
.L_x_32469:


//--------------------- .text._ZN2at6native18elementwise_kernelILi128ELi4EZNS0_15gpu_kernel_implINS0_13AUnaryFunctorIiiiZZZNS0_21heaviside_kernel_cudaERNS_18TensorIteratorBaseEENKUlvE_clEvENKUlvE1_clEvEUliiE_EEEEvS5_RKT_EUliE_EEviT1_ --------------------------
	.section	.text._ZN2at6native18elementwise_kernelILi128ELi4EZNS0_15gpu_kernel_implINS0_13AUnaryFunctorIiiiZZZNS0_21heaviside_kernel_cudaERNS_18TensorIteratorBaseEENKUlvE_clEvENKUlvE1_clEvEUliiE_EEEEvS5_RKT_EUliE_EEviT1_,"ax",@progbits
	.align	128
        .global         _ZN2at6native18elementwise_kernelILi128ELi4EZNS0_15gpu_kernel_implINS0_13AUnaryFunctorIiiiZZZNS0_21heaviside_kernel_cudaERNS_18TensorIteratorBaseEENKUlvE_clEvENKUlvE1_clEvEUliiE_EEEEvS5_RKT_EUliE_EEviT1_
        .type           _ZN2at6native18elementwise_kernelILi128ELi4EZNS0_15gpu_kernel_implINS0_13AUnaryFunctorIiiiZZZNS0_21heaviside_kernel_cudaERNS_18TensorIteratorBaseEENKUlvE_clEvENKUlvE1_clEvEUliiE_EEEEvS5_RKT_EUliE_EEviT1_,@function
        .size           _ZN2at6native18elementwise_kernelILi128ELi4EZNS0_15gpu_kernel_implINS0_13AUnaryFunctorIiiiZZZNS0_21heaviside_kernel_cudaERNS_18TensorIteratorBaseEENKUlvE_clEvENKUlvE1_clEvEUliiE_EEEEvS5_RKT_EUliE_EEviT1_,(.L_x_32470 - _ZN2at6native18elementwise_kernelILi128ELi4EZNS0_15gpu_kernel_implINS0_13AUnaryFunctorIiiiZZZNS0_21heaviside_kernel_cudaERNS_18TensorIteratorBaseEENKUlvE_clEvENKUlvE1_clEvEUliiE_EEEEvS5_RKT_EUliE_EEviT1_)
        .other          _ZN2at6native18elementwise_kernelILi128ELi4EZNS0_15gpu_kernel_implINS0_13AUnaryFunctorIiiiZZZNS0_21heaviside_kernel_cudaERNS_18TensorIteratorBaseEENKUlvE_clEvENKUlvE1_clEvEUliiE_EEEEvS5_RKT_EUliE_EEviT1_,@"STO_CUDA_ENTRY STV_DEFAULT"
_ZN2at6native18elementwise_kernelILi128ELi4EZNS0_15gpu_kernel_implINS0_13AUnaryFunctorIiiiZZZNS0_21heaviside_kernel_cudaERNS_18TensorIteratorBaseEENKUlvE_clEvENKUlvE1_clEvEUliiE_EEEEvS5_RKT_EUliE_EEviT1_:
.text._ZN2at6native18elementwise_kernelILi128ELi4EZNS0_15gpu_kernel_implINS0_13AUnaryFunctorIiiiZZZNS0_21heaviside_kernel_cudaERNS_18TensorIteratorBaseEENKUlvE_clEvENKUlvE1_clEvEUliiE_EEEEvS5_RKT_EUliE_EEviT1_:
        /* <DEDUP_REMOVED lines=11> */
[----:B--2---:R-:W-:-:S02]  /*00b0*/  USHF.L.U32 UR4, UR4, 0x9, URZ ;  /* 0x0000000904047899 */ /* 0x004fc400080006ff */
[----:B------:R-:W-:Y:S02]  /*00c0*/  UISETP.LT.U32.AND UP1, UPT, UR41, 0x18, UPT ;  /* 0x000000182900788c */ /* 0x000fe4000bf21070 */
[----:B-----5:R-:W-:Y:S02]  /*00d0*/  UISETP.GT.AND UP0, UPT, UR5, URZ, UPT ;  /* 0x000000ff0500728c */ /* 0x020fe4000bf04270 */
[----:B-1----:R-:W-:Y:S01]  /*00e0*/  LOP3.LUT R17, R17, UR4, RZ, 0xfc, !PT ;  /* 0x0000000411117c12 */ /* 0x002fe2000f8efcff */
[----:B------:R-:W-:Y:S02]  /*00f0*/  USEL UR38, UR41, 0x18, UP1 ;  /* 0x0000001829267887 */ /* 0x000fe40008800000 */
[----:B------:R-:W-:Y:S01]  /*0100*/  USEL UR43, URZ, 0x1, !UP0 ;  /* 0x00000001ff2b7887 */ /* 0x000fe2000c000000 */
        /* <DEDUP_REMOVED lines=305> */
.L_x_15977:
        /* <DEDUP_REMOVED lines=16> */
.L_x_15981:
[----:B------:R0:W5:Y:S01]  /*1520*/  LDG.E.U8 R0, desc[UR36][R2.64] ;  /* 0x0000002402007981 */ /* 0x000162000c1e1100 */
[----:B------:R-:W-:Y:S05]  /*1530*/  BRA `(.L_x_15983) ;  /* 0x0000000c002c7947 */ /* 0x000fea0003800000 */
.L_x_15980:
        /* <DEDUP_REMOVED lines=8> */
.L_x_15985:
[----:B------:R0:W5:Y:S01]  /*15c0*/  LDG.E R0, desc[UR36][R2.64] ;  /* 0x0000002402007981 */ /* 0x000162000c1e1900 */
[----:B------:R-:W-:Y:S05]  /*15d0*/  BRA `(.L_x_15983) ;  /* 0x0000000c00047947 */ /* 0x000fea0003800000 */
.L_x_15984:
[----:B------:R0:W5:Y:S01]  /*15e0*/  LDG.E.S16 R0, desc[UR36][R2.64] ;  /* 0x0000002402007981 */ /* 0x000162000c1e1700 */
[----:B------:R-:W-:Y:S05]  /*15f0*/  BRA `(.L_x_15983) ;  /* 0x0000000800fc7947 */ /* 0x000fea0003800000 */
.L_x_15979:
        /* <DEDUP_REMOVED lines=9> */
.L_x_15987:
[----:B------:R-:W2:Y:S02]  /*1690*/  LDG.E.U16 R2, desc[UR36][R2.64] ;  /* 0x0000002402027981 */ /* 0x000ea4000c1e1500 */
[----:B--2---:R-:W-:-:S06]  /*16a0*/  HADD2.F32 R0, -RZ, R2.H0_H0 ;  /* 0x20000002ff007230 */ /* 0x004fcc0000004100 */
[----:B------:R-:W0:Y:S01]  /*16b0*/  F2I.FTZ.TRUNC.NTZ R0, R0 ;  /* 0x0000000000007305 */ /* 0x000e22000021f100 */
[----:B------:R-:W-:Y:S05]  /*16c0*/  BRA `(.L_x_15983) ;  /* 0x0000000800c87947 */ /* 0x000fea0003800000 */
.L_x_15986:
        /* <DEDUP_REMOVED lines=9> */
.L_x_15989:
[----:B------:R-:W2:Y:S02]  /*1760*/  LDG.E.U16 R2, desc[UR36][R2.64] ;  /* 0x0000002402027981 */ /* 0x000ea4000c1e1500 */
[----:B--2---:R-:W-:-:S06]  /*1770*/  HADD2.F32 R0, -RZ, R2.H0_H0 ;  /* 0x20000002ff007230 */ /* 0x004fcc0000004100 */
[----:B------:R-:W0:Y:S01]  /*1780*/  F2I.FTZ.TRUNC.NTZ R0, R0 ;  /* 0x0000000000007305 */ /* 0x000e22000021f100 */
[----:B------:R-:W-:Y:S05]  /*1790*/  BRA `(.L_x_15983) ;  /* 0x0000000800947947 */ /* 0x000fea0003800000 */
.L_x_15988:
[----:B------:R-:W2:Y:S02]  /*17a0*/  LDG.E.64 R2, desc[UR36][R2.64] ;  /* 0x0000002402027981 */ /* 0x000ea4000c1e1b00 */
[----:B--2---:R0:W1:Y:S01]  /*17b0*/  F2I.F64.TRUNC R0, R2 ;  /* 0x0000000200007311 */ /* 0x004062000030d100 */
[----:B------:R-:W-:Y:S05]  /*17c0*/  BRA `(.L_x_15983) ;  /* 0x0000000800887947 */ /* 0x000fea0003800000 */
.L_x_15978:
        /* <DEDUP_REMOVED lines=12> */
.L_x_15992:
[----:B------:R-:W2:Y:S02]  /*1890*/  LDG.E.64 R2, desc[UR36][R2.64] ;  /* 0x0000002402027981 */ /* 0x000ea4000c1e1b00 */
[----:B--2---:R0:W1:Y:S01]  /*18a0*/  F2I.F64.TRUNC R0, R2 ;  /* 0x0000000200007311 */ /* 0x004062000030d100 */
[----:B------:R-:W-:Y:S05]  /*18b0*/  BRA `(.L_x_15983) ;  /* 0x00000008004c7947 */ /* 0x000fea0003800000 */
.L_x_15991:
        /* <DEDUP_REMOVED lines=26> */
.L_x_15994:
        /* <DEDUP_REMOVED lines=13> */
.L_x_15993:
[----:B------:R-:W2:Y:S02]  /*1b30*/  LDG.E.U16 R0, desc[UR36][R2.64] ;  /* 0x0000002402007981 */ /* 0x000ea4000c1e1500 */
[----:B--2---:R-:W-:-:S06]  /*1b40*/  IMAD.U32 R0, R0, 0x10000, RZ ;  /* 0x0001000000007824 */ /* 0x004fcc00078e00ff */
[----:B------:R-:W0:Y:S01]  /*1b50*/  F2I.FTZ.TRUNC.NTZ R0, R0 ;  /* 0x0000000000007305 */ /* 0x000e22000021f100 */
[----:B------:R-:W-:Y:S05]  /*1b60*/  BRA `(.L_x_15983) ;  /* 0x0000000400a07947 */ /* 0x000fea0003800000 */
.L_x_15990:
        /* <DEDUP_REMOVED lines=10> */
.L_x_15997:
        /* <DEDUP_REMOVED lines=21> */
.L_x_16001:
[----:B------:R-:W-:Y:S05]  /*1d60*/  BSYNC.RECONVERGENT B1 ;  /* 0x0000000000017941 */ /* 0x000fea0003800200 */
.L_x_16000:
[----:B------:R-:W-:Y:S02]  /*1d70*/  SHF.L.U32 R0, R0, 0x14, RZ ;  /* 0x0000001400007819 */ /* 0x000fe400000006ff */
[----:B------:R-:W-:-:S04]  /*1d80*/  LEA R2, R2, 0x3b800000, 0x17 ;  /* 0x3b80000002027811 */ /* 0x000fc800078eb8ff */
[----:B------:R-:W-:-:S07]  /*1d90*/  LOP3.LUT R0, R2, R0, R7, 0xfe, !PT ;  /* 0x0000000002007212 */ /* 0x000fce00078efe07 */
.L_x_15999:
[----:B------:R-:W-:Y:S05]  /*1da0*/  BSYNC.RECONVERGENT B0 ;  /* 0x0000000000007941 */ /* 0x000fea0003800200 */
.L_x_15998:
[----:B------:R-:W1:Y:S01]  /*1db0*/  F2I.FTZ.TRUNC.NTZ R0, R0 ;  /* 0x0000000000007305 */ /* 0x000e62000021f100 */
[----:B------:R-:W-:Y:S05]  /*1dc0*/  BRA `(.L_x_15983) ;  /* 0x0000000400087947 */ /* 0x000fea0003800000 */
.L_x_15996:
        /* <DEDUP_REMOVED lines=21> */
.L_x_16005:
[----:B------:R-:W-:Y:S05]  /*1f20*/  BSYNC.RECONVERGENT B1 ;  /* 0x0000000000017941 */ /* 0x000fea0003800200 */
.L_x_16004:
[----:B------:R-:W-:Y:S01]  /*1f30*/  IMAD.SHL.U32 R0, R0, 0x200000, RZ ;  /* 0x0020000000007824 */ /* 0x000fe200078e00ff */
[----:B------:R-:W-:-:S04]  /*1f40*/  LEA R2, R2, 0x37800000, 0x17 ;  /* 0x3780000002027811 */ /* 0x000fc800078eb8ff */
[----:B------:R-:W-:-:S07]  /*1f50*/  LOP3.LUT R0, R2, R0, R7, 0xfe, !PT ;  /* 0x0000000002007212 */ /* 0x000fce00078efe07 */
.L_x_16003:
[----:B------:R-:W-:Y:S05]  /*1f60*/  BSYNC.RECONVERGENT B0 ;  /* 0x0000000000007941 */ /* 0x000fea0003800200 */
.L_x_16002:
[----:B------:R-:W2:Y:S01]  /*1f70*/  F2I.FTZ.TRUNC.NTZ R0, R0 ;  /* 0x0000000000007305 */ /* 0x000ea2000021f100 */
[----:B------:R-:W-:Y:S05]  /*1f80*/  BRA `(.L_x_15983) ;  /* 0x0000000000987947 */ /* 0x000fea0003800000 */
.L_x_15995:
[----:B------:R-:W-:-:S09]  /*1f90*/  UISETP.NE.AND UP0, UPT, UR4, 0x1c, UPT ;  /* 0x0000001c0400788c */ /* 0x000fd2000bf05270 */
[----:B------:R-:W-:Y:S05]  /*1fa0*/  BRA.U !UP0, `(.L_x_16006) ;  /* 0x00000001088c7547 */ /* 0x000fea000b800000 */
[----:B------:R-:W-:-:S09]  /*1fb0*/  UISETP.NE.AND UP0, UPT, UR4, 0x1d, UPT ;  /* 0x0000001d0400788c */ /* 0x000fd2000bf05270 */
[----:B------:R-:W-:Y:S05]  /*1fc0*/  BRA.U !UP0, `(.L_x_16007) ;  /* 0x00000001087c7547 */ /* 0x000fea000b800000 */
[----:B------:R-:W-:-:S09]  /*1fd0*/  UISETP.NE.AND UP0, UPT, UR4, 0x2c, UPT ;  /* 0x0000002c0400788c */ /* 0x000fd2000bf05270 */
[----:B------:R-:W-:Y:S05]  /*1fe0*/  BRA.U !UP0, `(.L_x_16008) ;  /* 0x0000000108487547 */ /* 0x000fea000b800000 */
.L_x_15982:
        /* <DEDUP_REMOVED lines=16> */
.L_x_16009:
[----:B------:R-:W-:Y:S01]  /*20f0*/  IMAD.MOV.U32 R0, RZ, RZ, RZ ;  /* 0x000000ffff007224 */ /* 0x000fe200078e00ff */
[----:B------:R-:W-:Y:S06]  /*2100*/  BRA `(.L_x_15983) ;  /* 0x0000000000387947 */ /* 0x000fec0003800000 */
.L_x_16008:
        /* <DEDUP_REMOVED lines=8> */
.L_x_16011:
[----:B------:R-:W-:Y:S05]  /*2190*/  BSYNC.RECONVERGENT B0 ;  /* 0x0000000000007941 */ /* 0x000fea0003800200 */
.L_x_16010:
[----:B------:R-:W4:Y:S01]  /*21a0*/  F2I.FTZ.TRUNC.NTZ R0, R0 ;  /* 0x0000000000007305 */ /* 0x000f22000021f100 */
[----:B------:R-:W-:Y:S05]  /*21b0*/  BRA `(.L_x_15983) ;  /* 0x00000000000c7947 */ /* 0x000fea0003800000 */
.L_x_16007:
[----:B------:R0:W5:Y:S01]  /*21c0*/  LDG.E R0, desc[UR36][R2.64] ;  /* 0x0000002402007981 */ /* 0x000162000c1e1900 */
[----:B------:R-:W-:Y:S05]  /*21d0*/  BRA `(.L_x_15983) ;  /* 0x0000000000047947 */ /* 0x000fea0003800000 */
.L_x_16006:
[----:B------:R3:W5:Y:S02]  /*21e0*/  LDG.E R0, desc[UR36][R2.64] ;  /* 0x0000002402007981 */ /* 0x000764000c1e1900 */
.L_x_15983:
[----:B------:R-:W0:Y:S01]  /*21f0*/  LDCU.64 UR6, c[0x0][0x580] ;  /* 0x0000b000ff0677ac */ /* 0x000e220008000a00 */
[----:B------:R-:W1:Y:S01]  /*2200*/  LDCU UR5, c[0x0][0x594] ;  /* 0x0000b280ff0577ac */ /* 0x000e620008000800 */
[----:B------:R-:W-:-:S04]  /*2210*/  UPRMT UR4, UR39, 0x9910, URZ ;  /* 0x0000991027047896 */ /* 0x000fc800080000ff */
[----:B------:R-:W-:Y:S01]  /*2220*/  UISETP.GT.AND UP0, UPT, UR4, 0x9, UPT ;  /* 0x000000090400788c */ /* 0x000fe2000bf04270 */
[----:B0--3--:R-:W-:Y:S02]  /*2230*/  IADD3 R2, P1, PT, R16, UR6, RZ ;  /* 0x0000000610027c10 */ /* 0x009fe4000ff3e0ff */
[----:B-1----:R-:W-:-:S03]  /*2240*/  ISETP.NE.AND P0, PT, RZ, UR5, PT ;  /* 0x00000005ff007c0c */ /* 0x002fc6000bf05270 */
[----:B------:R-:W-:Y:S01]  /*2250*/  IMAD.X R3, RZ, RZ, UR7, P1 ;  /* 0x00000007ff037e24 */ /* 0x000fe200088e06ff */
[----:B--2-45:R-:W-:Y:S02]  /*2260*/  SEL R4, R0, UR43, !P0 ;  /* 0x0000002b00047c07 */ /* 0x034fe4000c000000 */
        /* <DEDUP_REMOVED lines=11> */
.L_x_16015:
[----:B------:R3:W-:Y:S01]  /*2320*/  STG.E.U8 desc[UR36][R2.64], R4 ;  /* 0x0000000402007986 */ /* 0x0007e2000c101124 */
[----:B------:R-:W-:Y:S05]  /*2330*/  BRA `(.L_x_16017) ;  /* 0x0000000c003c7947 */ /* 0x000fea0003800000 */
.L_x_16014:
        /* <DEDUP_REMOVED lines=9> */
.L_x_16019:
[----:B------:R1:W-:Y:S01]  /*23d0*/  STG.E desc[UR36][R2.64], R4 ;  /* 0x0000000402007986 */ /* 0x0003e2000c101924 */
[----:B------:R-:W-:Y:S05]  /*23e0*/  BRA `(.L_x_16017) ;  /* 0x0000000c00107947 */ /* 0x000fea0003800000 */
.L_x_16018:
[----:B------:R2:W-:Y:S01]  /*23f0*/  STG.E.U16 desc[UR36][R2.64], R4 ;  /* 0x0000000402007986 */ /* 0x0005e2000c101524 */
[----:B------:R-:W-:Y:S05]  /*2400*/  BRA `(.L_x_16017) ;  /* 0x0000000c00087947 */ /* 0x000fea0003800000 */
.L_x_16013:
        /* <DEDUP_REMOVED lines=9> */
.L_x_16021:
[----:B------:R-:W-:-:S04]  /*24a0*/  I2FP.F32.S32 R0, R4 ;  /* 0x0000000400007245 */ /* 0x000fc80000201400 */
[----:B------:R-:W-:-:S05]  /*24b0*/  F2FP.F16.F32.PACK_AB R0, RZ, R0 ;  /* 0x00000000ff00723e */ /* 0x000fca00000000ff */
[----:B------:R0:W-:Y:S01]  /*24c0*/  STG.E.U16 desc[UR36][R2.64], R0 ;  /* 0x0000000002007986 */ /* 0x0001e2000c101524 */
[----:B------:R-:W-:Y:S05]  /*24d0*/  BRA `(.L_x_16017) ;  /* 0x0000000800d47947 */ /* 0x000fea0003800000 */
.L_x_16020:
        /* <DEDUP_REMOVED lines=10> */
.L_x_16023:
[----:B------:R-:W-:-:S04]  /*2580*/  I2FP.F32.S32 R4, R4 ;  /* 0x0000000400047245 */ /* 0x000fc80000201400 */
[----:B------:R-:W-:-:S04]  /*2590*/  F2FP.F16.F32.PACK_AB R5, RZ, R4 ;  /* 0x00000004ff05723e */ /* 0x000fc800000000ff */
[----:B------:R-:W-:-:S05]  /*25a0*/  PRMT R5, R5, 0x5410, RZ ;  /* 0x0000541005057816 */ /* 0x000fca00000000ff */
[----:B------:R0:W-:Y:S01]  /*25b0*/  STG.E desc[UR36][R2.64], R5 ;  /* 0x0000000502007986 */ /* 0x0001e2000c101924 */
[----:B------:R-:W-:Y:S05]  /*25c0*/  BRA `(.L_x_16017) ;  /* 0x0000000800987947 */ /* 0x000fea0003800000 */
.L_x_16022:
[----:B------:R-:W0:Y:S02]  /*25d0*/  I2F.F64 R4, R4 ;  /* 0x0000000400047312 */ /* 0x000e240000201c00 */
[----:B0-----:R0:W-:Y:S01]  /*25e0*/  STG.E.64 desc[UR36][R2.64], R4 ;  /* 0x0000000402007986 */ /* 0x0011e2000c101b24 */
[----:B------:R-:W-:Y:S05]  /*25f0*/  BRA `(.L_x_16017) ;  /* 0x00000008008c7947 */ /* 0x000fea0003800000 */
.L_x_16012:
        /* <DEDUP_REMOVED lines=12> */
.L_x_16026:
[----:B------:R-:W0:Y:S01]  /*26c0*/  I2F.F64 R4, R4 ;  /* 0x0000000400047312 */ /* 0x000e220000201c00 */
[----:B------:R-:W-:-:S05]  /*26d0*/  CS2R R6, SRZ ;  /* 0x0000000000067805 */ /* 0x000fca000001ff00 */
[----:B0-----:R0:W-:Y:S01]  /*26e0*/  STG.E.128 desc[UR36][R2.64], R4 ;  /* 0x0000000402007986 */ /* 0x0011e2000c101d24 */
[----:B------:R-:W-:Y:S05]  /*26f0*/  BRA `(.L_x_16017) ;  /* 0x00000008004c7947 */ /* 0x000fea0003800000 */
.L_x_16025:
        /* <DEDUP_REMOVED lines=19> */
.L_x_16030:
[----:B------:R-:W-:Y:S05]  /*2830*/  BSYNC.RECONVERGENT B0 ;  /* 0x0000000000007941 */ /* 0x000fea0003800200 */
.L_x_16029:
[----:B------:R-:W-:-:S05]  /*2840*/  LOP3.LUT R5, R0, 0x80, R5, 0xf8, !PT ;  /* 0x0000008000057812 */ /* 0x000fca00078ef805 */
[----:B------:R0:W-:Y:S01]  /*2850*/  STG.E.U8 desc[UR36][R2.64], R5 ;  /* 0x0000000502007986 */ /* 0x0001e2000c101124 */
[----:B------:R-:W-:Y:S05]  /*2860*/  BRA `(.L_x_16017) ;  /* 0x0000000400f07947 */ /* 0x000fea0003800000 */
.L_x_16028:
        /* <DEDUP_REMOVED lines=15> */
.L_x_16032:
[----:B------:R-:W-:Y:S05]  /*2960*/  BSYNC.RECONVERGENT B0 ;  /* 0x0000000000007941 */ /* 0x000fea0003800200 */
.L_x_16031:
[----:B------:R-:W-:-:S05]  /*2970*/  LOP3.LUT R5, R0, 0x80, R5, 0xf8, !PT ;  /* 0x0000008000057812 */ /* 0x000fca00078ef805 */
[----:B------:R0:W-:Y:S01]  /*2980*/  STG.E.U8 desc[UR36][R2.64], R5 ;  /* 0x0000000502007986 */ /* 0x0001e2000c101124 */
[----:B------:R-:W-:Y:S05]  /*2990*/  BRA `(.L_x_16017) ;  /* 0x0000000400a47947 */ /* 0x000fea0003800000 */
.L_x_16027:
[----:B------:R-:W-:-:S04]  /*29a0*/  I2FP.F32.S32 R0, R4 ;  /* 0x0000000400007245 */ /* 0x000fc80000201400 */
[----:B------:R-:W-:-:S05]  /*29b0*/  F2FP.BF16.F32.PACK_AB R0, RZ, R0 ;  /* 0x00000000ff00723e */ /* 0x000fca00000010ff */
[----:B------:R0:W-:Y:S01]  /*29c0*/  STG.E.U16 desc[UR36][R2.64], R0 ;  /* 0x0000000002007986 */ /* 0x0001e2000c101524 */
[----:B------:R-:W-:Y:S05]  /*29d0*/  BRA `(.L_x_16017) ;  /* 0x0000000400947947 */ /* 0x000fea0003800000 */
.L_x_16024:
        /* <DEDUP_REMOVED lines=10> */
.L_x_16035:
        /* <DEDUP_REMOVED lines=13> */
.L_x_16038:
[----:B------:R-:W-:-:S04]  /*2b50*/  SHF.R.U32.HI R0, RZ, 0x14, R5 ;  /* 0x00000014ff007819 */ /* 0x000fc80000011605 */
[----:B------:R-:W-:-:S04]  /*2b60*/  LOP3.LUT R0, R0, 0x1, RZ, 0xc0, !PT ;  /* 0x0000000100007812 */ /* 0x000fc800078ec0ff */
[----:B------:R-:W-:-:S04]  /*2b70*/  IADD3 R0, PT, PT, R5, 0x487ffff, R0 ;  /* 0x0487ffff05007810 */ /* 0x000fc80007ffe000 */
[----:B------:R-:W-:-:S04]  /*2b80*/  SHF.R.U32.HI R0, RZ, 0x14, R0 ;  /* 0x00000014ff007819 */ /* 0x000fc80000011600 */
[----:B------:R-:W-:-:S07]  /*2b90*/  LOP3.LUT R4, R0, 0xff, RZ, 0xc0, !PT ;  /* 0x000000ff00047812 */ /* 0x000fce00078ec0ff */
.L_x_16039:
[----:B------:R-:W-:-:S04]  /*2ba0*/  SHF.R.U32.HI R5, RZ, 0x18, R5 ;  /* 0x00000018ff057819 */ /* 0x000fc80000011605 */
[----:B------:R-:W-:-:S04]  /*2bb0*/  LOP3.LUT R4, R4, 0x80, R5, 0xf8, !PT ;  /* 0x0000008004047812 */ /* 0x000fc800078ef805 */
[----:B------:R-:W-:-:S07]  /*2bc0*/  PRMT R0, R4, 0x7610, R0 ;  /* 0x0000761004007816 */ /* 0x000fce0000000000 */
.L_x_16037:
[----:B------:R-:W-:Y:S05]  /*2bd0*/  BSYNC.RECONVERGENT B0 ;  /* 0x0000000000007941 */ /* 0x000fea0003800200 */
.L_x_16036:
[----:B------:R0:W-:Y:S01]  /*2be0*/  STG.E.U8 desc[UR36][R2.64], R0 ;  /* 0x0000000002007986 */ /* 0x0001e2000c101124 */
[----:B------:R-:W-:Y:S05]  /*2bf0*/  BRA `(.L_x_16017) ;  /* 0x00000004000c7947 */ /* 0x000fea0003800000 */
.L_x_16034:
        /* <DEDUP_REMOVED lines=13> */
.L_x_16042:
[----:B------:R-:W-:-:S04]  /*2cd0*/  SHF.R.U32.HI R0, RZ, 0x15, R5 ;  /* 0x00000015ff007819 */ /* 0x000fc80000011605 */
[----:B------:R-:W-:-:S04]  /*2ce0*/  LOP3.LUT R0, R0, 0x1, RZ, 0xc0, !PT ;  /* 0x0000000100007812 */ /* 0x000fc800078ec0ff */
[----:B------:R-:W-:-:S04]  /*2cf0*/  IADD3 R0, PT, PT, R5, 0x88fffff, R0 ;  /* 0x088fffff05007810 */ /* 0x000fc80007ffe000 */
[----:B------:R-:W-:-:S04]  /*2d00*/  SHF.R.U32.HI R0, RZ, 0x15, R0 ;  /* 0x00000015ff007819 */ /* 0x000fc80000011600 */
[----:B------:R-:W-:-:S07]  /*2d10*/  LOP3.LUT R4, R0, 0xff, RZ, 0xc0, !PT ;  /* 0x000000ff00047812 */ /* 0x000fce00078ec0ff */
.L_x_16043:
[----:B------:R-:W-:-:S04]  /*2d20*/  SHF.R.U32.HI R5, RZ, 0x18, R5 ;  /* 0x00000018ff057819 */ /* 0x000fc80000011605 */
[----:B------:R-:W-:-:S04]  /*2d30*/  LOP3.LUT R4, R4, 0x80, R5, 0xf8, !PT ;  /* 0x0000008004047812 */ /* 0x000fc800078ef805 */
[----:B------:R-:W-:-:S07]  /*2d40*/  PRMT R0, R4, 0x7610, R0 ;  /* 0x0000761004007816 */ /* 0x000fce0000000000 */
.L_x_16041:
[----:B------:R-:W-:Y:S05]  /*2d50*/  BSYNC.RECONVERGENT B0 ;  /* 0x0000000000007941 */ /* 0x000fea0003800200 */
.L_x_16040:
[----:B------:R0:W-:Y:S01]  /*2d60*/  STG.E.U8 desc[UR36][R2.64], R0 ;  /* 0x0000000002007986 */ /* 0x0001e2000c101124 */
[----:B------:R-:W-:Y:S05]  /*2d70*/  BRA `(.L_x_16017) ;  /* 0x0000000000ac7947 */ /* 0x000fea0003800000 */
.L_x_16033:
[----:B------:R-:W-:-:S09]  /*2d80*/  UISETP.NE.AND UP0, UPT, UR4, 0x1c, UPT ;  /* 0x0000001c0400788c */ /* 0x000fd2000bf05270 */
[----:B------:R-:W-:Y:S05]  /*2d90*/  BRA.U !UP0, `(.L_x_16044) ;  /* 0x0000000108a07547 */ /* 0x000fea000b800000 */
[----:B------:R-:W-:-:S09]  /*2da0*/  UISETP.NE.AND UP0, UPT, UR4, 0x1d, UPT ;  /* 0x0000001d0400788c */ /* 0x000fd2000bf05270 */
[----:B------:R-:W-:Y:S05]  /*2db0*/  BRA.U !UP0, `(.L_x_16045) ;  /* 0x00000001088c7547 */ /* 0x000fea000b800000 */
[----:B------:R-:W-:-:S09]  /*2dc0*/  UISETP.NE.AND UP0, UPT, UR4, 0x2c, UPT ;  /* 0x0000002c0400788c */ /* 0x000fd2000bf05270 */
[----:B------:R-:W-:Y:S05]  /*2dd0*/  BRA.U !UP0, `(.L_x_16046) ;  /* 0x0000000108447547 */ /* 0x000fea000b800000 */
.L_x_16016:
        /* <DEDUP_REMOVED lines=16> */
.L_x_16047:
[----:B------:R-:W-:Y:S05]  /*2ee0*/  BRA `(.L_x_16017) ;  /* 0x0000000000507947 */ /* 0x000fea0003800000 */
.L_x_16046:
        /* <DEDUP_REMOVED lines=16> */
.L_x_16045:
[----:B------:R-:W-:-:S05]  /*2ff0*/  SHF.R.S32.HI R5, RZ, 0x1f, R4 ;  /* 0x0000001fff057819 */ /* 0x000fca0000011404 */
[----:B------:R0:W-:Y:S01]  /*3000*/  STG.E.64 desc[UR36][R2.64], R4 ;  /* 0x0000000402007986 */ /* 0x0001e2000c101b24 */
[----:B------:R-:W-:Y:S05]  /*3010*/  BRA `(.L_x_16017) ;  /* 0x0000000000047947 */ /* 0x000fea0003800000 */
.L_x_16044:
[----:B------:R0:W-:Y:S02]  /*3020*/  STG.E desc[UR36][R2.64], R4 ;  /* 0x0000000402007986 */ /* 0x0001e4000c101924 */
.L_x_16017:
[----:B------:R-:W-:-:S07]  /*3030*/  VIADD R17, R17, 0x80 ;  /* 0x0000008011117836 */ /* 0x000fce0000000000 */
.L_x_15976:
[----:B------:R-:W-:Y:S05]  /*3040*/  BSYNC.RECONVERGENT B6 ;  /* 0x0000000000067941 */ /* 0x000fea0003800200 */
.L_x_15975:
        /* <DEDUP_REMOVED lines=307> */
.L_x_16050:
        /* <DEDUP_REMOVED lines=16> */
.L_x_16054:
[----:B------:R1:W5:Y:S01]  /*4480*/  LDG.E.U8 R0, desc[UR36][R2.64] ;  /* 0x0000002402007981 */ /* 0x000362000c1e1100 */
[----:B------:R-:W-:Y:S05]  /*4490*/  BRA `(.L_x_16056) ;  /* 0x0000000c002c7947 */ /* 0x000fea0003800000 */
.L_x_16053:
        /* <DEDUP_REMOVED lines=8> */
.L_x_16058:
[----:B------:R3:W5:Y:S01]  /*4520*/  LDG.E R0, desc[UR36][R2.64] ;  /* 0x0000002402007981 */ /* 0x000762000c1e1900 */
[----:B------:R-:W-:Y:S05]  /*4530*/  BRA `(.L_x_16056) ;  /* 0x0000000c00047947 */ /* 0x000fea0003800000 */
.L_x_16057:
[----:B------:R2:W5:Y:S01]  /*4540*/  LDG.E.S16 R0, desc[UR36][R2.64] ;  /* 0x0000002402007981 */ /* 0x000562000c1e1700 */
[----:B------:R-:W-:Y:S05]  /*4550*/  BRA `(.L_x_16056) ;  /* 0x0000000800fc7947 */ /* 0x000fea0003800000 */
.L_x_16052:
        /* <DEDUP_REMOVED lines=9> */
.L_x_16060:
[----:B------:R-:W2:Y:S02]  /*45f0*/  LDG.E.U16 R2, desc[UR36][R2.64] ;  /* 0x0000002402027981 */ /* 0x000ea4000c1e1500 */
[----:B--2---:R-:W-:-:S06]  /*4600*/  HADD2.F32 R0, -RZ, R2.H0_H0 ;  /* 0x20000002ff007230 */ /* 0x004fcc0000004100 */
[----:B------:R-:W0:Y:S01]  /*4610*/  F2I.FTZ.TRUNC.NTZ R0, R0 ;  /* 0x0000000000007305 */ /* 0x000e22000021f100 */
[----:B------:R-:W-:Y:S05]  /*4620*/  BRA `(.L_x_16056) ;  /* 0x0000000800c87947 */ /* 0x000fea0003800000 */
.L_x_16059:
        /* <DEDUP_REMOVED lines=9> */
.L_x_16062:
[----:B------:R-:W2:Y:S02]  /*46c0*/  LDG.E.U16 R2, desc[UR36][R2.64] ;  /* 0x0000002402027981 */ /* 0x000ea4000c1e1500 */
[----:B--2---:R-:W-:-:S06]  /*46d0*/  HADD2.F32 R0, -RZ, R2.H0_H0 ;  /* 0x20000002ff007230 */ /* 0x004fcc0000004100 */
[----:B------:R-:W0:Y:S01]  /*46e0*/  F2I.FTZ.TRUNC.NTZ R0, R0 ;  /* 0x0000000000007305 */ /* 0x000e22000021f100 */
[----:B------:R-:W-:Y:S05]  /*46f0*/  BRA `(.L_x_16056) ;  /* 0x0000000800947947 */ /* 0x000fea0003800000 */
.L_x_16061:
[----:B------:R-:W2:Y:S02]  /*4700*/  LDG.E.64 R2, desc[UR36][R2.64] ;  /* 0x0000002402027981 */ /* 0x000ea4000c1e1b00 */
[----:B--2---:R0:W1:Y:S01]  /*4710*/  F2I.F64.TRUNC R0, R2 ;  /* 0x0000000200007311 */ /* 0x004062000030d100 */
[----:B------:R-:W-:Y:S05]  /*4720*/  BRA `(.L_x_16056) ;  /* 0x0000000800887947 */ /* 0x000fea0003800000 */
.L_x_16051:
        /* <DEDUP_REMOVED lines=12> */
.L_x_16065:
[----:B------:R-:W2:Y:S02]  /*47f0*/  LDG.E.64 R2, desc[UR36][R2.64] ;  /* 0x0000002402027981 */ /* 0x000ea4000c1e1b00 */
[----:B--2---:R0:W1:Y:S01]  /*4800*/  F2I.F64.TRUNC R0, R2 ;  /* 0x0000000200007311 */ /* 0x004062000030d100 */
[----:B------:R-:W-:Y:S05]  /*4810*/  BRA `(.L_x_16056) ;  /* 0x00000008004c7947 */ /* 0x000fea0003800000 */
.L_x_16064:
        /* <DEDUP_REMOVED lines=26> */
.L_x_16067:
        /* <DEDUP_REMOVED lines=13> */
.L_x_16066:
[----:B------:R-:W2:Y:S02]  /*4a90*/  LDG.E.U16 R0, desc[UR36][R2.64] ;  /* 0x0000002402007981 */ /* 0x000ea4000c1e1500 */
[----:B--2---:R-:W-:-:S06]  /*4aa0*/  IMAD.U32 R0, R0, 0x10000, RZ ;  /* 0x0001000000007824 */ /* 0x004fcc00078e00ff */
[----:B------:R-:W0:Y:S01]  /*4ab0*/  F2I.FTZ.TRUNC.NTZ R0, R0 ;  /* 0x0000000000007305 */ /* 0x000e22000021f100 */
[----:B------:R-:W-:Y:S05]  /*4ac0*/  BRA `(.L_x_16056) ;  /* 0x0000000400a07947 */ /* 0x000fea0003800000 */
.L_x_16063:
        /* <DEDUP_REMOVED lines=10> */
.L_x_16070:
        /* <DEDUP_REMOVED lines=21> */
.L_x_16074:
[----:B------:R-:W-:Y:S05]  /*4cc0*/  BSYNC.RECONVERGENT B1 ;  /* 0x0000000000017941 */ /* 0x000fea0003800200 */
.L_x_16073:
[----:B------:R-:W-:Y:S02]  /*4cd0*/  SHF.L.U32 R0, R0, 0x14, RZ ;  /* 0x0000001400007819 */ /* 0x000fe400000006ff */
[----:B------:R-:W-:-:S04]  /*4ce0*/  LEA R2, R2, 0x3b800000, 0x17 ;  /* 0x3b80000002027811 */ /* 0x000fc800078eb8ff */
[----:B------:R-:W-:-:S07]  /*4cf0*/  LOP3.LUT R0, R2, R0, R7, 0xfe, !PT ;  /* 0x0000000002007212 */ /* 0x000fce00078efe07 */
.L_x_16072:
[----:B------:R-:W-:Y:S05]  /*4d00*/  BSYNC.RECONVERGENT B0 ;  /* 0x0000000000007941 */ /* 0x000fea0003800200 */
.L_x_16071:
[----:B------:R-:W0:Y:S01]  /*4d10*/  F2I.FTZ.TRUNC.NTZ R0, R0 ;  /* 0x0000000000007305 */ /* 0x000e22000021f100 */
[----:B------:R-:W-:Y:S05]  /*4d20*/  BRA `(.L_x_16056) ;  /* 0x0000000400087947 */ /* 0x000fea0003800000 */
.L_x_16069:
        /* <DEDUP_REMOVED lines=21> */
.L_x_16078:
[----:B------:R-:W-:Y:S05]  /*4e80*/  BSYNC.RECONVERGENT B1 ;  /* 0x0000000000017941 */ /* 0x000fea0003800200 */
.L_x_16077:
[----:B------:R-:W-:Y:S01]  /*4e90*/  IMAD.SHL.U32 R0, R0, 0x200000, RZ ;  /* 0x0020000000007824 */ /* 0x000fe200078e00ff */
[----:B------:R-:W-:-:S04]  /*4ea0*/  LEA R2, R2, 0x37800000, 0x17 ;  /* 0x3780000002027811 */ /* 0x000fc800078eb8ff */
[----:B------:R-:W-:-:S07]  /*4eb0*/  LOP3.LUT R0, R2, R0, R7, 0xfe, !PT ;  /* 0x0000000002007212 */ /* 0x000fce00078efe07 */
.L_x_16076:
[----:B------:R-:W-:Y:S05]  /*4ec0*/  BSYNC.RECONVERGENT B0 ;  /* 0x0000000000007941 */ /* 0x000fea0003800200 */
.L_x_16075:
[----:B------:R-:W0:Y:S01]  /*4ed0*/  F2I.FTZ.TRUNC.NTZ R0, R0 ;  /* 0x0000000000007305 */ /* 0x000e22000021f100 */
[----:B------:R-:W-:Y:S05]  /*4ee0*/  BRA `(.L_x_16056) ;  /* 0x0000000000987947 */ /* 0x000fea0003800000 */
.L_x_16068:
        /* <DEDUP_REMOVED lines=14> */
.L_x_16082:
[----:B------:R-:W-:Y:S05]  /*4fd0*/  BSYNC.RECONVERGENT B0 ;  /* 0x0000000000007941 */ /* 0x000fea0003800200 */
.L_x_16081:
[----:B------:R-:W0:Y:S01]  /*4fe0*/  F2I.FTZ.TRUNC.NTZ R0, R0 ;  /* 0x0000000000007305 */ /* 0x000e22000021f100 */
[----:B------:R-:W-:Y:S05]  /*4ff0*/  BRA `(.L_x_16056) ;  /* 0x0000000000547947 */ /* 0x000fea0003800000 */
.L_x_16055:
        /* <DEDUP_REMOVED lines=16> */
.L_x_16083:
[----:B------:R-:W-:Y:S01]  /*5100*/  MOV R0, RZ ;  /* 0x000000ff00007202 */ /* 0x000fe20000000f00 */
[----:B------:R-:W-:Y:S06]  /*5110*/  BRA `(.L_x_16056) ;  /* 0x00000000000c7947 */ /* 0x000fec0003800000 */
.L_x_16080:
[----:B------:R0:W5:Y:S01]  /*5120*/  LDG.E R0, desc[UR36][R2.64] ;  /* 0x0000002402007981 */ /* 0x000162000c1e1900 */
[----:B------:R-:W-:Y:S05]  /*5130*/  BRA `(.L_x_16056) ;  /* 0x0000000000047947 */ /* 0x000fea0003800000 */
.L_x_16079:
[----:B------:R0:W5:Y:S02]  /*5140*/  LDG.E R0, desc[UR36][R2.64] ;  /* 0x0000002402007981 */ /* 0x000164000c1e1900 */
.L_x_16056:
[----:B------:R-:W0:Y:S01]  /*5150*/  LDCU.64 UR6, c[0x0][0x580] ;  /* 0x0000b000ff0677ac */ /* 0x000e220008000a00 */
[----:B------:R-:W0:Y:S01]  /*5160*/  LDCU UR5, c[0x0][0x594] ;  /* 0x0000b280ff0577ac */ /* 0x000e220008000800 */
[----:B------:R-:W-:-:S04]  /*5170*/  UPRMT UR4, UR39, 0x9910, URZ ;  /* 0x0000991027047896 */ /* 0x000fc800080000ff */
[----:B------:R-:W-:Y:S01]  /*5180*/  UISETP.GT.AND UP0, UPT, UR4, 0x9, UPT ;  /* 0x000000090400788c */ /* 0x000fe2000bf04270 */
[----:B01234-:R-:W-:Y:S02]  /*5190*/  IADD3 R2, P0, PT, R16, UR6, RZ ;  /* 0x0000000610027c10 */ /* 0x01ffe4000ff1e0ff */
[----:B------:R-:W-:-:S03]  /*51a0*/  ISETP.NE.AND P1, PT, RZ, UR5, PT ;  /* 0x00000005ff007c0c */ /* 0x000fc6000bf25270 */
[----:B------:R-:W-:Y:S01]  /*51b0*/  IMAD.X R3, RZ, RZ, UR7, P0 ;  /* 0x00000007ff037e24 */ /* 0x000fe200080e06ff */
[----:B-----5:R-:W-:Y:S02]  /*51c0*/  SEL R4, R0, UR43, !P1 ;  /* 0x0000002b00047c07 */ /* 0x020fe4000c800000 */
        /* <DEDUP_REMOVED lines=11> */
.L_x_16087:
[----:B------:R0:W-:Y:S01]  /*5280*/  STG.E.U8 desc[UR36][R2.64], R4 ;  /* 0x0000000402007986 */ /* 0x0001e2000c101124 */
[----:B------:R-:W-:Y:S05]  /*5290*/  BRA `(.L_x_16089) ;  /* 0x0000000c00387947 */ /* 0x000fea0003800000 */
.L_x_16086:
        /* <DEDUP_REMOVED lines=9> */
.L_x_16091:
[----:B------:R0:W-:Y:S01]  /*5330*/  STG.E desc[UR36][R2.64], R4 ;  /* 0x0000000402007986 */ /* 0x0001e2000c101924 */
[----:B------:R-:W-:Y:S05]  /*5340*/  BRA `(.L_x_16089) ;  /* 0x0000000c000c7947 */ /* 0x000fea0003800000 */
.L_x_16090:
[----:B------:R0:W-:Y:S01]  /*5350*/  STG.E.U16 desc[UR36][R2.64], R4 ;  /* 0x0000000402007986 */ /* 0x0001e2000c101524 */
[----:B------:R-:W-:Y:S05]  /*5360*/  BRA `(.L_x_16089) ;  /* 0x0000000c00047947 */ /* 0x000fea0003800000 */
.L_x_16085:
        /* <DEDUP_REMOVED lines=9> */
.L_x_16093:
[----:B------:R-:W-:-:S04]  /*5400*/  I2FP.F32.S32 R0, R4 ;  /* 0x0000000400007245 */ /* 0x000fc80000201400 */
[----:B------:R-:W-:-:S05]  /*5410*/  F2FP.F16.F32.PACK_AB R0, RZ, R0 ;  /* 0x00000000ff00723e */ /* 0x000fca00000000ff */
[----:B------:R0:W-:Y:S01]  /*5420*/  STG.E.U16 desc[UR36][R2.64], R0 ;  /* 0x0000000002007986 */ /* 0x0001e2000c101524 */
[----:B------:R-:W-:Y:S05]  /*5430*/  BRA `(.L_x_16089) ;  /* 0x0000000800d07947 */ /* 0x000fea0003800000 */
.L_x_16092:
        /* <DEDUP_REMOVED lines=10> */
.L_x_16095:
[----:B------:R-:W-:-:S04]  /*54e0*/  I2FP.F32.S32 R4, R4 ;  /* 0x0000000400047245 */ /* 0x000fc80000201400 */
[----:B------:R-:W-:-:S04]  /*54f0*/  F2FP.F16.F32.PACK_AB R5, RZ, R4 ;  /* 0x00000004ff05723e */ /* 0x000fc800000000ff */
[----:B------:R-:W-:-:S05]  /*5500*/  PRMT R5, R5, 0x5410, RZ ;  /* 0x0000541005057816 */ /* 0x000fca00000000ff */
[----:B------:R0:W-:Y:S01]  /*5510*/  STG.E desc[UR36][R2.64], R5 ;  /* 0x0000000502007986 */ /* 0x0001e2000c101924 */
[----:B------:R-:W-:Y:S05]  /*5520*/  BRA `(.L_x_16089) ;  /* 0x0000000800947947 */ /* 0x000fea0003800000 */
.L_x_16094:
[----:B------:R-:W0:Y:S02]  /*5530*/  I2F.F64 R4, R4 ;  /* 0x0000000400047312 */ /* 0x000e240000201c00 */
[----:B0-----:R0:W-:Y:S01]  /*5540*/  STG.E.64 desc[UR36][R2.64], R4 ;  /* 0x0000000402007986 */ /* 0x0011e2000c101b24 */
[----:B------:R-:W-:Y:S05]  /*5550*/  BRA `(.L_x_16089) ;  /* 0x0000000800887947 */ /* 0x000fea0003800000 */
.L_x_16084:
        /* <DEDUP_REMOVED lines=12> */
.L_x_16099:
        /* <DEDUP_REMOVED lines=18> */
.L_x_16102:
[----:B------:R-:W-:-:S04]  /*5740*/  SHF.R.U32.HI R5, RZ, 0x18, R5 ;  /* 0x00000018ff057819 */ /* 0x000fc80000011605 */
[----:B------:R-:W-:-:S07]  /*5750*/  LOP3.LUT R0, R0, 0x80, R5, 0xf8, !PT ;  /* 0x0000008000007812 */ /* 0x000fce00078ef805 */
.L_x_16101:
[----:B------:R-:W-:Y:S05]  /*5760*/  BSYNC.RECONVERGENT B0 ;  /* 0x0000000000007941 */ /* 0x000fea0003800200 */
.L_x_16100:
[----:B------:R0:W-:Y:S01]  /*5770*/  STG.E.U8 desc[UR36][R2.64], R0 ;  /* 0x0000000002007986 */ /* 0x0001e2000c101124 */
[----:B------:R-:W-:Y:S05]  /*5780*/  BRA `(.L_x_16089) ;  /* 0x0000000400fc7947 */ /* 0x000fea0003800000 */
.L_x_16098:
        /* <DEDUP_REMOVED lines=18> */
.L_x_16105:
[----:B------:R-:W-:-:S04]  /*58b0*/  SHF.R.U32.HI R5, RZ, 0x18, R5 ;  /* 0x00000018ff057819 */ /* 0x000fc80000011605 */
[----:B------:R-:W-:-:S07]  /*58c0*/  LOP3.LUT R0, R0, 0x80, R5, 0xf8, !PT ;  /* 0x0000008000007812 */ /* 0x000fce00078ef805 */
.L_x_16104:
[----:B------:R-:W-:Y:S05]  /*58d0*/  BSYNC.RECONVERGENT B0 ;  /* 0x0000000000007941 */ /* 0x000fea0003800200 */
.L_x_16103:
[----:B------:R0:W-:Y:S01]  /*58e0*/  STG.E.U8 desc[UR36][R2.64], R0 ;  /* 0x0000000002007986 */ /* 0x0001e2000c101124 */
[----:B------:R-:W-:Y:S05]  /*58f0*/  BRA `(.L_x_16089) ;  /* 0x0000000400a07947 */ /* 0x000fea0003800000 */
.L_x_16097:
        /* <DEDUP_REMOVED lines=22> */
.L_x_16107:
[----:B------:R-:W-:-:S05]  /*5a60*/  SHF.R.S32.HI R5, RZ, 0x1f, R4 ;  /* 0x0000001fff057819 */ /* 0x000fca0000011404 */
[----:B------:R0:W-:Y:S01]  /*5a70*/  STG.E.64 desc[UR36][R2.64], R4 ;  /* 0x0000000402007986 */ /* 0x0001e2000c101b24 */
[----:B------:R-:W-:Y:S05]  /*5a80*/  BRA `(.L_x_16089) ;  /* 0x00000004003c7947 */ /* 0x000fea0003800000 */
.L_x_16106:
[----:B------:R0:W-:Y:S01]  /*5a90*/  STG.E desc[UR36][R2.64], R4 ;  /* 0x0000000402007986 */ /* 0x0001e2000c101924 */
[----:B------:R-:W-:Y:S05]  /*5aa0*/  BRA `(.L_x_16089) ;  /* 0x0000000400347947 */ /* 0x000fea0003800000 */
.L_x_16096:
        /* <DEDUP_REMOVED lines=10> */
.L_x_16109:
[----:B------:R-:W0:Y:S01]  /*5b50*/  I2F.F64 R4, R4 ;  /* 0x0000000400047312 */ /* 0x000e220000201c00 */
[----:B------:R-:W-:-:S05]  /*5b60*/  CS2R R6, SRZ ;  /* 0x0000000000067805 */ /* 0x000fca000001ff00 */
[----:B0-----:R4:W-:Y:S01]  /*5b70*/  STG.E.128 desc[UR36][R2.64], R4 ;  /* 0x0000000402007986 */ /* 0x0019e2000c101d24 */
[----:B------:R-:W-:Y:S05]  /*5b80*/  BRA `(.L_x_16089) ;  /* 0x0000000000fc7947 */ /* 0x000fea0003800000 */
.L_x_16108:
[----:B------:R-:W-:-:S09]  /*5b90*/  UISETP.NE.AND UP0, UPT, UR4, 0xf, UPT ;  /* 0x0000000f0400788c */ /* 0x000fd2000bf05270 */
[----:B------:R-:W-:Y:S05]  /*5ba0*/  BRA.U !UP0, `(.L_x_16110) ;  /* 0x0000000108e87547 */ /* 0x000fea000b800000 */
[----:B------:R-:W-:-:S09]  /*5bb0*/  UISETP.NE.AND UP0, UPT, UR4, 0x17, UPT ;  /* 0x000000170400788c */ /* 0x000fd2000bf05270 */
[----:B------:R-:W-:Y:S05]  /*5bc0*/  BRA.U !UP0, `(.L_x_16111) ;  /* 0x0000000108907547 */ /* 0x000fea000b800000 */
[----:B------:R-:W-:-:S09]  /*5bd0*/  UISETP.NE.AND UP0, UPT, UR4, 0x18, UPT ;  /* 0x000000180400788c */ /* 0x000fd2000bf05270 */
[----:B------:R-:W-:Y:S05]  /*5be0*/  BRA.U !UP0, `(.L_x_16112) ;  /* 0x0000000108447547 */ /* 0x000fea000b800000 */
.L_x_16088:
        /* <DEDUP_REMOVED lines=16> */
.L_x_16113:
[----:B------:R-:W-:Y:S05]  /*5cf0*/  BRA `(.L_x_16089) ;  /* 0x0000000000a07947 */ /* 0x000fea0003800000 */
.L_x_16112:
        /* <DEDUP_REMOVED lines=13> */
.L_x_16115:
[----:B------:R-:W-:Y:S05]  /*5dd0*/  BSYNC.RECONVERGENT B0 ;  /* 0x0000000000007941 */ /* 0x000fea0003800200 */
.L_x_16114:
[----:B------:R-:W-:-:S05]  /*5de0*/  LOP3.LUT R5, R0, 0x80, R5, 0xf8, !PT ;  /* 0x0000008000057812 */ /* 0x000fca00078ef805 */
[----:B------:R2:W-:Y:S01]  /*5df0*/  STG.E.U8 desc[UR36][R2.64], R5 ;  /* 0x0000000502007986 */ /* 0x0005e2000c101124 */
[----:B------:R-:W-:Y:S05]  /*5e00*/  BRA `(.L_x_16089) ;  /* 0x00000000005c7947 */ /* 0x000fea0003800000 */
.L_x_16111:
        /* <DEDUP_REMOVED lines=12> */
.L_x_16117:
[----:B------:R-:W-:Y:S02]  /*5ed0*/  ISETP.GT.U32.AND P0, PT, R4, 0x7f800000, PT ;  /* 0x7f8000000400780c */ /* 0x000fe40003f04070 */
[----:B------:R-:W-:-:S04]  /*5ee0*/  MOV R0, 0x7f ;  /* 0x0000007f00007802 */ /* 0x000fc80000000f00 */
[----:B------:R-:W-:-:S07]  /*5ef0*/  SEL R0, R0, 0x7c, P0 ;  /* 0x0000007c00007807 */ /* 0x000fce0000000000 */
.L_x_16118:
[----:B------:R-:W-:Y:S05]  /*5f00*/  BSYNC.RECONVERGENT B0 ;  /* 0x0000000000007941 */ /* 0x000fea0003800200 */
.L_x_16116:
[----:B------:R-:W-:-:S04]  /*5f10*/  SHF.R.U32.HI R5, RZ, 0x18, R5 ;  /* 0x00000018ff057819 */ /* 0x000fc80000011605 */
[----:B------:R-:W-:-:S05]  /*5f20*/  LOP3.LUT R5, R0, 0x80, R5, 0xf8, !PT ;  /* 0x0000008000057812 */ /* 0x000fca00078ef805 */
[----:B------:R1:W-:Y:S01]  /*5f30*/  STG.E.U8 desc[UR36][R2.64], R5 ;  /* 0x0000000502007986 */ /* 0x0003e2000c101124 */
[----:B------:R-:W-:Y:S05]  /*5f40*/  BRA `(.L_x_16089) ;  /* 0x00000000000c7947 */ /* 0x000fea0003800000 */
.L_x_16110:
[----:B------:R-:W-:-:S04]  /*5f50*/  I2FP.F32.S32 R0, R4 ;  /* 0x0000000400007245 */ /* 0x000fc80000201400 */
[----:B------:R-:W-:-:S05]  /*5f60*/  F2FP.BF16.F32.PACK_AB R0, RZ, R0 ;  /* 0x00000000ff00723e */ /* 0x000fca00000010ff */
[----:B------:R0:W-:Y:S02]  /*5f70*/  STG.E.U16 desc[UR36][R2.64], R0 ;  /* 0x0000000002007986 */ /* 0x0001e4000c101524 */
.L_x_16089:
[----:B------:R-:W-:-:S07]  /*5f80*/  VIADD R17, R17, 0x80 ;  /* 0x0000008011117836 */ /* 0x000fce0000000000 */
.L_x_16049:
[----:B------:R-:W-:Y:S05]  /*5f90*/  BSYNC.RECONVERGENT B6 ;  /* 0x0000000000067941 */ /* 0x000fea0003800200 */
.L_x_16048:
        /* <DEDUP_REMOVED lines=307> */
.L_x_16121:
        /* <DEDUP_REMOVED lines=16> */
.L_x_16125:
[----:B------:R0:W5:Y:S01]  /*73d0*/  LDG.E.U8 R0, desc[UR36][R2.64] ;  /* 0x0000002402007981 */ /* 0x000162000c1e1100 */
[----:B------:R-:W-:Y:S05]  /*73e0*/  BRA `(.L_x_16127) ;  /* 0x0000000c002c7947 */ /* 0x000fea0003800000 */
.L_x_16124:
        /* <DEDUP_REMOVED lines=8> */
.L_x_16129:
[----:B------:R0:W5:Y:S01]  /*7470*/  LDG.E R0, desc[UR36][R2.64] ;  /* 0x0000002402007981 */ /* 0x000162000c1e1900 */
[----:B------:R-:W-:Y:S05]  /*7480*/  BRA `(.L_x_16127) ;  /* 0x0000000c00047947 */ /* 0x000fea0003800000 */
.L_x_16128:
[----:B------:R0:W5:Y:S01]  /*7490*/  LDG.E.S16 R0, desc[UR36][R2.64] ;  /* 0x0000002402007981 */ /* 0x000162000c1e1700 */
[----:B------:R-:W-:Y:S05]  /*74a0*/  BRA `(.L_x_16127) ;  /* 0x0000000800fc7947 */ /* 0x000fea0003800000 */
.L_x_16123:
        /* <DEDUP_REMOVED lines=9> */
.L_x_16131:
[----:B------:R-:W2:Y:S02]  /*7540*/  LDG.E.U16 R2, desc[UR36][R2.64] ;  /* 0x0000002402027981 */ /* 0x000ea4000c1e1500 */
[----:B--2---:R-:W-:-:S06]  /*7550*/  HADD2.F32 R0, -RZ, R2.H0_H0 ;  /* 0x20000002ff007230 */ /* 0x004fcc0000004100 */
[----:B------:R-:W0:Y:S01]  /*7560*/  F2I.FTZ.TRUNC.NTZ R0, R0 ;  /* 0x0000000000007305 */ /* 0x000e22000021f100 */
[----:B------:R-:W-:Y:S05]  /*7570*/  BRA `(.L_x_16127) ;  /* 0x0000000800c87947 */ /* 0x000fea0003800000 */
.L_x_16130:
        /* <DEDUP_REMOVED lines=9> */
.L_x_16133:
[----:B------:R-:W2:Y:S02]  /*7610*/  LDG.E.U16 R2, desc[UR36][R2.64] ;  /* 0x0000002402027981 */ /* 0x000ea4000c1e1500 */
[----:B--2---:R-:W-:-:S06]  /*7620*/  HADD2.F32 R0, -RZ, R2.H0_H0 ;  /* 0x20000002ff007230 */ /* 0x004fcc0000004100 */
[----:B------:R-:W0:Y:S01]  /*7630*/  F2I.FTZ.TRUNC.NTZ R0, R0 ;  /* 0x0000000000007305 */ /* 0x000e22000021f100 */
[----:B------:R-:W-:Y:S05]  /*7640*/  BRA `(.L_x_16127) ;  /* 0x0000000800947947 */ /* 0x000fea0003800000 */
.L_x_16132:
[----:B------:R-:W2:Y:S02]  /*7650*/  LDG.E.64 R2, desc[UR36][R2.64] ;  /* 0x0000002402027981 */ /* 0x000ea4000c1e1b00 */
[----:B--2---:R0:W1:Y:S01]  /*7660*/  F2I.F64.TRUNC R0, R2 ;  /* 0x0000000200007311 */ /* 0x004062000030d100 */
[----:B------:R-:W-:Y:S05]  /*7670*/  BRA `(.L_x_16127) ;  /* 0x0000000800887947 */ /* 0x000fea0003800000 */
.L_x_16122:
        /* <DEDUP_REMOVED lines=12> */
.L_x_16136:
[----:B------:R-:W2:Y:S02]  /*7740*/  LDG.E.64 R2, desc[UR36][R2.64] ;  /* 0x0000002402027981 */ /* 0x000ea4000c1e1b00 */
[----:B--2---:R0:W1:Y:S01]  /*7750*/  F2I.F64.TRUNC R0, R2 ;  /* 0x0000000200007311 */ /* 0x004062000030d100 */
[----:B------:R-:W-:Y:S05]  /*7760*/  BRA `(.L_x_16127) ;  /* 0x00000008004c7947 */ /* 0x000fea0003800000 */
.L_x_16135:
        /* <DEDUP_REMOVED lines=26> */
.L_x_16138:
        /* <DEDUP_REMOVED lines=13> */
.L_x_16137:
[----:B------:R-:W2:Y:S02]  /*79e0*/  LDG.E.U16 R0, desc[UR36][R2.64] ;  /* 0x0000002402007981 */ /* 0x000ea4000c1e1500 */
[----:B--2---:R-:W-:-:S06]  /*79f0*/  IMAD.U32 R0, R0, 0x10000, RZ ;  /* 0x0001000000007824 */ /* 0x004fcc00078e00ff */
[----:B------:R-:W4:Y:S01]  /*7a00*/  F2I.FTZ.TRUNC.NTZ R0, R0 ;  /* 0x0000000000007305 */ /* 0x000f22000021f100 */
[----:B------:R-:W-:Y:S05]  /*7a10*/  BRA `(.L_x_16127) ;  /* 0x0000000400a07947 */ /* 0x000fea0003800000 */
.L_x_16134:
        /* <DEDUP_REMOVED lines=10> */
.L_x_16141:
        /* <DEDUP_REMOVED lines=21> */
.L_x_16145:
[----:B------:R-:W-:Y:S05]  /*7c10*/  BSYNC.RECONVERGENT B1 ;  /* 0x0000000000017941 */ /* 0x000fea0003800200 */
.L_x_16144:
[----:B------:R-:W-:Y:S02]  /*7c20*/  SHF.L.U32 R0, R0, 0x14, RZ ;  /* 0x0000001400007819 */ /* 0x000fe400000006ff */
[----:B------:R-:W-:-:S04]  /*7c30*/  LEA R2, R2, 0x3b800000, 0x17 ;  /* 0x3b80000002027811 */ /* 0x000fc800078eb8ff */
[----:B------:R-:W-:-:S07]  /*7c40*/  LOP3.LUT R0, R2, R0, R7, 0xfe, !PT ;  /* 0x0000000002007212 */ /* 0x000fce00078efe07 */
.L_x_16143:
[----:B------:R-:W-:Y:S05]  /*7c50*/  BSYNC.RECONVERGENT B0 ;  /* 0x0000000000007941 */ /* 0x000fea0003800200 */
.L_x_16142:
[----:B------:R-:W0:Y:S01]  /*7c60*/  F2I.FTZ.TRUNC.NTZ R0, R0 ;  /* 0x0000000000007305 */ /* 0x000e22000021f100 */
[----:B------:R-:W-:Y:S05]  /*7c70*/  BRA `(.L_x_16127) ;  /* 0x0000000400087947 */ /* 0x000fea0003800000 */
.L_x_16140:
        /* <DEDUP_REMOVED lines=21> */
.L_x_16149:
[----:B------:R-:W-:Y:S05]  /*7dd0*/  BSYNC.RECONVERGENT B1 ;  /* 0x0000000000017941 */ /* 0x000fea0003800200 */
.L_x_16148:
[----:B------:R-:W-:Y:S01]  /*7de0*/  IMAD.SHL.U32 R0, R0, 0x200000, RZ ;  /* 0x0020000000007824 */ /* 0x000fe200078e00ff */
[----:B------:R-:W-:-:S04]  /*7df0*/  LEA R2, R2, 0x37800000, 0x17 ;  /* 0x3780000002027811 */ /* 0x000fc800078eb8ff */
[----:B------:R-:W-:-:S07]  /*7e00*/  LOP3.LUT R0, R2, R0, R7, 0xfe, !PT ;  /* 0x0000000002007212 */ /* 0x000fce00078efe07 */
.L_x_16147:
[----:B------:R-:W-:Y:S05]  /*7e10*/  BSYNC.RECONVERGENT B0 ;  /* 0x0000000000007941 */ /* 0x000fea0003800200 */
.L_x_16146:
[----:B------:R-:W0:Y:S01]  /*7e20*/  F2I.FTZ.TRUNC.NTZ R0, R0 ;  /* 0x0000000000007305 */ /* 0x000e22000021f100 */
[----:B------:R-:W-:Y:S05]  /*7e30*/  BRA `(.L_x_16127) ;  /* 0x0000000000987947 */ /* 0x000fea0003800000 */
.L_x_16139:
        /* <DEDUP_REMOVED lines=14> */
.L_x_16153:
[----:B------:R-:W-:Y:S05]  /*7f20*/  BSYNC.RECONVERGENT B0 ;  /* 0x0000000000007941 */ /* 0x000fea0003800200 */
.L_x_16152:
[----:B------:R-:W0:Y:S01]  /*7f30*/  F2I.FTZ.TRUNC.NTZ R0, R0 ;  /* 0x0000000000007305 */ /* 0x000e22000021f100 */
[----:B------:R-:W-:Y:S05]  /*7f40*/  BRA `(.L_x_16127) ;  /* 0x0000000000547947 */ /* 0x000fea0003800000 */
.L_x_16126:
        /* <DEDUP_REMOVED lines=16> */
.L_x_16154:
[----:B------:R-:W-:Y:S01]  /*8050*/  MOV R0, RZ ;  /* 0x000000ff00007202 */ /* 0x000fe20000000f00 */
[----:B------:R-:W-:Y:S06]  /*8060*/  BRA `(.L_x_16127) ;  /* 0x00000000000c7947 */ /* 0x000fec0003800000 */
.L_x_16151:
[----:B------:R0:W5:Y:S01]  /*8070*/  LDG.E R0, desc[UR36][R2.64] ;  /* 0x0000002402007981 */ /* 0x000162000c1e1900 */
[----:B------:R-:W-:Y:S05]  /*8080*/  BRA `(.L_x_16127) ;  /* 0x0000000000047947 */ /* 0x000fea0003800000 */
.L_x_16150:
[----:B------:R0:W5:Y:S02]  /*8090*/  LDG.E R0, desc[UR36][R2.64] ;  /* 0x0000002402007981 */ /* 0x000164000c1e1900 */
.L_x_16127:
[----:B------:R-:W0:Y:S01]  /*80a0*/  LDCU.64 UR6, c[0x0][0x580] ;  /* 0x0000b000ff0677ac */ /* 0x000e220008000a00 */
[----:B------:R-:W1:Y:S01]  /*80b0*/  LDCU UR5, c[0x0][0x594] ;  /* 0x0000b280ff0577ac */ /* 0x000e620008000800 */
[----:B------:R-:W-:-:S04]  /*80c0*/  UPRMT UR4, UR39, 0x9910, URZ ;  /* 0x0000991027047896 */ /* 0x000fc800080000ff */
[----:B------:R-:W-:Y:S01]  /*80d0*/  UISETP.GT.AND UP0, UPT, UR4, 0x9, UPT ;  /* 0x000000090400788c */ /* 0x000fe2000bf04270 */
[----:B0-----:R-:W-:Y:S02]  /*80e0*/  IADD3 R2, P0, PT, R16, UR6, RZ ;  /* 0x0000000610027c10 */ /* 0x001fe4000ff1e0ff */
[----:B-1----:R-:W-:-:S03]  /*80f0*/  ISETP.NE.AND P1, PT, RZ, UR5, PT ;  /* 0x00000005ff007c0c */ /* 0x002fc6000bf25270 */
[----:B------:R-:W-:Y:S01]  /*8100*/  IMAD.X R3, RZ, RZ, UR7, P0 ;  /* 0x00000007ff037e24 */ /* 0x000fe200080e06ff */
[----:B--2345:R-:W-:Y:S02]  /*8110*/  SEL R4, R0, UR43, !P1 ;  /* 0x0000002b00047c07 */ /* 0x03cfe4000c800000 */
        /* <DEDUP_REMOVED lines=11> */
.L_x_16158:
[----:B------:R4:W-:Y:S01]  /*81d0*/  STG.E.U8 desc[UR36][R2.64], R4 ;  /* 0x0000000402007986 */ /* 0x0009e2000c101124 */
[----:B------:R-:W-:Y:S05]  /*81e0*/  BRA `(.L_x_16160) ;  /* 0x0000000c00387947 */ /* 0x000fea0003800000 */
.L_x_16157:
        /* <DEDUP_REMOVED lines=9> */
.L_x_16162:
[----:B------:R2:W-:Y:S01]  /*8280*/  STG.E desc[UR36][R2.64], R4 ;  /* 0x0000000402007986 */ /* 0x0005e2000c101924 */
[----:B------:R-:W-:Y:S05]  /*8290*/  BRA `(.L_x_16160) ;  /* 0x0000000c000c7947 */ /* 0x000fea0003800000 */
.L_x_16161:
[----:B------:R0:W-:Y:S01]  /*82a0*/  STG.E.U16 desc[UR36][R2.64], R4 ;  /* 0x0000000402007986 */ /* 0x0001e2000c101524 */
[----:B------:R-:W-:Y:S05]  /*82b0*/  BRA `(.L_x_16160) ;  /* 0x0000000c00047947 */ /* 0x000fea0003800000 */
.L_x_16156:
        /* <DEDUP_REMOVED lines=9> */
.L_x_16164:
[----:B------:R-:W-:-:S04]  /*8350*/  I2FP.F32.S32 R0, R4 ;  /* 0x0000000400007245 */ /* 0x000fc80000201400 */
[----:B------:R-:W-:-:S05]  /*8360*/  F2FP.F16.F32.PACK_AB R0, RZ, R0 ;  /* 0x00000000ff00723e */ /* 0x000fca00000000ff */
[----:B------:R0:W-:Y:S01]  /*8370*/  STG.E.U16 desc[UR36][R2.64], R0 ;  /* 0x0000000002007986 */ /* 0x0001e2000c101524 */
[----:B------:R-:W-:Y:S05]  /*8380*/  BRA `(.L_x_16160) ;  /* 0x0000000800d07947 */ /* 0x000fea0003800000 */
.L_x_16163:
        /* <DEDUP_REMOVED lines=10> */
.L_x_16166:
[----:B------:R-:W-:-:S04]  /*8430*/  I2FP.F32.S32 R4, R4 ;  /* 0x0000000400047245 */ /* 0x000fc80000201400 */
[----:B------:R-:W-:-:S04]  /*8440*/  F2FP.F16.F32.PACK_AB R5, RZ, R4 ;  /* 0x00000004ff05723e */ /* 0x000fc800000000ff */
[----:B------:R-:W-:-:S05]  /*8450*/  PRMT R5, R5, 0x5410, RZ ;  /* 0x0000541005057816 */ /* 0x000fca00000000ff */
[----:B------:R0:W-:Y:S01]  /*8460*/  STG.E desc[UR36][R2.64], R5 ;  /* 0x0000000502007986 */ /* 0x0001e2000c101924 */
[----:B------:R-:W-:Y:S05]  /*8470*/  BRA `(.L_x_16160) ;  /* 0x0000000800947947 */ /* 0x000fea0003800000 */
.L_x_16165:
[----:B------:R-:W0:Y:S02]  /*8480*/  I2F.F64 R4, R4 ;  /* 0x0000000400047312 */ /* 0x000e240000201c00 */
[----:B0-----:R0:W-:Y:S01]  /*8490*/  STG.E.64 desc[UR36][R2.64], R4 ;  /* 0x0000000402007986 */ /* 0x0011e2000c101b24 */
[----:B------:R-:W-:Y:S05]  /*84a0*/  BRA `(.L_x_16160) ;  /* 0x0000000800887947 */ /* 0x000fea0003800000 */
.L_x_16155:
        /* <DEDUP_REMOVED lines=12> */
.L_x_16170:
        /* <DEDUP_REMOVED lines=18> */
.L_x_16173:
[----:B------:R-:W-:-:S04]  /*8690*/  SHF.R.U32.HI R5, RZ, 0x18, R5 ;  /* 0x00000018ff057819 */ /* 0x000fc80000011605 */
[----:B------:R-:W-:-:S07]  /*86a0*/  LOP3.LUT R0, R0, 0x80, R5, 0xf8, !PT ;  /* 0x0000008000007812 */ /* 0x000fce00078ef805 */
.L_x_16172:
[----:B------:R-:W-:Y:S05]  /*86b0*/  BSYNC.RECONVERGENT B0 ;  /* 0x0000000000007941 */ /* 0x000fea0003800200 */
.L_x_16171:
[----:B------:R0:W-:Y:S01]  /*86c0*/  STG.E.U8 desc[UR36][R2.64], R0 ;  /* 0x0000000002007986 */ /* 0x0001e2000c101124 */
[----:B------:R-:W-:Y:S05]  /*86d0*/  BRA `(.L_x_16160) ;  /* 0x0000000400fc7947 */ /* 0x000fea0003800000 */
.L_x_16169:
        /* <DEDUP_REMOVED lines=18> */
.L_x_16176:
[----:B------:R-:W-:-:S04]  /*8800*/  SHF.R.U32.HI R5, RZ, 0x18, R5 ;  /* 0x00000018ff057819 */ /* 0x000fc80000011605 */
[----:B------:R-:W-:-:S07]  /*8810*/  LOP3.LUT R0, R0, 0x80, R5, 0xf8, !PT ;  /* 0x0000008000007812 */ /* 0x000fce00078ef805 */
.L_x_16175:
[----:B------:R-:W-:Y:S05]  /*8820*/  BSYNC.RECONVERGENT B0 ;  /* 0x0000000000007941 */ /* 0x000fea0003800200 */
.L_x_16174:
[----:B------:R0:W-:Y:S01]  /*8830*/  STG.E.U8 desc[UR36][R2.64], R0 ;  /* 0x0000000002007986 */ /* 0x0001e2000c101124 */
[----:B------:R-:W-:Y:S05]  /*8840*/  BRA `(.L_x_16160) ;  /* 0x0000000400a07947 */ /* 0x000fea0003800000 */
.L_x_16168:
        /* <DEDUP_REMOVED lines=22> */
.L_x_16178:
[----:B------:R-:W-:-:S05]  /*89b0*/  SHF.R.S32.HI R5, RZ, 0x1f, R4 ;  /* 0x0000001fff057819 */ /* 0x000fca0000011404 */
[----:B------:R0:W-:Y:S01]  /*89c0*/  STG.E.64 desc[UR36][R2.64], R4 ;  /* 0x0000000402007986 */ /* 0x0001e2000c101b24 */
[----:B------:R-:W-:Y:S05]  /*89d0*/  BRA `(.L_x_16160) ;  /* 0x00000004003c7947 */ /* 0x000fea0003800000 */
.L_x_16177:
[----:B------:R0:W-:Y:S01]  /*89e0*/  STG.E desc[UR36][R2.64], R4 ;  /* 0x0000000402007986 */ /* 0x0001e2000c101924 */
[----:B------:R-:W-:Y:S05]  /*89f0*/  BRA `(.L_x_16160) ;  /* 0x0000000400347947 */ /* 0x000fea0003800000 */
.L_x_16167:
        /* <DEDUP_REMOVED lines=10> */
.L_x_16180:
[----:B------:R-:W0:Y:S01]  /*8aa0*/  I2F.F64 R4, R4 ;  /* 0x0000000400047312 */ /* 0x000e220000201c00 */
[----:B------:R-:W-:-:S05]  /*8ab0*/  CS2R R6, SRZ ;  /* 0x0000000000067805 */ /* 0x000fca000001ff00 */
[----:B0-----:R0:W-:Y:S01]  /*8ac0*/  STG.E.128 desc[UR36][R2.64], R4 ;  /* 0x0000000402007986 */ /* 0x0011e2000c101d24 */
[----:B------:R-:W-:Y:S05]  /*8ad0*/  BRA `(.L_x_16160) ;  /* 0x0000000000fc7947 */ /* 0x000fea0003800000 */
.L_x_16179:
[----:B------:R-:W-:-:S09]  /*8ae0*/  UISETP.NE.AND UP0, UPT, UR4, 0xf, UPT ;  /* 0x0000000f0400788c */ /* 0x000fd2000bf05270 */
[----:B------:R-:W-:Y:S05]  /*8af0*/  BRA.U !UP0, `(.L_x_16181) ;  /* 0x0000000108e87547 */ /* 0x000fea000b800000 */
[----:B------:R-:W-:-:S09]  /*8b00*/  UISETP.NE.AND UP0, UPT, UR4, 0x17, UPT ;  /* 0x000000170400788c */ /* 0x000fd2000bf05270 */
[----:B------:R-:W-:Y:S05]  /*8b10*/  BRA.U !UP0, `(.L_x_16182) ;  /* 0x0000000108907547 */ /* 0x000fea000b800000 */
[----:B------:R-:W-:-:S09]  /*8b20*/  UISETP.NE.AND UP0, UPT, UR4, 0x18, UPT ;  /* 0x000000180400788c */ /* 0x000fd2000bf05270 */
[----:B------:R-:W-:Y:S05]  /*8b30*/  BRA.U !UP0, `(.L_x_16183) ;  /* 0x0000000108447547 */ /* 0x000fea000b800000 */
.L_x_16159:
        /* <DEDUP_REMOVED lines=16> */
.L_x_16184:
[----:B------:R-:W-:Y:S05]  /*8c40*/  BRA `(.L_x_16160) ;  /* 0x0000000000a07947 */ /* 0x000fea0003800000 */
.L_x_16183:
        /* <DEDUP_REMOVED lines=13> */
.L_x_16186:
[----:B------:R-:W-:Y:S05]  /*8d20*/  BSYNC.RECONVERGENT B0 ;  /* 0x0000000000007941 */ /* 0x000fea0003800200 */
.L_x_16185:
[----:B------:R-:W-:-:S05]  /*8d30*/  LOP3.LUT R5, R0, 0x80, R5, 0xf8, !PT ;  /* 0x0000008000057812 */ /* 0x000fca00078ef805 */
[----:B------:R0:W-:Y:S01]  /*8d40*/  STG.E.U8 desc[UR36][R2.64], R5 ;  /* 0x0000000502007986 */ /* 0x0001e2000c101124 */
[----:B------:R-:W-:Y:S05]  /*8d50*/  BRA `(.L_x_16160) ;  /* 0x00000000005c7947 */ /* 0x000fea0003800000 */
.L_x_16182:
        /* <DEDUP_REMOVED lines=12> */
.L_x_16188:
[----:B------:R-:W-:Y:S02]  /*8e20*/  ISETP.GT.U32.AND P0, PT, R4, 0x7f800000, PT ;  /* 0x7f8000000400780c */ /* 0x000fe40003f04070 */
[----:B------:R-:W-:-:S04]  /*8e30*/  MOV R0, 0x7f ;  /* 0x0000007f00007802 */ /* 0x000fc80000000f00 */
[----:B------:R-:W-:-:S07]  /*8e40*/  SEL R0, R0, 0x7c, P0 ;  /* 0x0000007c00007807 */ /* 0x000fce0000000000 */
.L_x_16189:
[----:B------:R-:W-:Y:S05]  /*8e50*/  BSYNC.RECONVERGENT B0 ;  /* 0x0000000000007941 */ /* 0x000fea0003800200 */
.L_x_16187:
[----:B------:R-:W-:-:S04]  /*8e60*/  SHF.R.U32.HI R5, RZ, 0x18, R5 ;  /* 0x00000018ff057819 */ /* 0x000fc80000011605 */
[----:B------:R-:W-:-:S05]  /*8e70*/  LOP3.LUT R5, R0, 0x80, R5, 0xf8, !PT ;  /* 0x0000008000057812 */ /* 0x000fca00078ef805 */
[----:B------:R0:W-:Y:S01]  /*8e80*/  STG.E.U8 desc[UR36][R2.64], R5 ;  /* 0x0000000502007986 */ /* 0x0001e2000c101124 */
[----:B------:R-:W-:Y:S05]  /*8e90*/  BRA `(.L_x_16160) ;  /* 0x00000000000c7947 */ /* 0x000fea0003800000 */
.L_x_16181:
[----:B------:R-:W-:-:S04]  /*8ea0*/  I2FP.F32.S32 R0, R4 ;  /* 0x0000000400007245 */ /* 0x000fc80000201400 */
[----:B------:R-:W-:-:S05]  /*8eb0*/  F2FP.BF16.F32.PACK_AB R0, RZ, R0 ;  /* 0x00000000ff00723e */ /* 0x000fca00000010ff */
[----:B------:R0:W-:Y:S02]  /*8ec0*/  STG.E.U16 desc[UR36][R2.64], R0 ;  /* 0x0000000002007986 */ /* 0x0001e4000c101524 */
.L_x_16160:
[----:B------:R-:W-:-:S07]  /*8ed0*/  VIADD R17, R17, 0x80 ;  /* 0x0000008011117836 */ /* 0x000fce0000000000 */
.L_x_16120:
[----:B------:R-:W-:Y:S05]  /*8ee0*/  BSYNC.RECONVERGENT B6 ;  /* 0x0000000000067941 */ /* 0x000fea0003800200 */
.L_x_16119:
        /* <DEDUP_REMOVED lines=306> */
.L_x_16190:
        /* <DEDUP_REMOVED lines=18> */
.L_x_16194:
[----:B------:R0:W5:Y:S01]  /*a330*/  LDG.E.U8 R0, desc[UR36][R2.64] ;  /* 0x0000002402007981 */ /* 0x000162000c1e1100 */
[----:B------:R-:W-:Y:S05]  /*a340*/  BRA `(.L_x_16196) ;  /* 0x0000000c002c7947 */ /* 0x000fea0003800000 */
.L_x_16193:
        /* <DEDUP_REMOVED lines=8> */
.L_x_16198:
[----:B------:R0:W5:Y:S01]  /*a3d0*/  LDG.E R0, desc[UR36][R2.64] ;  /* 0x0000002402007981 */ /* 0x000162000c1e1900 */
[----:B------:R-:W-:Y:S05]  /*a3e0*/  BRA `(.L_x_16196) ;  /* 0x0000000c00047947 */ /* 0x000fea0003800000 */
.L_x_16197:
[----:B------:R0:W5:Y:S01]  /*a3f0*/  LDG.E.S16 R0, desc[UR36][R2.64] ;  /* 0x0000002402007981 */ /* 0x000162000c1e1700 */
[----:B------:R-:W-:Y:S05]  /*a400*/  BRA `(.L_x_16196) ;  /* 0x0000000800fc7947 */ /* 0x000fea0003800000 */
.L_x_16192:
        /* <DEDUP_REMOVED lines=9> */
.L_x_16200:
[----:B------:R-:W2:Y:S02]  /*a4a0*/  LDG.E.U16 R2, desc[UR36][R2.64] ;  /* 0x0000002402027981 */ /* 0x000ea4000c1e1500 */
[----:B--2---:R-:W-:-:S06]  /*a4b0*/  HADD2.F32 R0, -RZ, R2.H0_H0 ;  /* 0x20000002ff007230 */ /* 0x004fcc0000004100 */
[----:B------:R-:W0:Y:S01]  /*a4c0*/  F2I.FTZ.TRUNC.NTZ R0, R0 ;  /* 0x0000000000007305 */ /* 0x000e22000021f100 */
[----:B------:R-:W-:Y:S05]  /*a4d0*/  BRA `(.L_x_16196) ;  /* 0x0000000800c87947 */ /* 0x000fea0003800000 */
.L_x_16199:
        /* <DEDUP_REMOVED lines=9> */
.L_x_16202:
[----:B------:R-:W2:Y:S02]  /*a570*/  LDG.E.U16 R2, desc[UR36][R2.64] ;  /* 0x0000002402027981 */ /* 0x000ea4000c1e1500 */
[----:B--2---:R-:W-:-:S06]  /*a580*/  HADD2.F32 R0, -RZ, R2.H0_H0 ;  /* 0x20000002ff007230 */ /* 0x004fcc0000004100 */
[----:B------:R-:W0:Y:S01]  /*a590*/  F2I.FTZ.TRUNC.NTZ R0, R0 ;  /* 0x0000000000007305 */ /* 0x000e22000021f100 */
[----:B------:R-:W-:Y:S05]  /*a5a0*/  BRA `(.L_x_16196) ;  /* 0x0000000800947947 */ /* 0x000fea0003800000 */
.L_x_16201:
[----:B------:R-:W2:Y:S02]  /*a5b0*/  LDG.E.64 R2, desc[UR36][R2.64] ;  /* 0x0000002402027981 */ /* 0x000ea4000c1e1b00 */
[----:B--2---:R0:W1:Y:S01]  /*a5c0*/  F2I.F64.TRUNC R0, R2 ;  /* 0x0000000200007311 */ /* 0x004062000030d100 */
[----:B------:R-:W-:Y:S05]  /*a5d0*/  BRA `(.L_x_16196) ;  /* 0x0000000800887947 */ /* 0x000fea0003800000 */
.L_x_16191:
        /* <DEDUP_REMOVED lines=12> */
.L_x_16205:
[----:B------:R-:W2:Y:S02]  /*a6a0*/  LDG.E.64 R2, desc[UR36][R2.64] ;  /* 0x0000002402027981 */ /* 0x000ea4000c1e1b00 */
[----:B--2---:R0:W1:Y:S01]  /*a6b0*/  F2I.F64.TRUNC R0, R2 ;  /* 0x0000000200007311 */ /* 0x004062000030d100 */
[----:B------:R-:W-:Y:S05]  /*a6c0*/  BRA `(.L_x_16196) ;  /* 0x00000008004c7947 */ /* 0x000fea0003800000 */
.L_x_16204:
        /* <DEDUP_REMOVED lines=26> */
.L_x_16207:
        /* <DEDUP_REMOVED lines=13> */
.L_x_16206:
[----:B------:R-:W2:Y:S02]  /*a940*/  LDG.E.U16 R0, desc[UR36][R2.64] ;  /* 0x0000002402007981 */ /* 0x000ea4000c1e1500 */
[----:B--2---:R-:W-:-:S06]  /*a950*/  IMAD.U32 R0, R0, 0x10000, RZ ;  /* 0x0001000000007824 */ /* 0x004fcc00078e00ff */
[----:B------:R-:W0:Y:S01]  /*a960*/  F2I.FTZ.TRUNC.NTZ R0, R0 ;  /* 0x0000000000007305 */ /* 0x000e22000021f100 */
[----:B------:R-:W-:Y:S05]  /*a970*/  BRA `(.L_x_16196) ;  /* 0x0000000400a07947 */ /* 0x000fea0003800000 */
.L_x_16203:
        /* <DEDUP_REMOVED lines=10> */
.L_x_16210:
        /* <DEDUP_REMOVED lines=21> */
.L_x_16214:
[----:B------:R-:W-:Y:S05]  /*ab70*/  BSYNC.RECONVERGENT B1 ;  /* 0x0000000000017941 */ /* 0x000fea0003800200 */
.L_x_16213:
[----:B------:R-:W-:Y:S01]  /*ab80*/  IMAD.SHL.U32 R0, R0, 0x100000, RZ ;  /* 0x0010000000007824 */ /* 0x000fe200078e00ff */
[----:B------:R-:W-:-:S04]  /*ab90*/  LEA R2, R2, 0x3b800000, 0x17 ;  /* 0x3b80000002027811 */ /* 0x000fc800078eb8ff */
[----:B------:R-:W-:-:S07]  /*aba0*/  LOP3.LUT R0, R2, R0, R7, 0xfe, !PT ;  /* 0x0000000002007212 */ /* 0x000fce00078efe07 */
.L_x_16212:
[----:B------:R-:W-:Y:S05]  /*abb0*/  BSYNC.RECONVERGENT B0 ;  /* 0x0000000000007941 */ /* 0x000fea0003800200 */
.L_x_16211:
[----:B------:R-:W2:Y:S01]  /*abc0*/  F2I.FTZ.TRUNC.NTZ R0, R0 ;  /* 0x0000000000007305 */ /* 0x000ea2000021f100 */
[----:B------:R-:W-:Y:S05]  /*abd0*/  BRA `(.L_x_16196) ;  /* 0x0000000400087947 */ /* 0x000fea0003800000 */
.L_x_16209:
        /* <DEDUP_REMOVED lines=21> */
.L_x_16218:
[----:B------:R-:W-:Y:S05]  /*ad30*/  BSYNC.RECONVERGENT B1 ;  /* 0x0000000000017941 */ /* 0x000fea0003800200 */
.L_x_16217:
[----:B------:R-:W-:Y:S02]  /*ad40*/  SHF.L.U32 R0, R0, 0x15, RZ ;  /* 0x0000001500007819 */ /* 0x000fe400000006ff */
[----:B------:R-:W-:-:S04]  /*ad50*/  LEA R2, R2, 0x37800000, 0x17 ;  /* 0x3780000002027811 */ /* 0x000fc800078eb8ff */
[----:B------:R-:W-:-:S07]  /*ad60*/  LOP3.LUT R0, R2, R0, R7, 0xfe, !PT ;  /* 0x0000000002007212 */ /* 0x000fce00078efe07 */
.L_x_16216:
[----:B------:R-:W-:Y:S05]  /*ad70*/  BSYNC.RECONVERGENT B0 ;  /* 0x0000000000007941 */ /* 0x000fea0003800200 */
.L_x_16215:
[----:B------:R-:W0:Y:S01]  /*ad80*/  F2I.FTZ.TRUNC.NTZ R0, R0 ;  /* 0x0000000000007305 */ /* 0x000e22000021f100 */
[----:B------:R-:W-:Y:S05]  /*ad90*/  BRA `(.L_x_16196) ;  /* 0x0000000000987947 */ /* 0x000fea0003800000 */
.L_x_16208:
        /* <DEDUP_REMOVED lines=14> */
.L_x_16222:
[----:B------:R-:W-:Y:S05]  /*ae80*/  BSYNC.RECONVERGENT B0 ;  /* 0x0000000000007941 */ /* 0x000fea0003800200 */
.L_x_16221:
[----:B------:R-:W4:Y:S01]  /*ae90*/  F2I.FTZ.TRUNC.NTZ R0, R0 ;  /* 0x0000000000007305 */ /* 0x000f22000021f100 */
[----:B------:R-:W-:Y:S05]  /*aea0*/  BRA `(.L_x_16196) ;  /* 0x0000000000547947 */ /* 0x000fea0003800000 */
.L_x_16195:
        /* <DEDUP_REMOVED lines=16> */
.L_x_16223:
[----:B------:R-:W-:Y:S01]  /*afb0*/  IMAD.MOV.U32 R0, RZ, RZ, RZ ;  /* 0x000000ffff007224 */ /* 0x000fe200078e00ff */
[----:B------:R-:W-:Y:S06]  /*afc0*/  BRA `(.L_x_16196) ;  /* 0x00000000000c7947 */ /* 0x000fec0003800000 */
.L_x_16220:
[----:B------:R0:W5:Y:S01]  /*afd0*/  LDG.E R0, desc[UR36][R2.64] ;  /* 0x0000002402007981 */ /* 0x000162000c1e1900 */
[----:B------:R-:W-:Y:S05]  /*afe0*/  BRA `(.L_x_16196) ;  /* 0x0000000000047947 */ /* 0x000fea0003800000 */
.L_x_16219:
[----:B------:R3:W5:Y:S02]  /*aff0*/  LDG.E R0, desc[UR36][R2.64] ;  /* 0x0000002402007981 */ /* 0x000764000c1e1900 */
.L_x_16196:
[----:B------:R-:W0:Y:S01]  /*b000*/  LDCU UR5, c[0x0][0x594] ;  /* 0x0000b280ff0577ac */ /* 0x000e220008000800 */
[----:B------:R-:W-:-:S04]  /*b010*/  UPRMT UR4, UR39, 0x9910, URZ ;  /* 0x0000991027047896 */ /* 0x000fc800080000ff */
[----:B------:R-:W-:Y:S01]  /*b020*/  UISETP.GT.AND UP0, UPT, UR4, 0x9, UPT ;  /* 0x000000090400788c */ /* 0x000fe2000bf04270 */
[----:B0-----:R-:W-:-:S04]  /*b030*/  ISETP.NE.AND P0, PT, RZ, UR5, PT ;  /* 0x00000005ff007c0c */ /* 0x001fc8000bf05270 */
[----:B-12345:R-:W-:-:S04]  /*b040*/  SEL R2, R0, UR43, !P0 ;  /* 0x0000002b00027c07 */ /* 0x03efc8000c000000 */
        /* <DEDUP_REMOVED lines=11> */
.L_x_16227:
[----:B------:R-:W-:Y:S01]  /*b100*/  STG.E.U8 desc[UR36][R16.64], R2 ;  /* 0x0000000210007986 */ /* 0x000fe2000c101124 */
[----:B------:R-:W-:Y:S05]  /*b110*/  EXIT ;  /* 0x000000000000794d */ /* 0x000fea0003800000 */
.L_x_16226:
        /* <DEDUP_REMOVED lines=9> */
.L_x_16230:
[----:B------:R-:W-:Y:S01]  /*b1b0*/  STG.E desc[UR36][R16.64], R2 ;  /* 0x0000000210007986 */ /* 0x000fe2000c101924 */
[----:B------:R-:W-:Y:S05]  /*b1c0*/  EXIT ;  /* 0x000000000000794d */ /* 0x000fea0003800000 */
.L_x_16229:
[----:B------:R-:W-:Y:S01]  /*b1d0*/  STG.E.U16 desc[UR36][R16.64], R2 ;  /* 0x0000000210007986 */ /* 0x000fe2000c101524 */
[----:B------:R-:W-:Y:S05]  /*b1e0*/  EXIT ;  /* 0x000000000000794d */ /* 0x000fea0003800000 */
.L_x_16225:
        /* <DEDUP_REMOVED lines=9> */
.L_x_16232:
[----:B------:R-:W-:-:S04]  /*b280*/  I2FP.F32.S32 R0, R2 ;  /* 0x0000000200007245 */ /* 0x000fc80000201400 */
[----:B------:R-:W-:-:S05]  /*b290*/  F2FP.F16.F32.PACK_AB R0, RZ, R0 ;  /* 0x00000000ff00723e */ /* 0x000fca00000000ff */
[----:B------:R-:W-:Y:S01]  /*b2a0*/  STG.E.U16 desc[UR36][R16.64], R0 ;  /* 0x0000000010007986 */ /* 0x000fe2000c101524 */
[----:B------:R-:W-:Y:S05]  /*b2b0*/  EXIT ;  /* 0x000000000000794d */ /* 0x000fea0003800000 */
.L_x_16231:
        /* <DEDUP_REMOVED lines=10> */
.L_x_16234:
[----:B------:R-:W-:-:S04]  /*b360*/  I2FP.F32.S32 R2, R2 ;  /* 0x0000000200027245 */ /* 0x000fc80000201400 */
[----:B------:R-:W-:-:S04]  /*b370*/  F2FP.F16.F32.PACK_AB R3, RZ, R2 ;  /* 0x00000002ff03723e */ /* 0x000fc800000000ff */
[----:B------:R-:W-:-:S05]  /*b380*/  PRMT R3, R3, 0x5410, RZ ;  /* 0x0000541003037816 */ /* 0x000fca00000000ff */
[----:B------:R-:W-:Y:S01]  /*b390*/  STG.E desc[UR36][R16.64], R3 ;  /* 0x0000000310007986 */ /* 0x000fe2000c101924 */
[----:B------:R-:W-:Y:S05]  /*b3a0*/  EXIT ;  /* 0x000000000000794d */ /* 0x000fea0003800000 */
.L_x_16233:
[----:B------:R-:W0:Y:S02]  /*b3b0*/  I2F.F64 R2, R2 ;  /* 0x0000000200027312 */ /* 0x000e240000201c00 */
[----:B0-----:R-:W-:Y:S01]  /*b3c0*/  STG.E.64 desc[UR36][R16.64], R2 ;  /* 0x0000000210007986 */ /* 0x001fe2000c101b24 */
[----:B------:R-:W-:Y:S05]  /*b3d0*/  EXIT ;  /* 0x000000000000794d */ /* 0x000fea0003800000 */
.L_x_16224:
        /* <DEDUP_REMOVED lines=12> */
.L_x_16238:
[----:B------:R-:W-:Y:S01]  /*b4a0*/  I2FP.F32.S32 R3, R2 ;  /* 0x0000000200037245 */ /* 0x000fe20000201400 */
        /* <DEDUP_REMOVED lines=16> */
.L_x_16241:
[----:B------:R-:W-:-:S04]  /*b5b0*/  SHF.R.U32.HI R3, RZ, 0x18, R3 ;  /* 0x00000018ff037819 */ /* 0x000fc80000011603 */
[----:B------:R-:W-:-:S04]  /*b5c0*/  LOP3.LUT R0, R0, 0x80, R3, 0xf8, !PT ;  /* 0x0000008000007812 */ /* 0x000fc800078ef803 */
[----:B------:R-:W-:-:S07]  /*b5d0*/  PRMT R8, R0, 0x7610, R8 ;  /* 0x0000761000087816 */ /* 0x000fce0000000008 */
.L_x_16240:
[----:B------:R-:W-:Y:S05]  /*b5e0*/  BSYNC.RECONVERGENT B0 ;  /* 0x0000000000007941 */ /* 0x000fea0003800200 */
.L_x_16239:
[----:B------:R-:W-:Y:S01]  /*b5f0*/  STG.E.U8 desc[UR36][R16.64], R8 ;  /* 0x0000000810007986 */ /* 0x000fe2000c101124 */
[----:B------:R-:W-:Y:S05]  /*b600*/  EXIT ;  /* 0x000000000000794d */ /* 0x000fea0003800000 */
.L_x_16237:
        /* <DEDUP_REMOVED lines=17> */
.L_x_16244:
[----:B------:R-:W-:-:S04]  /*b720*/  SHF.R.U32.HI R3, RZ, 0x18, R3 ;  /* 0x00000018ff037819 */ /* 0x000fc80000011603 */
[----:B------:R-:W-:-:S04]  /*b730*/  LOP3.LUT R0, R0, 0x80, R3, 0xf8, !PT ;  /* 0x0000008000007812 */ /* 0x000fc800078ef803 */
[----:B------:R-:W-:-:S07]  /*b740*/  PRMT R8, R0, 0x7610, R8 ;  /* 0x0000761000087816 */ /* 0x000fce0000000008 */
.L_x_16243:
[----:B------:R-:W-:Y:S05]  /*b750*/  BSYNC.RECONVERGENT B0 ;  /* 0x0000000000007941 */ /* 0x000fea0003800200 */
.L_x_16242:
[----:B------:R-:W-:Y:S01]  /*b760*/  STG.E.U8 desc[UR36][R16.64], R8 ;  /* 0x0000000810007986 */ /* 0x000fe2000c101124 */
[----:B------:R-:W-:Y:S05]  /*b770*/  EXIT ;  /* 0x000000000000794d */ /* 0x000fea0003800000 */
.L_x_16236:
        /* <DEDUP_REMOVED lines=22> */
.L_x_16246:
[----:B------:R-:W-:-:S05]  /*b8e0*/  SHF.R.S32.HI R3, RZ, 0x1f, R2 ;  /* 0x0000001fff037819 */ /* 0x000fca0000011402 */
[----:B------:R-:W-:Y:S01]  /*b8f0*/  STG.E.64 desc[UR36][R16.64], R2 ;  /* 0x0000000210007986 */ /* 0x000fe2000c101b24 */
[----:B------:R-:W-:Y:S05]  /*b900*/  EXIT ;  /* 0x000000000000794d */ /* 0x000fea0003800000 */
.L_x_16245:
[----:B------:R-:W-:Y:S01]  /*b910*/  STG.E desc[UR36][R16.64], R2 ;  /* 0x0000000210007986 */ /* 0x000fe2000c101924 */
[----:B------:R-:W-:Y:S05]  /*b920*/  EXIT ;  /* 0x000000000000794d */ /* 0x000fea0003800000 */
.L_x_16235:
        /* <DEDUP_REMOVED lines=10> */
.L_x_16248:
[----:B------:R-:W0:Y:S01]  /*b9d0*/  I2F.F64 R4, R2 ;  /* 0x0000000200047312 */ /* 0x000e220000201c00 */
[----:B------:R-:W-:-:S05]  /*b9e0*/  CS2R R6, SRZ ;  /* 0x0000000000067805 */ /* 0x000fca000001ff00 */
[----:B0-----:R-:W-:Y:S01]  /*b9f0*/  STG.E.128 desc[UR36][R16.64], R4 ;  /* 0x0000000410007986 */ /* 0x001fe2000c101d24 */
[----:B------:R-:W-:Y:S05]  /*ba00*/  EXIT ;  /* 0x000000000000794d */ /* 0x000fea0003800000 */
.L_x_16247:
[----:B------:R-:W-:-:S09]  /*ba10*/  UISETP.NE.AND UP0, UPT, UR4, 0xf, UPT ;  /* 0x0000000f0400788c */ /* 0x000fd2000bf05270 */
[----:B------:R-:W-:Y:S05]  /*ba20*/  BRA.U !UP0, `(.L_x_16249) ;  /* 0x0000000108e87547 */ /* 0x000fea000b800000 */
[----:B------:R-:W-:-:S09]  /*ba30*/  UISETP.NE.AND UP0, UPT, UR4, 0x17, UPT ;  /* 0x000000170400788c */ /* 0x000fd2000bf05270 */
[----:B------:R-:W-:Y:S05]  /*ba40*/  BRA.U !UP0, `(.L_x_16250) ;  /* 0x0000000108907547 */ /* 0x000fea000b800000 */
[----:B------:R-:W-:-:S09]  /*ba50*/  UISETP.NE.AND UP0, UPT, UR4, 0x18, UPT ;  /* 0x000000180400788c */ /* 0x000fd2000bf05270 */
[----:B------:R-:W-:Y:S05]  /*ba60*/  BRA.U !UP0, `(.L_x_16251) ;  /* 0x0000000108447547 */ /* 0x000fea000b800000 */
.L_x_16228:
        /* <DEDUP_REMOVED lines=16> */
.L_x_16252:
[----:B------:R-:W-:Y:S05]  /*bb70*/  EXIT ;  /* 0x000000000000794d */ /* 0x000fea0003800000 */
.L_x_16251:
[----:B------:R-:W-:Y:S01]  /*bb80*/  I2FP.F32.S32 R5, R2 ;  /* 0x0000000200057245 */ /* 0x000fe20000201400 */
        /* <DEDUP_REMOVED lines=12> */
.L_x_16254:
[----:B------:R-:W-:Y:S05]  /*bc50*/  BSYNC.RECONVERGENT B0 ;  /* 0x0000000000007941 */ /* 0x000fea0003800200 */
.L_x_16253:
[----:B------:R-:W-:-:S05]  /*bc60*/  LOP3.LUT R3, R0, 0x80, R3, 0xf8, !PT ;  /* 0x0000008000037812 */ /* 0x000fca00078ef803 */
[----:B------:R-:W-:Y:S01]  /*bc70*/  STG.E.U8 desc[UR36][R16.64], R3 ;  /* 0x0000000310007986 */ /* 0x000fe2000c101124 */
[----:B------:R-:W-:Y:S05]  /*bc80*/  EXIT ;  /* 0x000000000000794d */ /* 0x000fea0003800000 */
.L_x_16250:
        /* <DEDUP_REMOVED lines=12> */
.L_x_16256:
[----:B------:R-:W-:Y:S01]  /*bd50*/  IMAD.MOV.U32 R0, RZ, RZ, 0x7f ;  /* 0x0000007fff007424 */ /* 0x000fe200078e00ff */
[----:B------:R-:W-:-:S04]  /*bd60*/  ISETP.GT.U32.AND P0, PT, R2, 0x7f800000, PT ;  /* 0x7f8000000200780c */ /* 0x000fc80003f04070 */
[----:B------:R-:W-:-:S09]  /*bd70*/  SEL R0, R0, 0x7c, P0 ;  /* 0x0000007c00007807 */ /* 0x000fd20000000000 */
.L_x_16257:
[----:B------:R-:W-:Y:S05]  /*bd80*/  BSYNC.RECONVERGENT B0 ;  /* 0x0000000000007941 */ /* 0x000fea0003800200 */
.L_x_16255:
[----:B------:R-:W-:-:S04]  /*bd90*/  SHF.R.U32.HI R3, RZ, 0x18, R3 ;  /* 0x00000018ff037819 */ /* 0x000fc80000011603 */
[----:B------:R-:W-:-:S05]  /*bda0*/  LOP3.LUT R3, R0, 0x80, R3, 0xf8, !PT ;  /* 0x0000008000037812 */ /* 0x000fca00078ef803 */
[----:B------:R-:W-:Y:S01]  /*bdb0*/  STG.E.U8 desc[UR36][R16.64], R3 ;  /* 0x0000000310007986 */ /* 0x000fe2000c101124 */
[----:B------:R-:W-:Y:S05]  /*bdc0*/  EXIT ;  /* 0x000000000000794d */ /* 0x000fea0003800000 */
.L_x_16249:
[----:B------:R-:W-:-:S04]  /*bdd0*/  I2FP.F32.S32 R0, R2 ;  /* 0x0000000200007245 */ /* 0x000fc80000201400 */
[----:B------:R-:W-:-:S05]  /*bde0*/  F2FP.BF16.F32.PACK_AB R0, RZ, R0 ;  /* 0x00000000ff00723e */ /* 0x000fca00000010ff */
[----:B------:R-:W-:Y:S01]  /*bdf0*/  STG.E.U16 desc[UR36][R16.64], R0 ;  /* 0x0000000010007986 */ /* 0x000fe2000c101524 */
[----:B------:R-:W-:Y:S05]  /*be00*/  EXIT ;  /* 0x000000000000794d */ /* 0x000fea0003800000 */
.L_x_16258:
        /* <DEDUP_REMOVED lines=15> */
.L_x_32470:


//--------------------- .text._ZN2at6native27unrolled_elementwise_kernelINS0_13AUnaryFunctorIiiiZZZNS0_21heaviside_kernel_cudaERNS_18TensorIteratorBaseEENKUlvE_clEvENKUlvE1_clEvEUliiE_EESt5arrayIPcLm2EELi4E23TrivialOffsetCalculatorILi1EjESD_NS0_6memory12LoadWithCastILi1EEENSE_13StoreWithCastILi1EEEEEviT_T0_T2_T3_T4_T5_ --------------------------
	.section	.text._ZN2at6native27unrolled_elementwise_kernelINS0_13AUnaryFunctorIiiiZZZNS0_21heaviside_kernel_cudaERNS_18TensorIteratorBaseEENKUlvE_clEvENKUlvE1_clEvEUliiE_EESt5arrayIPcLm2EELi4E23TrivialOffsetCalculatorILi1EjESD_NS0_6memory12LoadWithCastILi1EEENSE_13StoreWithCastILi1EEEEEviT_T0_T2_T3_T4_T5_,"ax",@progbits
	.align	128
        .global         _ZN2at6native27unrolled_elementwise_kernelINS0_13AUnaryFunctorIiiiZZZNS0_21heaviside_kernel_cudaERNS_18TensorIteratorBaseEENKUlvE_clEvENKUlvE1_clEvEUliiE_EESt5arrayIPcLm2EELi4E23TrivialOffsetCalculatorILi1EjESD_NS0_6memory12LoadWithCastILi1EEENSE_13StoreWithCastILi1EEEEEviT_T0_T2_T3_T4_T5_
        .type           _ZN2at6native27unrolled_elementwise_kernelINS0_13AUnaryFunctorIiiiZZZNS0_21heaviside_kernel_cudaERNS_18TensorIteratorBaseEENKUlvE_clEvENKUlvE1_clEvEUliiE_EESt5arrayIPcLm2EELi4E23TrivialOffsetCalculatorILi1EjESD_NS0_6memory12LoadWithCastILi1EEENSE_13StoreWithCastILi1EEEEEviT_T0_T2_T3_T4_T5_,@function
        .size           _ZN2at6native27unrolled_elementwise_kernelINS0_13AUnaryFunctorIiiiZZZNS0_21heaviside_kernel_cudaERNS_18TensorIteratorBaseEENKUlvE_clEvENKUlvE1_clEvEUliiE_EESt5arrayIPcLm2EELi4E23TrivialOffsetCalculatorILi1EjESD_NS0_6memory12LoadWithCastILi1EEENSE_13StoreWithCastILi1EEEEEviT_T0_T2_T3_T4_T5_,(.L_x_32471 - _ZN2at6native27unrolled_elementwise_kernelINS0_13AUnaryFunctorIiiiZZZNS0_21heaviside_kernel_cudaERNS_18TensorIteratorBaseEENKUlvE_clEvENKUlvE1_clEvEUliiE_EESt5arrayIPcLm2EELi4E23TrivialOffsetCalculatorILi1EjESD_NS0_6memory12LoadWithCastILi1EEENSE_13StoreWithCastILi1EEEEEviT_T0_T2_T3_T4_T5_)
        .other          _ZN2at6native27unrolled_elementwise_kernelINS0_13AUnaryFunctorIiiiZZZNS0_21heaviside_kernel_cudaERNS_18TensorIteratorBaseEENKUlvE_clEvENKUlvE1_clEvEUliiE_EESt5arrayIPcLm2EELi4E23TrivialOffsetCalculatorILi1EjESD_NS0_6memory12LoadWithCastILi1EEENSE_13StoreWithCastILi1EEEEEviT_T0_T2_T3_T4_T5_,@"STO_CUDA_ENTRY STV_DEFAULT"
_ZN2at6native27unrolled_elementwise_kernelINS0_13AUnaryFunctorIiiiZZZNS0_21heaviside_kernel_cudaERNS_18TensorIteratorBaseEENKUlvE_clEvENKUlvE1_clEvEUliiE_EESt5arrayIPcLm2EELi4E23TrivialOffsetCalculatorILi1EjESD_NS0_6memory12LoadWithCastILi1EEENSE_13StoreWithCastILi1EEEEEviT_T0_T2_T3_T4_T5_:
.text._ZN2at6native27unrolled_elementwise_kernelINS0_13AUnaryFunctorIiiiZZZNS0_21heaviside_kernel_cudaERNS_18TensorIteratorBaseEENKUlvE_clEvENKUlvE1_clEvEUliiE_EESt5arrayIPcLm2EELi4E23TrivialOffsetCalculatorILi1EjESD_NS0_6memory12LoadWithCastILi1EEENSE_13StoreWithCastILi1EEEEEviT_T0_T2_T3_T4_T5_:
        /* <DEDUP_REMOVED lines=31> */
.L_x_16264:
[----:B------:R3:W5:Y:S01]  /*01f0*/  LDG.E.U8 R22, desc[UR36][R4.64] ;  /* 0x0000002404167981 */ /* 0x000762000c1e1100 */
[----:B------:R-:W-:Y:S05]  /*0200*/  BRA `(.L_x_16266) ;  /* 0x0000000c00307947 */ /* 0x000fea0003800000 */
.L_x_16263:
        /* <DEDUP_REMOVED lines=8> */
.L_x_16268:
[----:B------:R1:W5:Y:S01]  /*0290*/  LDG.E R22, desc[UR36][R4.64] ;  /* 0x0000002404167981 */ /* 0x000362000c1e1900 */
[----:B------:R-:W-:Y:S05]  /*02a0*/  BRA `(.L_x_16266) ;  /* 0x0000000c00087947 */ /* 0x000fea0003800000 */
.L_x_16267:
[----:B------:R2:W5:Y:S01]  /*02b0*/  LDG.E.S16 R22, desc[UR36][R4.64] ;  /* 0x0000002404167981 */ /* 0x000562000c1e1700 */
[----:B------:R-:W-:Y:S05]  /*02c0*/  BRA `(.L_x_16266) ;  /* 0x0000000c00007947 */ /* 0x000fea0003800000 */
.L_x_16262:
        /* <DEDUP_REMOVED lines=9> */
.L_x_16270:
[----:B------:R-:W2:Y:S02]  /*0360*/  LDG.E.U16 R4, desc[UR36][R4.64] ;  /* 0x0000002404047981 */ /* 0x000ea4000c1e1500 */
[----:B--2---:R-:W-:-:S06]  /*0370*/  HADD2.F32 R22, -RZ, R4.H0_H0 ;  /* 0x20000004ff167230 */ /* 0x004fcc0000004100 */
[----:B------:R-:W0:Y:S01]  /*0380*/  F2I.FTZ.TRUNC.NTZ R22, R22 ;  /* 0x0000001600167305 */ /* 0x000e22000021f100 */
[----:B------:R-:W-:Y:S05]  /*0390*/  BRA `(.L_x_16266) ;  /* 0x0000000800cc7947 */ /* 0x000fea0003800000 */
.L_x_16269:
        /* <DEDUP_REMOVED lines=9> */
.L_x_16272:
[----:B------:R-:W2:Y:S02]  /*0430*/  LDG.E.U16 R4, desc[UR36][R4.64] ;  /* 0x0000002404047981 */ /* 0x000ea4000c1e1500 */
[----:B--2---:R-:W-:-:S06]  /*0440*/  HADD2.F32 R22, -RZ, R4.H0_H0 ;  /* 0x20000004ff167230 */ /* 0x004fcc0000004100 */
[----:B------:R-:W0:Y:S01]  /*0450*/  F2I.FTZ.TRUNC.NTZ R22, R22 ;  /* 0x0000001600167305 */ /* 0x000e22000021f100 */
[----:B------:R-:W-:Y:S05]  /*0460*/  BRA `(.L_x_16266) ;  /* 0x0000000800987947 */ /* 0x000fea0003800000 */
.L_x_16271:
[----:B------:R-:W2:Y:S02]  /*0470*/  LDG.E.64 R4, desc[UR36][R4.64] ;  /* 0x0000002404047981 */ /* 0x000ea4000c1e1b00 */
[----:B--2---:R0:W1:Y:S01]  /*0480*/  F2I.F64.TRUNC R22, R4 ;  /* 0x0000000400167311 */ /* 0x004062000030d100 */
[----:B------:R-:W-:Y:S05]  /*0490*/  BRA `(.L_x_16266) ;  /* 0x00000008008c7947 */ /* 0x000fea0003800000 */
.L_x_16261:
        /* <DEDUP_REMOVED lines=12> */
.L_x_16275:
[----:B------:R-:W2:Y:S02]  /*0560*/  LDG.E.64 R4, desc[UR36][R4.64] ;  /* 0x0000002404047981 */ /* 0x000ea4000c1e1b00 */
[----:B--2---:R0:W1:Y:S01]  /*0570*/  F2I.F64.TRUNC R22, R4 ;  /* 0x0000000400167311 */ /* 0x004062000030d100 */
[----:B------:R-:W-:Y:S05]  /*0580*/  BRA `(.L_x_16266) ;  /* 0x0000000800507947 */ /* 0x000fea0003800000 */
.L_x_16274:
        /* <DEDUP_REMOVED lines=26> */
.L_x_16277:
        /* <DEDUP_REMOVED lines=14> */
.L_x_16276:
[----:B------:R-:W2:Y:S02]  /*0810*/  LDG.E.U16 R22, desc[UR36][R4.64] ;  /* 0x0000002404167981 */ /* 0x000ea4000c1e1500 */
[----:B--2---:R-:W-:-:S06]  /*0820*/  IMAD.U32 R22, R22, 0x10000, RZ ;  /* 0x0001000016167824 */ /* 0x004fcc00078e00ff */
[----:B------:R-:W0:Y:S01]  /*0830*/  F2I.FTZ.TRUNC.NTZ R22, R22 ;  /* 0x0000001600167305 */ /* 0x000e22000021f100 */
[----:B------:R-:W-:Y:S05]  /*0840*/  BRA `(.L_x_16266) ;  /* 0x0000000400a07947 */ /* 0x000fea0003800000 */
.L_x_16273:
        /* <DEDUP_REMOVED lines=10> */
.L_x_16280:
        /* <DEDUP_REMOVED lines=21> */
.L_x_16284:
[----:B------:R-:W-:Y:S05]  /*0a40*/  BSYNC.RECONVERGENT B1 ;  /* 0x0000000000017941 */ /* 0x000fea0003800200 */
.L_x_16283:
[----:B------:R-:W-:Y:S01]  /*0a50*/  IMAD.SHL.U32 R0, R0, 0x100000, RZ ;  /* 0x0010000000007824 */ /* 0x000fe200078e00ff */
[----:B------:R-:W-:-:S04]  /*0a60*/  LEA R3, R3, 0x3b800000, 0x17 ;  /* 0x3b80000003037811 */ /* 0x000fc800078eb8ff */
[----:B------:R-:W-:-:S07]  /*0a70*/  LOP3.LUT R22, R3, R0, R7, 0xfe, !PT ;  /* 0x0000000003167212 */ /* 0x000fce00078efe07 */
.L_x_16282:
[----:B------:R-:W-:Y:S05]  /*0a80*/  BSYNC.RECONVERGENT B0 ;  /* 0x0000000000007941 */ /* 0x000fea0003800200 */
.L_x_16281:
[----:B------:R-:W0:Y:S01]  /*0a90*/  F2I.FTZ.TRUNC.NTZ R22, R22 ;  /* 0x0000001600167305 */ /* 0x000e22000021f100 */
[----:B------:R-:W-:Y:S05]  /*0aa0*/  BRA `(.L_x_16266) ;  /* 0x0000000400087947 */ /* 0x000fea0003800000 */
.L_x_16279:
        /* <DEDUP_REMOVED lines=21> */
.L_x_16288:
[----:B------:R-:W-:Y:S05]  /*0c00*/  BSYNC.RECONVERGENT B1 ;  /* 0x0000000000017941 */ /* 0x000fea0003800200 */
.L_x_16287:
[----:B------:R-:W-:Y:S01]  /*0c10*/  IMAD.SHL.U32 R0, R0, 0x200000, RZ ;  /* 0x0020000000007824 */ /* 0x000fe200078e00ff */
[----:B------:R-:W-:-:S04]  /*0c20*/  LEA R3, R3, 0x37800000, 0x17 ;  /* 0x3780000003037811 */ /* 0x000fc800078eb8ff */
[----:B------:R-:W-:-:S07]  /*0c30*/  LOP3.LUT R22, R3, R0, R7, 0xfe, !PT ;  /* 0x0000000003167212 */ /* 0x000fce00078efe07 */
.L_x_16286:
[----:B------:R-:W-:Y:S05]  /*0c40*/  BSYNC.RECONVERGENT B0 ;  /* 0x0000000000007941 */ /* 0x000fea0003800200 */
.L_x_16285:
[----:B------:R-:W0:Y:S01]  /*0c50*/  F2I.FTZ.TRUNC.NTZ R22, R22 ;  /* 0x0000001600167305 */ /* 0x000e22000021f100 */
[----:B------:R-:W-:Y:S05]  /*0c60*/  BRA `(.L_x_16266) ;  /* 0x0000000000987947 */ /* 0x000fea0003800000 */
.L_x_16278:
[----:B------:R-:W-:-:S09]  /*0c70*/  UISETP.NE.AND UP0, UPT, UR4, 0x1c, UPT ;  /* 0x0000001c0400788c */ /* 0x000fd2000bf05270 */
[----:B------:R-:W-:Y:S05]  /*0c80*/  BRA.U !UP0, `(.L_x_16289) ;  /* 0x00000001088c7547 */ /* 0x000fea000b800000 */
[----:B------:R-:W-:-:S09]  /*0c90*/  UISETP.NE.AND UP0, UPT, UR4, 0x1d, UPT ;  /* 0x0000001d0400788c */ /* 0x000fd2000bf05270 */
[----:B------:R-:W-:Y:S05]  /*0ca0*/  BRA.U !UP0, `(.L_x_16290) ;  /* 0x00000001087c7547 */ /* 0x000fea000b800000 */
[----:B------:R-:W-:-:S09]  /*0cb0*/  UISETP.NE.AND UP0, UPT, UR4, 0x2c, UPT ;  /* 0x0000002c0400788c */ /* 0x000fd2000bf05270 */
[----:B------:R-:W-:Y:S05]  /*0cc0*/  BRA.U !UP0, `(.L_x_16291) ;  /* 0x0000000108487547 */ /* 0x000fea000b800000 */
.L_x_16265:
        /* <DEDUP_REMOVED lines=16> */
.L_x_16292:
[----:B------:R-:W-:Y:S01]  /*0dd0*/  IMAD.MOV.U32 R22, RZ, RZ, RZ ;  /* 0x000000ffff167224 */ /* 0x000fe200078e00ff */
[----:B------:R-:W-:Y:S06]  /*0de0*/  BRA `(.L_x_16266) ;  /* 0x0000000000387947 */ /* 0x000fec0003800000 */
.L_x_16291:
        /* <DEDUP_REMOVED lines=8> */
.L_x_16294:
[----:B------:R-:W-:Y:S05]  /*0e70*/  BSYNC.RECONVERGENT B0 ;  /* 0x0000000000007941 */ /* 0x000fea0003800200 */
.L_x_16293:
[----:B------:R-:W0:Y:S01]  /*0e80*/  F2I.FTZ.TRUNC.NTZ R22, R22 ;  /* 0x0000001600167305 */ /* 0x000e22000021f100 */
[----:B------:R-:W-:Y:S05]  /*0e90*/  BRA `(.L_x_16266) ;  /* 0x00000000000c7947 */ /* 0x000fea0003800000 */
.L_x_16290:
[----:B------:R0:W5:Y:S01]  /*0ea0*/  LDG.E R22, desc[UR36][R4.64] ;  /* 0x0000002404167981 */ /* 0x000162000c1e1900 */
[----:B------:R-:W-:Y:S05]  /*0eb0*/  BRA `(.L_x_16266) ;  /* 0x0000000000047947 */ /* 0x000fea0003800000 */
.L_x_16289:
[----:B------:R0:W5:Y:S02]  /*0ec0*/  LDG.E R22, desc[UR36][R4.64] ;  /* 0x0000002404167981 */ /* 0x000164000c1e1900 */
.L_x_16266:
[----:B------:R-:W-:-:S07]  /*0ed0*/  VIADD R26, R2, 0x80 ;  /* 0x00000080021a7836 */ /* 0x000fce0000000000 */
.L_x_16260:
[----:B------:R-:W-:Y:S05]  /*0ee0*/  BSYNC.RECONVERGENT B6 ;  /* 0x0000000000067941 */ /* 0x000fea0003800200 */
.L_x_16259:
        /* <DEDUP_REMOVED lines=23> */
.L_x_16300:
[----:B------:R0:W5:Y:S01]  /*1060*/  LDG.E.U8 R24, desc[UR36][R4.64] ;  /* 0x0000002404187981 */ /* 0x000162000c1e1100 */
[----:B------:R-:W-:Y:S05]  /*1070*/  BRA `(.L_x_16302) ;  /* 0x0000000c00307947 */ /* 0x000fea0003800000 */
.L_x_16299:
        /* <DEDUP_REMOVED lines=8> */
.L_x_16304:
[----:B------:R0:W5:Y:S01]  /*1100*/  LDG.E R24, desc[UR36][R4.64] ;  /* 0x0000002404187981 */ /* 0x000162000c1e1900 */
[----:B------:R-:W-:Y:S05]  /*1110*/  BRA `(.L_x_16302) ;  /* 0x0000000c00087947 */ /* 0x000fea0003800000 */
.L_x_16303:
[----:B------:R0:W5:Y:S01]  /*1120*/  LDG.E.S16 R24, desc[UR36][R4.64] ;  /* 0x0000002404187981 */ /* 0x000162000c1e1700 */
[----:B------:R-:W-:Y:S05]  /*1130*/  BRA `(.L_x_16302) ;  /* 0x0000000c00007947 */ /* 0x000fea0003800000 */
.L_x_16298:
        /* <DEDUP_REMOVED lines=9> */
.L_x_16306:
[----:B------:R-:W2:Y:S02]  /*11d0*/  LDG.E.U16 R4, desc[UR36][R4.64] ;  /* 0x0000002404047981 */ /* 0x000ea4000c1e1500 */
[----:B--2---:R-:W-:-:S06]  /*11e0*/  HADD2.F32 R24, -RZ, R4.H0_H0 ;  /* 0x20000004ff187230 */ /* 0x004fcc0000004100 */
[----:B------:R-:W0:Y:S01]  /*11f0*/  F2I.FTZ.TRUNC.NTZ R24, R24 ;  /* 0x0000001800187305 */ /* 0x000e22000021f100 */
[----:B------:R-:W-:Y:S05]  /*1200*/  BRA `(.L_x_16302) ;  /* 0x0000000800cc7947 */ /* 0x000fea0003800000 */
.L_x_16305:
        /* <DEDUP_REMOVED lines=9> */
.L_x_16308:
[----:B------:R-:W2:Y:S02]  /*12a0*/  LDG.E.U16 R4, desc[UR36][R4.64] ;  /* 0x0000002404047981 */ /* 0x000ea4000c1e1500 */
[----:B--2---:R-:W-:-:S06]  /*12b0*/  HADD2.F32 R24, -RZ, R4.H0_H0 ;  /* 0x20000004ff187230 */ /* 0x004fcc0000004100 */
[----:B------:R-:W0:Y:S01]  /*12c0*/  F2I.FTZ.TRUNC.NTZ R24, R24 ;  /* 0x0000001800187305 */ /* 0x000e22000021f100 */
[----:B------:R-:W-:Y:S05]  /*12d0*/  BRA `(.L_x_16302) ;  /* 0x0000000800987947 */ /* 0x000fea0003800000 */
.L_x_16307:
[----:B------:R-:W2:Y:S02]  /*12e0*/  LDG.E.64 R24, desc[UR36][R4.64] ;  /* 0x0000002404187981 */ /* 0x000ea4000c1e1b00 */
[----:B--2---:R0:W1:Y:S01]  /*12f0*/  F2I.F64.TRUNC R24, R24 ;  /* 0x0000001800187311 */ /* 0x004062000030d100 */
[----:B------:R-:W-:Y:S05]  /*1300*/  BRA `(.L_x_16302) ;  /* 0x00000008008c7947 */ /* 0x000fea0003800000 */
.L_x_16297:
        /* <DEDUP_REMOVED lines=12> */
.L_x_16311:
[----:B------:R-:W2:Y:S02]  /*13d0*/  LDG.E.64 R4, desc[UR36][R4.64] ;  /* 0x0000002404047981 */ /* 0x000ea4000c1e1b00 */
[----:B--2---:R0:W1:Y:S01]  /*13e0*/  F2I.F64.TRUNC R24, R4 ;  /* 0x0000000400187311 */ /* 0x004062000030d100 */
[----:B------:R-:W-:Y:S05]  /*13f0*/  BRA `(.L_x_16302) ;  /* 0x0000000800507947 */ /* 0x000fea0003800000 */
.L_x_16310:
        /* <DEDUP_REMOVED lines=26> */
.L_x_16313:
        /* <DEDUP_REMOVED lines=14> */
.L_x_16312:
[----:B------:R-:W2:Y:S02]  /*1680*/  LDG.E.U16 R24, desc[UR36][R4.64] ;  /* 0x0000002404187981 */ /* 0x000ea4000c1e1500 */
[----:B--2---:R-:W-:-:S06]  /*1690*/  IMAD.U32 R24, R24, 0x10000, RZ ;  /* 0x0001000018187824 */ /* 0x004fcc00078e00ff */
[----:B------:R-:W4:Y:S01]  /*16a0*/  F2I.FTZ.TRUNC.NTZ R24, R24 ;  /* 0x0000001800187305 */ /* 0x000f22000021f100 */
[----:B------:R-:W-:Y:S05]  /*16b0*/  BRA `(.L_x_16302) ;  /* 0x0000000400a07947 */ /* 0x000fea0003800000 */
.L_x_16309:
        /* <DEDUP_REMOVED lines=10> */
.L_x_16316:
        /* <DEDUP_REMOVED lines=21> */
.L_x_16320:
[----:B------:R-:W-:Y:S05]  /*18b0*/  BSYNC.RECONVERGENT B1 ;  /* 0x0000000000017941 */ /* 0x000fea0003800200 */
.L_x_16319:
[----:B------:R-:W-:Y:S01]  /*18c0*/  IMAD.SHL.U32 R0, R0, 0x100000, RZ ;  /* 0x0010000000007824 */ /* 0x000fe200078e00ff */
[----:B------:R-:W-:-:S04]  /*18d0*/  LEA R3, R3, 0x3b800000, 0x17 ;  /* 0x3b80000003037811 */ /* 0x000fc800078eb8ff */
[----:B------:R-:W-:-:S07]  /*18e0*/  LOP3.LUT R24, R3, R0, R7, 0xfe, !PT ;  /* 0x0000000003187212 */ /* 0x000fce00078efe07 */
.L_x_16318:
[----:B------:R-:W-:Y:S05]  /*18f0*/  BSYNC.RECONVERGENT B0 ;  /* 0x0000000000007941 */ /* 0x000fea0003800200 */
.L_x_16317:
[----:B------:R-:W0:Y:S01]  /*1900*/  F2I.FTZ.TRUNC.NTZ R24, R24 ;  /* 0x0000001800187305 */ /* 0x000e22000021f100 */
[----:B------:R-:W-:Y:S05]  /*1910*/  BRA `(.L_x_16302) ;  /* 0x0000000400087947 */ /* 0x000fea0003800000 */
.L_x_16315:
        /* <DEDUP_REMOVED lines=21> */
.L_x_16324:
[----:B------:R-:W-:Y:S05]  /*1a70*/  BSYNC.RECONVERGENT B1 ;  /* 0x0000000000017941 */ /* 0x000fea0003800200 */
.L_x_16323:
[----:B------:R-:W-:Y:S01]  /*1a80*/  IMAD.SHL.U32 R0, R0, 0x200000, RZ ;  /* 0x0020000000007824 */ /* 0x000fe200078e00ff */
[----:B------:R-:W-:-:S04]  /*1a90*/  LEA R3, R3, 0x37800000, 0x17 ;  /* 0x3780000003037811 */ /* 0x000fc800078eb8ff */
[----:B------:R-:W-:-:S07]  /*1aa0*/  LOP3.LUT R24, R3, R0, R7, 0xfe, !PT ;  /* 0x0000000003187212 */ /* 0x000fce00078efe07 */
.L_x_16322:
[----:B------:R-:W-:Y:S05]  /*1ab0*/  BSYNC.RECONVERGENT B0 ;  /* 0x0000000000007941 */ /* 0x000fea0003800200 */
.L_x_16321:
[----:B------:R-:W0:Y:S01]  /*1ac0*/  F2I.FTZ.TRUNC.NTZ R24, R24 ;  /* 0x0000001800187305 */ /* 0x000e22000021f100 */
[----:B------:R-:W-:Y:S05]  /*1ad0*/  BRA `(.L_x_16302) ;  /* 0x0000000000987947 */ /* 0x000fea0003800000 */
.L_x_16314:
        /* <DEDUP_REMOVED lines=14> */
.L_x_16328:
[----:B------:R-:W-:Y:S05]  /*1bc0*/  BSYNC.RECONVERGENT B0 ;  /* 0x0000000000007941 */ /* 0x000fea0003800200 */
.L_x_16327:
[----:B------:R-:W0:Y:S01]  /*1bd0*/  F2I.FTZ.TRUNC.NTZ R24, R24 ;  /* 0x0000001800187305 */ /* 0x000e22000021f100 */
[----:B------:R-:W-:Y:S05]  /*1be0*/  BRA `(.L_x_16302) ;  /* 0x0000000000547947 */ /* 0x000fea0003800000 */
.L_x_16301:
        /* <DEDUP_REMOVED lines=16> */
.L_x_16329:
[----:B------:R-:W-:Y:S01]  /*1cf0*/  IMAD.MOV.U32 R24, RZ, RZ, RZ ;  /* 0x000000ffff187224 */ /* 0x000fe200078e00ff */
[----:B------:R-:W-:Y:S06]  /*1d00*/  BRA `(.L_x_16302) ;  /* 0x00000000000c7947 */ /* 0x000fec0003800000 */
.L_x_16326:
[----:B------:R0:W5:Y:S01]  /*1d10*/  LDG.E R24, desc[UR36][R4.64] ;  /* 0x0000002404187981 */ /* 0x000162000c1e1900 */
[----:B------:R-:W-:Y:S05]  /*1d20*/  BRA `(.L_x_16302) ;  /* 0x0000000000047947 */ /* 0x000fea0003800000 */
.L_x_16325:
[----:B------:R0:W5:Y:S02]  /*1d30*/  LDG.E R24, desc[UR36][R4.64] ;  /* 0x0000002404187981 */ /* 0x000164000c1e1900 */
.L_x_16302:
[----:B------:R-:W-:-:S07]  /*1d40*/  VIADD R26, R26, 0x80 ;  /* 0x000000801a1a7836 */ /* 0x000fce0000000000 */
.L_x_16296:
[----:B------:R-:W-:Y:S05]  /*1d50*/  BSYNC.RECONVERGENT B6 ;  /* 0x0000000000067941 */ /* 0x000fea0003800200 */
.L_x_16295:
        /* <DEDUP_REMOVED lines=23> */
.L_x_16335:
[----:B------:R0:W5:Y:S01]  /*1ed0*/  LDG.E.U8 R18, desc[UR36][R4.64] ;  /* 0x0000002404127981 */ /* 0x000162000c1e1100 */
[----:B------:R-:W-:Y:S05]  /*1ee0*/  BRA `(.L_x_16337) ;  /* 0x0000000c00307947 */ /* 0x000fea0003800000 */
.L_x_16334:
        /* <DEDUP_REMOVED lines=8> */
.L_x_16339:
[----:B------:R0:W5:Y:S01]  /*1f70*/  LDG.E R18, desc[UR36][R4.64] ;  /* 0x0000002404127981 */ /* 0x000162000c1e1900 */
[----:B------:R-:W-:Y:S05]  /*1f80*/  BRA `(.L_x_16337) ;  /* 0x0000000c00087947 */ /* 0x000fea0003800000 */
.L_x_16338:
[----:B------:R0:W5:Y:S01]  /*1f90*/  LDG.E.S16 R18, desc[UR36][R4.64] ;  /* 0x0000002404127981 */ /* 0x000162000c1e1700 */
[----:B------:R-:W-:Y:S05]  /*1fa0*/  BRA `(.L_x_16337) ;  /* 0x0000000c00007947 */ /* 0x000fea0003800000 */
.L_x_16333:
        /* <DEDUP_REMOVED lines=9> */
.L_x_16341:
[----:B------:R-:W2:Y:S02]  /*2040*/  LDG.E.U16 R4, desc[UR36][R4.64] ;  /* 0x0000002404047981 */ /* 0x000ea4000c1e1500 */
[----:B--2---:R-:W-:-:S06]  /*2050*/  HADD2.F32 R18, -RZ, R4.H0_H0 ;  /* 0x20000004ff127230 */ /* 0x004fcc0000004100 */
[----:B------:R-:W0:Y:S01]  /*2060*/  F2I.FTZ.TRUNC.NTZ R18, R18 ;  /* 0x0000001200127305 */ /* 0x000e22000021f100 */
[----:B------:R-:W-:Y:S05]  /*2070*/  BRA `(.L_x_16337) ;  /* 0x0000000800cc7947 */ /* 0x000fea0003800000 */
.L_x_16340:
        /* <DEDUP_REMOVED lines=9> */
.L_x_16343:
[----:B------:R-:W2:Y:S02]  /*2110*/  LDG.E.U16 R4, desc[UR36][R4.64] ;  /* 0x0000002404047981 */ /* 0x000ea4000c1e1500 */
[----:B--2---:R-:W-:-:S06]  /*2120*/  HADD2.F32 R18, -RZ, R4.H0_H0 ;  /* 0x20000004ff127230 */ /* 0x004fcc0000004100 */
[----:B------:R-:W0:Y:S01]  /*2130*/  F2I.FTZ.TRUNC.NTZ R18, R18 ;  /* 0x0000001200127305 */ /* 0x000e22000021f100 */
[----:B------:R-:W-:Y:S05]  /*2140*/  BRA `(.L_x_16337) ;  /* 0x0000000800987947 */ /* 0x000fea0003800000 */
.L_x_16342:
[----:B------:R-:W2:Y:S02]  /*2150*/  LDG.E.64 R4, desc[UR36][R4.64] ;  /* 0x0000002404047981 */ /* 0x000ea4000c1e1b00 */
[----:B--2---:R0:W1:Y:S01]  /*2160*/  F2I.F64.TRUNC R18, R4 ;  /* 0x0000000400127311 */ /* 0x004062000030d100 */
[----:B------:R-:W-:Y:S05]  /*2170*/  BRA `(.L_x_16337) ;  /* 0x00000008008c7947 */ /* 0x000fea0003800000 */
.L_x_16332:
        /* <DEDUP_REMOVED lines=12> */
.L_x_16346:
[----:B------:R-:W2:Y:S02]  /*2240*/  LDG.E.64 R4, desc[UR36][R4.64] ;  /* 0x0000002404047981 */ /* 0x000ea4000c1e1b00 */
[----:B--2---:R0:W1:Y:S01]  /*2250*/  F2I.F64.TRUNC R18, R4 ;  /* 0x0000000400127311 */ /* 0x004062000030d100 */
[----:B------:R-:W-:Y:S05]  /*2260*/  BRA `(.L_x_16337) ;  /* 0x0000000800507947 */ /* 0x000fea0003800000 */
.L_x_16345:
        /* <DEDUP_REMOVED lines=26> */
.L_x_16348:
        /* <DEDUP_REMOVED lines=14> */
.L_x_16347:
[----:B------:R-:W2:Y:S02]  /*24f0*/  LDG.E.U16 R18, desc[UR36][R4.64] ;  /* 0x0000002404127981 */ /* 0x000ea4000c1e1500 */
[----:B--2---:R-:W-:-:S06]  /*2500*/  IMAD.U32 R18, R18, 0x10000, RZ ;  /* 0x0001000012127824 */ /* 0x004fcc00078e00ff */
[----:B------:R-:W0:Y:S01]  /*2510*/  F2I.FTZ.TRUNC.NTZ R18, R18 ;  /* 0x0000001200127305 */ /* 0x000e22000021f100 */
[----:B------:R-:W-:Y:S05]  /*2520*/  BRA `(.L_x_16337) ;  /* 0x0000000400a07947 */ /* 0x000fea0003800000 */
.L_x_16344:
        /* <DEDUP_REMOVED lines=10> */
.L_x_16351:
        /* <DEDUP_REMOVED lines=21> */
.L_x_16355:
[----:B------:R-:W-:Y:S05]  /*2720*/  BSYNC.RECONVERGENT B1 ;  /* 0x0000000000017941 */ /* 0x000fea0003800200 */
.L_x_16354:
[----:B------:R-:W-:Y:S01]  /*2730*/  IMAD.SHL.U32 R0, R0, 0x100000, RZ ;  /* 0x0010000000007824 */ /* 0x000fe200078e00ff */
[----:B------:R-:W-:-:S04]  /*2740*/  LEA R3, R3, 0x3b800000, 0x17 ;  /* 0x3b80000003037811 */ /* 0x000fc800078eb8ff */
[----:B------:R-:W-:-:S07]  /*2750*/  LOP3.LUT R18, R3, R0, R7, 0xfe, !PT ;  /* 0x0000000003127212 */ /* 0x000fce00078efe07 */
.L_x_16353:
[----:B------:R-:W-:Y:S05]  /*2760*/  BSYNC.RECONVERGENT B0 ;  /* 0x0000000000007941 */ /* 0x000fea0003800200 */
.L_x_16352:
[----:B------:R-:W1:Y:S01]  /*2770*/  F2I.FTZ.TRUNC.NTZ R18, R18 ;  /* 0x0000001200127305 */ /* 0x000e62000021f100 */
[----:B------:R-:W-:Y:S05]  /*2780*/  BRA `(.L_x_16337) ;  /* 0x0000000400087947 */ /* 0x000fea0003800000 */
.L_x_16350:
        /* <DEDUP_REMOVED lines=21> */
.L_x_16359:
[----:B------:R-:W-:Y:S05]  /*28e0*/  BSYNC.RECONVERGENT B1 ;  /* 0x0000000000017941 */ /* 0x000fea0003800200 */
.L_x_16358:
[----:B------:R-:W-:Y:S01]  /*28f0*/  IMAD.SHL.U32 R0, R0, 0x200000, RZ ;  /* 0x0020000000007824 */ /* 0x000fe200078e00ff */
[----:B------:R-:W-:-:S04]  /*2900*/  LEA R3, R3, 0x37800000, 0x17 ;  /* 0x3780000003037811 */ /* 0x000fc800078eb8ff */
[----:B------:R-:W-:-:S07]  /*2910*/  LOP3.LUT R18, R3, R0, R7, 0xfe, !PT ;  /* 0x0000000003127212 */ /* 0x000fce00078efe07 */
.L_x_16357:
[----:B------:R-:W-:Y:S05]  /*2920*/  BSYNC.RECONVERGENT B0 ;  /* 0x0000000000007941 */ /* 0x000fea0003800200 */
.L_x_16356:
[----:B------:R-:W2:Y:S01]  /*2930*/  F2I.FTZ.TRUNC.NTZ R18, R18 ;  /* 0x0000001200127305 */ /* 0x000ea2000021f100 */
[----:B------:R-:W-:Y:S05]  /*2940*/  BRA `(.L_x_16337) ;  /* 0x0000000000987947 */ /* 0x000fea0003800000 */
.L_x_16349:
        /* <DEDUP_REMOVED lines=14> */
.L_x_16363:
[----:B------:R-:W-:Y:S05]  /*2a30*/  BSYNC.RECONVERGENT B0 ;  /* 0x0000000000007941 */ /* 0x000fea0003800200 */
.L_x_16362:
[----:B------:R-:W4:Y:S01]  /*2a40*/  F2I.FTZ.TRUNC.NTZ R18, R18 ;  /* 0x0000001200127305 */ /* 0x000f22000021f100 */
[----:B------:R-:W-:Y:S05]  /*2a50*/  BRA `(.L_x_16337) ;  /* 0x0000000000547947 */ /* 0x000fea0003800000 */
.L_x_16336:
        /* <DEDUP_REMOVED lines=16> */
.L_x_16364:
[----:B------:R-:W-:Y:S01]  /*2b60*/  IMAD.MOV.U32 R18, RZ, RZ, RZ ;  /* 0x000000ffff127224 */ /* 0x000fe200078e00ff */
[----:B------:R-:W-:Y:S06]  /*2b70*/  BRA `(.L_x_16337) ;  /* 0x00000000000c7947 */ /* 0x000fec0003800000 */
.L_x_16361:
[----:B------:R0:W5:Y:S01]  /*2b80*/  LDG.E R18, desc[UR36][R4.64] ;  /* 0x0000002404127981 */ /* 0x000162000c1e1900 */
[----:B------:R-:W-:Y:S05]  /*2b90*/  BRA `(.L_x_16337) ;  /* 0x0000000000047947 */ /* 0x000fea0003800000 */
.L_x_16360:
[----:B------:R3:W5:Y:S02]  /*2ba0*/  LDG.E R18, desc[UR36][R4.64] ;  /* 0x0000002404127981 */ /* 0x000764000c1e1900 */
.L_x_16337:
[----:B------:R-:W-:-:S07]  /*2bb0*/  VIADD R26, R26, 0x80 ;  /* 0x000000801a1a7836 */ /* 0x000fce0000000000 */
.L_x_16331:
[----:B------:R-:W-:Y:S05]  /*2bc0*/  BSYNC.RECONVERGENT B6 ;  /* 0x0000000000067941 */ /* 0x000fea0003800200 */
.L_x_16330:
        /* <DEDUP_REMOVED lines=23> */
.L_x_16370:
[----:B------:R0:W5:Y:S01]  /*2d40*/  LDG.E.U8 R16, desc[UR36][R4.64] ;  /* 0x0000002404107981 */ /* 0x000162000c1e1100 */
[----:B------:R-:W-:Y:S05]  /*2d50*/  BRA `(.L_x_16366) ;  /* 0x0000000c002c7947 */ /* 0x000fea0003800000 */
.L_x_16369:
        /* <DEDUP_REMOVED lines=8> */
.L_x_16373:
[----:B------:R0:W5:Y:S01]  /*2de0*/  LDG.E R16, desc[UR36][R4.64] ;  /* 0x0000002404107981 */ /* 0x000162000c1e1900 */
[----:B------:R-:W-:Y:S05]  /*2df0*/  BRA `(.L_x_16366) ;  /* 0x0000000c00047947 */ /* 0x000fea0003800000 */
.L_x_16372:
[----:B------:R0:W5:Y:S01]  /*2e00*/  LDG.E.S16 R16, desc[UR36][R4.64] ;  /* 0x0000002404107981 */ /* 0x000162000c1e1700 */
[----:B------:R-:W-:Y:S05]  /*2e10*/  BRA `(.L_x_16366) ;  /* 0x0000000800fc7947 */ /* 0x000fea0003800000 */
.L_x_16368:
        /* <DEDUP_REMOVED lines=9> */
.L_x_16375:
[----:B------:R-:W2:Y:S02]  /*2eb0*/  LDG.E.U16 R4, desc[UR36][R4.64] ;  /* 0x0000002404047981 */ /* 0x000ea4000c1e1500 */
[----:B--2---:R-:W-:-:S06]  /*2ec0*/  HADD2.F32 R16, -RZ, R4.H0_H0 ;  /* 0x20000004ff107230 */ /* 0x004fcc0000004100 */
[----:B------:R-:W0:Y:S01]  /*2ed0*/  F2I.FTZ.TRUNC.NTZ R16, R16 ;  /* 0x0000001000107305 */ /* 0x000e22000021f100 */
[----:B------:R-:W-:Y:S05]  /*2ee0*/  BRA `(.L_x_16366) ;  /* 0x0000000800c87947 */ /* 0x000fea0003800000 */
.L_x_16374:
        /* <DEDUP_REMOVED lines=9> */
.L_x_16377:
[----:B------:R-:W2:Y:S02]  /*2f80*/  LDG.E.U16 R4, desc[UR36][R4.64] ;  /* 0x0000002404047981 */ /* 0x000ea4000c1e1500 */
[----:B--2---:R-:W-:-:S06]  /*2f90*/  HADD2.F32 R16, -RZ, R4.H0_H0 ;  /* 0x20000004ff107230 */ /* 0x004fcc0000004100 */
[----:B------:R-:W0:Y:S01]  /*2fa0*/  F2I.FTZ.TRUNC.NTZ R16, R16 ;  /* 0x0000001000107305 */ /* 0x000e22000021f100 */
[----:B------:R-:W-:Y:S05]  /*2fb0*/  BRA `(.L_x_16366) ;  /* 0x0000000800947947 */ /* 0x000fea0003800000 */
.L_x_16376:
[----:B------:R-:W2:Y:S02]  /*2fc0*/  LDG.E.64 R16, desc[UR36][R4.64] ;  /* 0x0000002404107981 */ /* 0x000ea4000c1e1b00 */
[----:B--2---:R0:W1:Y:S01]  /*2fd0*/  F2I.F64.TRUNC R16, R16 ;  /* 0x0000001000107311 */ /* 0x004062000030d100 */
[----:B------:R-:W-:Y:S05]  /*2fe0*/  BRA `(.L_x_16366) ;  /* 0x0000000800887947 */ /* 0x000fea0003800000 */
.L_x_16367:
        /* <DEDUP_REMOVED lines=12> */
.L_x_16380:
[----:B------:R-:W2:Y:S02]  /*30b0*/  LDG.E.64 R4, desc[UR36][R4.64] ;  /* 0x0000002404047981 */ /* 0x000ea4000c1e1b00 */
[----:B--2---:R0:W1:Y:S01]  /*30c0*/  F2I.F64.TRUNC R16, R4 ;  /* 0x0000000400107311 */ /* 0x004062000030d100 */
[----:B------:R-:W-:Y:S05]  /*30d0*/  BRA `(.L_x_16366) ;  /* 0x00000008004c7947 */ /* 0x000fea0003800000 */
.L_x_16379:
        /* <DEDUP_REMOVED lines=26> */
.L_x_16382:
        /* <DEDUP_REMOVED lines=14> */
.L_x_16381:
[----:B------:R-:W2:Y:S02]  /*3360*/  LDG.E.U16 R16, desc[UR36][R4.64] ;  /* 0x0000002404107981 */ /* 0x000ea4000c1e1500 */
[----:B--2---:R-:W-:-:S06]  /*3370*/  IMAD.U32 R16, R16, 0x10000, RZ ;  /* 0x0001000010107824 */ /* 0x004fcc00078e00ff */
[----:B------:R-:W0:Y:S01]  /*3380*/  F2I.FTZ.TRUNC.NTZ R16, R16 ;  /* 0x0000001000107305 */ /* 0x000e22000021f100 */
[----:B------:R-:W-:Y:S05]  /*3390*/  BRA `(.L_x_16366) ;  /* 0x00000004009c7947 */ /* 0x000fea0003800000 */
.L_x_16378:
        /* <DEDUP_REMOVED lines=10> */
.L_x_16385:
        /* <DEDUP_REMOVED lines=21> */
.L_x_16389:
[----:B------:R-:W-:Y:S05]  /*3590*/  BSYNC.RECONVERGENT B1 ;  /* 0x0000000000017941 */ /* 0x000fea0003800200 */
.L_x_16388:
[----:B------:R-:W-:Y:S01]  /*35a0*/  IMAD.SHL.U32 R0, R0, 0x100000, RZ ;  /* 0x0010000000007824 */ /* 0x000fe200078e00ff */
[----:B------:R-:W-:-:S04]  /*35b0*/  LEA R3, R3, 0x3b800000, 0x17 ;  /* 0x3b80000003037811 */ /* 0x000fc800078eb8ff */
[----:B------:R-:W-:-:S07]  /*35c0*/  LOP3.LUT R16, R3, R0, R7, 0xfe, !PT ;  /* 0x0000000003107212 */ /* 0x000fce00078efe07 */
.L_x_16387:
[----:B------:R-:W-:Y:S05]  /*35d0*/  BSYNC.RECONVERGENT B0 ;  /* 0x0000000000007941 */ /* 0x000fea0003800200 */
.L_x_16386:
[----:B------:R-:W0:Y:S01]  /*35e0*/  F2I.FTZ.TRUNC.NTZ R16, R16 ;  /* 0x0000001000107305 */ /* 0x000e22000021f100 */
[----:B------:R-:W-:Y:S05]  /*35f0*/  BRA `(.L_x_16366) ;  /* 0x0000000400047947 */ /* 0x000fea0003800000 */
.L_x_16384:
        /* <DEDUP_REMOVED lines=21> */
.L_x_16393:
[----:B------:R-:W-:Y:S05]  /*3750*/  BSYNC.RECONVERGENT B1 ;  /* 0x0000000000017941 */ /* 0x000fea0003800200 */
.L_x_16392:
[----:B------:R-:W-:Y:S01]  /*3760*/  IMAD.SHL.U32 R0, R0, 0x200000, RZ ;  /* 0x0020000000007824 */ /* 0x000fe200078e00ff */
[----:B------:R-:W-:-:S04]  /*3770*/  LEA R3, R3, 0x37800000, 0x17 ;  /* 0x3780000003037811 */ /* 0x000fc800078eb8ff */
[----:B------:R-:W-:-:S07]  /*3780*/  LOP3.LUT R16, R3, R0, R7, 0xfe, !PT ;  /* 0x0000000003107212 */ /* 0x000fce00078efe07 */
.L_x_16391:
[----:B------:R-:W-:Y:S05]  /*3790*/  BSYNC.RECONVERGENT B0 ;  /* 0x0000000000007941 */ /* 0x000fea0003800200 */
.L_x_16390:
[----:B------:R-:W0:Y:S01]  /*37a0*/  F2I.FTZ.TRUNC.NTZ R16, R16 ;  /* 0x0000001000107305 */ /* 0x000e22000021f100 */
[----:B------:R-:W-:Y:S05]  /*37b0*/  BRA `(.L_x_16366) ;  /* 0x0000000000947947 */ /* 0x000fea0003800000 */
.L_x_16383:
        /* <DEDUP_REMOVED lines=14> */
.L_x_16397:
[----:B------:R-:W-:Y:S05]  /*38a0*/  BSYNC.RECONVERGENT B0 ;  /* 0x0000000000007941 */ /* 0x000fea0003800200 */
.L_x_16396:
[----:B------:R-:W0:Y:S01]  /*38b0*/  F2I.FTZ.TRUNC.NTZ R16, R16 ;  /* 0x0000001000107305 */ /* 0x000e22000021f100 */
[----:B------:R-:W-:Y:S05]  /*38c0*/  BRA `(.L_x_16366) ;  /* 0x0000000000507947 */ /* 0x000fea0003800000 */
.L_x_16371:
        /* <DEDUP_REMOVED lines=16> */
.L_x_16398:
[----:B------:R-:W-:Y:S05]  /*39d0*/  BRA `(.L_x_16366) ;  /* 0x00000000000c7947 */ /* 0x000fea0003800000 */
.L_x_16395:
[----:B------:R0:W5:Y:S01]  /*39e0*/  LDG.E R16, desc[UR36][R4.64] ;  /* 0x0000002404107981 */ /* 0x000162000c1e1900 */
[----:B------:R-:W-:Y:S05]  /*39f0*/  BRA `(.L_x_16366) ;  /* 0x0000000000047947 */ /* 0x000fea0003800000 */
.L_x_16394:
[----:B------:R0:W5:Y:S02]  /*3a00*/  LDG.E R16, desc[UR36][R4.64] ;  /* 0x0000002404107981 */ /* 0x000164000c1e1900 */
.L_x_16366:
[----:B------:R-:W-:Y:S05]  /*3a10*/  BSYNC.RECONVERGENT B6 ;  /* 0x0000000000067941 */ /* 0x000fea0003800200 */
.L_x_16365:
[----:B------:R-:W2:Y:S01]  /*3a20*/  LDCU UR5, c[0x0][0x388] ;  /* 0x00007100ff0577ac */ /* 0x000ea20008000800 */
[----:B0-----:R-:W0:Y:S01]  /*3a30*/  LDC.U8 R17, c[0x0][0x3ac] ;  /* 0x0000eb00ff117b82 */ /* 0x001e220000000000 */
[----:B------:R-:W-:Y:S01]  /*3a40*/  ISETP.GE.AND P1, PT, R2, R19, PT ;  /* 0x000000130200720c */ /* 0x000fe20003f26270 */
[----:B------:R-:W-:Y:S04]  /*3a50*/  BSSY.RECONVERGENT B7, `(.L_x_16399) ;  /* 0x00002c5000077945 */ /* 0x000fe80003800200 */
[----:B------:R-:W-:Y:S01]  /*3a60*/  BSSY.RELIABLE B6, `(.L_x_16400) ;  /* 0x00001dc000067945 */ /* 0x000fe20003800100 */
[----:B--2---:R-:W-:Y:S02]  /*3a70*/  UISETP.GT.AND UP0, UPT, UR5, URZ, UPT ;  /* 0x000000ff0500728c */ /* 0x004fe4000bf04270 */
[----:B------:R-:W-:-:S02]  /*3a80*/  ISETP.NE.AND P0, PT, RZ, UR5, PT ;  /* 0x00000005ff007c0c */ /* 0x000fc4000bf05270 */
[----:B------:R-:W-:-:S06]  /*3a90*/  USEL UR4, URZ, 0x1, !UP0 ;  /* 0x00000001ff047887 */ /* 0x000fcc000c000000 */
[----:B-1-345:R-:W-:Y:S02]  /*3aa0*/  SEL R4, R22, UR4, !P0 ;  /* 0x0000000416047c07 */ /* 0x03afe4000c000000 */
[----:B------:R-:W-:Y:S02]  /*3ab0*/  SEL R22, R24, UR4, !P0 ;  /* 0x0000000418167c07 */ /* 0x000fe4000c000000 */
[----:B------:R-:W-:Y:S02]  /*3ac0*/  SEL R18, R18, UR4, !P0 ;  /* 0x0000000412127c07 */ /* 0x000fe4000c000000 */
[----:B------:R-:W-:Y:S01]  /*3ad0*/  SEL R16, R16, UR4, !P0 ;  /* 0x0000000410107c07 */ /* 0x000fe2000c000000 */
        /* <DEDUP_REMOVED lines=22> */
.L_x_16405:
[----:B------:R0:W-:Y:S01]  /*3c40*/  STG.E.U8 desc[UR36][R8.64], R4 ;  /* 0x0000000408007986 */ /* 0x0001e2000c101124 */
[----:B------:R-:W-:Y:S05]  /*3c50*/  BRA `(.L_x_16407) ;  /* 0x0000000c003c7947 */ /* 0x000fea0003800000 */
.L_x_16404:
        /* <DEDUP_REMOVED lines=9> */
.L_x_16409:
[----:B------:R0:W-:Y:S01]  /*3cf0*/  STG.E desc[UR36][R8.64], R4 ;  /* 0x0000000408007986 */ /* 0x0001e2000c101924 */
[----:B------:R-:W-:Y:S05]  /*3d00*/  BRA `(.L_x_16407) ;  /* 0x0000000c00107947 */ /* 0x000fea0003800000 */
.L_x_16408:
[----:B------:R0:W-:Y:S01]  /*3d10*/  STG.E.U16 desc[UR36][R8.64], R4 ;  /* 0x0000000408007986 */ /* 0x0001e2000c101524 */
[----:B------:R-:W-:Y:S05]  /*3d20*/  BRA `(.L_x_16407) ;  /* 0x0000000c00087947 */ /* 0x000fea0003800000 */
.L_x_16403:
        /* <DEDUP_REMOVED lines=9> */
.L_x_16411:
[----:B------:R-:W-:-:S04]  /*3dc0*/  I2FP.F32.S32 R0, R4 ;  /* 0x0000000400007245 */ /* 0x000fc80000201400 */
[----:B------:R-:W-:-:S05]  /*3dd0*/  F2FP.F16.F32.PACK_AB R0, RZ, R0 ;  /* 0x00000000ff00723e */ /* 0x000fca00000000ff */
[----:B------:R0:W-:Y:S01]  /*3de0*/  STG.E.U16 desc[UR36][R8.64], R0 ;  /* 0x0000000008007986 */ /* 0x0001e2000c101524 */
[----:B------:R-:W-:Y:S05]  /*3df0*/  BRA `(.L_x_16407) ;  /* 0x0000000800d47947 */ /* 0x000fea0003800000 */
.L_x_16410:
        /* <DEDUP_REMOVED lines=10> */
.L_x_16413:
[----:B------:R-:W-:-:S04]  /*3ea0*/  I2FP.F32.S32 R4, R4 ;  /* 0x0000000400047245 */ /* 0x000fc80000201400 */
[----:B------:R-:W-:-:S04]  /*3eb0*/  F2FP.F16.F32.PACK_AB R3, RZ, R4 ;  /* 0x00000004ff03723e */ /* 0x000fc800000000ff */
[----:B------:R-:W-:-:S05]  /*3ec0*/  PRMT R3, R3, 0x5410, RZ ;  /* 0x0000541003037816 */ /* 0x000fca00000000ff */
[----:B------:R0:W-:Y:S01]  /*3ed0*/  STG.E desc[UR36][R8.64], R3 ;  /* 0x0000000308007986 */ /* 0x0001e2000c101924 */
[----:B------:R-:W-:Y:S05]  /*3ee0*/  BRA `(.L_x_16407) ;  /* 0x0000000800987947 */ /* 0x000fea0003800000 */
.L_x_16412:
[----:B------:R-:W0:Y:S02]  /*3ef0*/  I2F.F64 R4, R4 ;  /* 0x0000000400047312 */ /* 0x000e240000201c00 */
[----:B0-----:R0:W-:Y:S01]  /*3f00*/  STG.E.64 desc[UR36][R8.64], R4 ;  /* 0x0000000408007986 */ /* 0x0011e2000c101b24 */
[----:B------:R-:W-:Y:S05]  /*3f10*/  BRA `(.L_x_16407) ;  /* 0x00000008008c7947 */ /* 0x000fea0003800000 */
.L_x_16402:
        /* <DEDUP_REMOVED lines=12> */
.L_x_16416:
[----:B------:R-:W0:Y:S01]  /*3fe0*/  I2F.F64 R4, R4 ;  /* 0x0000000400047312 */ /* 0x000e220000201c00 */
[----:B------:R-:W-:-:S05]  /*3ff0*/  CS2R R6, SRZ ;  /* 0x0000000000067805 */ /* 0x000fca000001ff00 */
[----:B0-----:R3:W-:Y:S01]  /*4000*/  STG.E.128 desc[UR36][R8.64], R4 ;  /* 0x0000000408007986 */ /* 0x0017e2000c101d24 */
[----:B------:R-:W-:Y:S05]  /*4010*/  BRA `(.L_x_16407) ;  /* 0x00000008004c7947 */ /* 0x000fea0003800000 */
.L_x_16415:
        /* <DEDUP_REMOVED lines=19> */
.L_x_16420:
[----:B------:R-:W-:Y:S05]  /*4150*/  BSYNC.RECONVERGENT B0 ;  /* 0x0000000000007941 */ /* 0x000fea0003800200 */
.L_x_16419:
[----:B------:R-:W-:-:S05]  /*4160*/  LOP3.LUT R5, R0, 0x80, R5, 0xf8, !PT ;  /* 0x0000008000057812 */ /* 0x000fca00078ef805 */
[----:B------:R2:W-:Y:S01]  /*4170*/  STG.E.U8 desc[UR36][R8.64], R5 ;  /* 0x0000000508007986 */ /* 0x0005e2000c101124 */
[----:B------:R-:W-:Y:S05]  /*4180*/  BRA `(.L_x_16407) ;  /* 0x0000000400f07947 */ /* 0x000fea0003800000 */
.L_x_16418:
        /* <DEDUP_REMOVED lines=15> */
.L_x_16422:
[----:B------:R-:W-:Y:S05]  /*4280*/  BSYNC.RECONVERGENT B0 ;  /* 0x0000000000007941 */ /* 0x000fea0003800200 */
.L_x_16421:
[----:B------:R-:W-:-:S05]  /*4290*/  LOP3.LUT R5, R0, 0x80, R5, 0xf8, !PT ;  /* 0x0000008000057812 */ /* 0x000fca00078ef805 */
[----:B------:R1:W-:Y:S01]  /*42a0*/  STG.E.U8 desc[UR36][R8.64], R5 ;  /* 0x0000000508007986 */ /* 0x0003e2000c101124 */
[----:B------:R-:W-:Y:S05]  /*42b0*/  BRA `(.L_x_16407) ;  /* 0x0000000400a47947 */ /* 0x000fea0003800000 */
.L_x_16417:
[----:B------:R-:W-:-:S04]  /*42c0*/  I2FP.F32.S32 R0, R4 ;  /* 0x0000000400007245 */ /* 0x000fc80000201400 */
[----:B------:R-:W-:-:S05]  /*42d0*/  F2FP.BF16.F32.PACK_AB R0, RZ, R0 ;  /* 0x00000000ff00723e */ /* 0x000fca00000010ff */
[----:B------:R0:W-:Y:S01]  /*42e0*/  STG.E.U16 desc[UR36][R8.64], R0 ;  /* 0x0000000008007986 */ /* 0x0001e2000c101524 */
[----:B------:R-:W-:Y:S05]  /*42f0*/  BRA `(.L_x_16407) ;  /* 0x0000000400947947 */ /* 0x000fea0003800000 */
.L_x_16414:
        /* <DEDUP_REMOVED lines=10> */
.L_x_16425:
        /* <DEDUP_REMOVED lines=13> */
.L_x_16428:
[----:B------:R-:W-:-:S04]  /*4470*/  SHF.R.U32.HI R0, RZ, 0x14, R3 ;  /* 0x00000014ff007819 */ /* 0x000fc80000011603 */
[----:B------:R-:W-:-:S04]  /*4480*/  LOP3.LUT R0, R0, 0x1, RZ, 0xc0, !PT ;  /* 0x0000000100007812 */ /* 0x000fc800078ec0ff */
[----:B------:R-:W-:-:S04]  /*4490*/  IADD3 R0, PT, PT, R3, 0x487ffff, R0 ;  /* 0x0487ffff03007810 */ /* 0x000fc80007ffe000 */
[----:B------:R-:W-:-:S04]  /*44a0*/  SHF.R.U32.HI R0, RZ, 0x14, R0 ;  /* 0x00000014ff007819 */ /* 0x000fc80000011600 */
[----:B------:R-:W-:-:S07]  /*44b0*/  LOP3.LUT R0, R0, 0xff, RZ, 0xc0, !PT ;  /* 0x000000ff00007812 */ /* 0x000fce00078ec0ff */
.L_x_16429:
[----:B------:R-:W-:-:S04]  /*44c0*/  SHF.R.U32.HI R3, RZ, 0x18, R3 ;  /* 0x00000018ff037819 */ /* 0x000fc80000011603 */
[----:B------:R-:W-:-:S04]  /*44d0*/  LOP3.LUT R0, R0, 0x80, R3, 0xf8, !PT ;  /* 0x0000008000007812 */ /* 0x000fc800078ef803 */
[----:B------:R-:W-:-:S07]  /*44e0*/  PRMT R4, R0, 0x7610, R4 ;  /* 0x0000761000047816 */ /* 0x000fce0000000004 */
.L_x_16427:
[----:B------:R-:W-:Y:S05]  /*44f0*/  BSYNC.RECONVERGENT B0 ;  /* 0x0000000000007941 */ /* 0x000fea0003800200 */
.L_x_16426:
[----:B------:R0:W-:Y:S01]  /*4500*/  STG.E.U8 desc[UR36][R8.64], R4 ;  /* 0x0000000408007986 */ /* 0x0001e2000c101124 */
[----:B------:R-:W-:Y:S05]  /*4510*/  BRA `(.L_x_16407) ;  /* 0x00000004000c7947 */ /* 0x000fea0003800000 */
.L_x_16424:
        /* <DEDUP_REMOVED lines=13> */
.L_x_16432:
[----:B------:R-:W-:-:S04]  /*45f0*/  SHF.R.U32.HI R0, RZ, 0x15, R3 ;  /* 0x00000015ff007819 */ /* 0x000fc80000011603 */
[----:B------:R-:W-:-:S04]  /*4600*/  LOP3.LUT R0, R0, 0x1, RZ, 0xc0, !PT ;  /* 0x0000000100007812 */ /* 0x000fc800078ec0ff */
[----:B------:R-:W-:-:S04]  /*4610*/  IADD3 R0, PT, PT, R3, 0x88fffff, R0 ;  /* 0x088fffff03007810 */ /* 0x000fc80007ffe000 */
[----:B------:R-:W-:-:S04]  /*4620*/  SHF.R.U32.HI R0, RZ, 0x15, R0 ;  /* 0x00000015ff007819 */ /* 0x000fc80000011600 */
[----:B------:R-:W-:-:S07]  /*4630*/  LOP3.LUT R0, R0, 0xff, RZ, 0xc0, !PT ;  /* 0x000000ff00007812 */ /* 0x000fce00078ec0ff */
.L_x_16433:
[----:B------:R-:W-:-:S04]  /*4640*/  SHF.R.U32.HI R3, RZ, 0x18, R3 ;  /* 0x00000018ff037819 */ /* 0x000fc80000011603 */
[----:B------:R-:W-:-:S04]  /*4650*/  LOP3.LUT R0, R0, 0x80, R3, 0xf8, !PT ;  /* 0x0000008000007812 */ /* 0x000fc800078ef803 */
[----:B------:R-:W-:-:S07]  /*4660*/  PRMT R4, R0, 0x7610, R4 ;  /* 0x0000761000047816 */ /* 0x000fce0000000004 */
.L_x_16431:
[----:B------:R-:W-:Y:S05]  /*4670*/  BSYNC.RECONVERGENT B0 ;  /* 0x0000000000007941 */ /* 0x000fea0003800200 */
.L_x_16430:
[----:B------:R0:W-:Y:S01]  /*4680*/  STG.E.U8 desc[UR36][R8.64], R4 ;  /* 0x0000000408007986 */ /* 0x0001e2000c101124 */
[----:B------:R-:W-:Y:S05]  /*4690*/  BRA `(.L_x_16407) ;  /* 0x0000000000ac7947 */ /* 0x000fea0003800000 */
.L_x_16423:
[----:B------:R-:W-:-:S13]  /*46a0*/  ISETP.NE.AND P0, PT, R0, 0x1c, PT ;  /* 0x0000001c0000780c */ /* 0x000fda0003f05270 */
[----:B------:R-:W-:Y:S05]  /*46b0*/  @!P0 BRA `(.L_x_16434) ;  /* 0x0000000000a08947 */ /* 0x000fea0003800000 */
[----:B------:R-:W-:-:S13]  /*46c0*/  ISETP.NE.AND P0, PT, R0, 0x1d, PT ;  /* 0x0000001d0000780c */ /* 0x000fda0003f05270 */
[----:B------:R-:W-:Y:S05]  /*46d0*/  @!P0 BRA `(.L_x_16435) ;  /* 0x00000000008c8947 */ /* 0x000fea0003800000 */
[----:B------:R-:W-:-:S13]  /*46e0*/  ISETP.NE.AND P0, PT, R0, 0x2c, PT ;  /* 0x0000002c0000780c */ /* 0x000fda0003f05270 */
[----:B------:R-:W-:Y:S05]  /*46f0*/  @!P0 BRA `(.L_x_16436) ;  /* 0x0000000000448947 */ /* 0x000fea0003800000 */
.L_x_16406:
        /* <DEDUP_REMOVED lines=16> */
.L_x_16437:
[----:B------:R-:W-:Y:S05]  /*4800*/  BRA `(.L_x_16407) ;  /* 0x0000000000507947 */ /* 0x000fea0003800000 */
.L_x_16436:
        /* <DEDUP_REMOVED lines=16> */
.L_x_16435:
[----:B------:R-:W-:-:S05]  /*4910*/  SHF.R.S32.HI R5, RZ, 0x1f, R4 ;  /* 0x0000001fff057819 */ /* 0x000fca0000011404 */
[----:B------:R0:W-:Y:S01]  /*4920*/  STG.E.64 desc[UR36][R8.64], R4 ;  /* 0x0000000408007986 */ /* 0x0001e2000c101b24 */
[----:B------:R-:W-:Y:S05]  /*4930*/  BRA `(.L_x_16407) ;  /* 0x0000000000047947 */ /* 0x000fea0003800000 */
.L_x_16434:
[----:B------:R0:W-:Y:S02]  /*4940*/  STG.E desc[UR36][R8.64], R4 ;  /* 0x0000000408007986 */ /* 0x0001e4000c101924 */
.L_x_16407:
        /* <DEDUP_REMOVED lines=23> */
.L_x_16442:
[----:B------:R0:W-:Y:S01]  /*4ac0*/  STG.E.U8 desc[UR36][R8.64], R22 ;  /* 0x0000001608007986 */ /* 0x0001e2000c101124 */
[----:B------:R-:W-:Y:S05]  /*4ad0*/  BRA `(.L_x_16444) ;  /* 0x0000000c00407947 */ /* 0x000fea0003800000 */
.L_x_16441:
        /* <DEDUP_REMOVED lines=10> */
.L_x_16446:
[----:B------:R3:W-:Y:S01]  /*4b80*/  STG.E desc[UR36][R8.64], R22 ;  /* 0x0000001608007986 */ /* 0x0007e2000c101924 */
[----:B------:R-:W-:Y:S05]  /*4b90*/  BRA `(.L_x_16444) ;  /* 0x0000000c00107947 */ /* 0x000fea0003800000 */
.L_x_16445:
[----:B------:R2:W-:Y:S01]  /*4ba0*/  STG.E.U16 desc[UR36][R8.64], R22 ;  /* 0x0000001608007986 */ /* 0x0005e2000c101524 */
[----:B------:R-:W-:Y:S05]  /*4bb0*/  BRA `(.L_x_16444) ;  /* 0x0000000c00087947 */ /* 0x000fea0003800000 */
.L_x_16440:
        /* <DEDUP_REMOVED lines=9> */
.L_x_16448:
[----:B------:R-:W-:-:S04]  /*4c50*/  I2FP.F32.S32 R0, R22 ;  /* 0x0000001600007245 */ /* 0x000fc80000201400 */
[----:B------:R-:W-:-:S05]  /*4c60*/  F2FP.F16.F32.PACK_AB R0, RZ, R0 ;  /* 0x00000000ff00723e */ /* 0x000fca00000000ff */
[----:B------:R0:W-:Y:S01]  /*4c70*/  STG.E.U16 desc[UR36][R8.64], R0 ;  /* 0x0000000008007986 */ /* 0x0001e2000c101524 */
[----:B------:R-:W-:Y:S05]  /*4c80*/  BRA `(.L_x_16444) ;  /* 0x0000000800d47947 */ /* 0x000fea0003800000 */
.L_x_16447:
        /* <DEDUP_REMOVED lines=10> */
.L_x_16450:
[----:B------:R-:W-:-:S04]  /*4d30*/  I2FP.F32.S32 R22, R22 ;  /* 0x0000001600167245 */ /* 0x000fc80000201400 */
[----:B------:R-:W-:-:S04]  /*4d40*/  F2FP.F16.F32.PACK_AB R3, RZ, R22 ;  /* 0x00000016ff03723e */ /* 0x000fc800000000ff */
[----:B------:R-:W-:-:S05]  /*4d50*/  PRMT R3, R3, 0x5410, RZ ;  /* 0x0000541003037816 */ /* 0x000fca00000000ff */
[----:B------:R0:W-:Y:S01]  /*4d60*/  STG.E desc[UR36][R8.64], R3 ;  /* 0x0000000308007986 */ /* 0x0001e2000c101924 */
[----:B------:R-:W-:Y:S05]  /*4d70*/  BRA `(.L_x_16444) ;  /* 0x0000000800987947 */ /* 0x000fea0003800000 */
.L_x_16449:
[----:B------:R-:W0:Y:S02]  /*4d80*/  I2F.F64 R4, R22 ;  /* 0x0000001600047312 */ /* 0x000e240000201c00 */
[----:B0-----:R0:W-:Y:S01]  /*4d90*/  STG.E.64 desc[UR36][R8.64], R4 ;  /* 0x0000000408007986 */ /* 0x0011e2000c101b24 */
[----:B------:R-:W-:Y:S05]  /*4da0*/  BRA `(.L_x_16444) ;  /* 0x00000008008c7947 */ /* 0x000fea0003800000 */
.L_x_16439:
        /* <DEDUP_REMOVED lines=12> */
.L_x_16454:
        /* <DEDUP_REMOVED lines=17> */
.L_x_16457:
[----:B------:R-:W-:-:S04]  /*4f80*/  SHF.R.U32.HI R3, RZ, 0x18, R5 ;  /* 0x00000018ff037819 */ /* 0x000fc80000011605 */
[----:B------:R-:W-:-:S04]  /*4f90*/  LOP3.LUT R0, R0, 0x80, R3, 0xf8, !PT ;  /* 0x0000008000007812 */ /* 0x000fc800078ef803 */
[----:B------:R-:W-:-:S07]  /*4fa0*/  PRMT R4, R0, 0x7610, R4 ;  /* 0x0000761000047816 */ /* 0x000fce0000000004 */
.L_x_16456:
[----:B------:R-:W-:Y:S05]  /*4fb0*/  BSYNC.RECONVERGENT B0 ;  /* 0x0000000000007941 */ /* 0x000fea0003800200 */
.L_x_16455:
[----:B------:R0:W-:Y:S01]  /*4fc0*/  STG.E.U8 desc[UR36][R8.64], R4 ;  /* 0x0000000408007986 */ /* 0x0001e2000c101124 */
[----:B------:R-:W-:Y:S05]  /*4fd0*/  BRA `(.L_x_16444) ;  /* 0x0000000800007947 */ /* 0x000fea0003800000 */
.L_x_16453:
        /* <DEDUP_REMOVED lines=17> */
.L_x_16460:
[----:B------:R-:W-:-:S04]  /*50f0*/  SHF.R.U32.HI R3, RZ, 0x18, R5 ;  /* 0x00000018ff037819 */ /* 0x000fc80000011605 */
[----:B------:R-:W-:-:S04]  /*5100*/  LOP3.LUT R0, R0, 0x80, R3, 0xf8, !PT ;  /* 0x0000008000007812 */ /* 0x000fc800078ef803 */
[----:B------:R-:W-:-:S07]  /*5110*/  PRMT R4, R0, 0x7610, R4 ;  /* 0x0000761000047816 */ /* 0x000fce0000000004 */
.L_x_16459:
[----:B------:R-:W-:Y:S05]  /*5120*/  BSYNC.RECONVERGENT B0 ;  /* 0x0000000000007941 */ /* 0x000fea0003800200 */
.L_x_16458:
[----:B------:R0:W-:Y:S01]  /*5130*/  STG.E.U8 desc[UR36][R8.64], R4 ;  /* 0x0000000408007986 */ /* 0x0001e2000c101124 */
[----:B------:R-:W-:Y:S05]  /*5140*/  BRA `(.L_x_16444) ;  /* 0x0000000400a47947 */ /* 0x000fea0003800000 */
.L_x_16452:
        /* <DEDUP_REMOVED lines=22> */
.L_x_16462:
[--C-:B------:R-:W-:Y:S01]  /*52b0*/  SHF.R.S32.HI R5, RZ, 0x1f, R22.reuse ;  /* 0x0000001fff057819 */ /* 0x100fe20000011416 */
[----:B------:R-:W-:-:S05]  /*52c0*/  IMAD.MOV.U32 R4, RZ, RZ, R22 ;  /* 0x000000ffff047224 */ /* 0x000fca00078e0016 */
[----:B------:R0:W-:Y:S01]  /*52d0*/  STG.E.64 desc[UR36][R8.64], R4 ;  /* 0x0000000408007986 */ /* 0x0001e2000c101b24 */
[----:B------:R-:W-:Y:S05]  /*52e0*/  BRA `(.L_x_16444) ;  /* 0x00000004003c7947 */ /* 0x000fea0003800000 */
.L_x_16461:
[----:B------:R0:W-:Y:S01]  /*52f0*/  STG.E desc[UR36][R8.64], R22 ;  /* 0x0000001608007986 */ /* 0x0001e2000c101924 */
[----:B------:R-:W-:Y:S05]  /*5300*/  BRA `(.L_x_16444) ;  /* 0x0000000400347947 */ /* 0x000fea0003800000 */
.L_x_16451:
        /* <DEDUP_REMOVED lines=10> */
.L_x_16464:
[----:B------:R-:W0:Y:S01]  /*53b0*/  I2F.F64 R4, R22 ;  /* 0x0000001600047312 */ /* 0x000e220000201c00 */
[----:B------:R-:W-:-:S05]  /*53c0*/  CS2R R6, SRZ ;  /* 0x0000000000067805 */ /* 0x000fca000001ff00 */
[----:B0-----:R0:W-:Y:S01]  /*53d0*/  STG.E.128 desc[UR36][R8.64], R4 ;  /* 0x0000000408007986 */ /* 0x0011e2000c101d24 */
[----:B------:R-:W-:Y:S05]  /*53e0*/  BRA `(.L_x_16444) ;  /* 0x0000000000fc7947 */ /* 0x000fea0003800000 */
.L_x_16463:
[----:B------:R-:W-:-:S13]  /*53f0*/  ISETP.NE.AND P0, PT, R0, 0xf, PT ;  /* 0x0000000f0000780c */ /* 0x000fda0003f05270 */
[----:B------:R-:W-:Y:S05]  /*5400*/  @!P0 BRA `(.L_x_16465) ;  /* 0x0000000000e88947 */ /* 0x000fea0003800000 */
[----:B------:R-:W-:-:S13]  /*5410*/  ISETP.NE.AND P0, PT, R0, 0x17, PT ;  /* 0x000000170000780c */ /* 0x000fda0003f05270 */
[----:B------:R-:W-:Y:S05]  /*5420*/  @!P0 BRA `(.L_x_16466) ;  /* 0x0000000000908947 */ /* 0x000fea0003800000 */
[----:B------:R-:W-:-:S13]  /*5430*/  ISETP.NE.AND P0, PT, R0, 0x18, PT ;  /* 0x000000180000780c */ /* 0x000fda0003f05270 */
[----:B------:R-:W-:Y:S05]  /*5440*/  @!P0 BRA `(.L_x_16467) ;  /* 0x0000000000448947 */ /* 0x000fea0003800000 */
.L_x_16443:
        /* <DEDUP_REMOVED lines=16> */
.L_x_16468:
[----:B------:R-:W-:Y:S05]  /*5550*/  BRA `(.L_x_16444) ;  /* 0x0000000000a07947 */ /* 0x000fea0003800000 */
.L_x_16467:
        /* <DEDUP_REMOVED lines=13> */
.L_x_16470:
[----:B------:R-:W-:Y:S05]  /*5630*/  BSYNC.RECONVERGENT B0 ;  /* 0x0000000000007941 */ /* 0x000fea0003800200 */
.L_x_16469:
[----:B------:R-:W-:-:S05]  /*5640*/  LOP3.LUT R3, R0, 0x80, R3, 0xf8, !PT ;  /* 0x0000008000037812 */ /* 0x000fca00078ef803 */
[----:B------:R0:W-:Y:S01]  /*5650*/  STG.E.U8 desc[UR36][R8.64], R3 ;  /* 0x0000000308007986 */ /* 0x0001e2000c101124 */
[----:B------:R-:W-:Y:S05]  /*5660*/  BRA `(.L_x_16444) ;  /* 0x00000000005c7947 */ /* 0x000fea0003800000 */
.L_x_16466:
        /* <DEDUP_REMOVED lines=12> */
.L_x_16472:
[----:B------:R-:W-:Y:S01]  /*5730*/  IMAD.MOV.U32 R0, RZ, RZ, 0x7f ;  /* 0x0000007fff007424 */ /* 0x000fe200078e00ff */
[----:B------:R-:W-:-:S04]  /*5740*/  ISETP.GT.U32.AND P0, PT, R4, 0x7f800000, PT ;  /* 0x7f8000000400780c */ /* 0x000fc80003f04070 */
[----:B------:R-:W-:-:S09]  /*5750*/  SEL R0, R0, 0x7c, P0 ;  /* 0x0000007c00007807 */ /* 0x000fd20000000000 */
.L_x_16473:
[----:B------:R-:W-:Y:S05]  /*5760*/  BSYNC.RECONVERGENT B0 ;  /* 0x0000000000007941 */ /* 0x000fea0003800200 */
.L_x_16471:
[----:B------:R-:W-:-:S04]  /*5770*/  SHF.R.U32.HI R3, RZ, 0x18, R3 ;  /* 0x00000018ff037819 */ /* 0x000fc80000011603 */
[----:B------:R-:W-:-:S05]  /*5780*/  LOP3.LUT R3, R0, 0x80, R3, 0xf8, !PT ;  /* 0x0000008000037812 */ /* 0x000fca00078ef803 */
[----:B------:R0:W-:Y:S01]  /*5790*/  STG.E.U8 desc[UR36][R8.64], R3 ;  /* 0x0000000308007986 */ /* 0x0001e2000c101124 */
[----:B------:R-:W-:Y:S05]  /*57a0*/  BRA `(.L_x_16444) ;  /* 0x00000000000c7947 */ /* 0x000fea0003800000 */
.L_x_16465:
[----:B------:R-:W-:-:S04]  /*57b0*/  I2FP.F32.S32 R0, R22 ;  /* 0x0000001600007245 */ /* 0x000fc80000201400 */
[----:B------:R-:W-:-:S05]  /*57c0*/  F2FP.BF16.F32.PACK_AB R0, RZ, R0 ;  /* 0x00000000ff00723e */ /* 0x000fca00000010ff */
[----:B------:R0:W-:Y:S02]  /*57d0*/  STG.E.U16 desc[UR36][R8.64], R0 ;  /* 0x0000000008007986 */ /* 0x0001e4000c101524 */
.L_x_16444:
[----:B------:R-:W-:-:S07]  /*57e0*/  VIADD R2, R2, 0x80 ;  /* 0x0000008002027836 */ /* 0x000fce0000000000 */
.L_x_16401:
[----:B------:R-:W-:-:S13]  /*57f0*/  ISETP.GE.AND P0, PT, R2, R19, PT ;  /* 0x000000130200720c */ /* 0x000fda0003f06270 */
[----:B------:R-:W-:Y:S05]  /*5800*/  @P0 BREAK.RELIABLE B6 ;  /* 0x0000000000060942 */ /* 0x000fea0003800100 */
[----:B------:R-:W-:Y:S05]  /*5810*/  @P0 BRA `(.L_x_16438) ;  /* 0x0000000c00a00947 */ /* 0x000fea0003800000 */
[----:B------:R-:W-:Y:S05]  /*5820*/  BSYNC.RELIABLE B6 ;  /* 0x0000000000067941 */ /* 0x000fea0003800100 */
.L_x_16400:
        /* <DEDUP_REMOVED lines=20> */
.L_x_16477:
[----:B------:R0:W-:Y:S01]  /*5970*/  STG.E.U8 desc[UR36][R8.64], R18 ;  /* 0x0000001208007986 */ /* 0x0001e2000c101124 */
[----:B------:R-:W-:Y:S05]  /*5980*/  BRA `(.L_x_16479) ;  /* 0x0000000c00407947 */ /* 0x000fea0003800000 */
.L_x_16476:
        /* <DEDUP_REMOVED lines=10> */
.L_x_16481:
[----:B------:R0:W-:Y:S01]  /*5a30*/  STG.E desc[UR36][R8.64], R18 ;  /* 0x0000001208007986 */ /* 0x0001e2000c101924 */
[----:B------:R-:W-:Y:S05]  /*5a40*/  BRA `(.L_x_16479) ;  /* 0x0000000c00107947 */ /* 0x000fea0003800000 */
.L_x_16480:
[----:B------:R0:W-:Y:S01]  /*5a50*/  STG.E.U16 desc[UR36][R8.64], R18 ;  /* 0x0000001208007986 */ /* 0x0001e2000c101524 */
[----:B------:R-:W-:Y:S05]  /*5a60*/  BRA `(.L_x_16479) ;  /* 0x0000000c00087947 */ /* 0x000fea0003800000 */
.L_x_16475:
        /* <DEDUP_REMOVED lines=9> */
.L_x_16483:
[----:B------:R-:W-:-:S04]  /*5b00*/  I2FP.F32.S32 R0, R18 ;  /* 0x0000001200007245 */ /* 0x000fc80000201400 */
[----:B------:R-:W-:-:S05]  /*5b10*/  F2FP.F16.F32.PACK_AB R0, RZ, R0 ;  /* 0x00000000ff00723e */ /* 0x000fca00000000ff */
[----:B------:R0:W-:Y:S01]  /*5b20*/  STG.E.U16 desc[UR36][R8.64], R0 ;  /* 0x0000000008007986 */ /* 0x0001e2000c101524 */
[----:B------:R-:W-:Y:S05]  /*5b30*/  BRA `(.L_x_16479) ;  /* 0x0000000800d47947 */ /* 0x000fea0003800000 */
.L_x_16482:
        /* <DEDUP_REMOVED lines=10> */
.L_x_16485:
[----:B------:R-:W-:-:S04]  /*5be0*/  I2FP.F32.S32 R18, R18 ;  /* 0x0000001200127245 */ /* 0x000fc80000201400 */
[----:B------:R-:W-:-:S04]  /*5bf0*/  F2FP.F16.F32.PACK_AB R3, RZ, R18 ;  /* 0x00000012ff03723e */ /* 0x000fc800000000ff */
[----:B------:R-:W-:-:S05]  /*5c00*/  PRMT R3, R3, 0x5410, RZ ;  /* 0x0000541003037816 */ /* 0x000fca00000000ff */
[----:B------:R0:W-:Y:S01]  /*5c10*/  STG.E desc[UR36][R8.64], R3 ;  /* 0x0000000308007986 */ /* 0x0001e2000c101924 */
[----:B------:R-:W-:Y:S05]  /*5c20*/  BRA `(.L_x_16479) ;  /* 0x0000000800987947 */ /* 0x000fea0003800000 */
.L_x_16484:
[----:B------:R-:W0:Y:S02]  /*5c30*/  I2F.F64 R4, R18 ;  /* 0x0000001200047312 */ /* 0x000e240000201c00 */
[----:B0-----:R0:W-:Y:S01]  /*5c40*/  STG.E.64 desc[UR36][R8.64], R4 ;  /* 0x0000000408007986 */ /* 0x0011e2000c101b24 */
[----:B------:R-:W-:Y:S05]  /*5c50*/  BRA `(.L_x_16479) ;  /* 0x00000008008c7947 */ /* 0x000fea0003800000 */
.L_x_16474:
        /* <DEDUP_REMOVED lines=12> */
.L_x_16489:
        /* <DEDUP_REMOVED lines=17> */
.L_x_16492:
[----:B------:R-:W-:-:S04]  /*5e30*/  SHF.R.U32.HI R3, RZ, 0x18, R5 ;  /* 0x00000018ff037819 */ /* 0x000fc80000011605 */
[----:B------:R-:W-:-:S04]  /*5e40*/  LOP3.LUT R0, R0, 0x80, R3, 0xf8, !PT ;  /* 0x0000008000007812 */ /* 0x000fc800078ef803 */
[----:B------:R-:W-:-:S07]  /*5e50*/  PRMT R4, R0, 0x7610, R4 ;  /* 0x0000761000047816 */ /* 0x000fce0000000004 */
.L_x_16491:
[----:B------:R-:W-:Y:S05]  /*5e60*/  BSYNC.RECONVERGENT B0 ;  /* 0x0000000000007941 */ /* 0x000fea0003800200 */
.L_x_16490:
[----:B------:R0:W-:Y:S01]  /*5e70*/  STG.E.U8 desc[UR36][R8.64], R4 ;  /* 0x0000000408007986 */ /* 0x0001e2000c101124 */
[----:B------:R-:W-:Y:S05]  /*5e80*/  BRA `(.L_x_16479) ;  /* 0x0000000800007947 */ /* 0x000fea0003800000 */
.L_x_16488:
        /* <DEDUP_REMOVED lines=17> */
.L_x_16495:
[----:B------:R-:W-:-:S04]  /*5fa0*/  SHF.R.U32.HI R3, RZ, 0x18, R5 ;  /* 0x00000018ff037819 */ /* 0x000fc80000011605 */
[----:B------:R-:W-:-:S04]  /*5fb0*/  LOP3.LUT R0, R0, 0x80, R3, 0xf8, !PT ;  /* 0x0000008000007812 */ /* 0x000fc800078ef803 */
[----:B------:R-:W-:-:S07]  /*5fc0*/  PRMT R4, R0, 0x7610, R4 ;  /* 0x0000761000047816 */ /* 0x000fce0000000004 */
.L_x_16494:
[----:B------:R-:W-:Y:S05]  /*5fd0*/  BSYNC.RECONVERGENT B0 ;  /* 0x0000000000007941 */ /* 0x000fea0003800200 */
.L_x_16493:
[----:B------:R0:W-:Y:S01]  /*5fe0*/  STG.E.U8 desc[UR36][R8.64], R4 ;  /* 0x0000000408007986 */ /* 0x0001e2000c101124 */
[----:B------:R-:W-:Y:S05]  /*5ff0*/  BRA `(.L_x_16479) ;  /* 0x0000000400a47947 */ /* 0x000fea0003800000 */
.L_x_16487:
        /* <DEDUP_REMOVED lines=22> */
.L_x_16497:
[--C-:B------:R-:W-:Y:S01]  /*6160*/  SHF.R.S32.HI R5, RZ, 0x1f, R18.reuse ;  /* 0x0000001fff057819 */ /* 0x100fe20000011412 */
[----:B------:R-:W-:-:S05]  /*6170*/  IMAD.MOV.U32 R4, RZ, RZ, R18 ;  /* 0x000000ffff047224 */ /* 0x000fca00078e0012 */
[----:B------:R0:W-:Y:S01]  /*6180*/  STG.E.64 desc[UR36][R8.64], R4 ;  /* 0x0000000408007986 */ /* 0x0001e2000c101b24 */
[----:B------:R-:W-:Y:S05]  /*6190*/  BRA `(.L_x_16479) ;  /* 0x00000004003c7947 */ /* 0x000fea0003800000 */
.L_x_16496:
[----:B------:R0:W-:Y:S01]  /*61a0*/  STG.E desc[UR36][R8.64], R18 ;  /* 0x0000001208007986 */ /* 0x0001e2000c101924 */
[----:B------:R-:W-:Y:S05]  /*61b0*/  BRA `(.L_x_16479) ;  /* 0x0000000400347947 */ /* 0x000fea0003800000 */
.L_x_16486:
        /* <DEDUP_REMOVED lines=10> */
.L_x_16499:
[----:B------:R-:W0:Y:S01]  /*6260*/  I2F.F64 R4, R18 ;  /* 0x0000001200047312 */ /* 0x000e220000201c00 */
[----:B------:R-:W-:-:S05]  /*6270*/  CS2R R6, SRZ ;  /* 0x0000000000067805 */ /* 0x000fca000001ff00 */
[----:B0-----:R4:W-:Y:S01]  /*6280*/  STG.E.128 desc[UR36][R8.64], R4 ;  /* 0x0000000408007986 */ /* 0x0019e2000c101d24 */
[----:B------:R-:W-:Y:S05]  /*6290*/  BRA `(.L_x_16479) ;  /* 0x0000000000fc7947 */ /* 0x000fea0003800000 */
.L_x_16498:
[----:B------:R-:W-:-:S13]  /*62a0*/  ISETP.NE.AND P0, PT, R0, 0xf, PT ;  /* 0x0000000f0000780c */ /* 0x000fda0003f05270 */
[----:B------:R-:W-:Y:S05]  /*62b0*/  @!P0 BRA `(.L_x_16500) ;  /* 0x0000000000e88947 */ /* 0x000fea0003800000 */
[----:B------:R-:W-:-:S13]  /*62c0*/  ISETP.NE.AND P0, PT, R0, 0x17, PT ;  /* 0x000000170000780c */ /* 0x000fda0003f05270 */
[----:B------:R-:W-:Y:S05]  /*62d0*/  @!P0 BRA `(.L_x_16501) ;  /* 0x0000000000908947 */ /* 0x000fea0003800000 */
[----:B------:R-:W-:-:S13]  /*62e0*/  ISETP.NE.AND P0, PT, R0, 0x18, PT ;  /* 0x000000180000780c */ /* 0x000fda0003f05270 */
[----:B------:R-:W-:Y:S05]  /*62f0*/  @!P0 BRA `(.L_x_16502) ;  /* 0x0000000000448947 */ /* 0x000fea0003800000 */
.L_x_16478:
        /* <DEDUP_REMOVED lines=16> */
.L_x_16503:
[----:B------:R-:W-:Y:S05]  /*6400*/  BRA `(.L_x_16479) ;  /* 0x0000000000a07947 */ /* 0x000fea0003800000 */
.L_x_16502:
        /* <DEDUP_REMOVED lines=13> */
.L_x_16505:
[----:B------:R-:W-:Y:S05]  /*64e0*/  BSYNC.RECONVERGENT B0 ;  /* 0x0000000000007941 */ /* 0x000fea0003800200 */
.L_x_16504:
[----:B------:R-:W-:-:S05]  /*64f0*/  LOP3.LUT R3, R0, 0x80, R3, 0xf8, !PT ;  /* 0x0000008000037812 */ /* 0x000fca00078ef803 */
[----:B------:R2:W-:Y:S01]  /*6500*/  STG.E.U8 desc[UR36][R8.64], R3 ;  /* 0x0000000308007986 */ /* 0x0005e2000c101124 */
[----:B------:R-:W-:Y:S05]  /*6510*/  BRA `(.L_x_16479) ;  /* 0x00000000005c7947 */ /* 0x000fea0003800000 */
.L_x_16501:
        /* <DEDUP_REMOVED lines=12> */
.L_x_16507:
[----:B------:R-:W-:Y:S01]  /*65e0*/  IMAD.MOV.U32 R0, RZ, RZ, 0x7f ;  /* 0x0000007fff007424 */ /* 0x000fe200078e00ff */
[----:B------:R-:W-:-:S04]  /*65f0*/  ISETP.GT.U32.AND P0, PT, R4, 0x7f800000, PT ;  /* 0x7f8000000400780c */ /* 0x000fc80003f04070 */
[----:B------:R-:W-:-:S09]  /*6600*/  SEL R0, R0, 0x7c, P0 ;  /* 0x0000007c00007807 */ /* 0x000fd20000000000 */
.L_x_16508:
[----:B------:R-:W-:Y:S05]  /*6610*/  BSYNC.RECONVERGENT B0 ;  /* 0x0000000000007941 */ /* 0x000fea0003800200 */
.L_x_16506:
[----:B------:R-:W-:-:S04]  /*6620*/  SHF.R.U32.HI R3, RZ, 0x18, R3 ;  /* 0x00000018ff037819 */ /* 0x000fc80000011603 */
[----:B------:R-:W-:-:S05]  /*6630*/  LOP3.LUT R3, R0, 0x80, R3, 0xf8, !PT ;  /* 0x0000008000037812 */ /* 0x000fca00078ef803 */
[----:B------:R1:W-:Y:S01]  /*6640*/  STG.E.U8 desc[UR36][R8.64], R3 ;  /* 0x0000000308007986 */ /* 0x0003e2000c101124 */
[----:B------:R-:W-:Y:S05]  /*6650*/  BRA `(.L_x_16479) ;  /* 0x00000000000c7947 */ /* 0x000fea0003800000 */
.L_x_16500:
[----:B------:R-:W-:-:S04]  /*6660*/  I2FP.F32.S32 R0, R18 ;  /* 0x0000001200007245 */ /* 0x000fc80000201400 */
[----:B------:R-:W-:-:S05]  /*6670*/  F2FP.BF16.F32.PACK_AB R0, RZ, R0 ;  /* 0x00000000ff00723e */ /* 0x000fca00000010ff */
[----:B------:R0:W-:Y:S02]  /*6680*/  STG.E.U16 desc[UR36][R8.64], R0 ;  /* 0x0000000008007986 */ /* 0x0001e4000c101524 */
.L_x_16479:
[----:B------:R-:W-:-:S07]  /*6690*/  VIADD R2, R2, 0x80 ;  /* 0x0000008002027836 */ /* 0x000fce0000000000 */
.L_x_16438:
[----:B------:R-:W-:Y:S05]  /*66a0*/  BSYNC.RECONVERGENT B7 ;  /* 0x0000000000077941 */ /* 0x000fea0003800200 */
.L_x_16399:
        /* <DEDUP_REMOVED lines=21> */
.L_x_16512:
[----:B------:R-:W-:Y:S01]  /*6800*/  STG.E.U8 desc[UR36][R2.64], R16 ;  /* 0x0000001002007986 */ /* 0x000fe2000c101124 */
[----:B------:R-:W-:Y:S05]  /*6810*/  EXIT ;  /* 0x000000000000794d */ /* 0x000fea0003800000 */
.L_x_16511:
        /* <DEDUP_REMOVED lines=9> */
.L_x_16515:
[----:B------:R-:W-:Y:S01]  /*68b0*/  STG.E desc[UR36][R2.64], R16 ;  /* 0x0000001002007986 */ /* 0x000fe2000c101924 */
[----:B------:R-:W-:Y:S05]  /*68c0*/  EXIT ;  /* 0x000000000000794d */ /* 0x000fea0003800000 */
.L_x_16514:
[----:B------:R-:W-:Y:S01]  /*68d0*/  STG.E.U16 desc[UR36][R2.64], R16 ;  /* 0x0000001002007986 */ /* 0x000fe2000c101524 */
[----:B------:R-:W-:Y:S05]  /*68e0*/  EXIT ;  /* 0x000000000000794d */ /* 0x000fea0003800000 */
.L_x_16510:
        /* <DEDUP_REMOVED lines=9> */
.L_x_16517:
[----:B------:R-:W-:-:S04]  /*6980*/  I2FP.F32.S32 R0, R16 ;  /* 0x0000001000007245 */ /* 0x000fc80000201400 */
[----:B------:R-:W-:-:S05]  /*6990*/  F2FP.F16.F32.PACK_AB R0, RZ, R0 ;  /* 0x00000000ff00723e */ /* 0x000fca00000000ff */
[----:B------:R-:W-:Y:S01]  /*69a0*/  STG.E.U16 desc[UR36][R2.64], R0 ;  /* 0x0000000002007986 */ /* 0x000fe2000c101524 */
[----:B------:R-:W-:Y:S05]  /*69b0*/  EXIT ;  /* 0x000000000000794d */ /* 0x000fea0003800000 */
.L_x_16516:
        /* <DEDUP_REMOVED lines=10> */
.L_x_16519:
[----:B------:R-:W-:-:S04]  /*6a60*/  I2FP.F32.S32 R16, R16 ;  /* 0x0000001000107245 */ /* 0x000fc80000201400 */
[----:B------:R-:W-:-:S04]  /*6a70*/  F2FP.F16.F32.PACK_AB R5, RZ, R16 ;  /* 0x00000010ff05723e */ /* 0x000fc800000000ff */
[----:B------:R-:W-:-:S05]  /*6a80*/  PRMT R5, R5, 0x5410, RZ ;  /* 0x0000541005057816 */ /* 0x000fca00000000ff */
[----:B------:R-:W-:Y:S01]  /*6a90*/  STG.E desc[UR36][R2.64], R5 ;  /* 0x0000000502007986 */ /* 0x000fe2000c101924 */
[----:B------:R-:W-:Y:S05]  /*6aa0*/  EXIT ;  /* 0x000000000000794d */ /* 0x000fea0003800000 */
.L_x_16518:
[----:B------:R-:W0:Y:S02]  /*6ab0*/  I2F.F64 R16, R16 ;  /* 0x0000001000107312 */ /* 0x000e240000201c00 */
[----:B0-----:R-:W-:Y:S01]  /*6ac0*/  STG.E.64 desc[UR36][R2.64], R16 ;  /* 0x0000001002007986 */ /* 0x001fe2000c101b24 */
[----:B------:R-:W-:Y:S05]  /*6ad0*/  EXIT ;  /* 0x000000000000794d */ /* 0x000fea0003800000 */
.L_x_16509:
        /* <DEDUP_REMOVED lines=12> */
.L_x_16523:
        /* <DEDUP_REMOVED lines=18> */
.L_x_16526:
[----:B------:R-:W-:-:S04]  /*6cc0*/  SHF.R.U32.HI R5, RZ, 0x18, R5 ;  /* 0x00000018ff057819 */ /* 0x000fc80000011605 */
[----:B------:R-:W-:-:S07]  /*6cd0*/  LOP3.LUT R0, R0, 0x80, R5, 0xf8, !PT ;  /* 0x0000008000007812 */ /* 0x000fce00078ef805 */
.L_x_16525:
[----:B------:R-:W-:Y:S05]  /*6ce0*/  BSYNC.RECONVERGENT B0 ;  /* 0x0000000000007941 */ /* 0x000fea0003800200 */
.L_x_16524:
[----:B------:R-:W-:Y:S01]  /*6cf0*/  STG.E.U8 desc[UR36][R2.64], R0 ;  /* 0x0000000002007986 */ /* 0x000fe2000c101124 */
[----:B------:R-:W-:Y:S05]  /*6d00*/  EXIT ;  /* 0x000000000000794d */ /* 0x000fea0003800000 */
.L_x_16522:
        /* <DEDUP_REMOVED lines=18> */
.L_x_16529:
[----:B------:R-:W-:-:S04]  /*6e30*/  SHF.R.U32.HI R5, RZ, 0x18, R5 ;  /* 0x00000018ff057819 */ /* 0x000fc80000011605 */
[----:B------:R-:W-:-:S07]  /*6e40*/  LOP3.LUT R0, R0, 0x80, R5, 0xf8, !PT ;  /* 0x0000008000007812 */ /* 0x000fce00078ef805 */
.L_x_16528:
[----:B------:R-:W-:Y:S05]  /*6e50*/  BSYNC.RECONVERGENT B0 ;  /* 0x0000000000007941 */ /* 0x000fea0003800200 */
.L_x_16527:
[----:B------:R-:W-:Y:S01]  /*6e60*/  STG.E.U8 desc[UR36][R2.64], R0 ;  /* 0x0000000002007986 */ /* 0x000fe2000c101124 */
[----:B------:R-:W-:Y:S05]  /*6e70*/  EXIT ;  /* 0x000000000000794d */ /* 0x000fea0003800000 */
.L_x_16521:
        /* <DEDUP_REMOVED lines=22> */
.L_x_16531:
[----:B------:R-:W-:-:S05]  /*6fe0*/  SHF.R.S32.HI R17, RZ, 0x1f, R16 ;  /* 0x0000001fff117819 */ /* 0x000fca0000011410 */
[----:B------:R-:W-:Y:S01]  /*6ff0*/  STG.E.64 desc[UR36][R2.64], R16 ;  /* 0x0000001002007986 */ /* 0x000fe2000c101b24 */
[----:B------:R-:W-:Y:S05]  /*7000*/  EXIT ;  /* 0x000000000000794d */ /* 0x000fea0003800000 */
.L_x_16530:
[----:B------:R-:W-:Y:S01]  /*7010*/  STG.E desc[UR36][R2.64], R16 ;  /* 0x0000001002007986 */ /* 0x000fe2000c101924 */
[----:B------:R-:W-:Y:S05]  /*7020*/  EXIT ;  /* 0x000000000000794d */ /* 0x000fea0003800000 */
.L_x_16520:
        /* <DEDUP_REMOVED lines=10> */
.L_x_16533:
[----:B------:R-:W0:Y:S01]  /*70d0*/  I2F.F64 R16, R16 ;  /* 0x0000001000107312 */ /* 0x000e220000201c00 */
[----:B------:R-:W-:-:S05]  /*70e0*/  CS2R R18, SRZ ;  /* 0x0000000000127805 */ /* 0x000fca000001ff00 */
[----:B0-----:R-:W-:Y:S01]  /*70f0*/  STG.E.128 desc[UR36][R2.64], R16 ;  /* 0x0000001002007986 */ /* 0x001fe2000c101d24 */
[----:B------:R-:W-:Y:S05]  /*7100*/  EXIT ;  /* 0x000000000000794d */ /* 0x000fea0003800000 */
.L_x_16532:
[----:B------:R-:W-:-:S13]  /*7110*/  ISETP.NE.AND P0, PT, R0, 0xf, PT ;  /* 0x0000000f0000780c */ /* 0x000fda0003f05270 */
[----:B------:R-:W-:Y:S05]  /*7120*/  @!P0 BRA `(.L_x_16534) ;  /* 0x0000000000e88947 */ /* 0x000fea0003800000 */
[----:B------:R-:W-:-:S13]  /*7130*/  ISETP.NE.AND P0, PT, R0, 0x17, PT ;  /* 0x000000170000780c */ /* 0x000fda0003f05270 */
[----:B------:R-:W-:Y:S05]  /*7140*/  @!P0 BRA `(.L_x_16535) ;  /* 0x0000000000908947 */ /* 0x000fea0003800000 */
[----:B------:R-:W-:-:S13]  /*7150*/  ISETP.NE.AND P0, PT, R0, 0x18, PT ;  /* 0x000000180000780c */ /* 0x000fda0003f05270 */
[----:B------:R-:W-:Y:S05]  /*7160*/  @!P0 BRA `(.L_x_16536) ;  /* 0x0000000000448947 */ /* 0x000fea0003800000 */
.L_x_16513:
        /* <DEDUP_REMOVED lines=16> */
.L_x_16537:
[----:B------:R-:W-:Y:S05]  /*7270*/  EXIT ;  /* 0x000000000000794d */ /* 0x000fea0003800000 */
.L_x_16536:
        /* <DEDUP_REMOVED lines=13> */
.L_x_16539:
[----:B------:R-:W-:Y:S05]  /*7350*/  BSYNC.RECONVERGENT B0 ;  /* 0x0000000000007941 */ /* 0x000fea0003800200 */
.L_x_16538:
[----:B------:R-:W-:-:S05]  /*7360*/  LOP3.LUT R5, R0, 0x80, R5, 0xf8, !PT ;  /* 0x0000008000057812 */ /* 0x000fca00078ef805 */
[----:B------:R-:W-:Y:S01]  /*7370*/  STG.E.U8 desc[UR36][R2.64], R5 ;  /* 0x0000000502007986 */ /* 0x000fe2000c101124 */
[----:B------:R-:W-:Y:S05]  /*7380*/  EXIT ;  /* 0x000000000000794d */ /* 0x000fea0003800000 */
.L_x_16535:
        /* <DEDUP_REMOVED lines=12> */
.L_x_16541:
[----:B------:R-:W-:Y:S01]  /*7450*/  IMAD.MOV.U32 R0, RZ, RZ, 0x7f ;  /* 0x0000007fff007424 */ /* 0x000fe200078e00ff */
[----:B------:R-:W-:-:S04]  /*7460*/  ISETP.GT.U32.AND P0, PT, R4, 0x7f800000, PT ;  /* 0x7f8000000400780c */ /* 0x000fc80003f04070 */
[----:B------:R-:W-:-:S09]  /*7470*/  SEL R0, R0, 0x7c, P0 ;  /* 0x0000007c00007807 */ /* 0x000fd20000000000 */
.L_x_16542:
[----:B------:R-:W-:Y:S05]  /*7480*/  BSYNC.RECONVERGENT B0 ;  /* 0x0000000000007941 */ /* 0x000fea0003800200 */
.L_x_16540:
[----:B------:R-:W-:-:S04]  /*7490*/  SHF.R.U32.HI R5, RZ, 0x18, R5 ;  /* 0x00000018ff057819 */ /* 0x000fc80000011605 */
[----:B------:R-:W-:-:S05]  /*74a0*/  LOP3.LUT R5, R0, 0x80, R5, 0xf8, !PT ;  /* 0x0000008000057812 */ /* 0x000fca00078ef805 */
[----:B------:R-:W-:Y:S01]  /*74b0*/  STG.E.U8 desc[UR36][R2.64], R5 ;  /* 0x0000000502007986 */ /* 0x000fe2000c101124 */
[----:B------:R-:W-:Y:S05]  /*74c0*/  EXIT ;  /* 0x000000000000794d */ /* 0x000fea0003800000 */
.L_x_16534:
[----:B------:R-:W-:-:S04]  /*74d0*/  I2FP.F32.S32 R0, R16 ;  /* 0x0000001000007245 */ /* 0x000fc80000201400 */
[----:B------:R-:W-:-:S05]  /*74e0*/  F2FP.BF16.F32.PACK_AB R0, RZ, R0 ;  /* 0x00000000ff00723e */ /* 0x000fca00000010ff */
[----:B------:R-:W-:Y:S01]  /*74f0*/  STG.E.U16 desc[UR36][R2.64], R0 ;  /* 0x0000000002007986 */ /* 0x000fe2000c101524 */
[----:B------:R-:W-:Y:S05]  /*7500*/  EXIT ;  /* 0x000000000000794d */ /* 0x000fea0003800000 */
.L_x_16543:
        /* <DEDUP_REMOVED lines=15> */
.L_x_32471:


//--------------------- .text._ZN2at6native18elementwise_kernelILi128ELi2EZNS0_22gpu_kernel_impl_nocastINS0_13AUnaryFunctorIiiiZZZNS0_21heaviside_kernel_cudaERNS_18TensorIteratorBaseEENKUlvE_clEvENKUlvE1_clEvEUliiE_EEEEvS5_RKT_EUliE_EEviT1_ --------------------------
	.section	.text._ZN2at6native18elementwise_kernelILi128ELi2EZNS0_22gpu_kernel_impl_nocastINS0_13AUnaryFunctorIiiiZZZNS0_21heaviside_kernel_cudaERNS_18TensorIteratorBaseEENKUlvE_clEvENKUlvE1_clEvEUliiE_EEEEvS5_RKT_EUliE_EEviT1_,"ax",@progbits
	.align	128
        .global         _ZN2at6native18elementwise_kernelILi128ELi2EZNS0_22gpu_kernel_impl_nocastINS0_13AUnaryFunctorIiiiZZZNS0_21heaviside_kernel_cudaERNS_18TensorIteratorBaseEENKUlvE_clEvENKUlvE1_clEvEUliiE_EEEEvS5_RKT_EUliE_EEviT1_
        .type           _ZN2at6native18elementwise_kernelILi128ELi2EZNS0_22gpu_kernel_impl_nocastINS0_13AUnaryFunctorIiiiZZZNS0_21heaviside_kernel_cudaERNS_18TensorIteratorBaseEENKUlvE_clEvENKUlvE1_clEvEUliiE_EEEEvS5_RKT_EUliE_EEviT1_,@function
        .size           _ZN2at6native18elementwise_kernelILi128ELi2EZNS0_22gpu_kernel_impl_nocastINS0_13AUnaryFunctorIiiiZZZNS0_21heaviside_kernel_cudaERNS_18TensorIteratorBaseEENKUlvE_clEvENKUlvE1_clEvEUliiE_EEEEvS5_RKT_EUliE_EEviT1_,(.L_x_32472 - _ZN2at6native18elementwise_kernelILi128ELi2EZNS0_22gpu_kernel_impl_nocastINS0_13AUnaryFunctorIiiiZZZNS0_21heaviside_kernel_cudaERNS_18TensorIteratorBaseEENKUlvE_clEvENKUlvE1_clEvEUliiE_EEEEvS5_RKT_EUliE_EEviT1_)
        .other          _ZN2at6native18elementwise_kernelILi128ELi2EZNS0_22gpu_kernel_impl_nocastINS0_13AUnaryFunctorIiiiZZZNS0_21heaviside_kernel_cudaERNS_18TensorIteratorBaseEENKUlvE_clEvENKUlvE1_clEvEUliiE_EEEEvS5_RKT_EUliE_EEviT1_,@"STO_CUDA_ENTRY STV_DEFAULT"
_ZN2at6native18elementwise_kernelILi128ELi2EZNS0_22gpu_kernel_impl_nocastINS0_13AUnaryFunctorIiiiZZZNS0_21heaviside_kernel_cudaERNS_18TensorIteratorBaseEENKUlvE_clEvENKUlvE1_clEvEUliiE_EEEEvS5_RKT_EUliE_EEviT1_:
.text._ZN2at6native18elementwise_kernelILi128ELi2EZNS0_22gpu_kernel_impl_nocastINS0_13AUnaryFunctorIiiiZZZNS0_21heaviside_kernel_cudaERNS_18TensorIteratorBaseEENKUlvE_clEvENKUlvE1_clEvEUliiE_EEEEvS5_RKT_EUliE_EEviT1_:
[----:B------:R-:W-:Y:S08]  /*0000*/  LDC R1, c[0x0][0x37c] ;  /* 0x0000df00ff017b82 */ /* 0x000ff00000000800 */
[----:B------:R-:W0:Y:S01]  /*0010*/  LDC R4, c[0x0][0x388] ;  /* 0x0000e200ff047b82 */ /* 0x000e220000000800 */
[----:B------:R-:W1:Y:S01]  /*0020*/  S2R R3, SR_TID.X ;  /* 0x0000000000037919 */ /* 0x000e620000002100 */
[----:B------:R-:W2:Y:S01]  /*0030*/  LDCU UR5, c[0x0][0x594] ;  /* 0x0000b280ff0577ac */ /* 0x000ea20008000800 */
[----:B------:R-:W3:Y:S05]  /*0040*/  LDCU.64 UR6, c[0x0][0x358] ;  /* 0x00006b00ff0677ac */ /* 0x000eea0008000a00 */
[----:B------:R-:W4:Y:S01]  /*0050*/  S2UR UR4, SR_CTAID.X ;  /* 0x00000000000479c3 */ /* 0x000f220000002500 */
[----:B--2---:R-:W-:-:S02]  /*0060*/  ISETP.LT.AND P0, PT, RZ, UR5, PT ;  /* 0x00000005ff007c0c */ /* 0x004fc4000bf01270 */
[----:B0-----:R-:W-:Y:S02]  /*0070*/  ISETP.NE.AND P1, PT, R4, RZ, PT ;  /* 0x000000ff0400720c */ /* 0x001fe40003f25270 */
[----:B------:R-:W-:Y:S01]  /*0080*/  SEL R0, RZ, 0x1, !P0 ;  /* 0x00000001ff007807 */ /* 0x000fe20004000000 */
[----:B----4-:R-:W-:-:S06]  /*0090*/  USHF.L.U32 UR4, UR4, 0x8, URZ ;  /* 0x0000000804047899 */ /* 0x010fcc00080006ff */
[----:B-1----:R-:W-:-:S04]  /*00a0*/  LOP3.LUT R3, R3, UR4, RZ, 0xfc, !PT ;  /* 0x0000000403037c12 */ /* 0x002fc8000f8efcff */
        /* <DEDUP_REMOVED lines=8> */
[----:B------:R-:W-:Y:S02]  /*0130*/  ISETP.NE.AND P0, PT, RZ, UR5, PT ;  /* 0x00000005ff007c0c */ /* 0x000fe4000bf05270 */
[----:B------:R-:W-:-:S02]  /*0140*/  IADD3 R3, PT, PT, R3, 0x80, RZ ;  /* 0x0000008003037810 */ /* 0x000fc40007ffe0ff */
[----:B--2---:R-:W-:-:S05]  /*0150*/  SEL R9, R5, R0, !P0 ;  /* 0x0000000005097207 */ /* 0x004fca0004000000 */
[----:B0-----:R0:W-:Y:S04]  /*0160*/  STG.E desc[UR6][R6.64], R9 ;  /* 0x0000000906007986 */ /* 0x0011e8000c101906 */
.L_x_16546:
[----:B------:R-:W-:Y:S05]  /*0170*/  BSYNC.RECONVERGENT B0 ;  /* 0x0000000000007941 */ /* 0x000fea0003800200 */
.L_x_16545:
[----:B------:R-:W-:-:S13]  /*0180*/  ISETP.GE.AND P0, PT, R3, UR4, PT ;  /* 0x0000000403007c0c */ /* 0x000fda000bf06270 */
[----:B------:R-:W-:Y:S05]  /*0190*/  @P0 EXIT ;  /* 0x000000000000094d */ /* 0x000fea0003800000 */
[----:B------:R-:W1:Y:S02]  /*01a0*/  LDC.64 R2, c[0x0][0x588] ;  /* 0x00016200ff027b82 */ /* 0x000e640000000a00 */
[----:B-1----:R-:W0:Y:S06]  /*01b0*/  LDG.E R3, desc[UR6][R2.64] ;  /* 0x0000000602037981 */ /* 0x002e2c000c1e1900 */
[----:B------:R-:W1:Y:S01]  /*01c0*/  LDC.64 R4, c[0x0][0x580] ;  /* 0x00016000ff047b82 */ /* 0x000e620000000a00 */
[----:B------:R-:W-:-:S04]  /*01d0*/  ISETP.NE.AND P0, PT, RZ, UR5, PT ;  /* 0x00000005ff007c0c */ /* 0x000fc8000bf05270 */
[----:B0-----:R-:W-:-:S05]  /*01e0*/  SEL R7, R3, R0, !P0 ;  /* 0x0000000003077207 */ /* 0x001fca0004000000 */
[----:B-1----:R-:W-:Y:S01]  /*01f0*/  STG.E desc[UR6][R4.64], R7 ;  /* 0x0000000704007986 */ /* 0x002fe2000c101906 */
[----:B------:R-:W-:Y:S05]  /*0200*/  EXIT ;  /* 0x000000000000794d */ /* 0x000fea0003800000 */
.L_x_16544:
        /* <DEDUP_REMOVED lines=305> */
.L_x_16549:
[----:B------:R-:W0:Y:S02]  /*1520*/  LDCU.128 UR8, c[0x0][0x580] ;  /* 0x0000b000ff0877ac */ /* 0x000e240008000c00 */
[----:B0-----:R-:W-:-:S04]  /*1530*/  IADD3 R6, P0, PT, R6, UR10, RZ ;  /* 0x0000000a06067c10 */ /* 0x001fc8000ff1e0ff */
[----:B------:R-:W-:-:S06]  /*1540*/  IADD3.X R7, PT, PT, RZ, UR11, RZ, P0, !PT ;  /* 0x0000000bff077c10 */ /* 0x000fcc00087fe4ff */
[----:B------:R-:W2:Y:S01]  /*1550*/  LDG.E R7, desc[UR6][R6.64] ;  /* 0x0000000606077981 */ /* 0x000ea2000c1e1900 */
[----:B------:R-:W-:Y:S02]  /*1560*/  IADD3 R8, P0, PT, R5, UR8, RZ ;  /* 0x0000000805087c10 */ /* 0x000fe4000ff1e0ff */
[----:B------:R-:W-:Y:S02]  /*1570*/  ISETP.NE.AND P1, PT, RZ, UR5, PT ;  /* 0x00000005ff007c0c */ /* 0x000fe4000bf25270 */
[----:B------:R-:W-:Y:S01]  /*1580*/  IADD3 R3, PT, PT, R3, 0x80, RZ ;  /* 0x0000008003037810 */ /* 0x000fe20007ffe0ff */
[----:B------:R-:W-:Y:S01]  /*1590*/  IMAD.X R9, RZ, RZ, UR9, P0 ;  /* 0x00000009ff097e24 */ /* 0x000fe200080e06ff */
[----:B--2---:R-:W-:-:S05]  /*15a0*/  SEL R5, R7, R0, !P1 ;  /* 0x0000000007057207 */ /* 0x004fca0004800000 */
[----:B------:R0:W-:Y:S04]  /*15b0*/  STG.E desc[UR6][R8.64], R5 ;  /* 0x0000000508007986 */ /* 0x0001e8000c101906 */
.L_x_16548:
[----:B------:R-:W-:Y:S05]  /*15c0*/  BSYNC.RECONVERGENT B0 ;  /* 0x0000000000007941 */ /* 0x000fea0003800200 */
.L_x_16547:
[----:B------:R-:W-:-:S13]  /*15d0*/  ISETP.GE.AND P0, PT, R3, UR4, PT ;  /* 0x0000000403007c0c */ /* 0x000fda000bf06270 */
[----:B------:R-:W-:Y:S05]  /*15e0*/  @P0 EXIT ;  /* 0x000000000000094d */ /* 0x000fea0003800000 */
[----:B------:R-:W1:Y:S01]  /*15f0*/  LDCU.64 UR8, c[0x0][0x390] ;  /* 0x00007200ff0877ac */ /* 0x000e620008000a00 */
[----:B------:R-:W-:Y:S01]  /*1600*/  HFMA2 R6, -RZ, RZ, 0, 0 ;  /* 0x00000000ff067431 */ /* 0x000fe200000001ff */
        /* <DEDUP_REMOVED lines=296> */
.L_x_16550:
[----:B------:R-:W0:Y:S01]  /*2890*/  LDCU.128 UR8, c[0x0][0x580] ;  /* 0x0000b000ff0877ac */ /* 0x000e220008000c00 */
[----:B------:R-:W-:Y:S02]  /*28a0*/  ISETP.NE.AND P1, PT, RZ, UR5, PT ;  /* 0x00000005ff007c0c */ /* 0x000fe4000bf25270 */
[----:B0-----:R-:W-:-:S04]  /*28b0*/  IADD3 R4, P0, PT, R4, UR10, RZ ;  /* 0x0000000a04047c10 */ /* 0x001fc8000ff1e0ff */
[----:B------:R-:W-:-:S07]  /*28c0*/  IADD3.X R5, PT, PT, RZ, UR11, RZ, P0, !PT ;  /* 0x0000000bff057c10 */ /* 0x000fce00087fe4ff */
[----:B------:R-:W2:Y:S01]  /*28d0*/  @!P1 LDG.E R0, desc[UR6][R4.64] ;  /* 0x0000000604009981 */ /* 0x000ea2000c1e1900 */
[----:B------:R-:W-:-:S04]  /*28e0*/  IADD3 R2, P0, PT, R3, UR8, RZ ;  /* 0x0000000803027c10 */ /* 0x000fc8000ff1e0ff */
[----:B------:R-:W-:-:S05]  /*28f0*/  IADD3.X R3, PT, PT, RZ, UR9, RZ, P0, !PT ;  /* 0x00000009ff037c10 */ /* 0x000fca00087fe4ff */
[----:B--2---:R-:W-:Y:S01]  /*2900*/  STG.E desc[UR6][R2.64], R0 ;  /* 0x0000000002007986 */ /* 0x004fe2000c101906 */
[----:B------:R-:W-:Y:S05]  /*2910*/  EXIT ;  /* 0x000000000000794d */ /* 0x000fea0003800000 */
.L_x_16551:
        /* <DEDUP_REMOVED lines=14> */
.L_x_32472:


//--------------------- .text._ZN2at6native27unrolled_elementwise_kernelINS0_13AUnaryFunctorIiiiZZZNS0_21heaviside_kernel_cudaERNS_18TensorIteratorBaseEENKUlvE_clEvENKUlvE1_clEvEUliiE_EESt5arrayIPcLm2EELi4E23TrivialOffsetCalculatorILi1EjESD_NS0_6memory15LoadWithoutCastENSE_16StoreWithoutCastEEEviT_T0_T2_T3_T4_T5_ --------------------------
	.section	.text._ZN2at6native27unrolled_elementwise_kernelINS0_13AUnaryFunctorIiiiZZZNS0_21heaviside_kernel_cudaERNS_18TensorIteratorBaseEENKUlvE_clEvENKUlvE1_clEvEUliiE_EESt5arrayIPcLm2EELi4E23TrivialOffsetCalculatorILi1EjESD_NS0_6memory15LoadWithoutCastENSE_16StoreWithoutCastEEEviT_T0_T2_T3_T4_T5_,"ax",@progbits
	.align	128
        .global         _ZN2at6native27unrolled_elementwise_kernelINS0_13AUnaryFunctorIiiiZZZNS0_21heaviside_kernel_cudaERNS_18TensorIteratorBaseEENKUlvE_clEvENKUlvE1_clEvEUliiE_EESt5arrayIPcLm2EELi4E23TrivialOffsetCalculatorILi1EjESD_NS0_6memory15LoadWithoutCastENSE_16StoreWithoutCastEEEviT_T0_T2_T3_T4_T5_
        .type           _ZN2at6native27unrolled_elementwise_kernelINS0_13AUnaryFunctorIiiiZZZNS0_21heaviside_kernel_cudaERNS_18TensorIteratorBaseEENKUlvE_clEvENKUlvE1_clEvEUliiE_EESt5arrayIPcLm2EELi4E23TrivialOffsetCalculatorILi1EjESD_NS0_6memory15LoadWithoutCastENSE_16StoreWithoutCastEEEviT_T0_T2_T3_T4_T5_,@function
        .size           _ZN2at6native27unrolled_elementwise_kernelINS0_13AUnaryFunctorIiiiZZZNS0_21heaviside_kernel_cudaERNS_18TensorIteratorBaseEENKUlvE_clEvENKUlvE1_clEvEUliiE_EESt5arrayIPcLm2EELi4E23TrivialOffsetCalculatorILi1EjESD_NS0_6memory15LoadWithoutCastENSE_16StoreWithoutCastEEEviT_T0_T2_T3_T4_T5_,(.L_x_32473 - _ZN2at6native27unrolled_elementwise_kernelINS0_13AUnaryFunctorIiiiZZZNS0_21heaviside_kernel_cudaERNS_18TensorIteratorBaseEENKUlvE_clEvENKUlvE1_clEvEUliiE_EESt5arrayIPcLm2EELi4E23TrivialOffsetCalculatorILi1EjESD_NS0_6memory15LoadWithoutCastENSE_16StoreWithoutCastEEEviT_T0_T2_T3_T4_T5_)
        .other          _ZN2at6native27unrolled_elementwise_kernelINS0_13AUnaryFunctorIiiiZZZNS0_21heaviside_kernel_cudaERNS_18TensorIteratorBaseEENKUlvE_clEvENKUlvE1_clEvEUliiE_EESt5arrayIPcLm2EELi4E23TrivialOffsetCalculatorILi1EjESD_NS0_6memory15LoadWithoutCastENSE_16StoreWithoutCastEEEviT_T0_T2_T3_T4_T5_,@"STO_CUDA_ENTRY STV_DEFAULT"
_ZN2at6native27unrolled_elementwise_kernelINS0_13AUnaryFunctorIiiiZZZNS0_21heaviside_kernel_cudaERNS_18TensorIteratorBaseEENKUlvE_clEvENKUlvE1_clEvEUliiE_EESt5arrayIPcLm2EELi4E23TrivialOffsetCalculatorILi1EjESD_NS0_6memory15LoadWithoutCastENSE_16StoreWithoutCastEEEviT_T0_T2_T3_T4_T5_:
.text._ZN2at6native27unrolled_elementwise_kernelINS0_13AUnaryFunctorIiiiZZZNS0_21heaviside_kernel_cudaERNS_18TensorIteratorBaseEENKUlvE_clEvENKUlvE1_clEvEUliiE_EESt5arrayIPcLm2EELi4E23TrivialOffsetCalculatorILi1EjESD_NS0_6memory15LoadWithoutCastENSE_16StoreWithoutCastEEEviT_T0_T2_T3_T4_T5_:
        /* <DEDUP_REMOVED lines=11> */
[----:B------:R-:W-:-:S03]  /*00b0*/  @!P0 IMAD R15, R0, 0x200, R3 ;  /* 0x00000200000f8824 */ /* 0x000fc600078e0203 */
[----:B------:R-:W-:-:S13]  /*00c0*/  ISETP.GE.AND P1, PT, R13, R2, PT ;  /* 0x000000020d00720c */ /* 0x000fda0003f26270 */
[----:B------:R-:W-:Y:S01]  /*00d0*/  @!P1 LEA R17, R0, R13, 0x9 ;  /* 0x0000000d00119211 */ /* 0x000fe200078e48ff */
[----:B------:R-:W-:Y:S01]  /*00e0*/  @!P1 VIADD R13, R13, 0x80 ;  /* 0x000000800d0d9836 */ /* 0x000fe20000000000 */
[----:B------:R-:W2:Y:S04]  /*00f0*/  @!P1 LDC.64 R8, c[0x0][0x398] ;  /* 0x0000e600ff089b82 */ /* 0x000ea80000000a00 */
[----:B------:R-:W-:Y:S01]  /*0100*/  ISETP.GE.AND P3, PT, R13, R2, PT ;  /* 0x000000020d00720c */ /* 0x000fe20003f66270 */
[----:B0-----:R-:W-:Y:S01]  /*0110*/  @!P0 IMAD.WIDE.U32 R4, R15, 0x4, R4 ;  /* 0x000000040f048825 */ /* 0x001fe200078e0004 */
[----:B------:R-:W-:-:S11]  /*0120*/  CS2R R14, SRZ ;  /* 0x00000000000e7805 */ /* 0x000fd6000001ff00 */
[----:B------:R-:W-:Y:S01]  /*0130*/  @!P3 IMAD R19, R0, 0x200, R13 ;  /* 0x000002000013b824 */ /* 0x000fe200078e020d */
[----:B------:R-:W-:Y:S01]  /*0140*/  @!P3 IADD3 R13, PT, PT, R13, 0x80, RZ ;  /* 0x000000800d0db810 */ /* 0x000fe20007ffe0ff */
[----:B------:R-:W0:Y:S03]  /*0150*/  @!P3 LDC.64 R10, c[0x0][0x398] ;  /* 0x0000e600ff0abb82 */ /* 0x000e260000000a00 */
        /* <DEDUP_REMOVED lines=12> */
[----:B---3--:R-:W-:-:S02]  /*0220*/  UISETP.GT.AND UP0, UPT, UR5, URZ, UPT ;  /* 0x000000ff0500728c */ /* 0x008fc4000bf04270 */
[----:B------:R-:W-:Y:S02]  /*0230*/  ISETP.NE.AND P0, PT, RZ, UR5, PT ;  /* 0x00000005ff007c0c */ /* 0x000fe4000bf05270 */
[----:B------:R-:W-:Y:S01]  /*0240*/  USEL UR4, URZ, 0x1, !UP0 ;  /* 0x00000001ff047887 */ /* 0x000fe2000c000000 */
[----:B------:R-:W-:Y:S04]  /*0250*/  BSSY.RECONVERGENT B0, `(.L_x_16552) ;  /* 0x000001b000007945 */ /* 0x000fe80003800200 */
[----:B------:R-:W-:Y:S01]  /*0260*/  BSSY.RELIABLE B1, `(.L_x_16553) ;  /* 0x0000013000017945 */ /* 0x000fe20003800100 */
[----:B----4-:R-:W-:Y:S02]  /*0270*/  SEL R19, R14, UR4, !P0 ;  /* 0x000000040e137c07 */ /* 0x010fe4000c000000 */
[----:B--2---:R-:W-:-:S02]  /*0280*/  SEL R15, R15, UR4, !P0 ;  /* 0x000000040f0f7c07 */ /* 0x004fc4000c000000 */
[----:B-----5:R-:W-:Y:S02]  /*0290*/  SEL R17, R12, UR4, !P0 ;  /* 0x000000040c117c07 */ /* 0x020fe4000c000000 */
[----:B------:R-:W-:Y:S01]  /*02a0*/  SEL R13, R13, UR4, !P0 ;  /* 0x000000040d0d7c07 */ /* 0x000fe2000c000000 */
[----:B------:R-:W-:Y:S06]  /*02b0*/  @P1 BRA `(.L_x_16554) ;  /* 0x0000000000341947 */ /* 0x000fec0003800000 */
        /* <DEDUP_REMOVED lines=13> */
.L_x_16554:
[----:B------:R-:W-:Y:S05]  /*0390*/  BSYNC.RELIABLE B1 ;  /* 0x0000000000017941 */ /* 0x000fea0003800100 */
.L_x_16553:
[----:B------:R-:W-:-:S13]  /*03a0*/  ISETP.GE.AND P0, PT, R3, R2, PT ;  /* 0x000000020300720c */ /* 0x000fda0003f06270 */
[----:B0-----:R-:W0:Y:S01]  /*03b0*/  @!P0 LDC.64 R4, c[0x0][0x390] ;  /* 0x0000e400ff048b82 */ /* 0x001e220000000a00 */
[----:B------:R-:W-:Y:S01]  /*03c0*/  @!P0 LEA R7, R0, R3, 0x9 ;  /* 0x0000000300078211 */ /* 0x000fe200078e48ff */
[----:B------:R-:W-:-:S04]  /*03d0*/  @!P0 VIADD R3, R3, 0x80 ;  /* 0x0000008003038836 */ /* 0x000fc80000000000 */
[----:B0-----:R-:W-:-:S05]  /*03e0*/  @!P0 IMAD.WIDE.U32 R4, R7, 0x4, R4 ;  /* 0x0000000407048825 */ /* 0x001fca00078e0004 */
[----:B------:R1:W-:Y:S02]  /*03f0*/  @!P0 STG.E desc[UR6][R4.64], R19 ;  /* 0x0000001304008986 */ /* 0x0003e4000c101906 */
.L_x_16555:
[----:B------:R-:W-:Y:S05]  /*0400*/  BSYNC.RECONVERGENT B0 ;  /* 0x0000000000007941 */ /* 0x000fea0003800200 */
.L_x_16552:
        /* <DEDUP_REMOVED lines=8> */
.L_x_16556:
        /* <DEDUP_REMOVED lines=15> */
.L_x_32473:


//--------------------- .text._ZN2at6native29vectorized_elementwise_kernelILi2ENS0_13AUnaryFunctorIiiiZZZNS0_21heaviside_kernel_cudaERNS_18TensorIteratorBaseEENKUlvE_clEvENKUlvE1_clEvEUliiE_EESt5arrayIPcLm2EEEEviT0_T1_ --------------------------
	.section	.text._ZN2at6native29vectorized_elementwise_kernelILi2ENS0_13AUnaryFunctorIiiiZZZNS0_21heaviside_kernel_cudaERNS_18TensorIteratorBaseEENKUlvE_clEvENKUlvE1_clEvEUliiE_EESt5arrayIPcLm2EEEEviT0_T1_,"ax",@progbits
	.align	128
        .global         _ZN2at6native29vectorized_elementwise_kernelILi2ENS0_13AUnaryFunctorIiiiZZZNS0_21heaviside_kernel_cudaERNS_18TensorIteratorBaseEENKUlvE_clEvENKUlvE1_clEvEUliiE_EESt5arrayIPcLm2EEEEviT0_T1_
        .type           _ZN2at6native29vectorized_elementwise_kernelILi2ENS0_13AUnaryFunctorIiiiZZZNS0_21heaviside_kernel_cudaERNS_18TensorIteratorBaseEENKUlvE_clEvENKUlvE1_clEvEUliiE_EESt5arrayIPcLm2EEEEviT0_T1_,@function
        .size           _ZN2at6native29vectorized_elementwise_kernelILi2ENS0_13AUnaryFunctorIiiiZZZNS0_21heaviside_kernel_cudaERNS_18TensorIteratorBaseEENKUlvE_clEvENKUlvE1_clEvEUliiE_EESt5arrayIPcLm2EEEEviT0_T1_,(.L_x_32474 - _ZN2at6native29vectorized_elementwise_kernelILi2ENS0_13AUnaryFunctorIiiiZZZNS0_21heaviside_kernel_cudaERNS_18TensorIteratorBaseEENKUlvE_clEvENKUlvE1_clEvEUliiE_EESt5arrayIPcLm2EEEEviT0_T1_)
        .other          _ZN2at6native29vectorized_elementwise_kernelILi2ENS0_13AUnaryFunctorIiiiZZZNS0_21heaviside_kernel_cudaERNS_18TensorIteratorBaseEENKUlvE_clEvENKUlvE1_clEvEUliiE_EESt5arrayIPcLm2EEEEviT0_T1_,@"STO_CUDA_ENTRY STV_DEFAULT"
_ZN2at6native29vectorized_elementwise_kernelILi2ENS0_13AUnaryFunctorIiiiZZZNS0_21heaviside_kernel_cudaERNS_18TensorIteratorBaseEENKUlvE_clEvENKUlvE1_clEvEUliiE_EESt5arrayIPcLm2EEEEviT0_T1_:
.text._ZN2at6native29vectorized_elementwise_kernelILi2ENS0_13AUnaryFunctorIiiiZZZNS0_21heaviside_kernel_cudaERNS_18TensorIteratorBaseEENKUlvE_clEvENKUlvE1_clEvEUliiE_EESt5arrayIPcLm2EEEEviT0_T1_:
        /* <DEDUP_REMOVED lines=9> */
[----:B------:R-:W-:Y:S02]  /*0090*/  IMAD.MOV.U32 R18, RZ, RZ, RZ ;  /* 0x000000ffff127224 */ /* 0x000fe400078e00ff */
[----:B------:R-:W-:Y:S01]  /*00a0*/  HFMA2 R22, -RZ, RZ, 0, 0 ;  /* 0x00000000ff167431 */ /* 0x000fe200000001ff */
        /* <DEDUP_REMOVED lines=14> */
[----:B------:R-:W-:Y:S01]  /*0190*/  @!P4 IADD3 R25, PT, PT, R25, 0x80, RZ ;  /* 0x000000801919c810 */ /* 0x000fe20007ffe0ff */
[----:B------:R-:W4:Y:S03]  /*01a0*/  @!P4 LDC.64 R12, c[0x0][0x398] ;  /* 0x0000e600ff0ccb82 */ /* 0x000f260000000a00 */
[----:B------:R-:W-:-:S13]  /*01b0*/  ISETP.GE.U32.AND P3, PT, R25, R16, PT ;  /* 0x000000101900720c */ /* 0x000fda0003f66070 */
[----:B------:R-:W-:Y:S01]  /*01c0*/  @!P3 IMAD.IADD R27, R0, 0x1, R25 ;  /* 0x00000001001bb824 */ /* 0x000fe200078e0219 */
[----:B0-----:R-:W0:Y:S01]  /*01d0*/  @!P3 LDC.64 R2, c[0x0][0x398] ;  /* 0x0000e600ff02bb82 */ /* 0x001e220000000a00 */
[----:B------:R-:W-:-:S05]  /*01e0*/  @!P3 VIADD R25, R25, 0x80 ;  /* 0x000000801919b836 */ /* 0x000fca0000000000 */
[----:B------:R-:W-:-:S13]  /*01f0*/  ISETP.GE.U32.AND P2, PT, R25, R16, PT ;  /* 0x000000101900720c */ /* 0x000fda0003f46070 */
[----:B------:R-:W-:Y:S01]  /*0200*/  @!P2 IADD3 R23, PT, PT, R0, R25, RZ ;  /* 0x000000190017a210 */ /* 0x000fe20007ffe0ff */
[----:B------:R-:W-:Y:S01]  /*0210*/  @!P2 VIADD R25, R25, 0x80 ;  /* 0x000000801919a836 */ /* 0x000fe20000000000 */
[----:B------:R-:W5:Y:S04]  /*0220*/  @!P2 LDC.64 R4, c[0x0][0x398] ;  /* 0x0000e600ff04ab82 */ /* 0x000f680000000a00 */
[----:B------:R-:W-:-:S13]  /*0230*/  ISETP.GE.U32.AND P1, PT, R25, R16, PT ;  /* 0x000000101900720c */ /* 0x000fda0003f26070 */
[----:B------:R-:W-:Y:S01]  /*0240*/  @!P1 IMAD.IADD R21, R0, 0x1, R25 ;  /* 0x0000000100159824 */ /* 0x000fe200078e0219 */
[----:B------:R-:W-:Y:S01]  /*0250*/  @!P1 IADD3 R25, PT, PT, R25, 0x80, RZ ;  /* 0x0000008019199810 */ /* 0x000fe20007ffe0ff */
[----:B------:R-:W1:Y:S03]  /*0260*/  @!P1 LDC.64 R6, c[0x0][0x398] ;  /* 0x0000e600ff069b82 */ /* 0x000e660000000a00 */
[----:B------:R-:W-:-:S13]  /*0270*/  ISETP.GE.U32.AND P0, PT, R25, R16, PT ;  /* 0x000000101900720c */ /* 0x000fda0003f06070 */
[----:B------:R-:W-:Y:S01]  /*0280*/  @!P0 IADD3 R19, PT, PT, R0, R25, RZ ;  /* 0x0000001900138210 */ /* 0x000fe20007ffe0ff */
[----:B------:R-:W-:Y:S01]  /*0290*/  @!P0 VIADD R25, R25, 0x80 ;  /* 0x0000008019198836 */ /* 0x000fe20000000000 */
[----:B------:R-:W0:Y:S04]  /*02a0*/  @!P0 LDC.64 R8, c[0x0][0x398] ;  /* 0x0000e600ff088b82 */ /* 0x000e280000000a00 */
[----:B------:R-:W-:-:S13]  /*02b0*/  ISETP.GE.U32.AND P6, PT, R25, R16, PT ;  /* 0x000000101900720c */ /* 0x000fda0003fc6070 */
[----:B------:R-:W0:Y:S01]  /*02c0*/  @!P6 LDC.64 R10, c[0x0][0x398] ;  /* 0x0000e600ff0aeb82 */ /* 0x000e220000000a00 */
[----:B----4-:R-:W-:-:S04]  /*02d0*/  @!P4 IMAD.WIDE.U32 R12, R29, 0x4, R12 ;  /* 0x000000041d0cc825 */ /* 0x010fc800078e000c */
[----:B--2---:R-:W-:Y:S01]  /*02e0*/  @!P5 IMAD.WIDE.U32 R14, R20, 0x4, R14 ;  /* 0x00000004140ed825 */ /* 0x004fe200078e000e */
[----:B------:R2:W4:Y:S03]  /*02f0*/  @!P4 LDG.E R22, desc[UR6][R12.64] ;  /* 0x000000060c16c981 */ /* 0x000526000c1e1900 */
[----:B------:R-:W-:Y:S02]  /*0300*/  IMAD.MOV.U32 R20, RZ, RZ, RZ ;  /* 0x000000ffff147224 */ /* 0x000fe400078e00ff */
[----:B------:R-:W-:Y:S02]  /*0310*/  @!P6 IMAD.IADD R25, R0, 0x1, R25 ;  /* 0x000000010019e824 */ /* 0x000fe400078e0219 */
[----:B-----5:R-:W-:Y:S02]  /*0320*/  @!P2 IMAD.WIDE.U32 R4, R23, 0x4, R4 ;  /* 0x000000041704a825 */ /* 0x020fe400078e0004 */
[----:B------:R5:W4:Y:S02]  /*0330*/  @!P5 LDG.E R20, desc[UR6][R14.64] ;  /* 0x000000060e14d981 */ /* 0x000b24000c1e1900 */
[----:B--2---:R-:W-:-:S02]  /*0340*/  HFMA2 R12, -RZ, RZ, 0, 0 ;  /* 0x00000000ff0c7431 */ /* 0x004fc400000001ff */
[----:B-1----:R-:W-:Y:S01]  /*0350*/  @!P1 IMAD.WIDE.U32 R6, R21, 0x4, R6 ;  /* 0x0000000415069825 */ /* 0x002fe200078e0006 */
[----:B------:R-:W-:-:S03]  /*0360*/  MOV R21, RZ ;  /* 0x000000ff00157202 */ /* 0x000fc60000000f00 */
[----:B0-----:R-:W-:-:S03]  /*0370*/  @!P0 IMAD.WIDE.U32 R8, R19, 0x4, R8 ;  /* 0x0000000413088825 */ /* 0x001fc600078e0008 */
[----:B------:R-:W2:Y:S01]  /*0380*/  @!P2 LDG.E R21, desc[UR6][R4.64] ;  /* 0x000000060415a981 */ /* 0x000ea2000c1e1900 */
[----:B------:R-:W-:Y:S02]  /*0390*/  IMAD.MOV.U32 R19, RZ, RZ, RZ ;  /* 0x000000ffff137224 */ /* 0x000fe400078e00ff */
[----:B------:R-:W-:Y:S02]  /*03a0*/  IMAD.MOV.U32 R23, RZ, RZ, RZ ;  /* 0x000000ffff177224 */ /* 0x000fe400078e00ff */
[----:B-----5:R-:W-:Y:S02]  /*03b0*/  IMAD.MOV.U32 R14, RZ, RZ, RZ ;  /* 0x000000ffff0e7224 */ /* 0x020fe400078e00ff */
[----:B------:R-:W-:Y:S02]  /*03c0*/  @!P3 IMAD.WIDE.U32 R2, R27, 0x4, R2 ;  /* 0x000000041b02b825 */ /* 0x000fe400078e0002 */
[----:B------:R-:W5:Y:S02]  /*03d0*/  @!P1 LDG.E R23, desc[UR6][R6.64] ;  /* 0x0000000606179981 */ /* 0x000f64000c1e1900 */
[----:B------:R-:W-:-:S02]  /*03e0*/  @!P6 IMAD.WIDE.U32 R10, R25, 0x4, R10 ;  /* 0x00000004190ae825 */ /* 0x000fc400078e000a */
[----:B------:R-:W5:Y:S04]  /*03f0*/  @!P3 LDG.E R19, desc[UR6][R2.64] ;  /* 0x000000060213b981 */ /* 0x000f68000c1e1900 */
[----:B------:R-:W5:Y:S04]  /*0400*/  @!P0 LDG.E R14, desc[UR6][R8.64] ;  /* 0x00000006080e8981 */ /* 0x000f68000c1e1900 */
[----:B------:R-:W5:Y:S01]  /*0410*/  @!P6 LDG.E R12, desc[UR6][R10.64] ;  /* 0x000000060a0ce981 */ /* 0x000f62000c1e1900 */
[----:B------:R-:W-:Y:S01]  /*0420*/  ISETP.GE.U32.AND P1, PT, R17, R16, PT ;  /* 0x000000101100720c */ /* 0x000fe20003f26070 */
[----:B------:R-:W-:-:S02]  /*0430*/  UISETP.GT.AND UP0, UPT, UR5, URZ, UPT ;  /* 0x000000ff0500728c */ /* 0x000fc4000bf04270 */
[----:B------:R-:W-:Y:S02]  /*0440*/  ISETP.NE.AND P0, PT, RZ, UR5, PT ;  /* 0x00000005ff007c0c */ /* 0x000fe4000bf05270 */
[----:B------:R-:W-:Y:S01]  /*0450*/  USEL UR4, URZ, 0x1, !UP0 ;  /* 0x00000001ff047887 */ /* 0x000fe2000c000000 */
[----:B------:R-:W-:Y:S04]  /*0460*/  BSSY.RECONVERGENT B0, `(.L_x_16558) ;  /* 0x000003b000007945 */ /* 0x000fe80003800200 */
[----:B------:R-:W-:Y:S01]  /*0470*/  BSSY.RELIABLE B1, `(.L_x_16559) ;  /* 0x0000033000017945 */ /* 0x000fe20003800100 */
[----:B---3--:R-:W-:Y:S02]  /*0480*/  SEL R13, R18, UR4, !P0 ;  /* 0x00000004120d7c07 */ /* 0x008fe4000c000000 */
[----:B----4-:R-:W-:-:S02]  /*0490*/  SEL R22, R22, UR4, !P0 ;  /* 0x0000000416167c07 */ /* 0x010fc4000c000000 */
[----:B------:R-:W-:Y:S02]  /*04a0*/  SEL R15, R20, UR4, !P0 ;  /* 0x00000004140f7c07 */ /* 0x000fe4000c000000 */
[----:B--2---:R-:W-:Y:S02]  /*04b0*/  SEL R5, R21, UR4, !P0 ;  /* 0x0000000415057c07 */ /* 0x004fe4000c000000 */
[----:B-----5:R-:W-:Y:S02]  /*04c0*/  SEL R4, R23, UR4, !P0 ;  /* 0x0000000417047c07 */ /* 0x020fe4000c000000 */
[----:B------:R-:W-:Y:S02]  /*04d0*/  SEL R6, R19, UR4, !P0 ;  /* 0x0000000413067c07 */ /* 0x000fe4000c000000 */
        /* <DEDUP_REMOVED lines=11> */
[----:B------:R-:W-:Y:S01]  /*0590*/  IADD3 R7, PT, PT, R0, R17, RZ ;  /* 0x0000001100077210 */ /* 0x000fe20007ffe0ff */
[----:B------:R-:W-:-:S04]  /*05a0*/  VIADD R17, R17, 0x80 ;  /* 0x0000008011117836 */ /* 0x000fc80000000000 */
[----:B0-----:R-:W-:-:S05]  /*05b0*/  IMAD.WIDE.U32 R8, R7, 0x4, R8 ;  /* 0x0000000407087825 */ /* 0x001fca00078e0008 */
[----:B------:R0:W-:Y:S02]  /*05c0*/  STG.E desc[UR6][R8.64], R15 ;  /* 0x0000000f08007986 */ /* 0x0001e4000c101906 */
.L_x_16560:
[----:B------:R-:W-:-:S13]  /*05d0*/  ISETP.GE.U32.AND P0, PT, R17, R16, PT ;  /* 0x000000101100720c */ /* 0x000fda0003f06070 */
[----:B------:R-:W-:Y:S05]  /*05e0*/  @P0 BRA `(.L_x_16562) ;  /* 0x0000000000300947 */ /* 0x000fea0003800000 */
[----:B0-----:R-:W0:Y:S01]  /*05f0*/  LDC.64 R8, c[0x0][0x390] ;  /* 0x0000e400ff087b82 */ /* 0x001e220000000a00 */
[----:B------:R-:W-:Y:S01]  /*0600*/  IMAD.IADD R7, R0, 0x1, R17 ;  /* 0x0000000100077824 */ /* 0x000fe200078e0211 */
[----:B------:R-:W-:-:S03]  /*0610*/  IADD3 R17, PT, PT, R17, 0x80, RZ ;  /* 0x0000008011117810 */ /* 0x000fc60007ffe0ff */
[----:B0-----:R-:W-:-:S05]  /*0620*/  IMAD.WIDE.U32 R8, R7, 0x4, R8 ;  /* 0x0000000407087825 */ /* 0x001fca00078e0008 */
[----:B------:R1:W-:Y:S02]  /*0630*/  STG.E desc[UR6][R8.64], R22 ;  /* 0x0000001608007986 */ /* 0x0003e4000c101906 */
.L_x_16561:
[----:B------:R-:W-:-:S13]  /*0640*/  ISETP.GE.U32.AND P0, PT, R17, R16, PT ;  /* 0x000000101100720c */ /* 0x000fda0003f06070 */
[----:B------:R-:W-:Y:S05]  /*0650*/  @P0 BRA `(.L_x_16563) ;  /* 0x0000000000300947 */ /* 0x000fea0003800000 */
[----:B01----:R-:W0:Y:S01]  /*0660*/  LDC.64 R8, c[0x0][0x390] ;  /* 0x0000e400ff087b82 */ /* 0x003e220000000a00 */
[----:B------:R-:W-:Y:S02]  /*0670*/  IMAD.IADD R7, R0, 0x1, R17 ;  /* 0x0000000100077824 */ /* 0x000fe400078e0211 */
[----:B------:R-:W-:Y:S02]  /*0680*/  VIADD R17, R17, 0x80 ;  /* 0x0000008011117836 */ /* 0x000fe40000000000 */
[----:B0-----:R-:W-:-:S05]  /*0690*/  IMAD.WIDE.U32 R8, R7, 0x4, R8 ;  /* 0x0000000407087825 */ /* 0x001fca00078e0008 */
[----:B------:R1:W-:Y:S02]  /*06a0*/  STG.E desc[UR6][R8.64], R6 ;  /* 0x0000000608007986 */ /* 0x0003e4000c101906 */
.L_x_16562:
[----:B------:R-:W-:-:S13]  /*06b0*/  ISETP.GE.U32.AND P0, PT, R17, R16, PT ;  /* 0x000000101100720c */ /* 0x000fda0003f06070 */
[----:B------:R-:W-:Y:S05]  /*06c0*/  @P0 BRA `(.L_x_16564) ;  /* 0x0000000000340947 */ /* 0x000fea0003800000 */
[----:B-1----:R-:W1:Y:S01]  /*06d0*/  LDC.64 R6, c[0x0][0x390] ;  /* 0x0000e400ff067b82 */ /* 0x002e620000000a00 */
[----:B0-----:R-:W-:Y:S01]  /*06e0*/  IADD3 R9, PT, PT, R0, R17, RZ ;  /* 0x0000001100097210 */ /* 0x001fe20007ffe0ff */
[----:B------:R-:W-:-:S04]  /*06f0*/  VIADD R17, R17, 0x80 ;  /* 0x0000008011117836 */ /* 0x000fc80000000000 */
[----:B-1----:R-:W-:-:S05]  /*0700*/  IMAD.WIDE.U32 R6, R9, 0x4, R6 ;  /* 0x0000000409067825 */ /* 0x002fca00078e0006 */
[----:B------:R2:W-:Y:S02]  /*0710*/  STG.E desc[UR6][R6.64], R5 ;  /* 0x0000000506007986 */ /* 0x0005e4000c101906 */
.L_x_16563:
[----:B------:R-:W-:-:S13]  /*0720*/  ISETP.GE.U32.AND P0, PT, R17, R16, PT ;  /* 0x000000101100720c */ /* 0x000fda0003f06070 */
[----:B------:R-:W-:Y:S05]  /*0730*/  @P0 BREAK.RELIABLE B1 ;  /* 0x0000000000010942 */ /* 0x000fea0003800100 */
[----:B------:R-:W-:Y:S05]  /*0740*/  @P0 BRA `(.L_x_16565) ;  /* 0x0000000000300947 */ /* 0x000fea0003800000 */
[----:B--2---:R-:W2:Y:S01]  /*0750*/  LDC.64 R6, c[0x0][0x390] ;  /* 0x0000e400ff067b82 */ /* 0x004ea20000000a00 */
[----:B------:R-:W-:Y:S01]  /*0760*/  IMAD.IADD R5, R0, 0x1, R17 ;  /* 0x0000000100057824 */ /* 0x000fe200078e0211 */
[----:B------:R-:W-:-:S03]  /*0770*/  IADD3 R17, PT, PT, R17, 0x80, RZ ;  /* 0x0000008011117810 */ /* 0x000fc60007ffe0ff */
[----:B--2---:R-:W-:-:S05]  /*0780*/  IMAD.WIDE.U32 R6, R5, 0x4, R6 ;  /* 0x0000000405067825 */ /* 0x004fca00078e0006 */
[----:B------:R2:W-:Y:S02]  /*0790*/  STG.E desc[UR6][R6.64], R4 ;  /* 0x0000000406007986 */ /* 0x0005e4000c101906 */
.L_x_16564:
[----:B------:R-:W-:Y:S05]  /*07a0*/  BSYNC.RELIABLE B1 ;  /* 0x0000000000017941 */ /* 0x000fea0003800100 */
.L_x_16559:
[----:B------:R-:W-:-:S13]  /*07b0*/  ISETP.GE.U32.AND P0, PT, R17, R16, PT ;  /* 0x000000101100720c */ /* 0x000fda0003f06070 */
[----:B--2---:R-:W2:Y:S01]  /*07c0*/  @!P0 LDC.64 R4, c[0x0][0x390] ;  /* 0x0000e400ff048b82 */ /* 0x004ea20000000a00 */
[----:B------:R-:W-:Y:S02]  /*07d0*/  @!P0 IMAD.IADD R7, R0, 0x1, R17 ;  /* 0x0000000100078824 */ /* 0x000fe400078e0211 */
[----:B------:R-:W-:Y:S02]  /*07e0*/  @!P0 VIADD R17, R17, 0x80 ;  /* 0x0000008011118836 */ /* 0x000fe40000000000 */
[----:B--2---:R-:W-:-:S05]  /*07f0*/  @!P0 IMAD.WIDE.U32 R4, R7, 0x4, R4 ;  /* 0x0000000407048825 */ /* 0x004fca00078e0004 */
[----:B------:R3:W-:Y:S02]  /*0800*/  @!P0 STG.E desc[UR6][R4.64], R3 ;  /* 0x0000000304008986 */ /* 0x0007e4000c101906 */
.L_x_16565:
[----:B------:R-:W-:Y:S05]  /*0810*/  BSYNC.RECONVERGENT B0 ;  /* 0x0000000000007941 */ /* 0x000fea0003800200 */
.L_x_16558:
[----:B------:R-:W-:Y:S05]  /*0820*/  WARPSYNC.ALL ;  /* 0x0000000000007948 */ /* 0x000fea0003800000 */
[----:B------:R-:W-:-:S13]  /*0830*/  ISETP.GE.U32.AND P0, PT, R17, R16, PT ;  /* 0x000000101100720c */ /* 0x000fda0003f06070 */
[----:B------:R-:W-:Y:S05]  /*0840*/  @P0 EXIT ;  /* 0x000000000000094d */ /* 0x000fea0003800000 */
[----:B--23--:R-:W2:Y:S01]  /*0850*/  LDC.64 R4, c[0x0][0x390] ;  /* 0x0000e400ff047b82 */ /* 0x00cea20000000a00 */
[----:B------:R-:W-:-:S05]  /*0860*/  IADD3 R17, PT, PT, R0, R17, RZ ;  /* 0x0000001100117210 */ /* 0x000fca0007ffe0ff */
[----:B--2---:R-:W-:-:S05]  /*0870*/  IMAD.WIDE.U32 R4, R17, 0x4, R4 ;  /* 0x0000000411047825 */ /* 0x004fca00078e0004 */
[----:B------:R-:W-:Y:S01]  /*0880*/  STG.E desc[UR6][R4.64], R2 ;  /* 0x0000000204007986 */ /* 0x000fe2000c101906 */
[----:B------:R-:W-:Y:S05]  /*0890*/  EXIT ;  /* 0x000000000000794d */ /* 0x000fea0003800000 */
.L_x_16557:
        /* <DEDUP_REMOVED lines=10> */
[----:B--2---:R-:W-:Y:S01]  /*0940*/  UISETP.GT.AND UP0, UPT, UR4, URZ, UPT ;  /* 0x000000ff0400728c */ /* 0x004fe2000bf04270 */
[----:B---3--:R-:W-:Y:S01]  /*0950*/  IMAD.WIDE.U32 R4, R0, 0x4, R4 ;  /* 0x0000000400047825 */ /* 0x008fe200078e0004 */
[----:B------:R-:W-:-:S02]  /*0960*/  ISETP.NE.AND P0, PT, RZ, UR4, PT ;  /* 0x00000004ff007c0c */ /* 0x000fc4000bf05270 */
[----:B------:R-:W-:Y:S01]  /*0970*/  USEL UR5, URZ, 0x1, !UP0 ;  /* 0x00000001ff057887 */ /* 0x000fe2000c000000 */
[----:B------:R-:W-:-:S05]  /*0980*/  IMAD.WIDE.U32 R4, R15, 0x8, R4 ;  /* 0x000000080f047825 */ /* 0x000fca00078e0004 */
[----:B----4-:R-:W-:Y:S02]  /*0990*/  SEL R6, R6, UR5, !P0 ;  /* 0x0000000506067c07 */ /* 0x010fe4000c000000 */
[----:B------:R-:W-:Y:S02]  /*09a0*/  SEL R7, R7, UR5, !P0 ;  /* 0x0000000507077c07 */ /* 0x000fe4000c000000 */
[----:B-----5:R-:W-:Y:S02]  /*09b0*/  SEL R8, R8, UR5, !P0 ;  /* 0x0000000508087c07 */ /* 0x020fe4000c000000 */
[----:B------:R-:W-:Y:S01]  /*09c0*/  SEL R9, R9, UR5, !P0 ;  /* 0x0000000509097c07 */ /* 0x000fe2000c000000 */
[----:B------:R-:W-:Y:S01]  /*09d0*/  STG.E.64 desc[UR6][R4.64], R6 ;  /* 0x0000000604007986 */ /* 0x000fe2000c101b06 */
[----:B------:R-:W-:Y:S02]  /*09e0*/  SEL R10, R10, UR5, !P0 ;  /* 0x000000050a0a7c07 */ /* 0x000fe4000c000000 */
[----:B------:R-:W-:Y:S01]  /*09f0*/  SEL R11, R11, UR5, !P0 ;  /* 0x000000050b0b7c07 */ /* 0x000fe2000c000000 */
[----:B------:R-:W-:Y:S01]  /*0a00*/  STG.E.64 desc[UR6][R4.64+0x400], R8 ;  /* 0x0004000804007986 */ /* 0x000fe2000c101b06 */
[----:B------:R-:W-:-:S02]  /*0a10*/  SEL R12, R12, UR5, !P0 ;  /* 0x000000050c0c7c07 */ /* 0x000fc4000c000000 */
[----:B------:R-:W-:Y:S01]  /*0a20*/  SEL R13, R13, UR5, !P0 ;  /* 0x000000050d0d7c07 */ /* 0x000fe2000c000000 */
[----:B------:R-:W-:Y:S04]  /*0a30*/  STG.E.64 desc[UR6][R4.64+0x800], R10 ;  /* 0x0008000a04007986 */ /* 0x000fe8000c101b06 */
[----:B------:R-:W-:Y:S01]  /*0a40*/  STG.E.64 desc[UR6][R4.64+0xc00], R12 ;  /* 0x000c000c04007986 */ /* 0x000fe2000c101b06 */
[----:B------:R-:W-:Y:S05]  /*0a50*/  EXIT ;  /* 0x000000000000794d */ /* 0x000fea0003800000 */
.L_x_16566:
        /* <DEDUP_REMOVED lines=10> */
.L_x_32474:


//--------------------- .text._ZN2at6native29vectorized_elementwise_kernelILi4ENS0_13AUnaryFunctorIiiiZZZNS0_21heaviside_kernel_cudaERNS_18TensorIteratorBaseEENKUlvE_clEvENKUlvE1_clEvEUliiE_EESt5arrayIPcLm2EEEEviT0_T1_ --------------------------
	.section	.text._ZN2at6native29vectorized_elementwise_kernelILi4ENS0_13AUnaryFunctorIiiiZZZNS0_21heaviside_kernel_cudaERNS_18TensorIteratorBaseEENKUlvE_clEvENKUlvE1_clEvEUliiE_EESt5arrayIPcLm2EEEEviT0_T1_,"ax",@progbits
	.align	128
        .global         _ZN2at6native29vectorized_elementwise_kernelILi4ENS0_13AUnaryFunctorIiiiZZZNS0_21heaviside_kernel_cudaERNS_18TensorIteratorBaseEENKUlvE_clEvENKUlvE1_clEvEUliiE_EESt5arrayIPcLm2EEEEviT0_T1_
        .type           _ZN2at6native29vectorized_elementwise_kernelILi4ENS0_13AUnaryFunctorIiiiZZZNS0_21heaviside_kernel_cudaERNS_18TensorIteratorBaseEENKUlvE_clEvENKUlvE1_clEvEUliiE_EESt5arrayIPcLm2EEEEviT0_T1_,@function
        .size           _ZN2at6native29vectorized_elementwise_kernelILi4ENS0_13AUnaryFunctorIiiiZZZNS0_21heaviside_kernel_cudaERNS_18TensorIteratorBaseEENKUlvE_clEvENKUlvE1_clEvEUliiE_EESt5arrayIPcLm2EEEEviT0_T1_,(.L_x_32475 - _ZN2at6native29vectorized_elementwise_kernelILi4ENS0_13AUnaryFunctorIiiiZZZNS0_21heaviside_kernel_cudaERNS_18TensorIteratorBaseEENKUlvE_clEvENKUlvE1_clEvEUliiE_EESt5arrayIPcLm2EEEEviT0_T1_)
        .other          _ZN2at6native29vectorized_elementwise_kernelILi4ENS0_13AUnaryFunctorIiiiZZZNS0_21heaviside_kernel_cudaERNS_18TensorIteratorBaseEENKUlvE_clEvENKUlvE1_clEvEUliiE_EESt5arrayIPcLm2EEEEviT0_T1_,@"STO_CUDA_ENTRY STV_DEFAULT"
_ZN2at6native29vectorized_elementwise_kernelILi4ENS0_13AUnaryFunctorIiiiZZZNS0_21heaviside_kernel_cudaERNS_18TensorIteratorBaseEENKUlvE_clEvENKUlvE1_clEvEUliiE_EESt5arrayIPcLm2EEEEviT0_T1_:
.text._ZN2at6native29vectorized_elementwise_kernelILi4ENS0_13AUnaryFunctorIiiiZZZNS0_21heaviside_kernel_cudaERNS_18TensorIteratorBaseEENKUlvE_clEvENKUlvE1_clEvEUliiE_EESt5arrayIPcLm2EEEEviT0_T1_:
        /* <DEDUP_REMOVED lines=93> */
.L_x_16570:
[----:B------:R-:W-:-:S13]  /*05d0*/  ISETP.GE.U32.AND P0, PT, R17, R16, PT ;  /* 0x000000101100720c */ /* 0x000fda0003f06070 */
[----:B------:R-:W-:Y:S05]  /*05e0*/  @P0 BRA `(.L_x_16572) ;  /* 0x0000000000300947 */ /* 0x000fea0003800000 */
[----:B0-----:R-:W0:Y:S01]  /*05f0*/  LDC.64 R8, c[0x0][0x390] ;  /* 0x0000e400ff087b82 */ /* 0x001e220000000a00 */
[----:B------:R-:W-:Y:S01]  /*0600*/  IMAD.IADD R7, R0, 0x1, R17 ;  /* 0x0000000100077824 */ /* 0x000fe200078e0211 */
[----:B------:R-:W-:-:S03]  /*0610*/  IADD3 R17, PT, PT, R17, 0x80, RZ ;  /* 0x0000008011117810 */ /* 0x000fc60007ffe0ff */
[----:B0-----:R-:W-:-:S05]  /*0620*/  IMAD.WIDE.U32 R8, R7, 0x4, R8 ;  /* 0x0000000407087825 */ /* 0x001fca00078e0008 */
[----:B------:R1:W-:Y:S02]  /*0630*/  STG.E desc[UR6][R8.64], R22 ;  /* 0x0000001608007986 */ /* 0x0003e4000c101906 */
.L_x_16571:
[----:B------:R-:W-:-:S13]  /*0640*/  ISETP.GE.U32.AND P0, PT, R17, R16, PT ;  /* 0x000000101100720c */ /* 0x000fda0003f06070 */
[----:B------:R-:W-:Y:S05]  /*0650*/  @P0 BRA `(.L_x_16573) ;  /* 0x0000000000300947 */ /* 0x000fea0003800000 */
[----:B01----:R-:W0:Y:S01]  /*0660*/  LDC.64 R8, c[0x0][0x390] ;  /* 0x0000e400ff087b82 */ /* 0x003e220000000a00 */
[----:B------:R-:W-:Y:S02]  /*0670*/  IMAD.IADD R7, R0, 0x1, R17 ;  /* 0x0000000100077824 */ /* 0x000fe400078e0211 */
[----:B------:R-:W-:Y:S02]  /*0680*/  VIADD R17, R17, 0x80 ;  /* 0x0000008011117836 */ /* 0x000fe40000000000 */
[----:B0-----:R-:W-:-:S05]  /*0690*/  IMAD.WIDE.U32 R8, R7, 0x4, R8 ;  /* 0x0000000407087825 */ /* 0x001fca00078e0008 */
[----:B------:R1:W-:Y:S02]  /*06a0*/  STG.E desc[UR6][R8.64], R6 ;  /* 0x0000000608007986 */ /* 0x0003e4000c101906 */
.L_x_16572:
[----:B------:R-:W-:-:S13]  /*06b0*/  ISETP.GE.U32.AND P0, PT, R17, R16, PT ;  /* 0x000000101100720c */ /* 0x000fda0003f06070 */
[----:B------:R-:W-:Y:S05]  /*06c0*/  @P0 BRA `(.L_x_16574) ;  /* 0x0000000000340947 */ /* 0x000fea0003800000 */
[----:B-1----:R-:W1:Y:S01]  /*06d0*/  LDC.64 R6, c[0x0][0x390] ;  /* 0x0000e400ff067b82 */ /* 0x002e620000000a00 */
[----:B0-----:R-:W-:Y:S01]  /*06e0*/  IADD3 R9, PT, PT, R0, R17, RZ ;  /* 0x0000001100097210 */ /* 0x001fe20007ffe0ff */
[----:B------:R-:W-:-:S04]  /*06f0*/  VIADD R17, R17, 0x80 ;  /* 0x0000008011117836 */ /* 0x000fc80000000000 */
[----:B-1----:R-:W-:-:S05]  /*0700*/  IMAD.WIDE.U32 R6, R9, 0x4, R6 ;  /* 0x0000000409067825 */ /* 0x002fca00078e0006 */
[----:B------:R2:W-:Y:S02]  /*0710*/  STG.E desc[UR6][R6.64], R5 ;  /* 0x0000000506007986 */ /* 0x0005e4000c101906 */
.L_x_16573:
        /* <DEDUP_REMOVED lines=8> */
.L_x_16574:
[----:B------:R-:W-:Y:S05]  /*07a0*/  BSYNC.RELIABLE B1 ;  /* 0x0000000000017941 */ /* 0x000fea0003800100 */
.L_x_16569:
[----:B------:R-:W-:-:S13]  /*07b0*/  ISETP.GE.U32.AND P0, PT, R17, R16, PT ;  /* 0x000000101100720c */ /* 0x000fda0003f06070 */
[----:B--2---:R-:W2:Y:S01]  /*07c0*/  @!P0 LDC.64 R4, c[0x0][0x390] ;  /* 0x0000e400ff048b82 */ /* 0x004ea20000000a00 */
[----:B------:R-:W-:Y:S02]  /*07d0*/  @!P0 IMAD.IADD R7, R0, 0x1, R17 ;  /* 0x0000000100078824 */ /* 0x000fe400078e0211 */
[----:B------:R-:W-:Y:S02]  /*07e0*/  @!P0 VIADD R17, R17, 0x80 ;  /* 0x0000008011118836 */ /* 0x000fe40000000000 */
[----:B--2---:R-:W-:-:S05]  /*07f0*/  @!P0 IMAD.WIDE.U32 R4, R7, 0x4, R4 ;  /* 0x0000000407048825 */ /* 0x004fca00078e0004 */
[----:B------:R3:W-:Y:S02]  /*0800*/  @!P0 STG.E desc[UR6][R4.64], R3 ;  /* 0x0000000304008986 */ /* 0x0007e4000c101906 */
.L_x_16575:
[----:B------:R-:W-:Y:S05]  /*0810*/  BSYNC.RECONVERGENT B0 ;  /* 0x0000000000007941 */ /* 0x000fea0003800200 */
.L_x_16568:
        /* <DEDUP_REMOVED lines=8> */
.L_x_16567:
        /* <DEDUP_REMOVED lines=8> */
[----:B--2---:R-:W-:Y:S01]  /*0920*/  UISETP.GT.AND UP0, UPT, UR4, URZ, UPT ;  /* 0x000000ff0400728c */ /* 0x004fe2000bf04270 */
[----:B---3--:R-:W-:Y:S01]  /*0930*/  IMAD.WIDE.U32 R12, R0, 0x4, R12 ;  /* 0x00000004000c7825 */ /* 0x008fe200078e000c */
[----:B------:R-:W-:Y:S02]  /*0940*/  ISETP.NE.AND P0, PT, RZ, UR4, PT ;  /* 0x00000004ff007c0c */ /* 0x000fe4000bf05270 */
[----:B------:R-:W-:Y:S01]  /*0950*/  USEL UR5, URZ, 0x1, !UP0 ;  /* 0x00000001ff057887 */ /* 0x000fe2000c000000 */
[----:B------:R-:W-:-:S05]  /*0960*/  IMAD.WIDE.U32 R12, R15, 0x10, R12 ;  /* 0x000000100f0c7825 */ /* 0x000fca00078e000c */
[----:B----4-:R-:W-:Y:S02]  /*0970*/  SEL R4, R4, UR5, !P0 ;  /* 0x0000000504047c07 */ /* 0x010fe4000c000000 */
[----:B------:R-:W-:Y:S02]  /*0980*/  SEL R5, R5, UR5, !P0 ;  /* 0x0000000505057c07 */ /* 0x000fe4000c000000 */
[----:B------:R-:W-:Y:S02]  /*0990*/  SEL R6, R6, UR5, !P0 ;  /* 0x0000000506067c07 */ /* 0x000fe4000c000000 */
[----:B------:R-:W-:Y:S02]  /*09a0*/  SEL R7, R7, UR5, !P0 ;  /* 0x0000000507077c07 */ /* 0x000fe4000c000000 */
[----:B-----5:R-:W-:Y:S02]  /*09b0*/  SEL R8, R8, UR5, !P0 ;  /* 0x0000000508087c07 */ /* 0x020fe4000c000000 */
[----:B------:R-:W-:Y:S01]  /*09c0*/  SEL R9, R9, UR5, !P0 ;  /* 0x0000000509097c07 */ /* 0x000fe2000c000000 */
[----:B------:R-:W-:Y:S01]  /*09d0*/  STG.E.128 desc[UR6][R12.64], R4 ;  /* 0x000000040c007986 */ /* 0x000fe2000c101d06 */
[----:B------:R-:W-:-:S02]  /*09e0*/  SEL R10, R10, UR5, !P0 ;  /* 0x000000050a0a7c07 */ /* 0x000fc4000c000000 */
[----:B------:R-:W-:-:S05]  /*09f0*/  SEL R11, R11, UR5, !P0 ;  /* 0x000000050b0b7c07 */ /* 0x000fca000c000000 */
[----:B------:R-:W-:Y:S01]  /*0a00*/  STG.E.128 desc[UR6][R12.64+0x800], R8 ;  /* 0x000800080c007986 */ /* 0x000fe2000c101d06 */
[----:B------:R-:W-:Y:S05]  /*0a10*/  EXIT ;  /* 0x000000000000794d */ /* 0x000fea0003800000 */
.L_x_16576:
        /* <DEDUP_REMOVED lines=14> */
.L_x_32475:


//--------------------- .text._ZN2at6native29vectorized_elementwise_kernelILi8ENS0_13AUnaryFunctorIiiiZZZNS0_21heaviside_kernel_cudaERNS_18TensorIteratorBaseEENKUlvE_clEvENKUlvE1_clEvEUliiE_EESt5arrayIPcLm2EEEEviT0_T1_ --------------------------
	.section	.text._ZN2at6native29vectorized_elementwise_kernelILi8ENS0_13AUnaryFunctorIiiiZZZNS0_21heaviside_kernel_cudaERNS_18TensorIteratorBaseEENKUlvE_clEvENKUlvE1_clEvEUliiE_EESt5arrayIPcLm2EEEEviT0_T1_,"ax",@progbits
	.align	128
        .global         _ZN2at6native29vectorized_elementwise_kernelILi8ENS0_13AUnaryFunctorIiiiZZZNS0_21heaviside_kernel_cudaERNS_18TensorIteratorBaseEENKUlvE_clEvENKUlvE1_clEvEUliiE_EESt5arrayIPcLm2EEEEviT0_T1_
        .type           _ZN2at6native29vectorized_elementwise_kernelILi8ENS0_13AUnaryFunctorIiiiZZZNS0_21heaviside_kernel_cudaERNS_18TensorIteratorBaseEENKUlvE_clEvENKUlvE1_clEvEUliiE_EESt5arrayIPcLm2EEEEviT0_T1_,@function
        .size           _ZN2at6native29vectorized_elementwise_kernelILi8ENS0_13AUnaryFunctorIiiiZZZNS0_21heaviside_kernel_cudaERNS_18TensorIteratorBaseEENKUlvE_clEvENKUlvE1_clEvEUliiE_EESt5arrayIPcLm2EEEEviT0_T1_,(.L_x_32476 - _ZN2at6native29vectorized_elementwise_kernelILi8ENS0_13AUnaryFunctorIiiiZZZNS0_21heaviside_kernel_cudaERNS_18TensorIteratorBaseEENKUlvE_clEvENKUlvE1_clEvEUliiE_EESt5arrayIPcLm2EEEEviT0_T1_)
        .other          _ZN2at6native29vectorized_elementwise_kernelILi8ENS0_13AUnaryFunctorIiiiZZZNS0_21heaviside_kernel_cudaERNS_18TensorIteratorBaseEENKUlvE_clEvENKUlvE1_clEvEUliiE_EESt5arrayIPcLm2EEEEviT0_T1_,@"STO_CUDA_ENTRY STV_DEFAULT"
_ZN2at6native29vectorized_elementwise_kernelILi8ENS0_13AUnaryFunctorIiiiZZZNS0_21heaviside_kernel_cudaERNS_18TensorIteratorBaseEENKUlvE_clEvENKUlvE1_clEvEUliiE_EESt5arrayIPcLm2EEEEviT0_T1_:
.text._ZN2at6native29vectorized_elementwise_kernelILi8ENS0_13AUnaryFunctorIiiiZZZNS0_21heaviside_kernel_cudaERNS_18TensorIteratorBaseEENKUlvE_clEvENKUlvE1_clEvEUliiE_EESt5arrayIPcLm2EEEEviT0_T1_:
        /* <DEDUP_REMOVED lines=93> */
.L_x_16580:
[----:B------:R-:W-:-:S13]  /*05d0*/  ISETP.GE.U32.AND P0, PT, R17, R16, PT ;  /* 0x000000101100720c */ /* 0x000fda0003f06070 */
[----:B------:R-:W-:Y:S05]  /*05e0*/  @P0 BRA `(.L_x_16582) ;  /* 0x0000000000300947 */ /* 0x000fea0003800000 */
[----:B0-----:R-:W0:Y:S01]  /*05f0*/  LDC.64 R8, c[0x0][0x390] ;  /* 0x0000e400ff087b82 */ /* 0x001e220000000a00 */
[----:B------:R-:W-:Y:S01]  /*0600*/  IMAD.IADD R7, R0, 0x1, R17 ;  /* 0x0000000100077824 */ /* 0x000fe200078e0211 */
[----:B------:R-:W-:-:S03]  /*0610*/  IADD3 R17, PT, PT, R17, 0x80, RZ ;  /* 0x0000008011117810 */ /* 0x000fc60007ffe0ff */
[----:B0-----:R-:W-:-:S05]  /*0620*/  IMAD.WIDE.U32 R8, R7, 0x4, R8 ;  /* 0x0000000407087825 */ /* 0x001fca00078e0008 */
[----:B------:R1:W-:Y:S02]  /*0630*/  STG.E desc[UR6][R8.64], R22 ;  /* 0x0000001608007986 */ /* 0x0003e4000c101906 */
.L_x_16581:
[----:B------:R-:W-:-:S13]  /*0640*/  ISETP.GE.U32.AND P0, PT, R17, R16, PT ;  /* 0x000000101100720c */ /* 0x000fda0003f06070 */
[----:B------:R-:W-:Y:S05]  /*0650*/  @P0 BRA `(.L_x_16583) ;  /* 0x0000000000300947 */ /* 0x000fea0003800000 */
[----:B01----:R-:W0:Y:S01]  /*0660*/  LDC.64 R8, c[0x0][0x390] ;  /* 0x0000e400ff087b82 */ /* 0x003e220000000a00 */
[----:B------:R-:W-:Y:S02]  /*0670*/  IMAD.IADD R7, R0, 0x1, R17 ;  /* 0x0000000100077824 */ /* 0x000fe400078e0211 */
[----:B------:R-:W-:Y:S02]  /*0680*/  VIADD R17, R17, 0x80 ;  /* 0x0000008011117836 */ /* 0x000fe40000000000 */
[----:B0-----:R-:W-:-:S05]  /*0690*/  IMAD.WIDE.U32 R8, R7, 0x4, R8 ;  /* 0x0000000407087825 */ /* 0x001fca00078e0008 */
[----:B------:R1:W-:Y:S02]  /*06a0*/  STG.E desc[UR6][R8.64], R6 ;  /* 0x0000000608007986 */ /* 0x0003e4000c101906 */
.L_x_16582:
[----:B------:R-:W-:-:S13]  /*06b0*/  ISETP.GE.U32.AND P0, PT, R17, R16, PT ;  /* 0x000000101100720c */ /* 0x000fda0003f06070 */
[----:B------:R-:W-:Y:S05]  /*06c0*/  @P0 BRA `(.L_x_16584) ;  /* 0x0000000000340947 */ /* 0x000fea0003800000 */
[----:B-1----:R-:W1:Y:S01]  /*06d0*/  LDC.64 R6, c[0x0][0x390] ;  /* 0x0000e400ff067b82 */ /* 0x002e620000000a00 */
[----:B0-----:R-:W-:Y:S01]  /*06e0*/  IADD3 R9, PT, PT, R0, R17, RZ ;  /* 0x0000001100097210 */ /* 0x001fe20007ffe0ff */
[----:B------:R-:W-:-:S04]  /*06f0*/  VIADD R17, R17, 0x80 ;  /* 0x0000008011117836 */ /* 0x000fc80000000000 */
[----:B-1----:R-:W-:-:S05]  /*0700*/  IMAD.WIDE.U32 R6, R9, 0x4, R6 ;  /* 0x0000000409067825 */ /* 0x002fca00078e0006 */
[----:B------:R2:W-:Y:S02]  /*0710*/  STG.E desc[UR6][R6.64], R5 ;  /* 0x0000000506007986 */ /* 0x0005e4000c101906 */
.L_x_16583:
        /* <DEDUP_REMOVED lines=8> */
.L_x_16584:
[----:B------:R-:W-:Y:S05]  /*07a0*/  BSYNC.RELIABLE B1 ;  /* 0x0000000000017941 */ /* 0x000fea0003800100 */
.L_x_16579:
[----:B------:R-:W-:-:S13]  /*07b0*/  ISETP.GE.U32.AND P0, PT, R17, R16, PT ;  /* 0x000000101100720c */ /* 0x000fda0003f06070 */
[----:B--2---:R-:W2:Y:S01]  /*07c0*/  @!P0 LDC.64 R4, c[0x0][0x390] ;  /* 0x0000e400ff048b82 */ /* 0x004ea20000000a00 */
[----:B------:R-:W-:Y:S02]  /*07d0*/  @!P0 IMAD.IADD R7, R0, 0x1, R17 ;  /* 0x0000000100078824 */ /* 0x000fe400078e0211 */
[----:B------:R-:W-:Y:S02]  /*07e0*/  @!P0 VIADD R17, R17, 0x80 ;  /* 0x0000008011118836 */ /* 0x000fe40000000000 */
[----:B--2---:R-:W-:-:S05]  /*07f0*/  @!P0 IMAD.WIDE.U32 R4, R7, 0x4, R4 ;  /* 0x0000000407048825 */ /* 0x004fca00078e0004 */
[----:B------:R3:W-:Y:S02]  /*0800*/  @!P0 STG.E desc[UR6][R4.64], R3 ;  /* 0x0000000304008986 */ /* 0x0007e4000c101906 */
.L_x_16585:
[----:B------:R-:W-:Y:S05]  /*0810*/  BSYNC.RECONVERGENT B0 ;  /* 0x0000000000007941 */ /* 0x000fea0003800200 */
.L_x_16578:
        /* <DEDUP_REMOVED lines=8> */
.L_x_16577:
[----:B------:R-:W0:Y:S01]  /*08a0*/  S2R R15, SR_TID.X ;  /* 0x00000000000f7919 */ /* 0x000e220000002100 */
[----:B------:R-:W1:Y:S01]  /*08b0*/  LDC.64 R2, c[0x0][0x398] ;  /* 0x0000e600ff027b82 */ /* 0x000e620000000a00 */
[----:B------:R-:W2:Y:S07]  /*08c0*/  LDCU UR4, c[0x0][0x388] ;  /* 0x00007100ff0477ac */ /* 0x000eae0008000800 */
[----:B------:R-:W3:Y:S01]  /*08d0*/  LDC.64 R12, c[0x0][0x390] ;  /* 0x0000e400ff0c7b82 */ /* 0x000ee20000000a00 */
[----:B-1----:R-:W-:-:S04]  /*08e0*/  IMAD.WIDE.U32 R2, R0, 0x4, R2 ;  /* 0x0000000400027825 */ /* 0x002fc800078e0002 */
[----:B0-----:R-:W-:-:S05]  /*08f0*/  IMAD.WIDE.U32 R2, R15, 0x20, R2 ;  /* 0x000000200f027825 */ /* 0x001fca00078e0002 */
[----:B------:R-:W4:Y:S01]  /*0900*/  LDG.E.ENL2.256 R4, R8, desc[UR6][R2.64] ;  /* 0xfe0000060208797e */ /* 0x000f220008121904 */
        /* <DEDUP_REMOVED lines=9> */
[----:B------:R-:W-:Y:S02]  /*09a0*/  SEL R4, R4, UR5, !P0 ;  /* 0x0000000504047c07 */ /* 0x000fe4000c000000 */
[----:B------:R-:W-:-:S02]  /*09b0*/  SEL R5, R5, UR5, !P0 ;  /* 0x0000000505057c07 */ /* 0x000fc4000c000000 */
[----:B------:R-:W-:Y:S02]  /*09c0*/  SEL R6, R6, UR5, !P0 ;  /* 0x0000000506067c07 */ /* 0x000fe4000c000000 */
[----:B------:R-:W-:-:S05]  /*09d0*/  SEL R7, R7, UR5, !P0 ;  /* 0x0000000507077c07 */ /* 0x000fca000c000000 */
[----:B------:R-:W-:Y:S01]  /*09e0*/  STG.E.ENL2.256 desc[UR6][R12.64], R8, R4 ;  /* 0xf80000080c04797f */ /* 0x000fe2000f121806 */
[----:B------:R-:W-:Y:S05]  /*09f0*/  EXIT ;  /* 0x000000000000794d */ /* 0x000fea0003800000 */
.L_x_16586:
        /* <DEDUP_REMOVED lines=16> */
.L_x_32476:


//--------------------- .text._ZN2at6native18elementwise_kernelILi128ELi4EZNS0_15gpu_kernel_implINS0_13BinaryFunctorIaaaZZZNS0_21heaviside_kernel_cudaERNS_18TensorIteratorBaseEENKUlvE_clEvENKUlvE0_clEvEUlaaE_EEEEvS5_RKT_EUliE_EEviT1_ --------------------------
	.section	.text._ZN2at6native18elementwise_kernelILi128ELi4EZNS0_15gpu_kernel_implINS0_13BinaryFunctorIaaaZZZNS0_21heaviside_kernel_cudaERNS_18TensorIteratorBaseEENKUlvE_clEvENKUlvE0_clEvEUlaaE_EEEEvS5_RKT_EUliE_EEviT1_,"ax",@progbits
	.align	128
        .global         _ZN2at6native18elementwise_kernelILi128ELi4EZNS0_15gpu_kernel_implINS0_13BinaryFunctorIaaaZZZNS0_21heaviside_kernel_cudaERNS_18TensorIteratorBaseEENKUlvE_clEvENKUlvE0_clEvEUlaaE_EEEEvS5_RKT_EUliE_EEviT1_
        .type           _ZN2at6native18elementwise_kernelILi128ELi4EZNS0_15gpu_kernel_implINS0_13BinaryFunctorIaaaZZZNS0_21heaviside_kernel_cudaERNS_18TensorIteratorBaseEENKUlvE_clEvENKUlvE0_clEvEUlaaE_EEEEvS5_RKT_EUliE_EEviT1_,@function
        .size           _ZN2at6native18elementwise_kernelILi128ELi4EZNS0_15gpu_kernel_implINS0_13BinaryFunctorIaaaZZZNS0_21heaviside_kernel_cudaERNS_18TensorIteratorBaseEENKUlvE_clEvENKUlvE0_clEvEUlaaE_EEEEvS5_RKT_EUliE_EEviT1_,(.L_x_32477 - _ZN2at6native18elementwise_kernelILi128ELi4EZNS0_15gpu_kernel_implINS0_13BinaryFunctorIaaaZZZNS0_21heaviside_kernel_cudaERNS_18TensorIteratorBaseEENKUlvE_clEvENKUlvE0_clEvEUlaaE_EEEEvS5_RKT_EUliE_EEviT1_)
        .other          _ZN2at6native18elementwise_kernelILi128ELi4EZNS0_15gpu_kernel_implINS0_13BinaryFunctorIaaaZZZNS0_21heaviside_kernel_cudaERNS_18TensorIteratorBaseEENKUlvE_clEvENKUlvE0_clEvEUlaaE_EEEEvS5_RKT_EUliE_EEviT1_,@"STO_CUDA_ENTRY STV_DEFAULT"
_ZN2at6native18elementwise_kernelILi128ELi4EZNS0_15gpu_kernel_implINS0_13BinaryFunctorIaaaZZZNS0_21heaviside_kernel_cudaERNS_18TensorIteratorBaseEENKUlvE_clEvENKUlvE0_clEvEUlaaE_EEEEvS5_RKT_EUliE_EEviT1_:
.text._ZN2at6native18elementwise_kernelILi128ELi4EZNS0_15gpu_kernel_implINS0_13BinaryFunctorIaaaZZZNS0_21heaviside_kernel_cudaERNS_18TensorIteratorBaseEENKUlvE_clEvENKUlvE0_clEvEUlaaE_EEEEvS5_RKT_EUliE_EEviT1_:
        /* <DEDUP_REMOVED lines=371> */
.L_x_16589:
        /* <DEDUP_REMOVED lines=14> */
[----:B------:R0:W5:Y:S01]  /*1810*/  LDG.E.U8 R19, desc[UR36][R2.64] ;  /* 0x0000002402137981 */ /* 0x000162000c1e1100 */
[----:B------:R-:W-:Y:S05]  /*1820*/  BRA `(.L_x_16595) ;  /* 0x0000000c00547947 */ /* 0x000fea0003800000 */
.L_x_16593:
[----:B------:R0:W5:Y:S01]  /*1830*/  LDG.E.U8 R19, desc[UR36][R2.64] ;  /* 0x0000002402137981 */ /* 0x000162000c1e1100 */
[----:B------:R-:W-:Y:S05]  /*1840*/  BRA `(.L_x_16595) ;  /* 0x0000000c004c7947 */ /* 0x000fea0003800000 */
.L_x_16592:
[----:B------:R-:W-:-:S09]  /*1850*/  UISETP.NE.AND UP0, UPT, UR4, 0x2, UPT ;  /* 0x000000020400788c */ /* 0x000fd2000bf05270 */
[----:B------:R-:W-:Y:S05]  /*1860*/  BRA.U !UP0, `(.L_x_16596) ;  /* 0x0000000108207547 */ /* 0x000fea000b800000 */
[----:B------:R-:W-:-:S09]  /*1870*/  UISETP.NE.AND UP0, UPT, UR4, 0x3, UPT ;  /* 0x000000030400788c */ /* 0x000fd2000bf05270 */
[----:B------:R-:W-:Y:S05]  /*1880*/  BRA.U !UP0, `(.L_x_16597) ;  /* 0x0000000108107547 */ /* 0x000fea000b800000 */
[----:B------:R-:W-:-:S09]  /*1890*/  UISETP.NE.AND UP0, UPT, UR4, 0x4, UPT ;  /* 0x000000040400788c */ /* 0x000fd2000bf05270 */
[----:B------:R-:W-:Y:S05]  /*18a0*/  BRA.U UP0, `(.L_x_16594) ;  /* 0x0000000900b07547 */ /* 0x000fea000b800000 */
[----:B------:R0:W5:Y:S01]  /*18b0*/  LDG.E.U8 R19, desc[UR36][R2.64] ;  /* 0x0000002402137981 */ /* 0x000162000c1e1100 */
[----:B------:R-:W-:Y:S05]  /*18c0*/  BRA `(.L_x_16595) ;  /* 0x0000000c002c7947 */ /* 0x000fea0003800000 */
.L_x_16597:
[----:B------:R0:W5:Y:S01]  /*18d0*/  LDG.E.U8 R19, desc[UR36][R2.64] ;  /* 0x0000002402137981 */ /* 0x000162000c1e1100 */
[----:B------:R-:W-:Y:S05]  /*18e0*/  BRA `(.L_x_16595) ;  /* 0x0000000c00247947 */ /* 0x000fea0003800000 */
.L_x_16596:
[----:B------:R0:W5:Y:S01]  /*18f0*/  LDG.E.U16 R19, desc[UR36][R2.64] ;  /* 0x0000002402137981 */ /* 0x000162000c1e1500 */
[----:B------:R-:W-:Y:S05]  /*1900*/  BRA `(.L_x_16595) ;  /* 0x0000000c001c7947 */ /* 0x000fea0003800000 */
.L_x_16591:
        /* <DEDUP_REMOVED lines=9> */
.L_x_16599:
[----:B------:R-:W2:Y:S02]  /*19a0*/  LDG.E.U16 R0, desc[UR36][R2.64] ;  /* 0x0000002402007981 */ /* 0x000ea4000c1e1500 */
[----:B--2---:R-:W-:-:S06]  /*19b0*/  HADD2.F32 R0, -RZ, R0.H0_H0 ;  /* 0x20000000ff007230 */ /* 0x004fcc0000004100 */
[----:B------:R-:W0:Y:S02]  /*19c0*/  F2I.FTZ.TRUNC.NTZ R0, R0 ;  /* 0x0000000000007305 */ /* 0x000e24000021f100 */
[----:B0-----:R-:W-:Y:S01]  /*19d0*/  PRMT R19, R0, 0x7610, R19 ;  /* 0x0000761000137816 */ /* 0x001fe20000000013 */
[----:B------:R-:W-:Y:S06]  /*19e0*/  BRA `(.L_x_16595) ;  /* 0x0000000800e47947 */ /* 0x000fec0003800000 */
.L_x_16598:
        /* <DEDUP_REMOVED lines=9> */
.L_x_16601:
[----:B------:R-:W2:Y:S02]  /*1a80*/  LDG.E.U16 R2, desc[UR36][R2.64] ;  /* 0x0000002402027981 */ /* 0x000ea4000c1e1500 */
[----:B--2---:R-:W-:-:S06]  /*1a90*/  HADD2.F32 R0, -RZ, R2.H0_H0 ;  /* 0x20000002ff007230 */ /* 0x004fcc0000004100 */
[----:B------:R-:W0:Y:S02]  /*1aa0*/  F2I.FTZ.TRUNC.NTZ R0, R0 ;  /* 0x0000000000007305 */ /* 0x000e24000021f100 */
[----:B0-----:R-:W-:Y:S01]  /*1ab0*/  PRMT R19, R0, 0x7610, R19 ;  /* 0x0000761000137816 */ /* 0x001fe20000000013 */
[----:B------:R-:W-:Y:S06]  /*1ac0*/  BRA `(.L_x_16595) ;  /* 0x0000000800ac7947 */ /* 0x000fec0003800000 */
.L_x_16600:
[----:B------:R-:W2:Y:S02]  /*1ad0*/  LDG.E.64 R2, desc[UR36][R2.64] ;  /* 0x0000002402027981 */ /* 0x000ea4000c1e1b00 */
[----:B--2---:R0:W1:Y:S01]  /*1ae0*/  F2I.F64.TRUNC R19, R2 ;  /* 0x0000000200137311 */ /* 0x004062000030d100 */
[----:B------:R-:W-:Y:S05]  /*1af0*/  BRA `(.L_x_16595) ;  /* 0x0000000800a07947 */ /* 0x000fea0003800000 */
.L_x_16590:
        /* <DEDUP_REMOVED lines=12> */
.L_x_16604:
[----:B------:R-:W2:Y:S02]  /*1bc0*/  LDG.E.64 R2, desc[UR36][R2.64] ;  /* 0x0000002402027981 */ /* 0x000ea4000c1e1b00 */
[----:B--2---:R3:W4:Y:S01]  /*1bd0*/  F2I.F64.TRUNC R19, R2 ;  /* 0x0000000200137311 */ /* 0x004722000030d100 */
[----:B------:R-:W-:Y:S05]  /*1be0*/  BRA `(.L_x_16595) ;  /* 0x0000000800647947 */ /* 0x000fea0003800000 */
.L_x_16603:
        /* <DEDUP_REMOVED lines=27> */
.L_x_16606:
        /* <DEDUP_REMOVED lines=14> */
.L_x_16605:
[----:B------:R-:W2:Y:S02]  /*1e80*/  LDG.E.U16 R0, desc[UR36][R2.64] ;  /* 0x0000002402007981 */ /* 0x000ea4000c1e1500 */
[----:B--2---:R-:W-:-:S06]  /*1e90*/  SHF.L.U32 R0, R0, 0x10, RZ ;  /* 0x0000001000007819 */ /* 0x004fcc00000006ff */
[----:B------:R-:W0:Y:S02]  /*1ea0*/  F2I.FTZ.TRUNC.NTZ R0, R0 ;  /* 0x0000000000007305 */ /* 0x000e24000021f100 */
[----:B0-----:R-:W-:Y:S01]  /*1eb0*/  PRMT R19, R0, 0x7610, R19 ;  /* 0x0000761000137816 */ /* 0x001fe20000000013 */
[----:B------:R-:W-:Y:S06]  /*1ec0*/  BRA `(.L_x_16595) ;  /* 0x0000000400ac7947 */ /* 0x000fec0003800000 */
.L_x_16602:
        /* <DEDUP_REMOVED lines=10> */
.L_x_16609:
        /* <DEDUP_REMOVED lines=21> */
.L_x_16613:
[----:B------:R-:W-:Y:S05]  /*20c0*/  BSYNC.RECONVERGENT B1 ;  /* 0x0000000000017941 */ /* 0x000fea0003800200 */
.L_x_16612:
[----:B------:R-:W-:Y:S02]  /*20d0*/  SHF.L.U32 R0, R0, 0x14, RZ ;  /* 0x0000001400007819 */ /* 0x000fe400000006ff */
[----:B------:R-:W-:-:S04]  /*20e0*/  LEA R2, R2, 0x3b800000, 0x17 ;  /* 0x3b80000002027811 */ /* 0x000fc800078eb8ff */
[----:B------:R-:W-:-:S07]  /*20f0*/  LOP3.LUT R0, R2, R0, R7, 0xfe, !PT ;  /* 0x0000000002007212 */ /* 0x000fce00078efe07 */
.L_x_16611:
[----:B------:R-:W-:Y:S05]  /*2100*/  BSYNC.RECONVERGENT B0 ;  /* 0x0000000000007941 */ /* 0x000fea0003800200 */
.L_x_16610:
[----:B------:R-:W0:Y:S02]  /*2110*/  F2I.FTZ.TRUNC.NTZ R0, R0 ;  /* 0x0000000000007305 */ /* 0x000e24000021f100 */
[----:B0-----:R-:W-:Y:S01]  /*2120*/  PRMT R19, R0, 0x7610, R19 ;  /* 0x0000761000137816 */ /* 0x001fe20000000013 */
[----:B------:R-:W-:Y:S06]  /*2130*/  BRA `(.L_x_16595) ;  /* 0x0000000400107947 */ /* 0x000fec0003800000 */
.L_x_16608:
        /* <DEDUP_REMOVED lines=21> */
.L_x_16617:
[----:B------:R-:W-:Y:S05]  /*2290*/  BSYNC.RECONVERGENT B1 ;  /* 0x0000000000017941 */ /* 0x000fea0003800200 */
.L_x_16616:
[----:B------:R-:W-:Y:S02]  /*22a0*/  SHF.L.U32 R0, R0, 0x15, RZ ;  /* 0x0000001500007819 */ /* 0x000fe400000006ff */
[----:B------:R-:W-:-:S04]  /*22b0*/  LEA R2, R2, 0x37800000, 0x17 ;  /* 0x3780000002027811 */ /* 0x000fc800078eb8ff */
[----:B------:R-:W-:-:S07]  /*22c0*/  LOP3.LUT R0, R2, R0, R7, 0xfe, !PT ;  /* 0x0000000002007212 */ /* 0x000fce00078efe07 */
.L_x_16615:
[----:B------:R-:W-:Y:S05]  /*22d0*/  BSYNC.RECONVERGENT B0 ;  /* 0x0000000000007941 */ /* 0x000fea0003800200 */
.L_x_16614:
[----:B------:R-:W0:Y:S02]  /*22e0*/  F2I.FTZ.TRUNC.NTZ R0, R0 ;  /* 0x0000000000007305 */ /* 0x000e24000021f100 */
[----:B0-----:R-:W-:Y:S01]  /*22f0*/  PRMT R19, R0, 0x7610, R19 ;  /* 0x0000761000137816 */ /* 0x001fe20000000013 */
[----:B------:R-:W-:Y:S06]  /*2300*/  BRA `(.L_x_16595) ;  /* 0x00000000009c7947 */ /* 0x000fec0003800000 */
.L_x_16607:
[----:B------:R-:W-:-:S09]  /*2310*/  UISETP.NE.AND UP0, UPT, UR4, 0x1c, UPT ;  /* 0x0000001c0400788c */ /* 0x000fd2000bf05270 */
[----:B------:R-:W-:Y:S05]  /*2320*/  BRA.U !UP0, `(.L_x_16618) ;  /* 0x0000000108907547 */ /* 0x000fea000b800000 */
[----:B------:R-:W-:-:S09]  /*2330*/  UISETP.NE.AND UP0, UPT, UR4, 0x1d, UPT ;  /* 0x0000001d0400788c */ /* 0x000fd2000bf05270 */
[----:B------:R-:W-:Y:S05]  /*2340*/  BRA.U !UP0, `(.L_x_16619) ;  /* 0x0000000108807547 */ /* 0x000fea000b800000 */
[----:B------:R-:W-:-:S09]  /*2350*/  UISETP.NE.AND UP0, UPT, UR4, 0x2c, UPT ;  /* 0x0000002c0400788c */ /* 0x000fd2000bf05270 */
[----:B------:R-:W-:Y:S05]  /*2360*/  BRA.U !UP0, `(.L_x_16620) ;  /* 0x0000000108487547 */ /* 0x000fea000b800000 */
.L_x_16594:
        /* <DEDUP_REMOVED lines=15> */
[----:B--2---:R-:W-:Y:S05]  /*2460*/  CALL.ABS.NOINC R2 ;  /* 0x0000000002007343 */ /* 0x004fea0003c00000 */
.L_x_16621:
[----:B------:R-:W-:Y:S01]  /*2470*/  PRMT R19, RZ, 0x7610, R19 ;  /* 0x00007610ff137816 */ /* 0x000fe20000000013 */
[----:B------:R-:W-:Y:S06]  /*2480*/  BRA `(.L_x_16595) ;  /* 0x00000000003c7947 */ /* 0x000fec0003800000 */
.L_x_16620:
        /* <DEDUP_REMOVED lines=8> */
.L_x_16623:
[----:B------:R-:W-:Y:S05]  /*2510*/  BSYNC.RECONVERGENT B0 ;  /* 0x0000000000007941 */ /* 0x000fea0003800200 */
.L_x_16622:
[----:B------:R-:W0:Y:S02]  /*2520*/  F2I.FTZ.TRUNC.NTZ R0, R0 ;  /* 0x0000000000007305 */ /* 0x000e24000021f100 */
[----:B0-----:R-:W-:Y:S01]  /*2530*/  PRMT R19, R0, 0x7610, R19 ;  /* 0x0000761000137816 */ /* 0x001fe20000000013 */
[----:B------:R-:W-:Y:S06]  /*2540*/  BRA `(.L_x_16595) ;  /* 0x00000000000c7947 */ /* 0x000fec0003800000 */
.L_x_16619:
[----:B------:R2:W5:Y:S01]  /*2550*/  LDG.E.U8 R19, desc[UR36][R2.64] ;  /* 0x0000002402137981 */ /* 0x000562000c1e1100 */
[----:B------:R-:W-:Y:S05]  /*2560*/  BRA `(.L_x_16595) ;  /* 0x0000000000047947 */ /* 0x000fea0003800000 */
.L_x_16618:
[----:B------:R1:W5:Y:S02]  /*2570*/  LDG.E.U8 R19, desc[UR36][R2.64] ;  /* 0x0000002402137981 */ /* 0x000364000c1e1100 */
.L_x_16595:
        /* <DEDUP_REMOVED lines=16> */
.L_x_16627:
[----:B------:R3:W5:Y:S01]  /*2680*/  LDG.E.U8 R0, desc[UR36][R2.64] ;  /* 0x0000002402007981 */ /* 0x000762000c1e1100 */
[----:B------:R-:W-:Y:S05]  /*2690*/  BRA `(.L_x_16629) ;  /* 0x0000000c004c7947 */ /* 0x000fea0003800000 */
.L_x_16626:
        /* <DEDUP_REMOVED lines=8> */
.L_x_16631:
[----:B------:R1:W5:Y:S01]  /*2720*/  LDG.E.U8 R0, desc[UR36][R2.64] ;  /* 0x0000002402007981 */ /* 0x000362000c1e1100 */
[----:B------:R-:W-:Y:S05]  /*2730*/  BRA `(.L_x_16629) ;  /* 0x0000000c00247947 */ /* 0x000fea0003800000 */
.L_x_16630:
[----:B------:R2:W5:Y:S01]  /*2740*/  LDG.E.U16 R0, desc[UR36][R2.64] ;  /* 0x0000002402007981 */ /* 0x000562000c1e1500 */
[----:B------:R-:W-:Y:S05]  /*2750*/  BRA `(.L_x_16629) ;  /* 0x0000000c001c7947 */ /* 0x000fea0003800000 */
.L_x_16625:
        /* <DEDUP_REMOVED lines=9> */
.L_x_16633:
[----:B------:R-:W2:Y:S02]  /*27f0*/  LDG.E.U16 R4, desc[UR36][R2.64] ;  /* 0x0000002402047981 */ /* 0x000ea4000c1e1500 */
[----:B--2---:R-:W-:-:S06]  /*2800*/  HADD2.F32 R4, -RZ, R4.H0_H0 ;  /* 0x20000004ff047230 */ /* 0x004fcc0000004100 */
[----:B------:R-:W0:Y:S02]  /*2810*/  F2I.FTZ.TRUNC.NTZ R4, R4 ;  /* 0x0000000400047305 */ /* 0x000e24000021f100 */
[----:B0-----:R-:W-:Y:S01]  /*2820*/  PRMT R0, R4, 0x7610, R0 ;  /* 0x0000761004007816 */ /* 0x001fe20000000000 */
[----:B------:R-:W-:Y:S06]  /*2830*/  BRA `(.L_x_16629) ;  /* 0x0000000800e47947 */ /* 0x000fec0003800000 */
.L_x_16632:
        /* <DEDUP_REMOVED lines=9> */
.L_x_16635:
[----:B------:R-:W2:Y:S02]  /*28d0*/  LDG.E.U16 R2, desc[UR36][R2.64] ;  /* 0x0000002402027981 */ /* 0x000ea4000c1e1500 */
[----:B--2---:R-:W-:-:S06]  /*28e0*/  HADD2.F32 R4, -RZ, R2.H0_H0 ;  /* 0x20000002ff047230 */ /* 0x004fcc0000004100 */
[----:B------:R-:W0:Y:S02]  /*28f0*/  F2I.FTZ.TRUNC.NTZ R4, R4 ;  /* 0x0000000400047305 */ /* 0x000e24000021f100 */
[----:B0-----:R-:W-:Y:S01]  /*2900*/  PRMT R0, R4, 0x7610, R0 ;  /* 0x0000761004007816 */ /* 0x001fe20000000000 */
[----:B------:R-:W-:Y:S06]  /*2910*/  BRA `(.L_x_16629) ;  /* 0x0000000800ac7947 */ /* 0x000fec0003800000 */
.L_x_16634:
[----:B------:R-:W2:Y:S02]  /*2920*/  LDG.E.64 R2, desc[UR36][R2.64] ;  /* 0x0000002402027981 */ /* 0x000ea4000c1e1b00 */
[----:B--2---:R0:W1:Y:S01]  /*2930*/  F2I.F64.TRUNC R0, R2 ;  /* 0x0000000200007311 */ /* 0x004062000030d100 */
[----:B------:R-:W-:Y:S05]  /*2940*/  BRA `(.L_x_16629) ;  /* 0x0000000800a07947 */ /* 0x000fea0003800000 */
.L_x_16624:
        /* <DEDUP_REMOVED lines=12> */
.L_x_16638:
[----:B------:R-:W2:Y:S02]  /*2a10*/  LDG.E.64 R2, desc[UR36][R2.64] ;  /* 0x0000002402027981 */ /* 0x000ea4000c1e1b00 */
[----:B--2---:R0:W1:Y:S01]  /*2a20*/  F2I.F64.TRUNC R0, R2 ;  /* 0x0000000200007311 */ /* 0x004062000030d100 */
[----:B------:R-:W-:Y:S05]  /*2a30*/  BRA `(.L_x_16629) ;  /* 0x0000000800647947 */ /* 0x000fea0003800000 */
.L_x_16637:
        /* <DEDUP_REMOVED lines=27> */
.L_x_16640:
        /* <DEDUP_REMOVED lines=14> */
.L_x_16639:
[----:B------:R-:W2:Y:S02]  /*2cd0*/  LDG.E.U16 R4, desc[UR36][R2.64] ;  /* 0x0000002402047981 */ /* 0x000ea4000c1e1500 */
[----:B--2---:R-:W-:-:S06]  /*2ce0*/  IMAD.U32 R4, R4, 0x10000, RZ ;  /* 0x0001000004047824 */ /* 0x004fcc00078e00ff */
[----:B------:R-:W0:Y:S02]  /*2cf0*/  F2I.FTZ.TRUNC.NTZ R4, R4 ;  /* 0x0000000400047305 */ /* 0x000e24000021f100 */
[----:B0-----:R-:W-:Y:S01]  /*2d00*/  PRMT R0, R4, 0x7610, R0 ;  /* 0x0000761004007816 */ /* 0x001fe20000000000 */
[----:B------:R-:W-:Y:S06]  /*2d10*/  BRA `(.L_x_16629) ;  /* 0x0000000400ac7947 */ /* 0x000fec0003800000 */
.L_x_16636:
        /* <DEDUP_REMOVED lines=10> */
.L_x_16643:
        /* <DEDUP_REMOVED lines=21> */
.L_x_16647:
[----:B------:R-:W-:Y:S05]  /*2f10*/  BSYNC.RECONVERGENT B1 ;  /* 0x0000000000017941 */ /* 0x000fea0003800200 */
.L_x_16646:
[----:B------:R-:W-:Y:S01]  /*2f20*/  IMAD.SHL.U32 R0, R0, 0x100000, RZ ;  /* 0x0010000000007824 */ /* 0x000fe200078e00ff */
[----:B------:R-:W-:-:S04]  /*2f30*/  LEA R2, R2, 0x3b800000, 0x17 ;  /* 0x3b80000002027811 */ /* 0x000fc800078eb8ff */
[----:B------:R-:W-:-:S07]  /*2f40*/  LOP3.LUT R4, R2, R0, R7, 0xfe, !PT ;  /* 0x0000000002047212 */ /* 0x000fce00078efe07 */
.L_x_16645:
[----:B------:R-:W-:Y:S05]  /*2f50*/  BSYNC.RECONVERGENT B0 ;  /* 0x0000000000007941 */ /* 0x000fea0003800200 */
.L_x_16644:
[----:B------:R-:W0:Y:S02]  /*2f60*/  F2I.FTZ.TRUNC.NTZ R4, R4 ;  /* 0x0000000400047305 */ /* 0x000e24000021f100 */
[----:B0-----:R-:W-:Y:S01]  /*2f70*/  PRMT R0, R4, 0x7610, R0 ;  /* 0x0000761004007816 */ /* 0x001fe20000000000 */
[----:B------:R-:W-:Y:S06]  /*2f80*/  BRA `(.L_x_16629) ;  /* 0x0000000400107947 */ /* 0x000fec0003800000 */
.L_x_16642:
        /* <DEDUP_REMOVED lines=21> */
.L_x_16651:
[----:B------:R-:W-:Y:S05]  /*30e0*/  BSYNC.RECONVERGENT B1 ;  /* 0x0000000000017941 */ /* 0x000fea0003800200 */
.L_x_16650:
[----:B------:R-:W-:Y:S01]  /*30f0*/  IMAD.SHL.U32 R0, R0, 0x200000, RZ ;  /* 0x0020000000007824 */ /* 0x000fe200078e00ff */
[----:B------:R-:W-:-:S04]  /*3100*/  LEA R2, R2, 0x37800000, 0x17 ;  /* 0x3780000002027811 */ /* 0x000fc800078eb8ff */
[----:B------:R-:W-:-:S07]  /*3110*/  LOP3.LUT R4, R2, R0, R7, 0xfe, !PT ;  /* 0x0000000002047212 */ /* 0x000fce00078efe07 */
.L_x_16649:
[----:B------:R-:W-:Y:S05]  /*3120*/  BSYNC.RECONVERGENT B0 ;  /* 0x0000000000007941 */ /* 0x000fea0003800200 */
.L_x_16648:
[----:B------:R-:W0:Y:S02]  /*3130*/  F2I.FTZ.TRUNC.NTZ R4, R4 ;  /* 0x0000000400047305 */ /* 0x000e24000021f100 */
[----:B0-----:R-:W-:Y:S01]  /*3140*/  PRMT R0, R4, 0x7610, R0 ;  /* 0x0000761004007816 */ /* 0x001fe20000000000 */
[----:B------:R-:W-:Y:S06]  /*3150*/  BRA `(.L_x_16629) ;  /* 0x00000000009c7947 */ /* 0x000fec0003800000 */
.L_x_16641:
[----:B------:R-:W-:-:S09]  /*3160*/  UISETP.NE.AND UP0, UPT, UR4, 0x1c, UPT ;  /* 0x0000001c0400788c */ /* 0x000fd2000bf05270 */
[----:B------:R-:W-:Y:S05]  /*3170*/  BRA.U !UP0, `(.L_x_16652) ;  /* 0x0000000108907547 */ /* 0x000fea000b800000 */
[----:B------:R-:W-:-:S09]  /*3180*/  UISETP.NE.AND UP0, UPT, UR4, 0x1d, UPT ;  /* 0x0000001d0400788c */ /* 0x000fd2000bf05270 */
[----:B------:R-:W-:Y:S05]  /*3190*/  BRA.U !UP0, `(.L_x_16653) ;  /* 0x0000000108807547 */ /* 0x000fea000b800000 */
[----:B------:R-:W-:-:S09]  /*31a0*/  UISETP.NE.AND UP0, UPT, UR4, 0x2c, UPT ;  /* 0x0000002c0400788c */ /* 0x000fd2000bf05270 */
[----:B------:R-:W-:Y:S05]  /*31b0*/  BRA.U !UP0, `(.L_x_16654) ;  /* 0x0000000108487547 */ /* 0x000fea000b800000 */
.L_x_16628:
        /* <DEDUP_REMOVED lines=12> */
[----:B---3--:R-:W-:Y:S02]  /*3280*/  IMAD.U32 R10, RZ, RZ, UR8 ;  /* 0x00000008ff0a7e24 */ /* 0x008fe4000f8e00ff */
[----:B------:R-:W-:-:S07]  /*3290*/  IMAD.U32 R11, RZ, RZ, UR9 ;  /* 0x00000009ff0b7e24 */ /* 0x000fce000f8e00ff */
[----:B------:R-:W-:-:S07]  /*32a0*/  LEPC R20, `(.L_x_16655) ;  /* 0x000000001014794e */ /* 0x000fce0000000000 */
[----:B--2-45:R-:W-:Y:S05]  /*32b0*/  CALL.ABS.NOINC R2 ;  /* 0x0000000002007343 */ /* 0x034fea0003c00000 */
.L_x_16655:
[----:B------:R-:W-:Y:S01]  /*32c0*/  PRMT R0, RZ, 0x7610, R0 ;  /* 0x00007610ff007816 */ /* 0x000fe20000000000 */
[----:B------:R-:W-:Y:S06]  /*32d0*/  BRA `(.L_x_16629) ;  /* 0x00000000003c7947 */ /* 0x000fec0003800000 */
.L_x_16654:
        /* <DEDUP_REMOVED lines=8> */
.L_x_16657:
[----:B------:R-:W-:Y:S05]  /*3360*/  BSYNC.RECONVERGENT B0 ;  /* 0x0000000000007941 */ /* 0x000fea0003800200 */
.L_x_16656:
[----:B------:R-:W0:Y:S02]  /*3370*/  F2I.FTZ.TRUNC.NTZ R4, R4 ;  /* 0x0000000400047305 */ /* 0x000e24000021f100 */
[----:B0-----:R-:W-:Y:S01]  /*3380*/  PRMT R0, R4, 0x7610, R0 ;  /* 0x0000761004007816 */ /* 0x001fe20000000000 */
[----:B------:R-:W-:Y:S06]  /*3390*/  BRA `(.L_x_16629) ;  /* 0x00000000000c7947 */ /* 0x000fec0003800000 */
.L_x_16653:
[----:B------:R0:W5:Y:S01]  /*33a0*/  LDG.E.U8 R0, desc[UR36][R2.64] ;  /* 0x0000002402007981 */ /* 0x000162000c1e1100 */
[----:B------:R-:W-:Y:S05]  /*33b0*/  BRA `(.L_x_16629) ;  /* 0x0000000000047947 */ /* 0x000fea0003800000 */
.L_x_16652:
[----:B------:R0:W5:Y:S02]  /*33c0*/  LDG.E.U8 R0, desc[UR36][R2.64] ;  /* 0x0000002402007981 */ /* 0x000164000c1e1100 */
.L_x_16629:
[----:B------:R-:W0:Y:S01]  /*33d0*/  LDCU.64 UR6, c[0x0][0x5e8] ;  /* 0x0000bd00ff0677ac */ /* 0x000e220008000a00 */
[C---:B----45:R-:W-:Y:S02]  /*33e0*/  LOP3.LUT P1, RZ, R19.reuse, 0xff, RZ, 0xc0, !PT ;  /* 0x000000ff13ff7812 */ /* 0x070fe4000782c0ff */
[----:B0123--:R-:W-:Y:S01]  /*33f0*/  PRMT R2, R19, 0x8880, RZ ;  /* 0x0000888013027816 */ /* 0x00ffe200000000ff */
[----:B------:R-:W-:Y:S01]  /*3400*/  UPRMT UR4, UR43, 0x9910, URZ ;  /* 0x000099102b047896 */ /* 0x000fe200080000ff */
[----:B------:R-:W-:Y:S02]  /*3410*/  PRMT R7, R0, 0x7610, R7 ;  /* 0x0000761000077816 */ /* 0x000fe40000000007 */
[----:B------:R-:W-:Y:S01]  /*3420*/  ISETP.GT.AND P0, PT, R2, RZ, PT ;  /* 0x000000ff0200720c */ /* 0x000fe20003f04270 */
        /* <DEDUP_REMOVED lines=15> */
.L_x_16661:
[----:B------:R1:W-:Y:S01]  /*3520*/  STG.E.U8 desc[UR36][R2.64], R7 ;  /* 0x0000000702007986 */ /* 0x0003e2000c101124 */
[----:B------:R-:W-:Y:S05]  /*3530*/  BRA `(.L_x_16663) ;  /* 0x0000000c00847947 */ /* 0x000fea0003800000 */
.L_x_16660:
        /* <DEDUP_REMOVED lines=12> */
.L_x_16665:
[----:B------:R-:W-:-:S04]  /*3600*/  LOP3.LUT R7, R7, 0xffff, RZ, 0xc0, !PT ;  /* 0x0000ffff07077812 */ /* 0x000fc800078ec0ff */
[----:B------:R-:W-:-:S05]  /*3610*/  PRMT R5, R7, 0x8880, RZ ;  /* 0x0000888007057816 */ /* 0x000fca00000000ff */
[----:B------:R3:W-:Y:S01]  /*3620*/  STG.E desc[UR36][R2.64], R5 ;  /* 0x0000000502007986 */ /* 0x0007e2000c101924 */
[----:B------:R-:W-:Y:S05]  /*3630*/  BRA `(.L_x_16663) ;  /* 0x0000000c00447947 */ /* 0x000fea0003800000 */
.L_x_16664:
[----:B------:R-:W-:-:S04]  /*3640*/  PRMT R5, R7, 0x8880, RZ ;  /* 0x0000888007057816 */ /* 0x000fc800000000ff */
[----:B------:R-:W-:-:S05]  /*3650*/  PRMT R5, R5, 0x7710, RZ ;  /* 0x0000771005057816 */ /* 0x000fca00000000ff */
[----:B------:R2:W-:Y:S01]  /*3660*/  STG.E.U16 desc[UR36][R2.64], R5 ;  /* 0x0000000502007986 */ /* 0x0005e2000c101524 */
[----:B------:R-:W-:Y:S05]  /*3670*/  BRA `(.L_x_16663) ;  /* 0x0000000c00347947 */ /* 0x000fea0003800000 */
.L_x_16659:
        /* <DEDUP_REMOVED lines=9> */
.L_x_16667:
[----:B------:R-:W0:Y:S02]  /*3710*/  I2F.S8 R0, R7 ;  /* 0x0000000700007306 */ /* 0x000e240000001400 */
[----:B0-----:R-:W-:-:S05]  /*3720*/  F2FP.F16.F32.PACK_AB R0, RZ, R0 ;  /* 0x00000000ff00723e */ /* 0x001fca00000000ff */
[----:B------:R0:W-:Y:S01]  /*3730*/  STG.E.U16 desc[UR36][R2.64], R0 ;  /* 0x0000000002007986 */ /* 0x0001e2000c101524 */
[----:B------:R-:W-:Y:S05]  /*3740*/  BRA `(.L_x_16663) ;  /* 0x0000000c00007947 */ /* 0x000fea0003800000 */
.L_x_16666:
        /* <DEDUP_REMOVED lines=10> */
.L_x_16669:
[----:B------:R-:W0:Y:S02]  /*37f0*/  I2F.S8 R7, R7 ;  /* 0x0000000700077306 */ /* 0x000e240000001400 */
[----:B0-----:R-:W-:-:S04]  /*3800*/  F2FP.F16.F32.PACK_AB R5, RZ, R7 ;  /* 0x00000007ff05723e */ /* 0x001fc800000000ff */
[----:B------:R-:W-:-:S05]  /*3810*/  PRMT R5, R5, 0x5410, RZ ;  /* 0x0000541005057816 */ /* 0x000fca00000000ff */
[----:B------:R0:W-:Y:S01]  /*3820*/  STG.E desc[UR36][R2.64], R5 ;  /* 0x0000000502007986 */ /* 0x0001e2000c101924 */
[----:B------:R-:W-:Y:S05]  /*3830*/  BRA `(.L_x_16663) ;  /* 0x0000000800c47947 */ /* 0x000fea0003800000 */
.L_x_16668:
[----:B------:R-:W-:-:S04]  /*3840*/  PRMT R4, R7, 0x8880, RZ ;  /* 0x0000888007047816 */ /* 0x000fc800000000ff */
[----:B------:R-:W-:-:S06]  /*3850*/  PRMT R4, R4, 0x7710, RZ ;  /* 0x0000771004047816 */ /* 0x000fcc00000000ff */
[----:B------:R-:W0:Y:S02]  /*3860*/  I2F.F64.S16 R4, R4 ;  /* 0x0000000400047312 */ /* 0x000e240000101c00 */
[----:B0-----:R0:W-:Y:S01]  /*3870*/  STG.E.64 desc[UR36][R2.64], R4 ;  /* 0x0000000402007986 */ /* 0x0011e2000c101b24 */
[----:B------:R-:W-:Y:S05]  /*3880*/  BRA `(.L_x_16663) ;  /* 0x0000000800b07947 */ /* 0x000fea0003800000 */
.L_x_16658:
        /* <DEDUP_REMOVED lines=12> */
.L_x_16672:
[----:B------:R-:W-:Y:S02]  /*3950*/  PRMT R4, R7, 0x8880, RZ ;  /* 0x0000888007047816 */ /* 0x000fe400000000ff */
[----:B------:R-:W-:Y:S02]  /*3960*/  CS2R R6, SRZ ;  /* 0x0000000000067805 */ /* 0x000fe4000001ff00 */
[----:B------:R-:W-:-:S06]  /*3970*/  PRMT R4, R4, 0x7710, RZ ;  /* 0x0000771004047816 */ /* 0x000fcc00000000ff */
[----:B------:R-:W0:Y:S02]  /*3980*/  I2F.F64.S16 R4, R4 ;  /* 0x0000000400047312 */ /* 0x000e240000101c00 */
[----:B0-----:R0:W-:Y:S01]  /*3990*/  STG.E.128 desc[UR36][R2.64], R4 ;  /* 0x0000000402007986 */ /* 0x0011e2000c101d24 */
[----:B------:R-:W-:Y:S05]  /*39a0*/  BRA `(.L_x_16663) ;  /* 0x0000000800687947 */ /* 0x000fea0003800000 */
.L_x_16671:
        /* <DEDUP_REMOVED lines=19> */
.L_x_16676:
[----:B------:R-:W-:Y:S05]  /*3ae0*/  BSYNC.RECONVERGENT B0 ;  /* 0x0000000000007941 */ /* 0x000fea0003800200 */
.L_x_16675:
[----:B------:R-:W-:-:S05]  /*3af0*/  LOP3.LUT R5, R0, 0x80, R5, 0xf8, !PT ;  /* 0x0000008000057812 */ /* 0x000fca00078ef805 */
[----:B------:R0:W-:Y:S01]  /*3b00*/  STG.E.U8 desc[UR36][R2.64], R5 ;  /* 0x0000000502007986 */ /* 0x0001e2000c101124 */
[----:B------:R-:W-:Y:S05]  /*3b10*/  BRA `(.L_x_16663) ;  /* 0x00000008000c7947 */ /* 0x000fea0003800000 */
.L_x_16674:
[----:B------:R-:W0:Y:S01]  /*3b20*/  I2F.S8 R7, R7 ;  /* 0x0000000700077306 */ /* 0x000e220000001400 */
        /* <DEDUP_REMOVED lines=14> */
.L_x_16678:
[----:B------:R-:W-:Y:S05]  /*3c10*/  BSYNC.RECONVERGENT B0 ;  /* 0x0000000000007941 */ /* 0x000fea0003800200 */
.L_x_16677:
[----:B------:R-:W-:-:S05]  /*3c20*/  LOP3.LUT R5, R0, 0x80, R5, 0xf8, !PT ;  /* 0x0000008000057812 */ /* 0x000fca00078ef805 */
[----:B------:R0:W-:Y:S01]  /*3c30*/  STG.E.U8 desc[UR36][R2.64], R5 ;  /* 0x0000000502007986 */ /* 0x0001e2000c101124 */
[----:B------:R-:W-:Y:S05]  /*3c40*/  BRA `(.L_x_16663) ;  /* 0x0000000400c07947 */ /* 0x000fea0003800000 */
.L_x_16673:
[----:B------:R-:W0:Y:S02]  /*3c50*/  I2F.S8 R0, R7 ;  /* 0x0000000700007306 */ /* 0x000e240000001400 */
[----:B0-----:R-:W-:-:S05]  /*3c60*/  F2FP.BF16.F32.PACK_AB R0, RZ, R0 ;  /* 0x00000000ff00723e */ /* 0x001fca00000010ff */
[----:B------:R0:W-:Y:S01]  /*3c70*/  STG.E.U16 desc[UR36][R2.64], R0 ;  /* 0x0000000002007986 */ /* 0x0001e2000c101524 */
[----:B------:R-:W-:Y:S05]  /*3c80*/  BRA `(.L_x_16663) ;  /* 0x0000000400b07947 */ /* 0x000fea0003800000 */
.L_x_16670:
        /* <DEDUP_REMOVED lines=12> */
.L_x_16681:
        /* <DEDUP_REMOVED lines=13> */
.L_x_16684:
[----:B------:R-:W-:-:S04]  /*3e20*/  SHF.R.U32.HI R0, RZ, 0x14, R5 ;  /* 0x00000014ff007819 */ /* 0x000fc80000011605 */
[----:B------:R-:W-:-:S04]  /*3e30*/  LOP3.LUT R0, R0, 0x1, RZ, 0xc0, !PT ;  /* 0x0000000100007812 */ /* 0x000fc800078ec0ff */
[----:B------:R-:W-:-:S04]  /*3e40*/  IADD3 R0, PT, PT, R5, 0x487ffff, R0 ;  /* 0x0487ffff05007810 */ /* 0x000fc80007ffe000 */
[----:B------:R-:W-:-:S04]  /*3e50*/  SHF.R.U32.HI R0, RZ, 0x14, R0 ;  /* 0x00000014ff007819 */ /* 0x000fc80000011600 */
[----:B------:R-:W-:-:S07]  /*3e60*/  LOP3.LUT R4, R0, 0xff, RZ, 0xc0, !PT ;  /* 0x000000ff00047812 */ /* 0x000fce00078ec0ff */
.L_x_16685:
[----:B------:R-:W-:-:S04]  /*3e70*/  SHF.R.U32.HI R5, RZ, 0x18, R5 ;  /* 0x00000018ff057819 */ /* 0x000fc80000011605 */
[----:B------:R-:W-:-:S04]  /*3e80*/  LOP3.LUT R4, R4, 0x80, R5, 0xf8, !PT ;  /* 0x0000008004047812 */ /* 0x000fc800078ef805 */
[----:B------:R-:W-:-:S07]  /*3e90*/  PRMT R0, R4, 0x7610, R0 ;  /* 0x0000761004007816 */ /* 0x000fce0000000000 */
.L_x_16683:
[----:B------:R-:W-:Y:S05]  /*3ea0*/  BSYNC.RECONVERGENT B0 ;  /* 0x0000000000007941 */ /* 0x000fea0003800200 */
.L_x_16682:
[----:B------:R0:W-:Y:S01]  /*3eb0*/  STG.E.U8 desc[UR36][R2.64], R0 ;  /* 0x0000000002007986 */ /* 0x0001e2000c101124 */
[----:B------:R-:W-:Y:S05]  /*3ec0*/  BRA `(.L_x_16663) ;  /* 0x0000000400207947 */ /* 0x000fea0003800000 */
.L_x_16680:
        /* <DEDUP_REMOVED lines=13> */
.L_x_16688:
[----:B------:R-:W-:-:S04]  /*3fa0*/  SHF.R.U32.HI R0, RZ, 0x15, R5 ;  /* 0x00000015ff007819 */ /* 0x000fc80000011605 */
[----:B------:R-:W-:-:S04]  /*3fb0*/  LOP3.LUT R0, R0, 0x1, RZ, 0xc0, !PT ;  /* 0x0000000100007812 */ /* 0x000fc800078ec0ff */
[----:B------:R-:W-:-:S04]  /*3fc0*/  IADD3 R0, PT, PT, R5, 0x88fffff, R0 ;  /* 0x088fffff05007810 */ /* 0x000fc80007ffe000 */
[----:B------:R-:W-:-:S04]  /*3fd0*/  SHF.R.U32.HI R0, RZ, 0x15, R0 ;  /* 0x00000015ff007819 */ /* 0x000fc80000011600 */
[----:B------:R-:W-:-:S07]  /*3fe0*/  LOP3.LUT R4, R0, 0xff, RZ, 0xc0, !PT ;  /* 0x000000ff00047812 */ /* 0x000fce00078ec0ff */
.L_x_16689:
[----:B------:R-:W-:-:S04]  /*3ff0*/  SHF.R.U32.HI R5, RZ, 0x18, R5 ;  /* 0x00000018ff057819 */ /* 0x000fc80000011605 */
[----:B------:R-:W-:-:S04]  /*4000*/  LOP3.LUT R4, R4, 0x80, R5, 0xf8, !PT ;  /* 0x0000008004047812 */ /* 0x000fc800078ef805 */
[----:B------:R-:W-:-:S07]  /*4010*/  PRMT R0, R4, 0x7610, R0 ;  /* 0x0000761004007816 */ /* 0x000fce0000000000 */
.L_x_16687:
[----:B------:R-:W-:Y:S05]  /*4020*/  BSYNC.RECONVERGENT B0 ;  /* 0x0000000000007941 */ /* 0x000fea0003800200 */
.L_x_16686:
[----:B------:R0:W-:Y:S01]  /*4030*/  STG.E.U8 desc[UR36][R2.64], R0 ;  /* 0x0000000002007986 */ /* 0x0001e2000c101124 */
[----:B------:R-:W-:Y:S05]  /*4040*/  BRA `(.L_x_16663) ;  /* 0x0000000000c07947 */ /* 0x000fea0003800000 */
.L_x_16679:
[----:B------:R-:W-:-:S09]  /*4050*/  UISETP.NE.AND UP0, UPT, UR4, 0x1c, UPT ;  /* 0x0000001c0400788c */ /* 0x000fd2000bf05270 */
[----:B------:R-:W-:Y:S05]  /*4060*/  BRA.U !UP0, `(.L_x_16690) ;  /* 0x0000000108ac7547 */ /* 0x000fea000b800000 */
[----:B------:R-:W-:-:S09]  /*4070*/  UISETP.NE.AND UP0, UPT, UR4, 0x1d, UPT ;  /* 0x0000001d0400788c */ /* 0x000fd2000bf05270 */
[----:B------:R-:W-:Y:S05]  /*4080*/  BRA.U !UP0, `(.L_x_16691) ;  /* 0x00000001088c7547 */ /* 0x000fea000b800000 */
[----:B------:R-:W-:-:S09]  /*4090*/  UISETP.NE.AND UP0, UPT, UR4, 0x2c, UPT ;  /* 0x0000002c0400788c */ /* 0x000fd2000bf05270 */
[----:B------:R-:W-:Y:S05]  /*40a0*/  BRA.U !UP0, `(.L_x_16692) ;  /* 0x0000000108447547 */ /* 0x000fea000b800000 */
.L_x_16662:
        /* <DEDUP_REMOVED lines=16> */
.L_x_16693:
[----:B------:R-:W-:Y:S05]  /*41b0*/  BRA `(.L_x_16663) ;  /* 0x0000000000647947 */ /* 0x000fea0003800000 */
.L_x_16692:
        /* <DEDUP_REMOVED lines=16> */
.L_x_16691:
[----:B------:R-:W-:-:S04]  /*42c0*/  LOP3.LUT R7, R7, 0xffff, RZ, 0xc0, !PT ;  /* 0x0000ffff07077812 */ /* 0x000fc800078ec0ff */
[----:B------:R-:W-:-:S05]  /*42d0*/  PRMT R7, R7, 0x8880, RZ ;  /* 0x0000888007077816 */ /* 0x000fca00000000ff */
[----:B------:R-:W-:-:S05]  /*42e0*/  IMAD.MOV.U32 R4, RZ, RZ, R7 ;  /* 0x000000ffff047224 */ /* 0x000fca00078e0007 */
[----:B------:R-:W-:-:S05]  /*42f0*/  SHF.R.S32.HI R5, RZ, 0x1f, R4 ;  /* 0x0000001fff057819 */ /* 0x000fca0000011404 */
[----:B------:R0:W-:Y:S01]  /*4300*/  STG.E.64 desc[UR36][R2.64], R4 ;  /* 0x0000000402007986 */ /* 0x0001e2000c101b24 */
[----:B------:R-:W-:Y:S05]  /*4310*/  BRA `(.L_x_16663) ;  /* 0x00000000000c7947 */ /* 0x000fea0003800000 */
.L_x_16690:
[----:B------:R-:W-:-:S04]  /*4320*/  LOP3.LUT R7, R7, 0xffff, RZ, 0xc0, !PT ;  /* 0x0000ffff07077812 */ /* 0x000fc800078ec0ff */
[----:B------:R-:W-:-:S05]  /*4330*/  PRMT R5, R7, 0x8880, RZ ;  /* 0x0000888007057816 */ /* 0x000fca00000000ff */
[----:B------:R0:W-:Y:S02]  /*4340*/  STG.E desc[UR36][R2.64], R5 ;  /* 0x0000000502007986 */ /* 0x0001e4000c101924 */
.L_x_16663:
[----:B------:R-:W-:-:S07]  /*4350*/  VIADD R17, R17, 0x80 ;  /* 0x0000008011117836 */ /* 0x000fce0000000000 */
.L_x_16588:
[----:B------:R-:W-:Y:S05]  /*4360*/  BSYNC.RECONVERGENT B6 ;  /* 0x0000000000067941 */ /* 0x000fea0003800200 */
.L_x_16587:
[----:B------:R-:W5:Y:S01]  /*4370*/  LDCU UR4, c[0x0][0x380] ;  /* 0x00007000ff0477ac */ /* 0x000f620008000800 */
[----:B------:R-:W-:Y:S01]  /*4380*/  BSSY.RECONVERGENT B6, `(.L_x_16694) ;  /* 0x0000427000067945 */ /* 0x000fe20003800200 */
[----:B-----5:R-:W-:-:S13]  /*4390*/  ISETP.GE.AND P0, PT, R17, UR4, PT ;  /* 0x0000000411007c0c */ /* 0x020fda000bf06270 */
[----:B------:R-:W-:Y:S05]  /*43a0*/  @P0 BRA `(.L_x_16695) ;  /* 0x0000004000900947 */ /* 0x000fea0003800000 */
[----:B------:R-:W5:Y:S01]  /*43b0*/  LDCU UR4, c[0x0][0x388] ;  /* 0x00007100ff0477ac */ /* 0x000f620008000800 */
[----:B------:R-:W-:Y:S02]  /*43c0*/  HFMA2 R16, -RZ, RZ, 0, 0 ;  /* 0x00000000ff107431 */ /* 0x000fe400000001ff */
[----:B------:R-:W-:Y:S02]  /*43d0*/  IMAD.MOV.U32 R18, RZ, RZ, RZ ;  /* 0x000000ffff127224 */ /* 0x000fe400078e00ff */
        /* <DEDUP_REMOVED lines=351> */
.L_x_16696:
        /* <DEDUP_REMOVED lines=16> */
.L_x_16700:
[----:B------:R0:W5:Y:S01]  /*5ad0*/  LDG.E.U8 R19, desc[UR36][R2.64] ;  /* 0x0000002402137981 */ /* 0x000162000c1e1100 */
[----:B------:R-:W-:Y:S05]  /*5ae0*/  BRA `(.L_x_16702) ;  /* 0x0000000c004c7947 */ /* 0x000fea0003800000 */
.L_x_16699:
        /* <DEDUP_REMOVED lines=8> */
.L_x_16704:
[----:B------:R0:W5:Y:S01]  /*5b70*/  LDG.E.U8 R19, desc[UR36][R2.64] ;  /* 0x0000002402137981 */ /* 0x000162000c1e1100 */
[----:B------:R-:W-:Y:S05]  /*5b80*/  BRA `(.L_x_16702) ;  /* 0x0000000c00247947 */ /* 0x000fea0003800000 */
.L_x_16703:
[----:B------:R0:W5:Y:S01]  /*5b90*/  LDG.E.U16 R19, desc[UR36][R2.64] ;  /* 0x0000002402137981 */ /* 0x000162000c1e1500 */
[----:B------:R-:W-:Y:S05]  /*5ba0*/  BRA `(.L_x_16702) ;  /* 0x0000000c001c7947 */ /* 0x000fea0003800000 */
.L_x_16698:
        /* <DEDUP_REMOVED lines=9> */
.L_x_16706:
[----:B------:R-:W2:Y:S02]  /*5c40*/  LDG.E.U16 R0, desc[UR36][R2.64] ;  /* 0x0000002402007981 */ /* 0x000ea4000c1e1500 */
[----:B--2---:R-:W-:-:S06]  /*5c50*/  HADD2.F32 R0, -RZ, R0.H0_H0 ;  /* 0x20000000ff007230 */ /* 0x004fcc0000004100 */
[----:B------:R-:W0:Y:S02]  /*5c60*/  F2I.FTZ.TRUNC.NTZ R0, R0 ;  /* 0x0000000000007305 */ /* 0x000e24000021f100 */
[----:B0-----:R-:W-:Y:S01]  /*5c70*/  PRMT R19, R0, 0x7610, R19 ;  /* 0x0000761000137816 */ /* 0x001fe20000000013 */
[----:B------:R-:W-:Y:S06]  /*5c80*/  BRA `(.L_x_16702) ;  /* 0x0000000800e47947 */ /* 0x000fec0003800000 */
.L_x_16705:
        /* <DEDUP_REMOVED lines=9> */
.L_x_16708:
[----:B------:R-:W2:Y:S02]  /*5d20*/  LDG.E.U16 R2, desc[UR36][R2.64] ;  /* 0x0000002402027981 */ /* 0x000ea4000c1e1500 */
[----:B--2---:R-:W-:-:S06]  /*5d30*/  HADD2.F32 R0, -RZ, R2.H0_H0 ;  /* 0x20000002ff007230 */ /* 0x004fcc0000004100 */
[----:B------:R-:W0:Y:S02]  /*5d40*/  F2I.FTZ.TRUNC.NTZ R0, R0 ;  /* 0x0000000000007305 */ /* 0x000e24000021f100 */
[----:B0-----:R-:W-:Y:S01]  /*5d50*/  PRMT R19, R0, 0x7610, R19 ;  /* 0x0000761000137816 */ /* 0x001fe20000000013 */
[----:B------:R-:W-:Y:S06]  /*5d60*/  BRA `(.L_x_16702) ;  /* 0x0000000800ac7947 */ /* 0x000fec0003800000 */
.L_x_16707:
[----:B------:R-:W2:Y:S02]  /*5d70*/  LDG.E.64 R2, desc[UR36][R2.64] ;  /* 0x0000002402027981 */ /* 0x000ea4000c1e1b00 */
[----:B--2---:R0:W1:Y:S01]  /*5d80*/  F2I.F64.TRUNC R19, R2 ;  /* 0x0000000200137311 */ /* 0x004062000030d100 */
[----:B------:R-:W-:Y:S05]  /*5d90*/  BRA `(.L_x_16702) ;  /* 0x0000000800a07947 */ /* 0x000fea0003800000 */
.L_x_16697:
        /* <DEDUP_REMOVED lines=12> */
.L_x_16711:
[----:B------:R-:W2:Y:S02]  /*5e60*/  LDG.E.64 R2, desc[UR36][R2.64] ;  /* 0x0000002402027981 */ /* 0x000ea4000c1e1b00 */
[----:B--2---:R3:W4:Y:S01]  /*5e70*/  F2I.F64.TRUNC R19, R2 ;  /* 0x0000000200137311 */ /* 0x004722000030d100 */
[----:B------:R-:W-:Y:S05]  /*5e80*/  BRA `(.L_x_16702) ;  /* 0x0000000800647947 */ /* 0x000fea0003800000 */
.L_x_16710:
        /* <DEDUP_REMOVED lines=27> */
.L_x_16713:
        /* <DEDUP_REMOVED lines=14> */
.L_x_16712:
[----:B------:R-:W2:Y:S02]  /*6120*/  LDG.E.U16 R0, desc[UR36][R2.64] ;  /* 0x0000002402007981 */ /* 0x000ea4000c1e1500 */
[----:B--2---:R-:W-:-:S06]  /*6130*/  IMAD.U32 R0, R0, 0x10000, RZ ;  /* 0x0001000000007824 */ /* 0x004fcc00078e00ff */
[----:B------:R-:W0:Y:S02]  /*6140*/  F2I.FTZ.TRUNC.NTZ R0, R0 ;  /* 0x0000000000007305 */ /* 0x000e24000021f100 */
[----:B0-----:R-:W-:Y:S01]  /*6150*/  PRMT R19, R0, 0x7610, R19 ;  /* 0x0000761000137816 */ /* 0x001fe20000000013 */
[----:B------:R-:W-:Y:S06]  /*6160*/  BRA `(.L_x_16702) ;  /* 0x0000000400ac7947 */ /* 0x000fec0003800000 */
.L_x_16709:
        /* <DEDUP_REMOVED lines=10> */
.L_x_16716:
        /* <DEDUP_REMOVED lines=21> */
.L_x_16720:
[----:B------:R-:W-:Y:S05]  /*6360*/  BSYNC.RECONVERGENT B1 ;  /* 0x0000000000017941 */ /* 0x000fea0003800200 */
.L_x_16719:
[----:B------:R-:W-:Y:S01]  /*6370*/  IMAD.SHL.U32 R0, R0, 0x100000, RZ ;  /* 0x0010000000007824 */ /* 0x000fe200078e00ff */
[----:B------:R-:W-:-:S04]  /*6380*/  LEA R2, R2, 0x3b800000, 0x17 ;  /* 0x3b80000002027811 */ /* 0x000fc800078eb8ff */
[----:B------:R-:W-:-:S07]  /*6390*/  LOP3.LUT R0, R2, R0, R7, 0xfe, !PT ;  /* 0x0000000002007212 */ /* 0x000fce00078efe07 */
.L_x_16718:
[----:B------:R-:W-:Y:S05]  /*63a0*/  BSYNC.RECONVERGENT B0 ;  /* 0x0000000000007941 */ /* 0x000fea0003800200 */
.L_x_16717:
[----:B------:R-:W0:Y:S02]  /*63b0*/  F2I.FTZ.TRUNC.NTZ R0, R0 ;  /* 0x0000000000007305 */ /* 0x000e24000021f100 */
[----:B0-----:R-:W-:Y:S01]  /*63c0*/  PRMT R19, R0, 0x7610, R19 ;  /* 0x0000761000137816 */ /* 0x001fe20000000013 */
[----:B------:R-:W-:Y:S06]  /*63d0*/  BRA `(.L_x_16702) ;  /* 0x0000000400107947 */ /* 0x000fec0003800000 */
.L_x_16715:
        /* <DEDUP_REMOVED lines=21> */
.L_x_16724:
[----:B------:R-:W-:Y:S05]  /*6530*/  BSYNC.RECONVERGENT B1 ;  /* 0x0000000000017941 */ /* 0x000fea0003800200 */
.L_x_16723:
[----:B------:R-:W-:Y:S01]  /*6540*/  IMAD.SHL.U32 R0, R0, 0x200000, RZ ;  /* 0x0020000000007824 */ /* 0x000fe200078e00ff */
[----:B------:R-:W-:-:S04]  /*6550*/  LEA R2, R2, 0x37800000, 0x17 ;  /* 0x3780000002027811 */ /* 0x000fc800078eb8ff */
[----:B------:R-:W-:-:S07]  /*6560*/  LOP3.LUT R0, R2, R0, R7, 0xfe, !PT ;  /* 0x0000000002007212 */ /* 0x000fce00078efe07 */
.L_x_16722:
[----:B------:R-:W-:Y:S05]  /*6570*/  BSYNC.RECONVERGENT B0 ;  /* 0x0000000000007941 */ /* 0x000fea0003800200 */
.L_x_16721:
[----:B------:R-:W0:Y:S02]  /*6580*/  F2I.FTZ.TRUNC.NTZ R0, R0 ;  /* 0x0000000000007305 */ /* 0x000e24000021f100 */
[----:B0-----:R-:W-:Y:S01]  /*6590*/  PRMT R19, R0, 0x7610, R19 ;  /* 0x0000761000137816 */ /* 0x001fe20000000013 */
[----:B------:R-:W-:Y:S06]  /*65a0*/  BRA `(.L_x_16702) ;  /* 0x00000000009c7947 */ /* 0x000fec0003800000 */
.L_x_16714:
        /* <DEDUP_REMOVED lines=14> */
.L_x_16728:
[----:B------:R-:W-:Y:S05]  /*6690*/  BSYNC.RECONVERGENT B0 ;  /* 0x0000000000007941 */ /* 0x000fea0003800200 */
.L_x_16727:
[----:B------:R-:W0:Y:S02]  /*66a0*/  F2I.FTZ.TRUNC.NTZ R0, R0 ;  /* 0x0000000000007305 */ /* 0x000e24000021f100 */
[----:B0-----:R-:W-:Y:S01]  /*66b0*/  PRMT R19, R0, 0x7610, R19 ;  /* 0x0000761000137816 */ /* 0x001fe20000000013 */
[----:B------:R-:W-:Y:S06]  /*66c0*/  BRA `(.L_x_16702) ;  /* 0x0000000000547947 */ /* 0x000fec0003800000 */
.L_x_16701:
        /* <DEDUP_REMOVED lines=16> */
.L_x_16729:
[----:B------:R-:W-:Y:S01]  /*67d0*/  PRMT R19, RZ, 0x7610, R19 ;  /* 0x00007610ff137816 */ /* 0x000fe20000000013 */
[----:B------:R-:W-:Y:S06]  /*67e0*/  BRA `(.L_x_16702) ;  /* 0x00000000000c7947 */ /* 0x000fec0003800000 */
.L_x_16726:
[----:B------:R1:W5:Y:S01]  /*67f0*/  LDG.E.U8 R19, desc[UR36][R2.64] ;  /* 0x0000002402137981 */ /* 0x000362000c1e1100 */
[----:B------:R-:W-:Y:S05]  /*6800*/  BRA `(.L_x_16702) ;  /* 0x0000000000047947 */ /* 0x000fea0003800000 */
.L_x_16725:
[----:B------:R2:W5:Y:S02]  /*6810*/  LDG.E.U8 R19, desc[UR36][R2.64] ;  /* 0x0000002402137981 */ /* 0x000564000c1e1100 */
.L_x_16702:
        /* <DEDUP_REMOVED lines=16> */
.L_x_16733:
[----:B------:R3:W5:Y:S01]  /*6920*/  LDG.E.U8 R0, desc[UR36][R2.64] ;  /* 0x0000002402007981 */ /* 0x000762000c1e1100 */
[----:B------:R-:W-:Y:S05]  /*6930*/  BRA `(.L_x_16735) ;  /* 0x0000000c004c7947 */ /* 0x000fea0003800000 */
.L_x_16732:
        /* <DEDUP_REMOVED lines=8> */
.L_x_16737:
[----:B------:R2:W5:Y:S01]  /*69c0*/  LDG.E.U8 R0, desc[UR36][R2.64] ;  /* 0x0000002402007981 */ /* 0x000562000c1e1100 */
[----:B------:R-:W-:Y:S05]  /*69d0*/  BRA `(.L_x_16735) ;  /* 0x0000000c00247947 */ /* 0x000fea0003800000 */
.L_x_16736:
[----:B------:R0:W5:Y:S01]  /*69e0*/  LDG.E.U16 R0, desc[UR36][R2.64] ;  /* 0x0000002402007981 */ /* 0x000162000c1e1500 */
[----:B------:R-:W-:Y:S05]  /*69f0*/  BRA `(.L_x_16735) ;  /* 0x0000000c001c7947 */ /* 0x000fea0003800000 */
.L_x_16731:
        /* <DEDUP_REMOVED lines=9> */
.L_x_16739:
[----:B------:R-:W2:Y:S02]  /*6a90*/  LDG.E.U16 R4, desc[UR36][R2.64] ;  /* 0x0000002402047981 */ /* 0x000ea4000c1e1500 */
[----:B--2---:R-:W-:-:S06]  /*6aa0*/  HADD2.F32 R4, -RZ, R4.H0_H0 ;  /* 0x20000004ff047230 */ /* 0x004fcc0000004100 */
[----:B------:R-:W0:Y:S02]  /*6ab0*/  F2I.FTZ.TRUNC.NTZ R4, R4 ;  /* 0x0000000400047305 */ /* 0x000e24000021f100 */
[----:B0-----:R-:W-:Y:S01]  /*6ac0*/  PRMT R0, R4, 0x7610, R0 ;  /* 0x0000761004007816 */ /* 0x001fe20000000000 */
[----:B------:R-:W-:Y:S06]  /*6ad0*/  BRA `(.L_x_16735) ;  /* 0x0000000800e47947 */ /* 0x000fec0003800000 */
.L_x_16738:
        /* <DEDUP_REMOVED lines=9> */
.L_x_16741:
[----:B------:R-:W2:Y:S02]  /*6b70*/  LDG.E.U16 R2, desc[UR36][R2.64] ;  /* 0x0000002402027981 */ /* 0x000ea4000c1e1500 */
[----:B--2---:R-:W-:-:S06]  /*6b80*/  HADD2.F32 R4, -RZ, R2.H0_H0 ;  /* 0x20000002ff047230 */ /* 0x004fcc0000004100 */
[----:B------:R-:W0:Y:S02]  /*6b90*/  F2I.FTZ.TRUNC.NTZ R4, R4 ;  /* 0x0000000400047305 */ /* 0x000e24000021f100 */
[----:B0-----:R-:W-:Y:S01]  /*6ba0*/  PRMT R0, R4, 0x7610, R0 ;  /* 0x0000761004007816 */ /* 0x001fe20000000000 */
[----:B------:R-:W-:Y:S06]  /*6bb0*/  BRA `(.L_x_16735) ;  /* 0x0000000800ac7947 */ /* 0x000fec0003800000 */
.L_x_16740:
[----:B------:R-:W2:Y:S02]  /*6bc0*/  LDG.E.64 R2, desc[UR36][R2.64] ;  /* 0x0000002402027981 */ /* 0x000ea4000c1e1b00 */
[----:B--2---:R0:W1:Y:S01]  /*6bd0*/  F2I.F64.TRUNC R0, R2 ;  /* 0x0000000200007311 */ /* 0x004062000030d100 */
[----:B------:R-:W-:Y:S05]  /*6be0*/  BRA `(.L_x_16735) ;  /* 0x0000000800a07947 */ /* 0x000fea0003800000 */
.L_x_16730:
        /* <DEDUP_REMOVED lines=12> */
.L_x_16744:
[----:B------:R-:W2:Y:S02]  /*6cb0*/  LDG.E.64 R2, desc[UR36][R2.64] ;  /* 0x0000002402027981 */ /* 0x000ea4000c1e1b00 */
[----:B--2---:R0:W1:Y:S01]  /*6cc0*/  F2I.F64.TRUNC R0, R2 ;  /* 0x0000000200007311 */ /* 0x004062000030d100 */
[----:B------:R-:W-:Y:S05]  /*6cd0*/  BRA `(.L_x_16735) ;  /* 0x0000000800647947 */ /* 0x000fea0003800000 */
.L_x_16743:
        /* <DEDUP_REMOVED lines=27> */
.L_x_16746:
        /* <DEDUP_REMOVED lines=14> */
.L_x_16745:
[----:B------:R-:W2:Y:S02]  /*6f70*/  LDG.E.U16 R4, desc[UR36][R2.64] ;  /* 0x0000002402047981 */ /* 0x000ea4000c1e1500 */
[----:B--2---:R-:W-:-:S06]  /*6f80*/  IMAD.U32 R4, R4, 0x10000, RZ ;  /* 0x0001000004047824 */ /* 0x004fcc00078e00ff */
[----:B------:R-:W0:Y:S02]  /*6f90*/  F2I.FTZ.TRUNC.NTZ R4, R4 ;  /* 0x0000000400047305 */ /* 0x000e24000021f100 */
[----:B0-----:R-:W-:Y:S01]  /*6fa0*/  PRMT R0, R4, 0x7610, R0 ;  /* 0x0000761004007816 */ /* 0x001fe20000000000 */
[----:B------:R-:W-:Y:S06]  /*6fb0*/  BRA `(.L_x_16735) ;  /* 0x0000000400ac7947 */ /* 0x000fec0003800000 */
.L_x_16742:
        /* <DEDUP_REMOVED lines=10> */
.L_x_16749:
        /* <DEDUP_REMOVED lines=21> */
.L_x_16753:
[----:B------:R-:W-:Y:S05]  /*71b0*/  BSYNC.RECONVERGENT B1 ;  /* 0x0000000000017941 */ /* 0x000fea0003800200 */
.L_x_16752:
[----:B------:R-:W-:Y:S01]  /*71c0*/  IMAD.SHL.U32 R0, R0, 0x100000, RZ ;  /* 0x0010000000007824 */ /* 0x000fe200078e00ff */
[----:B------:R-:W-:-:S04]  /*71d0*/  LEA R2, R2, 0x3b800000, 0x17 ;  /* 0x3b80000002027811 */ /* 0x000fc800078eb8ff */
[----:B------:R-:W-:-:S07]  /*71e0*/  LOP3.LUT R4, R2, R0, R7, 0xfe, !PT ;  /* 0x0000000002047212 */ /* 0x000fce00078efe07 */
.L_x_16751:
[----:B------:R-:W-:Y:S05]  /*71f0*/  BSYNC.RECONVERGENT B0 ;  /* 0x0000000000007941 */ /* 0x000fea0003800200 */
.L_x_16750:
[----:B------:R-:W0:Y:S02]  /*7200*/  F2I.FTZ.TRUNC.NTZ R4, R4 ;  /* 0x0000000400047305 */ /* 0x000e24000021f100 */
[----:B0-----:R-:W-:Y:S01]  /*7210*/  PRMT R0, R4, 0x7610, R0 ;  /* 0x0000761004007816 */ /* 0x001fe20000000000 */
[----:B------:R-:W-:Y:S06]  /*7220*/  BRA `(.L_x_16735) ;  /* 0x0000000400107947 */ /* 0x000fec0003800000 */
.L_x_16748:
        /* <DEDUP_REMOVED lines=21> */
.L_x_16757:
[----:B------:R-:W-:Y:S05]  /*7380*/  BSYNC.RECONVERGENT B1 ;  /* 0x0000000000017941 */ /* 0x000fea0003800200 */
.L_x_16756:
[----:B------:R-:W-:Y:S01]  /*7390*/  IMAD.SHL.U32 R0, R0, 0x200000, RZ ;  /* 0x0020000000007824 */ /* 0x000fe200078e00ff */
[----:B------:R-:W-:-:S04]  /*73a0*/  LEA R2, R2, 0x37800000, 0x17 ;  /* 0x3780000002027811 */ /* 0x000fc800078eb8ff */
[----:B------:R-:W-:-:S07]  /*73b0*/  LOP3.LUT R4, R2, R0, R7, 0xfe, !PT ;  /* 0x0000000002047212 */ /* 0x000fce00078efe07 */
.L_x_16755:
[----:B------:R-:W-:Y:S05]  /*73c0*/  BSYNC.RECONVERGENT B0 ;  /* 0x0000000000007941 */ /* 0x000fea0003800200 */
.L_x_16754:
[----:B------:R-:W0:Y:S02]  /*73d0*/  F2I.FTZ.TRUNC.NTZ R4, R4 ;  /* 0x0000000400047305 */ /* 0x000e24000021f100 */
[----:B0-----:R-:W-:Y:S01]  /*73e0*/  PRMT R0, R4, 0x7610, R0 ;  /* 0x0000761004007816 */ /* 0x001fe20000000000 */
[----:B------:R-:W-:Y:S06]  /*73f0*/  BRA `(.L_x_16735) ;  /* 0x00000000009c7947 */ /* 0x000fec0003800000 */
.L_x_16747:
        /* <DEDUP_REMOVED lines=14> */
.L_x_16761:
[----:B------:R-:W-:Y:S05]  /*74e0*/  BSYNC.RECONVERGENT B0 ;  /* 0x0000000000007941 */ /* 0x000fea0003800200 */
.L_x_16760:
[----:B------:R-:W0:Y:S02]  /*74f0*/  F2I.FTZ.TRUNC.NTZ R4, R4 ;  /* 0x0000000400047305 */ /* 0x000e24000021f100 */
[----:B0-----:R-:W-:Y:S01]  /*7500*/  PRMT R0, R4, 0x7610, R0 ;  /* 0x0000761004007816 */ /* 0x001fe20000000000 */
[----:B------:R-:W-:Y:S06]  /*7510*/  BRA `(.L_x_16735) ;  /* 0x0000000000547947 */ /* 0x000fec0003800000 */
.L_x_16734:
        /* <DEDUP_REMOVED lines=16> */
.L_x_16762:
[----:B------:R-:W-:Y:S01]  /*7620*/  PRMT R0, RZ, 0x7610, R0 ;  /* 0x00007610ff007816 */ /* 0x000fe20000000000 */
[----:B------:R-:W-:Y:S06]  /*7630*/  BRA `(.L_x_16735) ;  /* 0x00000000000c7947 */ /* 0x000fec0003800000 */
.L_x_16759:
[----:B------:R0:W5:Y:S01]  /*7640*/  LDG.E.U8 R0, desc[UR36][R2.64] ;  /* 0x0000002402007981 */ /* 0x000162000c1e1100 */
[----:B------:R-:W-:Y:S05]  /*7650*/  BRA `(.L_x_16735) ;  /* 0x0000000000047947 */ /* 0x000fea0003800000 */
.L_x_16758:
[----:B------:R0:W5:Y:S02]  /*7660*/  LDG.E.U8 R0, desc[UR36][R2.64] ;  /* 0x0000002402007981 */ /* 0x000164000c1e1100 */
.L_x_16735:
        /* <DEDUP_REMOVED lines=21> */
.L_x_16766:
[----:B------:R0:W-:Y:S01]  /*77c0*/  STG.E.U8 desc[UR36][R2.64], R7 ;  /* 0x0000000702007986 */ /* 0x0001e2000c101124 */
[----:B------:R-:W-:Y:S05]  /*77d0*/  BRA `(.L_x_16768) ;  /* 0x0000000c00807947 */ /* 0x000fea0003800000 */
.L_x_16765:
        /* <DEDUP_REMOVED lines=12> */
.L_x_16770:
[----:B------:R-:W-:-:S04]  /*78a0*/  LOP3.LUT R7, R7, 0xffff, RZ, 0xc0, !PT ;  /* 0x0000ffff07077812 */ /* 0x000fc800078ec0ff */
[----:B------:R-:W-:-:S05]  /*78b0*/  PRMT R5, R7, 0x8880, RZ ;  /* 0x0000888007057816 */ /* 0x000fca00000000ff */
[----:B------:R0:W-:Y:S01]  /*78c0*/  STG.E desc[UR36][R2.64], R5 ;  /* 0x0000000502007986 */ /* 0x0001e2000c101924 */
[----:B------:R-:W-:Y:S05]  /*78d0*/  BRA `(.L_x_16768) ;  /* 0x0000000c00407947 */ /* 0x000fea0003800000 */
.L_x_16769:
[----:B------:R-:W-:-:S04]  /*78e0*/  PRMT R5, R7, 0x8880, RZ ;  /* 0x0000888007057816 */ /* 0x000fc800000000ff */
[----:B------:R-:W-:-:S05]  /*78f0*/  PRMT R5, R5, 0x7710, RZ ;  /* 0x0000771005057816 */ /* 0x000fca00000000ff */
[----:B------:R0:W-:Y:S01]  /*7900*/  STG.E.U16 desc[UR36][R2.64], R5 ;  /* 0x0000000502007986 */ /* 0x0001e2000c101524 */
[----:B------:R-:W-:Y:S05]  /*7910*/  BRA `(.L_x_16768) ;  /* 0x0000000c00307947 */ /* 0x000fea0003800000 */
.L_x_16764:
        /* <DEDUP_REMOVED lines=9> */
.L_x_16772:
[----:B------:R-:W0:Y:S02]  /*79b0*/  I2F.S8 R0, R7 ;  /* 0x0000000700007306 */ /* 0x000e240000001400 */
[----:B0-----:R-:W-:-:S05]  /*79c0*/  F2FP.F16.F32.PACK_AB R0, RZ, R0 ;  /* 0x00000000ff00723e */ /* 0x001fca00000000ff */
[----:B------:R0:W-:Y:S01]  /*79d0*/  STG.E.U16 desc[UR36][R2.64], R0 ;  /* 0x0000000002007986 */ /* 0x0001e2000c101524 */
[----:B------:R-:W-:Y:S05]  /*79e0*/  BRA `(.L_x_16768) ;  /* 0x0000000800fc7947 */ /* 0x000fea0003800000 */
.L_x_16771:
        /* <DEDUP_REMOVED lines=10> */
.L_x_16774:
[----:B------:R-:W0:Y:S02]  /*7a90*/  I2F.S8 R7, R7 ;  /* 0x0000000700077306 */ /* 0x000e240000001400 */
[----:B0-----:R-:W-:-:S04]  /*7aa0*/  F2FP.F16.F32.PACK_AB R5, RZ, R7 ;  /* 0x00000007ff05723e */ /* 0x001fc800000000ff */
[----:B------:R-:W-:-:S05]  /*7ab0*/  PRMT R5, R5, 0x5410, RZ ;  /* 0x0000541005057816 */ /* 0x000fca00000000ff */
[----:B------:R0:W-:Y:S01]  /*7ac0*/  STG.E desc[UR36][R2.64], R5 ;  /* 0x0000000502007986 */ /* 0x0001e2000c101924 */
[----:B------:R-:W-:Y:S05]  /*7ad0*/  BRA `(.L_x_16768) ;  /* 0x0000000800c07947 */ /* 0x000fea0003800000 */
.L_x_16773:
[----:B------:R-:W-:-:S04]  /*7ae0*/  PRMT R4, R7, 0x8880, RZ ;  /* 0x0000888007047816 */ /* 0x000fc800000000ff */
[----:B------:R-:W-:-:S06]  /*7af0*/  PRMT R4, R4, 0x7710, RZ ;  /* 0x0000771004047816 */ /* 0x000fcc00000000ff */
[----:B------:R-:W0:Y:S02]  /*7b00*/  I2F.F64.S16 R4, R4 ;  /* 0x0000000400047312 */ /* 0x000e240000101c00 */
[----:B0-----:R0:W-:Y:S01]  /*7b10*/  STG.E.64 desc[UR36][R2.64], R4 ;  /* 0x0000000402007986 */ /* 0x0011e2000c101b24 */
[----:B------:R-:W-:Y:S05]  /*7b20*/  BRA `(.L_x_16768) ;  /* 0x0000000800ac7947 */ /* 0x000fea0003800000 */
.L_x_16763:
        /* <DEDUP_REMOVED lines=14> */
.L_x_16778:
        /* <DEDUP_REMOVED lines=18> */
.L_x_16781:
[----:B------:R-:W-:-:S04]  /*7d30*/  SHF.R.U32.HI R5, RZ, 0x18, R5 ;  /* 0x00000018ff057819 */ /* 0x000fc80000011605 */
[----:B------:R-:W-:-:S07]  /*7d40*/  LOP3.LUT R0, R0, 0x80, R5, 0xf8, !PT ;  /* 0x0000008000007812 */ /* 0x000fce00078ef805 */
.L_x_16780:
[----:B------:R-:W-:Y:S05]  /*7d50*/  BSYNC.RECONVERGENT B0 ;  /* 0x0000000000007941 */ /* 0x000fea0003800200 */
.L_x_16779:
[----:B------:R3:W-:Y:S01]  /*7d60*/  STG.E.U8 desc[UR36][R2.64], R0 ;  /* 0x0000000002007986 */ /* 0x0007e2000c101124 */
[----:B------:R-:W-:Y:S05]  /*7d70*/  BRA `(.L_x_16768) ;  /* 0x0000000800187947 */ /* 0x000fea0003800000 */
.L_x_16777:
        /* <DEDUP_REMOVED lines=18> */
.L_x_16784:
[----:B------:R-:W-:-:S04]  /*7ea0*/  SHF.R.U32.HI R5, RZ, 0x18, R5 ;  /* 0x00000018ff057819 */ /* 0x000fc80000011605 */
[----:B------:R-:W-:-:S07]  /*7eb0*/  LOP3.LUT R0, R0, 0x80, R5, 0xf8, !PT ;  /* 0x0000008000007812 */ /* 0x000fce00078ef805 */
.L_x_16783:
[----:B------:R-:W-:Y:S05]  /*7ec0*/  BSYNC.RECONVERGENT B0 ;  /* 0x0000000000007941 */ /* 0x000fea0003800200 */
.L_x_16782:
[----:B------:R0:W-:Y:S01]  /*7ed0*/  STG.E.U8 desc[UR36][R2.64], R0 ;  /* 0x0000000002007986 */ /* 0x0001e2000c101124 */
[----:B------:R-:W-:Y:S05]  /*7ee0*/  BRA `(.L_x_16768) ;  /* 0x0000000400bc7947 */ /* 0x000fea0003800000 */
.L_x_16776:
        /* <DEDUP_REMOVED lines=22> */
.L_x_16786:
[----:B------:R-:W-:-:S04]  /*8050*/  LOP3.LUT R7, R7, 0xffff, RZ, 0xc0, !PT ;  /* 0x0000ffff07077812 */ /* 0x000fc800078ec0ff */
[----:B------:R-:W-:-:S05]  /*8060*/  PRMT R7, R7, 0x8880, RZ ;  /* 0x0000888007077816 */ /* 0x000fca00000000ff */
[----:B------:R-:W-:-:S05]  /*8070*/  IMAD.MOV.U32 R4, RZ, RZ, R7 ;  /* 0x000000ffff047224 */ /* 0x000fca00078e0007 */
[----:B------:R-:W-:-:S05]  /*8080*/  SHF.R.S32.HI R5, RZ, 0x1f, R4 ;  /* 0x0000001fff057819 */ /* 0x000fca0000011404 */
[----:B------:R1:W-:Y:S01]  /*8090*/  STG.E.64 desc[UR36][R2.64], R4 ;  /* 0x0000000402007986 */ /* 0x0003e2000c101b24 */
[----:B------:R-:W-:Y:S05]  /*80a0*/  BRA `(.L_x_16768) ;  /* 0x00000004004c7947 */ /* 0x000fea0003800000 */
.L_x_16785:
[----:B------:R-:W-:-:S04]  /*80b0*/  LOP3.LUT R7, R7, 0xffff, RZ, 0xc0, !PT ;  /* 0x0000ffff07077812 */ /* 0x000fc800078ec0ff */
[----:B------:R-:W-:-:S05]  /*80c0*/  PRMT R5, R7, 0x8880, RZ ;  /* 0x0000888007057816 */ /* 0x000fca00000000ff */
[----:B------:R0:W-:Y:S01]  /*80d0*/  STG.E desc[UR36][R2.64], R5 ;  /* 0x0000000502007986 */ /* 0x0001e2000c101924 */
[----:B------:R-:W-:Y:S05]  /*80e0*/  BRA `(.L_x_16768) ;  /* 0x00000004003c7947 */ /* 0x000fea0003800000 */
.L_x_16775:
        /* <DEDUP_REMOVED lines=10> */
.L_x_16788:
[----:B------:R-:W-:Y:S02]  /*8190*/  PRMT R4, R7, 0x8880, RZ ;  /* 0x0000888007047816 */ /* 0x000fe400000000ff */
[----:B------:R-:W-:Y:S02]  /*81a0*/  CS2R R6, SRZ ;  /* 0x0000000000067805 */ /* 0x000fe4000001ff00 */
[----:B------:R-:W-:-:S06]  /*81b0*/  PRMT R4, R4, 0x7710, RZ ;  /* 0x0000771004047816 */ /* 0x000fcc00000000ff */
[----:B------:R-:W0:Y:S02]  /*81c0*/  I2F.F64.S16 R4, R4 ;  /* 0x0000000400047312 */ /* 0x000e240000101c00 */
[----:B0-----:R0:W-:Y:S01]  /*81d0*/  STG.E.128 desc[UR36][R2.64], R4 ;  /* 0x0000000402007986 */ /* 0x0011e2000c101d24 */
[----:B------:R-:W-:Y:S05]  /*81e0*/  BRA `(.L_x_16768) ;  /* 0x0000000000fc7947 */ /* 0x000fea0003800000 */
.L_x_16787:
[----:B------:R-:W-:-:S09]  /*81f0*/  UISETP.NE.AND UP0, UPT, UR4, 0xf, UPT ;  /* 0x0000000f0400788c */ /* 0x000fd2000bf05270 */
[----:B------:R-:W-:Y:S05]  /*8200*/  BRA.U !UP0, `(.L_x_16789) ;  /* 0x0000000108e87547 */ /* 0x000fea000b800000 */
[----:B------:R-:W-:-:S09]  /*8210*/  UISETP.NE.AND UP0, UPT, UR4, 0x17, UPT ;  /* 0x000000170400788c */ /* 0x000fd2000bf05270 */
[----:B------:R-:W-:Y:S05]  /*8220*/  BRA.U !UP0, `(.L_x_16790) ;  /* 0x0000000108907547 */ /* 0x000fea000b800000 */
[----:B------:R-:W-:-:S09]  /*8230*/  UISETP.NE.AND UP0, UPT, UR4, 0x18, UPT ;  /* 0x000000180400788c */ /* 0x000fd2000bf05270 */
[----:B------:R-:W-:Y:S05]  /*8240*/  BRA.U !UP0, `(.L_x_16791) ;  /* 0x0000000108447547 */ /* 0x000fea000b800000 */
.L_x_16767:
        /* <DEDUP_REMOVED lines=11> */
[----:B------:R-:W-:Y:S02]  /*8300*/  IMAD.U32 R7, RZ, RZ, UR7 ;  /* 0x00000007ff077e24 */ /* 0x000fe4000f8e00ff */
[----:B----4-:R-:W-:Y:S02]  /*8310*/  IMAD.U32 R10, RZ, RZ, UR8 ;  /* 0x00000008ff0a7e24 */ /* 0x010fe4000f8e00ff */
[----:B-1----:R-:W-:-:S07]  /*8320*/  IMAD.U32 R11, RZ, RZ, UR9 ;  /* 0x00000009ff0b7e24 */ /* 0x002fce000f8e00ff */
[----:B------:R-:W-:-:S07]  /*8330*/  LEPC R20, `(.L_x_16792) ;  /* 0x000000001014794e */ /* 0x000fce0000000000 */
[----:B--2---:R-:W-:Y:S05]  /*8340*/  CALL.ABS.NOINC R2 ;  /* 0x0000000002007343 */ /* 0x004fea0003c00000 */
.L_x_16792:
[----:B------:R-:W-:Y:S05]  /*8350*/  BRA `(.L_x_16768) ;  /* 0x0000000000a07947 */ /* 0x000fea0003800000 */
.L_x_16791:
        /* <DEDUP_REMOVED lines=13> */
.L_x_16794:
[----:B------:R-:W-:Y:S05]  /*8430*/  BSYNC.RECONVERGENT B0 ;  /* 0x0000000000007941 */ /* 0x000fea0003800200 */
.L_x_16793:
[----:B------:R-:W-:-:S05]  /*8440*/  LOP3.LUT R5, R0, 0x80, R5, 0xf8, !PT ;  /* 0x0000008000057812 */ /* 0x000fca00078ef805 */
[----:B------:R0:W-:Y:S01]  /*8450*/  STG.E.U8 desc[UR36][R2.64], R5 ;  /* 0x0000000502007986 */ /* 0x0001e2000c101124 */
[----:B------:R-:W-:Y:S05]  /*8460*/  BRA `(.L_x_16768) ;  /* 0x00000000005c7947 */ /* 0x000fea0003800000 */
.L_x_16790:
        /* <DEDUP_REMOVED lines=12> */
.L_x_16796:
[----:B------:R-:W-:Y:S01]  /*8530*/  IMAD.MOV.U32 R0, RZ, RZ, 0x7f ;  /* 0x0000007fff007424 */ /* 0x000fe200078e00ff */
[----:B------:R-:W-:-:S04]  /*8540*/  ISETP.GT.U32.AND P0, PT, R4, 0x7f800000, PT ;  /* 0x7f8000000400780c */ /* 0x000fc80003f04070 */
[----:B------:R-:W-:-:S09]  /*8550*/  SEL R0, R0, 0x7c, P0 ;  /* 0x0000007c00007807 */ /* 0x000fd20000000000 */
.L_x_16797:
[----:B------:R-:W-:Y:S05]  /*8560*/  BSYNC.RECONVERGENT B0 ;  /* 0x0000000000007941 */ /* 0x000fea0003800200 */
.L_x_16795:
[----:B------:R-:W-:-:S04]  /*8570*/  SHF.R.U32.HI R5, RZ, 0x18, R5 ;  /* 0x00000018ff057819 */ /* 0x000fc80000011605 */
[----:B------:R-:W-:-:S05]  /*8580*/  LOP3.LUT R5, R0, 0x80, R5, 0xf8, !PT ;  /* 0x0000008000057812 */ /* 0x000fca00078ef805 */
[----:B------:R0:W-:Y:S01]  /*8590*/  STG.E.U8 desc[UR36][R2.64], R5 ;  /* 0x0000000502007986 */ /* 0x0001e2000c101124 */
[----:B------:R-:W-:Y:S05]  /*85a0*/  BRA `(.L_x_16768) ;  /* 0x00000000000c7947 */ /* 0x000fea0003800000 */
.L_x_16789:
[----:B------:R-:W0:Y:S02]  /*85b0*/  I2F.S8 R0, R7 ;  /* 0x0000000700007306 */ /* 0x000e240000001400 */
[----:B0-----:R-:W-:-:S05]  /*85c0*/  F2FP.BF16.F32.PACK_AB R0, RZ, R0 ;  /* 0x00000000ff00723e */ /* 0x001fca00000010ff */
[----:B------:R0:W-:Y:S02]  /*85d0*/  STG.E.U16 desc[UR36][R2.64], R0 ;  /* 0x0000000002007986 */ /* 0x0001e4000c101524 */
.L_x_16768:
[----:B------:R-:W-:-:S07]  /*85e0*/  IADD3 R17, PT, PT, R17, 0x80, RZ ;  /* 0x0000008011117810 */ /* 0x000fce0007ffe0ff */
.L_x_16695:
[----:B------:R-:W-:Y:S05]  /*85f0*/  BSYNC.RECONVERGENT B6 ;  /* 0x0000000000067941 */ /* 0x000fea0003800200 */
.L_x_16694:
[----:B------:R-:W5:Y:S01]  /*8600*/  LDCU UR4, c[0x0][0x380] ;  /* 0x00007000ff0477ac */ /* 0x000f620008000800 */
[----:B------:R-:W-:Y:S01]  /*8610*/  BSSY.RECONVERGENT B6, `(.L_x_16798) ;  /* 0x0000427000067945 */ /* 0x000fe20003800200 */
[----:B-----5:R-:W-:-:S13]  /*8620*/  ISETP.GE.AND P0, PT, R17, UR4, PT ;  /* 0x0000000411007c0c */ /* 0x020fda000bf06270 */
[----:B------:R-:W-:Y:S05]  /*8630*/  @P0 BRA `(.L_x_16799) ;  /* 0x0000004000900947 */ /* 0x000fea0003800000 */
[----:B------:R-:W5:Y:S01]  /*8640*/  LDCU UR4, c[0x0][0x388] ;  /* 0x00007100ff0477ac */ /* 0x000f620008000800 */
[----:B------:R-:W-:Y:S02]  /*8650*/  IMAD.MOV.U32 R18, RZ, RZ, RZ ;  /* 0x000000ffff127224 */ /* 0x000fe400078e00ff */
        /* <DEDUP_REMOVED lines=352> */
.L_x_16800:
        /* <DEDUP_REMOVED lines=16> */
.L_x_16804:
[----:B------:R4:W5:Y:S01]  /*9d60*/  LDG.E.U8 R19, desc[UR36][R2.64] ;  /* 0x0000002402137981 */ /* 0x000962000c1e1100 */
[----:B------:R-:W-:Y:S05]  /*9d70*/  BRA `(.L_x_16806) ;  /* 0x0000000c004c7947 */ /* 0x000fea0003800000 */
.L_x_16803:
        /* <DEDUP_REMOVED lines=8> */
.L_x_16808:
[----:B------:R2:W5:Y:S01]  /*9e00*/  LDG.E.U8 R19, desc[UR36][R2.64] ;  /* 0x0000002402137981 */ /* 0x000562000c1e1100 */
[----:B------:R-:W-:Y:S05]  /*9e10*/  BRA `(.L_x_16806) ;  /* 0x0000000c00247947 */ /* 0x000fea0003800000 */
.L_x_16807:
[----:B------:R0:W5:Y:S01]  /*9e20*/  LDG.E.U16 R19, desc[UR36][R2.64] ;  /* 0x0000002402137981 */ /* 0x000162000c1e1500 */
[----:B------:R-:W-:Y:S05]  /*9e30*/  BRA `(.L_x_16806) ;  /* 0x0000000c001c7947 */ /* 0x000fea0003800000 */
.L_x_16802:
        /* <DEDUP_REMOVED lines=9> */
.L_x_16810:
[----:B------:R-:W2:Y:S02]  /*9ed0*/  LDG.E.U16 R0, desc[UR36][R2.64] ;  /* 0x0000002402007981 */ /* 0x000ea4000c1e1500 */
[----:B--2---:R-:W-:-:S06]  /*9ee0*/  HADD2.F32 R0, -RZ, R0.H0_H0 ;  /* 0x20000000ff007230 */ /* 0x004fcc0000004100 */
[----:B------:R-:W0:Y:S02]  /*9ef0*/  F2I.FTZ.TRUNC.NTZ R0, R0 ;  /* 0x0000000000007305 */ /* 0x000e24000021f100 */
[----:B0-----:R-:W-:Y:S01]  /*9f00*/  PRMT R19, R0, 0x7610, R19 ;  /* 0x0000761000137816 */ /* 0x001fe20000000013 */
[----:B------:R-:W-:Y:S06]  /*9f10*/  BRA `(.L_x_16806) ;  /* 0x0000000800e47947 */ /* 0x000fec0003800000 */
.L_x_16809:
        /* <DEDUP_REMOVED lines=9> */
.L_x_16812:
[----:B------:R-:W2:Y:S02]  /*9fb0*/  LDG.E.U16 R2, desc[UR36][R2.64] ;  /* 0x0000002402027981 */ /* 0x000ea4000c1e1500 */
[----:B--2---:R-:W-:-:S06]  /*9fc0*/  HADD2.F32 R0, -RZ, R2.H0_H0 ;  /* 0x20000002ff007230 */ /* 0x004fcc0000004100 */
[----:B------:R-:W0:Y:S02]  /*9fd0*/  F2I.FTZ.TRUNC.NTZ R0, R0 ;  /* 0x0000000000007305 */ /* 0x000e24000021f100 */
[----:B0-----:R-:W-:Y:S01]  /*9fe0*/  PRMT R19, R0, 0x7610, R19 ;  /* 0x0000761000137816 */ /* 0x001fe20000000013 */
[----:B------:R-:W-:Y:S06]  /*9ff0*/  BRA `(.L_x_16806) ;  /* 0x0000000800ac7947 */ /* 0x000fec0003800000 */
.L_x_16811:
[----:B------:R-:W2:Y:S02]  /*a000*/  LDG.E.64 R2, desc[UR36][R2.64] ;  /* 0x0000002402027981 */ /* 0x000ea4000c1e1b00 */
[----:B--2---:R0:W1:Y:S01]  /*a010*/  F2I.F64.TRUNC R19, R2 ;  /* 0x0000000200137311 */ /* 0x004062000030d100 */
[----:B------:R-:W-:Y:S05]  /*a020*/  BRA `(.L_x_16806) ;  /* 0x0000000800a07947 */ /* 0x000fea0003800000 */
.L_x_16801:
        /* <DEDUP_REMOVED lines=12> */
.L_x_16815:
[----:B------:R-:W2:Y:S02]  /*a0f0*/  LDG.E.64 R2, desc[UR36][R2.64] ;  /* 0x0000002402027981 */ /* 0x000ea4000c1e1b00 */
[----:B--2---:R0:W1:Y:S01]  /*a100*/  F2I.F64.TRUNC R19, R2 ;  /* 0x0000000200137311 */ /* 0x004062000030d100 */
[----:B------:R-:W-:Y:S05]  /*a110*/  BRA `(.L_x_16806) ;  /* 0x0000000800647947 */ /* 0x000fea0003800000 */
.L_x_16814:
        /* <DEDUP_REMOVED lines=27> */
.L_x_16817:
        /* <DEDUP_REMOVED lines=14> */
.L_x_16816:
[----:B------:R-:W2:Y:S02]  /*a3b0*/  LDG.E.U16 R0, desc[UR36][R2.64] ;  /* 0x0000002402007981 */ /* 0x000ea4000c1e1500 */
[----:B--2---:R-:W-:-:S06]  /*a3c0*/  IMAD.U32 R0, R0, 0x10000, RZ ;  /* 0x0001000000007824 */ /* 0x004fcc00078e00ff */
[----:B------:R-:W0:Y:S02]  /*a3d0*/  F2I.FTZ.TRUNC.NTZ R0, R0 ;  /* 0x0000000000007305 */ /* 0x000e24000021f100 */
[----:B0-----:R-:W-:Y:S01]  /*a3e0*/  PRMT R19, R0, 0x7610, R19 ;  /* 0x0000761000137816 */ /* 0x001fe20000000013 */
[----:B------:R-:W-:Y:S06]  /*a3f0*/  BRA `(.L_x_16806) ;  /* 0x0000000400ac7947 */ /* 0x000fec0003800000 */
.L_x_16813:
        /* <DEDUP_REMOVED lines=10> */
.L_x_16820:
        /* <DEDUP_REMOVED lines=21> */
.L_x_16824:
[----:B------:R-:W-:Y:S05]  /*a5f0*/  BSYNC.RECONVERGENT B1 ;  /* 0x0000000000017941 */ /* 0x000fea0003800200 */
.L_x_16823:
[----:B------:R-:W-:Y:S01]  /*a600*/  IMAD.SHL.U32 R0, R0, 0x100000, RZ ;  /* 0x0010000000007824 */ /* 0x000fe200078e00ff */
[----:B------:R-:W-:-:S04]  /*a610*/  LEA R2, R2, 0x3b800000, 0x17 ;  /* 0x3b80000002027811 */ /* 0x000fc800078eb8ff */
[----:B------:R-:W-:-:S07]  /*a620*/  LOP3.LUT R0, R2, R0, R7, 0xfe, !PT ;  /* 0x0000000002007212 */ /* 0x000fce00078efe07 */
.L_x_16822:
[----:B------:R-:W-:Y:S05]  /*a630*/  BSYNC.RECONVERGENT B0 ;  /* 0x0000000000007941 */ /* 0x000fea0003800200 */
.L_x_16821:
[----:B------:R-:W0:Y:S02]  /*a640*/  F2I.FTZ.TRUNC.NTZ R0, R0 ;  /* 0x0000000000007305 */ /* 0x000e24000021f100 */
[----:B0-----:R-:W-:Y:S01]  /*a650*/  PRMT R19, R0, 0x7610, R19 ;  /* 0x0000761000137816 */ /* 0x001fe20000000013 */
[----:B------:R-:W-:Y:S06]  /*a660*/  BRA `(.L_x_16806) ;  /* 0x0000000400107947 */ /* 0x000fec0003800000 */
.L_x_16819:
        /* <DEDUP_REMOVED lines=21> */
.L_x_16828:
[----:B------:R-:W-:Y:S05]  /*a7c0*/  BSYNC.RECONVERGENT B1 ;  /* 0x0000000000017941 */ /* 0x000fea0003800200 */
.L_x_16827:
[----:B------:R-:W-:Y:S01]  /*a7d0*/  IMAD.SHL.U32 R0, R0, 0x200000, RZ ;  /* 0x0020000000007824 */ /* 0x000fe200078e00ff */
[----:B------:R-:W-:-:S04]  /*a7e0*/  LEA R2, R2, 0x37800000, 0x17 ;  /* 0x3780000002027811 */ /* 0x000fc800078eb8ff */
[----:B------:R-:W-:-:S07]  /*a7f0*/  LOP3.LUT R0, R2, R0, R7, 0xfe, !PT ;  /* 0x0000000002007212 */ /* 0x000fce00078efe07 */
.L_x_16826:
[----:B------:R-:W-:Y:S05]  /*a800*/  BSYNC.RECONVERGENT B0 ;  /* 0x0000000000007941 */ /* 0x000fea0003800200 */
.L_x_16825:
[----:B------:R-:W0:Y:S02]  /*a810*/  F2I.FTZ.TRUNC.NTZ R0, R0 ;  /* 0x0000000000007305 */ /* 0x000e24000021f100 */
[----:B0-----:R-:W-:Y:S01]  /*a820*/  PRMT R19, R0, 0x7610, R19 ;  /* 0x0000761000137816 */ /* 0x001fe20000000013 */
[----:B------:R-:W-:Y:S06]  /*a830*/  BRA `(.L_x_16806) ;  /* 0x00000000009c7947 */ /* 0x000fec0003800000 */
.L_x_16818:
        /* <DEDUP_REMOVED lines=14> */
.L_x_16832:
[----:B------:R-:W-:Y:S05]  /*a920*/  BSYNC.RECONVERGENT B0 ;  /* 0x0000000000007941 */ /* 0x000fea0003800200 */
.L_x_16831:
[----:B------:R-:W0:Y:S02]  /*a930*/  F2I.FTZ.TRUNC.NTZ R0, R0 ;  /* 0x0000000000007305 */ /* 0x000e24000021f100 */
[----:B0-----:R-:W-:Y:S01]  /*a940*/  PRMT R19, R0, 0x7610, R19 ;  /* 0x0000761000137816 */ /* 0x001fe20000000013 */
[----:B------:R-:W-:Y:S06]  /*a950*/  BRA `(.L_x_16806) ;  /* 0x0000000000547947 */ /* 0x000fec0003800000 */
.L_x_16805:
        /* <DEDUP_REMOVED lines=16> */
.L_x_16833:
[----:B------:R-:W-:Y:S01]  /*aa60*/  PRMT R19, RZ, 0x7610, R19 ;  /* 0x00007610ff137816 */ /* 0x000fe20000000013 */
[----:B------:R-:W-:Y:S06]  /*aa70*/  BRA `(.L_x_16806) ;  /* 0x00000000000c7947 */ /* 0x000fec0003800000 */
.L_x_16830:
[----:B------:R0:W5:Y:S01]  /*aa80*/  LDG.E.U8 R19, desc[UR36][R2.64] ;  /* 0x0000002402137981 */ /* 0x000162000c1e1100 */
[----:B------:R-:W-:Y:S05]  /*aa90*/  BRA `(.L_x_16806) ;  /* 0x0000000000047947 */ /* 0x000fea0003800000 */
.L_x_16829:
[----:B------:R0:W5:Y:S02]  /*aaa0*/  LDG.E.U8 R19, desc[UR36][R2.64] ;  /* 0x0000002402137981 */ /* 0x000164000c1e1100 */
.L_x_16806:
        /* <DEDUP_REMOVED lines=16> */
.L_x_16837:
[----:B------:R0:W5:Y:S01]  /*abb0*/  LDG.E.U8 R0, desc[UR36][R2.64] ;  /* 0x0000002402007981 */ /* 0x000162000c1e1100 */
[----:B------:R-:W-:Y:S05]  /*abc0*/  BRA `(.L_x_16839) ;  /* 0x0000000c004c7947 */ /* 0x000fea0003800000 */
.L_x_16836:
        /* <DEDUP_REMOVED lines=8> */
.L_x_16841:
[----:B------:R0:W5:Y:S01]  /*ac50*/  LDG.E.U8 R0, desc[UR36][R2.64] ;  /* 0x0000002402007981 */ /* 0x000162000c1e1100 */
[----:B------:R-:W-:Y:S05]  /*ac60*/  BRA `(.L_x_16839) ;  /* 0x0000000c00247947 */ /* 0x000fea0003800000 */
.L_x_16840:
[----:B------:R0:W5:Y:S01]  /*ac70*/  LDG.E.U16 R0, desc[UR36][R2.64] ;  /* 0x0000002402007981 */ /* 0x000162000c1e1500 */
[----:B------:R-:W-:Y:S05]  /*ac80*/  BRA `(.L_x_16839) ;  /* 0x0000000c001c7947 */ /* 0x000fea0003800000 */
.L_x_16835:
        /* <DEDUP_REMOVED lines=9> */
.L_x_16843:
[----:B------:R-:W2:Y:S02]  /*ad20*/  LDG.E.U16 R4, desc[UR36][R2.64] ;  /* 0x0000002402047981 */ /* 0x000ea4000c1e1500 */
[----:B--2---:R-:W-:-:S06]  /*ad30*/  HADD2.F32 R4, -RZ, R4.H0_H0 ;  /* 0x20000004ff047230 */ /* 0x004fcc0000004100 */
[----:B------:R-:W0:Y:S02]  /*ad40*/  F2I.FTZ.TRUNC.NTZ R4, R4 ;  /* 0x0000000400047305 */ /* 0x000e24000021f100 */
[----:B0-----:R-:W-:Y:S01]  /*ad50*/  PRMT R0, R4, 0x7610, R0 ;  /* 0x0000761004007816 */ /* 0x001fe20000000000 */
[----:B------:R-:W-:Y:S06]  /*ad60*/  BRA `(.L_x_16839) ;  /* 0x0000000800e47947 */ /* 0x000fec0003800000 */
.L_x_16842:
        /* <DEDUP_REMOVED lines=9> */
.L_x_16845:
[----:B------:R-:W2:Y:S02]  /*ae00*/  LDG.E.U16 R2, desc[UR36][R2.64] ;  /* 0x0000002402027981 */ /* 0x000ea4000c1e1500 */
[----:B--2---:R-:W-:-:S06]  /*ae10*/  HADD2.F32 R4, -RZ, R2.H0_H0 ;  /* 0x20000002ff047230 */ /* 0x004fcc0000004100 */
[----:B------:R-:W0:Y:S02]  /*ae20*/  F2I.FTZ.TRUNC.NTZ R4, R4 ;  /* 0x0000000400047305 */ /* 0x000e24000021f100 */
[----:B0-----:R-:W-:Y:S01]  /*ae30*/  PRMT R0, R4, 0x7610, R0 ;  /* 0x0000761004007816 */ /* 0x001fe20000000000 */
[----:B------:R-:W-:Y:S06]  /*ae40*/  BRA `(.L_x_16839) ;  /* 0x0000000800ac7947 */ /* 0x000fec0003800000 */
.L_x_16844:
[----:B------:R-:W2:Y:S02]  /*ae50*/  LDG.E.64 R2, desc[UR36][R2.64] ;  /* 0x0000002402027981 */ /* 0x000ea4000c1e1b00 */
[----:B--2---:R4:W0:Y:S01]  /*ae60*/  F2I.F64.TRUNC R0, R2 ;  /* 0x0000000200007311 */ /* 0x004822000030d100 */
[----:B------:R-:W-:Y:S05]  /*ae70*/  BRA `(.L_x_16839) ;  /* 0x0000000800a07947 */ /* 0x000fea0003800000 */
.L_x_16834:
        /* <DEDUP_REMOVED lines=12> */
.L_x_16848:
[----:B------:R-:W2:Y:S02]  /*af40*/  LDG.E.64 R2, desc[UR36][R2.64] ;  /* 0x0000002402027981 */ /* 0x000ea4000c1e1b00 */
[----:B--2---:R0:W1:Y:S01]  /*af50*/  F2I.F64.TRUNC R0, R2 ;  /* 0x0000000200007311 */ /* 0x004062000030d100 */
[----:B------:R-:W-:Y:S05]  /*af60*/  BRA `(.L_x_16839) ;  /* 0x0000000800647947 */ /* 0x000fea0003800000 */
.L_x_16847:
        /* <DEDUP_REMOVED lines=27> */
.L_x_16850:
        /* <DEDUP_REMOVED lines=14> */
.L_x_16849:
[----:B------:R-:W2:Y:S02]  /*b200*/  LDG.E.U16 R4, desc[UR36][R2.64] ;  /* 0x0000002402047981 */ /* 0x000ea4000c1e1500 */
[----:B--2---:R-:W-:-:S06]  /*b210*/  IMAD.U32 R4, R4, 0x10000, RZ ;  /* 0x0001000004047824 */ /* 0x004fcc00078e00ff */
[----:B------:R-:W0:Y:S02]  /*b220*/  F2I.FTZ.TRUNC.NTZ R4, R4 ;  /* 0x0000000400047305 */ /* 0x000e24000021f100 */
[----:B0-----:R-:W-:Y:S01]  /*b230*/  PRMT R0, R4, 0x7610, R0 ;  /* 0x0000761004007816 */ /* 0x001fe20000000000 */
[----:B------:R-:W-:Y:S06]  /*b240*/  BRA `(.L_x_16839) ;  /* 0x0000000400ac7947 */ /* 0x000fec0003800000 */
.L_x_16846:
        /* <DEDUP_REMOVED lines=10> */
.L_x_16853:
        /* <DEDUP_REMOVED lines=21> */
.L_x_16857:
[----:B------:R-:W-:Y:S05]  /*b440*/  BSYNC.RECONVERGENT B1 ;  /* 0x0000000000017941 */ /* 0x000fea0003800200 */
.L_x_16856:
[----:B------:R-:W-:Y:S01]  /*b450*/  IMAD.SHL.U32 R0, R0, 0x100000, RZ ;  /* 0x0010000000007824 */ /* 0x000fe200078e00ff */
[----:B------:R-:W-:-:S04]  /*b460*/  LEA R2, R2, 0x3b800000, 0x17 ;  /* 0x3b80000002027811 */ /* 0x000fc800078eb8ff */
[----:B------:R-:W-:-:S07]  /*b470*/  LOP3.LUT R4, R2, R0, R7, 0xfe, !PT ;  /* 0x0000000002047212 */ /* 0x000fce00078efe07 */
.L_x_16855:
[----:B------:R-:W-:Y:S05]  /*b480*/  BSYNC.RECONVERGENT B0 ;  /* 0x0000000000007941 */ /* 0x000fea0003800200 */
.L_x_16854:
[----:B------:R-:W0:Y:S02]  /*b490*/  F2I.FTZ.TRUNC.NTZ R4, R4 ;  /* 0x0000000400047305 */ /* 0x000e24000021f100 */
[----:B0-----:R-:W-:Y:S01]  /*b4a0*/  PRMT R0, R4, 0x7610, R0 ;  /* 0x0000761004007816 */ /* 0x001fe20000000000 */
[----:B------:R-:W-:Y:S06]  /*b4b0*/  BRA `(.L_x_16839) ;  /* 0x0000000400107947 */ /* 0x000fec0003800000 */
.L_x_16852:
        /* <DEDUP_REMOVED lines=21> */
.L_x_16861:
[----:B------:R-:W-:Y:S05]  /*b610*/  BSYNC.RECONVERGENT B1 ;  /* 0x0000000000017941 */ /* 0x000fea0003800200 */
.L_x_16860:
[----:B------:R-:W-:Y:S01]  /*b620*/  IMAD.SHL.U32 R0, R0, 0x200000, RZ ;  /* 0x0020000000007824 */ /* 0x000fe200078e00ff */
[----:B------:R-:W-:-:S04]  /*b630*/  LEA R2, R2, 0x37800000, 0x17 ;  /* 0x3780000002027811 */ /* 0x000fc800078eb8ff */
[----:B------:R-:W-:-:S07]  /*b640*/  LOP3.LUT R4, R2, R0, R7, 0xfe, !PT ;  /* 0x0000000002047212 */ /* 0x000fce00078efe07 */
.L_x_16859:
[----:B------:R-:W-:Y:S05]  /*b650*/  BSYNC.RECONVERGENT B0 ;  /* 0x0000000000007941 */ /* 0x000fea0003800200 */
.L_x_16858:
[----:B------:R-:W0:Y:S02]  /*b660*/  F2I.FTZ.TRUNC.NTZ R4, R4 ;  /* 0x0000000400047305 */ /* 0x000e24000021f100 */
[----:B0-----:R-:W-:Y:S01]  /*b670*/  PRMT R0, R4, 0x7610, R0 ;  /* 0x0000761004007816 */ /* 0x001fe20000000000 */
[----:B------:R-:W-:Y:S06]  /*b680*/  BRA `(.L_x_16839) ;  /* 0x00000000009c7947 */ /* 0x000fec0003800000 */
.L_x_16851:
        /* <DEDUP_REMOVED lines=14> */
.L_x_16865:
[----:B------:R-:W-:Y:S05]  /*b770*/  BSYNC.RECONVERGENT B0 ;  /* 0x0000000000007941 */ /* 0x000fea0003800200 */
.L_x_16864:
[----:B------:R-:W0:Y:S02]  /*b780*/  F2I.FTZ.TRUNC.NTZ R4, R4 ;  /* 0x0000000400047305 */ /* 0x000e24000021f100 */
[----:B0-----:R-:W-:Y:S01]  /*b790*/  PRMT R0, R4, 0x7610, R0 ;  /* 0x0000761004007816 */ /* 0x001fe20000000000 */
[----:B------:R-:W-:Y:S06]  /*b7a0*/  BRA `(.L_x_16839) ;  /* 0x0000000000547947 */ /* 0x000fec0003800000 */
.L_x_16838:
        /* <DEDUP_REMOVED lines=16> */
.L_x_16866:
[----:B------:R-:W-:Y:S01]  /*b8b0*/  PRMT R0, RZ, 0x7610, R0 ;  /* 0x00007610ff007816 */ /* 0x000fe20000000000 */
[----:B------:R-:W-:Y:S06]  /*b8c0*/  BRA `(.L_x_16839) ;  /* 0x00000000000c7947 */ /* 0x000fec0003800000 */
.L_x_16863:
[----:B------:R0:W5:Y:S01]  /*b8d0*/  LDG.E.U8 R0, desc[UR36][R2.64] ;  /* 0x0000002402007981 */ /* 0x000162000c1e1100 */
[----:B------:R-:W-:Y:S05]  /*b8e0*/  BRA `(.L_x_16839) ;  /* 0x0000000000047947 */ /* 0x000fea0003800000 */
.L_x_16862:
[----:B------:R0:W5:Y:S02]  /*b8f0*/  LDG.E.U8 R0, desc[UR36][R2.64] ;  /* 0x0000002402007981 */ /* 0x000164000c1e1100 */
.L_x_16839:
[----:B------:R-:W1:Y:S01]  /*b900*/  LDCU.64 UR6, c[0x0][0x5e8] ;  /* 0x0000bd00ff0677ac */ /* 0x000e620008000a00 */
[C---:B-----5:R-:W-:Y:S02]  /*b910*/  LOP3.LUT P1, RZ, R19.reuse, 0xff, RZ, 0xc0, !PT ;  /* 0x000000ff13ff7812 */ /* 0x060fe4000782c0ff */
[----:B0-2-4-:R-:W-:Y:S01]  /*b920*/  PRMT R2, R19, 0x8880, RZ ;  /* 0x0000888013027816 */ /* 0x015fe200000000ff */
[----:B------:R-:W-:Y:S01]  /*b930*/  UPRMT UR4, UR43, 0x9910, URZ ;  /* 0x000099102b047896 */ /* 0x000fe200080000ff */
[----:B-1-3--:R-:W-:Y:S02]  /*b940*/  PRMT R7, R0, 0x7610, R7 ;  /* 0x0000761000077816 */ /* 0x00afe40000000007 */
[----:B------:R-:W-:Y:S01]  /*b950*/  ISETP.GT.AND P0, PT, R2, RZ, PT ;  /* 0x000000ff0200720c */ /* 0x000fe20003f04270 */
[----:B------:R-:W-:-:S06]  /*b960*/  UISETP.GT.AND UP0, UPT, UR4, 0x9, UPT ;  /* 0x000000090400788c */ /* 0x000fcc000bf04270 */
[----:B------:R-:W-:Y:S02]  /*b970*/  @P1 SEL R7, RZ, 0x1, !P0 ;  /* 0x00000001ff071807 */ /* 0x000fe40004000000 */
        /* <DEDUP_REMOVED lines=13> */
.L_x_16870:
[----:B------:R0:W-:Y:S01]  /*ba50*/  STG.E.U8 desc[UR36][R2.64], R7 ;  /* 0x0000000702007986 */ /* 0x0001e2000c101124 */
[----:B------:R-:W-:Y:S05]  /*ba60*/  BRA `(.L_x_16872) ;  /* 0x0000000c00807947 */ /* 0x000fea0003800000 */
.L_x_16869:
        /* <DEDUP_REMOVED lines=12> */
.L_x_16874:
[----:B------:R-:W-:-:S04]  /*bb30*/  LOP3.LUT R7, R7, 0xffff, RZ, 0xc0, !PT ;  /* 0x0000ffff07077812 */ /* 0x000fc800078ec0ff */
[----:B------:R-:W-:-:S05]  /*bb40*/  PRMT R5, R7, 0x8880, RZ ;  /* 0x0000888007057816 */ /* 0x000fca00000000ff */
[----:B------:R0:W-:Y:S01]  /*bb50*/  STG.E desc[UR36][R2.64], R5 ;  /* 0x0000000502007986 */ /* 0x0001e2000c101924 */
[----:B------:R-:W-:Y:S05]  /*bb60*/  BRA `(.L_x_16872) ;  /* 0x0000000c00407947 */ /* 0x000fea0003800000 */
.L_x_16873:
[----:B------:R-:W-:-:S04]  /*bb70*/  PRMT R5, R7, 0x8880, RZ ;  /* 0x0000888007057816 */ /* 0x000fc800000000ff */
[----:B------:R-:W-:-:S05]  /*bb80*/  PRMT R5, R5, 0x7710, RZ ;  /* 0x0000771005057816 */ /* 0x000fca00000000ff */
[----:B------:R0:W-:Y:S01]  /*bb90*/  STG.E.U16 desc[UR36][R2.64], R5 ;  /* 0x0000000502007986 */ /* 0x0001e2000c101524 */
[----:B------:R-:W-:Y:S05]  /*bba0*/  BRA `(.L_x_16872) ;  /* 0x0000000c00307947 */ /* 0x000fea0003800000 */
.L_x_16868:
        /* <DEDUP_REMOVED lines=9> */
.L_x_16876:
[----:B------:R-:W0:Y:S02]  /*bc40*/  I2F.S8 R0, R7 ;  /* 0x0000000700007306 */ /* 0x000e240000001400 */
[----:B0-----:R-:W-:-:S05]  /*bc50*/  F2FP.F16.F32.PACK_AB R0, RZ, R0 ;  /* 0x00000000ff00723e */ /* 0x001fca00000000ff */
[----:B------:R0:W-:Y:S01]  /*bc60*/  STG.E.U16 desc[UR36][R2.64], R0 ;  /* 0x0000000002007986 */ /* 0x0001e2000c101524 */
[----:B------:R-:W-:Y:S05]  /*bc70*/  BRA `(.L_x_16872) ;  /* 0x0000000800fc7947 */ /* 0x000fea0003800000 */
.L_x_16875:
        /* <DEDUP_REMOVED lines=10> */
.L_x_16878:
[----:B------:R-:W0:Y:S02]  /*bd20*/  I2F.S8 R7, R7 ;  /* 0x0000000700077306 */ /* 0x000e240000001400 */
[----:B0-----:R-:W-:-:S04]  /*bd30*/  F2FP.F16.F32.PACK_AB R5, RZ, R7 ;  /* 0x00000007ff05723e */ /* 0x001fc800000000ff */
[----:B------:R-:W-:-:S05]  /*bd40*/  PRMT R5, R5, 0x5410, RZ ;  /* 0x0000541005057816 */ /* 0x000fca00000000ff */
[----:B------:R0:W-:Y:S01]  /*bd50*/  STG.E desc[UR36][R2.64], R5 ;  /* 0x0000000502007986 */ /* 0x0001e2000c101924 */
[----:B------:R-:W-:Y:S05]  /*bd60*/  BRA `(.L_x_16872) ;  /* 0x0000000800c07947 */ /* 0x000fea0003800000 */
.L_x_16877:
[----:B------:R-:W-:-:S04]  /*bd70*/  PRMT R4, R7, 0x8880, RZ ;  /* 0x0000888007047816 */ /* 0x000fc800000000ff */
[----:B------:R-:W-:-:S06]  /*bd80*/  PRMT R4, R4, 0x7710, RZ ;  /* 0x0000771004047816 */ /* 0x000fcc00000000ff */
[----:B------:R-:W0:Y:S02]  /*bd90*/  I2F.F64.S16 R4, R4 ;  /* 0x0000000400047312 */ /* 0x000e240000101c00 */
[----:B0-----:R0:W-:Y:S01]  /*bda0*/  STG.E.64 desc[UR36][R2.64], R4 ;  /* 0x0000000402007986 */ /* 0x0011e2000c101b24 */
[----:B------:R-:W-:Y:S05]  /*bdb0*/  BRA `(.L_x_16872) ;  /* 0x0000000800ac7947 */ /* 0x000fea0003800000 */
.L_x_16867:
        /* <DEDUP_REMOVED lines=14> */
.L_x_16882:
        /* <DEDUP_REMOVED lines=18> */
.L_x_16885:
[----:B------:R-:W-:-:S04]  /*bfc0*/  SHF.R.U32.HI R5, RZ, 0x18, R5 ;  /* 0x00000018ff057819 */ /* 0x000fc80000011605 */
[----:B------:R-:W-:-:S07]  /*bfd0*/  LOP3.LUT R0, R0, 0x80, R5, 0xf8, !PT ;  /* 0x0000008000007812 */ /* 0x000fce00078ef805 */
.L_x_16884:
[----:B------:R-:W-:Y:S05]  /*bfe0*/  BSYNC.RECONVERGENT B0 ;  /* 0x0000000000007941 */ /* 0x000fea0003800200 */
.L_x_16883:
[----:B------:R0:W-:Y:S01]  /*bff0*/  STG.E.U8 desc[UR36][R2.64], R0 ;  /* 0x0000000002007986 */ /* 0x0001e2000c101124 */
[----:B------:R-:W-:Y:S05]  /*c000*/  BRA `(.L_x_16872) ;  /* 0x0000000800187947 */ /* 0x000fea0003800000 */
.L_x_16881:
        /* <DEDUP_REMOVED lines=18> */
.L_x_16888:
[----:B------:R-:W-:-:S04]  /*c130*/  SHF.R.U32.HI R5, RZ, 0x18, R5 ;  /* 0x00000018ff057819 */ /* 0x000fc80000011605 */
[----:B------:R-:W-:-:S07]  /*c140*/  LOP3.LUT R0, R0, 0x80, R5, 0xf8, !PT ;  /* 0x0000008000007812 */ /* 0x000fce00078ef805 */
.L_x_16887:
[----:B------:R-:W-:Y:S05]  /*c150*/  BSYNC.RECONVERGENT B0 ;  /* 0x0000000000007941 */ /* 0x000fea0003800200 */
.L_x_16886:
[----:B------:R0:W-:Y:S01]  /*c160*/  STG.E.U8 desc[UR36][R2.64], R0 ;  /* 0x0000000002007986 */ /* 0x0001e2000c101124 */
[----:B------:R-:W-:Y:S05]  /*c170*/  BRA `(.L_x_16872) ;  /* 0x0000000400bc7947 */ /* 0x000fea0003800000 */
.L_x_16880:
        /* <DEDUP_REMOVED lines=22> */
.L_x_16890:
[----:B------:R-:W-:-:S04]  /*c2e0*/  LOP3.LUT R7, R7, 0xffff, RZ, 0xc0, !PT ;  /* 0x0000ffff07077812 */ /* 0x000fc800078ec0ff */
[----:B------:R-:W-:-:S05]  /*c2f0*/  PRMT R7, R7, 0x8880, RZ ;  /* 0x0000888007077816 */ /* 0x000fca00000000ff */
[----:B------:R-:W-:-:S05]  /*c300*/  IMAD.MOV.U32 R4, RZ, RZ, R7 ;  /* 0x000000ffff047224 */ /* 0x000fca00078e0007 */
[----:B------:R-:W-:-:S05]  /*c310*/  SHF.R.S32.HI R5, RZ, 0x1f, R4 ;  /* 0x0000001fff057819 */ /* 0x000fca0000011404 */
[----:B------:R0:W-:Y:S01]  /*c320*/  STG.E.64 desc[UR36][R2.64], R4 ;  /* 0x0000000402007986 */ /* 0x0001e2000c101b24 */
[----:B------:R-:W-:Y:S05]  /*c330*/  BRA `(.L_x_16872) ;  /* 0x00000004004c7947 */ /* 0x000fea0003800000 */
.L_x_16889:
[----:B------:R-:W-:-:S04]  /*c340*/  LOP3.LUT R7, R7, 0xffff, RZ, 0xc0, !PT ;  /* 0x0000ffff07077812 */ /* 0x000fc800078ec0ff */
[----:B------:R-:W-:-:S05]  /*c350*/  PRMT R5, R7, 0x8880, RZ ;  /* 0x0000888007057816 */ /* 0x000fca00000000ff */
[----:B------:R0:W-:Y:S01]  /*c360*/  STG.E desc[UR36][R2.64], R5 ;  /* 0x0000000502007986 */ /* 0x0001e2000c101924 */
[----:B------:R-:W-:Y:S05]  /*c370*/  BRA `(.L_x_16872) ;  /* 0x00000004003c7947 */ /* 0x000fea0003800000 */
.L_x_16879:
        /* <DEDUP_REMOVED lines=10> */
.L_x_16892:
[----:B------:R-:W-:Y:S02]  /*c420*/  PRMT R4, R7, 0x8880, RZ ;  /* 0x0000888007047816 */ /* 0x000fe400000000ff */
[----:B------:R-:W-:Y:S02]  /*c430*/  CS2R R6, SRZ ;  /* 0x0000000000067805 */ /* 0x000fe4000001ff00 */
[----:B------:R-:W-:-:S06]  /*c440*/  PRMT R4, R4, 0x7710, RZ ;  /* 0x0000771004047816 */ /* 0x000fcc00000000ff */
[----:B------:R-:W0:Y:S02]  /*c450*/  I2F.F64.S16 R4, R4 ;  /* 0x0000000400047312 */ /* 0x000e240000101c00 */
[----:B0-----:R0:W-:Y:S01]  /*c460*/  STG.E.128 desc[UR36][R2.64], R4 ;  /* 0x0000000402007986 */ /* 0x0011e2000c101d24 */
[----:B------:R-:W-:Y:S05]  /*c470*/  BRA `(.L_x_16872) ;  /* 0x0000000000fc7947 */ /* 0x000fea0003800000 */
.L_x_16891:
[----:B------:R-:W-:-:S09]  /*c480*/  UISETP.NE.AND UP0, UPT, UR4, 0xf, UPT ;  /* 0x0000000f0400788c */ /* 0x000fd2000bf05270 */
[----:B------:R-:W-:Y:S05]  /*c490*/  BRA.U !UP0, `(.L_x_16893) ;  /* 0x0000000108e87547 */ /* 0x000fea000b800000 */
[----:B------:R-:W-:-:S09]  /*c4a0*/  UISETP.NE.AND UP0, UPT, UR4, 0x17, UPT ;  /* 0x000000170400788c */ /* 0x000fd2000bf05270 */
[----:B------:R-:W-:Y:S05]  /*c4b0*/  BRA.U !UP0, `(.L_x_16894) ;  /* 0x0000000108907547 */ /* 0x000fea000b800000 */
[----:B------:R-:W-:-:S09]  /*c4c0*/  UISETP.NE.AND UP0, UPT, UR4, 0x18, UPT ;  /* 0x000000180400788c */ /* 0x000fd2000bf05270 */
[----:B------:R-:W-:Y:S05]  /*c4d0*/  BRA.U !UP0, `(.L_x_16895) ;  /* 0x0000000108447547 */ /* 0x000fea000b800000 */
.L_x_16871:
        /* <DEDUP_REMOVED lines=16> */
.L_x_16896:
[----:B------:R-:W-:Y:S05]  /*c5e0*/  BRA `(.L_x_16872) ;  /* 0x0000000000a07947 */ /* 0x000fea0003800000 */
.L_x_16895:
        /* <DEDUP_REMOVED lines=13> */
.L_x_16898:
[----:B------:R-:W-:Y:S05]  /*c6c0*/  BSYNC.RECONVERGENT B0 ;  /* 0x0000000000007941 */ /* 0x000fea0003800200 */
.L_x_16897:
[----:B------:R-:W-:-:S05]  /*c6d0*/  LOP3.LUT R5, R0, 0x80, R5, 0xf8, !PT ;  /* 0x0000008000057812 */ /* 0x000fca00078ef805 */
[----:B------:R3:W-:Y:S01]  /*c6e0*/  STG.E.U8 desc[UR36][R2.64], R5 ;  /* 0x0000000502007986 */ /* 0x0007e2000c101124 */
[----:B------:R-:W-:Y:S05]  /*c6f0*/  BRA `(.L_x_16872) ;  /* 0x00000000005c7947 */ /* 0x000fea0003800000 */
.L_x_16894:
        /* <DEDUP_REMOVED lines=12> */
.L_x_16900:
[----:B------:R-:W-:Y:S01]  /*c7c0*/  IMAD.MOV.U32 R0, RZ, RZ, 0x7f ;  /* 0x0000007fff007424 */ /* 0x000fe200078e00ff */
[----:B------:R-:W-:-:S04]  /*c7d0*/  ISETP.GT.U32.AND P0, PT, R4, 0x7f800000, PT ;  /* 0x7f8000000400780c */ /* 0x000fc80003f04070 */
[----:B------:R-:W-:-:S09]  /*c7e0*/  SEL R0, R0, 0x7c, P0 ;  /* 0x0000007c00007807 */ /* 0x000fd20000000000 */
.L_x_16901:
[----:B------:R-:W-:Y:S05]  /*c7f0*/  BSYNC.RECONVERGENT B0 ;  /* 0x0000000000007941 */ /* 0x000fea0003800200 */
.L_x_16899:
[----:B------:R-:W-:-:S04]  /*c800*/  SHF.R.U32.HI R5, RZ, 0x18, R5 ;  /* 0x00000018ff057819 */ /* 0x000fc80000011605 */
[----:B------:R-:W-:-:S05]  /*c810*/  LOP3.LUT R5, R0, 0x80, R5, 0xf8, !PT ;  /* 0x0000008000057812 */ /* 0x000fca00078ef805 */
[----:B------:R2:W-:Y:S01]  /*c820*/  STG.E.U8 desc[UR36][R2.64], R5 ;  /* 0x0000000502007986 */ /* 0x0005e2000c101124 */
[----:B------:R-:W-:Y:S05]  /*c830*/  BRA `(.L_x_16872) ;  /* 0x00000000000c7947 */ /* 0x000fea0003800000 */
.L_x_16893:
[----:B------:R-:W0:Y:S02]  /*c840*/  I2F.S8 R0, R7 ;  /* 0x0000000700007306 */ /* 0x000e240000001400 */
[----:B0-----:R-:W-:-:S05]  /*c850*/  F2FP.BF16.F32.PACK_AB R0, RZ, R0 ;  /* 0x00000000ff00723e */ /* 0x001fca00000010ff */
[----:B------:R4:W-:Y:S02]  /*c860*/  STG.E.U16 desc[UR36][R2.64], R0 ;  /* 0x0000000002007986 */ /* 0x0009e4000c101524 */
.L_x_16872:
[----:B------:R-:W-:-:S07]  /*c870*/  VIADD R17, R17, 0x80 ;  /* 0x0000008011117836 */ /* 0x000fce0000000000 */
.L_x_16799:
[----:B------:R-:W-:Y:S05]  /*c880*/  BSYNC.RECONVERGENT B6 ;  /* 0x0000000000067941 */ /* 0x000fea0003800200 */
.L_x_16798:
[----:B------:R-:W5:Y:S02]  /*c890*/  LDCU UR4, c[0x0][0x380] ;  /* 0x00007000ff0477ac */ /* 0x000f640008000800 */
[----:B-----5:R-:W-:-:S13]  /*c8a0*/  ISETP.GE.AND P0, PT, R17, UR4, PT ;  /* 0x0000000411007c0c */ /* 0x020fda000bf06270 */
[----:B------:R-:W-:Y:S05]  /*c8b0*/  @P0 EXIT ;  /* 0x000000000000094d */ /* 0x000fea0003800000 */
[----:B------:R-:W5:Y:S01]  /*c8c0*/  LDCU UR4, c[0x0][0x388] ;  /* 0x00007100ff0477ac */ /* 0x000f620008000800 */
[----:B------:R-:W-:Y:S01]  /*c8d0*/  IMAD.MOV.U32 R18, RZ, RZ, RZ ;  /* 0x000000ffff127224 */ /* 0x000fe200078e00ff */
[----:B0--34-:R-:W-:Y:S01]  /*c8e0*/  MOV R0, RZ ;  /* 0x000000ff00007202 */ /* 0x019fe20000000f00 */
        /* <DEDUP_REMOVED lines=351> */
.L_x_16902:
        /* <DEDUP_REMOVED lines=19> */
.L_x_16906:
[----:B------:R0:W5:Y:S01]  /*e010*/  LDG.E.U8 R19, desc[UR36][R2.64] ;  /* 0x0000002402137981 */ /* 0x000162000c1e1100 */
[----:B------:R-:W-:Y:S05]  /*e020*/  BRA `(.L_x_16908) ;  /* 0x0000000c004c7947 */ /* 0x000fea0003800000 */
.L_x_16905:
        /* <DEDUP_REMOVED lines=8> */
.L_x_16910:
[----:B------:R0:W5:Y:S01]  /*e0b0*/  LDG.E.U8 R19, desc[UR36][R2.64] ;  /* 0x0000002402137981 */ /* 0x000162000c1e1100 */
[----:B------:R-:W-:Y:S05]  /*e0c0*/  BRA `(.L_x_16908) ;  /* 0x0000000c00247947 */ /* 0x000fea0003800000 */
.L_x_16909:
[----:B------:R0:W5:Y:S01]  /*e0d0*/  LDG.E.U16 R19, desc[UR36][R2.64] ;  /* 0x0000002402137981 */ /* 0x000162000c1e1500 */
[----:B------:R-:W-:Y:S05]  /*e0e0*/  BRA `(.L_x_16908) ;  /* 0x0000000c001c7947 */ /* 0x000fea0003800000 */
.L_x_16904:
        /* <DEDUP_REMOVED lines=9> */
.L_x_16912:
[----:B------:R-:W2:Y:S02]  /*e180*/  LDG.E.U16 R0, desc[UR36][R2.64] ;  /* 0x0000002402007981 */ /* 0x000ea4000c1e1500 */
[----:B--2---:R-:W-:-:S06]  /*e190*/  HADD2.F32 R0, -RZ, R0.H0_H0 ;  /* 0x20000000ff007230 */ /* 0x004fcc0000004100 */
[----:B------:R-:W0:Y:S02]  /*e1a0*/  F2I.FTZ.TRUNC.NTZ R0, R0 ;  /* 0x0000000000007305 */ /* 0x000e24000021f100 */
[----:B0-----:R-:W-:Y:S01]  /*e1b0*/  PRMT R19, R0, 0x7610, R19 ;  /* 0x0000761000137816 */ /* 0x001fe20000000013 */
[----:B------:R-:W-:Y:S06]  /*e1c0*/  BRA `(.L_x_16908) ;  /* 0x0000000800e47947 */ /* 0x000fec0003800000 */
.L_x_16911:
        /* <DEDUP_REMOVED lines=9> */
.L_x_16914:
[----:B------:R-:W2:Y:S02]  /*e260*/  LDG.E.U16 R2, desc[UR36][R2.64] ;  /* 0x0000002402027981 */ /* 0x000ea4000c1e1500 */
[----:B--2---:R-:W-:-:S06]  /*e270*/  HADD2.F32 R0, -RZ, R2.H0_H0 ;  /* 0x20000002ff007230 */ /* 0x004fcc0000004100 */
[----:B------:R-:W0:Y:S02]  /*e280*/  F2I.FTZ.TRUNC.NTZ R0, R0 ;  /* 0x0000000000007305 */ /* 0x000e24000021f100 */
[----:B0-----:R-:W-:Y:S01]  /*e290*/  PRMT R19, R0, 0x7610, R19 ;  /* 0x0000761000137816 */ /* 0x001fe20000000013 */
[----:B------:R-:W-:Y:S06]  /*e2a0*/  BRA `(.L_x_16908) ;  /* 0x0000000800ac7947 */ /* 0x000fec0003800000 */
.L_x_16913:
[----:B------:R-:W2:Y:S02]  /*e2b0*/  LDG.E.64 R2, desc[UR36][R2.64] ;  /* 0x0000002402027981 */ /* 0x000ea4000c1e1b00 */
[----:B--2---:R0:W1:Y:S01]  /*e2c0*/  F2I.F64.TRUNC R19, R2 ;  /* 0x0000000200137311 */ /* 0x004062000030d100 */
[----:B------:R-:W-:Y:S05]  /*e2d0*/  BRA `(.L_x_16908) ;  /* 0x0000000800a07947 */ /* 0x000fea0003800000 */
.L_x_16903:
        /* <DEDUP_REMOVED lines=12> */
.L_x_16917:
[----:B------:R-:W2:Y:S02]  /*e3a0*/  LDG.E.64 R2, desc[UR36][R2.64] ;  /* 0x0000002402027981 */ /* 0x000ea4000c1e1b00 */
[----:B--2---:R0:W1:Y:S01]  /*e3b0*/  F2I.F64.TRUNC R19, R2 ;  /* 0x0000000200137311 */ /* 0x004062000030d100 */
[----:B------:R-:W-:Y:S05]  /*e3c0*/  BRA `(.L_x_16908) ;  /* 0x0000000800647947 */ /* 0x000fea0003800000 */
.L_x_16916:
        /* <DEDUP_REMOVED lines=27> */
.L_x_16919:
        /* <DEDUP_REMOVED lines=14> */
.L_x_16918:
[----:B------:R-:W2:Y:S02]  /*e660*/  LDG.E.U16 R0, desc[UR36][R2.64] ;  /* 0x0000002402007981 */ /* 0x000ea4000c1e1500 */
[----:B--2---:R-:W-:-:S06]  /*e670*/  IMAD.U32 R0, R0, 0x10000, RZ ;  /* 0x0001000000007824 */ /* 0x004fcc00078e00ff */
[----:B------:R-:W0:Y:S02]  /*e680*/  F2I.FTZ.TRUNC.NTZ R0, R0 ;  /* 0x0000000000007305 */ /* 0x000e24000021f100 */
[----:B0-----:R-:W-:Y:S01]  /*e690*/  PRMT R19, R0, 0x7610, R19 ;  /* 0x0000761000137816 */ /* 0x001fe20000000013 */
[----:B------:R-:W-:Y:S06]  /*e6a0*/  BRA `(.L_x_16908) ;  /* 0x0000000400ac7947 */ /* 0x000fec0003800000 */
.L_x_16915:
        /* <DEDUP_REMOVED lines=10> */
.L_x_16922:
        /* <DEDUP_REMOVED lines=21> */
.L_x_16926:
[----:B------:R-:W-:Y:S05]  /*e8a0*/  BSYNC.RECONVERGENT B1 ;  /* 0x0000000000017941 */ /* 0x000fea0003800200 */
.L_x_16925:
[----:B------:R-:W-:Y:S01]  /*e8b0*/  IMAD.SHL.U32 R0, R0, 0x100000, RZ ;  /* 0x0010000000007824 */ /* 0x000fe200078e00ff */
[----:B------:R-:W-:-:S04]  /*e8c0*/  LEA R2, R2, 0x3b800000, 0x17 ;  /* 0x3b80000002027811 */ /* 0x000fc800078eb8ff */
[----:B------:R-:W-:-:S07]  /*e8d0*/  LOP3.LUT R0, R2, R0, R7, 0xfe, !PT ;  /* 0x0000000002007212 */ /* 0x000fce00078efe07 */
.L_x_16924:
[----:B------:R-:W-:Y:S05]  /*e8e0*/  BSYNC.RECONVERGENT B0 ;  /* 0x0000000000007941 */ /* 0x000fea0003800200 */
.L_x_16923:
[----:B------:R-:W0:Y:S02]  /*e8f0*/  F2I.FTZ.TRUNC.NTZ R0, R0 ;  /* 0x0000000000007305 */ /* 0x000e24000021f100 */
[----:B0-----:R-:W-:Y:S01]  /*e900*/  PRMT R19, R0, 0x7610, R19 ;  /* 0x0000761000137816 */ /* 0x001fe20000000013 */
[----:B------:R-:W-:Y:S06]  /*e910*/  BRA `(.L_x_16908) ;  /* 0x0000000400107947 */ /* 0x000fec0003800000 */
.L_x_16921:
        /* <DEDUP_REMOVED lines=21> */
.L_x_16930:
[----:B------:R-:W-:Y:S05]  /*ea70*/  BSYNC.RECONVERGENT B1 ;  /* 0x0000000000017941 */ /* 0x000fea0003800200 */
.L_x_16929:
[----:B------:R-:W-:Y:S01]  /*ea80*/  IMAD.SHL.U32 R0, R0, 0x200000, RZ ;  /* 0x0020000000007824 */ /* 0x000fe200078e00ff */
[----:B------:R-:W-:-:S04]  /*ea90*/  LEA R2, R2, 0x37800000, 0x17 ;  /* 0x3780000002027811 */ /* 0x000fc800078eb8ff */
[----:B------:R-:W-:-:S07]  /*eaa0*/  LOP3.LUT R0, R2, R0, R7, 0xfe, !PT ;  /* 0x0000000002007212 */ /* 0x000fce00078efe07 */
.L_x_16928:
[----:B------:R-:W-:Y:S05]  /*eab0*/  BSYNC.RECONVERGENT B0 ;  /* 0x0000000000007941 */ /* 0x000fea0003800200 */
.L_x_16927:
[----:B------:R-:W0:Y:S02]  /*eac0*/  F2I.FTZ.TRUNC.NTZ R0, R0 ;  /* 0x0000000000007305 */ /* 0x000e24000021f100 */
[----:B0-----:R-:W-:Y:S01]  /*ead0*/  PRMT R19, R0, 0x7610, R19 ;  /* 0x0000761000137816 */ /* 0x001fe20000000013 */
[----:B------:R-:W-:Y:S06]  /*eae0*/  BRA `(.L_x_16908) ;  /* 0x00000000009c7947 */ /* 0x000fec0003800000 */
.L_x_16920:
        /* <DEDUP_REMOVED lines=14> */
.L_x_16934:
[----:B------:R-:W-:Y:S05]  /*ebd0*/  BSYNC.RECONVERGENT B0 ;  /* 0x0000000000007941 */ /* 0x000fea0003800200 */
.L_x_16933:
[----:B------:R-:W0:Y:S02]  /*ebe0*/  F2I.FTZ.TRUNC.NTZ R0, R0 ;  /* 0x0000000000007305 */ /* 0x000e24000021f100 */
[----:B0-----:R-:W-:Y:S01]  /*ebf0*/  PRMT R19, R0, 0x7610, R19 ;  /* 0x0000761000137816 */ /* 0x001fe20000000013 */
[----:B------:R-:W-:Y:S06]  /*ec00*/  BRA `(.L_x_16908) ;  /* 0x0000000000547947 */ /* 0x000fec0003800000 */
.L_x_16907:
        /* <DEDUP_REMOVED lines=16> */
.L_x_16935:
[----:B------:R-:W-:Y:S01]  /*ed10*/  PRMT R19, RZ, 0x7610, R19 ;  /* 0x00007610ff137816 */ /* 0x000fe20000000013 */
[----:B------:R-:W-:Y:S06]  /*ed20*/  BRA `(.L_x_16908) ;  /* 0x00000000000c7947 */ /* 0x000fec0003800000 */
.L_x_16932:
[----:B------:R2:W5:Y:S01]  /*ed30*/  LDG.E.U8 R19, desc[UR36][R2.64] ;  /* 0x0000002402137981 */ /* 0x000562000c1e1100 */
[----:B------:R-:W-:Y:S05]  /*ed40*/  BRA `(.L_x_16908) ;  /* 0x0000000000047947 */ /* 0x000fea0003800000 */
.L_x_16931:
[----:B------:R3:W5:Y:S02]  /*ed50*/  LDG.E.U8 R19, desc[UR36][R2.64] ;  /* 0x0000002402137981 */ /* 0x000764000c1e1100 */
.L_x_16908:
[----:B------:R-:W0:Y:S01]  /*ed60*/  LDCU.64 UR6, c[0x0][0x5f8] ;  /* 0x0000bf00ff0677ac */ /* 0x000e220008000a00 */
        /* <DEDUP_REMOVED lines=15> */
.L_x_16939:
[----:B------:R2:W5:Y:S01]  /*ee60*/  LDG.E.U8 R0, desc[UR36][R2.64] ;  /* 0x0000002402007981 */ /* 0x000562000c1e1100 */
[----:B------:R-:W-:Y:S05]  /*ee70*/  BRA `(.L_x_16941) ;  /* 0x0000000c004c7947 */ /* 0x000fea0003800000 */
.L_x_16938:
        /* <DEDUP_REMOVED lines=8> */
.L_x_16943:
[----:B------:R0:W5:Y:S01]  /*ef00*/  LDG.E.U8 R0, desc[UR36][R2.64] ;  /* 0x0000002402007981 */ /* 0x000162000c1e1100 */
[----:B------:R-:W-:Y:S05]  /*ef10*/  BRA `(.L_x_16941) ;  /* 0x0000000c00247947 */ /* 0x000fea0003800000 */
.L_x_16942:
[----:B------:R3:W5:Y:S01]  /*ef20*/  LDG.E.U16 R0, desc[UR36][R2.64] ;  /* 0x0000002402007981 */ /* 0x000762000c1e1500 */
[----:B------:R-:W-:Y:S05]  /*ef30*/  BRA `(.L_x_16941) ;  /* 0x0000000c001c7947 */ /* 0x000fea0003800000 */
.L_x_16937:
        /* <DEDUP_REMOVED lines=9> */
.L_x_16945:
[----:B------:R-:W2:Y:S02]  /*efd0*/  LDG.E.U16 R4, desc[UR36][R2.64] ;  /* 0x0000002402047981 */ /* 0x000ea4000c1e1500 */
[----:B--2---:R-:W-:-:S06]  /*efe0*/  HADD2.F32 R4, -RZ, R4.H0_H0 ;  /* 0x20000004ff047230 */ /* 0x004fcc0000004100 */
[----:B------:R-:W0:Y:S02]  /*eff0*/  F2I.FTZ.TRUNC.NTZ R4, R4 ;  /* 0x0000000400047305 */ /* 0x000e24000021f100 */
[----:B0-----:R-:W-:Y:S01]  /*f000*/  PRMT R0, R4, 0x7610, R0 ;  /* 0x0000761004007816 */ /* 0x001fe20000000000 */
[----:B------:R-:W-:Y:S06]  /*f010*/  BRA `(.L_x_16941) ;  /* 0x0000000800e47947 */ /* 0x000fec0003800000 */
.L_x_16944:
        /* <DEDUP_REMOVED lines=9> */
.L_x_16947:
[----:B------:R-:W2:Y:S02]  /*f0b0*/  LDG.E.U16 R2, desc[UR36][R2.64] ;  /* 0x0000002402027981 */ /* 0x000ea4000c1e1500 */
[----:B--2---:R-:W-:-:S06]  /*f0c0*/  HADD2.F32 R4, -RZ, R2.H0_H0 ;  /* 0x20000002ff047230 */ /* 0x004fcc0000004100 */
[----:B------:R-:W0:Y:S02]  /*f0d0*/  F2I.FTZ.TRUNC.NTZ R4, R4 ;  /* 0x0000000400047305 */ /* 0x000e24000021f100 */
[----:B0-----:R-:W-:Y:S01]  /*f0e0*/  PRMT R0, R4, 0x7610, R0 ;  /* 0x0000761004007816 */ /* 0x001fe20000000000 */
[----:B------:R-:W-:Y:S06]  /*f0f0*/  BRA `(.L_x_16941) ;  /* 0x0000000800ac7947 */ /* 0x000fec0003800000 */
.L_x_16946:
[----:B------:R-:W2:Y:S02]  /*f100*/  LDG.E.64 R2, desc[UR36][R2.64] ;  /* 0x0000002402027981 */ /* 0x000ea4000c1e1b00 */
[----:B--2---:R0:W2:Y:S01]  /*f110*/  F2I.F64.TRUNC R0, R2 ;  /* 0x0000000200007311 */ /* 0x0040a2000030d100 */
[----:B------:R-:W-:Y:S05]  /*f120*/  BRA `(.L_x_16941) ;  /* 0x0000000800a07947 */ /* 0x000fea0003800000 */
.L_x_16936:
        /* <DEDUP_REMOVED lines=12> */
.L_x_16950:
[----:B------:R-:W2:Y:S02]  /*f1f0*/  LDG.E.64 R2, desc[UR36][R2.64] ;  /* 0x0000002402027981 */ /* 0x000ea4000c1e1b00 */
[----:B--2---:R0:W2:Y:S01]  /*f200*/  F2I.F64.TRUNC R0, R2 ;  /* 0x0000000200007311 */ /* 0x0040a2000030d100 */
[----:B------:R-:W-:Y:S05]  /*f210*/  BRA `(.L_x_16941) ;  /* 0x0000000800647947 */ /* 0x000fea0003800000 */
.L_x_16949:
        /* <DEDUP_REMOVED lines=27> */
.L_x_16952:
        /* <DEDUP_REMOVED lines=14> */
.L_x_16951:
[----:B------:R-:W2:Y:S02]  /*f4b0*/  LDG.E.U16 R4, desc[UR36][R2.64] ;  /* 0x0000002402047981 */ /* 0x000ea4000c1e1500 */
[----:B--2---:R-:W-:-:S06]  /*f4c0*/  IMAD.U32 R4, R4, 0x10000, RZ ;  /* 0x0001000004047824 */ /* 0x004fcc00078e00ff */
[----:B------:R-:W0:Y:S02]  /*f4d0*/  F2I.FTZ.TRUNC.NTZ R4, R4 ;  /* 0x0000000400047305 */ /* 0x000e24000021f100 */
[----:B0-----:R-:W-:Y:S01]  /*f4e0*/  PRMT R0, R4, 0x7610, R0 ;  /* 0x0000761004007816 */ /* 0x001fe20000000000 */
[----:B------:R-:W-:Y:S06]  /*f4f0*/  BRA `(.L_x_16941) ;  /* 0x0000000400ac7947 */ /* 0x000fec0003800000 */
.L_x_16948:
        /* <DEDUP_REMOVED lines=10> */
.L_x_16955:
        /* <DEDUP_REMOVED lines=21> */
.L_x_16959:
[----:B------:R-:W-:Y:S05]  /*f6f0*/  BSYNC.RECONVERGENT B1 ;  /* 0x0000000000017941 */ /* 0x000fea0003800200 */
.L_x_16958:
[----:B------:R-:W-:Y:S01]  /*f700*/  IMAD.SHL.U32 R0, R0, 0x100000, RZ ;  /* 0x0010000000007824 */ /* 0x000fe200078e00ff */
[----:B------:R-:W-:-:S04]  /*f710*/  LEA R2, R2, 0x3b800000, 0x17 ;  /* 0x3b80000002027811 */ /* 0x000fc800078eb8ff */
[----:B------:R-:W-:-:S07]  /*f720*/  LOP3.LUT R4, R2, R0, R7, 0xfe, !PT ;  /* 0x0000000002047212 */ /* 0x000fce00078efe07 */
.L_x_16957:
[----:B------:R-:W-:Y:S05]  /*f730*/  BSYNC.RECONVERGENT B0 ;  /* 0x0000000000007941 */ /* 0x000fea0003800200 */
.L_x_16956:
[----:B------:R-:W0:Y:S02]  /*f740*/  F2I.FTZ.TRUNC.NTZ R4, R4 ;  /* 0x0000000400047305 */ /* 0x000e24000021f100 */
[----:B0-----:R-:W-:Y:S01]  /*f750*/  PRMT R0, R4, 0x7610, R0 ;  /* 0x0000761004007816 */ /* 0x001fe20000000000 */
[----:B------:R-:W-:Y:S06]  /*f760*/  BRA `(.L_x_16941) ;  /* 0x0000000400107947 */ /* 0x000fec0003800000 */
.L_x_16954:
        /* <DEDUP_REMOVED lines=21> */
.L_x_16963:
[----:B------:R-:W-:Y:S05]  /*f8c0*/  BSYNC.RECONVERGENT B1 ;  /* 0x0000000000017941 */ /* 0x000fea0003800200 */
.L_x_16962:
[----:B------:R-:W-:Y:S01]  /*f8d0*/  IMAD.SHL.U32 R0, R0, 0x200000, RZ ;  /* 0x0020000000007824 */ /* 0x000fe200078e00ff */
[----:B------:R-:W-:-:S04]  /*f8e0*/  LEA R2, R2, 0x37800000, 0x17 ;  /* 0x3780000002027811 */ /* 0x000fc800078eb8ff */
[----:B------:R-:W-:-:S07]  /*f8f0*/  LOP3.LUT R4, R2, R0, R7, 0xfe, !PT ;  /* 0x0000000002047212 */ /* 0x000fce00078efe07 */
.L_x_16961:
[----:B------:R-:W-:Y:S05]  /*f900*/  BSYNC.RECONVERGENT B0 ;  /* 0x0000000000007941 */ /* 0x000fea0003800200 */
.L_x_16960:
[----:B------:R-:W0:Y:S02]  /*f910*/  F2I.FTZ.TRUNC.NTZ R4, R4 ;  /* 0x0000000400047305 */ /* 0x000e24000021f100 */
[----:B0-----:R-:W-:Y:S01]  /*f920*/  PRMT R0, R4, 0x7610, R0 ;  /* 0x0000761004007816 */ /* 0x001fe20000000000 */
[----:B------:R-:W-:Y:S06]  /*f930*/  BRA `(.L_x_16941) ;  /* 0x00000000009c7947 */ /* 0x000fec0003800000 */
.L_x_16953:
        /* <DEDUP_REMOVED lines=14> */
.L_x_16967:
[----:B------:R-:W-:Y:S05]  /*fa20*/  BSYNC.RECONVERGENT B0 ;  /* 0x0000000000007941 */ /* 0x000fea0003800200 */
.L_x_16966:
[----:B------:R-:W0:Y:S02]  /*fa30*/  F2I.FTZ.TRUNC.NTZ R4, R4 ;  /* 0x0000000400047305 */ /* 0x000e24000021f100 */
[----:B0-----:R-:W-:Y:S01]  /*fa40*/  PRMT R0, R4, 0x7610, R0 ;  /* 0x0000761004007816 */ /* 0x001fe20000000000 */
[----:B------:R-:W-:Y:S06]  /*fa50*/  BRA `(.L_x_16941) ;  /* 0x0000000000547947 */ /* 0x000fec0003800000 */
.L_x_16940:
        /* <DEDUP_REMOVED lines=8> */
[----:B0-----:R-:W-:Y:S01]  /*fae0*/  MOV R4, UR4 ;  /* 0x0000000400047c02 */ /* 0x001fe20008000f00 */
[----:B------:R-:W-:-:S02]  /*faf0*/  IMAD.U32 R5, RZ, RZ, UR5 ;  /* 0x00000005ff057e24 */ /* 0x000fc4000f8e00ff */
[----:B--2---:R-:W-:Y:S02]  /*fb00*/  IMAD.U32 R6, RZ, RZ, UR6 ;  /* 0x00000006ff067e24 */ /* 0x004fe4000f8e00ff */
[----:B------:R-:W-:Y:S02]  /*fb10*/  IMAD.U32 R7, RZ, RZ, UR7 ;  /* 0x00000007ff077e24 */ /* 0x000fe4000f8e00ff */
[----:B----4-:R-:W-:Y:S01]  /*fb20*/  IMAD.U32 R10, RZ, RZ, UR8 ;  /* 0x00000008ff0a7e24 */ /* 0x010fe2000f8e00ff */
[----:B------:R-:W-:-:S07]  /*fb30*/  MOV R11, UR9 ;  /* 0x00000009000b7c02 */ /* 0x000fce0008000f00 */
[----:B------:R-:W-:-:S07]  /*fb40*/  LEPC R20, `(.L_x_16968) ;  /* 0x000000001014794e */ /* 0x000fce0000000000 */
[----:B-1-3-5:R-:W-:Y:S05]  /*fb50*/  CALL.ABS.NOINC R2 ;  /* 0x0000000002007343 */ /* 0x02afea0003c00000 */
.L_x_16968:
[----:B------:R-:W-:Y:S01]  /*fb60*/  PRMT R0, RZ, 0x7610, R0 ;  /* 0x00007610ff007816 */ /* 0x000fe20000000000 */
[----:B------:R-:W-:Y:S06]  /*fb70*/  BRA `(.L_x_16941) ;  /* 0x00000000000c7947 */ /* 0x000fec0003800000 */
.L_x_16965:
[----:B------:R0:W5:Y:S01]  /*fb80*/  LDG.E.U8 R0, desc[UR36][R2.64] ;  /* 0x0000002402007981 */ /* 0x000162000c1e1100 */
[----:B------:R-:W-:Y:S05]  /*fb90*/  BRA `(.L_x_16941) ;  /* 0x0000000000047947 */ /* 0x000fea0003800000 */
.L_x_16964:
[----:B------:R0:W5:Y:S02]  /*fba0*/  LDG.E.U8 R0, desc[UR36][R2.64] ;  /* 0x0000002402007981 */ /* 0x000164000c1e1100 */
.L_x_16941:
[----:B------:R-:W-:Y:S01]  /*fbb0*/  UPRMT UR4, UR43, 0x9910, URZ ;  /* 0x000099102b047896 */ /* 0x000fe200080000ff */
[C---:B-1---5:R-:W-:Y:S02]  /*fbc0*/  LOP3.LUT P1, RZ, R19.reuse, 0xff, RZ, 0xc0, !PT ;  /* 0x000000ff13ff7812 */ /* 0x062fe4000782c0ff */
[----:B0-234-:R-:W-:Y:S01]  /*fbd0*/  PRMT R2, R19, 0x8880, RZ ;  /* 0x0000888013027816 */ /* 0x01dfe200000000ff */
[----:B------:R-:W-:Y:S01]  /*fbe0*/  UISETP.GT.AND UP0, UPT, UR4, 0x9, UPT ;  /* 0x000000090400788c */ /* 0x000fe2000bf04270 */
[----:B------:R-:W-:Y:S02]  /*fbf0*/  PRMT R5, R0, 0x7610, R5 ;  /* 0x0000761000057816 */ /* 0x000fe40000000005 */
[----:B------:R-:W-:-:S07]  /*fc00*/  ISETP.GT.AND P0, PT, R2, RZ, PT ;  /* 0x000000ff0200720c */ /* 0x000fce0003f04270 */
        /* <DEDUP_REMOVED lines=12> */
.L_x_16972:
[----:B------:R-:W-:Y:S01]  /*fcd0*/  STG.E.U8 desc[UR36][R16.64], R5 ;  /* 0x0000000510007986 */ /* 0x000fe2000c101124 */
[----:B------:R-:W-:Y:S05]  /*fce0*/  EXIT ;  /* 0x000000000000794d */ /* 0x000fea0003800000 */
.L_x_16971:
        /* <DEDUP_REMOVED lines=10> */
[----:B------:R-:W-:Y:S01]  /*fd90*/  STG.E.64 desc[UR36][R16.64], R2 ;  /* 0x0000000210007986 */ /* 0x000fe2000c101b24 */
[----:B------:R-:W-:Y:S05]  /*fda0*/  EXIT ;  /* 0x000000000000794d */ /* 0x000fea0003800000 */
.L_x_16975:
[----:B------:R-:W-:-:S04]  /*fdb0*/  LOP3.LUT R5, R5, 0xffff, RZ, 0xc0, !PT ;  /* 0x0000ffff05057812 */ /* 0x000fc800078ec0ff */
[----:B------:R-:W-:-:S05]  /*fdc0*/  PRMT R3, R5, 0x8880, RZ ;  /* 0x0000888005037816 */ /* 0x000fca00000000ff */
[----:B------:R-:W-:Y:S01]  /*fdd0*/  STG.E desc[UR36][R16.64], R3 ;  /* 0x0000000310007986 */ /* 0x000fe2000c101924 */
[----:B------:R-:W-:Y:S05]  /*fde0*/  EXIT ;  /* 0x000000000000794d */ /* 0x000fea0003800000 */
.L_x_16974:
[----:B------:R-:W-:-:S04]  /*fdf0*/  PRMT R3, R5, 0x8880, RZ ;  /* 0x0000888005037816 */ /* 0x000fc800000000ff */
[----:B------:R-:W-:-:S05]  /*fe00*/  PRMT R3, R3, 0x7710, RZ ;  /* 0x0000771003037816 */ /* 0x000fca00000000ff */
[----:B------:R-:W-:Y:S01]  /*fe10*/  STG.E.U16 desc[UR36][R16.64], R3 ;  /* 0x0000000310007986 */ /* 0x000fe2000c101524 */
[----:B------:R-:W-:Y:S05]  /*fe20*/  EXIT ;  /* 0x000000000000794d */ /* 0x000fea0003800000 */
.L_x_16970:
        /* <DEDUP_REMOVED lines=9> */
.L_x_16977:
[----:B------:R-:W0:Y:S02]  /*fec0*/  I2F.S8 R0, R5 ;  /* 0x0000000500007306 */ /* 0x000e240000001400 */
[----:B0-----:R-:W-:-:S05]  /*fed0*/  F2FP.F16.F32.PACK_AB R0, RZ, R0 ;  /* 0x00000000ff00723e */ /* 0x001fca00000000ff */
[----:B------:R-:W-:Y:S01]  /*fee0*/  STG.E.U16 desc[UR36][R16.64], R0 ;  /* 0x0000000010007986 */ /* 0x000fe2000c101524 */
[----:B------:R-:W-:Y:S05]  /*fef0*/  EXIT ;  /* 0x000000000000794d */ /* 0x000fea0003800000 */
.L_x_16976:
        /* <DEDUP_REMOVED lines=8> */
[----:B0-----:R-:W-:Y:S01]  /*ff80*/  STG.E.64 desc[UR36][R16.64], R2 ;  /* 0x0000000210007986 */ /* 0x001fe2000c101b24 */
[----:B------:R-:W-:Y:S05]  /*ff90*/  EXIT ;  /* 0x000000000000794d */ /* 0x000fea0003800000 */
.L_x_16979:
[----:B------:R-:W0:Y:S02]  /*ffa0*/  I2F.S8 R5, R5 ;  /* 0x0000000500057306 */ /* 0x000e240000001400 */
[----:B0-----:R-:W-:-:S04]  /*ffb0*/  F2FP.F16.F32.PACK_AB R3, RZ, R5 ;  /* 0x00000005ff03723e */ /* 0x001fc800000000ff */
[----:B------:R-:W-:-:S05]  /*ffc0*/  PRMT R3, R3, 0x5410, RZ ;  /* 0x0000541003037816 */ /* 0x000fca00000000ff */
[----:B------:R-:W-:Y:S01]  /*ffd0*/  STG.E desc[UR36][R16.64], R3 ;  /* 0x0000000310007986 */ /* 0x000fe2000c101924 */
[----:B------:R-:W-:Y:S05]  /*ffe0*/  EXIT ;  /* 0x000000000000794d */ /* 0x000fea0003800000 */
.L_x_16978:
[----:B------:R-:W-:-:S04]  /*fff0*/  PRMT R2, R5, 0x8880, RZ ;  /* 0x0000888005027816 */ /* 0x000fc800000000ff */
[----:B------:R-:W-:-:S06]  /*10000*/  PRMT R2, R2, 0x7710, RZ ;  /* 0x0000771002027816 */ /* 0x000fcc00000000ff */
[----:B------:R-:W0:Y:S02]  /*10010*/  I2F.F64.S16 R2, R2 ;  /* 0x0000000200027312 */ /* 0x000e240000101c00 */
[----:B0-----:R-:W-:Y:S01]  /*10020*/  STG.E.64 desc[UR36][R16.64], R2 ;  /* 0x0000000210007986 */ /* 0x001fe2000c101b24 */
[----:B------:R-:W-:Y:S05]  /*10030*/  EXIT ;  /* 0x000000000000794d */ /* 0x000fea0003800000 */
.L_x_16969:
        /* <DEDUP_REMOVED lines=14> */
.L_x_16983:
        /* <DEDUP_REMOVED lines=17> */
.L_x_16986:
[----:B------:R-:W-:-:S04]  /*10230*/  SHF.R.U32.HI R3, RZ, 0x18, R3 ;  /* 0x00000018ff037819 */ /* 0x000fc80000011603 */
[----:B------:R-:W-:-:S04]  /*10240*/  LOP3.LUT R0, R0, 0x80, R3, 0xf8, !PT ;  /* 0x0000008000007812 */ /* 0x000fc800078ef803 */
[----:B------:R-:W-:-:S07]  /*10250*/  PRMT R8, R0, 0x7610, R8 ;  /* 0x0000761000087816 */ /* 0x000fce0000000008 */
.L_x_16985:
[----:B------:R-:W-:Y:S05]  /*10260*/  BSYNC.RECONVERGENT B0 ;  /* 0x0000000000007941 */ /* 0x000fea0003800200 */
.L_x_16984:
[----:B------:R-:W-:Y:S01]  /*10270*/  STG.E.U8 desc[UR36][R16.64], R8 ;  /* 0x0000000810007986 */ /* 0x000fe2000c101124 */
[----:B------:R-:W-:Y:S05]  /*10280*/  EXIT ;  /* 0x000000000000794d */ /* 0x000fea0003800000 */
.L_x_16982:
        /* <DEDUP_REMOVED lines=17> */
.L_x_16989:
[----:B------:R-:W-:-:S04]  /*103a0*/  SHF.R.U32.HI R3, RZ, 0x18, R3 ;  /* 0x00000018ff037819 */ /* 0x000fc80000011603 */
[----:B------:R-:W-:-:S04]  /*103b0*/  LOP3.LUT R0, R0, 0x80, R3, 0xf8, !PT ;  /* 0x0000008000007812 */ /* 0x000fc800078ef803 */
[----:B------:R-:W-:-:S07]  /*103c0*/  PRMT R8, R0, 0x7610, R8 ;  /* 0x0000761000087816 */ /* 0x000fce0000000008 */
.L_x_16988:
[----:B------:R-:W-:Y:S05]  /*103d0*/  BSYNC.RECONVERGENT B0 ;  /* 0x0000000000007941 */ /* 0x000fea0003800200 */
.L_x_16987:
[----:B------:R-:W-:Y:S01]  /*103e0*/  STG.E.U8 desc[UR36][R16.64], R8 ;  /* 0x0000000810007986 */ /* 0x000fe2000c101124 */
[----:B------:R-:W-:Y:S05]  /*103f0*/  EXIT ;  /* 0x000000000000794d */ /* 0x000fea0003800000 */
.L_x_16981:
        /* <DEDUP_REMOVED lines=22> */
.L_x_16991:
[----:B------:R-:W-:-:S04]  /*10560*/  LOP3.LUT R5, R5, 0xffff, RZ, 0xc0, !PT ;  /* 0x0000ffff05057812 */ /* 0x000fc800078ec0ff */
[----:B------:R-:W-:-:S05]  /*10570*/  PRMT R5, R5, 0x8880, RZ ;  /* 0x0000888005057816 */ /* 0x000fca00000000ff */
[----:B------:R-:W-:-:S05]  /*10580*/  IMAD.MOV.U32 R2, RZ, RZ, R5 ;  /* 0x000000ffff027224 */ /* 0x000fca00078e0005 */
[----:B------:R-:W-:-:S05]  /*10590*/  SHF.R.S32.HI R3, RZ, 0x1f, R2 ;  /* 0x0000001fff037819 */ /* 0x000fca0000011402 */
[----:B------:R-:W-:Y:S01]  /*105a0*/  STG.E.64 desc[UR36][R16.64], R2 ;  /* 0x0000000210007986 */ /* 0x000fe2000c101b24 */
[----:B------:R-:W-:Y:S05]  /*105b0*/  EXIT ;  /* 0x000000000000794d */ /* 0x000fea0003800000 */
.L_x_16990:
[----:B------:R-:W-:-:S04]  /*105c0*/  LOP3.LUT R5, R5, 0xffff, RZ, 0xc0, !PT ;  /* 0x0000ffff05057812 */ /* 0x000fc800078ec0ff */
[----:B------:R-:W-:-:S05]  /*105d0*/  PRMT R3, R5, 0x8880, RZ ;  /* 0x0000888005037816 */ /* 0x000fca00000000ff */
[----:B------:R-:W-:Y:S01]  /*105e0*/  STG.E desc[UR36][R16.64], R3 ;  /* 0x0000000310007986 */ /* 0x000fe2000c101924 */
[----:B------:R-:W-:Y:S05]  /*105f0*/  EXIT ;  /* 0x000000000000794d */ /* 0x000fea0003800000 */
.L_x_16980:
        /* <DEDUP_REMOVED lines=10> */
.L_x_16993:
[----:B------:R-:W-:Y:S02]  /*106a0*/  PRMT R4, R5, 0x8880, RZ ;  /* 0x0000888005047816 */ /* 0x000fe400000000ff */
[----:B------:R-:W-:Y:S02]  /*106b0*/  CS2R R6, SRZ ;  /* 0x0000000000067805 */ /* 0x000fe4000001ff00 */
[----:B------:R-:W-:-:S06]  /*106c0*/  PRMT R4, R4, 0x7710, RZ ;  /* 0x0000771004047816 */ /* 0x000fcc00000000ff */
[----:B------:R-:W0:Y:S02]  /*106d0*/  I2F.F64.S16 R4, R4 ;  /* 0x0000000400047312 */ /* 0x000e240000101c00 */
[----:B0-----:R-:W-:Y:S01]  /*106e0*/  STG.E.128 desc[UR36][R16.64], R4 ;  /* 0x0000000410007986 */ /* 0x001fe2000c101d24 */
[----:B------:R-:W-:Y:S05]  /*106f0*/  EXIT ;  /* 0x000000000000794d */ /* 0x000fea0003800000 */
.L_x_16992:
[----:B------:R-:W-:-:S09]  /*10700*/  UISETP.NE.AND UP0, UPT, UR4, 0xf, UPT ;  /* 0x0000000f0400788c */ /* 0x000fd2000bf05270 */
[----:B------:R-:W-:Y:S05]  /*10710*/  BRA.U !UP0, `(.L_x_16994) ;  /* 0x0000000108e87547 */ /* 0x000fea000b800000 */
[----:B------:R-:W-:-:S09]  /*10720*/  UISETP.NE.AND UP0, UPT, UR4, 0x17, UPT ;  /* 0x000000170400788c */ /* 0x000fd2000bf05270 */
[----:B------:R-:W-:Y:S05]  /*10730*/  BRA.U !UP0, `(.L_x_16995) ;  /* 0x0000000108907547 */ /* 0x000fea000b800000 */
[----:B------:R-:W-:-:S09]  /*10740*/  UISETP.NE.AND UP0, UPT, UR4, 0x18, UPT ;  /* 0x000000180400788c */ /* 0x000fd2000bf05270 */
[----:B------:R-:W-:Y:S05]  /*10750*/  BRA.U !UP0, `(.L_x_16996) ;  /* 0x0000000108447547 */ /* 0x000fea000b800000 */
.L_x_16973:
        /* <DEDUP_REMOVED lines=16> */
.L_x_16997:
[----:B------:R-:W-:Y:S05]  /*10860*/  EXIT ;  /* 0x000000000000794d */ /* 0x000fea0003800000 */
.L_x_16996:
        /* <DEDUP_REMOVED lines=13> */
.L_x_16999:
[----:B------:R-:W-:Y:S05]  /*10940*/  BSYNC.RECONVERGENT B0 ;  /* 0x0000000000007941 */ /* 0x000fea0003800200 */
.L_x_16998:
[----:B------:R-:W-:-:S05]  /*10950*/  LOP3.LUT R3, R0, 0x80, R3, 0xf8, !PT ;  /* 0x0000008000037812 */ /* 0x000fca00078ef803 */
[----:B------:R-:W-:Y:S01]  /*10960*/  STG.E.U8 desc[UR36][R16.64], R3 ;  /* 0x0000000310007986 */ /* 0x000fe2000c101124 */
[----:B------:R-:W-:Y:S05]  /*10970*/  EXIT ;  /* 0x000000000000794d */ /* 0x000fea0003800000 */
.L_x_16995:
        /* <DEDUP_REMOVED lines=12> */
.L_x_17001:
[----:B------:R-:W-:Y:S01]  /*10a40*/  IMAD.MOV.U32 R0, RZ, RZ, 0x7f ;  /* 0x0000007fff007424 */ /* 0x000fe200078e00ff */
[----:B------:R-:W-:-:S04]  /*10a50*/  ISETP.GT.U32.AND P0, PT, R2, 0x7f800000, PT ;  /* 0x7f8000000200780c */ /* 0x000fc80003f04070 */
[----:B------:R-:W-:-:S09]  /*10a60*/  SEL R0, R0, 0x7c, P0 ;  /* 0x0000007c00007807 */ /* 0x000fd20000000000 */
.L_x_17002:
[----:B------:R-:W-:Y:S05]  /*10a70*/  BSYNC.RECONVERGENT B0 ;  /* 0x0000000000007941 */ /* 0x000fea0003800200 */
.L_x_17000:
[----:B------:R-:W-:-:S04]  /*10a80*/  SHF.R.U32.HI R3, RZ, 0x18, R3 ;  /* 0x00000018ff037819 */ /* 0x000fc80000011603 */
[----:B------:R-:W-:-:S05]  /*10a90*/  LOP3.LUT R3, R0, 0x80, R3, 0xf8, !PT ;  /* 0x0000008000037812 */ /* 0x000fca00078ef803 */
[----:B------:R-:W-:Y:S01]  /*10aa0*/  STG.E.U8 desc[UR36][R16.64], R3 ;  /* 0x0000000310007986 */ /* 0x000fe2000c101124 */
[----:B------:R-:W-:Y:S05]  /*10ab0*/  EXIT ;  /* 0x000000000000794d */ /* 0x000fea0003800000 */
.L_x_16994:
[----:B------:R-:W0:Y:S02]  /*10ac0*/  I2F.S8 R0, R5 ;  /* 0x0000000500007306 */ /* 0x000e240000001400 */
[----:B0-----:R-:W-:-:S05]  /*10ad0*/  F2FP.BF16.F32.PACK_AB R0, RZ, R0 ;  /* 0x00000000ff00723e */ /* 0x001fca00000010ff */
[----:B------:R-:W-:Y:S01]  /*10ae0*/  STG.E.U16 desc[UR36][R16.64], R0 ;  /* 0x0000000010007986 */ /* 0x000fe2000c101524 */
[----:B------:R-:W-:Y:S05]  /*10af0*/  EXIT ;  /* 0x000000000000794d */ /* 0x000fea0003800000 */
.L_x_17003:
        /* <DEDUP_REMOVED lines=16> */
.L_x_32477:


//--------------------- .text._ZN2at6native27unrolled_elementwise_kernelINS0_13BinaryFunctorIaaaZZZNS0_21heaviside_kernel_cudaERNS_18TensorIteratorBaseEENKUlvE_clEvENKUlvE0_clEvEUlaaE_EESt5arrayIPcLm3EELi4E23TrivialOffsetCalculatorILi2EjESC_ILi1EjENS0_6memory12LoadWithCastILi2EEENSF_13StoreWithCastILi1EEEEEviT_T0_T2_T3_T4_T5_ --------------------------
	.section	.text._ZN2at6native27unrolled_elementwise_kernelINS0_13BinaryFunctorIaaaZZZNS0_21heaviside_kernel_cudaERNS_18TensorIteratorBaseEENKUlvE_clEvENKUlvE0_clEvEUlaaE_EESt5arrayIPcLm3EELi4E23TrivialOffsetCalculatorILi2EjESC_ILi1EjENS0_6memory12LoadWithCastILi2EEENSF_13StoreWithCastILi1EEEEEviT_T0_T2_T3_T4_T5_,"ax",@progbits
	.align	128
        .global         _ZN2at6native27unrolled_elementwise_kernelINS0_13BinaryFunctorIaaaZZZNS0_21heaviside_kernel_cudaERNS_18TensorIteratorBaseEENKUlvE_clEvENKUlvE0_clEvEUlaaE_EESt5arrayIPcLm3EELi4E23TrivialOffsetCalculatorILi2EjESC_ILi1EjENS0_6memory12LoadWithCastILi2EEENSF_13StoreWithCastILi1EEEEEviT_T0_T2_T3_T4_T5_
        .type           _ZN2at6native27unrolled_elementwise_kernelINS0_13BinaryFunctorIaaaZZZNS0_21heaviside_kernel_cudaERNS_18TensorIteratorBaseEENKUlvE_clEvENKUlvE0_clEvEUlaaE_EESt5arrayIPcLm3EELi4E23TrivialOffsetCalculatorILi2EjESC_ILi1EjENS0_6memory12LoadWithCastILi2EEENSF_13StoreWithCastILi1EEEEEviT_T0_T2_T3_T4_T5_,@function
        .size           _ZN2at6native27unrolled_elementwise_kernelINS0_13BinaryFunctorIaaaZZZNS0_21heaviside_kernel_cudaERNS_18TensorIteratorBaseEENKUlvE_clEvENKUlvE0_clEvEUlaaE_EESt5arrayIPcLm3EELi4E23TrivialOffsetCalculatorILi2EjESC_ILi1EjENS0_6memory12LoadWithCastILi2EEENSF_13StoreWithCastILi1EEEEEviT_T0_T2_T3_T4_T5_,(.L_x_32478 - _ZN2at6native27unrolled_elementwise_kernelINS0_13BinaryFunctorIaaaZZZNS0_21heaviside_kernel_cudaERNS_18TensorIteratorBaseEENKUlvE_clEvENKUlvE0_clEvEUlaaE_EESt5arrayIPcLm3EELi4E23TrivialOffsetCalculatorILi2EjESC_ILi1EjENS0_6memory12LoadWithCastILi2EEENSF_13StoreWithCastILi1EEEEEviT_T0_T2_T3_T4_T5_)
        .other          _ZN2at6native27unrolled_elementwise_kernelINS0_13BinaryFunctorIaaaZZZNS0_21heaviside_kernel_cudaERNS_18TensorIteratorBaseEENKUlvE_clEvENKUlvE0_clEvEUlaaE_EESt5arrayIPcLm3EELi4E23TrivialOffsetCalculatorILi2EjESC_ILi1EjENS0_6memory12LoadWithCastILi2EEENSF_13StoreWithCastILi1EEEEEviT_T0_T2_T3_T4_T5_,@"STO_CUDA_ENTRY STV_DEFAULT"
_ZN2at6native27unrolled_elementwise_kernelINS0_13BinaryFunctorIaaaZZZNS0_21heaviside_kernel_cudaERNS_18TensorIteratorBaseEENKUlvE_clEvENKUlvE0_clEvEUlaaE_EESt5arrayIPcLm3EELi4E23TrivialOffsetCalculatorILi2EjESC_ILi1EjENS0_6memory12LoadWithCastILi2EEENSF_13StoreWithCastILi1EEEEEviT_T0_T2_T3_T4_T5_:
.text._ZN2at6native27unrolled_elementwise_kernelINS0_13BinaryFunctorIaaaZZZNS0_21heaviside_kernel_cudaERNS_18TensorIteratorBaseEENKUlvE_clEvENKUlvE0_clEvEUlaaE_EESt5arrayIPcLm3EELi4E23TrivialOffsetCalculatorILi2EjESC_ILi1EjENS0_6memory12LoadWithCastILi2EEENSF_13StoreWithCastILi1EEEEEviT_T0_T2_T3_T4_T5_:
        /* <DEDUP_REMOVED lines=33> */
.L_x_17009:
[----:B------:R3:W5:Y:S01]  /*0210*/  LDG.E.U8 R28, desc[UR36][R4.64] ;  /* 0x00000024041c7981 */ /* 0x000762000c1e1100 */
[----:B------:R-:W-:Y:S05]  /*0220*/  BRA `(.L_x_17011) ;  /* 0x0000000c00507947 */ /* 0x000fea0003800000 */
.L_x_17008:
        /* <DEDUP_REMOVED lines=8> */
.L_x_17013:
[----:B------:R1:W5:Y:S01]  /*02b0*/  LDG.E.U8 R28, desc[UR36][R4.64] ;  /* 0x00000024041c7981 */ /* 0x000362000c1e1100 */
[----:B------:R-:W-:Y:S05]  /*02c0*/  BRA `(.L_x_17011) ;  /* 0x0000000c00287947 */ /* 0x000fea0003800000 */
.L_x_17012:
[----:B------:R2:W5:Y:S01]  /*02d0*/  LDG.E.U16 R28, desc[UR36][R4.64] ;  /* 0x00000024041c7981 */ /* 0x000562000c1e1500 */
[----:B------:R-:W-:Y:S05]  /*02e0*/  BRA `(.L_x_17011) ;  /* 0x0000000c00207947 */ /* 0x000fea0003800000 */
.L_x_17007:
        /* <DEDUP_REMOVED lines=9> */
.L_x_17015:
[----:B------:R-:W2:Y:S02]  /*0380*/  LDG.E.U16 R0, desc[UR36][R4.64] ;  /* 0x0000002404007981 */ /* 0x000ea4000c1e1500 */
[----:B--2---:R-:W-:-:S06]  /*0390*/  HADD2.F32 R0, -RZ, R0.H0_H0 ;  /* 0x20000000ff007230 */ /* 0x004fcc0000004100 */
[----:B------:R-:W0:Y:S02]  /*03a0*/  F2I.FTZ.TRUNC.NTZ R0, R0 ;  /* 0x0000000000007305 */ /* 0x000e24000021f100 */
[----:B0-----:R-:W-:Y:S01]  /*03b0*/  PRMT R28, R0, 0x7610, R28 ;  /* 0x00007610001c7816 */ /* 0x001fe2000000001c */
[----:B------:R-:W-:Y:S06]  /*03c0*/  BRA `(.L_x_17011) ;  /* 0x0000000800e87947 */ /* 0x000fec0003800000 */
.L_x_17014:
        /* <DEDUP_REMOVED lines=9> */
.L_x_17017:
[----:B------:R-:W2:Y:S02]  /*0460*/  LDG.E.U16 R4, desc[UR36][R4.64] ;  /* 0x0000002404047981 */ /* 0x000ea4000c1e1500 */
[----:B--2---:R-:W-:-:S06]  /*0470*/  HADD2.F32 R0, -RZ, R4.H0_H0 ;  /* 0x20000004ff007230 */ /* 0x004fcc0000004100 */
[----:B------:R-:W0:Y:S02]  /*0480*/  F2I.FTZ.TRUNC.NTZ R0, R0 ;  /* 0x0000000000007305 */ /* 0x000e24000021f100 */
[----:B0-----:R-:W-:Y:S01]  /*0490*/  PRMT R28, R0, 0x7610, R28 ;  /* 0x00007610001c7816 */ /* 0x001fe2000000001c */
[----:B------:R-:W-:Y:S06]  /*04a0*/  BRA `(.L_x_17011) ;  /* 0x0000000800b07947 */ /* 0x000fec0003800000 */
.L_x_17016:
[----:B------:R-:W2:Y:S02]  /*04b0*/  LDG.E.64 R4, desc[UR36][R4.64] ;  /* 0x0000002404047981 */ /* 0x000ea4000c1e1b00 */
[----:B--2---:R0:W1:Y:S01]  /*04c0*/  F2I.F64.TRUNC R28, R4 ;  /* 0x00000004001c7311 */ /* 0x004062000030d100 */
[----:B------:R-:W-:Y:S05]  /*04d0*/  BRA `(.L_x_17011) ;  /* 0x0000000800a47947 */ /* 0x000fea0003800000 */
.L_x_17006:
        /* <DEDUP_REMOVED lines=12> */
.L_x_17020:
[----:B------:R-:W2:Y:S02]  /*05a0*/  LDG.E.64 R4, desc[UR36][R4.64] ;  /* 0x0000002404047981 */ /* 0x000ea4000c1e1b00 */
[----:B--2---:R0:W1:Y:S01]  /*05b0*/  F2I.F64.TRUNC R28, R4 ;  /* 0x00000004001c7311 */ /* 0x004062000030d100 */
[----:B------:R-:W-:Y:S05]  /*05c0*/  BRA `(.L_x_17011) ;  /* 0x0000000800687947 */ /* 0x000fea0003800000 */
.L_x_17019:
        /* <DEDUP_REMOVED lines=27> */
.L_x_17022:
        /* <DEDUP_REMOVED lines=15> */
.L_x_17021:
[----:B------:R-:W2:Y:S02]  /*0870*/  LDG.E.U16 R0, desc[UR36][R4.64] ;  /* 0x0000002404007981 */ /* 0x000ea4000c1e1500 */
[----:B--2---:R-:W-:-:S06]  /*0880*/  IMAD.U32 R0, R0, 0x10000, RZ ;  /* 0x0001000000007824 */ /* 0x004fcc00078e00ff */
[----:B------:R-:W0:Y:S02]  /*0890*/  F2I.FTZ.TRUNC.NTZ R0, R0 ;  /* 0x0000000000007305 */ /* 0x000e24000021f100 */
[----:B0-----:R-:W-:Y:S01]  /*08a0*/  PRMT R28, R0, 0x7610, R28 ;  /* 0x00007610001c7816 */ /* 0x001fe2000000001c */
[----:B------:R-:W-:Y:S06]  /*08b0*/  BRA `(.L_x_17011) ;  /* 0x0000000400ac7947 */ /* 0x000fec0003800000 */
.L_x_17018:
        /* <DEDUP_REMOVED lines=10> */
.L_x_17025:
        /* <DEDUP_REMOVED lines=21> */
.L_x_17029:
[----:B------:R-:W-:Y:S05]  /*0ab0*/  BSYNC.RECONVERGENT B1 ;  /* 0x0000000000017941 */ /* 0x000fea0003800200 */
.L_x_17028:
[----:B------:R-:W-:Y:S01]  /*0ac0*/  IMAD.SHL.U32 R0, R0, 0x100000, RZ ;  /* 0x0010000000007824 */ /* 0x000fe200078e00ff */
[----:B------:R-:W-:-:S04]  /*0ad0*/  LEA R3, R3, 0x3b800000, 0x17 ;  /* 0x3b80000003037811 */ /* 0x000fc800078eb8ff */
[----:B------:R-:W-:-:S07]  /*0ae0*/  LOP3.LUT R0, R3, R0, R7, 0xfe, !PT ;  /* 0x0000000003007212 */ /* 0x000fce00078efe07 */
.L_x_17027:
[----:B------:R-:W-:Y:S05]  /*0af0*/  BSYNC.RECONVERGENT B0 ;  /* 0x0000000000007941 */ /* 0x000fea0003800200 */
.L_x_17026:
[----:B------:R-:W0:Y:S02]  /*0b00*/  F2I.FTZ.TRUNC.NTZ R0, R0 ;  /* 0x0000000000007305 */ /* 0x000e24000021f100 */
[----:B0-----:R-:W-:Y:S01]  /*0b10*/  PRMT R28, R0, 0x7610, R28 ;  /* 0x00007610001c7816 */ /* 0x001fe2000000001c */
[----:B------:R-:W-:Y:S06]  /*0b20*/  BRA `(.L_x_17011) ;  /* 0x0000000400107947 */ /* 0x000fec0003800000 */
.L_x_17024:
        /* <DEDUP_REMOVED lines=21> */
.L_x_17033:
[----:B------:R-:W-:Y:S05]  /*0c80*/  BSYNC.RECONVERGENT B1 ;  /* 0x0000000000017941 */ /* 0x000fea0003800200 */
.L_x_17032:
[----:B------:R-:W-:Y:S01]  /*0c90*/  IMAD.SHL.U32 R0, R0, 0x200000, RZ ;  /* 0x0020000000007824 */ /* 0x000fe200078e00ff */
[----:B------:R-:W-:-:S04]  /*0ca0*/  LEA R3, R3, 0x37800000, 0x17 ;  /* 0x3780000003037811 */ /* 0x000fc800078eb8ff */
[----:B------:R-:W-:-:S07]  /*0cb0*/  LOP3.LUT R0, R3, R0, R7, 0xfe, !PT ;  /* 0x0000000003007212 */ /* 0x000fce00078efe07 */
.L_x_17031:
[----:B------:R-:W-:Y:S05]  /*0cc0*/  BSYNC.RECONVERGENT B0 ;  /* 0x0000000000007941 */ /* 0x000fea0003800200 */
.L_x_17030:
[----:B------:R-:W0:Y:S02]  /*0cd0*/  F2I.FTZ.TRUNC.NTZ R0, R0 ;  /* 0x0000000000007305 */ /* 0x000e24000021f100 */
[----:B0-----:R-:W-:Y:S01]  /*0ce0*/  PRMT R28, R0, 0x7610, R28 ;  /* 0x00007610001c7816 */ /* 0x001fe2000000001c */
[----:B------:R-:W-:Y:S06]  /*0cf0*/  BRA `(.L_x_17011) ;  /* 0x00000000009c7947 */ /* 0x000fec0003800000 */
.L_x_17023:
[----:B------:R-:W-:-:S09]  /*0d00*/  UISETP.NE.AND UP0, UPT, UR4, 0x1c, UPT ;  /* 0x0000001c0400788c */ /* 0x000fd2000bf05270 */
[----:B------:R-:W-:Y:S05]  /*0d10*/  BRA.U !UP0, `(.L_x_17034) ;  /* 0x0000000108907547 */ /* 0x000fea000b800000 */
[----:B------:R-:W-:-:S09]  /*0d20*/  UISETP.NE.AND UP0, UPT, UR4, 0x1d, UPT ;  /* 0x0000001d0400788c */ /* 0x000fd2000bf05270 */
[----:B------:R-:W-:Y:S05]  /*0d30*/  BRA.U !UP0, `(.L_x_17035) ;  /* 0x0000000108807547 */ /* 0x000fea000b800000 */
[----:B------:R-:W-:-:S09]  /*0d40*/  UISETP.NE.AND UP0, UPT, UR4, 0x2c, UPT ;  /* 0x0000002c0400788c */ /* 0x000fd2000bf05270 */
[----:B------:R-:W-:Y:S05]  /*0d50*/  BRA.U !UP0, `(.L_x_17036) ;  /* 0x0000000108487547 */ /* 0x000fea000b800000 */
.L_x_17010:
        /* <DEDUP_REMOVED lines=16> */
.L_x_17037:
[----:B------:R-:W-:Y:S01]  /*0e60*/  PRMT R28, RZ, 0x7610, R28 ;  /* 0x00007610ff1c7816 */ /* 0x000fe2000000001c */
[----:B------:R-:W-:Y:S06]  /*0e70*/  BRA `(.L_x_17011) ;  /* 0x00000000003c7947 */ /* 0x000fec0003800000 */
.L_x_17036:
        /* <DEDUP_REMOVED lines=8> */
.L_x_17039:
[----:B------:R-:W-:Y:S05]  /*0f00*/  BSYNC.RECONVERGENT B0 ;  /* 0x0000000000007941 */ /* 0x000fea0003800200 */
.L_x_17038:
[----:B------:R-:W0:Y:S02]  /*0f10*/  F2I.FTZ.TRUNC.NTZ R0, R0 ;  /* 0x0000000000007305 */ /* 0x000e24000021f100 */
[----:B0-----:R-:W-:Y:S01]  /*0f20*/  PRMT R28, R0, 0x7610, R28 ;  /* 0x00007610001c7816 */ /* 0x001fe2000000001c */
[----:B------:R-:W-:Y:S06]  /*0f30*/  BRA `(.L_x_17011) ;  /* 0x00000000000c7947 */ /* 0x000fec0003800000 */
.L_x_17035:
[----:B------:R0:W5:Y:S01]  /*0f40*/  LDG.E.U8 R28, desc[UR36][R4.64] ;  /* 0x00000024041c7981 */ /* 0x000162000c1e1100 */
[----:B------:R-:W-:Y:S05]  /*0f50*/  BRA `(.L_x_17011) ;  /* 0x0000000000047947 */ /* 0x000fea0003800000 */
.L_x_17034:
[----:B------:R0:W5:Y:S02]  /*0f60*/  LDG.E.U8 R28, desc[UR36][R4.64] ;  /* 0x00000024041c7981 */ /* 0x000164000c1e1100 */
.L_x_17011:
        /* <DEDUP_REMOVED lines=18> */
.L_x_17043:
[----:B------:R1:W5:Y:S01]  /*1090*/  LDG.E.U8 R24, desc[UR36][R4.64] ;  /* 0x0000002404187981 */ /* 0x000362000c1e1100 */
[----:B------:R-:W-:Y:S05]  /*10a0*/  BRA `(.L_x_17045) ;  /* 0x0000000c00507947 */ /* 0x000fea0003800000 */
.L_x_17042:
        /* <DEDUP_REMOVED lines=8> */
.L_x_17047:
[----:B------:R3:W5:Y:S01]  /*1130*/  LDG.E.U8 R24, desc[UR36][R4.64] ;  /* 0x0000002404187981 */ /* 0x000762000c1e1100 */
[----:B------:R-:W-:Y:S05]  /*1140*/  BRA `(.L_x_17045) ;  /* 0x0000000c00287947 */ /* 0x000fea0003800000 */
.L_x_17046:
[----:B------:R2:W5:Y:S01]  /*1150*/  LDG.E.U16 R24, desc[UR36][R4.64] ;  /* 0x0000002404187981 */ /* 0x000562000c1e1500 */
[----:B------:R-:W-:Y:S05]  /*1160*/  BRA `(.L_x_17045) ;  /* 0x0000000c00207947 */ /* 0x000fea0003800000 */
.L_x_17041:
        /* <DEDUP_REMOVED lines=9> */
.L_x_17049:
[----:B------:R-:W2:Y:S02]  /*1200*/  LDG.E.U16 R0, desc[UR36][R4.64] ;  /* 0x0000002404007981 */ /* 0x000ea4000c1e1500 */
[----:B--2---:R-:W-:-:S06]  /*1210*/  HADD2.F32 R0, -RZ, R0.H0_H0 ;  /* 0x20000000ff007230 */ /* 0x004fcc0000004100 */
[----:B------:R-:W0:Y:S02]  /*1220*/  F2I.FTZ.TRUNC.NTZ R0, R0 ;  /* 0x0000000000007305 */ /* 0x000e24000021f100 */
[----:B0-----:R-:W-:Y:S01]  /*1230*/  PRMT R24, R0, 0x7610, R24 ;  /* 0x0000761000187816 */ /* 0x001fe20000000018 */
[----:B------:R-:W-:Y:S06]  /*1240*/  BRA `(.L_x_17045) ;  /* 0x0000000800e87947 */ /* 0x000fec0003800000 */
.L_x_17048:
        /* <DEDUP_REMOVED lines=9> */
.L_x_17051:
[----:B------:R-:W2:Y:S02]  /*12e0*/  LDG.E.U16 R4, desc[UR36][R4.64] ;  /* 0x0000002404047981 */ /* 0x000ea4000c1e1500 */
[----:B--2---:R-:W-:-:S06]  /*12f0*/  HADD2.F32 R0, -RZ, R4.H0_H0 ;  /* 0x20000004ff007230 */ /* 0x004fcc0000004100 */
[----:B------:R-:W0:Y:S02]  /*1300*/  F2I.FTZ.TRUNC.NTZ R0, R0 ;  /* 0x0000000000007305 */ /* 0x000e24000021f100 */
[----:B0-----:R-:W-:Y:S01]  /*1310*/  PRMT R24, R0, 0x7610, R24 ;  /* 0x0000761000187816 */ /* 0x001fe20000000018 */
[----:B------:R-:W-:Y:S06]  /*1320*/  BRA `(.L_x_17045) ;  /* 0x0000000800b07947 */ /* 0x000fec0003800000 */
.L_x_17050:
[----:B------:R-:W2:Y:S02]  /*1330*/  LDG.E.64 R4, desc[UR36][R4.64] ;  /* 0x0000002404047981 */ /* 0x000ea4000c1e1b00 */
[----:B--2---:R0:W1:Y:S01]  /*1340*/  F2I.F64.TRUNC R24, R4 ;  /* 0x0000000400187311 */ /* 0x004062000030d100 */
[----:B------:R-:W-:Y:S05]  /*1350*/  BRA `(.L_x_17045) ;  /* 0x0000000800a47947 */ /* 0x000fea0003800000 */
.L_x_17040:
        /* <DEDUP_REMOVED lines=12> */
.L_x_17054:
[----:B------:R-:W2:Y:S02]  /*1420*/  LDG.E.64 R4, desc[UR36][R4.64] ;  /* 0x0000002404047981 */ /* 0x000ea4000c1e1b00 */
[----:B--2---:R0:W1:Y:S01]  /*1430*/  F2I.F64.TRUNC R24, R4 ;  /* 0x0000000400187311 */ /* 0x004062000030d100 */
[----:B------:R-:W-:Y:S05]  /*1440*/  BRA `(.L_x_17045) ;  /* 0x0000000800687947 */ /* 0x000fea0003800000 */
.L_x_17053:
        /* <DEDUP_REMOVED lines=27> */
.L_x_17056:
        /* <DEDUP_REMOVED lines=15> */
.L_x_17055:
[----:B------:R-:W2:Y:S02]  /*16f0*/  LDG.E.U16 R0, desc[UR36][R4.64] ;  /* 0x0000002404007981 */ /* 0x000ea4000c1e1500 */
[----:B--2---:R-:W-:-:S06]  /*1700*/  IMAD.U32 R0, R0, 0x10000, RZ ;  /* 0x0001000000007824 */ /* 0x004fcc00078e00ff */
[----:B------:R-:W0:Y:S02]  /*1710*/  F2I.FTZ.TRUNC.NTZ R0, R0 ;  /* 0x0000000000007305 */ /* 0x000e24000021f100 */
[----:B0-----:R-:W-:Y:S01]  /*1720*/  PRMT R24, R0, 0x7610, R24 ;  /* 0x0000761000187816 */ /* 0x001fe20000000018 */
[----:B------:R-:W-:Y:S06]  /*1730*/  BRA `(.L_x_17045) ;  /* 0x0000000400ac7947 */ /* 0x000fec0003800000 */
.L_x_17052:
        /* <DEDUP_REMOVED lines=10> */
.L_x_17059:
        /* <DEDUP_REMOVED lines=21> */
.L_x_17063:
[----:B------:R-:W-:Y:S05]  /*1930*/  BSYNC.RECONVERGENT B1 ;  /* 0x0000000000017941 */ /* 0x000fea0003800200 */
.L_x_17062:
[----:B------:R-:W-:Y:S01]  /*1940*/  IMAD.SHL.U32 R0, R0, 0x100000, RZ ;  /* 0x0010000000007824 */ /* 0x000fe200078e00ff */
[----:B------:R-:W-:-:S04]  /*1950*/  LEA R3, R3, 0x3b800000, 0x17 ;  /* 0x3b80000003037811 */ /* 0x000fc800078eb8ff */
[----:B------:R-:W-:-:S07]  /*1960*/  LOP3.LUT R0, R3, R0, R7, 0xfe, !PT ;  /* 0x0000000003007212 */ /* 0x000fce00078efe07 */
.L_x_17061:
[----:B------:R-:W-:Y:S05]  /*1970*/  BSYNC.RECONVERGENT B0 ;  /* 0x0000000000007941 */ /* 0x000fea0003800200 */
.L_x_17060:
[----:B------:R-:W0:Y:S02]  /*1980*/  F2I.FTZ.TRUNC.NTZ R0, R0 ;  /* 0x0000000000007305 */ /* 0x000e24000021f100 */
[----:B0-----:R-:W-:Y:S01]  /*1990*/  PRMT R24, R0, 0x7610, R24 ;  /* 0x0000761000187816 */ /* 0x001fe20000000018 */
[----:B------:R-:W-:Y:S06]  /*19a0*/  BRA `(.L_x_17045) ;  /* 0x0000000400107947 */ /* 0x000fec0003800000 */
.L_x_17058:
        /* <DEDUP_REMOVED lines=21> */
.L_x_17067:
[----:B------:R-:W-:Y:S05]  /*1b00*/  BSYNC.RECONVERGENT B1 ;  /* 0x0000000000017941 */ /* 0x000fea0003800200 */
.L_x_17066:
[----:B------:R-:W-:Y:S01]  /*1b10*/  IMAD.SHL.U32 R0, R0, 0x200000, RZ ;  /* 0x0020000000007824 */ /* 0x000fe200078e00ff */
[----:B------:R-:W-:-:S04]  /*1b20*/  LEA R3, R3, 0x37800000, 0x17 ;  /* 0x3780000003037811 */ /* 0x000fc800078eb8ff */
[----:B------:R-:W-:-:S07]  /*1b30*/  LOP3.LUT R0, R3, R0, R7, 0xfe, !PT ;  /* 0x0000000003007212 */ /* 0x000fce00078efe07 */
.L_x_17065:
[----:B------:R-:W-:Y:S05]  /*1b40*/  BSYNC.RECONVERGENT B0 ;  /* 0x0000000000007941 */ /* 0x000fea0003800200 */
.L_x_17064:
[----:B------:R-:W0:Y:S02]  /*1b50*/  F2I.FTZ.TRUNC.NTZ R0, R0 ;  /* 0x0000000000007305 */ /* 0x000e24000021f100 */
[----:B0-----:R-:W-:Y:S01]  /*1b60*/  PRMT R24, R0, 0x7610, R24 ;  /* 0x0000761000187816 */ /* 0x001fe20000000018 */
[----:B------:R-:W-:Y:S06]  /*1b70*/  BRA `(.L_x_17045) ;  /* 0x00000000009c7947 */ /* 0x000fec0003800000 */
.L_x_17057:
[----:B------:R-:W-:-:S09]  /*1b80*/  UISETP.NE.AND UP0, UPT, UR4, 0x1c, UPT ;  /* 0x0000001c0400788c */ /* 0x000fd2000bf05270 */
[----:B------:R-:W-:Y:S05]  /*1b90*/  BRA.U !UP0, `(.L_x_17068) ;  /* 0x0000000108907547 */ /* 0x000fea000b800000 */
[----:B------:R-:W-:-:S09]  /*1ba0*/  UISETP.NE.AND UP0, UPT, UR4, 0x1d, UPT ;  /* 0x0000001d0400788c */ /* 0x000fd2000bf05270 */
[----:B------:R-:W-:Y:S05]  /*1bb0*/  BRA.U !UP0, `(.L_x_17069) ;  /* 0x0000000108807547 */ /* 0x000fea000b800000 */
[----:B------:R-:W-:-:S09]  /*1bc0*/  UISETP.NE.AND UP0, UPT, UR4, 0x2c, UPT ;  /* 0x0000002c0400788c */ /* 0x000fd2000bf05270 */
[----:B------:R-:W-:Y:S05]  /*1bd0*/  BRA.U !UP0, `(.L_x_17070) ;  /* 0x0000000108487547 */ /* 0x000fea000b800000 */
.L_x_17044:
        /* <DEDUP_REMOVED lines=16> */
.L_x_17071:
[----:B------:R-:W-:Y:S01]  /*1ce0*/  PRMT R24, RZ, 0x7610, R24 ;  /* 0x00007610ff187816 */ /* 0x000fe20000000018 */
[----:B------:R-:W-:Y:S06]  /*1cf0*/  BRA `(.L_x_17045) ;  /* 0x00000000003c7947 */ /* 0x000fec0003800000 */
.L_x_17070:
        /* <DEDUP_REMOVED lines=8> */
.L_x_17073:
[----:B------:R-:W-:Y:S05]  /*1d80*/  BSYNC.RECONVERGENT B0 ;  /* 0x0000000000007941 */ /* 0x000fea0003800200 */
.L_x_17072:
[----:B------:R-:W0:Y:S02]  /*1d90*/  F2I.FTZ.TRUNC.NTZ R0, R0 ;  /* 0x0000000000007305 */ /* 0x000e24000021f100 */
[----:B0-----:R-:W-:Y:S01]  /*1da0*/  PRMT R24, R0, 0x7610, R24 ;  /* 0x0000761000187816 */ /* 0x001fe20000000018 */
[----:B------:R-:W-:Y:S06]  /*1db0*/  BRA `(.L_x_17045) ;  /* 0x00000000000c7947 */ /* 0x000fec0003800000 */
.L_x_17069:
[----:B------:R0:W5:Y:S01]  /*1dc0*/  LDG.E.U8 R24, desc[UR36][R4.64] ;  /* 0x0000002404187981 */ /* 0x000162000c1e1100 */
[----:B------:R-:W-:Y:S05]  /*1dd0*/  BRA `(.L_x_17045) ;  /* 0x0000000000047947 */ /* 0x000fea0003800000 */
.L_x_17068:
[----:B------:R0:W5:Y:S02]  /*1de0*/  LDG.E.U8 R24, desc[UR36][R4.64] ;  /* 0x0000002404187981 */ /* 0x000164000c1e1100 */
.L_x_17045:
[----:B------:R-:W-:-:S07]  /*1df0*/  VIADD R27, R23, 0x80 ;  /* 0x00000080171b7836 */ /* 0x000fce0000000000 */
.L_x_17005:
[----:B------:R-:W-:Y:S05]  /*1e00*/  BSYNC.RECONVERGENT B6 ;  /* 0x0000000000067941 */ /* 0x000fea0003800200 */
.L_x_17004:
        /* <DEDUP_REMOVED lines=24> */
.L_x_17079:
[----:B------:R0:W5:Y:S01]  /*1f90*/  LDG.E.U8 R18, desc[UR36][R4.64] ;  /* 0x0000002404127981 */ /* 0x000162000c1e1100 */
[----:B------:R-:W-:Y:S05]  /*1fa0*/  BRA `(.L_x_17081) ;  /* 0x0000000c00507947 */ /* 0x000fea0003800000 */
.L_x_17078:
        /* <DEDUP_REMOVED lines=8> */
.L_x_17083:
[----:B------:R0:W5:Y:S01]  /*2030*/  LDG.E.U8 R18, desc[UR36][R4.64] ;  /* 0x0000002404127981 */ /* 0x000162000c1e1100 */
[----:B------:R-:W-:Y:S05]  /*2040*/  BRA `(.L_x_17081) ;  /* 0x0000000c00287947 */ /* 0x000fea0003800000 */
.L_x_17082:
[----:B------:R0:W5:Y:S01]  /*2050*/  LDG.E.U16 R18, desc[UR36][R4.64] ;  /* 0x0000002404127981 */ /* 0x000162000c1e1500 */
[----:B------:R-:W-:Y:S05]  /*2060*/  BRA `(.L_x_17081) ;  /* 0x0000000c00207947 */ /* 0x000fea0003800000 */
.L_x_17077:
        /* <DEDUP_REMOVED lines=9> */
.L_x_17085:
[----:B------:R-:W2:Y:S02]  /*2100*/  LDG.E.U16 R0, desc[UR36][R4.64] ;  /* 0x0000002404007981 */ /* 0x000ea4000c1e1500 */
[----:B--2---:R-:W-:-:S06]  /*2110*/  HADD2.F32 R0, -RZ, R0.H0_H0 ;  /* 0x20000000ff007230 */ /* 0x004fcc0000004100 */
[----:B------:R-:W0:Y:S02]  /*2120*/  F2I.FTZ.TRUNC.NTZ R0, R0 ;  /* 0x0000000000007305 */ /* 0x000e24000021f100 */
[----:B0-----:R-:W-:Y:S01]  /*2130*/  PRMT R18, R0, 0x7610, R18 ;  /* 0x0000761000127816 */ /* 0x001fe20000000012 */
[----:B------:R-:W-:Y:S06]  /*2140*/  BRA `(.L_x_17081) ;  /* 0x0000000800e87947 */ /* 0x000fec0003800000 */
.L_x_17084:
        /* <DEDUP_REMOVED lines=9> */
.L_x_17087:
[----:B------:R-:W2:Y:S02]  /*21e0*/  LDG.E.U16 R4, desc[UR36][R4.64] ;  /* 0x0000002404047981 */ /* 0x000ea4000c1e1500 */
[----:B--2---:R-:W-:-:S06]  /*21f0*/  HADD2.F32 R0, -RZ, R4.H0_H0 ;  /* 0x20000004ff007230 */ /* 0x004fcc0000004100 */
[----:B------:R-:W0:Y:S02]  /*2200*/  F2I.FTZ.TRUNC.NTZ R0, R0 ;  /* 0x0000000000007305 */ /* 0x000e24000021f100 */
[----:B0-----:R-:W-:Y:S01]  /*2210*/  PRMT R18, R0, 0x7610, R18 ;  /* 0x0000761000127816 */ /* 0x001fe20000000012 */
[----:B------:R-:W-:Y:S06]  /*2220*/  BRA `(.L_x_17081) ;  /* 0x0000000800b07947 */ /* 0x000fec0003800000 */
.L_x_17086:
[----:B------:R-:W2:Y:S02]  /*2230*/  LDG.E.64 R4, desc[UR36][R4.64] ;  /* 0x0000002404047981 */ /* 0x000ea4000c1e1b00 */
[----:B--2---:R0:W1:Y:S01]  /*2240*/  F2I.F64.TRUNC R18, R4 ;  /* 0x0000000400127311 */ /* 0x004062000030d100 */
[----:B------:R-:W-:Y:S05]  /*2250*/  BRA `(.L_x_17081) ;  /* 0x0000000800a47947 */ /* 0x000fea0003800000 */
.L_x_17076:
        /* <DEDUP_REMOVED lines=12> */
.L_x_17090:
[----:B------:R-:W2:Y:S02]  /*2320*/  LDG.E.64 R4, desc[UR36][R4.64] ;  /* 0x0000002404047981 */ /* 0x000ea4000c1e1b00 */
[----:B--2---:R0:W1:Y:S01]  /*2330*/  F2I.F64.TRUNC R18, R4 ;  /* 0x0000000400127311 */ /* 0x004062000030d100 */
[----:B------:R-:W-:Y:S05]  /*2340*/  BRA `(.L_x_17081) ;  /* 0x0000000800687947 */ /* 0x000fea0003800000 */
.L_x_17089:
        /* <DEDUP_REMOVED lines=27> */
.L_x_17092:
        /* <DEDUP_REMOVED lines=15> */
.L_x_17091:
[----:B------:R-:W2:Y:S02]  /*25f0*/  LDG.E.U16 R0, desc[UR36][R4.64] ;  /* 0x0000002404007981 */ /* 0x000ea4000c1e1500 */
[----:B--2---:R-:W-:-:S06]  /*2600*/  IMAD.U32 R0, R0, 0x10000, RZ ;  /* 0x0001000000007824 */ /* 0x004fcc00078e00ff */
[----:B------:R-:W0:Y:S02]  /*2610*/  F2I.FTZ.TRUNC.NTZ R0, R0 ;  /* 0x0000000000007305 */ /* 0x000e24000021f100 */
[----:B0-----:R-:W-:Y:S01]  /*2620*/  PRMT R18, R0, 0x7610, R18 ;  /* 0x0000761000127816 */ /* 0x001fe20000000012 */
[----:B------:R-:W-:Y:S06]  /*2630*/  BRA `(.L_x_17081) ;  /* 0x0000000400ac7947 */ /* 0x000fec0003800000 */
.L_x_17088:
        /* <DEDUP_REMOVED lines=10> */
.L_x_17095:
        /* <DEDUP_REMOVED lines=21> */
.L_x_17099:
[----:B------:R-:W-:Y:S05]  /*2830*/  BSYNC.RECONVERGENT B1 ;  /* 0x0000000000017941 */ /* 0x000fea0003800200 */
.L_x_17098:
[----:B------:R-:W-:Y:S01]  /*2840*/  IMAD.SHL.U32 R0, R0, 0x100000, RZ ;  /* 0x0010000000007824 */ /* 0x000fe200078e00ff */
[----:B------:R-:W-:-:S04]  /*2850*/  LEA R3, R3, 0x3b800000, 0x17 ;  /* 0x3b80000003037811 */ /* 0x000fc800078eb8ff */
[----:B------:R-:W-:-:S07]  /*2860*/  LOP3.LUT R0, R3, R0, R7, 0xfe, !PT ;  /* 0x0000000003007212 */ /* 0x000fce00078efe07 */
.L_x_17097:
[----:B------:R-:W-:Y:S05]  /*2870*/  BSYNC.RECONVERGENT B0 ;  /* 0x0000000000007941 */ /* 0x000fea0003800200 */
.L_x_17096:
[----:B------:R-:W0:Y:S02]  /*2880*/  F2I.FTZ.TRUNC.NTZ R0, R0 ;  /* 0x0000000000007305 */ /* 0x000e24000021f100 */
[----:B0-----:R-:W-:Y:S01]  /*2890*/  PRMT R18, R0, 0x7610, R18 ;  /* 0x0000761000127816 */ /* 0x001fe20000000012 */
[----:B------:R-:W-:Y:S06]  /*28a0*/  BRA `(.L_x_17081) ;  /* 0x0000000400107947 */ /* 0x000fec0003800000 */
.L_x_17094:
        /* <DEDUP_REMOVED lines=21> */
.L_x_17103:
[----:B------:R-:W-:Y:S05]  /*2a00*/  BSYNC.RECONVERGENT B1 ;  /* 0x0000000000017941 */ /* 0x000fea0003800200 */
.L_x_17102:
[----:B------:R-:W-:Y:S01]  /*2a10*/  IMAD.SHL.U32 R0, R0, 0x200000, RZ ;  /* 0x0020000000007824 */ /* 0x000fe200078e00ff */
[----:B------:R-:W-:-:S04]  /*2a20*/  LEA R3, R3, 0x37800000, 0x17 ;  /* 0x3780000003037811 */ /* 0x000fc800078eb8ff */
[----:B------:R-:W-:-:S07]  /*2a30*/  LOP3.LUT R0, R3, R0, R7, 0xfe, !PT ;  /* 0x0000000003007212 */ /* 0x000fce00078efe07 */
.L_x_17101:
[----:B------:R-:W-:Y:S05]  /*2a40*/  BSYNC.RECONVERGENT B0 ;  /* 0x0000000000007941 */ /* 0x000fea0003800200 */
.L_x_17100:
[----:B------:R-:W0:Y:S02]  /*2a50*/  F2I.FTZ.TRUNC.NTZ R0, R0 ;  /* 0x0000000000007305 */ /* 0x000e24000021f100 */
[----:B0-----:R-:W-:Y:S01]  /*2a60*/  PRMT R18, R0, 0x7610, R18 ;  /* 0x0000761000127816 */ /* 0x001fe20000000012 */
[----:B------:R-:W-:Y:S06]  /*2a70*/  BRA `(.L_x_17081) ;  /* 0x00000000009c7947 */ /* 0x000fec0003800000 */
.L_x_17093:
        /* <DEDUP_REMOVED lines=14> */
.L_x_17107:
[----:B------:R-:W-:Y:S05]  /*2b60*/  BSYNC.RECONVERGENT B0 ;  /* 0x0000000000007941 */ /* 0x000fea0003800200 */
.L_x_17106:
[----:B------:R-:W0:Y:S02]  /*2b70*/  F2I.FTZ.TRUNC.NTZ R0, R0 ;  /* 0x0000000000007305 */ /* 0x000e24000021f100 */
[----:B0-----:R-:W-:Y:S01]  /*2b80*/  PRMT R18, R0, 0x7610, R18 ;  /* 0x0000761000127816 */ /* 0x001fe20000000012 */
[----:B------:R-:W-:Y:S06]  /*2b90*/  BRA `(.L_x_17081) ;  /* 0x0000000000547947 */ /* 0x000fec0003800000 */
.L_x_17080:
        /* <DEDUP_REMOVED lines=16> */
.L_x_17108:
[----:B------:R-:W-:Y:S01]  /*2ca0*/  PRMT R18, RZ, 0x7610, R18 ;  /* 0x00007610ff127816 */ /* 0x000fe20000000012 */
[----:B------:R-:W-:Y:S06]  /*2cb0*/  BRA `(.L_x_17081) ;  /* 0x00000000000c7947 */ /* 0x000fec0003800000 */
.L_x_17105:
[----:B------:R2:W5:Y:S01]  /*2cc0*/  LDG.E.U8 R18, desc[UR36][R4.64] ;  /* 0x0000002404127981 */ /* 0x000562000c1e1100 */
[----:B------:R-:W-:Y:S05]  /*2cd0*/  BRA `(.L_x_17081) ;  /* 0x0000000000047947 */ /* 0x000fea0003800000 */
.L_x_17104:
[----:B------:R3:W5:Y:S02]  /*2ce0*/  LDG.E.U8 R18, desc[UR36][R4.64] ;  /* 0x0000002404127981 */ /* 0x000764000c1e1100 */
.L_x_17081:
        /* <DEDUP_REMOVED lines=18> */
.L_x_17112:
[----:B------:R0:W5:Y:S01]  /*2e10*/  LDG.E.U8 R22, desc[UR36][R4.64] ;  /* 0x0000002404167981 */ /* 0x000162000c1e1100 */
[----:B------:R-:W-:Y:S05]  /*2e20*/  BRA `(.L_x_17114) ;  /* 0x0000000c00507947 */ /* 0x000fea0003800000 */
.L_x_17111:
        /* <DEDUP_REMOVED lines=8> */
.L_x_17116:
[----:B------:R0:W5:Y:S01]  /*2eb0*/  LDG.E.U8 R22, desc[UR36][R4.64] ;  /* 0x0000002404167981 */ /* 0x000162000c1e1100 */
[----:B------:R-:W-:Y:S05]  /*2ec0*/  BRA `(.L_x_17114) ;  /* 0x0000000c00287947 */ /* 0x000fea0003800000 */
.L_x_17115:
[----:B------:R0:W5:Y:S01]  /*2ed0*/  LDG.E.U16 R22, desc[UR36][R4.64] ;  /* 0x0000002404167981 */ /* 0x000162000c1e1500 */
[----:B------:R-:W-:Y:S05]  /*2ee0*/  BRA `(.L_x_17114) ;  /* 0x0000000c00207947 */ /* 0x000fea0003800000 */
.L_x_17110:
        /* <DEDUP_REMOVED lines=9> */
.L_x_17118:
[----:B------:R-:W2:Y:S02]  /*2f80*/  LDG.E.U16 R0, desc[UR36][R4.64] ;  /* 0x0000002404007981 */ /* 0x000ea4000c1e1500 */
[----:B--2---:R-:W-:-:S06]  /*2f90*/  HADD2.F32 R0, -RZ, R0.H0_H0 ;  /* 0x20000000ff007230 */ /* 0x004fcc0000004100 */
[----:B------:R-:W0:Y:S02]  /*2fa0*/  F2I.FTZ.TRUNC.NTZ R0, R0 ;  /* 0x0000000000007305 */ /* 0x000e24000021f100 */
[----:B0-----:R-:W-:Y:S01]  /*2fb0*/  PRMT R22, R0, 0x7610, R22 ;  /* 0x0000761000167816 */ /* 0x001fe20000000016 */
[----:B------:R-:W-:Y:S06]  /*2fc0*/  BRA `(.L_x_17114) ;  /* 0x0000000800e87947 */ /* 0x000fec0003800000 */
.L_x_17117:
        /* <DEDUP_REMOVED lines=9> */
.L_x_17120:
[----:B------:R-:W2:Y:S02]  /*3060*/  LDG.E.U16 R4, desc[UR36][R4.64] ;  /* 0x0000002404047981 */ /* 0x000ea4000c1e1500 */
[----:B--2---:R-:W-:-:S06]  /*3070*/  HADD2.F32 R0, -RZ, R4.H0_H0 ;  /* 0x20000004ff007230 */ /* 0x004fcc0000004100 */
[----:B------:R-:W0:Y:S02]  /*3080*/  F2I.FTZ.TRUNC.NTZ R0, R0 ;  /* 0x0000000000007305 */ /* 0x000e24000021f100 */
[----:B0-----:R-:W-:Y:S01]  /*3090*/  PRMT R22, R0, 0x7610, R22 ;  /* 0x0000761000167816 */ /* 0x001fe20000000016 */
[----:B------:R-:W-:Y:S06]  /*30a0*/  BRA `(.L_x_17114) ;  /* 0x0000000800b07947 */ /* 0x000fec0003800000 */
.L_x_17119:
[----:B------:R-:W2:Y:S02]  /*30b0*/  LDG.E.64 R4, desc[UR36][R4.64] ;  /* 0x0000002404047981 */ /* 0x000ea4000c1e1b00 */
[----:B--2---:R0:W2:Y:S01]  /*30c0*/  F2I.F64.TRUNC R22, R4 ;  /* 0x0000000400167311 */ /* 0x0040a2000030d100 */
[----:B------:R-:W-:Y:S05]  /*30d0*/  BRA `(.L_x_17114) ;  /* 0x0000000800a47947 */ /* 0x000fea0003800000 */
.L_x_17109:
        /* <DEDUP_REMOVED lines=12> */
.L_x_17123:
[----:B------:R-:W2:Y:S02]  /*31a0*/  LDG.E.64 R4, desc[UR36][R4.64] ;  /* 0x0000002404047981 */ /* 0x000ea4000c1e1b00 */
[----:B--2---:R4:W0:Y:S01]  /*31b0*/  F2I.F64.TRUNC R22, R4 ;  /* 0x0000000400167311 */ /* 0x004822000030d100 */
[----:B------:R-:W-:Y:S05]  /*31c0*/  BRA `(.L_x_17114) ;  /* 0x0000000800687947 */ /* 0x000fea0003800000 */
.L_x_17122:
        /* <DEDUP_REMOVED lines=27> */
.L_x_17125:
        /* <DEDUP_REMOVED lines=15> */
.L_x_17124:
[----:B------:R-:W2:Y:S02]  /*3470*/  LDG.E.U16 R0, desc[UR36][R4.64] ;  /* 0x0000002404007981 */ /* 0x000ea4000c1e1500 */
[----:B--2---:R-:W-:-:S06]  /*3480*/  IMAD.U32 R0, R0, 0x10000, RZ ;  /* 0x0001000000007824 */ /* 0x004fcc00078e00ff */
[----:B------:R-:W0:Y:S02]  /*3490*/  F2I.FTZ.TRUNC.NTZ R0, R0 ;  /* 0x0000000000007305 */ /* 0x000e24000021f100 */
[----:B0-----:R-:W-:Y:S01]  /*34a0*/  PRMT R22, R0, 0x7610, R22 ;  /* 0x0000761000167816 */ /* 0x001fe20000000016 */
[----:B------:R-:W-:Y:S06]  /*34b0*/  BRA `(.L_x_17114) ;  /* 0x0000000400ac7947 */ /* 0x000fec0003800000 */
.L_x_17121:
        /* <DEDUP_REMOVED lines=10> */
.L_x_17128:
        /* <DEDUP_REMOVED lines=21> */
.L_x_17132:
[----:B------:R-:W-:Y:S05]  /*36b0*/  BSYNC.RECONVERGENT B1 ;  /* 0x0000000000017941 */ /* 0x000fea0003800200 */
.L_x_17131:
[----:B------:R-:W-:Y:S01]  /*36c0*/  IMAD.SHL.U32 R0, R0, 0x100000, RZ ;  /* 0x0010000000007824 */ /* 0x000fe200078e00ff */
[----:B------:R-:W-:-:S04]  /*36d0*/  LEA R3, R3, 0x3b800000, 0x17 ;  /* 0x3b80000003037811 */ /* 0x000fc800078eb8ff */
[----:B------:R-:W-:-:S07]  /*36e0*/  LOP3.LUT R0, R3, R0, R7, 0xfe, !PT ;  /* 0x0000000003007212 */ /* 0x000fce00078efe07 */
.L_x_17130:
[----:B------:R-:W-:Y:S05]  /*36f0*/  BSYNC.RECONVERGENT B0 ;  /* 0x0000000000007941 */ /* 0x000fea0003800200 */
.L_x_17129:
[----:B------:R-:W0:Y:S02]  /*3700*/  F2I.FTZ.TRUNC.NTZ R0, R0 ;  /* 0x0000000000007305 */ /* 0x000e24000021f100 */
[----:B0-----:R-:W-:Y:S01]  /*3710*/  PRMT R22, R0, 0x7610, R22 ;  /* 0x0000761000167816 */ /* 0x001fe20000000016 */
[----:B------:R-:W-:Y:S06]  /*3720*/  BRA `(.L_x_17114) ;  /* 0x0000000400107947 */ /* 0x000fec0003800000 */
.L_x_17127:
        /* <DEDUP_REMOVED lines=21> */
.L_x_17136:
[----:B------:R-:W-:Y:S05]  /*3880*/  BSYNC.RECONVERGENT B1 ;  /* 0x0000000000017941 */ /* 0x000fea0003800200 */
.L_x_17135:
[----:B------:R-:W-:Y:S01]  /*3890*/  IMAD.SHL.U32 R0, R0, 0x200000, RZ ;  /* 0x0020000000007824 */ /* 0x000fe200078e00ff */
[----:B------:R-:W-:-:S04]  /*38a0*/  LEA R3, R3, 0x37800000, 0x17 ;  /* 0x3780000003037811 */ /* 0x000fc800078eb8ff */
[----:B------:R-:W-:-:S07]  /*38b0*/  LOP3.LUT R0, R3, R0, R7, 0xfe, !PT ;  /* 0x0000000003007212 */ /* 0x000fce00078efe07 */
.L_x_17134:
[----:B------:R-:W-:Y:S05]  /*38c0*/  BSYNC.RECONVERGENT B0 ;  /* 0x0000000000007941 */ /* 0x000fea0003800200 */
.L_x_17133:
[----:B------:R-:W0:Y:S02]  /*38d0*/  F2I.FTZ.TRUNC.NTZ R0, R0 ;  /* 0x0000000000007305 */ /* 0x000e24000021f100 */
[----:B0-----:R-:W-:Y:S01]  /*38e0*/  PRMT R22, R0, 0x7610, R22 ;  /* 0x0000761000167816 */ /* 0x001fe20000000016 */
[----:B------:R-:W-:Y:S06]  /*38f0*/  BRA `(.L_x_17114) ;  /* 0x00000000009c7947 */ /* 0x000fec0003800000 */
.L_x_17126:
        /* <DEDUP_REMOVED lines=14> */
.L_x_17140:
[----:B------:R-:W-:Y:S05]  /*39e0*/  BSYNC.RECONVERGENT B0 ;  /* 0x0000000000007941 */ /* 0x000fea0003800200 */
.L_x_17139:
[----:B------:R-:W0:Y:S02]  /*39f0*/  F2I.FTZ.TRUNC.NTZ R0, R0 ;  /* 0x0000000000007305 */ /* 0x000e24000021f100 */
[----:B0-----:R-:W-:Y:S01]  /*3a00*/  PRMT R22, R0, 0x7610, R22 ;  /* 0x0000761000167816 */ /* 0x001fe20000000016 */
[----:B------:R-:W-:Y:S06]  /*3a10*/  BRA `(.L_x_17114) ;  /* 0x0000000000547947 */ /* 0x000fec0003800000 */
.L_x_17113:
        /* <DEDUP_REMOVED lines=16> */
.L_x_17141:
[----:B------:R-:W-:Y:S01]  /*3b20*/  PRMT R22, RZ, 0x7610, R22 ;  /* 0x00007610ff167816 */ /* 0x000fe20000000016 */
[----:B------:R-:W-:Y:S06]  /*3b30*/  BRA `(.L_x_17114) ;  /* 0x00000000000c7947 */ /* 0x000fec0003800000 */
.L_x_17138:
[----:B------:R2:W5:Y:S01]  /*3b40*/  LDG.E.U8 R22, desc[UR36][R4.64] ;  /* 0x0000002404167981 */ /* 0x000562000c1e1100 */
[----:B------:R-:W-:Y:S05]  /*3b50*/  BRA `(.L_x_17114) ;  /* 0x0000000000047947 */ /* 0x000fea0003800000 */
.L_x_17137:
[----:B------:R3:W5:Y:S02]  /*3b60*/  LDG.E.U8 R22, desc[UR36][R4.64] ;  /* 0x0000002404167981 */ /* 0x000764000c1e1100 */
.L_x_17114:
[----:B------:R-:W-:-:S07]  /*3b70*/  VIADD R27, R27, 0x80 ;  /* 0x000000801b1b7836 */ /* 0x000fce0000000000 */
.L_x_17075:
[----:B------:R-:W-:Y:S05]  /*3b80*/  BSYNC.RECONVERGENT B6 ;  /* 0x0000000000067941 */ /* 0x000fea0003800200 */
.L_x_17074:
        /* <DEDUP_REMOVED lines=24> */
.L_x_17147:
[----:B------:R0:W5:Y:S01]  /*3d10*/  LDG.E.U8 R26, desc[UR36][R4.64] ;  /* 0x00000024041a7981 */ /* 0x000162000c1e1100 */
[----:B------:R-:W-:Y:S05]  /*3d20*/  BRA `(.L_x_17149) ;  /* 0x0000000c00507947 */ /* 0x000fea0003800000 */
.L_x_17146:
        /* <DEDUP_REMOVED lines=8> */
.L_x_17151:
[----:B------:R0:W5:Y:S01]  /*3db0*/  LDG.E.U8 R26, desc[UR36][R4.64] ;  /* 0x00000024041a7981 */ /* 0x000162000c1e1100 */
[----:B------:R-:W-:Y:S05]  /*3dc0*/  BRA `(.L_x_17149) ;  /* 0x0000000c00287947 */ /* 0x000fea0003800000 */
.L_x_17150:
[----:B------:R0:W5:Y:S01]  /*3dd0*/  LDG.E.U16 R26, desc[UR36][R4.64] ;  /* 0x00000024041a7981 */ /* 0x000162000c1e1500 */
[----:B------:R-:W-:Y:S05]  /*3de0*/  BRA `(.L_x_17149) ;  /* 0x0000000c00207947 */ /* 0x000fea0003800000 */
.L_x_17145:
        /* <DEDUP_REMOVED lines=9> */
.L_x_17153:
[----:B------:R-:W2:Y:S02]  /*3e80*/  LDG.E.U16 R0, desc[UR36][R4.64] ;  /* 0x0000002404007981 */ /* 0x000ea4000c1e1500 */
[----:B--2---:R-:W-:-:S06]  /*3e90*/  HADD2.F32 R0, -RZ, R0.H0_H0 ;  /* 0x20000000ff007230 */ /* 0x004fcc0000004100 */
[----:B------:R-:W0:Y:S02]  /*3ea0*/  F2I.FTZ.TRUNC.NTZ R0, R0 ;  /* 0x0000000000007305 */ /* 0x000e24000021f100 */
[----:B0-----:R-:W-:Y:S01]  /*3eb0*/  PRMT R26, R0, 0x7610, R26 ;  /* 0x00007610001a7816 */ /* 0x001fe2000000001a */
[----:B------:R-:W-:Y:S06]  /*3ec0*/  BRA `(.L_x_17149) ;  /* 0x0000000800e87947 */ /* 0x000fec0003800000 */
.L_x_17152:
        /* <DEDUP_REMOVED lines=9> */
.L_x_17155:
[----:B------:R-:W2:Y:S02]  /*3f60*/  LDG.E.U16 R4, desc[UR36][R4.64] ;  /* 0x0000002404047981 */ /* 0x000ea4000c1e1500 */
[----:B--2---:R-:W-:-:S06]  /*3f70*/  HADD2.F32 R0, -RZ, R4.H0_H0 ;  /* 0x20000004ff007230 */ /* 0x004fcc0000004100 */
[----:B------:R-:W0:Y:S02]  /*3f80*/  F2I.FTZ.TRUNC.NTZ R0, R0 ;  /* 0x0000000000007305 */ /* 0x000e24000021f100 */
[----:B0-----:R-:W-:Y:S01]  /*3f90*/  PRMT R26, R0, 0x7610, R26 ;  /* 0x00007610001a7816 */ /* 0x001fe2000000001a */
[----:B------:R-:W-:Y:S06]  /*3fa0*/  BRA `(.L_x_17149) ;  /* 0x0000000800b07947 */ /* 0x000fec0003800000 */
.L_x_17154:
[----:B------:R-:W2:Y:S02]  /*3fb0*/  LDG.E.64 R4, desc[UR36][R4.64] ;  /* 0x0000002404047981 */ /* 0x000ea4000c1e1b00 */
[----:B--2---:R0:W1:Y:S01]  /*3fc0*/  F2I.F64.TRUNC R26, R4 ;  /* 0x00000004001a7311 */ /* 0x004062000030d100 */
[----:B------:R-:W-:Y:S05]  /*3fd0*/  BRA `(.L_x_17149) ;  /* 0x0000000800a47947 */ /* 0x000fea0003800000 */
.L_x_17144:
        /* <DEDUP_REMOVED lines=12> */
.L_x_17158:
[----:B------:R-:W2:Y:S02]  /*40a0*/  LDG.E.64 R4, desc[UR36][R4.64] ;  /* 0x0000002404047981 */ /* 0x000ea4000c1e1b00 */
[----:B--2---:R0:W1:Y:S01]  /*40b0*/  F2I.F64.TRUNC R26, R4 ;  /* 0x00000004001a7311 */ /* 0x004062000030d100 */
[----:B------:R-:W-:Y:S05]  /*40c0*/  BRA `(.L_x_17149) ;  /* 0x0000000800687947 */ /* 0x000fea0003800000 */
.L_x_17157:
        /* <DEDUP_REMOVED lines=27> */
.L_x_17160:
        /* <DEDUP_REMOVED lines=15> */
.L_x_17159:
[----:B------:R-:W2:Y:S02]  /*4370*/  LDG.E.U16 R0, desc[UR36][R4.64] ;  /* 0x0000002404007981 */ /* 0x000ea4000c1e1500 */
[----:B--2---:R-:W-:-:S06]  /*4380*/  IMAD.U32 R0, R0, 0x10000, RZ ;  /* 0x0001000000007824 */ /* 0x004fcc00078e00ff */
[----:B------:R-:W0:Y:S02]  /*4390*/  F2I.FTZ.TRUNC.NTZ R0, R0 ;  /* 0x0000000000007305 */ /* 0x000e24000021f100 */
[----:B0-----:R-:W-:Y:S01]  /*43a0*/  PRMT R26, R0, 0x7610, R26 ;  /* 0x00007610001a7816 */ /* 0x001fe2000000001a */
[----:B------:R-:W-:Y:S06]  /*43b0*/  BRA `(.L_x_17149) ;  /* 0x0000000400ac7947 */ /* 0x000fec0003800000 */
.L_x_17156:
        /* <DEDUP_REMOVED lines=10> */
.L_x_17163:
        /* <DEDUP_REMOVED lines=21> */
.L_x_17167:
[----:B------:R-:W-:Y:S05]  /*45b0*/  BSYNC.RECONVERGENT B1 ;  /* 0x0000000000017941 */ /* 0x000fea0003800200 */
.L_x_17166:
[----:B------:R-:W-:Y:S01]  /*45c0*/  IMAD.SHL.U32 R0, R0, 0x100000, RZ ;  /* 0x0010000000007824 */ /* 0x000fe200078e00ff */
[----:B------:R-:W-:-:S04]  /*45d0*/  LEA R3, R3, 0x3b800000, 0x17 ;  /* 0x3b80000003037811 */ /* 0x000fc800078eb8ff */
[----:B------:R-:W-:-:S07]  /*45e0*/  LOP3.LUT R0, R3, R0, R7, 0xfe, !PT ;  /* 0x0000000003007212 */ /* 0x000fce00078efe07 */
.L_x_17165:
[----:B------:R-:W-:Y:S05]  /*45f0*/  BSYNC.RECONVERGENT B0 ;  /* 0x0000000000007941 */ /* 0x000fea0003800200 */
.L_x_17164:
[----:B------:R-:W0:Y:S02]  /*4600*/  F2I.FTZ.TRUNC.NTZ R0, R0 ;  /* 0x0000000000007305 */ /* 0x000e24000021f100 */
[----:B0-----:R-:W-:Y:S01]  /*4610*/  PRMT R26, R0, 0x7610, R26 ;  /* 0x00007610001a7816 */ /* 0x001fe2000000001a */
[----:B------:R-:W-:Y:S06]  /*4620*/  BRA `(.L_x_17149) ;  /* 0x0000000400107947 */ /* 0x000fec0003800000 */
.L_x_17162:
        /* <DEDUP_REMOVED lines=21> */
.L_x_17171:
[----:B------:R-:W-:Y:S05]  /*4780*/  BSYNC.RECONVERGENT B1 ;  /* 0x0000000000017941 */ /* 0x000fea0003800200 */
.L_x_17170:
[----:B------:R-:W-:Y:S01]  /*4790*/  IMAD.SHL.U32 R0, R0, 0x200000, RZ ;  /* 0x0020000000007824 */ /* 0x000fe200078e00ff */
[----:B------:R-:W-:-:S04]  /*47a0*/  LEA R3, R3, 0x37800000, 0x17 ;  /* 0x3780000003037811 */ /* 0x000fc800078eb8ff */
[----:B------:R-:W-:-:S07]  /*47b0*/  LOP3.LUT R0, R3, R0, R7, 0xfe, !PT ;  /* 0x0000000003007212 */ /* 0x000fce00078efe07 */
.L_x_17169:
[----:B------:R-:W-:Y:S05]  /*47c0*/  BSYNC.RECONVERGENT B0 ;  /* 0x0000000000007941 */ /* 0x000fea0003800200 */
.L_x_17168:
[----:B------:R-:W0:Y:S02]  /*47d0*/  F2I.FTZ.TRUNC.NTZ R0, R0 ;  /* 0x0000000000007305 */ /* 0x000e24000021f100 */
[----:B0-----:R-:W-:Y:S01]  /*47e0*/  PRMT R26, R0, 0x7610, R26 ;  /* 0x00007610001a7816 */ /* 0x001fe2000000001a */
[----:B------:R-:W-:Y:S06]  /*47f0*/  BRA `(.L_x_17149) ;  /* 0x00000000009c7947 */ /* 0x000fec0003800000 */
.L_x_17161:
        /* <DEDUP_REMOVED lines=14> */
.L_x_17175:
[----:B------:R-:W-:Y:S05]  /*48e0*/  BSYNC.RECONVERGENT B0 ;  /* 0x0000000000007941 */ /* 0x000fea0003800200 */
.L_x_17174:
[----:B------:R-:W0:Y:S02]  /*48f0*/  F2I.FTZ.TRUNC.NTZ R0, R0 ;  /* 0x0000000000007305 */ /* 0x000e24000021f100 */
[----:B0-----:R-:W-:Y:S01]  /*4900*/  PRMT R26, R0, 0x7610, R26 ;  /* 0x00007610001a7816 */ /* 0x001fe2000000001a */
[----:B------:R-:W-:Y:S06]  /*4910*/  BRA `(.L_x_17149) ;  /* 0x0000000000547947 */ /* 0x000fec0003800000 */
.L_x_17148:
        /* <DEDUP_REMOVED lines=16> */
.L_x_17176:
[----:B------:R-:W-:Y:S01]  /*4a20*/  PRMT R26, RZ, 0x7610, R26 ;  /* 0x00007610ff1a7816 */ /* 0x000fe2000000001a */
[----:B------:R-:W-:Y:S06]  /*4a30*/  BRA `(.L_x_17149) ;  /* 0x00000000000c7947 */ /* 0x000fec0003800000 */
.L_x_17173:
[----:B------:R3:W5:Y:S01]  /*4a40*/  LDG.E.U8 R26, desc[UR36][R4.64] ;  /* 0x00000024041a7981 */ /* 0x000762000c1e1100 */
[----:B------:R-:W-:Y:S05]  /*4a50*/  BRA `(.L_x_17149) ;  /* 0x0000000000047947 */ /* 0x000fea0003800000 */
.L_x_17172:
[----:B------:R4:W5:Y:S02]  /*4a60*/  LDG.E.U8 R26, desc[UR36][R4.64] ;  /* 0x00000024041a7981 */ /* 0x000964000c1e1100 */
.L_x_17149:
        /* <DEDUP_REMOVED lines=18> */
.L_x_17180:
[----:B------:R0:W5:Y:S01]  /*4b90*/  LDG.E.U8 R17, desc[UR36][R4.64] ;  /* 0x0000002404117981 */ /* 0x000162000c1e1100 */
[----:B------:R-:W-:Y:S05]  /*4ba0*/  BRA `(.L_x_17182) ;  /* 0x0000000c00507947 */ /* 0x000fea0003800000 */
.L_x_17179:
        /* <DEDUP_REMOVED lines=8> */
.L_x_17184:
[----:B------:R0:W5:Y:S01]  /*4c30*/  LDG.E.U8 R17, desc[UR36][R4.64] ;  /* 0x0000002404117981 */ /* 0x000162000c1e1100 */
[----:B------:R-:W-:Y:S05]  /*4c40*/  BRA `(.L_x_17182) ;  /* 0x0000000c00287947 */ /* 0x000fea0003800000 */
.L_x_17183:
[----:B------:R0:W5:Y:S01]  /*4c50*/  LDG.E.U16 R17, desc[UR36][R4.64] ;  /* 0x0000002404117981 */ /* 0x000162000c1e1500 */
[----:B------:R-:W-:Y:S05]  /*4c60*/  BRA `(.L_x_17182) ;  /* 0x0000000c00207947 */ /* 0x000fea0003800000 */
.L_x_17178:
        /* <DEDUP_REMOVED lines=9> */
.L_x_17186:
[----:B------:R-:W2:Y:S02]  /*4d00*/  LDG.E.U16 R0, desc[UR36][R4.64] ;  /* 0x0000002404007981 */ /* 0x000ea4000c1e1500 */
[----:B--2---:R-:W-:-:S06]  /*4d10*/  HADD2.F32 R0, -RZ, R0.H0_H0 ;  /* 0x20000000ff007230 */ /* 0x004fcc0000004100 */
[----:B------:R-:W0:Y:S02]  /*4d20*/  F2I.FTZ.TRUNC.NTZ R0, R0 ;  /* 0x0000000000007305 */ /* 0x000e24000021f100 */
[----:B0-----:R-:W-:Y:S01]  /*4d30*/  PRMT R17, R0, 0x7610, R17 ;  /* 0x0000761000117816 */ /* 0x001fe20000000011 */
[----:B------:R-:W-:Y:S06]  /*4d40*/  BRA `(.L_x_17182) ;  /* 0x0000000800e87947 */ /* 0x000fec0003800000 */
.L_x_17185:
        /* <DEDUP_REMOVED lines=9> */
.L_x_17188:
[----:B------:R-:W2:Y:S02]  /*4de0*/  LDG.E.U16 R4, desc[UR36][R4.64] ;  /* 0x0000002404047981 */ /* 0x000ea4000c1e1500 */
[----:B--2---:R-:W-:-:S06]  /*4df0*/  HADD2.F32 R0, -RZ, R4.H0_H0 ;  /* 0x20000004ff007230 */ /* 0x004fcc0000004100 */
[----:B------:R-:W0:Y:S02]  /*4e00*/  F2I.FTZ.TRUNC.NTZ R0, R0 ;  /* 0x0000000000007305 */ /* 0x000e24000021f100 */
[----:B0-----:R-:W-:Y:S01]  /*4e10*/  PRMT R17, R0, 0x7610, R17 ;  /* 0x0000761000117816 */ /* 0x001fe20000000011 */
[----:B------:R-:W-:Y:S06]  /*4e20*/  BRA `(.L_x_17182) ;  /* 0x0000000800b07947 */ /* 0x000fec0003800000 */
.L_x_17187:
[----:B------:R-:W2:Y:S02]  /*4e30*/  LDG.E.64 R4, desc[UR36][R4.64] ;  /* 0x0000002404047981 */ /* 0x000ea4000c1e1b00 */
[----:B--2---:R0:W2:Y:S01]  /*4e40*/  F2I.F64.TRUNC R17, R4 ;  /* 0x0000000400117311 */ /* 0x0040a2000030d100 */
[----:B------:R-:W-:Y:S05]  /*4e50*/  BRA `(.L_x_17182) ;  /* 0x0000000800a47947 */ /* 0x000fea0003800000 */
.L_x_17177:
        /* <DEDUP_REMOVED lines=12> */
.L_x_17191:
[----:B------:R-:W2:Y:S02]  /*4f20*/  LDG.E.64 R4, desc[UR36][R4.64] ;  /* 0x0000002404047981 */ /* 0x000ea4000c1e1b00 */
[----:B--2---:R4:W0:Y:S01]  /*4f30*/  F2I.F64.TRUNC R17, R4 ;  /* 0x0000000400117311 */ /* 0x004822000030d100 */
[----:B------:R-:W-:Y:S05]  /*4f40*/  BRA `(.L_x_17182) ;  /* 0x0000000800687947 */ /* 0x000fea0003800000 */
.L_x_17190:
        /* <DEDUP_REMOVED lines=27> */
.L_x_17193:
        /* <DEDUP_REMOVED lines=15> */
.L_x_17192:
[----:B------:R-:W2:Y:S02]  /*51f0*/  LDG.E.U16 R0, desc[UR36][R4.64] ;  /* 0x0000002404007981 */ /* 0x000ea4000c1e1500 */
[----:B--2---:R-:W-:-:S06]  /*5200*/  IMAD.U32 R0, R0, 0x10000, RZ ;  /* 0x0001000000007824 */ /* 0x004fcc00078e00ff */
[----:B------:R-:W0:Y:S02]  /*5210*/  F2I.FTZ.TRUNC.NTZ R0, R0 ;  /* 0x0000000000007305 */ /* 0x000e24000021f100 */
[----:B0-----:R-:W-:Y:S01]  /*5220*/  PRMT R17, R0, 0x7610, R17 ;  /* 0x0000761000117816 */ /* 0x001fe20000000011 */
[----:B------:R-:W-:Y:S06]  /*5230*/  BRA `(.L_x_17182) ;  /* 0x0000000400ac7947 */ /* 0x000fec0003800000 */
.L_x_17189:
        /* <DEDUP_REMOVED lines=10> */
.L_x_17196:
        /* <DEDUP_REMOVED lines=21> */
.L_x_17200:
[----:B------:R-:W-:Y:S05]  /*5430*/  BSYNC.RECONVERGENT B1 ;  /* 0x0000000000017941 */ /* 0x000fea0003800200 */
.L_x_17199:
[----:B------:R-:W-:Y:S01]  /*5440*/  IMAD.SHL.U32 R0, R0, 0x100000, RZ ;  /* 0x0010000000007824 */ /* 0x000fe200078e00ff */
[----:B------:R-:W-:-:S04]  /*5450*/  LEA R3, R3, 0x3b800000, 0x17 ;  /* 0x3b80000003037811 */ /* 0x000fc800078eb8ff */
[----:B------:R-:W-:-:S07]  /*5460*/  LOP3.LUT R0, R3, R0, R7, 0xfe, !PT ;  /* 0x0000000003007212 */ /* 0x000fce00078efe07 */
.L_x_17198:
[----:B------:R-:W-:Y:S05]  /*5470*/  BSYNC.RECONVERGENT B0 ;  /* 0x0000000000007941 */ /* 0x000fea0003800200 */
.L_x_17197:
[----:B------:R-:W0:Y:S02]  /*5480*/  F2I.FTZ.TRUNC.NTZ R0, R0 ;  /* 0x0000000000007305 */ /* 0x000e24000021f100 */
[----:B0-----:R-:W-:Y:S01]  /*5490*/  PRMT R17, R0, 0x7610, R17 ;  /* 0x0000761000117816 */ /* 0x001fe20000000011 */
[----:B------:R-:W-:Y:S06]  /*54a0*/  BRA `(.L_x_17182) ;  /* 0x0000000400107947 */ /* 0x000fec0003800000 */
.L_x_17195:
        /* <DEDUP_REMOVED lines=21> */
.L_x_17204:
[----:B------:R-:W-:Y:S05]  /*5600*/  BSYNC.RECONVERGENT B1 ;  /* 0x0000000000017941 */ /* 0x000fea0003800200 */
.L_x_17203:
[----:B------:R-:W-:Y:S01]  /*5610*/  IMAD.SHL.U32 R0, R0, 0x200000, RZ ;  /* 0x0020000000007824 */ /* 0x000fe200078e00ff */
[----:B------:R-:W-:-:S04]  /*5620*/  LEA R3, R3, 0x37800000, 0x17 ;  /* 0x3780000003037811 */ /* 0x000fc800078eb8ff */
[----:B------:R-:W-:-:S07]  /*5630*/  LOP3.LUT R0, R3, R0, R7, 0xfe, !PT ;  /* 0x0000000003007212 */ /* 0x000fce00078efe07 */
.L_x_17202:
[----:B------:R-:W-:Y:S05]  /*5640*/  BSYNC.RECONVERGENT B0 ;  /* 0x0000000000007941 */ /* 0x000fea0003800200 */
.L_x_17201:
[----:B------:R-:W0:Y:S02]  /*5650*/  F2I.FTZ.TRUNC.NTZ R0, R0 ;  /* 0x0000000000007305 */ /* 0x000e24000021f100 */
[----:B0-----:R-:W-:Y:S01]  /*5660*/  PRMT R17, R0, 0x7610, R17 ;  /* 0x0000761000117816 */ /* 0x001fe20000000011 */
[----:B------:R-:W-:Y:S06]  /*5670*/  BRA `(.L_x_17182) ;  /* 0x00000000009c7947 */ /* 0x000fec0003800000 */
.L_x_17194:
        /* <DEDUP_REMOVED lines=14> */
.L_x_17208:
[----:B------:R-:W-:Y:S05]  /*5760*/  BSYNC.RECONVERGENT B0 ;  /* 0x0000000000007941 */ /* 0x000fea0003800200 */
.L_x_17207:
[----:B------:R-:W0:Y:S02]  /*5770*/  F2I.FTZ.TRUNC.NTZ R0, R0 ;  /* 0x0000000000007305 */ /* 0x000e24000021f100 */
[----:B0-----:R-:W-:Y:S01]  /*5780*/  PRMT R17, R0, 0x7610, R17 ;  /* 0x0000761000117816 */ /* 0x001fe20000000011 */
[----:B------:R-:W-:Y:S06]  /*5790*/  BRA `(.L_x_17182) ;  /* 0x0000000000547947 */ /* 0x000fec0003800000 */
.L_x_17181:
        /* <DEDUP_REMOVED lines=16> */
.L_x_17209:
[----:B------:R-:W-:Y:S01]  /*58a0*/  PRMT R17, RZ, 0x7610, R17 ;  /* 0x00007610ff117816 */ /* 0x000fe20000000011 */
[----:B------:R-:W-:Y:S06]  /*58b0*/  BRA `(.L_x_17182) ;  /* 0x00000000000c7947 */ /* 0x000fec0003800000 */
.L_x_17206:
[----:B------:R2:W5:Y:S01]  /*58c0*/  LDG.E.U8 R17, desc[UR36][R4.64] ;  /* 0x0000002404117981 */ /* 0x000562000c1e1100 */
[----:B------:R-:W-:Y:S05]  /*58d0*/  BRA `(.L_x_17182) ;  /* 0x0000000000047947 */ /* 0x000fea0003800000 */
.L_x_17205:
[----:B------:R3:W5:Y:S02]  /*58e0*/  LDG.E.U8 R17, desc[UR36][R4.64] ;  /* 0x0000002404117981 */ /* 0x000764000c1e1100 */
.L_x_17182:
[----:B------:R-:W-:-:S07]  /*58f0*/  VIADD R27, R27, 0x80 ;  /* 0x000000801b1b7836 */ /* 0x000fce0000000000 */
.L_x_17143:
[----:B------:R-:W-:Y:S05]  /*5900*/  BSYNC.RECONVERGENT B6 ;  /* 0x0000000000067941 */ /* 0x000fea0003800200 */
.L_x_17142:
        /* <DEDUP_REMOVED lines=24> */
.L_x_17215:
[----:B------:R0:W5:Y:S01]  /*5a90*/  LDG.E.U8 R19, desc[UR36][R4.64] ;  /* 0x0000002404137981 */ /* 0x000162000c1e1100 */
[----:B------:R-:W-:Y:S05]  /*5aa0*/  BRA `(.L_x_17217) ;  /* 0x0000000c00507947 */ /* 0x000fea0003800000 */
.L_x_17214:
        /* <DEDUP_REMOVED lines=8> */
.L_x_17219:
[----:B------:R3:W5:Y:S01]  /*5b30*/  LDG.E.U8 R19, desc[UR36][R4.64] ;  /* 0x0000002404137981 */ /* 0x000762000c1e1100 */
[----:B------:R-:W-:Y:S05]  /*5b40*/  BRA `(.L_x_17217) ;  /* 0x0000000c00287947 */ /* 0x000fea0003800000 */
.L_x_17218:
[----:B------:R2:W5:Y:S01]  /*5b50*/  LDG.E.U16 R19, desc[UR36][R4.64] ;  /* 0x0000002404137981 */ /* 0x000562000c1e1500 */
[----:B------:R-:W-:Y:S05]  /*5b60*/  BRA `(.L_x_17217) ;  /* 0x0000000c00207947 */ /* 0x000fea0003800000 */
.L_x_17213:
        /* <DEDUP_REMOVED lines=9> */
.L_x_17221:
[----:B------:R-:W2:Y:S02]  /*5c00*/  LDG.E.U16 R0, desc[UR36][R4.64] ;  /* 0x0000002404007981 */ /* 0x000ea4000c1e1500 */
[----:B--2---:R-:W-:-:S06]  /*5c10*/  HADD2.F32 R0, -RZ, R0.H0_H0 ;  /* 0x20000000ff007230 */ /* 0x004fcc0000004100 */
[----:B------:R-:W0:Y:S02]  /*5c20*/  F2I.FTZ.TRUNC.NTZ R0, R0 ;  /* 0x0000000000007305 */ /* 0x000e24000021f100 */
[----:B0-----:R-:W-:Y:S01]  /*5c30*/  PRMT R19, R0, 0x7610, R19 ;  /* 0x0000761000137816 */ /* 0x001fe20000000013 */
[----:B------:R-:W-:Y:S06]  /*5c40*/  BRA `(.L_x_17217) ;  /* 0x0000000800e87947 */ /* 0x000fec0003800000 */
.L_x_17220:
        /* <DEDUP_REMOVED lines=9> */
.L_x_17223:
[----:B------:R-:W2:Y:S02]  /*5ce0*/  LDG.E.U16 R4, desc[UR36][R4.64] ;  /* 0x0000002404047981 */ /* 0x000ea4000c1e1500 */
[----:B--2---:R-:W-:-:S06]  /*5cf0*/  HADD2.F32 R0, -RZ, R4.H0_H0 ;  /* 0x20000004ff007230 */ /* 0x004fcc0000004100 */
[----:B------:R-:W0:Y:S02]  /*5d00*/  F2I.FTZ.TRUNC.NTZ R0, R0 ;  /* 0x0000000000007305 */ /* 0x000e24000021f100 */
[----:B0-----:R-:W-:Y:S01]  /*5d10*/  PRMT R19, R0, 0x7610, R19 ;  /* 0x0000761000137816 */ /* 0x001fe20000000013 */
[----:B------:R-:W-:Y:S06]  /*5d20*/  BRA `(.L_x_17217) ;  /* 0x0000000800b07947 */ /* 0x000fec0003800000 */
.L_x_17222:
[----:B------:R-:W2:Y:S02]  /*5d30*/  LDG.E.64 R4, desc[UR36][R4.64] ;  /* 0x0000002404047981 */ /* 0x000ea4000c1e1b00 */
[----:B--2---:R0:W1:Y:S01]  /*5d40*/  F2I.F64.TRUNC R19, R4 ;  /* 0x0000000400137311 */ /* 0x004062000030d100 */
[----:B------:R-:W-:Y:S05]  /*5d50*/  BRA `(.L_x_17217) ;  /* 0x0000000800a47947 */ /* 0x000fea0003800000 */
.L_x_17212:
        /* <DEDUP_REMOVED lines=12> */
.L_x_17226:
[----:B------:R-:W2:Y:S02]  /*5e20*/  LDG.E.64 R4, desc[UR36][R4.64] ;  /* 0x0000002404047981 */ /* 0x000ea4000c1e1b00 */
[----:B--2---:R0:W1:Y:S01]  /*5e30*/  F2I.F64.TRUNC R19, R4 ;  /* 0x0000000400137311 */ /* 0x004062000030d100 */
[----:B------:R-:W-:Y:S05]  /*5e40*/  BRA `(.L_x_17217) ;  /* 0x0000000800687947 */ /* 0x000fea0003800000 */
.L_x_17225:
        /* <DEDUP_REMOVED lines=27> */
.L_x_17228:
        /* <DEDUP_REMOVED lines=15> */
.L_x_17227:
[----:B------:R-:W2:Y:S02]  /*60f0*/  LDG.E.U16 R0, desc[UR36][R4.64] ;  /* 0x0000002404007981 */ /* 0x000ea4000c1e1500 */
[----:B--2---:R-:W-:-:S06]  /*6100*/  IMAD.U32 R0, R0, 0x10000, RZ ;  /* 0x0001000000007824 */ /* 0x004fcc00078e00ff */
[----:B------:R-:W0:Y:S02]  /*6110*/  F2I.FTZ.TRUNC.NTZ R0, R0 ;  /* 0x0000000000007305 */ /* 0x000e24000021f100 */
[----:B0-----:R-:W-:Y:S01]  /*6120*/  PRMT R19, R0, 0x7610, R19 ;  /* 0x0000761000137816 */ /* 0x001fe20000000013 */
[----:B------:R-:W-:Y:S06]  /*6130*/  BRA `(.L_x_17217) ;  /* 0x0000000400ac7947 */ /* 0x000fec0003800000 */
.L_x_17224:
        /* <DEDUP_REMOVED lines=10> */
.L_x_17231:
        /* <DEDUP_REMOVED lines=21> */
.L_x_17235:
[----:B------:R-:W-:Y:S05]  /*6330*/  BSYNC.RECONVERGENT B1 ;  /* 0x0000000000017941 */ /* 0x000fea0003800200 */
.L_x_17234:
[----:B------:R-:W-:Y:S01]  /*6340*/  IMAD.SHL.U32 R0, R0, 0x100000, RZ ;  /* 0x0010000000007824 */ /* 0x000fe200078e00ff */
[----:B------:R-:W-:-:S04]  /*6350*/  LEA R3, R3, 0x3b800000, 0x17 ;  /* 0x3b80000003037811 */ /* 0x000fc800078eb8ff */
[----:B------:R-:W-:-:S07]  /*6360*/  LOP3.LUT R0, R3, R0, R7, 0xfe, !PT ;  /* 0x0000000003007212 */ /* 0x000fce00078efe07 */
.L_x_17233:
[----:B------:R-:W-:Y:S05]  /*6370*/  BSYNC.RECONVERGENT B0 ;  /* 0x0000000000007941 */ /* 0x000fea0003800200 */
.L_x_17232:
[----:B------:R-:W0:Y:S02]  /*6380*/  F2I.FTZ.TRUNC.NTZ R0, R0 ;  /* 0x0000000000007305 */ /* 0x000e24000021f100 */
[----:B0-----:R-:W-:Y:S01]  /*6390*/  PRMT R19, R0, 0x7610, R19 ;  /* 0x0000761000137816 */ /* 0x001fe20000000013 */
[----:B------:R-:W-:Y:S06]  /*63a0*/  BRA `(.L_x_17217) ;  /* 0x0000000400107947 */ /* 0x000fec0003800000 */
.L_x_17230:
        /* <DEDUP_REMOVED lines=21> */
.L_x_17239:
[----:B------:R-:W-:Y:S05]  /*6500*/  BSYNC.RECONVERGENT B1 ;  /* 0x0000000000017941 */ /* 0x000fea0003800200 */
.L_x_17238:
[----:B------:R-:W-:Y:S01]  /*6510*/  IMAD.SHL.U32 R0, R0, 0x200000, RZ ;  /* 0x0020000000007824 */ /* 0x000fe200078e00ff */
[----:B------:R-:W-:-:S04]  /*6520*/  LEA R3, R3, 0x37800000, 0x17 ;  /* 0x3780000003037811 */ /* 0x000fc800078eb8ff */
[----:B------:R-:W-:-:S07]  /*6530*/  LOP3.LUT R0, R3, R0, R7, 0xfe, !PT ;  /* 0x0000000003007212 */ /* 0x000fce00078efe07 */
.L_x_17237:
[----:B------:R-:W-:Y:S05]  /*6540*/  BSYNC.RECONVERGENT B0 ;  /* 0x0000000000007941 */ /* 0x000fea0003800200 */
.L_x_17236:
[----:B------:R-:W0:Y:S02]  /*6550*/  F2I.FTZ.TRUNC.NTZ R0, R0 ;  /* 0x0000000000007305 */ /* 0x000e24000021f100 */
[----:B0-----:R-:W-:Y:S01]  /*6560*/  PRMT R19, R0, 0x7610, R19 ;  /* 0x0000761000137816 */ /* 0x001fe20000000013 */
[----:B------:R-:W-:Y:S06]  /*6570*/  BRA `(.L_x_17217) ;  /* 0x00000000009c7947 */ /* 0x000fec0003800000 */
.L_x_17229:
        /* <DEDUP_REMOVED lines=14> */
.L_x_17243:
[----:B------:R-:W-:Y:S05]  /*6660*/  BSYNC.RECONVERGENT B0 ;  /* 0x0000000000007941 */ /* 0x000fea0003800200 */
.L_x_17242:
[----:B------:R-:W0:Y:S02]  /*6670*/  F2I.FTZ.TRUNC.NTZ R0, R0 ;  /* 0x0000000000007305 */ /* 0x000e24000021f100 */
[----:B0-----:R-:W-:Y:S01]  /*6680*/  PRMT R19, R0, 0x7610, R19 ;  /* 0x0000761000137816 */ /* 0x001fe20000000013 */
[----:B------:R-:W-:Y:S06]  /*6690*/  BRA `(.L_x_17217) ;  /* 0x0000000000547947 */ /* 0x000fec0003800000 */
.L_x_17216:
        /* <DEDUP_REMOVED lines=16> */
.L_x_17244:
[----:B------:R-:W-:Y:S01]  /*67a0*/  PRMT R19, RZ, 0x7610, R19 ;  /* 0x00007610ff137816 */ /* 0x000fe20000000013 */
[----:B------:R-:W-:Y:S06]  /*67b0*/  BRA `(.L_x_17217) ;  /* 0x00000000000c7947 */ /* 0x000fec0003800000 */
.L_x_17241:
[----:B------:R0:W5:Y:S01]  /*67c0*/  LDG.E.U8 R19, desc[UR36][R4.64] ;  /* 0x0000002404137981 */ /* 0x000162000c1e1100 */
[----:B------:R-:W-:Y:S05]  /*67d0*/  BRA `(.L_x_17217) ;  /* 0x0000000000047947 */ /* 0x000fea0003800000 */
.L_x_17240:
[----:B------:R0:W5:Y:S02]  /*67e0*/  LDG.E.U8 R19, desc[UR36][R4.64] ;  /* 0x0000002404137981 */ /* 0x000164000c1e1100 */
.L_x_17217:
        /* <DEDUP_REMOVED lines=19> */
.L_x_17248:
[----:B------:R0:W5:Y:S01]  /*6920*/  LDG.E.U8 R25, desc[UR36][R4.64] ;  /* 0x0000002404197981 */ /* 0x000162000c1e1100 */
[----:B------:R-:W-:Y:S05]  /*6930*/  BRA `(.L_x_17211) ;  /* 0x0000000c004c7947 */ /* 0x000fea0003800000 */
.L_x_17247:
        /* <DEDUP_REMOVED lines=8> */
.L_x_17251:
[----:B------:R0:W5:Y:S01]  /*69c0*/  LDG.E.U8 R25, desc[UR36][R4.64] ;  /* 0x0000002404197981 */ /* 0x000162000c1e1100 */
[----:B------:R-:W-:Y:S05]  /*69d0*/  BRA `(.L_x_17211) ;  /* 0x0000000c00247947 */ /* 0x000fea0003800000 */
.L_x_17250:
[----:B------:R0:W5:Y:S01]  /*69e0*/  LDG.E.U16 R25, desc[UR36][R4.64] ;  /* 0x0000002404197981 */ /* 0x000162000c1e1500 */
[----:B------:R-:W-:Y:S05]  /*69f0*/  BRA `(.L_x_17211) ;  /* 0x0000000c001c7947 */ /* 0x000fea0003800000 */
.L_x_17246:
        /* <DEDUP_REMOVED lines=9> */
.L_x_17253:
[----:B------:R-:W2:Y:S02]  /*6a90*/  LDG.E.U16 R0, desc[UR36][R4.64] ;  /* 0x0000002404007981 */ /* 0x000ea4000c1e1500 */
[----:B--2---:R-:W-:-:S06]  /*6aa0*/  HADD2.F32 R0, -RZ, R0.H0_H0 ;  /* 0x20000000ff007230 */ /* 0x004fcc0000004100 */
[----:B------:R-:W0:Y:S02]  /*6ab0*/  F2I.FTZ.TRUNC.NTZ R0, R0 ;  /* 0x0000000000007305 */ /* 0x000e24000021f100 */
[----:B0-----:R-:W-:Y:S01]  /*6ac0*/  PRMT R25, R0, 0x7610, R25 ;  /* 0x0000761000197816 */ /* 0x001fe20000000019 */
[----:B------:R-:W-:Y:S06]  /*6ad0*/  BRA `(.L_x_17211) ;  /* 0x0000000800e47947 */ /* 0x000fec0003800000 */
.L_x_17252:
        /* <DEDUP_REMOVED lines=9> */
.L_x_17255:
[----:B------:R-:W2:Y:S02]  /*6b70*/  LDG.E.U16 R4, desc[UR36][R4.64] ;  /* 0x0000002404047981 */ /* 0x000ea4000c1e1500 */
[----:B--2---:R-:W-:-:S06]  /*6b80*/  HADD2.F32 R0, -RZ, R4.H0_H0 ;  /* 0x20000004ff007230 */ /* 0x004fcc0000004100 */
[----:B------:R-:W0:Y:S02]  /*6b90*/  F2I.FTZ.TRUNC.NTZ R0, R0 ;  /* 0x0000000000007305 */ /* 0x000e24000021f100 */
[----:B0-----:R-:W-:Y:S01]  /*6ba0*/  PRMT R25, R0, 0x7610, R25 ;  /* 0x0000761000197816 */ /* 0x001fe20000000019 */
[----:B------:R-:W-:Y:S06]  /*6bb0*/  BRA `(.L_x_17211) ;  /* 0x0000000800ac7947 */ /* 0x000fec0003800000 */
.L_x_17254:
[----:B------:R-:W2:Y:S02]  /*6bc0*/  LDG.E.64 R4, desc[UR36][R4.64] ;  /* 0x0000002404047981 */ /* 0x000ea4000c1e1b00 */
[----:B--2---:R0:W1:Y:S01]  /*6bd0*/  F2I.F64.TRUNC R25, R4 ;  /* 0x0000000400197311 */ /* 0x004062000030d100 */
[----:B------:R-:W-:Y:S05]  /*6be0*/  BRA `(.L_x_17211) ;  /* 0x0000000800a07947 */ /* 0x000fea0003800000 */
.L_x_17245:
        /* <DEDUP_REMOVED lines=12> */
.L_x_17258:
[----:B------:R-:W2:Y:S02]  /*6cb0*/  LDG.E.64 R4, desc[UR36][R4.64] ;  /* 0x0000002404047981 */ /* 0x000ea4000c1e1b00 */
[----:B--2---:R0:W1:Y:S01]  /*6cc0*/  F2I.F64.TRUNC R25, R4 ;  /* 0x0000000400197311 */ /* 0x004062000030d100 */
[----:B------:R-:W-:Y:S05]  /*6cd0*/  BRA `(.L_x_17211) ;  /* 0x0000000800647947 */ /* 0x000fea0003800000 */
.L_x_17257:
        /* <DEDUP_REMOVED lines=27> */
.L_x_17260:
        /* <DEDUP_REMOVED lines=15> */
.L_x_17259:
[----:B------:R-:W2:Y:S02]  /*6f80*/  LDG.E.U16 R0, desc[UR36][R4.64] ;  /* 0x0000002404007981 */ /* 0x000ea4000c1e1500 */
[----:B--2---:R-:W-:-:S06]  /*6f90*/  IMAD.U32 R0, R0, 0x10000, RZ ;  /* 0x0001000000007824 */ /* 0x004fcc00078e00ff */
[----:B------:R-:W0:Y:S02]  /*6fa0*/  F2I.FTZ.TRUNC.NTZ R0, R0 ;  /* 0x0000000000007305 */ /* 0x000e24000021f100 */
[----:B0-----:R-:W-:Y:S01]  /*6fb0*/  PRMT R25, R0, 0x7610, R25 ;  /* 0x0000761000197816 */ /* 0x001fe20000000019 */
[----:B------:R-:W-:Y:S06]  /*6fc0*/  BRA `(.L_x_17211) ;  /* 0x0000000400a87947 */ /* 0x000fec0003800000 */
.L_x_17256:
        /* <DEDUP_REMOVED lines=10> */
.L_x_17263:
        /* <DEDUP_REMOVED lines=21> */
.L_x_17267:
[----:B------:R-:W-:Y:S05]  /*71c0*/  BSYNC.RECONVERGENT B1 ;  /* 0x0000000000017941 */ /* 0x000fea0003800200 */
.L_x_17266:
[----:B------:R-:W-:Y:S01]  /*71d0*/  IMAD.SHL.U32 R0, R0, 0x100000, RZ ;  /* 0x0010000000007824 */ /* 0x000fe200078e00ff */
[----:B------:R-:W-:-:S04]  /*71e0*/  LEA R3, R3, 0x3b800000, 0x17 ;  /* 0x3b80000003037811 */ /* 0x000fc800078eb8ff */
[----:B------:R-:W-:-:S07]  /*71f0*/  LOP3.LUT R0, R3, R0, R7, 0xfe, !PT ;  /* 0x0000000003007212 */ /* 0x000fce00078efe07 */
.L_x_17265:
[----:B------:R-:W-:Y:S05]  /*7200*/  BSYNC.RECONVERGENT B0 ;  /* 0x0000000000007941 */ /* 0x000fea0003800200 */
.L_x_17264:
[----:B------:R-:W0:Y:S02]  /*7210*/  F2I.FTZ.TRUNC.NTZ R0, R0 ;  /* 0x0000000000007305 */ /* 0x000e24000021f100 */
[----:B0-----:R-:W-:Y:S01]  /*7220*/  PRMT R25, R0, 0x7610, R25 ;  /* 0x0000761000197816 */ /* 0x001fe20000000019 */
[----:B------:R-:W-:Y:S06]  /*7230*/  BRA `(.L_x_17211) ;  /* 0x00000004000c7947 */ /* 0x000fec0003800000 */
.L_x_17262:
        /* <DEDUP_REMOVED lines=21> */
.L_x_17271:
[----:B------:R-:W-:Y:S05]  /*7390*/  BSYNC.RECONVERGENT B1 ;  /* 0x0000000000017941 */ /* 0x000fea0003800200 */
.L_x_17270:
[----:B------:R-:W-:Y:S01]  /*73a0*/  IMAD.SHL.U32 R0, R0, 0x200000, RZ ;  /* 0x0020000000007824 */ /* 0x000fe200078e00ff */
[----:B------:R-:W-:-:S04]  /*73b0*/  LEA R3, R3, 0x37800000, 0x17 ;  /* 0x3780000003037811 */ /* 0x000fc800078eb8ff */
[----:B------:R-:W-:-:S07]  /*73c0*/  LOP3.LUT R0, R3, R0, R7, 0xfe, !PT ;  /* 0x0000000003007212 */ /* 0x000fce00078efe07 */
.L_x_17269:
[----:B------:R-:W-:Y:S05]  /*73d0*/  BSYNC.RECONVERGENT B0 ;  /* 0x0000000000007941 */ /* 0x000fea0003800200 */
.L_x_17268:
[----:B------:R-:W0:Y:S02]  /*73e0*/  F2I.FTZ.TRUNC.NTZ R0, R0 ;  /* 0x0000000000007305 */ /* 0x000e24000021f100 */
[----:B0-----:R-:W-:Y:S01]  /*73f0*/  PRMT R25, R0, 0x7610, R25 ;  /* 0x0000761000197816 */ /* 0x001fe20000000019 */
[----:B------:R-:W-:Y:S06]  /*7400*/  BRA `(.L_x_17211) ;  /* 0x0000000000987947 */ /* 0x000fec0003800000 */
.L_x_17261:
        /* <DEDUP_REMOVED lines=14> */
.L_x_17275:
[----:B------:R-:W-:Y:S05]  /*74f0*/  BSYNC.RECONVERGENT B0 ;  /* 0x0000000000007941 */ /* 0x000fea0003800200 */
.L_x_17274:
[----:B------:R-:W0:Y:S02]  /*7500*/  F2I.FTZ.TRUNC.NTZ R0, R0 ;  /* 0x0000000000007305 */ /* 0x000e24000021f100 */
[----:B0-----:R-:W-:Y:S01]  /*7510*/  PRMT R25, R0, 0x7610, R25 ;  /* 0x0000761000197816 */ /* 0x001fe20000000019 */
[----:B------:R-:W-:Y:S06]  /*7520*/  BRA `(.L_x_17211) ;  /* 0x0000000000507947 */ /* 0x000fec0003800000 */
.L_x_17249:
        /* <DEDUP_REMOVED lines=16> */
.L_x_17276:
[----:B------:R-:W-:Y:S05]  /*7630*/  BRA `(.L_x_17211) ;  /* 0x00000000000c7947 */ /* 0x000fea0003800000 */
.L_x_17273:
[----:B------:R0:W5:Y:S01]  /*7640*/  LDG.E.U8 R25, desc[UR36][R4.64] ;  /* 0x0000002404197981 */ /* 0x000162000c1e1100 */
[----:B------:R-:W-:Y:S05]  /*7650*/  BRA `(.L_x_17211) ;  /* 0x0000000000047947 */ /* 0x000fea0003800000 */
.L_x_17272:
[----:B------:R0:W5:Y:S02]  /*7660*/  LDG.E.U8 R25, desc[UR36][R4.64] ;  /* 0x0000002404197981 */ /* 0x000164000c1e1100 */
.L_x_17211:
[----:B------:R-:W-:Y:S05]  /*7670*/  BSYNC.RECONVERGENT B6 ;  /* 0x0000000000067941 */ /* 0x000fea0003800200 */
.L_x_17210:
[C---:B-----5:R-:W-:Y:S01]  /*7680*/  LOP3.LUT P6, RZ, R28.reuse, 0xff, RZ, 0xc0, !PT ;  /* 0x000000ff1cff7812 */ /* 0x060fe200078cc0ff */
[----:B------:R-:W-:Y:S01]  /*7690*/  BSSY.RECONVERGENT B7, `(.L_x_17277) ;  /* 0x0000303000077945 */ /* 0x000fe20003800200 */
[----:B------:R-:W-:-:S03]  /*76a0*/  PRMT R0, R28, 0x8880, RZ ;  /* 0x000088801c007816 */ /* 0x000fc600000000ff */
[----:B------:R-:W-:Y:S01]  /*76b0*/  BSSY.RELIABLE B6, `(.L_x_17278) ;  /* 0x0000209000067945 */ /* 0x000fe20003800100 */
[C---:B-1----:R-:W-:Y:S02]  /*76c0*/  LOP3.LUT P0, RZ, R18.reuse, 0xff, RZ, 0xc0, !PT ;  /* 0x000000ff12ff7812 */ /* 0x042fe4000780c0ff */
[----:B------:R-:W-:Y:S02]  /*76d0*/  PRMT R3, R18, 0x8880, RZ ;  /* 0x0000888012037816 */ /* 0x000fe400000000ff */
[----:B------:R-:W1:Y:S01]  /*76e0*/  LDC.U8 R18, c[0x0][0x3b0] ;  /* 0x0000ec00ff127b82 */ /* 0x000e620000000000 */
[----:B------:R-:W-:Y:S02]  /*76f0*/  ISETP.GT.AND P5, PT, R0, RZ, PT ;  /* 0x000000ff0000720c */ /* 0x000fe40003fa4270 */
[----:B------:R-:W-:Y:S02]  /*7700*/  LOP3.LUT P2, RZ, R19, 0xff, RZ, 0xc0, !PT ;  /* 0x000000ff13ff7812 */ /* 0x000fe4000784c0ff */
[----:B------:R-:W-:-:S02]  /*7710*/  @P6 SEL R24, RZ, 0x1, !P5 ;  /* 0x00000001ff186807 */ /* 0x000fc40006800000 */
[----:B------:R-:W-:Y:S02]  /*7720*/  ISETP.GE.AND P6, PT, R23, R16, PT ;  /* 0x000000101700720c */ /* 0x000fe40003fc6270 */
[----:B------:R-:W-:Y:S02]  /*7730*/  PRMT R19, R19, 0x8880, RZ ;  /* 0x0000888013137816 */ /* 0x000fe400000000ff */
[C---:B------:R-:W-:Y:S02]  /*7740*/  LOP3.LUT P1, RZ, R26.reuse, 0xff, RZ, 0xc0, !PT ;  /* 0x000000ff1aff7812 */ /* 0x040fe4000782c0ff */
[----:B0-234-:R-:W-:Y:S01]  /*7750*/  PRMT R4, R26, 0x8880, RZ ;  /* 0x000088801a047816 */ /* 0x01dfe200000000ff */
[----:B------:R-:W-:Y:S01]  /*7760*/  IMAD.MOV.U32 R0, RZ, RZ, R19 ;  /* 0x000000ffff007224 */ /* 0x000fe200078e0013 */
[----:B------:R-:W-:Y:S02]  /*7770*/  ISETP.GT.AND P3, PT, R3, RZ, PT ;  /* 0x000000ff0300720c */ /* 0x000fe40003f64270 */
[----:B------:R-:W-:-:S02]  /*7780*/  ISETP.GT.AND P4, PT, R4, RZ, PT ;  /* 0x000000ff0400720c */ /* 0x000fc40003f84270 */
[----:B------:R-:W-:Y:S02]  /*7790*/  ISETP.GT.AND P5, PT, R0, RZ, PT ;  /* 0x000000ff0000720c */ /* 0x000fe40003fa4270 */
[----:B------:R-:W-:Y:S02]  /*77a0*/  PRMT R19, R25, 0x7610, R19 ;  /* 0x0000761019137816 */ /* 0x000fe40000000013 */
        /* <DEDUP_REMOVED lines=25> */
.L_x_17283:
[----:B------:R0:W-:Y:S01]  /*7940*/  STG.E.U8 desc[UR36][R8.64], R24 ;  /* 0x0000001808007986 */ /* 0x0001e2000c101124 */
[----:B------:R-:W-:Y:S05]  /*7950*/  BRA `(.L_x_17285) ;  /* 0x0000000c00847947 */ /* 0x000fea0003800000 */
.L_x_17282:
        /* <DEDUP_REMOVED lines=12> */
.L_x_17287:
[----:B------:R-:W-:-:S04]  /*7a20*/  LOP3.LUT R24, R24, 0xffff, RZ, 0xc0, !PT ;  /* 0x0000ffff18187812 */ /* 0x000fc800078ec0ff */
[----:B------:R-:W-:-:S05]  /*7a30*/  PRMT R3, R24, 0x8880, RZ ;  /* 0x0000888018037816 */ /* 0x000fca00000000ff */
[----:B------:R0:W-:Y:S01]  /*7a40*/  STG.E desc[UR36][R8.64], R3 ;  /* 0x0000000308007986 */ /* 0x0001e2000c101924 */
[----:B------:R-:W-:Y:S05]  /*7a50*/  BRA `(.L_x_17285) ;  /* 0x0000000c00447947 */ /* 0x000fea0003800000 */
.L_x_17286:
[----:B------:R-:W-:-:S04]  /*7a60*/  PRMT R3, R24, 0x8880, RZ ;  /* 0x0000888018037816 */ /* 0x000fc800000000ff */
[----:B------:R-:W-:-:S05]  /*7a70*/  PRMT R3, R3, 0x7710, RZ ;  /* 0x0000771003037816 */ /* 0x000fca00000000ff */
[----:B------:R0:W-:Y:S01]  /*7a80*/  STG.E.U16 desc[UR36][R8.64], R3 ;  /* 0x0000000308007986 */ /* 0x0001e2000c101524 */
[----:B------:R-:W-:Y:S05]  /*7a90*/  BRA `(.L_x_17285) ;  /* 0x0000000c00347947 */ /* 0x000fea0003800000 */
.L_x_17281:
        /* <DEDUP_REMOVED lines=9> */
.L_x_17289:
[----:B------:R-:W0:Y:S02]  /*7b30*/  I2F.S8 R0, R24 ;  /* 0x0000001800007306 */ /* 0x000e240000001400 */
[----:B0-----:R-:W-:-:S05]  /*7b40*/  F2FP.F16.F32.PACK_AB R0, RZ, R0 ;  /* 0x00000000ff00723e */ /* 0x001fca00000000ff */
[----:B------:R0:W-:Y:S01]  /*7b50*/  STG.E.U16 desc[UR36][R8.64], R0 ;  /* 0x0000000008007986 */ /* 0x0001e2000c101524 */
[----:B------:R-:W-:Y:S05]  /*7b60*/  BRA `(.L_x_17285) ;  /* 0x0000000c00007947 */ /* 0x000fea0003800000 */
.L_x_17288:
        /* <DEDUP_REMOVED lines=10> */
.L_x_17291:
[----:B------:R-:W0:Y:S02]  /*7c10*/  I2F.S8 R24, R24 ;  /* 0x0000001800187306 */ /* 0x000e240000001400 */
[----:B0-----:R-:W-:-:S04]  /*7c20*/  F2FP.F16.F32.PACK_AB R3, RZ, R24 ;  /* 0x00000018ff03723e */ /* 0x001fc800000000ff */
[----:B------:R-:W-:-:S05]  /*7c30*/  PRMT R3, R3, 0x5410, RZ ;  /* 0x0000541003037816 */ /* 0x000fca00000000ff */
[----:B------:R3:W-:Y:S01]  /*7c40*/  STG.E desc[UR36][R8.64], R3 ;  /* 0x0000000308007986 */ /* 0x0007e2000c101924 */
[----:B------:R-:W-:Y:S05]  /*7c50*/  BRA `(.L_x_17285) ;  /* 0x0000000800c47947 */ /* 0x000fea0003800000 */
.L_x_17290:
[----:B------:R-:W-:-:S04]  /*7c60*/  PRMT R4, R24, 0x8880, RZ ;  /* 0x0000888018047816 */ /* 0x000fc800000000ff */
[----:B------:R-:W-:-:S06]  /*7c70*/  PRMT R4, R4, 0x7710, RZ ;  /* 0x0000771004047816 */ /* 0x000fcc00000000ff */
[----:B------:R-:W0:Y:S02]  /*7c80*/  I2F.F64.S16 R4, R4 ;  /* 0x0000000400047312 */ /* 0x000e240000101c00 */
[----:B0-----:R4:W-:Y:S01]  /*7c90*/  STG.E.64 desc[UR36][R8.64], R4 ;  /* 0x0000000408007986 */ /* 0x0019e2000c101b24 */
[----:B------:R-:W-:Y:S05]  /*7ca0*/  BRA `(.L_x_17285) ;  /* 0x0000000800b07947 */ /* 0x000fea0003800000 */
.L_x_17280:
        /* <DEDUP_REMOVED lines=12> */
.L_x_17294:
[----:B------:R-:W-:Y:S02]  /*7d70*/  PRMT R4, R24, 0x8880, RZ ;  /* 0x0000888018047816 */ /* 0x000fe400000000ff */
[----:B------:R-:W-:Y:S02]  /*7d80*/  CS2R R6, SRZ ;  /* 0x0000000000067805 */ /* 0x000fe4000001ff00 */
[----:B------:R-:W-:-:S06]  /*7d90*/  PRMT R4, R4, 0x7710, RZ ;  /* 0x0000771004047816 */ /* 0x000fcc00000000ff */
[----:B------:R-:W0:Y:S02]  /*7da0*/  I2F.F64.S16 R4, R4 ;  /* 0x0000000400047312 */ /* 0x000e240000101c00 */
[----:B0-----:R0:W-:Y:S01]  /*7db0*/  STG.E.128 desc[UR36][R8.64], R4 ;  /* 0x0000000408007986 */ /* 0x0011e2000c101d24 */
[----:B------:R-:W-:Y:S05]  /*7dc0*/  BRA `(.L_x_17285) ;  /* 0x0000000800687947 */ /* 0x000fea0003800000 */
.L_x_17293:
        /* <DEDUP_REMOVED lines=19> */
.L_x_17298:
[----:B------:R-:W-:Y:S05]  /*7f00*/  BSYNC.RECONVERGENT B0 ;  /* 0x0000000000007941 */ /* 0x000fea0003800200 */
.L_x_17297:
[----:B------:R-:W-:-:S05]  /*7f10*/  LOP3.LUT R5, R0, 0x80, R5, 0xf8, !PT ;  /* 0x0000008000057812 */ /* 0x000fca00078ef805 */
[----:B------:R0:W-:Y:S01]  /*7f20*/  STG.E.U8 desc[UR36][R8.64], R5 ;  /* 0x0000000508007986 */ /* 0x0001e2000c101124 */
[----:B------:R-:W-:Y:S05]  /*7f30*/  BRA `(.L_x_17285) ;  /* 0x00000008000c7947 */ /* 0x000fea0003800000 */
.L_x_17296:
        /* <DEDUP_REMOVED lines=15> */
.L_x_17300:
[----:B------:R-:W-:Y:S05]  /*8030*/  BSYNC.RECONVERGENT B0 ;  /* 0x0000000000007941 */ /* 0x000fea0003800200 */
.L_x_17299:
[----:B------:R-:W-:-:S05]  /*8040*/  LOP3.LUT R5, R0, 0x80, R5, 0xf8, !PT ;  /* 0x0000008000057812 */ /* 0x000fca00078ef805 */
[----:B------:R0:W-:Y:S01]  /*8050*/  STG.E.U8 desc[UR36][R8.64], R5 ;  /* 0x0000000508007986 */ /* 0x0001e2000c101124 */
[----:B------:R-:W-:Y:S05]  /*8060*/  BRA `(.L_x_17285) ;  /* 0x0000000400c07947 */ /* 0x000fea0003800000 */
.L_x_17295:
[----:B------:R-:W0:Y:S02]  /*8070*/  I2F.S8 R0, R24 ;  /* 0x0000001800007306 */ /* 0x000e240000001400 */
[----:B0-----:R-:W-:-:S05]  /*8080*/  F2FP.BF16.F32.PACK_AB R0, RZ, R0 ;  /* 0x00000000ff00723e */ /* 0x001fca00000010ff */
[----:B------:R0:W-:Y:S01]  /*8090*/  STG.E.U16 desc[UR36][R8.64], R0 ;  /* 0x0000000008007986 */ /* 0x0001e2000c101524 */
[----:B------:R-:W-:Y:S05]  /*80a0*/  BRA `(.L_x_17285) ;  /* 0x0000000400b07947 */ /* 0x000fea0003800000 */
.L_x_17292:
        /* <DEDUP_REMOVED lines=12> */
.L_x_17303:
        /* <DEDUP_REMOVED lines=13> */
.L_x_17306:
[----:B------:R-:W-:-:S04]  /*8240*/  SHF.R.U32.HI R0, RZ, 0x14, R3 ;  /* 0x00000014ff007819 */ /* 0x000fc80000011603 */
[----:B------:R-:W-:-:S04]  /*8250*/  LOP3.LUT R0, R0, 0x1, RZ, 0xc0, !PT ;  /* 0x0000000100007812 */ /* 0x000fc800078ec0ff */
[----:B------:R-:W-:-:S04]  /*8260*/  IADD3 R0, PT, PT, R3, 0x487ffff, R0 ;  /* 0x0487ffff03007810 */ /* 0x000fc80007ffe000 */
[----:B------:R-:W-:-:S04]  /*8270*/  SHF.R.U32.HI R0, RZ, 0x14, R0 ;  /* 0x00000014ff007819 */ /* 0x000fc80000011600 */
[----:B------:R-:W-:-:S07]  /*8280*/  LOP3.LUT R0, R0, 0xff, RZ, 0xc0, !PT ;  /* 0x000000ff00007812 */ /* 0x000fce00078ec0ff */
.L_x_17307:
[----:B------:R-:W-:-:S04]  /*8290*/  SHF.R.U32.HI R3, RZ, 0x18, R3 ;  /* 0x00000018ff037819 */ /* 0x000fc80000011603 */
[----:B------:R-:W-:-:S04]  /*82a0*/  LOP3.LUT R0, R0, 0x80, R3, 0xf8, !PT ;  /* 0x0000008000007812 */ /* 0x000fc800078ef803 */
[----:B------:R-:W-:-:S07]  /*82b0*/  PRMT R4, R0, 0x7610, R4 ;  /* 0x0000761000047816 */ /* 0x000fce0000000004 */
.L_x_17305:
[----:B------:R-:W-:Y:S05]  /*82c0*/  BSYNC.RECONVERGENT B0 ;  /* 0x0000000000007941 */ /* 0x000fea0003800200 */
.L_x_17304:
[----:B------:R0:W-:Y:S01]  /*82d0*/  STG.E.U8 desc[UR36][R8.64], R4 ;  /* 0x0000000408007986 */ /* 0x0001e2000c101124 */
[----:B------:R-:W-:Y:S05]  /*82e0*/  BRA `(.L_x_17285) ;  /* 0x0000000400207947 */ /* 0x000fea0003800000 */
.L_x_17302:
        /* <DEDUP_REMOVED lines=13> */
.L_x_17310:
[----:B------:R-:W-:-:S04]  /*83c0*/  SHF.R.U32.HI R0, RZ, 0x15, R3 ;  /* 0x00000015ff007819 */ /* 0x000fc80000011603 */
[----:B------:R-:W-:-:S04]  /*83d0*/  LOP3.LUT R0, R0, 0x1, RZ, 0xc0, !PT ;  /* 0x0000000100007812 */ /* 0x000fc800078ec0ff */
[----:B------:R-:W-:-:S04]  /*83e0*/  IADD3 R0, PT, PT, R3, 0x88fffff, R0 ;  /* 0x088fffff03007810 */ /* 0x000fc80007ffe000 */
[----:B------:R-:W-:-:S04]  /*83f0*/  SHF.R.U32.HI R0, RZ, 0x15, R0 ;  /* 0x00000015ff007819 */ /* 0x000fc80000011600 */
[----:B------:R-:W-:-:S07]  /*8400*/  LOP3.LUT R0, R0, 0xff, RZ, 0xc0, !PT ;  /* 0x000000ff00007812 */ /* 0x000fce00078ec0ff */
.L_x_17311:
[----:B------:R-:W-:-:S04]  /*8410*/  SHF.R.U32.HI R3, RZ, 0x18, R3 ;  /* 0x00000018ff037819 */ /* 0x000fc80000011603 */
[----:B------:R-:W-:-:S04]  /*8420*/  LOP3.LUT R0, R0, 0x80, R3, 0xf8, !PT ;  /* 0x0000008000007812 */ /* 0x000fc800078ef803 */
[----:B------:R-:W-:-:S07]  /*8430*/  PRMT R4, R0, 0x7610, R4 ;  /* 0x0000761000047816 */ /* 0x000fce0000000004 */
.L_x_17309:
[----:B------:R-:W-:Y:S05]  /*8440*/  BSYNC.RECONVERGENT B0 ;  /* 0x0000000000007941 */ /* 0x000fea0003800200 */
.L_x_17308:
[----:B------:R0:W-:Y:S01]  /*8450*/  STG.E.U8 desc[UR36][R8.64], R4 ;  /* 0x0000000408007986 */ /* 0x0001e2000c101124 */
[----:B------:R-:W-:Y:S05]  /*8460*/  BRA `(.L_x_17285) ;  /* 0x0000000000c07947 */ /* 0x000fea0003800000 */
.L_x_17301:
[----:B------:R-:W-:-:S13]  /*8470*/  ISETP.NE.AND P0, PT, R0, 0x1c, PT ;  /* 0x0000001c0000780c */ /* 0x000fda0003f05270 */
[----:B------:R-:W-:Y:S05]  /*8480*/  @!P0 BRA `(.L_x_17312) ;  /* 0x0000000000ac8947 */ /* 0x000fea0003800000 */
[----:B------:R-:W-:-:S13]  /*8490*/  ISETP.NE.AND P0, PT, R0, 0x1d, PT ;  /* 0x0000001d0000780c */ /* 0x000fda0003f05270 */
[----:B------:R-:W-:Y:S05]  /*84a0*/  @!P0 BRA `(.L_x_17313) ;  /* 0x00000000008c8947 */ /* 0x000fea0003800000 */
[----:B------:R-:W-:-:S13]  /*84b0*/  ISETP.NE.AND P0, PT, R0, 0x2c, PT ;  /* 0x0000002c0000780c */ /* 0x000fda0003f05270 */
[----:B------:R-:W-:Y:S05]  /*84c0*/  @!P0 BRA `(.L_x_17314) ;  /* 0x0000000000448947 */ /* 0x000fea0003800000 */
.L_x_17284:
        /* <DEDUP_REMOVED lines=16> */
.L_x_17315:
[----:B------:R-:W-:Y:S05]  /*85d0*/  BRA `(.L_x_17285) ;  /* 0x0000000000647947 */ /* 0x000fea0003800000 */
.L_x_17314:
        /* <DEDUP_REMOVED lines=16> */
.L_x_17313:
[----:B------:R-:W-:-:S04]  /*86e0*/  LOP3.LUT R24, R24, 0xffff, RZ, 0xc0, !PT ;  /* 0x0000ffff18187812 */ /* 0x000fc800078ec0ff */
[----:B------:R-:W-:-:S05]  /*86f0*/  PRMT R24, R24, 0x8880, RZ ;  /* 0x0000888018187816 */ /* 0x000fca00000000ff */
[----:B------:R-:W-:-:S05]  /*8700*/  IMAD.MOV.U32 R4, RZ, RZ, R24 ;  /* 0x000000ffff047224 */ /* 0x000fca00078e0018 */
[----:B------:R-:W-:-:S05]  /*8710*/  SHF.R.S32.HI R5, RZ, 0x1f, R4 ;  /* 0x0000001fff057819 */ /* 0x000fca0000011404 */
[----:B------:R0:W-:Y:S01]  /*8720*/  STG.E.64 desc[UR36][R8.64], R4 ;  /* 0x0000000408007986 */ /* 0x0001e2000c101b24 */
[----:B------:R-:W-:Y:S05]  /*8730*/  BRA `(.L_x_17285) ;  /* 0x00000000000c7947 */ /* 0x000fea0003800000 */
.L_x_17312:
[----:B------:R-:W-:-:S04]  /*8740*/  LOP3.LUT R24, R24, 0xffff, RZ, 0xc0, !PT ;  /* 0x0000ffff18187812 */ /* 0x000fc800078ec0ff */
[----:B------:R-:W-:-:S05]  /*8750*/  PRMT R3, R24, 0x8880, RZ ;  /* 0x0000888018037816 */ /* 0x000fca00000000ff */
[----:B------:R0:W-:Y:S02]  /*8760*/  STG.E desc[UR36][R8.64], R3 ;  /* 0x0000000308007986 */ /* 0x0001e4000c101924 */
.L_x_17285:
        /* <DEDUP_REMOVED lines=23> */
.L_x_17320:
[----:B------:R4:W-:Y:S01]  /*88e0*/  STG.E.U8 desc[UR36][R8.64], R22 ;  /* 0x0000001608007986 */ /* 0x0009e2000c101124 */
[----:B------:R-:W-:Y:S05]  /*88f0*/  BRA `(.L_x_17322) ;  /* 0x0000000c00807947 */ /* 0x000fea0003800000 */
.L_x_17319:
        /* <DEDUP_REMOVED lines=12> */
.L_x_17324:
[----:B------:R-:W-:-:S04]  /*89c0*/  LOP3.LUT R22, R22, 0xffff, RZ, 0xc0, !PT ;  /* 0x0000ffff16167812 */ /* 0x000fc800078ec0ff */
[----:B------:R-:W-:-:S05]  /*89d0*/  PRMT R3, R22, 0x8880, RZ ;  /* 0x0000888016037816 */ /* 0x000fca00000000ff */
[----:B------:R2:W-:Y:S01]  /*89e0*/  STG.E desc[UR36][R8.64], R3 ;  /* 0x0000000308007986 */ /* 0x0005e2000c101924 */
[----:B------:R-:W-:Y:S05]  /*89f0*/  BRA `(.L_x_17322) ;  /* 0x0000000c00407947 */ /* 0x000fea0003800000 */
.L_x_17323:
[----:B------:R-:W-:-:S04]  /*8a00*/  PRMT R3, R22, 0x8880, RZ ;  /* 0x0000888016037816 */ /* 0x000fc800000000ff */
[----:B------:R-:W-:-:S05]  /*8a10*/  PRMT R3, R3, 0x7710, RZ ;  /* 0x0000771003037816 */ /* 0x000fca00000000ff */
[----:B------:R0:W-:Y:S01]  /*8a20*/  STG.E.U16 desc[UR36][R8.64], R3 ;  /* 0x0000000308007986 */ /* 0x0001e2000c101524 */
[----:B------:R-:W-:Y:S05]  /*8a30*/  BRA `(.L_x_17322) ;  /* 0x0000000c00307947 */ /* 0x000fea0003800000 */
.L_x_17318:
        /* <DEDUP_REMOVED lines=9> */
.L_x_17326:
[----:B------:R-:W0:Y:S02]  /*8ad0*/  I2F.S8 R0, R22 ;  /* 0x0000001600007306 */ /* 0x000e240000001400 */
[----:B0-----:R-:W-:-:S05]  /*8ae0*/  F2FP.F16.F32.PACK_AB R0, RZ, R0 ;  /* 0x00000000ff00723e */ /* 0x001fca00000000ff */
[----:B------:R0:W-:Y:S01]  /*8af0*/  STG.E.U16 desc[UR36][R8.64], R0 ;  /* 0x0000000008007986 */ /* 0x0001e2000c101524 */
[----:B------:R-:W-:Y:S05]  /*8b00*/  BRA `(.L_x_17322) ;  /* 0x0000000800fc7947 */ /* 0x000fea0003800000 */
.L_x_17325:
        /* <DEDUP_REMOVED lines=10> */
.L_x_17328:
[----:B------:R-:W0:Y:S02]  /*8bb0*/  I2F.S8 R22, R22 ;  /* 0x0000001600167306 */ /* 0x000e240000001400 */
[----:B0-----:R-:W-:-:S04]  /*8bc0*/  F2FP.F16.F32.PACK_AB R3, RZ, R22 ;  /* 0x00000016ff03723e */ /* 0x001fc800000000ff */
[----:B------:R-:W-:-:S05]  /*8bd0*/  PRMT R3, R3, 0x5410, RZ ;  /* 0x0000541003037816 */ /* 0x000fca00000000ff */
[----:B------:R0:W-:Y:S01]  /*8be0*/  STG.E desc[UR36][R8.64], R3 ;  /* 0x0000000308007986 */ /* 0x0001e2000c101924 */
[----:B------:R-:W-:Y:S05]  /*8bf0*/  BRA `(.L_x_17322) ;  /* 0x0000000800c07947 */ /* 0x000fea0003800000 */
.L_x_17327:
[----:B------:R-:W-:-:S04]  /*8c00*/  PRMT R4, R22, 0x8880, RZ ;  /* 0x0000888016047816 */ /* 0x000fc800000000ff */
[----:B------:R-:W-:-:S06]  /*8c10*/  PRMT R4, R4, 0x7710, RZ ;  /* 0x0000771004047816 */ /* 0x000fcc00000000ff */
[----:B------:R-:W0:Y:S02]  /*8c20*/  I2F.F64.S16 R4, R4 ;  /* 0x0000000400047312 */ /* 0x000e240000101c00 */
[----:B0-----:R0:W-:Y:S01]  /*8c30*/  STG.E.64 desc[UR36][R8.64], R4 ;  /* 0x0000000408007986 */ /* 0x0011e2000c101b24 */
[----:B------:R-:W-:Y:S05]  /*8c40*/  BRA `(.L_x_17322) ;  /* 0x0000000800ac7947 */ /* 0x000fea0003800000 */
.L_x_17317:
        /* <DEDUP_REMOVED lines=14> */
.L_x_17332:
        /* <DEDUP_REMOVED lines=17> */
.L_x_17335:
[----:B------:R-:W-:-:S04]  /*8e40*/  SHF.R.U32.HI R3, RZ, 0x18, R5 ;  /* 0x00000018ff037819 */ /* 0x000fc80000011605 */
[----:B------:R-:W-:-:S04]  /*8e50*/  LOP3.LUT R0, R0, 0x80, R3, 0xf8, !PT ;  /* 0x0000008000007812 */ /* 0x000fc800078ef803 */
[----:B------:R-:W-:-:S07]  /*8e60*/  PRMT R4, R0, 0x7610, R4 ;  /* 0x0000761000047816 */ /* 0x000fce0000000004 */
.L_x_17334:
[----:B------:R-:W-:Y:S05]  /*8e70*/  BSYNC.RECONVERGENT B0 ;  /* 0x0000000000007941 */ /* 0x000fea0003800200 */
.L_x_17333:
[----:B------:R0:W-:Y:S01]  /*8e80*/  STG.E.U8 desc[UR36][R8.64], R4 ;  /* 0x0000000408007986 */ /* 0x0001e2000c101124 */
[----:B------:R-:W-:Y:S05]  /*8e90*/  BRA `(.L_x_17322) ;  /* 0x0000000800187947 */ /* 0x000fea0003800000 */
.L_x_17331:
        /* <DEDUP_REMOVED lines=17> */
.L_x_17338:
[----:B------:R-:W-:-:S04]  /*8fb0*/  SHF.R.U32.HI R3, RZ, 0x18, R5 ;  /* 0x00000018ff037819 */ /* 0x000fc80000011605 */
[----:B------:R-:W-:-:S04]  /*8fc0*/  LOP3.LUT R0, R0, 0x80, R3, 0xf8, !PT ;  /* 0x0000008000007812 */ /* 0x000fc800078ef803 */
[----:B------:R-:W-:-:S07]  /*8fd0*/  PRMT R4, R0, 0x7610, R4 ;  /* 0x0000761000047816 */ /* 0x000fce0000000004 */
.L_x_17337:
[----:B------:R-:W-:Y:S05]  /*8fe0*/  BSYNC.RECONVERGENT B0 ;  /* 0x0000000000007941 */ /* 0x000fea0003800200 */
.L_x_17336:
[----:B------:R0:W-:Y:S01]  /*8ff0*/  STG.E.U8 desc[UR36][R8.64], R4 ;  /* 0x0000000408007986 */ /* 0x0001e2000c101124 */
[----:B------:R-:W-:Y:S05]  /*9000*/  BRA `(.L_x_17322) ;  /* 0x0000000400bc7947 */ /* 0x000fea0003800000 */
.L_x_17330:
        /* <DEDUP_REMOVED lines=22> */
.L_x_17340:
[----:B------:R-:W-:-:S04]  /*9170*/  LOP3.LUT R22, R22, 0xffff, RZ, 0xc0, !PT ;  /* 0x0000ffff16167812 */ /* 0x000fc800078ec0ff */
[----:B------:R-:W-:-:S05]  /*9180*/  PRMT R22, R22, 0x8880, RZ ;  /* 0x0000888016167816 */ /* 0x000fca00000000ff */
[----:B------:R-:W-:-:S05]  /*9190*/  IMAD.MOV.U32 R4, RZ, RZ, R22 ;  /* 0x000000ffff047224 */ /* 0x000fca00078e0016 */
[----:B------:R-:W-:-:S05]  /*91a0*/  SHF.R.S32.HI R5, RZ, 0x1f, R4 ;  /* 0x0000001fff057819 */ /* 0x000fca0000011404 */
[----:B------:R0:W-:Y:S01]  /*91b0*/  STG.E.64 desc[UR36][R8.64], R4 ;  /* 0x0000000408007986 */ /* 0x0001e2000c101b24 */
[----:B------:R-:W-:Y:S05]  /*91c0*/  BRA `(.L_x_17322) ;  /* 0x00000004004c7947 */ /* 0x000fea0003800000 */
.L_x_17339:
[----:B------:R-:W-:-:S04]  /*91d0*/  LOP3.LUT R22, R22, 0xffff, RZ, 0xc0, !PT ;  /* 0x0000ffff16167812 */ /* 0x000fc800078ec0ff */
[----:B------:R-:W-:-:S05]  /*91e0*/  PRMT R3, R22, 0x8880, RZ ;  /* 0x0000888016037816 */ /* 0x000fca00000000ff */
[----:B------:R0:W-:Y:S01]  /*91f0*/  STG.E desc[UR36][R8.64], R3 ;  /* 0x0000000308007986 */ /* 0x0001e2000c101924 */
[----:B------:R-:W-:Y:S05]  /*9200*/  BRA `(.L_x_17322) ;  /* 0x00000004003c7947 */ /* 0x000fea0003800000 */
.L_x_17329:
        /* <DEDUP_REMOVED lines=10> */
.L_x_17342:
[----:B------:R-:W-:Y:S02]  /*92b0*/  PRMT R4, R22, 0x8880, RZ ;  /* 0x0000888016047816 */ /* 0x000fe400000000ff */
[----:B------:R-:W-:Y:S02]  /*92c0*/  CS2R R6, SRZ ;  /* 0x0000000000067805 */ /* 0x000fe4000001ff00 */
[----:B------:R-:W-:-:S06]  /*92d0*/  PRMT R4, R4, 0x7710, RZ ;  /* 0x0000771004047816 */ /* 0x000fcc00000000ff */
[----:B------:R-:W0:Y:S02]  /*92e0*/  I2F.F64.S16 R4, R4 ;  /* 0x0000000400047312 */ /* 0x000e240000101c00 */
[----:B0-----:R0:W-:Y:S01]  /*92f0*/  STG.E.128 desc[UR36][R8.64], R4 ;  /* 0x0000000408007986 */ /* 0x0011e2000c101d24 */
[----:B------:R-:W-:Y:S05]  /*9300*/  BRA `(.L_x_17322) ;  /* 0x0000000000fc7947 */ /* 0x000fea0003800000 */
.L_x_17341:
[----:B------:R-:W-:-:S13]  /*9310*/  ISETP.NE.AND P0, PT, R0, 0xf, PT ;  /* 0x0000000f0000780c */ /* 0x000fda0003f05270 */
[----:B------:R-:W-:Y:S05]  /*9320*/  @!P0 BRA `(.L_x_17343) ;  /* 0x0000000000e88947 */ /* 0x000fea0003800000 */
[----:B------:R-:W-:-:S13]  /*9330*/  ISETP.NE.AND P0, PT, R0, 0x17, PT ;  /* 0x000000170000780c */ /* 0x000fda0003f05270 */
[----:B------:R-:W-:Y:S05]  /*9340*/  @!P0 BRA `(.L_x_17344) ;  /* 0x0000000000908947 */ /* 0x000fea0003800000 */
[----:B------:R-:W-:-:S13]  /*9350*/  ISETP.NE.AND P0, PT, R0, 0x18, PT ;  /* 0x000000180000780c */ /* 0x000fda0003f05270 */
[----:B------:R-:W-:Y:S05]  /*9360*/  @!P0 BRA `(.L_x_17345) ;  /* 0x0000000000448947 */ /* 0x000fea0003800000 */
.L_x_17321:
        /* <DEDUP_REMOVED lines=16> */
.L_x_17346:
[----:B------:R-:W-:Y:S05]  /*9470*/  BRA `(.L_x_17322) ;  /* 0x0000000000a07947 */ /* 0x000fea0003800000 */
.L_x_17345:
        /* <DEDUP_REMOVED lines=13> */
.L_x_17348:
[----:B------:R-:W-:Y:S05]  /*9550*/  BSYNC.RECONVERGENT B0 ;  /* 0x0000000000007941 */ /* 0x000fea0003800200 */
.L_x_17347:
[----:B------:R-:W-:-:S05]  /*9560*/  LOP3.LUT R3, R0, 0x80, R3, 0xf8, !PT ;  /* 0x0000008000037812 */ /* 0x000fca00078ef803 */
[----:B------:R0:W-:Y:S01]  /*9570*/  STG.E.U8 desc[UR36][R8.64], R3 ;  /* 0x0000000308007986 */ /* 0x0001e2000c101124 */
[----:B------:R-:W-:Y:S05]  /*9580*/  BRA `(.L_x_17322) ;  /* 0x00000000005c7947 */ /* 0x000fea0003800000 */
.L_x_17344:
        /* <DEDUP_REMOVED lines=12> */
.L_x_17350:
[----:B------:R-:W-:Y:S01]  /*9650*/  IMAD.MOV.U32 R0, RZ, RZ, 0x7f ;  /* 0x0000007fff007424 */ /* 0x000fe200078e00ff */
[----:B------:R-:W-:-:S04]  /*9660*/  ISETP.GT.U32.AND P0, PT, R3, 0x7f800000, PT ;  /* 0x7f8000000300780c */ /* 0x000fc80003f04070 */
[----:B------:R-:W-:-:S09]  /*9670*/  SEL R0, R0, 0x7c, P0 ;  /* 0x0000007c00007807 */ /* 0x000fd20000000000 */
.L_x_17351:
[----:B------:R-:W-:Y:S05]  /*9680*/  BSYNC.RECONVERGENT B0 ;  /* 0x0000000000007941 */ /* 0x000fea0003800200 */
.L_x_17349:
[----:B------:R-:W-:-:S04]  /*9690*/  SHF.R.U32.HI R3, RZ, 0x18, R5 ;  /* 0x00000018ff037819 */ /* 0x000fc80000011605 */
[----:B------:R-:W-:-:S05]  /*96a0*/  LOP3.LUT R3, R0, 0x80, R3, 0xf8, !PT ;  /* 0x0000008000037812 */ /* 0x000fca00078ef803 */
[----:B------:R0:W-:Y:S01]  /*96b0*/  STG.E.U8 desc[UR36][R8.64], R3 ;  /* 0x0000000308007986 */ /* 0x0001e2000c101124 */
[----:B------:R-:W-:Y:S05]  /*96c0*/  BRA `(.L_x_17322) ;  /* 0x00000000000c7947 */ /* 0x000fea0003800000 */
.L_x_17343:
[----:B------:R-:W0:Y:S02]  /*96d0*/  I2F.S8 R0, R22 ;  /* 0x0000001600007306 */ /* 0x000e240000001400 */
[----:B0-----:R-:W-:-:S05]  /*96e0*/  F2FP.BF16.F32.PACK_AB R0, RZ, R0 ;  /* 0x00000000ff00723e */ /* 0x001fca00000010ff */
[----:B------:R0:W-:Y:S02]  /*96f0*/  STG.E.U16 desc[UR36][R8.64], R0 ;  /* 0x0000000008007986 */ /* 0x0001e4000c101524 */
.L_x_17322:
[----:B------:R-:W-:-:S07]  /*9700*/  VIADD R23, R23, 0x80 ;  /* 0x0000008017177836 */ /* 0x000fce0000000000 */
.L_x_17279:
[----:B------:R-:W-:-:S13]  /*9710*/  ISETP.GE.AND P0, PT, R23, R16, PT ;  /* 0x000000101700720c */ /* 0x000fda0003f06270 */
[----:B------:R-:W-:Y:S05]  /*9720*/  @P0 BREAK.RELIABLE B6 ;  /* 0x0000000000060942 */ /* 0x000fea0003800100 */
[----:B------:R-:W-:Y:S05]  /*9730*/  @P0 BRA `(.L_x_17316) ;  /* 0x0000000c00e00947 */ /* 0x000fea0003800000 */
[----:B------:R-:W-:Y:S05]  /*9740*/  BSYNC.RELIABLE B6 ;  /* 0x0000000000067941 */ /* 0x000fea0003800100 */
.L_x_17278:
        /* <DEDUP_REMOVED lines=20> */
.L_x_17355:
[----:B------:R0:W-:Y:S01]  /*9890*/  STG.E.U8 desc[UR36][R8.64], R17 ;  /* 0x0000001108007986 */ /* 0x0001e2000c101124 */
[----:B------:R-:W-:Y:S05]  /*98a0*/  BRA `(.L_x_17357) ;  /* 0x0000000c00807947 */ /* 0x000fea0003800000 */
.L_x_17354:
        /* <DEDUP_REMOVED lines=12> */
.L_x_17359:
[----:B------:R-:W-:-:S04]  /*9970*/  LOP3.LUT R17, R17, 0xffff, RZ, 0xc0, !PT ;  /* 0x0000ffff11117812 */ /* 0x000fc800078ec0ff */
[----:B------:R-:W-:-:S05]  /*9980*/  PRMT R3, R17, 0x8880, RZ ;  /* 0x0000888011037816 */ /* 0x000fca00000000ff */
[----:B------:R0:W-:Y:S01]  /*9990*/  STG.E desc[UR36][R8.64], R3 ;  /* 0x0000000308007986 */ /* 0x0001e2000c101924 */
[----:B------:R-:W-:Y:S05]  /*99a0*/  BRA `(.L_x_17357) ;  /* 0x0000000c00407947 */ /* 0x000fea0003800000 */
.L_x_17358:
[----:B------:R-:W-:-:S04]  /*99b0*/  PRMT R3, R17, 0x8880, RZ ;  /* 0x0000888011037816 */ /* 0x000fc800000000ff */
[----:B------:R-:W-:-:S05]  /*99c0*/  PRMT R3, R3, 0x7710, RZ ;  /* 0x0000771003037816 */ /* 0x000fca00000000ff */
[----:B------:R0:W-:Y:S01]  /*99d0*/  STG.E.U16 desc[UR36][R8.64], R3 ;  /* 0x0000000308007986 */ /* 0x0001e2000c101524 */
[----:B------:R-:W-:Y:S05]  /*99e0*/  BRA `(.L_x_17357) ;  /* 0x0000000c00307947 */ /* 0x000fea0003800000 */
.L_x_17353:
        /* <DEDUP_REMOVED lines=9> */
.L_x_17361:
[----:B------:R-:W0:Y:S02]  /*9a80*/  I2F.S8 R0, R17 ;  /* 0x0000001100007306 */ /* 0x000e240000001400 */
[----:B0-----:R-:W-:-:S05]  /*9a90*/  F2FP.F16.F32.PACK_AB R0, RZ, R0 ;  /* 0x00000000ff00723e */ /* 0x001fca00000000ff */
[----:B------:R0:W-:Y:S01]  /*9aa0*/  STG.E.U16 desc[UR36][R8.64], R0 ;  /* 0x0000000008007986 */ /* 0x0001e2000c101524 */
[----:B------:R-:W-:Y:S05]  /*9ab0*/  BRA `(.L_x_17357) ;  /* 0x0000000800fc7947 */ /* 0x000fea0003800000 */
.L_x_17360:
        /* <DEDUP_REMOVED lines=10> */
.L_x_17363:
[----:B------:R-:W0:Y:S02]  /*9b60*/  I2F.S8 R17, R17 ;  /* 0x0000001100117306 */ /* 0x000e240000001400 */
[----:B0-----:R-:W-:-:S04]  /*9b70*/  F2FP.F16.F32.PACK_AB R3, RZ, R17 ;  /* 0x00000011ff03723e */ /* 0x001fc800000000ff */
[----:B------:R-:W-:-:S05]  /*9b80*/  PRMT R3, R3, 0x5410, RZ ;  /* 0x0000541003037816 */ /* 0x000fca00000000ff */
[----:B------:R2:W-:Y:S01]  /*9b90*/  STG.E desc[UR36][R8.64], R3 ;  /* 0x0000000308007986 */ /* 0x0005e2000c101924 */
[----:B------:R-:W-:Y:S05]  /*9ba0*/  BRA `(.L_x_17357) ;  /* 0x0000000800c07947 */ /* 0x000fea0003800000 */
.L_x_17362:
[----:B------:R-:W-:-:S04]  /*9bb0*/  PRMT R4, R17, 0x8880, RZ ;  /* 0x0000888011047816 */ /* 0x000fc800000000ff */
[----:B------:R-:W-:-:S06]  /*9bc0*/  PRMT R4, R4, 0x7710, RZ ;  /* 0x0000771004047816 */ /* 0x000fcc00000000ff */
[----:B------:R-:W0:Y:S02]  /*9bd0*/  I2F.F64.S16 R4, R4 ;  /* 0x0000000400047312 */ /* 0x000e240000101c00 */
[----:B0-----:R4:W-:Y:S01]  /*9be0*/  STG.E.64 desc[UR36][R8.64], R4 ;  /* 0x0000000408007986 */ /* 0x0019e2000c101b24 */
[----:B------:R-:W-:Y:S05]  /*9bf0*/  BRA `(.L_x_17357) ;  /* 0x0000000800ac7947 */ /* 0x000fea0003800000 */
.L_x_17352:
        /* <DEDUP_REMOVED lines=14> */
.L_x_17367:
        /* <DEDUP_REMOVED lines=17> */
.L_x_17370:
[----:B------:R-:W-:-:S04]  /*9df0*/  SHF.R.U32.HI R3, RZ, 0x18, R17 ;  /* 0x00000018ff037819 */ /* 0x000fc80000011611 */
[----:B------:R-:W-:-:S04]  /*9e00*/  LOP3.LUT R0, R0, 0x80, R3, 0xf8, !PT ;  /* 0x0000008000007812 */ /* 0x000fc800078ef803 */
[----:B------:R-:W-:-:S07]  /*9e10*/  PRMT R4, R0, 0x7610, R4 ;  /* 0x0000761000047816 */ /* 0x000fce0000000004 */
.L_x_17369:
[----:B------:R-:W-:Y:S05]  /*9e20*/  BSYNC.RECONVERGENT B0 ;  /* 0x0000000000007941 */ /* 0x000fea0003800200 */
.L_x_17368:
[----:B------:R0:W-:Y:S01]  /*9e30*/  STG.E.U8 desc[UR36][R8.64], R4 ;  /* 0x0000000408007986 */ /* 0x0001e2000c101124 */
[----:B------:R-:W-:Y:S05]  /*9e40*/  BRA `(.L_x_17357) ;  /* 0x0000000800187947 */ /* 0x000fea0003800000 */
.L_x_17366:
        /* <DEDUP_REMOVED lines=17> */
.L_x_17373:
[----:B------:R-:W-:-:S04]  /*9f60*/  SHF.R.U32.HI R3, RZ, 0x18, R17 ;  /* 0x00000018ff037819 */ /* 0x000fc80000011611 */
[----:B------:R-:W-:-:S04]  /*9f70*/  LOP3.LUT R0, R0, 0x80, R3, 0xf8, !PT ;  /* 0x0000008000007812 */ /* 0x000fc800078ef803 */
[----:B------:R-:W-:-:S07]  /*9f80*/  PRMT R4, R0, 0x7610, R4 ;  /* 0x0000761000047816 */ /* 0x000fce0000000004 */
.L_x_17372:
[----:B------:R-:W-:Y:S05]  /*9f90*/  BSYNC.RECONVERGENT B0 ;  /* 0x0000000000007941 */ /* 0x000fea0003800200 */
.L_x_17371:
[----:B------:R0:W-:Y:S01]  /*9fa0*/  STG.E.U8 desc[UR36][R8.64], R4 ;  /* 0x0000000408007986 */ /* 0x0001e2000c101124 */
[----:B------:R-:W-:Y:S05]  /*9fb0*/  BRA `(.L_x_17357) ;  /* 0x0000000400bc7947 */ /* 0x000fea0003800000 */
.L_x_17365:
        /* <DEDUP_REMOVED lines=22> */
.L_x_17375:
[----:B------:R-:W-:-:S04]  /*a120*/  LOP3.LUT R17, R17, 0xffff, RZ, 0xc0, !PT ;  /* 0x0000ffff11117812 */ /* 0x000fc800078ec0ff */
[----:B------:R-:W-:-:S05]  /*a130*/  PRMT R17, R17, 0x8880, RZ ;  /* 0x0000888011117816 */ /* 0x000fca00000000ff */
[----:B------:R-:W-:-:S05]  /*a140*/  IMAD.MOV.U32 R4, RZ, RZ, R17 ;  /* 0x000000ffff047224 */ /* 0x000fca00078e0011 */
[----:B------:R-:W-:-:S05]  /*a150*/  SHF.R.S32.HI R5, RZ, 0x1f, R4 ;  /* 0x0000001fff057819 */ /* 0x000fca0000011404 */
[----:B------:R0:W-:Y:S01]  /*a160*/  STG.E.64 desc[UR36][R8.64], R4 ;  /* 0x0000000408007986 */ /* 0x0001e2000c101b24 */
[----:B------:R-:W-:Y:S05]  /*a170*/  BRA `(.L_x_17357) ;  /* 0x00000004004c7947 */ /* 0x000fea0003800000 */
.L_x_17374:
[----:B------:R-:W-:-:S04]  /*a180*/  LOP3.LUT R17, R17, 0xffff, RZ, 0xc0, !PT ;  /* 0x0000ffff11117812 */ /* 0x000fc800078ec0ff */
[----:B------:R-:W-:-:S05]  /*a190*/  PRMT R3, R17, 0x8880, RZ ;  /* 0x0000888011037816 */ /* 0x000fca00000000ff */
[----:B------:R0:W-:Y:S01]  /*a1a0*/  STG.E desc[UR36][R8.64], R3 ;  /* 0x0000000308007986 */ /* 0x0001e2000c101924 */
[----:B------:R-:W-:Y:S05]  /*a1b0*/  BRA `(.L_x_17357) ;  /* 0x00000004003c7947 */ /* 0x000fea0003800000 */
.L_x_17364:
        /* <DEDUP_REMOVED lines=10> */
.L_x_17377:
[----:B------:R-:W-:Y:S02]  /*a260*/  PRMT R4, R17, 0x8880, RZ ;  /* 0x0000888011047816 */ /* 0x000fe400000000ff */
[----:B------:R-:W-:Y:S02]  /*a270*/  CS2R R6, SRZ ;  /* 0x0000000000067805 */ /* 0x000fe4000001ff00 */
[----:B------:R-:W-:-:S06]  /*a280*/  PRMT R4, R4, 0x7710, RZ ;  /* 0x0000771004047816 */ /* 0x000fcc00000000ff */
[----:B------:R-:W0:Y:S02]  /*a290*/  I2F.F64.S16 R4, R4 ;  /* 0x0000000400047312 */ /* 0x000e240000101c00 */
[----:B0-----:R0:W-:Y:S01]  /*a2a0*/  STG.E.128 desc[UR36][R8.64], R4 ;  /* 0x0000000408007986 */ /* 0x0011e2000c101d24 */
[----:B------:R-:W-:Y:S05]  /*a2b0*/  BRA `(.L_x_17357) ;  /* 0x0000000000fc7947 */ /* 0x000fea0003800000 */
.L_x_17376:
[----:B------:R-:W-:-:S13]  /*a2c0*/  ISETP.NE.AND P0, PT, R0, 0xf, PT ;  /* 0x0000000f0000780c */ /* 0x000fda0003f05270 */
[----:B------:R-:W-:Y:S05]  /*a2d0*/  @!P0 BRA `(.L_x_17378) ;  /* 0x0000000000e88947 */ /* 0x000fea0003800000 */
[----:B------:R-:W-:-:S13]  /*a2e0*/  ISETP.NE.AND P0, PT, R0, 0x17, PT ;  /* 0x000000170000780c */ /* 0x000fda0003f05270 */
[----:B------:R-:W-:Y:S05]  /*a2f0*/  @!P0 BRA `(.L_x_17379) ;  /* 0x0000000000908947 */ /* 0x000fea0003800000 */
[----:B------:R-:W-:-:S13]  /*a300*/  ISETP.NE.AND P0, PT, R0, 0x18, PT ;  /* 0x000000180000780c */ /* 0x000fda0003f05270 */
[----:B------:R-:W-:Y:S05]  /*a310*/  @!P0 BRA `(.L_x_17380) ;  /* 0x0000000000448947 */ /* 0x000fea0003800000 */
.L_x_17356:
        /* <DEDUP_REMOVED lines=16> */
.L_x_17381:
[----:B------:R-:W-:Y:S05]  /*a420*/  BRA `(.L_x_17357) ;  /* 0x0000000000a07947 */ /* 0x000fea0003800000 */
.L_x_17380:
        /* <DEDUP_REMOVED lines=13> */
.L_x_17383:
[----:B------:R-:W-:Y:S05]  /*a500*/  BSYNC.RECONVERGENT B0 ;  /* 0x0000000000007941 */ /* 0x000fea0003800200 */
.L_x_17382:
[----:B------:R-:W-:-:S05]  /*a510*/  LOP3.LUT R3, R0, 0x80, R3, 0xf8, !PT ;  /* 0x0000008000037812 */ /* 0x000fca00078ef803 */
[----:B------:R0:W-:Y:S01]  /*a520*/  STG.E.U8 desc[UR36][R8.64], R3 ;  /* 0x0000000308007986 */ /* 0x0001e2000c101124 */
[----:B------:R-:W-:Y:S05]  /*a530*/  BRA `(.L_x_17357) ;  /* 0x00000000005c7947 */ /* 0x000fea0003800000 */
.L_x_17379:
        /* <DEDUP_REMOVED lines=12> */
.L_x_17385:
[----:B------:R-:W-:Y:S01]  /*a600*/  IMAD.MOV.U32 R0, RZ, RZ, 0x7f ;  /* 0x0000007fff007424 */ /* 0x000fe200078e00ff */
[----:B------:R-:W-:-:S04]  /*a610*/  ISETP.GT.U32.AND P0, PT, R3, 0x7f800000, PT ;  /* 0x7f8000000300780c */ /* 0x000fc80003f04070 */
[----:B------:R-:W-:-:S09]  /*a620*/  SEL R0, R0, 0x7c, P0 ;  /* 0x0000007c00007807 */ /* 0x000fd20000000000 */
.L_x_17386:
[----:B------:R-:W-:Y:S05]  /*a630*/  BSYNC.RECONVERGENT B0 ;  /* 0x0000000000007941 */ /* 0x000fea0003800200 */
.L_x_17384:
[----:B------:R-:W-:-:S04]  /*a640*/  SHF.R.U32.HI R3, RZ, 0x18, R17 ;  /* 0x00000018ff037819 */ /* 0x000fc80000011611 */
[----:B------:R-:W-:-:S05]  /*a650*/  LOP3.LUT R3, R0, 0x80, R3, 0xf8, !PT ;  /* 0x0000008000037812 */ /* 0x000fca00078ef803 */
[----:B------:R0:W-:Y:S01]  /*a660*/  STG.E.U8 desc[UR36][R8.64], R3 ;  /* 0x0000000308007986 */ /* 0x0001e2000c101124 */
[----:B------:R-:W-:Y:S05]  /*a670*/  BRA `(.L_x_17357) ;  /* 0x00000000000c7947 */ /* 0x000fea0003800000 */
.L_x_17378:
[----:B------:R-:W0:Y:S02]  /*a680*/  I2F.S8 R0, R17 ;  /* 0x0000001100007306 */ /* 0x000e240000001400 */
[----:B0-----:R-:W-:-:S05]  /*a690*/  F2FP.BF16.F32.PACK_AB R0, RZ, R0 ;  /* 0x00000000ff00723e */ /* 0x001fca00000010ff */
[----:B------:R0:W-:Y:S02]  /*a6a0*/  STG.E.U16 desc[UR36][R8.64], R0 ;  /* 0x0000000008007986 */ /* 0x0001e4000c101524 */
.L_x_17357:
[----:B------:R-:W-:-:S07]  /*a6b0*/  VIADD R23, R23, 0x80 ;  /* 0x0000008017177836 */ /* 0x000fce0000000000 */
.L_x_17316:
[----:B------:R-:W-:Y:S05]  /*a6c0*/  BSYNC.RECONVERGENT B7 ;  /* 0x0000000000077941 */ /* 0x000fea0003800200 */
.L_x_17277:
        /* <DEDUP_REMOVED lines=21> */
.L_x_17390:
[----:B------:R-:W-:Y:S01]  /*a820*/  STG.E.U8 desc[UR36][R2.64], R19 ;  /* 0x0000001302007986 */ /* 0x000fe2000c101124 */
[----:B------:R-:W-:Y:S05]  /*a830*/  EXIT ;  /* 0x000000000000794d */ /* 0x000fea0003800000 */
.L_x_17389:
        /* <DEDUP_REMOVED lines=12> */
.L_x_17393:
[----:B------:R-:W-:-:S04]  /*a900*/  LOP3.LUT R19, R19, 0xffff, RZ, 0xc0, !PT ;  /* 0x0000ffff13137812 */ /* 0x000fc800078ec0ff */
[----:B------:R-:W-:-:S05]  /*a910*/  PRMT R5, R19, 0x8880, RZ ;  /* 0x0000888013057816 */ /* 0x000fca00000000ff */
[----:B------:R-:W-:Y:S01]  /*a920*/  STG.E desc[UR36][R2.64], R5 ;  /* 0x0000000502007986 */ /* 0x000fe2000c101924 */
[----:B------:R-:W-:Y:S05]  /*a930*/  EXIT ;  /* 0x000000000000794d */ /* 0x000fea0003800000 */
.L_x_17392:
[----:B------:R-:W-:-:S04]  /*a940*/  PRMT R5, R19, 0x8880, RZ ;  /* 0x0000888013057816 */ /* 0x000fc800000000ff */
[----:B------:R-:W-:-:S05]  /*a950*/  PRMT R5, R5, 0x7710, RZ ;  /* 0x0000771005057816 */ /* 0x000fca00000000ff */
[----:B------:R-:W-:Y:S01]  /*a960*/  STG.E.U16 desc[UR36][R2.64], R5 ;  /* 0x0000000502007986 */ /* 0x000fe2000c101524 */
[----:B------:R-:W-:Y:S05]  /*a970*/  EXIT ;  /* 0x000000000000794d */ /* 0x000fea0003800000 */
.L_x_17388:
        /* <DEDUP_REMOVED lines=9> */
.L_x_17395:
[----:B------:R-:W0:Y:S02]  /*aa10*/  I2F.S8 R0, R19 ;  /* 0x0000001300007306 */ /* 0x000e240000001400 */
[----:B0-----:R-:W-:-:S05]  /*aa20*/  F2FP.F16.F32.PACK_AB R0, RZ, R0 ;  /* 0x00000000ff00723e */ /* 0x001fca00000000ff */
[----:B------:R-:W-:Y:S01]  /*aa30*/  STG.E.U16 desc[UR36][R2.64], R0 ;  /* 0x0000000002007986 */ /* 0x000fe2000c101524 */
[----:B------:R-:W-:Y:S05]  /*aa40*/  EXIT ;  /* 0x000000000000794d */ /* 0x000fea0003800000 */
.L_x_17394:
        /* <DEDUP_REMOVED lines=10> */
.L_x_17397:
[----:B------:R-:W0:Y:S02]  /*aaf0*/  I2F.S8 R19, R19 ;  /* 0x0000001300137306 */ /* 0x000e240000001400 */
[----:B0-----:R-:W-:-:S04]  /*ab00*/  F2FP.F16.F32.PACK_AB R5, RZ, R19 ;  /* 0x00000013ff05723e */ /* 0x001fc800000000ff */
[----:B------:R-:W-:-:S05]  /*ab10*/  PRMT R5, R5, 0x5410, RZ ;  /* 0x0000541005057816 */ /* 0x000fca00000000ff */
[----:B------:R-:W-:Y:S01]  /*ab20*/  STG.E desc[UR36][R2.64], R5 ;  /* 0x0000000502007986 */ /* 0x000fe2000c101924 */
[----:B------:R-:W-:Y:S05]  /*ab30*/  EXIT ;  /* 0x000000000000794d */ /* 0x000fea0003800000 */
.L_x_17396:
[----:B------:R-:W-:-:S04]  /*ab40*/  PRMT R4, R19, 0x8880, RZ ;  /* 0x0000888013047816 */ /* 0x000fc800000000ff */
[----:B------:R-:W-:-:S06]  /*ab50*/  PRMT R4, R4, 0x7710, RZ ;  /* 0x0000771004047816 */ /* 0x000fcc00000000ff */
[----:B------:R-:W0:Y:S02]  /*ab60*/  I2F.F64.S16 R4, R4 ;  /* 0x0000000400047312 */ /* 0x000e240000101c00 */
[----:B0-----:R-:W-:Y:S01]  /*ab70*/  STG.E.64 desc[UR36][R2.64], R4 ;  /* 0x0000000402007986 */ /* 0x001fe2000c101b24 */
[----:B------:R-:W-:Y:S05]  /*ab80*/  EXIT ;  /* 0x000000000000794d */ /* 0x000fea0003800000 */
.L_x_17387:
        /* <DEDUP_REMOVED lines=14> */
.L_x_17401:
        /* <DEDUP_REMOVED lines=18> */
.L_x_17404:
[----:B------:R-:W-:-:S04]  /*ad90*/  SHF.R.U32.HI R5, RZ, 0x18, R5 ;  /* 0x00000018ff057819 */ /* 0x000fc80000011605 */
[----:B------:R-:W-:-:S07]  /*ada0*/  LOP3.LUT R0, R0, 0x80, R5, 0xf8, !PT ;  /* 0x0000008000007812 */ /* 0x000fce00078ef805 */
.L_x_17403:
[----:B------:R-:W-:Y:S05]  /*adb0*/  BSYNC.RECONVERGENT B0 ;  /* 0x0000000000007941 */ /* 0x000fea0003800200 */
.L_x_17402:
[----:B------:R-:W-:Y:S01]  /*adc0*/  STG.E.U8 desc[UR36][R2.64], R0 ;  /* 0x0000000002007986 */ /* 0x000fe2000c101124 */
[----:B------:R-:W-:Y:S05]  /*add0*/  EXIT ;  /* 0x000000000000794d */ /* 0x000fea0003800000 */
.L_x_17400:
        /* <DEDUP_REMOVED lines=18> */
.L_x_17407:
[----:B------:R-:W-:-:S04]  /*af00*/  SHF.R.U32.HI R5, RZ, 0x18, R5 ;  /* 0x00000018ff057819 */ /* 0x000fc80000011605 */
[----:B------:R-:W-:-:S07]  /*af10*/  LOP3.LUT R0, R0, 0x80, R5, 0xf8, !PT ;  /* 0x0000008000007812 */ /* 0x000fce00078ef805 */
.L_x_17406:
[----:B------:R-:W-:Y:S05]  /*af20*/  BSYNC.RECONVERGENT B0 ;  /* 0x0000000000007941 */ /* 0x000fea0003800200 */
.L_x_17405:
[----:B------:R-:W-:Y:S01]  /*af30*/  STG.E.U8 desc[UR36][R2.64], R0 ;  /* 0x0000000002007986 */ /* 0x000fe2000c101124 */
[----:B------:R-:W-:Y:S05]  /*af40*/  EXIT ;  /* 0x000000000000794d */ /* 0x000fea0003800000 */
.L_x_17399:
        /* <DEDUP_REMOVED lines=22> */
.L_x_17409:
[----:B------:R-:W-:-:S04]  /*b0b0*/  LOP3.LUT R19, R19, 0xffff, RZ, 0xc0, !PT ;  /* 0x0000ffff13137812 */ /* 0x000fc800078ec0ff */
[----:B------:R-:W-:-:S05]  /*b0c0*/  PRMT R19, R19, 0x8880, RZ ;  /* 0x0000888013137816 */ /* 0x000fca00000000ff */
[----:B------:R-:W-:-:S05]  /*b0d0*/  IMAD.MOV.U32 R4, RZ, RZ, R19 ;  /* 0x000000ffff047224 */ /* 0x000fca00078e0013 */
[----:B------:R-:W-:-:S05]  /*b0e0*/  SHF.R.S32.HI R5, RZ, 0x1f, R4 ;  /* 0x0000001fff057819 */ /* 0x000fca0000011404 */
[----:B------:R-:W-:Y:S01]  /*b0f0*/  STG.E.64 desc[UR36][R2.64], R4 ;  /* 0x0000000402007986 */ /* 0x000fe2000c101b24 */
[----:B------:R-:W-:Y:S05]  /*b100*/  EXIT ;  /* 0x000000000000794d */ /* 0x000fea0003800000 */
.L_x_17408:
[----:B------:R-:W-:-:S04]  /*b110*/  LOP3.LUT R19, R19, 0xffff, RZ, 0xc0, !PT ;  /* 0x0000ffff13137812 */ /* 0x000fc800078ec0ff */
[----:B------:R-:W-:-:S05]  /*b120*/  PRMT R5, R19, 0x8880, RZ ;  /* 0x0000888013057816 */ /* 0x000fca00000000ff */
[----:B------:R-:W-:Y:S01]  /*b130*/  STG.E desc[UR36][R2.64], R5 ;  /* 0x0000000502007986 */ /* 0x000fe2000c101924 */
[----:B------:R-:W-:Y:S05]  /*b140*/  EXIT ;  /* 0x000000000000794d */ /* 0x000fea0003800000 */
.L_x_17398:
        /* <DEDUP_REMOVED lines=10> */
.L_x_17411:
[----:B------:R-:W-:Y:S02]  /*b1f0*/  PRMT R4, R19, 0x8880, RZ ;  /* 0x0000888013047816 */ /* 0x000fe400000000ff */
[----:B------:R-:W-:Y:S02]  /*b200*/  CS2R R6, SRZ ;  /* 0x0000000000067805 */ /* 0x000fe4000001ff00 */
[----:B------:R-:W-:-:S06]  /*b210*/  PRMT R4, R4, 0x7710, RZ ;  /* 0x0000771004047816 */ /* 0x000fcc00000000ff */
[----:B------:R-:W0:Y:S02]  /*b220*/  I2F.F64.S16 R4, R4 ;  /* 0x0000000400047312 */ /* 0x000e240000101c00 */
[----:B0-----:R-:W-:Y:S01]  /*b230*/  STG.E.128 desc[UR36][R2.64], R4 ;  /* 0x0000000402007986 */ /* 0x001fe2000c101d24 */
[----:B------:R-:W-:Y:S05]  /*b240*/  EXIT ;  /* 0x000000000000794d */ /* 0x000fea0003800000 */
.L_x_17410:
[----:B------:R-:W-:-:S13]  /*b250*/  ISETP.NE.AND P0, PT, R0, 0xf, PT ;  /* 0x0000000f0000780c */ /* 0x000fda0003f05270 */
[----:B------:R-:W-:Y:S05]  /*b260*/  @!P0 BRA `(.L_x_17412) ;  /* 0x0000000000e88947 */ /* 0x000fea0003800000 */
[----:B------:R-:W-:-:S13]  /*b270*/  ISETP.NE.AND P0, PT, R0, 0x17, PT ;  /* 0x000000170000780c */ /* 0x000fda0003f05270 */
[----:B------:R-:W-:Y:S05]  /*b280*/  @!P0 BRA `(.L_x_17413) ;  /* 0x0000000000908947 */ /* 0x000fea0003800000 */
[----:B------:R-:W-:-:S13]  /*b290*/  ISETP.NE.AND P0, PT, R0, 0x18, PT ;  /* 0x000000180000780c */ /* 0x000fda0003f05270 */
[----:B------:R-:W-:Y:S05]  /*b2a0*/  @!P0 BRA `(.L_x_17414) ;  /* 0x0000000000448947 */ /* 0x000fea0003800000 */
.L_x_17391:
        /* <DEDUP_REMOVED lines=16> */
.L_x_17415:
[----:B------:R-:W-:Y:S05]  /*b3b0*/  EXIT ;  /* 0x000000000000794d */ /* 0x000fea0003800000 */
.L_x_17414:
        /* <DEDUP_REMOVED lines=13> */
.L_x_17417:
[----:B------:R-:W-:Y:S05]  /*b490*/  BSYNC.RECONVERGENT B0 ;  /* 0x0000000000007941 */ /* 0x000fea0003800200 */
.L_x_17416:
[----:B------:R-:W-:-:S05]  /*b4a0*/  LOP3.LUT R5, R0, 0x80, R5, 0xf8, !PT ;  /* 0x0000008000057812 */ /* 0x000fca00078ef805 */
[----:B------:R-:W-:Y:S01]  /*b4b0*/  STG.E.U8 desc[UR36][R2.64], R5 ;  /* 0x0000000502007986 */ /* 0x000fe2000c101124 */
[----:B------:R-:W-:Y:S05]  /*b4c0*/  EXIT ;  /* 0x000000000000794d */ /* 0x000fea0003800000 */
.L_x_17413:
        /* <DEDUP_REMOVED lines=12> */
.L_x_17419:
[----:B------:R-:W-:Y:S01]  /*b590*/  IMAD.MOV.U32 R0, RZ, RZ, 0x7f ;  /* 0x0000007fff007424 */ /* 0x000fe200078e00ff */
[----:B------:R-:W-:-:S04]  /*b5a0*/  ISETP.GT.U32.AND P0, PT, R4, 0x7f800000, PT ;  /* 0x7f8000000400780c */ /* 0x000fc80003f04070 */
[----:B------:R-:W-:-:S09]  /*b5b0*/  SEL R0, R0, 0x7c, P0 ;  /* 0x0000007c00007807 */ /* 0x000fd20000000000 */
.L_x_17420:
[----:B------:R-:W-:Y:S05]  /*b5c0*/  BSYNC.RECONVERGENT B0 ;  /* 0x0000000000007941 */ /* 0x000fea0003800200 */
.L_x_17418:
[----:B------:R-:W-:-:S04]  /*b5d0*/  SHF.R.U32.HI R5, RZ, 0x18, R5 ;  /* 0x00000018ff057819 */ /* 0x000fc80000011605 */
[----:B------:R-:W-:-:S05]  /*b5e0*/  LOP3.LUT R5, R0, 0x80, R5, 0xf8, !PT ;  /* 0x0000008000057812 */ /* 0x000fca00078ef805 */
[----:B------:R-:W-:Y:S01]  /*b5f0*/  STG.E.U8 desc[UR36][R2.64], R5 ;  /* 0x0000000502007986 */ /* 0x000fe2000c101124 */
[----:B------:R-:W-:Y:S05]  /*b600*/  EXIT ;  /* 0x000000000000794d */ /* 0x000fea0003800000 */
.L_x_17412:
[----:B------:R-:W0:Y:S02]  /*b610*/  I2F.S8 R0, R19 ;  /* 0x0000001300007306 */ /* 0x000e240000001400 */
[----:B0-----:R-:W-:-:S05]  /*b620*/  F2FP.BF16.F32.PACK_AB R0, RZ, R0 ;  /* 0x00000000ff00723e */ /* 0x001fca00000010ff */
[----:B------:R-:W-:Y:S01]  /*b630*/  STG.E.U16 desc[UR36][R2.64], R0 ;  /* 0x0000000002007986 */ /* 0x000fe2000c101524 */
[----:B------:R-:W-:Y:S05]  /*b640*/  EXIT ;  /* 0x000000000000794d */ /* 0x000fea0003800000 */
.L_x_17421:
        /* <DEDUP_REMOVED lines=11> */
.L_x_32478:


//--------------------- .text._ZN2at6native18elementwise_kernelILi128ELi4EZNS0_22gpu_kernel_impl_nocastINS0_13BinaryFunctorIaaaZZZNS0_21heaviside_kernel_cudaERNS_18TensorIteratorBaseEENKUlvE_clEvENKUlvE0_clEvEUlaaE_EEEEvS5_RKT_EUliE_EEviT1_ --------------------------
	.section	.text._ZN2at6native18elementwise_kernelILi128ELi4EZNS0_22gpu_kernel_impl_nocastINS0_13BinaryFunctorIaaaZZZNS0_21heaviside_kernel_cudaERNS_18TensorIteratorBaseEENKUlvE_clEvENKUlvE0_clEvEUlaaE_EEEEvS5_RKT_EUliE_EEviT1_,"ax",@progbits
	.align	128
        .global         _ZN2at6native18elementwise_kernelILi128ELi4EZNS0_22gpu_kernel_impl_nocastINS0_13BinaryFunctorIaaaZZZNS0_21heaviside_kernel_cudaERNS_18TensorIteratorBaseEENKUlvE_clEvENKUlvE0_clEvEUlaaE_EEEEvS5_RKT_EUliE_EEviT1_
        .type           _ZN2at6native18elementwise_kernelILi128ELi4EZNS0_22gpu_kernel_impl_nocastINS0_13BinaryFunctorIaaaZZZNS0_21heaviside_kernel_cudaERNS_18TensorIteratorBaseEENKUlvE_clEvENKUlvE0_clEvEUlaaE_EEEEvS5_RKT_EUliE_EEviT1_,@function
        .size           _ZN2at6native18elementwise_kernelILi128ELi4EZNS0_22gpu_kernel_impl_nocastINS0_13BinaryFunctorIaaaZZZNS0_21heaviside_kernel_cudaERNS_18TensorIteratorBaseEENKUlvE_clEvENKUlvE0_clEvEUlaaE_EEEEvS5_RKT_EUliE_EEviT1_,(.L_x_32479 - _ZN2at6native18elementwise_kernelILi128ELi4EZNS0_22gpu_kernel_impl_nocastINS0_13BinaryFunctorIaaaZZZNS0_21heaviside_kernel_cudaERNS_18TensorIteratorBaseEENKUlvE_clEvENKUlvE0_clEvEUlaaE_EEEEvS5_RKT_EUliE_EEviT1_)
        .other          _ZN2at6native18elementwise_kernelILi128ELi4EZNS0_22gpu_kernel_impl_nocastINS0_13BinaryFunctorIaaaZZZNS0_21heaviside_kernel_cudaERNS_18TensorIteratorBaseEENKUlvE_clEvENKUlvE0_clEvEUlaaE_EEEEvS5_RKT_EUliE_EEviT1_,@"STO_CUDA_ENTRY STV_DEFAULT"
_ZN2at6native18elementwise_kernelILi128ELi4EZNS0_22gpu_kernel_impl_nocastINS0_13BinaryFunctorIaaaZZZNS0_21heaviside_kernel_cudaERNS_18TensorIteratorBaseEENKUlvE_clEvENKUlvE0_clEvEUlaaE_EEEEvS5_RKT_EUliE_EEviT1_:
.text._ZN2at6native18elementwise_kernelILi128ELi4EZNS0_22gpu_kernel_impl_nocastINS0_13BinaryFunctorIaaaZZZNS0_21heaviside_kernel_cudaERNS_18TensorIteratorBaseEENKUlvE_clEvENKUlvE0_clEvEUlaaE_EEEEvS5_RKT_EUliE_EEviT1_:
        /* <DEDUP_REMOVED lines=16> */
[----:B0-----:R-:W2:Y:S04]  /*0100*/  LDG.E.S8 R4, desc[UR6][R4.64] ;  /* 0x0000000604047981 */ /* 0x001ea8000c1e1300 */
[----:B-1----:R0:W3:Y:S03]  /*0110*/  LDG.E.U8 R11, desc[UR6][R6.64] ;  /* 0x00000006060b7981 */ /* 0x0020e6000c1e1100 */
[----:B------:R-:W1:Y:S01]  /*0120*/  LDC.64 R8, c[0x0][0x5e8] ;  /* 0x00017a00ff087b82 */ /* 0x000e620000000a00 */
[----:B------:R-:W-:-:S02]  /*0130*/  IADD3 R3, PT, PT, R3, 0x80, RZ ;  /* 0x0000008003037810 */ /* 0x000fc40007ffe0ff */
[C---:B--2---:R-:W-:Y:S02]  /*0140*/  LOP3.LUT P1, RZ, R4.reuse, 0xff, RZ, 0xc0, !PT ;  /* 0x000000ff04ff7812 */ /* 0x044fe4000782c0ff */
[----:B------:R-:W-:-:S11]  /*0150*/  ISETP.GT.AND P0, PT, R4, RZ, PT ;  /* 0x000000ff0400720c */ /* 0x000fd60003f04270 */
[----:B---3--:R-:W-:Y:S02]  /*0160*/  @P1 SEL R11, RZ, 0x1, !P0 ;  /* 0x00000001ff0b1807 */ /* 0x008fe40004000000 */
[----:B------:R-:W-:-:S03]  /*0170*/  ISETP.GE.AND P0, PT, R3, UR4, PT ;  /* 0x0000000403007c0c */ /* 0x000fc6000bf06270 */
[----:B-1----:R0:W-:Y:S10]  /*0180*/  STG.E.U8 desc[UR6][R8.64], R11 ;  /* 0x0000000b08007986 */ /* 0x0021f4000c101106 */
[----:B------:R-:W-:Y:S05]  /*0190*/  @P0 BREAK.RELIABLE B1 ;  /* 0x0000000000010942 */ /* 0x000fea0003800100 */
[----:B------:R-:W-:Y:S05]  /*01a0*/  @P0 BRA `(.L_x_17426) ;  /* 0x0000000000600947 */ /* 0x000fea0003800000 */
[----:B------:R-:W1:Y:S08]  /*01b0*/  LDC.64 R4, c[0x0][0x5f0] ;  /* 0x00017c00ff047b82 */ /* 0x000e700000000a00 */
[----:B0-----:R-:W0:Y:S01]  /*01c0*/  LDC.64 R6, c[0x0][0x5f8] ;  /* 0x00017e00ff067b82 */ /* 0x001e220000000a00 */
[----:B-1----:R-:W2:Y:S04]  /*01d0*/  LDG.E.S8 R4, desc[UR6][R4.64] ;  /* 0x0000000604047981 */ /* 0x002ea8000c1e1300 */
[----:B0-----:R0:W3:Y:S03]  /*01e0*/  LDG.E.U8 R11, desc[UR6][R6.64] ;  /* 0x00000006060b7981 */ /* 0x0010e6000c1e1100 */
[----:B------:R-:W1:Y:S01]  /*01f0*/  LDC.64 R8, c[0x0][0x5e8] ;  /* 0x00017a00ff087b82 */ /* 0x000e620000000a00 */
[----:B------:R-:W-:-:S02]  /*0200*/  IADD3 R3, PT, PT, R3, 0x80, RZ ;  /* 0x0000008003037810 */ /* 0x000fc40007ffe0ff */
[C---:B--2---:R-:W-:Y:S02]  /*0210*/  LOP3.LUT P1, RZ, R4.reuse, 0xff, RZ, 0xc0, !PT ;  /* 0x000000ff04ff7812 */ /* 0x044fe4000782c0ff */
[----:B------:R-:W-:-:S11]  /*0220*/  ISETP.GT.AND P0, PT, R4, RZ, PT ;  /* 0x000000ff0400720c */ /* 0x000fd60003f04270 */
[----:B---3--:R-:W-:-:S05]  /*0230*/  @P1 SEL R11, RZ, 0x1, !P0 ;  /* 0x00000001ff0b1807 */ /* 0x008fca0004000000 */
[----:B-1----:R0:W-:Y:S02]  /*0240*/  STG.E.U8 desc[UR6][R8.64], R11 ;  /* 0x0000000b08007986 */ /* 0x0021e4000c101106 */
.L_x_17425:
[----:B------:R-:W-:-:S13]  /*0250*/  ISETP.GE.AND P0, PT, R3, UR4, PT ;  /* 0x0000000403007c0c */ /* 0x000fda000bf06270 */
[----:B------:R-:W-:Y:S05]  /*0260*/  @P0 BREAK.RELIABLE B1 ;  /* 0x0000000000010942 */ /* 0x000fea0003800100 */
[----:B------:R-:W-:Y:S05]  /*0270*/  @P0 BRA `(.L_x_17426) ;  /* 0x00000000002c0947 */ /* 0x000fea0003800000 */
[----:B------:R-:W-:Y:S05]  /*0280*/  BSYNC.RELIABLE B1 ;  /* 0x0000000000017941 */ /* 0x000fea0003800100 */
.L_x_17424:
[----:B------:R-:W1:Y:S08]  /*0290*/  LDC.64 R4, c[0x0][0x5f0] ;  /* 0x00017c00ff047b82 */ /* 0x000e700000000a00 */
[----:B0-----:R-:W0:Y:S01]  /*02a0*/  LDC.64 R6, c[0x0][0x5f8] ;  /* 0x00017e00ff067b82 */ /* 0x001e220000000a00 */
[----:B-1----:R-:W2:Y:S04]  /*02b0*/  LDG.E.S8 R4, desc[UR6][R4.64] ;  /* 0x0000000604047981 */ /* 0x002ea8000c1e1300 */
[----:B0-----:R1:W3:Y:S03]  /*02c0*/  LDG.E.U8 R11, desc[UR6][R6.64] ;  /* 0x00000006060b7981 */ /* 0x0012e6000c1e1100 */
[----:B------:R-:W0:Y:S01]  /*02d0*/  LDC.64 R8, c[0x0][0x5e8] ;  /* 0x00017a00ff087b82 */ /* 0x000e220000000a00 */
[----:B------:R-:W-:-:S02]  /*02e0*/  IADD3 R3, PT, PT, R3, 0x80, RZ ;  /* 0x0000008003037810 */ /* 0x000fc40007ffe0ff */
[C---:B--2---:R-:W-:Y:S02]  /*02f0*/  LOP3.LUT P1, RZ, R4.reuse, 0xff, RZ, 0xc0, !PT ;  /* 0x000000ff04ff7812 */ /* 0x044fe4000782c0ff */
[----:B------:R-:W-:-:S11]  /*0300*/  ISETP.GT.AND P0, PT, R4, RZ, PT ;  /* 0x000000ff0400720c */ /* 0x000fd60003f04270 */
[----:B---3--:R-:W-:-:S05]  /*0310*/  @P1 SEL R11, RZ, 0x1, !P0 ;  /* 0x00000001ff0b1807 */ /* 0x008fca0004000000 */
[----:B0-----:R1:W-:Y:S02]  /*0320*/  STG.E.U8 desc[UR6][R8.64], R11 ;  /* 0x0000000b08007986 */ /* 0x0013e4000c101106 */
.L_x_17426:
[----:B------:R-:W-:Y:S05]  /*0330*/  BSYNC.RECONVERGENT B0 ;  /* 0x0000000000007941 */ /* 0x000fea0003800200 */
.L_x_17423:
[----:B------:R-:W-:Y:S05]  /*0340*/  WARPSYNC.ALL ;  /* 0x0000000000007948 */ /* 0x000fea0003800000 */
[----:B------:R-:W-:-:S13]  /*0350*/  ISETP.GE.AND P0, PT, R3, UR4, PT ;  /* 0x0000000403007c0c */ /* 0x000fda000bf06270 */
[----:B------:R-:W-:Y:S05]  /*0360*/  @P0 EXIT ;  /* 0x000000000000094d */ /* 0x000fea0003800000 */
[----:B------:R-:W2:Y:S08]  /*0370*/  LDC.64 R2, c[0x0][0x5f0] ;  /* 0x00017c00ff027b82 */ /* 0x000eb00000000a00 */
[----:B------:R-:W0:Y:S01]  /*0380*/  LDC.64 R4, c[0x0][0x5f8] ;  /* 0x00017e00ff047b82 */ /* 0x000e220000000a00 */
[----:B--2---:R-:W2:Y:S04]  /*0390*/  LDG.E.S8 R2, desc[UR6][R2.64] ;  /* 0x0000000602027981 */ /* 0x004ea8000c1e1300 */
[----:B01----:R-:W3:Y:S03]  /*03a0*/  LDG.E.U8 R9, desc[UR6][R4.64] ;  /* 0x0000000604097981 */ /* 0x003ee6000c1e1100 */
[----:B------:R-:W0:Y:S01]  /*03b0*/  LDC.64 R6, c[0x0][0x5e8] ;  /* 0x00017a00ff067b82 */ /* 0x000e220000000a00 */
[----:B--2---:R-:W-:-:S02]  /*03c0*/  LOP3.LUT P1, RZ, R2, 0xff, RZ, 0xc0, !PT ;  /* 0x000000ff02ff7812 */ /* 0x004fc4000782c0ff */
[----:B------:R-:W-:-:S11]  /*03d0*/  ISETP.GT.AND P0, PT, R2, RZ, PT ;  /* 0x000000ff0200720c */ /* 0x000fd60003f04270 */
[----:B---3--:R-:W-:-:S05]  /*03e0*/  @P1 SEL R9, RZ, 0x1, !P0 ;  /* 0x00000001ff091807 */ /* 0x008fca0004000000 */
[----:B0-----:R-:W-:Y:S01]  /*03f0*/  STG.E.U8 desc[UR6][R6.64], R9 ;  /* 0x0000000906007986 */ /* 0x001fe2000c101106 */
[----:B------:R-:W-:Y:S05]  /*0400*/  EXIT ;  /* 0x000000000000794d */ /* 0x000fea0003800000 */
.L_x_17422:
        /* <DEDUP_REMOVED lines=356> */
.L_x_17430:
[----:B------:R-:W0:Y:S02]  /*1a50*/  LDCU.128 UR8, c[0x0][0x5f0] ;  /* 0x0000be00ff0877ac */ /* 0x000e240008000c00 */
[----:B0-----:R-:W-:-:S04]  /*1a60*/  IADD3 R6, P0, PT, R6, UR8, RZ ;  /* 0x0000000806067c10 */ /* 0x001fc8000ff1e0ff */
[----:B------:R-:W-:Y:S01]  /*1a70*/  IADD3.X R7, PT, PT, RZ, UR9, RZ, P0, !PT ;  /* 0x00000009ff077c10 */ /* 0x000fe200087fe4ff */
[----:B------:R-:W0:Y:S04]  /*1a80*/  LDCU.64 UR8, c[0x0][0x5e8] ;  /* 0x0000bd00ff0877ac */ /* 0x000e280008000a00 */
[----:B------:R-:W2:Y:S01]  /*1a90*/  LDG.E.S8 R6, desc[UR6][R6.64] ;  /* 0x0000000606067981 */ /* 0x000ea2000c1e1300 */
[----:B------:R-:W-:-:S04]  /*1aa0*/  IADD3 R8, P0, PT, R4, UR10, RZ ;  /* 0x0000000a04087c10 */ /* 0x000fc8000ff1e0ff */
[----:B------:R-:W-:-:S05]  /*1ab0*/  IADD3.X R9, PT, PT, RZ, UR11, RZ, P0, !PT ;  /* 0x0000000bff097c10 */ /* 0x000fca00087fe4ff */
[----:B------:R1:W3:Y:S01]  /*1ac0*/  LDG.E.U8 R11, desc[UR6][R8.64] ;  /* 0x00000006080b7981 */ /* 0x0002e2000c1e1100 */
[----:B------:R-:W-:Y:S02]  /*1ad0*/  IADD3 R3, PT, PT, R3, 0x80, RZ ;  /* 0x0000008003037810 */ /* 0x000fe40007ffe0ff */
[----:B0-----:R-:W-:-:S04]  /*1ae0*/  IADD3 R4, P2, PT, R5, UR8, RZ ;  /* 0x0000000805047c10 */ /* 0x001fc8000ff5e0ff */
[----:B------:R-:W-:Y:S02]  /*1af0*/  IADD3.X R5, PT, PT, RZ, UR9, RZ, P2, !PT ;  /* 0x00000009ff057c10 */ /* 0x000fe400097fe4ff */
[C---:B--2---:R-:W-:Y:S02]  /*1b00*/  LOP3.LUT P1, RZ, R6.reuse, 0xff, RZ, 0xc0, !PT ;  /* 0x000000ff06ff7812 */ /* 0x044fe4000782c0ff */
[----:B------:R-:W-:-:S11]  /*1b10*/  ISETP.GT.AND P0, PT, R6, RZ, PT ;  /* 0x000000ff0600720c */ /* 0x000fd60003f04270 */
[----:B---3--:R-:W-:Y:S02]  /*1b20*/  @P1 SEL R11, RZ, 0x1, !P0 ;  /* 0x00000001ff0b1807 */ /* 0x008fe40004000000 */
[----:B------:R-:W-:-:S03]  /*1b30*/  ISETP.GE.AND P0, PT, R3, UR4, PT ;  /* 0x0000000403007c0c */ /* 0x000fc6000bf06270 */
[----:B------:R1:W-:Y:S10]  /*1b40*/  STG.E.U8 desc[UR6][R4.64], R11 ;  /* 0x0000000b04007986 */ /* 0x0003f4000c101106 */
        /* <DEDUP_REMOVED lines=350> */
.L_x_17432:
        /* <DEDUP_REMOVED lines=13> */
[----:B---3--:R-:W-:-:S05]  /*3200*/  @P1 SEL R11, RZ, 0x1, !P0 ;  /* 0x00000001ff0b1807 */ /* 0x008fca0004000000 */
[----:B------:R1:W-:Y:S02]  /*3210*/  STG.E.U8 desc[UR6][R4.64], R11 ;  /* 0x0000000b04007986 */ /* 0x0003e4000c101106 */
.L_x_17429:
[----:B------:R-:W-:-:S13]  /*3220*/  ISETP.GE.AND P0, PT, R3, UR4, PT ;  /* 0x0000000403007c0c */ /* 0x000fda000bf06270 */
[----:B------:R-:W-:Y:S05]  /*3230*/  @P0 BREAK.RELIABLE B1 ;  /* 0x0000000000010942 */ /* 0x000fea0003800100 */
[----:B------:R-:W-:Y:S05]  /*3240*/  @P0 BRA `(.L_x_17431) ;  /* 0x0000001400b00947 */ /* 0x000fea0003800000 */
[----:B------:R-:W-:Y:S05]  /*3250*/  BSYNC.RELIABLE B1 ;  /* 0x0000000000017941 */ /* 0x000fea0003800100 */
.L_x_17428:
        /* <DEDUP_REMOVED lines=348> */
.L_x_17433:
[----:B------:R-:W0:Y:S02]  /*4820*/  LDCU.128 UR8, c[0x0][0x5f0] ;  /* 0x0000be00ff0877ac */ /* 0x000e240008000c00 */
[----:B0-----:R-:W-:-:S04]  /*4830*/  IADD3 R6, P0, PT, R6, UR8, RZ ;  /* 0x0000000806067c10 */ /* 0x001fc8000ff1e0ff */
[----:B------:R-:W-:Y:S01]  /*4840*/  IADD3.X R7, PT, PT, RZ, UR9, RZ, P0, !PT ;  /* 0x00000009ff077c10 */ /* 0x000fe200087fe4ff */
[----:B------:R-:W0:Y:S04]  /*4850*/  LDCU.64 UR8, c[0x0][0x5e8] ;  /* 0x0000bd00ff0877ac */ /* 0x000e280008000a00 */
[----:B------:R-:W2:Y:S01]  /*4860*/  LDG.E.S8 R6, desc[UR6][R6.64] ;  /* 0x0000000606067981 */ /* 0x000ea2000c1e1300 */
[----:B------:R-:W-:-:S04]  /*4870*/  IADD3 R8, P0, PT, R4, UR10, RZ ;  /* 0x0000000a04087c10 */ /* 0x000fc8000ff1e0ff */
[----:B------:R-:W-:-:S05]  /*4880*/  IADD3.X R9, PT, PT, RZ, UR11, RZ, P0, !PT ;  /* 0x0000000bff097c10 */ /* 0x000fca00087fe4ff */
[----:B------:R3:W4:Y:S01]  /*4890*/  LDG.E.U8 R11, desc[UR6][R8.64] ;  /* 0x00000006080b7981 */ /* 0x000722000c1e1100 */
[----:B------:R-:W-:Y:S02]  /*48a0*/  IADD3 R3, PT, PT, R3, 0x80, RZ ;  /* 0x0000008003037810 */ /* 0x000fe40007ffe0ff */
[----:B0-----:R-:W-:-:S04]  /*48b0*/  IADD3 R4, P2, PT, R5, UR8, RZ ;  /* 0x0000000805047c10 */ /* 0x001fc8000ff5e0ff */
[----:B------:R-:W-:Y:S02]  /*48c0*/  IADD3.X R5, PT, PT, RZ, UR9, RZ, P2, !PT ;  /* 0x00000009ff057c10 */ /* 0x000fe400097fe4ff */
[C---:B--2---:R-:W-:Y:S02]  /*48d0*/  LOP3.LUT P1, RZ, R6.reuse, 0xff, RZ, 0xc0, !PT ;  /* 0x000000ff06ff7812 */ /* 0x044fe4000782c0ff */
[----:B------:R-:W-:-:S11]  /*48e0*/  ISETP.GT.AND P0, PT, R6, RZ, PT ;  /* 0x000000ff0600720c */ /* 0x000fd60003f04270 */
[----:B----4-:R-:W-:-:S05]  /*48f0*/  @P1 SEL R11, RZ, 0x1, !P0 ;  /* 0x00000001ff0b1807 */ /* 0x010fca0004000000 */
[----:B------:R3:W-:Y:S02]  /*4900*/  STG.E.U8 desc[UR6][R4.64], R11 ;  /* 0x0000000b04007986 */ /* 0x0007e4000c101106 */
.L_x_17431:
[----:B------:R-:W-:Y:S05]  /*4910*/  BSYNC.RECONVERGENT B0 ;  /* 0x0000000000007941 */ /* 0x000fea0003800200 */
.L_x_17427:
        /* <DEDUP_REMOVED lines=351> */
.L_x_17434:
[----:B------:R-:W0:Y:S01]  /*5f10*/  LDCU.128 UR8, c[0x0][0x5f0] ;  /* 0x0000be00ff0877ac */ /* 0x000e220008000c00 */
[----:B------:R-:W1:Y:S01]  /*5f20*/  LDCU.64 UR4, c[0x0][0x5e8] ;  /* 0x0000bd00ff0477ac */ /* 0x000e620008000a00 */
[----:B0-----:R-:W-:-:S04]  /*5f30*/  IADD3 R4, P0, PT, R4, UR8, RZ ;  /* 0x0000000804047c10 */ /* 0x001fc8000ff1e0ff */
[----:B------:R-:W-:-:S05]  /*5f40*/  IADD3.X R5, PT, PT, RZ, UR9, RZ, P0, !PT ;  /* 0x00000009ff057c10 */ /* 0x000fca00087fe4ff */
[----:B------:R-:W2:Y:S01]  /*5f50*/  LDG.E.S8 R4, desc[UR6][R4.64] ;  /* 0x0000000604047981 */ /* 0x000ea2000c1e1300 */
[----:B------:R-:W-:-:S04]  /*5f60*/  IADD3 R6, P0, PT, R2, UR10, RZ ;  /* 0x0000000a02067c10 */ /* 0x000fc8000ff1e0ff */
[----:B------:R-:W-:-:S05]  /*5f70*/  IADD3.X R7, PT, PT, RZ, UR11, RZ, P0, !PT ;  /* 0x0000000bff077c10 */ /* 0x000fca00087fe4ff */
[----:B------:R-:W3:Y:S01]  /*5f80*/  LDG.E.U8 R9, desc[UR6][R6.64] ;  /* 0x0000000606097981 */ /* 0x000ee2000c1e1100 */
[----:B-1----:R-:W-:-:S04]  /*5f90*/  IADD3 R2, P2, PT, R3, UR4, RZ ;  /* 0x0000000403027c10 */ /* 0x002fc8000ff5e0ff */
[----:B------:R-:W-:Y:S02]  /*5fa0*/  IADD3.X R3, PT, PT, RZ, UR5, RZ, P2, !PT ;  /* 0x00000005ff037c10 */ /* 0x000fe400097fe4ff */
[C---:B--2---:R-:W-:Y:S02]  /*5fb0*/  LOP3.LUT P1, RZ, R4.reuse, 0xff, RZ, 0xc0, !PT ;  /* 0x000000ff04ff7812 */ /* 0x044fe4000782c0ff */
[----:B------:R-:W-:-:S11]  /*5fc0*/  ISETP.GT.AND P0, PT, R4, RZ, PT ;  /* 0x000000ff0400720c */ /* 0x000fd60003f04270 */
[----:B---3--:R-:W-:-:S05]  /*5fd0*/  @P1 SEL R9, RZ, 0x1, !P0 ;  /* 0x00000001ff091807 */ /* 0x008fca0004000000 */
[----:B------:R-:W-:Y:S01]  /*5fe0*/  STG.E.U8 desc[UR6][R2.64], R9 ;  /* 0x0000000902007986 */ /* 0x000fe2000c101106 */
[----:B------:R-:W-:Y:S05]  /*5ff0*/  EXIT ;  /* 0x000000000000794d */ /* 0x000fea0003800000 */
.L_x_17435:
        /* <DEDUP_REMOVED lines=16> */
.L_x_32479:


//--------------------- .text._ZN2at6native27unrolled_elementwise_kernelINS0_13BinaryFunctorIaaaZZZNS0_21heaviside_kernel_cudaERNS_18TensorIteratorBaseEENKUlvE_clEvENKUlvE0_clEvEUlaaE_EESt5arrayIPcLm3EELi4E23TrivialOffsetCalculatorILi2EjESC_ILi1EjENS0_6memory15LoadWithoutCastENSF_16StoreWithoutCastEEEviT_T0_T2_T3_T4_T5_ --------------------------
	.section	.text._ZN2at6native27unrolled_elementwise_kernelINS0_13BinaryFunctorIaaaZZZNS0_21heaviside_kernel_cudaERNS_18TensorIteratorBaseEENKUlvE_clEvENKUlvE0_clEvEUlaaE_EESt5arrayIPcLm3EELi4E23TrivialOffsetCalculatorILi2EjESC_ILi1EjENS0_6memory15LoadWithoutCastENSF_16StoreWithoutCastEEEviT_T0_T2_T3_T4_T5_,"ax",@progbits
	.align	128
        .global         _ZN2at6native27unrolled_elementwise_kernelINS0_13BinaryFunctorIaaaZZZNS0_21heaviside_kernel_cudaERNS_18TensorIteratorBaseEENKUlvE_clEvENKUlvE0_clEvEUlaaE_EESt5arrayIPcLm3EELi4E23TrivialOffsetCalculatorILi2EjESC_ILi1EjENS0_6memory15LoadWithoutCastENSF_16StoreWithoutCastEEEviT_T0_T2_T3_T4_T5_
        .type           _ZN2at6native27unrolled_elementwise_kernelINS0_13BinaryFunctorIaaaZZZNS0_21heaviside_kernel_cudaERNS_18TensorIteratorBaseEENKUlvE_clEvENKUlvE0_clEvEUlaaE_EESt5arrayIPcLm3EELi4E23TrivialOffsetCalculatorILi2EjESC_ILi1EjENS0_6memory15LoadWithoutCastENSF_16StoreWithoutCastEEEviT_T0_T2_T3_T4_T5_,@function
        .size           _ZN2at6native27unrolled_elementwise_kernelINS0_13BinaryFunctorIaaaZZZNS0_21heaviside_kernel_cudaERNS_18TensorIteratorBaseEENKUlvE_clEvENKUlvE0_clEvEUlaaE_EESt5arrayIPcLm3EELi4E23TrivialOffsetCalculatorILi2EjESC_ILi1EjENS0_6memory15LoadWithoutCastENSF_16StoreWithoutCastEEEviT_T0_T2_T3_T4_T5_,(.L_x_32480 - _ZN2at6native27unrolled_elementwise_kernelINS0_13BinaryFunctorIaaaZZZNS0_21heaviside_kernel_cudaERNS_18TensorIteratorBaseEENKUlvE_clEvENKUlvE0_clEvEUlaaE_EESt5arrayIPcLm3EELi4E23TrivialOffsetCalculatorILi2EjESC_ILi1EjENS0_6memory15LoadWithoutCastENSF_16StoreWithoutCastEEEviT_T0_T2_T3_T4_T5_)
        .other          _ZN2at6native27unrolled_elementwise_kernelINS0_13BinaryFunctorIaaaZZZNS0_21heaviside_kernel_cudaERNS_18TensorIteratorBaseEENKUlvE_clEvENKUlvE0_clEvEUlaaE_EESt5arrayIPcLm3EELi4E23TrivialOffsetCalculatorILi2EjESC_ILi1EjENS0_6memory15LoadWithoutCastENSF_16StoreWithoutCastEEEviT_T0_T2_T3_T4_T5_,@"STO_CUDA_ENTRY STV_DEFAULT"
_ZN2at6native27unrolled_elementwise_kernelINS0_13BinaryFunctorIaaaZZZNS0_21heaviside_kernel_cudaERNS_18TensorIteratorBaseEENKUlvE_clEvENKUlvE0_clEvEUlaaE_EESt5arrayIPcLm3EELi4E23TrivialOffsetCalculatorILi2EjESC_ILi1EjENS0_6memory15LoadWithoutCastENSF_16StoreWithoutCastEEEviT_T0_T2_T3_T4_T5_:
.text._ZN2at6native27unrolled_elementwise_kernelINS0_13BinaryFunctorIaaaZZZNS0_21heaviside_kernel_cudaERNS_18TensorIteratorBaseEENKUlvE_clEvENKUlvE0_clEvEUlaaE_EESt5arrayIPcLm3EELi4E23TrivialOffsetCalculatorILi2EjESC_ILi1EjENS0_6memory15LoadWithoutCastENSF_16StoreWithoutCastEEEviT_T0_T2_T3_T4_T5_:
        /* <DEDUP_REMOVED lines=22> */
[----:B-1----:R1:W3:Y:S01]  /*0160*/  @!P2 LDG.E.U8 R4, desc[UR4][R22.64] ;  /* 0x000000041604a981 */ /* 0x0022e2000c1e1100 */
        /* <DEDUP_REMOVED lines=8> */
[----:B-----5:R-:W-:Y:S02]  /*01f0*/  @!P0 IADD3 R18, P4, PT, R7, R18, RZ ;  /* 0x0000001207128210 */ /* 0x020fe40007f9e0ff */
[----:B0-----:R-:W-:Y:S02]  /*0200*/  @!P2 IADD3 R16, P5, PT, R27, R16, RZ ;  /* 0x000000101b10a210 */ /* 0x001fe40007fbe0ff */
[----:B------:R-:W-:-:S07]  /*0210*/  PRMT R6, RZ, 0x7610, R6 ;  /* 0x00007610ff067816 */ /* 0x000fce0000000006 */
[----:B------:R-:W-:Y:S01]  /*0220*/  @!P3 IMAD R25, R0, 0x200, R25 ;  /* 0x000002000019b824 */ /* 0x000fe200078e0219 */
[----:B-1----:R-:W-:Y:S01]  /*0230*/  PRMT R22, RZ, 0x7610, R22 ;  /* 0x00007610ff167816 */ /* 0x002fe20000000016 */
[----:B------:R-:W-:Y:S01]  /*0240*/  @!P0 IMAD.X R19, RZ, RZ, R19, P4 ;  /* 0x000000ffff138224 */ /* 0x000fe200020e0613 */
[----:B------:R-:W-:Y:S01]  /*0250*/  PRMT R24, RZ, 0x7610, R24 ;  /* 0x00007610ff187816 */ /* 0x000fe20000000018 */
[----:B------:R-:W-:Y:S01]  /*0260*/  @!P2 IMAD.X R17, RZ, RZ, R17, P5 ;  /* 0x000000ffff11a224 */ /* 0x000fe200028e0611 */
[----:B--2---:R-:W-:Y:S01]  /*0270*/  @!P3 IADD3 R20, P6, PT, R25, R20, RZ ;  /* 0x000000141914b210 */ /* 0x004fe20007fde0ff */
[----:B------:R0:W2:Y:S01]  /*0280*/  @!P1 LDG.E.U8 R6, desc[UR4][R8.64] ;  /* 0x0000000408069981 */ /* 0x0000a2000c1e1100 */
[----:B------:R-:W-:Y:S02]  /*0290*/  @!P1 IADD3 R10, P4, PT, R5, R10, RZ ;  /* 0x0000000a050a9210 */ /* 0x000fe40007f9e0ff */
[----:B------:R-:W-:Y:S01]  /*02a0*/  PRMT R5, RZ, 0x7610, R5 ;  /* 0x00007610ff057816 */ /* 0x000fe20000000005 */
[----:B------:R-:W-:Y:S01]  /*02b0*/  @!P3 IMAD.X R21, RZ, RZ, R21, P6 ;  /* 0x000000ffff15b224 */ /* 0x000fe200030e0615 */
[----:B------:R1:W4:Y:S04]  /*02c0*/  @!P2 LDG.E.U8 R22, desc[UR4][R16.64] ;  /* 0x000000041016a981 */ /* 0x000328000c1e1100 */
[----:B------:R-:W5:Y:S04]  /*02d0*/  @!P0 LDG.E.U8 R24, desc[UR4][R18.64] ;  /* 0x0000000412188981 */ /* 0x000f68000c1e1100 */
[----:B------:R-:W5:Y:S01]  /*02e0*/  @!P3 LDG.E.U8 R5, desc[UR4][R20.64] ;  /* 0x000000041405b981 */ /* 0x000f62000c1e1100 */
[----:B---3--:R-:W-:-:S02]  /*02f0*/  @!P0 IADD3 R14, P5, PT, R7, R14, RZ ;  /* 0x0000000e070e8210 */ /* 0x008fc40007fbe0ff */
[----:B------:R-:W-:Y:S01]  /*0300*/  @!P3 IADD3 R12, P2, PT, R25, R12, RZ ;  /* 0x0000000c190cb210 */ /* 0x000fe20007f5e0ff */
[----:B------:R-:W-:Y:S01]  /*0310*/  @!P1 IMAD.X R11, RZ, RZ, R11, P4 ;  /* 0x000000ffff0b9224 */ /* 0x000fe200020e060b */
[----:B0-----:R-:W-:Y:S01]  /*0320*/  PRMT R9, RZ, 0x7610, R9 ;  /* 0x00007610ff097816 */ /* 0x001fe20000000009 */
[----:B------:R-:W-:Y:S01]  /*0330*/  @!P0 IMAD.X R15, RZ, RZ, R15, P5 ;  /* 0x000000ffff0f8224 */ /* 0x000fe200028e060f */
[----:B------:R-:W-:Y:S01]  /*0340*/  PRMT R8, RZ, 0x7610, R8 ;  /* 0x00007610ff087816 */ /* 0x000fe20000000008 */
[----:B------:R-:W-:Y:S01]  /*0350*/  @!P3 IMAD.X R13, RZ, RZ, R13, P2 ;  /* 0x000000ffff0db224 */ /* 0x000fe200010e060d */
[----:B------:R-:W-:Y:S02]  /*0360*/  PRMT R7, RZ, 0x7610, R7 ;  /* 0x00007610ff077816 */ /* 0x000fe40000000007 */
[----:B------:R0:W3:Y:S04]  /*0370*/  @!P1 LDG.E.U8 R9, desc[UR4][R10.64] ;  /* 0x000000040a099981 */ /* 0x0000e8000c1e1100 */
[----:B------:R0:W3:Y:S04]  /*0380*/  @!P0 LDG.E.U8 R8, desc[UR4][R14.64] ;  /* 0x000000040e088981 */ /* 0x0000e8000c1e1100 */
[----:B------:R0:W3:Y:S01]  /*0390*/  @!P3 LDG.E.U8 R7, desc[UR4][R12.64] ;  /* 0x000000040c07b981 */ /* 0x0000e2000c1e1100 */
[----:B------:R-:W-:Y:S04]  /*03a0*/  BSSY.RECONVERGENT B0, `(.L_x_17436) ;  /* 0x000002f000007945 */ /* 0x000fe80003800200 */
[----:B------:R-:W-:Y:S01]  /*03b0*/  BSSY.RELIABLE B1, `(.L_x_17437) ;  /* 0x0000026000017945 */ /* 0x000fe20003800100 */
[----:B-1----:R-:W-:-:S02]  /*03c0*/  PRMT R16, R4, 0x8880, RZ ;  /* 0x0000888004107816 */ /* 0x002fc400000000ff */
[----:B------:R-:W-:-:S03]  /*03d0*/  LOP3.LUT P6, RZ, R4, 0xff, RZ, 0xc0, !PT ;  /* 0x000000ff04ff7812 */ /* 0x000fc600078cc0ff */
[----:B------:R-:W-:-:S05]  /*03e0*/  IMAD.MOV.U32 R4, RZ, RZ, R16 ;  /* 0x000000ffff047224 */ /* 0x000fca00078e0010 */
[----:B------:R-:W-:Y:S02]  /*03f0*/  ISETP.GT.AND P5, PT, R4, RZ, PT ;  /* 0x000000ff0400720c */ /* 0x000fe40003fa4270 */
[C---:B--2---:R-:W-:Y:S02]  /*0400*/  LOP3.LUT P0, RZ, R6.reuse, 0xff, RZ, 0xc0, !PT ;  /* 0x000000ff06ff7812 */ /* 0x044fe4000780c0ff */
[----:B------:R-:W-:Y:S02]  /*0410*/  PRMT R6, R6, 0x8880, RZ ;  /* 0x0000888006067816 */ /* 0x000fe400000000ff */
[----:B----4-:R-:W-:Y:S02]  /*0420*/  @P6 SEL R22, RZ, 0x1, !P5 ;  /* 0x00000001ff166807 */ /* 0x010fe40006800000 */
[----:B------:R-:W-:Y:S02]  /*0430*/  ISETP.GE.AND P6, PT, R3, R2, PT ;  /* 0x000000020300720c */ /* 0x000fe40003fc6270 */
[----:B-----5:R-:W-:-:S02]  /*0440*/  LOP3.LUT P1, RZ, R24, 0xff, RZ, 0xc0, !PT ;  /* 0x000000ff18ff7812 */ /* 0x020fc4000782c0ff */
[----:B------:R-:W-:Y:S02]  /*0450*/  PRMT R24, R24, 0x8880, RZ ;  /* 0x0000888018187816 */ /* 0x000fe400000000ff */
[C---:B0-----:R-:W-:Y:S02]  /*0460*/  PRMT R10, R5.reuse, 0x8880, RZ ;  /* 0x00008880050a7816 */ /* 0x041fe400000000ff */
[----:B------:R-:W-:Y:S01]  /*0470*/  LOP3.LUT P2, RZ, R5, 0xff, RZ, 0xc0, !PT ;  /* 0x000000ff05ff7812 */ /* 0x000fe2000784c0ff */
[----:B------:R-:W-:Y:S02]  /*0480*/  IMAD.MOV.U32 R5, RZ, RZ, R6 ;  /* 0x000000ffff057224 */ /* 0x000fe400078e0006 */
[----:B------:R-:W-:Y:S02]  /*0490*/  IMAD.MOV.U32 R6, RZ, RZ, R24 ;  /* 0x000000ffff067224 */ /* 0x000fe400078e0018 */
[----:B------:R-:W-:Y:S01]  /*04a0*/  IMAD.MOV.U32 R4, RZ, RZ, R10 ;  /* 0x000000ffff047224 */ /* 0x000fe200078e000a */
[----:B------:R-:W-:-:S02]  /*04b0*/  ISETP.GT.AND P3, PT, R5, RZ, PT ;  /* 0x000000ff0500720c */ /* 0x000fc40003f64270 */
[----:B------:R-:W-:Y:S02]  /*04c0*/  ISETP.GT.AND P4, PT, R6, RZ, PT ;  /* 0x000000ff0600720c */ /* 0x000fe40003f84270 */
[----:B------:R-:W-:Y:S02]  /*04d0*/  ISETP.GT.AND P5, PT, R4, RZ, PT ;  /* 0x000000ff0400720c */ /* 0x000fe40003fa4270 */
[----:B---3--:R-:W-:Y:S02]  /*04e0*/  @P0 SEL R9, RZ, 0x1, !P3 ;  /* 0x00000001ff090807 */ /* 0x008fe40005800000 */
[----:B------:R-:W-:Y:S02]  /*04f0*/  @P1 SEL R8, RZ, 0x1, !P4 ;  /* 0x00000001ff081807 */ /* 0x000fe40006000000 */
[----:B------:R-:W-:Y:S01]  /*0500*/  @P2 SEL R7, RZ, 0x1, !P5 ;  /* 0x00000001ff072807 */ /* 0x000fe20006800000 */
        /* <DEDUP_REMOVED lines=16> */
.L_x_17438:
[----:B------:R-:W-:Y:S05]  /*0610*/  BSYNC.RELIABLE B1 ;  /* 0x0000000000017941 */ /* 0x000fea0003800100 */
.L_x_17437:
[----:B------:R-:W-:-:S13]  /*0620*/  ISETP.GE.AND P0, PT, R3, R2, PT ;  /* 0x000000020300720c */ /* 0x000fda0003f06270 */
[----:B------:R-:W1:Y:S01]  /*0630*/  @!P0 LDC.64 R10, c[0x0][0x388] ;  /* 0x0000e200ff0a8b82 */ /* 0x000e620000000a00 */
[----:B0-----:R-:W-:Y:S02]  /*0640*/  @!P0 IMAD R5, R0, 0x200, R3 ;  /* 0x0000020000058824 */ /* 0x001fe400078e0203 */
[----:B------:R-:W-:-:S03]  /*0650*/  @!P0 VIADD R3, R3, 0x80 ;  /* 0x0000008003038836 */ /* 0x000fc60000000000 */
[----:B-1----:R-:W-:-:S05]  /*0660*/  @!P0 IADD3 R4, P1, PT, R5, R10, RZ ;  /* 0x0000000a05048210 */ /* 0x002fca0007f3e0ff */
[----:B------:R-:W-:-:S05]  /*0670*/  @!P0 IMAD.X R5, RZ, RZ, R11, P1 ;  /* 0x000000ffff058224 */ /* 0x000fca00008e060b */
[----:B------:R1:W-:Y:S03]  /*0680*/  @!P0 STG.E.U8 desc[UR4][R4.64], R8 ;  /* 0x0000000804008986 */ /* 0x0003e6000c101104 */
.L_x_17439:
[----:B------:R-:W-:Y:S05]  /*0690*/  BSYNC.RECONVERGENT B0 ;  /* 0x0000000000007941 */ /* 0x000fea0003800200 */
.L_x_17436:
        /* <DEDUP_REMOVED lines=9> */
.L_x_17440:
        /* <DEDUP_REMOVED lines=13> */
.L_x_32480:


//--------------------- .text._ZN2at6native29vectorized_elementwise_kernelILi2ENS0_13BinaryFunctorIaaaZZZNS0_21heaviside_kernel_cudaERNS_18TensorIteratorBaseEENKUlvE_clEvENKUlvE0_clEvEUlaaE_EESt5arrayIPcLm3EEEEviT0_T1_ --------------------------
	.section	.text._ZN2at6native29vectorized_elementwise_kernelILi2ENS0_13BinaryFunctorIaaaZZZNS0_21heaviside_kernel_cudaERNS_18TensorIteratorBaseEENKUlvE_clEvENKUlvE0_clEvEUlaaE_EESt5arrayIPcLm3EEEEviT0_T1_,"ax",@progbits
	.align	128
        .global         _ZN2at6native29vectorized_elementwise_kernelILi2ENS0_13BinaryFunctorIaaaZZZNS0_21heaviside_kernel_cudaERNS_18TensorIteratorBaseEENKUlvE_clEvENKUlvE0_clEvEUlaaE_EESt5arrayIPcLm3EEEEviT0_T1_
        .type           _ZN2at6native29vectorized_elementwise_kernelILi2ENS0_13BinaryFunctorIaaaZZZNS0_21heaviside_kernel_cudaERNS_18TensorIteratorBaseEENKUlvE_clEvENKUlvE0_clEvEUlaaE_EESt5arrayIPcLm3EEEEviT0_T1_,@function
        .size           _ZN2at6native29vectorized_elementwise_kernelILi2ENS0_13BinaryFunctorIaaaZZZNS0_21heaviside_kernel_cudaERNS_18TensorIteratorBaseEENKUlvE_clEvENKUlvE0_clEvEUlaaE_EESt5arrayIPcLm3EEEEviT0_T1_,(.L_x_32481 - _ZN2at6native29vectorized_elementwise_kernelILi2ENS0_13BinaryFunctorIaaaZZZNS0_21heaviside_kernel_cudaERNS_18TensorIteratorBaseEENKUlvE_clEvENKUlvE0_clEvEUlaaE_EESt5arrayIPcLm3EEEEviT0_T1_)
        .other          _ZN2at6native29vectorized_elementwise_kernelILi2ENS0_13BinaryFunctorIaaaZZZNS0_21heaviside_kernel_cudaERNS_18TensorIteratorBaseEENKUlvE_clEvENKUlvE0_clEvEUlaaE_EESt5arrayIPcLm3EEEEviT0_T1_,@"STO_CUDA_ENTRY STV_DEFAULT"
_ZN2at6native29vectorized_elementwise_kernelILi2ENS0_13BinaryFunctorIaaaZZZNS0_21heaviside_kernel_cudaERNS_18TensorIteratorBaseEENKUlvE_clEvENKUlvE0_clEvEUlaaE_EESt5arrayIPcLm3EEEEviT0_T1_:
.text._ZN2at6native29vectorized_elementwise_kernelILi2ENS0_13BinaryFunctorIaaaZZZNS0_21heaviside_kernel_cudaERNS_18TensorIteratorBaseEENKUlvE_clEvENKUlvE0_clEvEUlaaE_EESt5arrayIPcLm3EEEEviT0_T1_:
        /* <DEDUP_REMOVED lines=9> */
[----:B------:R-:W1:Y:S01]  /*0090*/  LDC.64 R10, c[0x0][0x390] ;  /* 0x0000e400ff0a7b82 */ /* 0x000e620000000a00 */
[----:B------:R-:W-:-:S07]  /*00a0*/  PRMT R5, RZ, 0x7610, R5 ;  /* 0x00007610ff057816 */ /* 0x000fce0000000005 */
[----:B------:R-:W2:Y:S08]  /*00b0*/  LDC.64 R6, c[0x0][0x398] ;  /* 0x0000e600ff067b82 */ /* 0x000eb00000000a00 */
[----:B------:R-:W3:Y:S08]  /*00c0*/  LDC.64 R14, c[0x0][0x398] ;  /* 0x0000e600ff0e7b82 */ /* 0x000ef00000000a00 */
[----:B------:R-:W4:Y:S01]  /*00d0*/  LDC.64 R28, c[0x0][0x390] ;  /* 0x0000e400ff1c7b82 */ /* 0x000f220000000a00 */
[----:B0-----:R-:W-:Y:S01]  /*00e0*/  ISETP.GE.U32.AND P2, PT, R8, UR5, PT ;  /* 0x0000000508007c0c */ /* 0x001fe2000bf46070 */
[----:B------:R-:W-:-:S06]  /*00f0*/  IMAD.MOV.U32 R0, RZ, RZ, R8 ;  /* 0x000000ffff007224 */ /* 0x000fcc00078e0008 */
[----:B------:R-:W0:Y:S01]  /*0100*/  LDC.64 R12, c[0x0][0x390] ;  /* 0x0000e400ff0c7b82 */ /* 0x000e220000000a00 */
[----:B------:R-:W-:-:S07]  /*0110*/  PRMT R2, RZ, 0x7610, R2 ;  /* 0x00007610ff027816 */ /* 0x000fce0000000002 */
[----:B------:R-:W5:Y:S01]  /*0120*/  LDC.64 R22, c[0x0][0x398] ;  /* 0x0000e600ff167b82 */ /* 0x000f620000000a00 */
[C---:B------:R-:W-:Y:S02]  /*0130*/  @!P2 VIADD R8, R0.reuse, 0x80 ;  /* 0x000000800008a836 */ /* 0x040fe40000000000 */
[----:B------:R-:W-:-:S03]  /*0140*/  @!P2 VIADD R27, R0, UR4 ;  /* 0x00000004001bac36 */ /* 0x000fc60008000000 */
[----:B------:R-:W-:Y:S02]  /*0150*/  ISETP.GE.U32.AND P3, PT, R8, UR5, PT ;  /* 0x0000000508007c0c */ /* 0x000fe4000bf66070 */
[----:B------:R-:W5:Y:S01]  /*0160*/  LDC.64 R16, c[0x0][0x390] ;  /* 0x0000e400ff107b82 */ /* 0x000f620000000a00 */
[----:B-1----:R-:W-:-:S05]  /*0170*/  @!P2 IADD3 R10, P0, PT, R27, R10, RZ ;  /* 0x0000000a1b0aa210 */ /* 0x002fca0007f1e0ff */
[----:B------:R-:W-:Y:S02]  /*0180*/  @!P2 IMAD.X R11, RZ, RZ, R11, P0 ;  /* 0x000000ffff0ba224 */ /* 0x000fe400000e060b */
[----:B------:R-:W1:Y:S03]  /*0190*/  LDC.64 R18, c[0x0][0x398] ;  /* 0x0000e600ff127b82 */ /* 0x000e660000000a00 */
[C---:B------:R-:W-:Y:S01]  /*01a0*/  @!P3 VIADD R21, R8.reuse, UR4 ;  /* 0x000000040815bc36 */ /* 0x040fe20008000000 */
[----:B--2---:R-:W-:Y:S01]  /*01b0*/  @!P2 IADD3 R26, P0, PT, R27, R6, RZ ;  /* 0x000000061b1aa210 */ /* 0x004fe20007f1e0ff */
[----:B------:R-:W-:Y:S01]  /*01c0*/  @!P3 VIADD R8, R8, 0x80 ;  /* 0x000000800808b836 */ /* 0x000fe20000000000 */
[----:B------:R2:W5:Y:S04]  /*01d0*/  @!P2 LDG.E.U8 R5, desc[UR12][R10.64] ;  /* 0x0000000c0a05a981 */ /* 0x000568000c1e1100 */
[C---:B------:R-:W-:Y:S01]  /*01e0*/  ISETP.GE.U32.AND P4, PT, R8.reuse, UR5, PT ;  /* 0x0000000508007c0c */ /* 0x040fe2000bf86070 */
[----:B------:R-:W-:Y:S01]  /*01f0*/  @!P2 IMAD.X R27, RZ, RZ, R7, P0 ;  /* 0x000000ffff1ba224 */ /* 0x000fe200000e0607 */
[----:B--2---:R-:W2:Y:S04]  /*0200*/  LDC.64 R10, c[0x0][0x390] ;  /* 0x0000e400ff0a7b82 */ /* 0x004ea80000000a00 */
[----:B------:R0:W2:Y:S07]  /*0210*/  @!P2 LDG.E.U8 R2, desc[UR12][R26.64] ;  /* 0x0000000c1a02a981 */ /* 0x0000ae000c1e1100 */
[----:B------:R-:W-:-:S02]  /*0220*/  @!P4 VIADD R3, R8, UR4 ;  /* 0x000000040803cc36 */ /* 0x000fc40008000000 */
[----:B------:R-:W-:-:S05]  /*0230*/  @!P4 VIADD R8, R8, 0x80 ;  /* 0x000000800808c836 */ /* 0x000fca0000000000 */
[----:B------:R-:W-:-:S13]  /*0240*/  ISETP.GE.U32.AND P1, PT, R8, UR5, PT ;  /* 0x0000000508007c0c */ /* 0x000fda000bf26070 */
[C---:B------:R-:W-:Y:S02]  /*0250*/  @!P1 VIADD R25, R8.reuse, UR4 ;  /* 0x0000000408199c36 */ /* 0x040fe40008000000 */
[----:B------:R-:W-:-:S05]  /*0260*/  @!P1 VIADD R8, R8, 0x80 ;  /* 0x0000008008089836 */ /* 0x000fca0000000000 */
[----:B------:R-:W-:Y:S02]  /*0270*/  ISETP.GE.U32.AND P0, PT, R8, UR5, PT ;  /* 0x0000000508007c0c */ /* 0x000fe4000bf06070 */
[C---:B---3--:R-:W-:Y:S02]  /*0280*/  @!P3 IADD3 R20, P2, PT, R21.reuse, R14, RZ ;  /* 0x0000000e1514b210 */ /* 0x048fe40007f5e0ff */
[----:B----4-:R-:W-:-:S03]  /*0290*/  @!P3 IADD3 R28, P5, PT, R21, R28, RZ ;  /* 0x0000001c151cb210 */ /* 0x010fc60007fbe0ff */
[----:B------:R-:W-:-:S06]  /*02a0*/  @!P3 IMAD.X R21, RZ, RZ, R15, P2 ;  /* 0x000000ffff15b224 */ /* 0x000fcc00010e060f */
[C---:B------:R-:W-:Y:S01]  /*02b0*/  @!P0 VIADD R9, R8.reuse, UR4 ;  /* 0x0000000408098c36 */ /* 0x040fe20008000000 */
[C---:B0-----:R-:W-:Y:S01]  /*02c0*/  @!P4 IADD3 R26, P6, PT, R3.reuse, R12, RZ ;  /* 0x0000000c031ac210 */ /* 0x041fe20007fde0ff */
[----:B------:R-:W-:Y:S01]  /*02d0*/  @!P0 VIADD R8, R8, 0x80 ;  /* 0x0000008008088836 */ /* 0x000fe20000000000 */
[----:B------:R-:W-:Y:S01]  /*02e0*/  PRMT R7, RZ, 0x7610, R7 ;  /* 0x00007610ff077816 */ /* 0x000fe20000000007 */
[----:B------:R-:W-:Y:S01]  /*02f0*/  @!P3 IMAD.X R29, RZ, RZ, R29, P5 ;  /* 0x000000ffff1db224 */ /* 0x000fe200028e061d */
[----:B------:R-:W0:Y:S02]  /*0300*/  LDC.64 R14, c[0x0][0x390] ;  /* 0x0000e400ff0e7b82 */ /* 0x000e240000000a00 */
[----:B------:R-:W-:Y:S02]  /*0310*/  ISETP.GE.U32.AND P2, PT, R8, UR5, PT ;  /* 0x0000000508007c0c */ /* 0x000fe4000bf46070 */
[----:B-----5:R-:W-:Y:S01]  /*0320*/  @!P4 IADD3 R22, P5, PT, R3, R22, RZ ;  /* 0x000000160316c210 */ /* 0x020fe20007fbe0ff */
[----:B------:R-:W-:Y:S01]  /*0330*/  @!P4 IMAD.X R27, RZ, RZ, R13, P6 ;  /* 0x000000ffff1bc224 */ /* 0x000fe200030e060d */
[----:B------:R-:W-:Y:S01]  /*0340*/  PRMT R3, RZ, 0x7610, R3 ;  /* 0x00007610ff037816 */ /* 0x000fe20000000003 */
[----:B------:R2:W3:Y:S01]  /*0350*/  @!P3 LDG.E.U8 R7, desc[UR12][R28.64] ;  /* 0x0000000c1c07b981 */ /* 0x0004e2000c1e1100 */
[----:B------:R-:W4:Y:S04]  /*0360*/  LDC.64 R12, c[0x0][0x390] ;  /* 0x0000e400ff0c7b82 */ /* 0x000f280000000a00 */
[----:B------:R5:W3:Y:S01]  /*0370*/  @!P3 LDG.E.U8 R3, desc[UR12][R20.64] ;  /* 0x0000000c1403b981 */ /* 0x000ae2000c1e1100 */
[----:B--2---:R-:W-:-:S02]  /*0380*/  @!P1 IADD3 R28, P3, PT, R25, R10, RZ ;  /* 0x0000000a191c9210 */ /* 0x004fc40007f7e0ff */
[C---:B-----5:R-:W-:Y:S02]  /*0390*/  @!P2 VIADD R21, R8.reuse, UR4 ;  /* 0x000000040815ac36 */ /* 0x060fe40008000000 */
[----:B------:R-:W-:Y:S02]  /*03a0*/  @!P2 VIADD R8, R8, 0x80 ;  /* 0x000000800808a836 */ /* 0x000fe40000000000 */
[----:B------:R-:W-:Y:S01]  /*03b0*/  @!P1 IMAD.X R29, RZ, RZ, R11, P3 ;  /* 0x000000ffff1d9224 */ /* 0x000fe200018e060b */
[----:B------:R-:W-:Y:S01]  /*03c0*/  PRMT R6, RZ, 0x7610, R6 ;  /* 0x00007610ff067816 */ /* 0x000fe20000000006 */
[----:B------:R-:W-:Y:S01]  /*03d0*/  @!P4 IMAD.X R23, RZ, RZ, R23, P5 ;  /* 0x000000ffff17c224 */ /* 0x000fe200028e0617 */
[----:B------:R-:W-:Y:S01]  /*03e0*/  ISETP.GE.U32.AND P3, PT, R8, UR5, PT ;  /* 0x0000000508007c0c */ /* 0x000fe2000bf66070 */
[----:B------:R-:W2:Y:S01]  /*03f0*/  LDC.64 R10, c[0x0][0x398] ;  /* 0x0000e600ff0a7b82 */ /* 0x000ea20000000a00 */
[----:B------:R-:W-:Y:S02]  /*0400*/  PRMT R4, RZ, 0x7610, R4 ;  /* 0x00007610ff047816 */ /* 0x000fe40000000004 */
[----:B------:R-:W-:Y:S01]  /*0410*/  @!P0 IADD3 R16, P5, PT, R9, R16, RZ ;  /* 0x0000001009108210 */ /* 0x000fe20007fbe0ff */
[----:B------:R-:W5:Y:S01]  /*0420*/  @!P4 LDG.E.U8 R6, desc[UR12][R26.64] ;  /* 0x0000000c1a06c981 */ /* 0x000f62000c1e1100 */
[----:B------:R-:W-:-:S03]  /*0430*/  PRMT R24, RZ, 0x7610, R24 ;  /* 0x00007610ff187816 */ /* 0x000fc60000000018 */
[----:B------:R0:W5:Y:S01]  /*0440*/  @!P4 LDG.E.U8 R4, desc[UR12][R22.64] ;  /* 0x0000000c1604c981 */ /* 0x000162000c1e1100 */
[----:B------:R-:W-:Y:S01]  /*0450*/  @!P0 IMAD.X R17, RZ, RZ, R17, P5 ;  /* 0x000000ffff118224 */ /* 0x000fe200028e0611 */
[----:B-1----:R-:W-:Y:S02]  /*0460*/  @!P1 IADD3 R18, P4, PT, R25, R18, RZ ;  /* 0x0000001219129210 */ /* 0x002fe40007f9e0ff */
[----:B------:R-:W-:Y:S02]  /*0470*/  PRMT R20, RZ, 0x7610, R20 ;  /* 0x00007610ff147816 */ /* 0x000fe40000000014 */
[----:B------:R1:W5:Y:S01]  /*0480*/  @!P0 LDG.E.U8 R24, desc[UR12][R16.64] ;  /* 0x0000000c10188981 */ /* 0x000362000c1e1100 */
[----:B------:R-:W-:Y:S01]  /*0490*/  @!P1 IMAD.X R19, RZ, RZ, R19, P4 ;  /* 0x000000ffff139224 */ /* 0x000fe200020e0613 */
[----:B0-----:R-:W-:Y:S01]  /*04a0*/  PRMT R22, RZ, 0x7610, R22 ;  /* 0x00007610ff167816 */ /* 0x001fe20000000016 */
[C---:B------:R-:W-:Y:S01]  /*04b0*/  @!P3 VIADD R23, R8.reuse, UR4 ;  /* 0x000000040817bc36 */ /* 0x040fe20008000000 */
[----:B----4-:R-:W-:Y:S01]  /*04c0*/  @!P2 IADD3 R12, P4, PT, R21, R12, RZ ;  /* 0x0000000c150ca210 */ /* 0x010fe20007f9e0ff */
[----:B------:R-:W-:Y:S01]  /*04d0*/  @!P3 VIADD R8, R8, 0x80 ;  /* 0x000000800808b836 */ /* 0x000fe20000000000 */
[----:B------:R-:W4:Y:S01]  /*04e0*/  @!P1 LDG.E.U8 R20, desc[UR12][R28.64] ;  /* 0x0000000c1c149981 */ /* 0x000f22000c1e1100 */
[----:B-1----:R-:W0:Y:S01]  /*04f0*/  LDC.64 R16, c[0x0][0x390] ;  /* 0x0000e400ff107b82 */ /* 0x002e220000000a00 */
[----:B------:R-:W-:-:S02]  /*0500*/  PRMT R25, RZ, 0x7610, R25 ;  /* 0x00007610ff197816 */ /* 0x000fc40000000019 */
[----:B------:R-:W4:Y:S01]  /*0510*/  @!P1 LDG.E.U8 R22, desc[UR12][R18.64] ;  /* 0x0000000c12169981 */ /* 0x000f22000c1e1100 */
[----:B------:R-:W-:Y:S01]  /*0520*/  ISETP.GE.U32.AND P1, PT, R8, UR5, PT ;  /* 0x0000000508007c0c */ /* 0x000fe2000bf26070 */
[----:B------:R-:W-:Y:S01]  /*0530*/  @!P2 IMAD.X R13, RZ, RZ, R13, P4 ;  /* 0x000000ffff0da224 */ /* 0x000fe200020e060d */
[----:B------:R-:W-:-:S04]  /*0540*/  @!P3 IADD3 R26, P5, PT, R23, R14, RZ ;  /* 0x0000000e171ab210 */ /* 0x000fc80007fbe0ff */
[----:B------:R1:W4:Y:S01]  /*0550*/  @!P2 LDG.E.U8 R25, desc[UR12][R12.64] ;  /* 0x0000000c0c19a981 */ /* 0x000322000c1e1100 */
[----:B------:R-:W-:Y:S02]  /*0560*/  @!P3 IMAD.X R27, RZ, RZ, R15, P5 ;  /* 0x000000ffff1bb224 */ /* 0x000fe400028e060f */
[----:B------:R-:W0:Y:S08]  /*0570*/  LDC.64 R14, c[0x0][0x398] ;  /* 0x0000e600ff0e7b82 */ /* 0x000e300000000a00 */
[----:B-1----:R-:W1:Y:S01]  /*0580*/  LDC.64 R12, c[0x0][0x398] ;  /* 0x0000e600ff0c7b82 */ /* 0x002e620000000a00 */
[----:B------:R-:W-:-:S07]  /*0590*/  @!P1 VIADD R29, R8, UR4 ;  /* 0x00000004081d9c36 */ /* 0x000fce0008000000 */
[----:B------:R-:W1:Y:S01]  /*05a0*/  LDC.64 R18, c[0x0][0x398] ;  /* 0x0000e600ff127b82 */ /* 0x000e620000000a00 */
[----:B--2---:R-:W-:Y:S02]  /*05b0*/  @!P0 IADD3 R10, P5, PT, R9, R10, RZ ;  /* 0x0000000a090a8210 */ /* 0x004fe40007fbe0ff */
[----:B0-----:R-:W-:Y:S02]  /*05c0*/  @!P1 IADD3 R16, P4, PT, R29, R16, RZ ;  /* 0x000000101d109210 */ /* 0x001fe40007f9e0ff */
[----:B------:R-:W-:Y:S01]  /*05d0*/  PRMT R9, RZ, 0x7610, R9 ;  /* 0x00007610ff097816 */ /* 0x000fe20000000009 */
[----:B------:R-:W-:Y:S01]  /*05e0*/  @!P0 IMAD.X R11, RZ, RZ, R11, P5 ;  /* 0x000000ffff0b8224 */ /* 0x000fe200028e060b */
[----:B------:R-:W-:Y:S01]  /*05f0*/  PRMT R28, RZ, 0x7610, R28 ;  /* 0x00007610ff1c7816 */ /* 0x000fe2000000001c */
[----:B------:R-:W-:Y:S01]  /*0600*/  @!P1 IMAD.X R17, RZ, RZ, R17, P4 ;  /* 0x000000ffff119224 */ /* 0x000fe200020e0611 */
[----:B------:R-:W-:Y:S02]  /*0610*/  PRMT R8, RZ, 0x7610, R8 ;  /* 0x00007610ff087816 */ /* 0x000fe40000000008 */
[----:B------:R-:W2:Y:S01]  /*0620*/  @!P0 LDG.E.U8 R9, desc[UR12][R10.64] ;  /* 0x0000000c0a098981 */ /* 0x000ea2000c1e1100 */
[----:B------:R-:W-:-:S03]  /*0630*/  @!P3 IADD3 R14, P5, PT, R23, R14, RZ ;  /* 0x0000000e170eb210 */ /* 0x000fc60007fbe0ff */
[----:B------:R-:W2:Y:S01]  /*0640*/  @!P3 LDG.E.U8 R28, desc[UR12][R26.64] ;  /* 0x0000000c1a1cb981 */ /* 0x000ea2000c1e1100 */
[----:B-1----:R-:W-:-:S03]  /*0650*/  @!P2 IADD3 R12, P4, PT, R21, R12, RZ ;  /* 0x0000000c150ca210 */ /* 0x002fc60007f9e0ff */
[----:B------:R0:W2:Y:S01]  /*0660*/  @!P1 LDG.E.U8 R8, desc[UR12][R16.64] ;  /* 0x0000000c10089981 */ /* 0x0000a2000c1e1100 */
[----:B------:R-:W-:Y:S02]  /*0670*/  PRMT R21, RZ, 0x7610, R21 ;  /* 0x00007610ff157816 */ /* 0x000fe40000000015 */
[----:B------:R-:W-:Y:S01]  /*0680*/  @!P1 IADD3 R18, P0, PT, R29, R18, RZ ;  /* 0x000000121d129210 */ /* 0x000fe20007f1e0ff */
[----:B------:R-:W-:Y:S02]  /*0690*/  @!P2 IMAD.X R13, RZ, RZ, R13, P4 ;  /* 0x000000ffff0da224 */ /* 0x000fe400020e060d */
[----:B------:R-:W-:Y:S01]  /*06a0*/  @!P3 IMAD.X R15, RZ, RZ, R15, P5 ;  /* 0x000000ffff0fb224 */ /* 0x000fe200028e060f */
[----:B0-----:R-:W-:Y:S01]  /*06b0*/  PRMT R17, RZ, 0x7610, R17 ;  /* 0x00007610ff117816 */ /* 0x001fe20000000011 */
[----:B------:R-:W-:Y:S01]  /*06c0*/  @!P1 IMAD.X R19, RZ, RZ, R19, P0 ;  /* 0x000000ffff139224 */ /* 0x000fe200000e0613 */
[----:B------:R-:W-:Y:S01]  /*06d0*/  PRMT R16, RZ, 0x7610, R16 ;  /* 0x00007610ff107816 */ /* 0x000fe20000000010 */
[----:B------:R0:W2:Y:S04]  /*06e0*/  @!P2 LDG.E.U8 R21, desc[UR12][R12.64] ;  /* 0x0000000c0c15a981 */ /* 0x0000a8000c1e1100 */
[----:B------:R0:W2:Y:S04]  /*06f0*/  @!P3 LDG.E.U8 R17, desc[UR12][R14.64] ;  /* 0x0000000c0e11b981 */ /* 0x0000a8000c1e1100 */
[----:B------:R0:W2:Y:S01]  /*0700*/  @!P1 LDG.E.U8 R16, desc[UR12][R18.64] ;  /* 0x0000000c12109981 */ /* 0x0000a2000c1e1100 */
[----:B------:R-:W-:Y:S04]  /*0710*/  BSSY.RECONVERGENT B0, `(.L_x_17442) ;  /* 0x000005e000007945 */ /* 0x000fe80003800200 */
[----:B------:R-:W-:Y:S01]  /*0720*/  BSSY.RELIABLE B1, `(.L_x_17443) ;  /* 0x0000055000017945 */ /* 0x000fe20003800100 */
[----:B------:R-:W-:-:S02]  /*0730*/  LOP3.LUT P2, RZ, R5, 0xff, RZ, 0xc0, !PT ;  /* 0x000000ff05ff7812 */ /* 0x000fc4000784c0ff */
[----:B------:R-:W-:-:S04]  /*0740*/  PRMT R10, R5, 0x8880, RZ ;  /* 0x00008880050a7816 */ /* 0x000fc800000000ff */
[----:B------:R-:W-:-:S07]  /*0750*/  ISETP.GT.AND P1, PT, R10, RZ, PT ;  /* 0x000000ff0a00720c */ /* 0x000fce0003f24270 */
[----:B------:R-:W-:Y:S02]  /*0760*/  @P2 SEL R2, RZ, 0x1, !P1 ;  /* 0x00000001ff022807 */ /* 0x000fe40004800000 */
[C---:B---3--:R-:W-:Y:S02]  /*0770*/  PRMT R5, R7.reuse, 0x8880, RZ ;  /* 0x0000888007057816 */ /* 0x048fe400000000ff */
[----:B------:R-:W-:Y:S02]  /*0780*/  LOP3.LUT P0, RZ, R7, 0xff, RZ, 0xc0, !PT ;  /* 0x000000ff07ff7812 */ /* 0x000fe4000780c0ff */
[----:B------:R-:W-:Y:S02]  /*0790*/  ISETP.GT.AND P6, PT, R5, RZ, PT ;  /* 0x000000ff0500720c */ /* 0x000fe40003fc4270 */
[----:B-----5:R-:W-:-:S05]  /*07a0*/  PRMT R11, R6, 0x8880, RZ ;  /* 0x00008880060b7816 */ /* 0x020fca00000000ff */
[----:B------:R-:W-:Y:S01]  /*07b0*/  IMAD.MOV.U32 R7, RZ, RZ, R11 ;  /* 0x000000ffff077224 */ /* 0x000fe200078e000b */
[----:B------:R-:W-:-:S04]  /*07c0*/  LOP3.LUT P4, RZ, R6, 0xff, RZ, 0xc0, !PT ;  /* 0x000000ff06ff7812 */ /* 0x000fc8000788c0ff */
[----:B------:R-:W-:Y:S02]  /*07d0*/  ISETP.GT.AND P5, PT, R7, RZ, PT ;  /* 0x000000ff0700720c */ /* 0x000fe40003fa4270 */
[C---:B------:R-:W-:Y:S02]  /*07e0*/  PRMT R7, R24.reuse, 0x8880, RZ ;  /* 0x0000888018077816 */ /* 0x040fe400000000ff */
[----:B------:R-:W-:Y:S02]  /*07f0*/  LOP3.LUT P1, RZ, R24, 0xff, RZ, 0xc0, !PT ;  /* 0x000000ff18ff7812 */ /* 0x000fe4000782c0ff */
[----:B----4-:R-:W-:-:S05]  /*0800*/  PRMT R6, R20, 0x8880, RZ ;  /* 0x0000888014067816 */ /* 0x010fca00000000ff */
[----:B------:R-:W-:Y:S02]  /*0810*/  IMAD.MOV.U32 R5, RZ, RZ, R6 ;  /* 0x000000ffff057224 */ /* 0x000fe400078e0006 */
[----:B------:R-:W-:Y:S01]  /*0820*/  IMAD.MOV.U32 R6, RZ, RZ, R7 ;  /* 0x000000ffff067224 */ /* 0x000fe200078e0007 */
[----:B------:R-:W-:Y:S02]  /*0830*/  @P0 SEL R3, RZ, 0x1, !P6 ;  /* 0x00000001ff030807 */ /* 0x000fe40007000000 */
[----:B------:R-:W-:Y:S02]  /*0840*/  LOP3.LUT P3, RZ, R20, 0xff, RZ, 0xc0, !PT ;  /* 0x000000ff14ff7812 */ /* 0x000fe4000786c0ff */
[----:B------:R-:W-:Y:S02]  /*0850*/  ISETP.GT.AND P0, PT, R6, RZ, PT ;  /* 0x000000ff0600720c */ /* 0x000fe40003f04270 */
[----:B------:R-:W-:Y:S02]  /*0860*/  @P4 SEL R4, RZ, 0x1, !P5 ;  /* 0x00000001ff044807 */ /* 0x000fe40006800000 */
[----:B------:R-:W-:-:S02]  /*0870*/  LOP3.LUT P4, RZ, R25, 0xff, RZ, 0xc0, !PT ;  /* 0x000000ff19ff7812 */ /* 0x000fc4000788c0ff */
[----:B------:R-:W-:Y:S02]  /*0880*/  ISETP.GT.AND P2, PT, R5, RZ, PT ;  /* 0x000000ff0500720c */ /* 0x000fe40003f44270 */
[----:B------:R-:W-:-:S03]  /*0890*/  PRMT R5, R25, 0x8880, RZ ;  /* 0x0000888019057816 */ /* 0x000fc600000000ff */
[----:B------:R-:W-:Y:S02]  /*08a0*/  @P3 SEL R22, RZ, 0x1, !P2 ;  /* 0x00000001ff163807 */ /* 0x000fe40005000000 */
[----:B------:R-:W-:Y:S02]  /*08b0*/  ISETP.GT.AND P3, PT, R5, RZ, PT ;  /* 0x000000ff0500720c */ /* 0x000fe40003f64270 */
[----:B--2---:R-:W-:Y:S02]  /*08c0*/  @P1 SEL R9, RZ, 0x1, !P0 ;  /* 0x00000001ff091807 */ /* 0x004fe40004000000 */
[----:B------:R-:W-:Y:S02]  /*08d0*/  ISETP.GE.U32.AND P1, PT, R0, UR5, PT ;  /* 0x0000000500007c0c */ /* 0x000fe4000bf26070 */
[----:B------:R-:W-:Y:S02]  /*08e0*/  LOP3.LUT P6, RZ, R28, 0xff, RZ, 0xc0, !PT ;  /* 0x000000ff1cff7812 */ /* 0x000fe400078cc0ff */
[----:B------:R-:W-:-:S02]  /*08f0*/  LOP3.LUT P5, RZ, R8, 0xff, RZ, 0xc0, !PT ;  /* 0x000000ff08ff7812 */ /* 0x000fc400078ac0ff */
[----:B------:R-:W-:Y:S02]  /*0900*/  PRMT R6, R28, 0x8880, RZ ;  /* 0x000088801c067816 */ /* 0x000fe400000000ff */
[----:B------:R-:W-:Y:S02]  /*0910*/  PRMT R7, R8, 0x8880, RZ ;  /* 0x0000888008077816 */ /* 0x000fe400000000ff */
[----:B------:R-:W-:Y:S02]  /*0920*/  ISETP.GT.AND P2, PT, R6, RZ, PT ;  /* 0x000000ff0600720c */ /* 0x000fe40003f44270 */
[----:B------:R-:W-:Y:S02]  /*0930*/  ISETP.GT.AND P0, PT, R7, RZ, PT ;  /* 0x000000ff0700720c */ /* 0x000fe40003f04270 */
[----:B------:R-:W-:Y:S02]  /*0940*/  @P4 SEL R21, RZ, 0x1, !P3 ;  /* 0x00000001ff154807 */ /* 0x000fe40005800000 */
[----:B------:R-:W-:-:S02]  /*0950*/  @P6 SEL R17, RZ, 0x1, !P2 ;  /* 0x00000001ff116807 */ /* 0x000fc40005000000 */
[----:B------:R-:W-:Y:S01]  /*0960*/  @P5 SEL R16, RZ, 0x1, !P0 ;  /* 0x00000001ff105807 */ /* 0x000fe20004000000 */
[----:B0-----:R-:W-:Y:S06]  /*0970*/  @P1 BRA `(.L_x_17444) ;  /* 0x0000000000381947 */ /* 0x001fec0003800000 */
        /* <DEDUP_REMOVED lines=14> */
.L_x_17444:
[----:B------:R-:W-:-:S13]  /*0a60*/  ISETP.GE.U32.AND P0, PT, R0, UR5, PT ;  /* 0x0000000500007c0c */ /* 0x000fda000bf06070 */
[----:B------:R-:W-:Y:S05]  /*0a70*/  @P0 BRA `(.L_x_17446) ;  /* 0x0000000000380947 */ /* 0x000fea0003800000 */
[----:B------:R-:W1:Y:S01]  /*0a80*/  LDCU.64 UR6, c[0x0][0x388] ;  /* 0x00007100ff0677ac */ /* 0x000e620008000a00 */
[C---:B------:R-:W-:Y:S02]  /*0a90*/  VIADD R2, R0.reuse, UR4 ;  /* 0x0000000400027c36 */ /* 0x040fe40008000000 */
[----:B------:R-:W-:-:S03]  /*0aa0*/  VIADD R0, R0, 0x80 ;  /* 0x0000008000007836 */ /* 0x000fc60000000000 */
[----:B-1----:R-:W-:-:S05]  /*0ab0*/  IADD3 R2, P0, PT, R2, UR6, RZ ;  /* 0x0000000602027c10 */ /* 0x002fca000ff1e0ff */
[----:B0-----:R-:W-:-:S05]  /*0ac0*/  IMAD.X R3, RZ, RZ, UR7, P0 ;  /* 0x00000007ff037e24 */ /* 0x001fca00080e06ff */
[----:B------:R1:W-:Y:S03]  /*0ad0*/  STG.E.U8 desc[UR12][R2.64], R4 ;  /* 0x0000000402007986 */ /* 0x0003e6000c10110c */
.L_x_17445:
        /* <DEDUP_REMOVED lines=8> */
.L_x_17446:
[----:B------:R-:W-:-:S13]  /*0b60*/  ISETP.GE.U32.AND P0, PT, R0, UR5, PT ;  /* 0x0000000500007c0c */ /* 0x000fda000bf06070 */
[----:B------:R-:W-:Y:S05]  /*0b70*/  @P0 BRA `(.L_x_17448) ;  /* 0x00000000003c0947 */ /* 0x000fea0003800000 */
[----:B------:R-:W2:Y:S01]  /*0b80*/  LDCU.64 UR6, c[0x0][0x388] ;  /* 0x00007100ff0677ac */ /* 0x000ea20008000a00 */
[C---:B-1----:R-:W-:Y:S02]  /*0b90*/  VIADD R2, R0.reuse, UR4 ;  /* 0x0000000400027c36 */ /* 0x042fe40008000000 */
[----:B------:R-:W-:-:S03]  /*0ba0*/  VIADD R0, R0, 0x80 ;  /* 0x0000008000007836 */ /* 0x000fc60000000000 */
[----:B--2---:R-:W-:-:S05]  /*0bb0*/  IADD3 R2, P0, PT, R2, UR6, RZ ;  /* 0x0000000602027c10 */ /* 0x004fca000ff1e0ff */
[----:B0-----:R-:W-:-:S05]  /*0bc0*/  IMAD.X R3, RZ, RZ, UR7, P0 ;  /* 0x00000007ff037e24 */ /* 0x001fca00080e06ff */
[----:B------:R2:W-:Y:S03]  /*0bd0*/  STG.E.U8 desc[UR12][R2.64], R9 ;  /* 0x0000000902007986 */ /* 0x0005e6000c10110c */
.L_x_17447:
        /* <DEDUP_REMOVED lines=9> */
.L_x_17448:
[----:B------:R-:W-:Y:S05]  /*0c70*/  BSYNC.RELIABLE B1 ;  /* 0x0000000000017941 */ /* 0x000fea0003800100 */
.L_x_17443:
[----:B------:R-:W-:-:S13]  /*0c80*/  ISETP.GE.U32.AND P0, PT, R0, UR5, PT ;  /* 0x0000000500007c0c */ /* 0x000fda000bf06070 */
[----:B------:R-:W3:Y:S01]  /*0c90*/  @!P0 LDC.64 R4, c[0x0][0x388] ;  /* 0x0000e200ff048b82 */ /* 0x000ee20000000a00 */
[C---:B012---:R-:W-:Y:S02]  /*0ca0*/  @!P0 VIADD R3, R0.reuse, UR4 ;  /* 0x0000000400038c36 */ /* 0x047fe40008000000 */
[----:B------:R-:W-:-:S03]  /*0cb0*/  @!P0 VIADD R0, R0, 0x80 ;  /* 0x0000008000008836 */ /* 0x000fc60000000000 */
[----:B---3--:R-:W-:-:S05]  /*0cc0*/  @!P0 IADD3 R2, P1, PT, R3, R4, RZ ;  /* 0x0000000403028210 */ /* 0x008fca0007f3e0ff */
[----:B------:R-:W-:-:S05]  /*0cd0*/  @!P0 IMAD.X R3, RZ, RZ, R5, P1 ;  /* 0x000000ffff038224 */ /* 0x000fca00008e0605 */
[----:B------:R3:W-:Y:S03]  /*0ce0*/  @!P0 STG.E.U8 desc[UR12][R2.64], R17 ;  /* 0x0000001102008986 */ /* 0x0007e6000c10110c */
.L_x_17449:
[----:B------:R-:W-:Y:S05]  /*0cf0*/  BSYNC.RECONVERGENT B0 ;  /* 0x0000000000007941 */ /* 0x000fea0003800200 */
.L_x_17442:
[----:B------:R-:W-:Y:S05]  /*0d00*/  WARPSYNC.ALL ;  /* 0x0000000000007948 */ /* 0x000fea0003800000 */
[----:B------:R-:W-:-:S13]  /*0d10*/  ISETP.GE.U32.AND P0, PT, R0, UR5, PT ;  /* 0x0000000500007c0c */ /* 0x000fda000bf06070 */
[----:B------:R-:W-:Y:S05]  /*0d20*/  @P0 EXIT ;  /* 0x000000000000094d */ /* 0x000fea0003800000 */
[----:B------:R-:W0:Y:S01]  /*0d30*/  LDCU.64 UR6, c[0x0][0x388] ;  /* 0x00007100ff0677ac */ /* 0x000e220008000a00 */
[----:B------:R-:W-:-:S05]  /*0d40*/  VIADD R0, R0, UR4 ;  /* 0x0000000400007c36 */ /* 0x000fca0008000000 */
[----:B0123--:R-:W-:-:S05]  /*0d50*/  IADD3 R2, P0, PT, R0, UR6, RZ ;  /* 0x0000000600027c10 */ /* 0x00ffca000ff1e0ff */
[----:B------:R-:W-:-:S05]  /*0d60*/  IMAD.X R3, RZ, RZ, UR7, P0 ;  /* 0x00000007ff037e24 */ /* 0x000fca00080e06ff */
[----:B------:R-:W-:Y:S01]  /*0d70*/  STG.E.U8 desc[UR12][R2.64], R16 ;  /* 0x0000001002007986 */ /* 0x000fe2000c10110c */
[----:B------:R-:W-:Y:S05]  /*0d80*/  EXIT ;  /* 0x000000000000794d */ /* 0x000fea0003800000 */
.L_x_17441:
[----:B------:R-:W0:Y:S01]  /*0d90*/  LDCU.128 UR8, c[0x0][0x390] ;  /* 0x00007200ff0877ac */ /* 0x000e220008000c00 */
[----:B------:R-:W1:Y:S01]  /*0da0*/  S2R R5, SR_TID.X ;  /* 0x0000000000057919 */ /* 0x000e620000002100 */
[----:B0-----:R-:W-:-:S04]  /*0db0*/  UIADD3 UR6, UP0, UPT, UR4, UR8, URZ ;  /* 0x0000000804067290 */ /* 0x001fc8000ff1e0ff */
[----:B------:R-:W-:Y:S02]  /*0dc0*/  UIADD3.X UR7, UPT, UPT, URZ, UR9, URZ, UP0, !UPT ;  /* 0x00000009ff077290 */ /* 0x000fe400087fe4ff */
[----:B------:R-:W-:Y:S01]  /*0dd0*/  IMAD.U32 R2, RZ, RZ, UR6 ;  /* 0x00000006ff027e24 */ /* 0x000fe2000f8e00ff */
[----:B------:R-:W-:-:S03]  /*0de0*/  UIADD3 UR6, UP0, UPT, UR4, UR10, URZ ;  /* 0x0000000a04067290 */ /* 0x000fc6000ff1e0ff */
[----:B------:R-:W-:Y:S02]  /*0df0*/  IMAD.U32 R3, RZ, RZ, UR7 ;  /* 0x00000007ff037e24 */ /* 0x000fe4000f8e00ff */
[----:B-1----:R-:W-:Y:S01]  /*0e00*/  IMAD.WIDE.U32 R2, R5, 0x2, R2 ;  /* 0x0000000205027825 */ /* 0x002fe200078e0002 */
[----:B------:R-:W-:-:S04]  /*0e10*/  UIADD3.X UR7, UPT, UPT, URZ, UR11, URZ, UP0, !UPT ;  /* 0x0000000bff077290 */ /* 0x000fc800087fe4ff */
[----:B------:R-:W2:Y:S01]  /*0e20*/  LDG.E.U16 R13, desc[UR12][R2.64] ;  /* 0x0000000c020d7981 */ /* 0x000ea2000c1e1500 */
[----:B------:R-:W-:Y:S02]  /*0e30*/  IMAD.U32 R10, RZ, RZ, UR6 ;  /* 0x00000006ff0a7e24 */ /* 0x000fe4000f8e00ff */
[----:B------:R-:W-:Y:S01]  /*0e40*/  IMAD.U32 R11, RZ, RZ, UR7 ;  /* 0x00000007ff0b7e24 */ /* 0x000fe2000f8e00ff */
[----:B------:R-:W3:Y:S01]  /*0e50*/  LDG.E.U16 R14, desc[UR12][R2.64+0x100] ;  /* 0x0001000c020e7981 */ /* 0x000ee2000c1e1500 */
[----:B------:R-:W-:-:S03]  /*0e60*/  IMAD.WIDE.U32 R10, R5, 0x2, R10 ;  /* 0x00000002050a7825 */ /* 0x000fc600078e000a */
[----:B------:R-:W4:Y:S01]  /*0e70*/  LDG.E.U16 R6, desc[UR12][R2.64+0x200] ;  /* 0x0002000c02067981 */ /* 0x000f22000c1e1500 */
[----:B------:R-:W0:Y:S03]  /*0e80*/  LDCU.64 UR6, c[0x0][0x388] ;  /* 0x00007100ff0677ac */ /* 0x000e260008000a00 */
[----:B------:R-:W5:Y:S04]  /*0e90*/  LDG.E.U16 R15, desc[UR12][R10.64] ;  /* 0x0000000c0a0f7981 */ /* 0x000f68000c1e1500 */
[----:B------:R3:W4:Y:S04]  /*0ea0*/  LDG.E.U16 R8, desc[UR12][R2.64+0x300] ;  /* 0x0003000c02087981 */ /* 0x000728000c1e1500 */
[----:B------:R-:W4:Y:S04]  /*0eb0*/  LDG.E.U16 R7, desc[UR12][R10.64+0x100] ;  /* 0x0001000c0a077981 */ /* 0x000f28000c1e1500 */
[----:B------:R-:W4:Y:S04]  /*0ec0*/  LDG.E.U16 R0, desc[UR12][R10.64+0x200] ;  /* 0x0002000c0a007981 */ /* 0x000f28000c1e1500 */
[----:B------:R4:W4:Y:S01]  /*0ed0*/  LDG.E.U16 R4, desc[UR12][R10.64+0x300] ;  /* 0x0003000c0a047981 */ /* 0x000922000c1e1500 */
[----:B0-----:R-:W-:-:S04]  /*0ee0*/  UIADD3 UR6, UP0, UPT, UR4, UR6, URZ ;  /* 0x0000000604067290 */ /* 0x001fc8000ff1e0ff */
[----:B------:R-:W-:Y:S01]  /*0ef0*/  UIADD3.X UR7, UPT, UPT, URZ, UR7, URZ, UP0, !UPT ;  /* 0x00000007ff077290 */ /* 0x000fe200087fe4ff */
[C---:B--2---:R-:W-:Y:S02]  /*0f00*/  PRMT R9, R13.reuse, 0x7770, RZ ;  /* 0x000077700d097816 */ /* 0x044fe400000000ff */
[C---:B------:R-:W-:Y:S02]  /*0f10*/  PRMT R17, R13.reuse, 0x9991, RZ ;  /* 0x000099910d117816 */ /* 0x040fe400000000ff */
[----:B------:R-:W-:Y:S02]  /*0f20*/  PRMT R16, R13, 0x8880, RZ ;  /* 0x000088800d107816 */ /* 0x000fe400000000ff */
[----:B------:R-:W-:Y:S01]  /*0f30*/  ISETP.NE.AND P3, PT, R9, RZ, PT ;  /* 0x000000ff0900720c */ /* 0x000fe20003f65270 */
[----:B------:R-:W-:Y:S01]  /*0f40*/  IMAD.MOV.U32 R9, RZ, RZ, R17 ;  /* 0x000000ffff097224 */ /* 0x000fe200078e0011 */
[----:B------:R-:W-:Y:S01]  /*0f50*/  PRMT R12, R13, 0x7771, RZ ;  /* 0x000077710d0c7816 */ /* 0x000fe200000000ff */
[----:B------:R-:W-:Y:S01]  /*0f60*/  IMAD.MOV.U32 R13, RZ, RZ, R16 ;  /* 0x000000ffff0d7224 */ /* 0x000fe200078e0010 */
[----:B---3--:R-:W-:-:S02]  /*0f70*/  PRMT R3, R14, 0x7770, RZ ;  /* 0x000077700e037816 */ /* 0x008fc400000000ff */
[----:B------:R-:W-:Y:S02]  /*0f80*/  ISETP.NE.AND P0, PT, R12, RZ, PT ;  /* 0x000000ff0c00720c */ /* 0x000fe40003f05270 */
[----:B------:R-:W-:Y:S02]  /*0f90*/  ISETP.GT.AND P2, PT, R9, RZ, PT ;  /* 0x000000ff0900720c */ /* 0x000fe40003f44270 */
[C---:B------:R-:W-:Y:S02]  /*0fa0*/  PRMT R9, R14.reuse, 0x7771, RZ ;  /* 0x000077710e097816 */ /* 0x040fe400000000ff */
[----:B------:R-:W-:Y:S02]  /*0fb0*/  ISETP.GT.AND P1, PT, R13, RZ, PT ;  /* 0x000000ff0d00720c */ /* 0x000fe40003f24270 */
[----:B------:R-:W-:Y:S02]  /*0fc0*/  ISETP.NE.AND P5, PT, R3, RZ, PT ;  /* 0x000000ff0300720c */ /* 0x000fe40003fa5270 */
[----:B------:R-:W-:-:S02]  /*0fd0*/  PRMT R3, R14, 0x9991, RZ ;  /* 0x000099910e037816 */ /* 0x000fc400000000ff */
[----:B------:R-:W-:Y:S02]  /*0fe0*/  ISETP.NE.AND P4, PT, R9, RZ, PT ;  /* 0x000000ff0900720c */ /* 0x000fe40003f85270 */
[----:B-----5:R-:W-:Y:S02]  /*0ff0*/  PRMT R9, R15, 0x7770, RZ ;  /* 0x000077700f097816 */ /* 0x020fe400000000ff */
[----:B----4-:R-:W-:Y:S02]  /*1000*/  PRMT R10, R6, 0x7770, RZ ;  /* 0x00007770060a7816 */ /* 0x010fe400000000ff */
[----:B------:R-:W-:Y:S02]  /*1010*/  @P3 SEL R9, RZ, 0x1, !P1 ;  /* 0x00000001ff093807 */ /* 0x000fe40004800000 */
[----:B------:R-:W-:Y:S02]  /*1020*/  ISETP.GT.AND P3, PT, R3, RZ, PT ;  /* 0x000000ff0300720c */ /* 0x000fe40003f64270 */
[----:B------:R-:W-:-:S02]  /*1030*/  PRMT R2, R14, 0x8880, RZ ;  /* 0x000088800e027816 */ /* 0x000fc400000000ff */
[----:B------:R-:W-:Y:S02]  /*1040*/  PRMT R3, R6, 0x7771, RZ ;  /* 0x0000777106037816 */ /* 0x000fe400000000ff */
[----:B------:R-:W-:Y:S02]  /*1050*/  ISETP.NE.AND P1, PT, R10, RZ, PT ;  /* 0x000000ff0a00720c */ /* 0x000fe40003f25270 */
[----:B------:R-:W-:Y:S02]  /*1060*/  PRMT R10, R15, 0x7771, RZ ;  /* 0x000077710f0a7816 */ /* 0x000fe400000000ff */
[----:B------:R-:W-:Y:S02]  /*1070*/  @P0 SEL R10, RZ, 0x1, !P2 ;  /* 0x00000001ff0a0807 */ /* 0x000fe40005000000 */
[----:B------:R-:W-:Y:S02]  /*1080*/  ISETP.GT.AND P6, PT, R2, RZ, PT ;  /* 0x000000ff0200720c */ /* 0x000fe40003fc4270 */
[----:B------:R-:W-:-:S02]  /*1090*/  ISETP.NE.AND P0, PT, R3, RZ, PT ;  /* 0x000000ff0300720c */ /* 0x000fc40003f05270 */
[C---:B------:R-:W-:Y:S02]  /*10a0*/  PRMT R3, R8.reuse, 0x7770, RZ ;  /* 0x0000777008037816 */ /* 0x040fe400000000ff */
[C---:B------:R-:W-:Y:S02]  /*10b0*/  PRMT R12, R8.reuse, 0x7771, RZ ;  /* 0x00007771080c7816 */ /* 0x040fe400000000ff */
[----:B------:R-:W-:Y:S02]  /*10c0*/  PRMT R11, R7, 0x7770, RZ ;  /* 0x00007770070b7816 */ /* 0x000fe400000000ff */
[C---:B------:R-:W-:Y:S02]  /*10d0*/  PRMT R13, R8.reuse, 0x8880, RZ ;  /* 0x00008880080d7816 */ /* 0x040fe400000000ff */
[----:B------:R-:W-:Y:S02]  /*10e0*/  @P5 SEL R11, RZ, 0x1, !P6 ;  /* 0x00000001ff0b5807 */ /* 0x000fe40007000000 */
[----:B------:R-:W-:-:S02]  /*10f0*/  PRMT R14, R8, 0x9991, RZ ;  /* 0x00009991080e7816 */ /* 0x000fc400000000ff */
[----:B------:R-:W-:Y:S02]  /*1100*/  PRMT R2, R6, 0x8880, RZ ;  /* 0x0000888006027816 */ /* 0x000fe400000000ff */
[----:B------:R-:W-:Y:S02]  /*1110*/  ISETP.NE.AND P6, PT, R3, RZ, PT ;  /* 0x000000ff0300720c */ /* 0x000fe40003fc5270 */
[----:B------:R-:W-:Y:S01]  /*1120*/  ISETP.NE.AND P5, PT, R12, RZ, PT ;  /* 0x000000ff0c00720c */ /* 0x000fe20003fa5270 */
[----:B------:R-:W-:Y:S01]  /*1130*/  IMAD.MOV.U32 R8, RZ, RZ, R13 ;  /* 0x000000ffff087224 */ /* 0x000fe200078e000d */
[----:B------:R-:W-:Y:S01]  /*1140*/  ISETP.GT.AND P2, PT, R2, RZ, PT ;  /* 0x000000ff0200720c */ /* 0x000fe20003f44270 */
[----:B------:R-:W-:Y:S01]  /*1150*/  IMAD.MOV.U32 R13, RZ, RZ, R14 ;  /* 0x000000ffff0d7224 */ /* 0x000fe200078e000e */
[----:B------:R-:W-:Y:S02]  /*1160*/  PRMT R12, R7, 0x7771, RZ ;  /* 0x00007771070c7816 */ /* 0x000fe400000000ff */
[----:B------:R-:W-:-:S02]  /*1170*/  PRMT R7, R6, 0x9991, RZ ;  /* 0x0000999106077816 */ /* 0x000fc400000000ff */
[----:B------:R-:W-:Y:S02]  /*1180*/  PRMT R6, R0, 0x7770, RZ ;  /* 0x0000777000067816 */ /* 0x000fe400000000ff */
[----:B------:R-:W-:Y:S02]  /*1190*/  @P4 SEL R12, RZ, 0x1, !P3 ;  /* 0x00000001ff0c4807 */ /* 0x000fe40005800000 */
[----:B------:R-:W-:Y:S02]  /*11a0*/  @P1 SEL R6, RZ, 0x1, !P2 ;  /* 0x00000001ff061807 */ /* 0x000fe40005000000 */
[----:B------:R-:W-:Y:S02]  /*11b0*/  ISETP.GT.AND P4, PT, R7, RZ, PT ;  /* 0x000000ff0700720c */ /* 0x000fe40003f84270 */
[----:B------:R-:W-:Y:S02]  /*11c0*/  ISETP.GT.AND P3, PT, R8, RZ, PT ;  /* 0x000000ff0800720c */ /* 0x000fe40003f64270 */
[----:B------:R-:W-:-:S02]  /*11d0*/  ISETP.GT.AND P1, PT, R13, RZ, PT ;  /* 0x000000ff0d00720c */ /* 0x000fc40003f24270 */
[----:B------:R-:W-:Y:S01]  /*11e0*/  PRMT R7, R0, 0x7771, RZ ;  /* 0x0000777100077816 */ /* 0x000fe200000000ff */
[----:B------:R-:W-:Y:S01]  /*11f0*/  IMAD.U32 R2, RZ, RZ, UR6 ;  /* 0x00000006ff027e24 */ /* 0x000fe2000f8e00ff */
[C---:B------:R-:W-:Y:S01]  /*1200*/  PRMT R0, R4.reuse, 0x7770, RZ ;  /* 0x0000777004007816 */ /* 0x040fe200000000ff */
[----:B------:R-:W-:Y:S01]  /*1210*/  IMAD.U32 R3, RZ, RZ, UR7 ;  /* 0x00000007ff037e24 */ /* 0x000fe2000f8e00ff */
[----:B------:R-:W-:Y:S02]  /*1220*/  PRMT R13, R4, 0x7771, RZ ;  /* 0x00007771040d7816 */ /* 0x000fe400000000ff */
[----:B------:R-:W-:Y:S02]  /*1230*/  @P0 SEL R7, RZ, 0x1, !P4 ;  /* 0x00000001ff070807 */ /* 0x000fe40006000000 */
[----:B------:R-:W-:Y:S02]  /*1240*/  @P6 SEL R0, RZ, 0x1, !P3 ;  /* 0x00000001ff006807 */ /* 0x000fe40005800000 */
[----:B------:R-:W-:Y:S01]  /*1250*/  @P5 SEL R13, RZ, 0x1, !P1 ;  /* 0x00000001ff0d5807 */ /* 0x000fe20004800000 */
[----:B------:R-:W-:Y:S01]  /*1260*/  IMAD.WIDE.U32 R2, R5, 0x2, R2 ;  /* 0x0000000205027825 */ /* 0x000fe200078e0002 */
[----:B------:R-:W-:-:S02]  /*1270*/  PRMT R9, R10, 0x7604, R9 ;  /* 0x000076040a097816 */ /* 0x000fc40000000009 */
        /* <DEDUP_REMOVED lines=8> */
.L_x_17450:
        /* <DEDUP_REMOVED lines=16> */
.L_x_32481:


//--------------------- .text._ZN2at6native29vectorized_elementwise_kernelILi4ENS0_13BinaryFunctorIaaaZZZNS0_21heaviside_kernel_cudaERNS_18TensorIteratorBaseEENKUlvE_clEvENKUlvE0_clEvEUlaaE_EESt5arrayIPcLm3EEEEviT0_T1_ --------------------------
	.section	.text._ZN2at6native29vectorized_elementwise_kernelILi4ENS0_13BinaryFunctorIaaaZZZNS0_21heaviside_kernel_cudaERNS_18TensorIteratorBaseEENKUlvE_clEvENKUlvE0_clEvEUlaaE_EESt5arrayIPcLm3EEEEviT0_T1_,"ax",@progbits
	.align	128
        .global         _ZN2at6native29vectorized_elementwise_kernelILi4ENS0_13BinaryFunctorIaaaZZZNS0_21heaviside_kernel_cudaERNS_18TensorIteratorBaseEENKUlvE_clEvENKUlvE0_clEvEUlaaE_EESt5arrayIPcLm3EEEEviT0_T1_
        .type           _ZN2at6native29vectorized_elementwise_kernelILi4ENS0_13BinaryFunctorIaaaZZZNS0_21heaviside_kernel_cudaERNS_18TensorIteratorBaseEENKUlvE_clEvENKUlvE0_clEvEUlaaE_EESt5arrayIPcLm3EEEEviT0_T1_,@function
        .size           _ZN2at6native29vectorized_elementwise_kernelILi4ENS0_13BinaryFunctorIaaaZZZNS0_21heaviside_kernel_cudaERNS_18TensorIteratorBaseEENKUlvE_clEvENKUlvE0_clEvEUlaaE_EESt5arrayIPcLm3EEEEviT0_T1_,(.L_x_32482 - _ZN2at6native29vectorized_elementwise_kernelILi4ENS0_13BinaryFunctorIaaaZZZNS0_21heaviside_kernel_cudaERNS_18TensorIteratorBaseEENKUlvE_clEvENKUlvE0_clEvEUlaaE_EESt5arrayIPcLm3EEEEviT0_T1_)
        .other          _ZN2at6native29vectorized_elementwise_kernelILi4ENS0_13BinaryFunctorIaaaZZZNS0_21heaviside_kernel_cudaERNS_18TensorIteratorBaseEENKUlvE_clEvENKUlvE0_clEvEUlaaE_EESt5arrayIPcLm3EEEEviT0_T1_,@"STO_CUDA_ENTRY STV_DEFAULT"
_ZN2at6native29vectorized_elementwise_kernelILi4ENS0_13BinaryFunctorIaaaZZZNS0_21heaviside_kernel_cudaERNS_18TensorIteratorBaseEENKUlvE_clEvENKUlvE0_clEvEUlaaE_EESt5arrayIPcLm3EEEEviT0_T1_:
.text._ZN2at6native29vectorized_elementwise_kernelILi4ENS0_13BinaryFunctorIaaaZZZNS0_21heaviside_kernel_cudaERNS_18TensorIteratorBaseEENKUlvE_clEvENKUlvE0_clEvEUlaaE_EESt5arrayIPcLm3EEEEviT0_T1_:
        /* <DEDUP_REMOVED lines=166> */
.L_x_17454:
        /* <DEDUP_REMOVED lines=8> */
.L_x_17455:
        /* <DEDUP_REMOVED lines=8> */
.L_x_17456:
        /* <DEDUP_REMOVED lines=8> */
.L_x_17457:
        /* <DEDUP_REMOVED lines=9> */
.L_x_17458:
[----:B------:R-:W-:Y:S05]  /*0c70*/  BSYNC.RELIABLE B1 ;  /* 0x0000000000017941 */ /* 0x000fea0003800100 */
.L_x_17453:
[----:B------:R-:W-:-:S13]  /*0c80*/  ISETP.GE.U32.AND P0, PT, R0, UR5, PT ;  /* 0x0000000500007c0c */ /* 0x000fda000bf06070 */
[----:B------:R-:W3:Y:S01]  /*0c90*/  @!P0 LDC.64 R4, c[0x0][0x388] ;  /* 0x0000e200ff048b82 */ /* 0x000ee20000000a00 */
[C---:B012---:R-:W-:Y:S02]  /*0ca0*/  @!P0 VIADD R3, R0.reuse, UR4 ;  /* 0x0000000400038c36 */ /* 0x047fe40008000000 */
[----:B------:R-:W-:-:S03]  /*0cb0*/  @!P0 VIADD R0, R0, 0x80 ;  /* 0x0000008000008836 */ /* 0x000fc60000000000 */
[----:B---3--:R-:W-:-:S05]  /*0cc0*/  @!P0 IADD3 R2, P1, PT, R3, R4, RZ ;  /* 0x0000000403028210 */ /* 0x008fca0007f3e0ff */
[----:B------:R-:W-:-:S05]  /*0cd0*/  @!P0 IMAD.X R3, RZ, RZ, R5, P1 ;  /* 0x000000ffff038224 */ /* 0x000fca00008e0605 */
[----:B------:R3:W-:Y:S03]  /*0ce0*/  @!P0 STG.E.U8 desc[UR12][R2.64], R17 ;  /* 0x0000001102008986 */ /* 0x0007e6000c10110c */
.L_x_17459:
[----:B------:R-:W-:Y:S05]  /*0cf0*/  BSYNC.RECONVERGENT B0 ;  /* 0x0000000000007941 */ /* 0x000fea0003800200 */
.L_x_17452:
        /* <DEDUP_REMOVED lines=9> */
.L_x_17451:
[----:B------:R-:W0:Y:S01]  /*0d90*/  LDCU.128 UR8, c[0x0][0x390] ;  /* 0x00007200ff0877ac */ /* 0x000e220008000c00 */
[----:B------:R-:W1:Y:S01]  /*0da0*/  S2R R0, SR_TID.X ;  /* 0x0000000000007919 */ /* 0x000e620000002100 */
[----:B0-----:R-:W-:-:S04]  /*0db0*/  UIADD3 UR6, UP0, UPT, UR4, UR8, URZ ;  /* 0x0000000804067290 */ /* 0x001fc8000ff1e0ff */
[----:B------:R-:W-:Y:S02]  /*0dc0*/  UIADD3.X UR7, UPT, UPT, URZ, UR9, URZ, UP0, !UPT ;  /* 0x00000009ff077290 */ /* 0x000fe400087fe4ff */
[----:B------:R-:W-:Y:S01]  /*0dd0*/  IMAD.U32 R6, RZ, RZ, UR6 ;  /* 0x00000006ff067e24 */ /* 0x000fe2000f8e00ff */
[----:B------:R-:W-:-:S03]  /*0de0*/  UIADD3 UR6, UP0, UPT, UR4, UR10, URZ ;  /* 0x0000000a04067290 */ /* 0x000fc6000ff1e0ff */
[----:B------:R-:W-:Y:S01]  /*0df0*/  IMAD.U32 R7, RZ, RZ, UR7 ;  /* 0x00000007ff077e24 */ /* 0x000fe2000f8e00ff */
[----:B------:R-:W-:Y:S01]  /*0e00*/  UIADD3.X UR7, UPT, UPT, URZ, UR11, URZ, UP0, !UPT ;  /* 0x0000000bff077290 */ /* 0x000fe200087fe4ff */
[----:B-1----:R-:W-:-:S05]  /*0e10*/  IMAD.WIDE.U32 R6, R0, 0x4, R6 ;  /* 0x0000000400067825 */ /* 0x002fca00078e0006 */
[----:B------:R-:W2:Y:S04]  /*0e20*/  LDG.E R3, desc[UR12][R6.64] ;  /* 0x0000000c06037981 */ /* 0x000ea8000c1e1900 */
[----:B------:R-:W3:Y:S01]  /*0e30*/  LDG.E R2, desc[UR12][R6.64+0x200] ;  /* 0x0002000c06027981 */ /* 0x000ee2000c1e1900 */
[----:B------:R-:W-:Y:S02]  /*0e40*/  IMAD.U32 R8, RZ, RZ, UR6 ;  /* 0x00000006ff087e24 */ /* 0x000fe4000f8e00ff */
[----:B------:R-:W-:Y:S01]  /*0e50*/  IMAD.U32 R9, RZ, RZ, UR7 ;  /* 0x00000007ff097e24 */ /* 0x000fe2000f8e00ff */
[----:B------:R-:W0:Y:S01]  /*0e60*/  LDCU.64 UR6, c[0x0][0x388] ;  /* 0x00007100ff0677ac */ /* 0x000e220008000a00 */
[----:B------:R-:W-:-:S05]  /*0e70*/  IMAD.WIDE.U32 R8, R0, 0x4, R8 ;  /* 0x0000000400087825 */ /* 0x000fca00078e0008 */
[----:B------:R-:W4:Y:S04]  /*0e80*/  LDG.E R4, desc[UR12][R8.64+0x200] ;  /* 0x0002000c08047981 */ /* 0x000f28000c1e1900 */
[----:B------:R1:W5:Y:S01]  /*0e90*/  LDG.E R12, desc[UR12][R8.64] ;  /* 0x0000000c080c7981 */ /* 0x000362000c1e1900 */
[----:B0-----:R-:W-:-:S04]  /*0ea0*/  UIADD3 UR6, UP0, UPT, UR4, UR6, URZ ;  /* 0x0000000604067290 */ /* 0x001fc8000ff1e0ff */
[----:B------:R-:W-:Y:S01]  /*0eb0*/  UIADD3.X UR7, UPT, UPT, URZ, UR7, URZ, UP0, !UPT ;  /* 0x00000007ff077290 */ /* 0x000fe200087fe4ff */
[C---:B--2---:R-:W-:Y:S02]  /*0ec0*/  SGXT R5, R3.reuse, 0x8 ;  /* 0x000000080305781a */ /* 0x044fe40000000200 */
[----:B------:R-:W-:Y:S02]  /*0ed0*/  PRMT R10, R3, 0x7770, RZ ;  /* 0x00007770030a7816 */ /* 0x000fe400000000ff */
[----:B---3--:R-:W-:Y:S02]  /*0ee0*/  PRMT R11, R2, 0x7770, RZ ;  /* 0x00007770020b7816 */ /* 0x008fe400000000ff */
[----:B------:R-:W-:Y:S02]  /*0ef0*/  ISETP.GT.AND P2, PT, R5, RZ, PT ;  /* 0x000000ff0500720c */ /* 0x000fe40003f44270 */
[----:B------:R-:W-:Y:S02]  /*0f00*/  PRMT R5, R3, 0x7771, RZ ;  /* 0x0000777103057816 */ /* 0x000fe400000000ff */
[----:B------:R-:W-:-:S02]  /*0f10*/  ISETP.NE.AND P6, PT, R11, RZ, PT ;  /* 0x000000ff0b00720c */ /* 0x000fc40003fc5270 */
[----:B------:R-:W-:Y:S02]  /*0f20*/  PRMT R6, R3, 0x7772, RZ ;  /* 0x0000777203067816 */ /* 0x000fe400000000ff */
[----:B------:R-:W-:Y:S02]  /*0f30*/  ISETP.NE.AND P5, PT, R5, RZ, PT ;  /* 0x000000ff0500720c */ /* 0x000fe40003fa5270 */
[----:B------:R-:W-:Y:S02]  /*0f40*/  ISETP.NE.AND P0, PT, R10, RZ, PT ;  /* 0x000000ff0a00720c */ /* 0x000fe40003f05270 */
[----:B------:R-:W-:Y:S02]  /*0f50*/  PRMT R7, R3, 0x7773, RZ ;  /* 0x0000777303077816 */ /* 0x000fe400000000ff */
[----:B------:R-:W-:Y:S02]  /*0f60*/  SGXT R5, R2, 0x8 ;  /* 0x000000080205781a */ /* 0x000fe40000000200 */
[----:B------:R-:W-:-:S02]  /*0f70*/  ISETP.NE.AND P4, PT, R6, RZ, PT ;  /* 0x000000ff0600720c */ /* 0x000fc40003f85270 */
[--C-:B------:R-:W-:Y:S02]  /*0f80*/  SHF.R.S32.HI R6, RZ, 0x8, R3.reuse ;  /* 0x00000008ff067819 */ /* 0x100fe40000011403 */
[----:B------:R-:W-:Y:S02]  /*0f90*/  ISETP.NE.AND P1, PT, R7, RZ, PT ;  /* 0x000000ff0700720c */ /* 0x000fe40003f25270 */
[----:B------:R-:W-:Y:S02]  /*0fa0*/  ISETP.GT.AND P3, PT, R5, RZ, PT ;  /* 0x000000ff0500720c */ /* 0x000fe40003f64270 */
[----:B------:R-:W-:Y:S02]  /*0fb0*/  SGXT R6, R6, 0x8 ;  /* 0x000000080606781a */ /* 0x000fe40000000200 */
[--C-:B------:R-:W-:Y:S02]  /*0fc0*/  SHF.R.S32.HI R7, RZ, 0x10, R3.reuse ;  /* 0x00000010ff077819 */ /* 0x100fe40000011403 */
[----:B-1----:R-:W-:-:S02]  /*0fd0*/  SHF.R.S32.HI R8, RZ, 0x18, R3 ;  /* 0x00000018ff087819 */ /* 0x002fc40000011403 */
[----:B----4-:R-:W-:Y:S02]  /*0fe0*/  PRMT R5, R4, 0x7770, RZ ;  /* 0x0000777004057816 */ /* 0x010fe400000000ff */
[----:B------:R-:W-:Y:S02]  /*0ff0*/  @P6 SEL R5, RZ, 0x1, !P3 ;  /* 0x00000001ff056807 */ /* 0x000fe40005800000 */
[----:B------:R-:W-:Y:S02]  /*1000*/  ISETP.GT.AND P6, PT, R6, RZ, PT ;  /* 0x000000ff0600720c */ /* 0x000fe40003fc4270 */
[----:B------:R-:W-:Y:S02]  /*1010*/  SGXT R3, R7, 0x8 ;  /* 0x000000080703781a */ /* 0x000fe40000000200 */
[----:B------:R-:W-:Y:S02]  /*1020*/  SGXT R6, R8, 0x8 ;  /* 0x000000080806781a */ /* 0x000fe40000000200 */
[----:B------:R-:W-:-:S02]  /*1030*/  PRMT R8, R2, 0x7771, RZ ;  /* 0x0000777102087816 */ /* 0x000fc400000000ff */
[----:B-----5:R-:W-:Y:S02]  /*1040*/  PRMT R7, R12, 0x7770, RZ ;  /* 0x000077700c077816 */ /* 0x020fe400000000ff */
[----:B------:R-:W-:Y:S02]  /*1050*/  ISETP.GT.AND P3, PT, R3, RZ, PT ;  /* 0x000000ff0300720c */ /* 0x000fe40003f64270 */
[----:B------:R-:W-:Y:S02]  /*1060*/  @P0 SEL R7, RZ, 0x1, !P2 ;  /* 0x00000001ff070807 */ /* 0x000fe40005000000 */
[----:B------:R-:W-:Y:S02]  /*1070*/  ISETP.GT.AND P2, PT, R6, RZ, PT ;  /* 0x000000ff0600720c */ /* 0x000fe40003f44270 */
[----:B------:R-:W-:Y:S02]  /*1080*/  PRMT R3, R2, 0x7772, RZ ;  /* 0x0000777202037816 */ /* 0x000fe400000000ff */
[----:B------:R-:W-:-:S02]  /*1090*/  ISETP.NE.AND P0, PT, R8, RZ, PT ;  /* 0x000000ff0800720c */ /* 0x000fc40003f05270 */
[----:B------:R-:W-:Y:S02]  /*10a0*/  PRMT R6, R2, 0x7773, RZ ;  /* 0x0000777302067816 */ /* 0x000fe400000000ff */
[----:B------:R-:W-:Y:S02]  /*10b0*/  PRMT R8, R12, 0x7771, RZ ;  /* 0x000077710c087816 */ /* 0x000fe400000000ff */
[----:B------:R-:W-:Y:S02]  /*10c0*/  @P5 SEL R8, RZ, 0x1, !P6 ;  /* 0x00000001ff085807 */ /* 0x000fe40007000000 */
[----:B------:R-:W-:Y:S02]  /*10d0*/  ISETP.NE.AND P6, PT, R3, RZ, PT ;  /* 0x000000ff0300720c */ /* 0x000fe40003fc5270 */
[----:B------:R-:W-:Y:S02]  /*10e0*/  ISETP.NE.AND P5, PT, R6, RZ, PT ;  /* 0x000000ff0600720c */ /* 0x000fe40003fa5270 */
[----:B------:R-:W-:-:S02]  /*10f0*/  SHF.R.S32.HI R3, RZ, 0x8, R2 ;  /* 0x00000008ff037819 */ /* 0x000fc40000011402 */
[--C-:B------:R-:W-:Y:S02]  /*1100*/  SHF.R.S32.HI R6, RZ, 0x10, R2.reuse ;  /* 0x00000010ff067819 */ /* 0x100fe40000011402 */
[----:B------:R-:W-:Y:S02]  /*1110*/  SHF.R.S32.HI R10, RZ, 0x18, R2 ;  /* 0x00000018ff0a7819 */ /* 0x000fe40000011402 */
[----:B------:R-:W-:Y:S02]  /*1120*/  SGXT R2, R3, 0x8 ;  /* 0x000000080302781a */ /* 0x000fe40000000200 */
[----:B------:R-:W-:Y:S02]  /*1130*/  SGXT R3, R6, 0x8 ;  /* 0x000000080603781a */ /* 0x000fe40000000200 */
[----:B------:R-:W-:Y:S02]  /*1140*/  SGXT R6, R10, 0x8 ;  /* 0x000000080a06781a */ /* 0x000fe40000000200 */
[----:B------:R-:W-:-:S02]  /*1150*/  PRMT R9, R12, 0x7772, RZ ;  /* 0x000077720c097816 */ /* 0x000fc400000000ff */
[----:B------:R-:W-:Y:S02]  /*1160*/  PRMT R12, R12, 0x7773, RZ ;  /* 0x000077730c0c7816 */ /* 0x000fe400000000ff */
[----:B------:R-:W-:Y:S02]  /*1170*/  @P4 SEL R9, RZ, 0x1, !P3 ;  /* 0x00000001ff094807 */ /* 0x000fe40005800000 */
[----:B------:R-:W-:Y:S02]  /*1180*/  @P1 SEL R12, RZ, 0x1, !P2 ;  /* 0x00000001ff0c1807 */ /* 0x000fe40005000000 */
[----:B------:R-:W-:Y:S01]  /*1190*/  ISETP.GT.AND P4, PT, R2, RZ, PT ;  /* 0x000000ff0200720c */ /* 0x000fe20003f84270 */
[----:B------:R-:W-:Y:S01]  /*11a0*/  IMAD.U32 R2, RZ, RZ, UR6 ;  /* 0x00000006ff027e24 */ /* 0x000fe2000f8e00ff */
[----:B------:R-:W-:Y:S01]  /*11b0*/  ISETP.GT.AND P3, PT, R3, RZ, PT ;  /* 0x000000ff0300720c */ /* 0x000fe20003f64270 */
[----:B------:R-:W-:Y:S01]  /*11c0*/  IMAD.U32 R3, RZ, RZ, UR7 ;  /* 0x00000007ff037e24 */ /* 0x000fe2000f8e00ff */
[----:B------:R-:W-:-:S02]  /*11d0*/  ISETP.GT.AND P1, PT, R6, RZ, PT ;  /* 0x000000ff0600720c */ /* 0x000fc40003f24270 */
[----:B------:R-:W-:Y:S01]  /*11e0*/  PRMT R6, R4, 0x7771, RZ ;  /* 0x0000777104067816 */ /* 0x000fe200000000ff */
[----:B------:R-:W-:Y:S01]  /*11f0*/  IMAD.WIDE.U32 R2, R0, 0x4, R2 ;  /* 0x0000000400027825 */ /* 0x000fe200078e0002 */
[C---:B------:R-:W-:Y:S02]  /*1200*/  PRMT R10, R4.reuse, 0x7772, RZ ;  /* 0x00007772040a7816 */ /* 0x040fe400000000ff */
[----:B------:R-:W-:Y:S02]  /*1210*/  PRMT R4, R4, 0x7773, RZ ;  /* 0x0000777304047816 */ /* 0x000fe400000000ff */
[----:B------:R-:W-:Y:S02]  /*1220*/  @P0 SEL R6, RZ, 0x1, !P4 ;  /* 0x00000001ff060807 */ /* 0x000fe40006000000 */
[----:B------:R-:W-:Y:S02]  /*1230*/  @P6 SEL R10, RZ, 0x1, !P3 ;  /* 0x00000001ff0a6807 */ /* 0x000fe40005800000 */
[----:B------:R-:W-:-:S02]  /*1240*/  @P5 SEL R4, RZ, 0x1, !P1 ;  /* 0x00000001ff045807 */ /* 0x000fc40004800000 */
[----:B------:R-:W-:Y:S02]  /*1250*/  LOP3.LUT R11, R5, 0xffff, RZ, 0xc0, !PT ;  /* 0x0000ffff050b7812 */ /* 0x000fe400078ec0ff */
[----:B------:R-:W-:Y:S02]  /*1260*/  LOP3.LUT R7, R7, 0xffff, RZ, 0xc0, !PT ;  /* 0x0000ffff07077812 */ /* 0x000fe400078ec0ff */
[----:B------:R-:W-:Y:S02]  /*1270*/  LOP3.LUT R8, R8, 0xffff, RZ, 0xc0, !PT ;  /* 0x0000ffff08087812 */ /* 0x000fe400078ec0ff */
[----:B------:R-:W-:Y:S02]  /*1280*/  LOP3.LUT R9, R9, 0xffff, RZ, 0xc0, !PT ;  /* 0x0000ffff09097812 */ /* 0x000fe400078ec0ff */
[----:B------:R-:W-:Y:S02]  /*1290*/  LOP3.LUT R12, R12, 0xffff, RZ, 0xc0, !PT ;  /* 0x0000ffff0c0c7812 */ /* 0x000fe400078ec0ff */
[----:B------:R-:W-:-:S02]  /*12a0*/  LOP3.LUT R6, R6, 0xffff, RZ, 0xc0, !PT ;  /* 0x0000ffff06067812 */ /* 0x000fc400078ec0ff */
[----:B------:R-:W-:Y:S02]  /*12b0*/  LOP3.LUT R5, R10, 0xffff, RZ, 0xc0, !PT ;  /* 0x0000ffff0a057812 */ /* 0x000fe400078ec0ff */
[----:B------:R-:W-:Y:S02]  /*12c0*/  LOP3.LUT R4, R4, 0xffff, RZ, 0xc0, !PT ;  /* 0x0000ffff04047812 */ /* 0x000fe400078ec0ff */
[----:B------:R-:W-:Y:S02]  /*12d0*/  PRMT R8, R7, 0x3340, R8 ;  /* 0x0000334007087816 */ /* 0x000fe40000000008 */
[----:B------:R-:W-:Y:S02]  /*12e0*/  PRMT R9, R9, 0x3340, R12 ;  /* 0x0000334009097816 */ /* 0x000fe4000000000c */
[----:B------:R-:W-:Y:S02]  /*12f0*/  PRMT R11, R11, 0x3340, R6 ;  /* 0x000033400b0b7816 */ /* 0x000fe40000000006 */
[----:B------:R-:W-:-:S02]  /*1300*/  PRMT R4, R5, 0x3340, R4 ;  /* 0x0000334005047816 */ /* 0x000fc40000000004 */
[----:B------:R-:W-:Y:S02]  /*1310*/  PRMT R9, R8, 0x5410, R9 ;  /* 0x0000541008097816 */ /* 0x000fe40000000009 */
[----:B------:R-:W-:-:S03]  /*1320*/  PRMT R11, R11, 0x5410, R4 ;  /* 0x000054100b0b7816 */ /* 0x000fc60000000004 */
[----:B------:R-:W-:Y:S04]  /*1330*/  STG.E desc[UR12][R2.64], R9 ;  /* 0x0000000902007986 */ /* 0x000fe8000c10190c */
[----:B------:R-:W-:Y:S01]  /*1340*/  STG.E desc[UR12][R2.64+0x200], R11 ;  /* 0x0002000b02007986 */ /* 0x000fe2000c10190c */
[----:B------:R-:W-:Y:S05]  /*1350*/  EXIT ;  /* 0x000000000000794d */ /* 0x000fea0003800000 */
.L_x_17460:
        /* <DEDUP_REMOVED lines=10> */
.L_x_32482:


//--------------------- .text._ZN2at6native29vectorized_elementwise_kernelILi8ENS0_13BinaryFunctorIaaaZZZNS0_21heaviside_kernel_cudaERNS_18TensorIteratorBaseEENKUlvE_clEvENKUlvE0_clEvEUlaaE_EESt5arrayIPcLm3EEEEviT0_T1_ --------------------------
	.section	.text._ZN2at6native29vectorized_elementwise_kernelILi8ENS0_13BinaryFunctorIaaaZZZNS0_21heaviside_kernel_cudaERNS_18TensorIteratorBaseEENKUlvE_clEvENKUlvE0_clEvEUlaaE_EESt5arrayIPcLm3EEEEviT0_T1_,"ax",@progbits
	.align	128
        .global         _ZN2at6native29vectorized_elementwise_kernelILi8ENS0_13BinaryFunctorIaaaZZZNS0_21heaviside_kernel_cudaERNS_18TensorIteratorBaseEENKUlvE_clEvENKUlvE0_clEvEUlaaE_EESt5arrayIPcLm3EEEEviT0_T1_
        .type           _ZN2at6native29vectorized_elementwise_kernelILi8ENS0_13BinaryFunctorIaaaZZZNS0_21heaviside_kernel_cudaERNS_18TensorIteratorBaseEENKUlvE_clEvENKUlvE0_clEvEUlaaE_EESt5arrayIPcLm3EEEEviT0_T1_,@function
        .size           _ZN2at6native29vectorized_elementwise_kernelILi8ENS0_13BinaryFunctorIaaaZZZNS0_21heaviside_kernel_cudaERNS_18TensorIteratorBaseEENKUlvE_clEvENKUlvE0_clEvEUlaaE_EESt5arrayIPcLm3EEEEviT0_T1_,(.L_x_32483 - _ZN2at6native29vectorized_elementwise_kernelILi8ENS0_13BinaryFunctorIaaaZZZNS0_21heaviside_kernel_cudaERNS_18TensorIteratorBaseEENKUlvE_clEvENKUlvE0_clEvEUlaaE_EESt5arrayIPcLm3EEEEviT0_T1_)
        .other          _ZN2at6native29vectorized_elementwise_kernelILi8ENS0_13BinaryFunctorIaaaZZZNS0_21heaviside_kernel_cudaERNS_18TensorIteratorBaseEENKUlvE_clEvENKUlvE0_clEvEUlaaE_EESt5arrayIPcLm3EEEEviT0_T1_,@"STO_CUDA_ENTRY STV_DEFAULT"
_ZN2at6native29vectorized_elementwise_kernelILi8ENS0_13BinaryFunctorIaaaZZZNS0_21heaviside_kernel_cudaERNS_18TensorIteratorBaseEENKUlvE_clEvENKUlvE0_clEvEUlaaE_EESt5arrayIPcLm3EEEEviT0_T1_:
.text._ZN2at6native29vectorized_elementwise_kernelILi8ENS0_13BinaryFunctorIaaaZZZNS0_21heaviside_kernel_cudaERNS_18TensorIteratorBaseEENKUlvE_clEvENKUlvE0_clEvEUlaaE_EESt5arrayIPcLm3EEEEviT0_T1_:
        /* <DEDUP_REMOVED lines=166> */
.L_x_17464:
        /* <DEDUP_REMOVED lines=8> */
.L_x_17465:
        /* <DEDUP_REMOVED lines=8> */
.L_x_17466:
        /* <DEDUP_REMOVED lines=8> */
.L_x_17467:
        /* <DEDUP_REMOVED lines=9> */
.L_x_17468:
[----:B------:R-:W-:Y:S05]  /*0c70*/  BSYNC.RELIABLE B1 ;  /* 0x0000000000017941 */ /* 0x000fea0003800100 */
.L_x_17463:
[----:B------:R-:W-:-:S13]  /*0c80*/  ISETP.GE.U32.AND P0, PT, R0, UR5, PT ;  /* 0x0000000500007c0c */ /* 0x000fda000bf06070 */
[----:B------:R-:W3:Y:S01]  /*0c90*/  @!P0 LDC.64 R4, c[0x0][0x388] ;  /* 0x0000e200ff048b82 */ /* 0x000ee20000000a00 */
[C---:B012---:R-:W-:Y:S02]  /*0ca0*/  @!P0 VIADD R3, R0.reuse, UR4 ;  /* 0x0000000400038c36 */ /* 0x047fe40008000000 */
[----:B------:R-:W-:-:S03]  /*0cb0*/  @!P0 VIADD R0, R0, 0x80 ;  /* 0x0000008000008836 */ /* 0x000fc60000000000 */
[----:B---3--:R-:W-:-:S05]  /*0cc0*/  @!P0 IADD3 R2, P1, PT, R3, R4, RZ ;  /* 0x0000000403028210 */ /* 0x008fca0007f3e0ff */
[----:B------:R-:W-:-:S05]  /*0cd0*/  @!P0 IMAD.X R3, RZ, RZ, R5, P1 ;  /* 0x000000ffff038224 */ /* 0x000fca00008e0605 */
[----:B------:R3:W-:Y:S03]  /*0ce0*/  @!P0 STG.E.U8 desc[UR12][R2.64], R17 ;  /* 0x0000001102008986 */ /* 0x0007e6000c10110c */
.L_x_17469:
[----:B------:R-:W-:Y:S05]  /*0cf0*/  BSYNC.RECONVERGENT B0 ;  /* 0x0000000000007941 */ /* 0x000fea0003800200 */
.L_x_17462:
        /* <DEDUP_REMOVED lines=9> */
.L_x_17461:
        /* <DEDUP_REMOVED lines=8> */
[----:B-1----:R-:W-:-:S06]  /*0e10*/  IMAD.WIDE.U32 R2, R0, 0x8, R2 ;  /* 0x0000000800027825 */ /* 0x002fcc00078e0002 */
[----:B------:R-:W2:Y:S01]  /*0e20*/  LDG.E.64 R2, desc[UR12][R2.64] ;  /* 0x0000000c02027981 */ /* 0x000ea2000c1e1b00 */
[----:B------:R-:W-:Y:S02]  /*0e30*/  IMAD.U32 R4, RZ, RZ, UR6 ;  /* 0x00000006ff047e24 */ /* 0x000fe4000f8e00ff */
[----:B------:R-:W-:Y:S01]  /*0e40*/  IMAD.U32 R5, RZ, RZ, UR7 ;  /* 0x00000007ff057e24 */ /* 0x000fe2000f8e00ff */
[----:B------:R-:W0:Y:S01]  /*0e50*/  LDCU.64 UR6, c[0x0][0x388] ;  /* 0x00007100ff0677ac */ /* 0x000e220008000a00 */
[----:B------:R-:W-:-:S06]  /*0e60*/  IMAD.WIDE.U32 R4, R0, 0x8, R4 ;  /* 0x0000000800047825 */ /* 0x000fcc00078e0004 */
[----:B------:R-:W3:Y:S01]  /*0e70*/  LDG.E.64 R4, desc[UR12][R4.64] ;  /* 0x0000000c04047981 */ /* 0x000ee2000c1e1b00 */
[----:B0-----:R-:W-:-:S04]  /*0e80*/  UIADD3 UR6, UP0, UPT, UR4, UR6, URZ ;  /* 0x0000000604067290 */ /* 0x001fc8000ff1e0ff */
[----:B------:R-:W-:Y:S01]  /*0e90*/  UIADD3.X UR7, UPT, UPT, URZ, UR7, URZ, UP0, !UPT ;  /* 0x00000007ff077290 */ /* 0x000fe200087fe4ff */
[C---:B--2---:R-:W-:Y:S02]  /*0ea0*/  PRMT R6, R2.reuse, 0x7770, RZ ;  /* 0x0000777002067816 */ /* 0x044fe400000000ff */
[----:B------:R-:W-:Y:S02]  /*0eb0*/  SGXT R7, R2, 0x8 ;  /* 0x000000080207781a */ /* 0x000fe40000000200 */
[----:B------:R-:W-:Y:S02]  /*0ec0*/  ISETP.NE.AND P6, PT, R6, RZ, PT ;  /* 0x000000ff0600720c */ /* 0x000fe40003fc5270 */
[----:B------:R-:W-:Y:S02]  /*0ed0*/  ISETP.GT.AND P3, PT, R7, RZ, PT ;  /* 0x000000ff0700720c */ /* 0x000fe40003f64270 */
[C---:B------:R-:W-:Y:S02]  /*0ee0*/  PRMT R7, R2.reuse, 0x7773, RZ ;  /* 0x0000777302077816 */ /* 0x040fe400000000ff */
[----:B------:R-:W-:-:S02]  /*0ef0*/  PRMT R9, R2, 0x7771, RZ ;  /* 0x0000777102097816 */ /* 0x000fc400000000ff */
[----:B------:R-:W-:Y:S02]  /*0f00*/  ISETP.NE.AND P5, PT, R7, RZ, PT ;  /* 0x000000ff0700720c */ /* 0x000fe40003fa5270 */
[----:B------:R-:W-:Y:S02]  /*0f10*/  SHF.R.S32.HI R7, RZ, 0x8, R2 ;  /* 0x00000008ff077819 */ /* 0x000fe40000011402 */
[----:B------:R-:W-:Y:S02]  /*0f20*/  PRMT R6, R3, 0x7770, RZ ;  /* 0x0000777003067816 */ /* 0x000fe400000000ff */
[----:B------:R-:W-:Y:S02]  /*0f30*/  ISETP.NE.AND P4, PT, R9, RZ, PT ;  /* 0x000000ff0900720c */ /* 0x000fe40003f85270 */
[----:B------:R-:W-:Y:S02]  /*0f40*/  SGXT R7, R7, 0x8 ;  /* 0x000000080707781a */ /* 0x000fe40000000200 */
[----:B------:R-:W-:-:S02]  /*0f50*/  PRMT R8, R2, 0x7772, RZ ;  /* 0x0000777202087816 */ /* 0x000fc400000000ff */
[----:B------:R-:W-:Y:S02]  /*0f60*/  ISETP.NE.AND P1, PT, R6, RZ, PT ;  /* 0x000000ff0600720c */ /* 0x000fe40003f25270 */
[----:B---3--:R-:W-:Y:S02]  /*0f70*/  PRMT R6, R4, 0x7770, RZ ;  /* 0x0000777004067816 */ /* 0x008fe400000000ff */
[----:B------:R-:W-:Y:S02]  /*0f80*/  @P6 SEL R6, RZ, 0x1, !P3 ;  /* 0x00000001ff066807 */ /* 0x000fe40005800000 */
[----:B------:R-:W-:Y:S02]  /*0f90*/  ISETP.GT.AND P6, PT, R7, RZ, PT ;  /* 0x000000ff0700720c */ /* 0x000fe40003fc4270 */
[----:B------:R-:W-:Y:S02]  /*0fa0*/  ISETP.NE.AND P0, PT, R8, RZ, PT ;  /* 0x000000ff0800720c */ /* 0x000fe40003f05270 */
[----:B------:R-:W-:-:S02]  /*0fb0*/  SGXT R9, R3, 0x8 ;  /* 0x000000080309781a */ /* 0x000fc40000000200 */
[----:B------:R-:W-:Y:S02]  /*0fc0*/  SHF.R.S32.HI R7, RZ, 0x18, R2 ;  /* 0x00000018ff077819 */ /* 0x000fe40000011402 */
[----:B------:R-:W-:Y:S02]  /*0fd0*/  PRMT R8, R3, 0x7771, RZ ;  /* 0x0000777103087816 */ /* 0x000fe400000000ff */
[----:B------:R-:W-:Y:S02]  /*0fe0*/  ISETP.GT.AND P2, PT, R9, RZ, PT ;  /* 0x000000ff0900720c */ /* 0x000fe40003f44270 */
[----:B------:R-:W-:Y:S02]  /*0ff0*/  SGXT R7, R7, 0x8 ;  /* 0x000000080707781a */ /* 0x000fe40000000200 */
[----:B------:R-:W-:Y:S02]  /*1000*/  ISETP.NE.AND P3, PT, R8, RZ, PT ;  /* 0x000000ff0800720c */ /* 0x000fe40003f65270 */
[----:B------:R-:W-:-:S02]  /*1010*/  PRMT R9, R3, 0x7773, RZ ;  /* 0x0000777303097816 */ /* 0x000fc400000000ff */
[----:B------:R-:W-:Y:S02]  /*1020*/  SHF.R.S32.HI R2, RZ, 0x10, R2 ;  /* 0x00000010ff027819 */ /* 0x000fe40000011402 */
[----:B------:R-:W-:Y:S02]  /*1030*/  PRMT R8, R4, 0x7771, RZ ;  /* 0x0000777104087816 */ /* 0x000fe400000000ff */
[----:B------:R-:W-:Y:S02]  /*1040*/  @P4 SEL R8, RZ, 0x1, !P6 ;  /* 0x00000001ff084807 */ /* 0x000fe40007000000 */
[----:B------:R-:W-:Y:S02]  /*1050*/  ISETP.GT.AND P6, PT, R7, RZ, PT ;  /* 0x000000ff0700720c */ /* 0x000fe40003fc4270 */
[----:B------:R-:W-:Y:S02]  /*1060*/  ISETP.NE.AND P4, PT, R9, RZ, PT ;  /* 0x000000ff0900720c */ /* 0x000fe40003f85270 */
[----:B------:R-:W-:-:S02]  /*1070*/  SGXT R2, R2, 0x8 ;  /* 0x000000080202781a */ /* 0x000fc40000000200 */
[----:B------:R-:W-:Y:S02]  /*1080*/  SHF.R.S32.HI R9, RZ, 0x8, R3 ;  /* 0x00000008ff097819 */ /* 0x000fe40000011403 */
[----:B------:R-:W-:Y:S02]  /*1090*/  PRMT R7, R4, 0x7773, RZ ;  /* 0x0000777304077816 */ /* 0x000fe400000000ff */
[----:B------:R-:W-:Y:S02]  /*10a0*/  @P5 SEL R7, RZ, 0x1, !P6 ;  /* 0x00000001ff075807 */ /* 0x000fe40007000000 */
[----:B------:R-:W-:Y:S02]  /*10b0*/  ISETP.GT.AND P6, PT, R2, RZ, PT ;  /* 0x000000ff0200720c */ /* 0x000fe40003fc4270 */
[----:B------:R-:W-:Y:S02]  /*10c0*/  PRMT R10, R3, 0x7772, RZ ;  /* 0x00007772030a7816 */ /* 0x000fe400000000ff */
[----:B------:R-:W-:-:S02]  /*10d0*/  SGXT R2, R9, 0x8 ;  /* 0x000000080902781a */ /* 0x000fc40000000200 */
[----:B------:R-:W-:Y:S02]  /*10e0*/  PRMT R4, R4, 0x7772, RZ ;  /* 0x0000777204047816 */ /* 0x000fe400000000ff */
[----:B------:R-:W-:Y:S02]  /*10f0*/  @P0 SEL R4, RZ, 0x1, !P6 ;  /* 0x00000001ff040807 */ /* 0x000fe40007000000 */
[----:B------:R-:W-:Y:S02]  /*1100*/  ISETP.NE.AND P5, PT, R10, RZ, PT ;  /* 0x000000ff0a00720c */ /* 0x000fe40003fa5270 */
[----:B------:R-:W-:Y:S02]  /*1110*/  ISETP.GT.AND P6, PT, R2, RZ, PT ;  /* 0x000000ff0200720c */ /* 0x000fe40003fc4270 */
[--C-:B------:R-:W-:Y:S02]  /*1120*/  SHF.R.S32.HI R9, RZ, 0x18, R3.reuse ;  /* 0x00000018ff097819 */ /* 0x100fe40000011403 */
[----:B------:R-:W-:-:S02]  /*1130*/  SHF.R.S32.HI R2, RZ, 0x10, R3 ;  /* 0x00000010ff027819 */ /* 0x000fc40000011403 */
[----:B------:R-:W-:Y:S02]  /*1140*/  SGXT R3, R9, 0x8 ;  /* 0x000000080903781a */ /* 0x000fe40000000200 */
[----:B------:R-:W-:Y:S02]  /*1150*/  SGXT R2, R2, 0x8 ;  /* 0x000000080202781a */ /* 0x000fe40000000200 */
[----:B------:R-:W-:Y:S02]  /*1160*/  PRMT R9, R5, 0x7770, RZ ;  /* 0x0000777005097816 */ /* 0x000fe400000000ff */
[----:B------:R-:W-:Y:S02]  /*1170*/  @P1 SEL R9, RZ, 0x1, !P2 ;  /* 0x00000001ff091807 */ /* 0x000fe40005000000 */
[----:B------:R-:W-:Y:S01]  /*1180*/  ISETP.GT.AND P0, PT, R3, RZ, PT ;  /* 0x000000ff0300720c */ /* 0x000fe20003f04270 */
[----:B------:R-:W-:Y:S01]  /*1190*/  IMAD.U32 R3, RZ, RZ, UR7 ;  /* 0x00000007ff037e24 */ /* 0x000fe2000f8e00ff */
[----:B------:R-:W-:Y:S01]  /*11a0*/  ISETP.GT.AND P1, PT, R2, RZ, PT ;  /* 0x000000ff0200720c */ /* 0x000fe20003f24270 */
[----:B------:R-:W-:Y:S01]  /*11b0*/  IMAD.U32 R2, RZ, RZ, UR6 ;  /* 0x00000006ff027e24 */ /* 0x000fe2000f8e00ff */
[----:B------:R-:W-:-:S02]  /*11c0*/  PRMT R11, R5, 0x7773, RZ ;  /* 0x00007773050b7816 */ /* 0x000fc400000000ff */
[C---:B------:R-:W-:Y:S01]  /*11d0*/  PRMT R10, R5.reuse, 0x7772, RZ ;  /* 0x00007772050a7816 */ /* 0x040fe200000000ff */
[----:B------:R-:W-:Y:S01]  /*11e0*/  IMAD.WIDE.U32 R2, R0, 0x8, R2 ;  /* 0x0000000800027825 */ /* 0x000fe200078e0002 */
[----:B------:R-:W-:Y:S02]  /*11f0*/  PRMT R5, R5, 0x7771, RZ ;  /* 0x0000777105057816 */ /* 0x000fe400000000ff */
[----:B------:R-:W-:Y:S02]  /*1200*/  @P3 SEL R5, RZ, 0x1, !P6 ;  /* 0x00000001ff053807 */ /* 0x000fe40007000000 */
[----:B------:R-:W-:Y:S02]  /*1210*/  @P4 SEL R11, RZ, 0x1, !P0 ;  /* 0x00000001ff0b4807 */ /* 0x000fe40004000000 */
[----:B------:R-:W-:Y:S02]  /*1220*/  @P5 SEL R10, RZ, 0x1, !P1 ;  /* 0x00000001ff0a5807 */ /* 0x000fe40004800000 */
[----:B------:R-:W-:-:S02]  /*1230*/  LOP3.LUT R13, R6, 0xffff, RZ, 0xc0, !PT ;  /* 0x0000ffff060d7812 */ /* 0x000fc400078ec0ff */
[----:B------:R-:W-:Y:S02]  /*1240*/  LOP3.LUT R6, R9, 0xffff, RZ, 0xc0, !PT ;  /* 0x0000ffff09067812 */ /* 0x000fe400078ec0ff */
[----:B------:R-:W-:Y:S02]  /*1250*/  LOP3.LUT R8, R8, 0xffff, RZ, 0xc0, !PT ;  /* 0x0000ffff08087812 */ /* 0x000fe400078ec0ff */
[----:B------:R-:W-:Y:S02]  /*1260*/  LOP3.LUT R7, R7, 0xffff, RZ, 0xc0, !PT ;  /* 0x0000ffff07077812 */ /* 0x000fe400078ec0ff */
[----:B------:R-:W-:Y:S02]  /*1270*/  LOP3.LUT R4, R4, 0xffff, RZ, 0xc0, !PT ;  /* 0x0000ffff04047812 */ /* 0x000fe400078ec0ff */
[----:B------:R-:W-:Y:S02]  /*1280*/  LOP3.LUT R5, R5, 0xffff, RZ, 0xc0, !PT ;  /* 0x0000ffff05057812 */ /* 0x000fe400078ec0ff */
[----:B------:R-:W-:-:S02]  /*1290*/  LOP3.LUT R11, R11, 0xffff, RZ, 0xc0, !PT ;  /* 0x0000ffff0b0b7812 */ /* 0x000fc400078ec0ff */
[----:B------:R-:W-:Y:S02]  /*12a0*/  LOP3.LUT R10, R10, 0xffff, RZ, 0xc0, !PT ;  /* 0x0000ffff0a0a7812 */ /* 0x000fe400078ec0ff */
[----:B------:R-:W-:Y:S02]  /*12b0*/  PRMT R13, R13, 0x3340, R8 ;  /* 0x000033400d0d7816 */ /* 0x000fe40000000008 */
[----:B------:R-:W-:Y:S02]  /*12c0*/  PRMT R4, R4, 0x3340, R7 ;  /* 0x0000334004047816 */ /* 0x000fe40000000007 */
[----:B------:R-:W-:Y:S02]  /*12d0*/  PRMT R5, R6, 0x3340, R5 ;  /* 0x0000334006057816 */ /* 0x000fe40000000005 */
[----:B------:R-:W-:Y:S02]  /*12e0*/  PRMT R10, R10, 0x3340, R11 ;  /* 0x000033400a0a7816 */ /* 0x000fe4000000000b */
[----:B------:R-:W-:-:S02]  /*12f0*/  PRMT R4, R13, 0x5410, R4 ;  /* 0x000054100d047816 */ /* 0x000fc40000000004 */
[----:B------:R-:W-:-:S05]  /*1300*/  PRMT R5, R5, 0x5410, R10 ;  /* 0x0000541005057816 */ /* 0x000fca000000000a */
[----:B------:R-:W-:Y:S01]  /*1310*/  STG.E.64 desc[UR12][R2.64], R4 ;  /* 0x0000000402007986 */ /* 0x000fe2000c101b0c */
[----:B------:R-:W-:Y:S05]  /*1320*/  EXIT ;  /* 0x000000000000794d */ /* 0x000fea0003800000 */
.L_x_17470:
        /* <DEDUP_REMOVED lines=13> */
.L_x_32483:


//--------------------- .text._ZN2at6native18elementwise_kernelILi128ELi4EZNS0_15gpu_kernel_implINS0_13BUnaryFunctorIaaaZZZNS0_21heaviside_kernel_cudaERNS_18TensorIteratorBaseEENKUlvE_clEvENKUlvE0_clEvEUlaaE_EEEEvS5_RKT_EUliE_EEviT1_ --------------------------
	.section	.text._ZN2at6native18elementwise_kernelILi128ELi4EZNS0_15gpu_kernel_implINS0_13BUnaryFunctorIaaaZZZNS0_21heaviside_kernel_cudaERNS_18TensorIteratorBaseEENKUlvE_clEvENKUlvE0_clEvEUlaaE_EEEEvS5_RKT_EUliE_EEviT1_,"ax",@progbits
	.align	128
        .global         _ZN2at6native18elementwise_kernelILi128ELi4EZNS0_15gpu_kernel_implINS0_13BUnaryFunctorIaaaZZZNS0_21heaviside_kernel_cudaERNS_18TensorIteratorBaseEENKUlvE_clEvENKUlvE0_clEvEUlaaE_EEEEvS5_RKT_EUliE_EEviT1_
        .type           _ZN2at6native18elementwise_kernelILi128ELi4EZNS0_15gpu_kernel_implINS0_13BUnaryFunctorIaaaZZZNS0_21heaviside_kernel_cudaERNS_18TensorIteratorBaseEENKUlvE_clEvENKUlvE0_clEvEUlaaE_EEEEvS5_RKT_EUliE_EEviT1_,@function
        .size           _ZN2at6native18elementwise_kernelILi128ELi4EZNS0_15gpu_kernel_implINS0_13BUnaryFunctorIaaaZZZNS0_21heaviside_kernel_cudaERNS_18TensorIteratorBaseEENKUlvE_clEvENKUlvE0_clEvEUlaaE_EEEEvS5_RKT_EUliE_EEviT1_,(.L_x_32484 - _ZN2at6native18elementwise_kernelILi128ELi4EZNS0_15gpu_kernel_implINS0_13BUnaryFunctorIaaaZZZNS0_21heaviside_kernel_cudaERNS_18TensorIteratorBaseEENKUlvE_clEvENKUlvE0_clEvEUlaaE_EEEEvS5_RKT_EUliE_EEviT1_)
        .other          _ZN2at6native18elementwise_kernelILi128ELi4EZNS0_15gpu_kernel_implINS0_13BUnaryFunctorIaaaZZZNS0_21heaviside_kernel_cudaERNS_18TensorIteratorBaseEENKUlvE_clEvENKUlvE0_clEvEUlaaE_EEEEvS5_RKT_EUliE_EEviT1_,@"STO_CUDA_ENTRY STV_DEFAULT"
_ZN2at6native18elementwise_kernelILi128ELi4EZNS0_15gpu_kernel_implINS0_13BUnaryFunctorIaaaZZZNS0_21heaviside_kernel_cudaERNS_18TensorIteratorBaseEENKUlvE_clEvENKUlvE0_clEvEUlaaE_EEEEvS5_RKT_EUliE_EEviT1_:
.text._ZN2at6native18elementwise_kernelILi128ELi4EZNS0_15gpu_kernel_implINS0_13BUnaryFunctorIaaaZZZNS0_21heaviside_kernel_cudaERNS_18TensorIteratorBaseEENKUlvE_clEvENKUlvE0_clEvEUlaaE_EEEEvS5_RKT_EUliE_EEviT1_:
[----:B------:R-:W0:Y:S01]  /*0000*/  LDC R1, c[0x0][0x37c] ;  /* 0x0000df00ff017b82 */ /* 0x000e220000000800 */
[----:B------:R-:W1:Y:S07]  /*0010*/  S2R R17, SR_TID.X ;  /* 0x0000000000117919 */ /* 0x000e6e0000002100 */
[----:B------:R-:W2:Y:S01]  /*0020*/  S2UR UR4, SR_CTAID.X ;  /* 0x00000000000479c3 */ /* 0x000ea20000002500 */
[----:B------:R-:W3:Y:S01]  /*0030*/  LDCU UR39, c[0x0][0x388] ;  /* 0x00007100ff2777ac */ /* 0x000ee20008000800 */
[----:B------:R-:W-:Y:S01]  /*0040*/  BSSY.RECONVERGENT B6, `(.L_x_17471) ;  /* 0x0000319000067945 */ /* 0x000fe20003800200 */
[----:B------:R-:W4:Y:S01]  /*0050*/  LDCU UR6, c[0x0][0x380] ;  /* 0x00007000ff0677ac */ /* 0x000f220008000800 */
[----:B------:R-:W5:Y:S01]  /*0060*/  LDCU.U8 UR5, c[0x0][0x591] ;  /* 0x0000b220ff0577ac */ /* 0x000f620008000000 */
        /* <DEDUP_REMOVED lines=314> */
.L_x_17473:
        /* <DEDUP_REMOVED lines=16> */
.L_x_17477:
[----:B------:R0:W5:Y:S01]  /*1510*/  LDG.E.U8 R0, desc[UR36][R2.64] ;  /* 0x0000002402007981 */ /* 0x000162000c1e1100 */
[----:B------:R-:W-:Y:S05]  /*1520*/  BRA `(.L_x_17479) ;  /* 0x0000000c004c7947 */ /* 0x000fea0003800000 */
.L_x_17476:
        /* <DEDUP_REMOVED lines=8> */
.L_x_17481:
[----:B------:R0:W5:Y:S01]  /*15b0*/  LDG.E.U8 R0, desc[UR36][R2.64] ;  /* 0x0000002402007981 */ /* 0x000162000c1e1100 */
[----:B------:R-:W-:Y:S05]  /*15c0*/  BRA `(.L_x_17479) ;  /* 0x0000000c00247947 */ /* 0x000fea0003800000 */
.L_x_17480:
[----:B------:R0:W5:Y:S01]  /*15d0*/  LDG.E.U16 R0, desc[UR36][R2.64] ;  /* 0x0000002402007981 */ /* 0x000162000c1e1500 */
[----:B------:R-:W-:Y:S05]  /*15e0*/  BRA `(.L_x_17479) ;  /* 0x0000000c001c7947 */ /* 0x000fea0003800000 */
.L_x_17475:
        /* <DEDUP_REMOVED lines=9> */
.L_x_17483:
[----:B------:R-:W2:Y:S02]  /*1680*/  LDG.E.U16 R4, desc[UR36][R2.64] ;  /* 0x0000002402047981 */ /* 0x000ea4000c1e1500 */
[----:B--2---:R-:W-:-:S06]  /*1690*/  HADD2.F32 R4, -RZ, R4.H0_H0 ;  /* 0x20000004ff047230 */ /* 0x004fcc0000004100 */
[----:B------:R-:W0:Y:S02]  /*16a0*/  F2I.FTZ.TRUNC.NTZ R4, R4 ;  /* 0x0000000400047305 */ /* 0x000e24000021f100 */
[----:B0-----:R-:W-:Y:S01]  /*16b0*/  PRMT R0, R4, 0x7610, R0 ;  /* 0x0000761004007816 */ /* 0x001fe20000000000 */
[----:B------:R-:W-:Y:S06]  /*16c0*/  BRA `(.L_x_17479) ;  /* 0x0000000800e47947 */ /* 0x000fec0003800000 */
.L_x_17482:
        /* <DEDUP_REMOVED lines=9> */
.L_x_17485:
[----:B------:R-:W2:Y:S02]  /*1760*/  LDG.E.U16 R2, desc[UR36][R2.64] ;  /* 0x0000002402027981 */ /* 0x000ea4000c1e1500 */
[----:B--2---:R-:W-:-:S06]  /*1770*/  HADD2.F32 R4, -RZ, R2.H0_H0 ;  /* 0x20000002ff047230 */ /* 0x004fcc0000004100 */
[----:B------:R-:W0:Y:S02]  /*1780*/  F2I.FTZ.TRUNC.NTZ R4, R4 ;  /* 0x0000000400047305 */ /* 0x000e24000021f100 */
[----:B0-----:R-:W-:Y:S01]  /*1790*/  PRMT R0, R4, 0x7610, R0 ;  /* 0x0000761004007816 */ /* 0x001fe20000000000 */
[----:B------:R-:W-:Y:S06]  /*17a0*/  BRA `(.L_x_17479) ;  /* 0x0000000800ac7947 */ /* 0x000fec0003800000 */
.L_x_17484:
[----:B------:R-:W2:Y:S02]  /*17b0*/  LDG.E.64 R2, desc[UR36][R2.64] ;  /* 0x0000002402027981 */ /* 0x000ea4000c1e1b00 */
[----:B--2---:R0:W1:Y:S01]  /*17c0*/  F2I.F64.TRUNC R0, R2 ;  /* 0x0000000200007311 */ /* 0x004062000030d100 */
[----:B------:R-:W-:Y:S05]  /*17d0*/  BRA `(.L_x_17479) ;  /* 0x0000000800a07947 */ /* 0x000fea0003800000 */
.L_x_17474:
        /* <DEDUP_REMOVED lines=12> */
.L_x_17488:
[----:B------:R-:W2:Y:S02]  /*18a0*/  LDG.E.64 R2, desc[UR36][R2.64] ;  /* 0x0000002402027981 */ /* 0x000ea4000c1e1b00 */
[----:B--2---:R3:W4:Y:S01]  /*18b0*/  F2I.F64.TRUNC R0, R2 ;  /* 0x0000000200007311 */ /* 0x004722000030d100 */
[----:B------:R-:W-:Y:S05]  /*18c0*/  BRA `(.L_x_17479) ;  /* 0x0000000800647947 */ /* 0x000fea0003800000 */
.L_x_17487:
        /* <DEDUP_REMOVED lines=27> */
.L_x_17490:
        /* <DEDUP_REMOVED lines=14> */
.L_x_17489:
[----:B------:R-:W2:Y:S02]  /*1b60*/  LDG.E.U16 R4, desc[UR36][R2.64] ;  /* 0x0000002402047981 */ /* 0x000ea4000c1e1500 */
[----:B--2---:R-:W-:-:S06]  /*1b70*/  IMAD.U32 R4, R4, 0x10000, RZ ;  /* 0x0001000004047824 */ /* 0x004fcc00078e00ff */
[----:B------:R-:W0:Y:S02]  /*1b80*/  F2I.FTZ.TRUNC.NTZ R4, R4 ;  /* 0x0000000400047305 */ /* 0x000e24000021f100 */
[----:B0-----:R-:W-:Y:S01]  /*1b90*/  PRMT R0, R4, 0x7610, R0 ;  /* 0x0000761004007816 */ /* 0x001fe20000000000 */
[----:B------:R-:W-:Y:S06]  /*1ba0*/  BRA `(.L_x_17479) ;  /* 0x0000000400ac7947 */ /* 0x000fec0003800000 */
.L_x_17486:
        /* <DEDUP_REMOVED lines=10> */
.L_x_17493:
        /* <DEDUP_REMOVED lines=21> */
.L_x_17497:
[----:B------:R-:W-:Y:S05]  /*1da0*/  BSYNC.RECONVERGENT B1 ;  /* 0x0000000000017941 */ /* 0x000fea0003800200 */
.L_x_17496:
[----:B------:R-:W-:Y:S01]  /*1db0*/  IMAD.SHL.U32 R0, R0, 0x100000, RZ ;  /* 0x0010000000007824 */ /* 0x000fe200078e00ff */
[----:B------:R-:W-:-:S04]  /*1dc0*/  LEA R2, R2, 0x3b800000, 0x17 ;  /* 0x3b80000002027811 */ /* 0x000fc800078eb8ff */
[----:B------:R-:W-:-:S07]  /*1dd0*/  LOP3.LUT R4, R2, R0, R7, 0xfe, !PT ;  /* 0x0000000002047212 */ /* 0x000fce00078efe07 */
.L_x_17495:
[----:B------:R-:W-:Y:S05]  /*1de0*/  BSYNC.RECONVERGENT B0 ;  /* 0x0000000000007941 */ /* 0x000fea0003800200 */
.L_x_17494:
[----:B------:R-:W0:Y:S02]  /*1df0*/  F2I.FTZ.TRUNC.NTZ R4, R4 ;  /* 0x0000000400047305 */ /* 0x000e24000021f100 */
[----:B0-----:R-:W-:Y:S01]  /*1e00*/  PRMT R0, R4, 0x7610, R0 ;  /* 0x0000761004007816 */ /* 0x001fe20000000000 */
[----:B------:R-:W-:Y:S06]  /*1e10*/  BRA `(.L_x_17479) ;  /* 0x0000000400107947 */ /* 0x000fec0003800000 */
.L_x_17492:
        /* <DEDUP_REMOVED lines=21> */
.L_x_17501:
[----:B------:R-:W-:Y:S05]  /*1f70*/  BSYNC.RECONVERGENT B1 ;  /* 0x0000000000017941 */ /* 0x000fea0003800200 */
.L_x_17500:
[----:B------:R-:W-:Y:S01]  /*1f80*/  IMAD.SHL.U32 R0, R0, 0x200000, RZ ;  /* 0x0020000000007824 */ /* 0x000fe200078e00ff */
[----:B------:R-:W-:-:S04]  /*1f90*/  LEA R2, R2, 0x37800000, 0x17 ;  /* 0x3780000002027811 */ /* 0x000fc800078eb8ff */
[----:B------:R-:W-:-:S07]  /*1fa0*/  LOP3.LUT R4, R2, R0, R7, 0xfe, !PT ;  /* 0x0000000002047212 */ /* 0x000fce00078efe07 */
.L_x_17499:
[----:B------:R-:W-:Y:S05]  /*1fb0*/  BSYNC.RECONVERGENT B0 ;  /* 0x0000000000007941 */ /* 0x000fea0003800200 */
.L_x_17498:
[----:B------:R-:W0:Y:S02]  /*1fc0*/  F2I.FTZ.TRUNC.NTZ R4, R4 ;  /* 0x0000000400047305 */ /* 0x000e24000021f100 */
[----:B0-----:R-:W-:Y:S01]  /*1fd0*/  PRMT R0, R4, 0x7610, R0 ;  /* 0x0000761004007816 */ /* 0x001fe20000000000 */
[----:B------:R-:W-:Y:S06]  /*1fe0*/  BRA `(.L_x_17479) ;  /* 0x00000000009c7947 */ /* 0x000fec0003800000 */
.L_x_17491:
[----:B------:R-:W-:-:S09]  /*1ff0*/  UISETP.NE.AND UP0, UPT, UR4, 0x1c, UPT ;  /* 0x0000001c0400788c */ /* 0x000fd2000bf05270 */
[----:B------:R-:W-:Y:S05]  /*2000*/  BRA.U !UP0, `(.L_x_17502) ;  /* 0x0000000108907547 */ /* 0x000fea000b800000 */
[----:B------:R-:W-:-:S09]  /*2010*/  UISETP.NE.AND UP0, UPT, UR4, 0x1d, UPT ;  /* 0x0000001d0400788c */ /* 0x000fd2000bf05270 */
[----:B------:R-:W-:Y:S05]  /*2020*/  BRA.U !UP0, `(.L_x_17503) ;  /* 0x0000000108807547 */ /* 0x000fea000b800000 */
[----:B------:R-:W-:-:S09]  /*2030*/  UISETP.NE.AND UP0, UPT, UR4, 0x2c, UPT ;  /* 0x0000002c0400788c */ /* 0x000fd2000bf05270 */
[----:B------:R-:W-:Y:S05]  /*2040*/  BRA.U !UP0, `(.L_x_17504) ;  /* 0x0000000108487547 */ /* 0x000fea000b800000 */
.L_x_17478:
        /* <DEDUP_REMOVED lines=16> */
.L_x_17505:
[----:B------:R-:W-:Y:S01]  /*2150*/  PRMT R0, RZ, 0x7610, R0 ;  /* 0x00007610ff007816 */ /* 0x000fe20000000000 */
[----:B------:R-:W-:Y:S06]  /*2160*/  BRA `(.L_x_17479) ;  /* 0x00000000003c7947 */ /* 0x000fec0003800000 */
.L_x_17504:
        /* <DEDUP_REMOVED lines=8> */
.L_x_17507:
[----:B------:R-:W-:Y:S05]  /*21f0*/  BSYNC.RECONVERGENT B0 ;  /* 0x0000000000007941 */ /* 0x000fea0003800200 */
.L_x_17506:
[----:B------:R-:W0:Y:S02]  /*2200*/  F2I.FTZ.TRUNC.NTZ R4, R4 ;  /* 0x0000000400047305 */ /* 0x000e24000021f100 */
[----:B0-----:R-:W-:Y:S01]  /*2210*/  PRMT R0, R4, 0x7610, R0 ;  /* 0x0000761004007816 */ /* 0x001fe20000000000 */
[----:B------:R-:W-:Y:S06]  /*2220*/  BRA `(.L_x_17479) ;  /* 0x00000000000c7947 */ /* 0x000fec0003800000 */
.L_x_17503:
[----:B------:R2:W5:Y:S01]  /*2230*/  LDG.E.U8 R0, desc[UR36][R2.64] ;  /* 0x0000002402007981 */ /* 0x000562000c1e1100 */
[----:B------:R-:W-:Y:S05]  /*2240*/  BRA `(.L_x_17479) ;  /* 0x0000000000047947 */ /* 0x000fea0003800000 */
.L_x_17502:
[----:B------:R1:W5:Y:S02]  /*2250*/  LDG.E.U8 R0, desc[UR36][R2.64] ;  /* 0x0000002402007981 */ /* 0x000364000c1e1100 */
.L_x_17479:
[----:B------:R-:W0:Y:S02]  /*2260*/  LDCU.64 UR6, c[0x0][0x580] ;  /* 0x0000b000ff0677ac */ /* 0x000e240008000a00 */
[C---:B012345:R-:W-:Y:S02]  /*2270*/  PRMT R3, R0.reuse, 0x8880, RZ ;  /* 0x0000888000037816 */ /* 0x07ffe400000000ff */
[----:B------:R-:W-:Y:S01]  /*2280*/  LOP3.LUT P1, RZ, R0, 0xff, RZ, 0xc0, !PT ;  /* 0x000000ff00ff7812 */ /* 0x000fe2000782c0ff */
[----:B------:R-:W-:Y:S01]  /*2290*/  UPRMT UR4, UR41, 0x9910, URZ ;  /* 0x0000991029047896 */ /* 0x000fe200080000ff */
[----:B------:R-:W-:-:S03]  /*22a0*/  ISETP.GT.AND P0, PT, R3, RZ, PT ;  /* 0x000000ff0300720c */ /* 0x000fc60003f04270 */
[----:B------:R-:W-:Y:S01]  /*22b0*/  UISETP.GT.AND UP0, UPT, UR4, 0x9, UPT ;  /* 0x000000090400788c */ /* 0x000fe2000bf04270 */
[----:B------:R-:W-:-:S04]  /*22c0*/  SEL R0, RZ, 0x1, !P0 ;  /* 0x00000001ff007807 */ /* 0x000fc80004000000 */
[----:B------:R-:W-:Y:S02]  /*22d0*/  SEL R7, R19, R0, !P1 ;  /* 0x0000000013077207 */ /* 0x000fe40004800000 */
        /* <DEDUP_REMOVED lines=13> */
.L_x_17511:
[----:B------:R3:W-:Y:S01]  /*23b0*/  STG.E.U8 desc[UR36][R2.64], R7 ;  /* 0x0000000702007986 */ /* 0x0007e2000c101124 */
[----:B------:R-:W-:Y:S05]  /*23c0*/  BRA `(.L_x_17513) ;  /* 0x0000000c007c7947 */ /* 0x000fea0003800000 */
.L_x_17510:
        /* <DEDUP_REMOVED lines=12> */
.L_x_17515:
[----:B------:R-:W-:-:S05]  /*2490*/  PRMT R5, R7, 0x8880, RZ ;  /* 0x0000888007057816 */ /* 0x000fca00000000ff */
[----:B------:R1:W-:Y:S01]  /*24a0*/  STG.E desc[UR36][R2.64], R5 ;  /* 0x0000000502007986 */ /* 0x0003e2000c101924 */
[----:B------:R-:W-:Y:S05]  /*24b0*/  BRA `(.L_x_17513) ;  /* 0x0000000c00407947 */ /* 0x000fea0003800000 */
.L_x_17514:
[----:B------:R-:W-:-:S04]  /*24c0*/  PRMT R5, R7, 0x8880, RZ ;  /* 0x0000888007057816 */ /* 0x000fc800000000ff */
[----:B------:R-:W-:-:S05]  /*24d0*/  PRMT R5, R5, 0x7710, RZ ;  /* 0x0000771005057816 */ /* 0x000fca00000000ff */
[----:B------:R2:W-:Y:S01]  /*24e0*/  STG.E.U16 desc[UR36][R2.64], R5 ;  /* 0x0000000502007986 */ /* 0x0005e2000c101524 */
[----:B------:R-:W-:Y:S05]  /*24f0*/  BRA `(.L_x_17513) ;  /* 0x0000000c00307947 */ /* 0x000fea0003800000 */
.L_x_17509:
        /* <DEDUP_REMOVED lines=9> */
.L_x_17517:
[----:B------:R-:W0:Y:S02]  /*2590*/  I2F.S8 R0, R7 ;  /* 0x0000000700007306 */ /* 0x000e240000001400 */
[----:B0-----:R-:W-:-:S05]  /*25a0*/  F2FP.F16.F32.PACK_AB R0, RZ, R0 ;  /* 0x00000000ff00723e */ /* 0x001fca00000000ff */
[----:B------:R0:W-:Y:S01]  /*25b0*/  STG.E.U16 desc[UR36][R2.64], R0 ;  /* 0x0000000002007986 */ /* 0x0001e2000c101524 */
[----:B------:R-:W-:Y:S05]  /*25c0*/  BRA `(.L_x_17513) ;  /* 0x0000000800fc7947 */ /* 0x000fea0003800000 */
.L_x_17516:
        /* <DEDUP_REMOVED lines=10> */
.L_x_17519:
[----:B------:R-:W0:Y:S02]  /*2670*/  I2F.S8 R7, R7 ;  /* 0x0000000700077306 */ /* 0x000e240000001400 */
[----:B0-----:R-:W-:-:S04]  /*2680*/  F2FP.F16.F32.PACK_AB R5, RZ, R7 ;  /* 0x00000007ff05723e */ /* 0x001fc800000000ff */
[----:B------:R-:W-:-:S05]  /*2690*/  PRMT R5, R5, 0x5410, RZ ;  /* 0x0000541005057816 */ /* 0x000fca00000000ff */
[----:B------:R0:W-:Y:S01]  /*26a0*/  STG.E desc[UR36][R2.64], R5 ;  /* 0x0000000502007986 */ /* 0x0001e2000c101924 */
[----:B------:R-:W-:Y:S05]  /*26b0*/  BRA `(.L_x_17513) ;  /* 0x0000000800c07947 */ /* 0x000fea0003800000 */
.L_x_17518:
[----:B------:R-:W-:-:S04]  /*26c0*/  PRMT R4, R7, 0x8880, RZ ;  /* 0x0000888007047816 */ /* 0x000fc800000000ff */
[----:B------:R-:W-:-:S06]  /*26d0*/  PRMT R4, R4, 0x7710, RZ ;  /* 0x0000771004047816 */ /* 0x000fcc00000000ff */
[----:B------:R-:W0:Y:S02]  /*26e0*/  I2F.F64.S16 R4, R4 ;  /* 0x0000000400047312 */ /* 0x000e240000101c00 */
[----:B0-----:R0:W-:Y:S01]  /*26f0*/  STG.E.64 desc[UR36][R2.64], R4 ;  /* 0x0000000402007986 */ /* 0x0011e2000c101b24 */
[----:B------:R-:W-:Y:S05]  /*2700*/  BRA `(.L_x_17513) ;  /* 0x0000000800ac7947 */ /* 0x000fea0003800000 */
.L_x_17508:
        /* <DEDUP_REMOVED lines=12> */
.L_x_17522:
[----:B------:R-:W-:Y:S02]  /*27d0*/  PRMT R4, R7, 0x8880, RZ ;  /* 0x0000888007047816 */ /* 0x000fe400000000ff */
[----:B------:R-:W-:Y:S02]  /*27e0*/  CS2R R6, SRZ ;  /* 0x0000000000067805 */ /* 0x000fe4000001ff00 */
[----:B------:R-:W-:-:S06]  /*27f0*/  PRMT R4, R4, 0x7710, RZ ;  /* 0x0000771004047816 */ /* 0x000fcc00000000ff */
[----:B------:R-:W0:Y:S02]  /*2800*/  I2F.F64.S16 R4, R4 ;  /* 0x0000000400047312 */ /* 0x000e240000101c00 */
[----:B0-----:R0:W-:Y:S01]  /*2810*/  STG.E.128 desc[UR36][R2.64], R4 ;  /* 0x0000000402007986 */ /* 0x0011e2000c101d24 */
[----:B------:R-:W-:Y:S05]  /*2820*/  BRA `(.L_x_17513) ;  /* 0x0000000800647947 */ /* 0x000fea0003800000 */
.L_x_17521:
        /* <DEDUP_REMOVED lines=19> */
.L_x_17526:
[----:B------:R-:W-:Y:S05]  /*2960*/  BSYNC.RECONVERGENT B0 ;  /* 0x0000000000007941 */ /* 0x000fea0003800200 */
.L_x_17525:
[----:B------:R-:W-:-:S05]  /*2970*/  LOP3.LUT R5, R0, 0x80, R5, 0xf8, !PT ;  /* 0x0000008000057812 */ /* 0x000fca00078ef805 */
[----:B------:R0:W-:Y:S01]  /*2980*/  STG.E.U8 desc[UR36][R2.64], R5 ;  /* 0x0000000502007986 */ /* 0x0001e2000c101124 */
[----:B------:R-:W-:Y:S05]  /*2990*/  BRA `(.L_x_17513) ;  /* 0x0000000800087947 */ /* 0x000fea0003800000 */
.L_x_17524:
        /* <DEDUP_REMOVED lines=15> */
.L_x_17528:
[----:B------:R-:W-:Y:S05]  /*2a90*/  BSYNC.RECONVERGENT B0 ;  /* 0x0000000000007941 */ /* 0x000fea0003800200 */
.L_x_17527:
[----:B------:R-:W-:-:S05]  /*2aa0*/  LOP3.LUT R5, R0, 0x80, R5, 0xf8, !PT ;  /* 0x0000008000057812 */ /* 0x000fca00078ef805 */
[----:B------:R0:W-:Y:S01]  /*2ab0*/  STG.E.U8 desc[UR36][R2.64], R5 ;  /* 0x0000000502007986 */ /* 0x0001e2000c101124 */
[----:B------:R-:W-:Y:S05]  /*2ac0*/  BRA `(.L_x_17513) ;  /* 0x0000000400bc7947 */ /* 0x000fea0003800000 */
.L_x_17523:
[----:B------:R-:W0:Y:S02]  /*2ad0*/  I2F.S8 R0, R7 ;  /* 0x0000000700007306 */ /* 0x000e240000001400 */
[----:B0-----:R-:W-:-:S05]  /*2ae0*/  F2FP.BF16.F32.PACK_AB R0, RZ, R0 ;  /* 0x00000000ff00723e */ /* 0x001fca00000010ff */
[----:B------:R0:W-:Y:S01]  /*2af0*/  STG.E.U16 desc[UR36][R2.64], R0 ;  /* 0x0000000002007986 */ /* 0x0001e2000c101524 */
[----:B------:R-:W-:Y:S05]  /*2b00*/  BRA `(.L_x_17513) ;  /* 0x0000000400ac7947 */ /* 0x000fea0003800000 */
.L_x_17520:
        /* <DEDUP_REMOVED lines=12> */
.L_x_17531:
        /* <DEDUP_REMOVED lines=13> */
.L_x_17534:
[----:B------:R-:W-:-:S04]  /*2ca0*/  SHF.R.U32.HI R0, RZ, 0x14, R5 ;  /* 0x00000014ff007819 */ /* 0x000fc80000011605 */
[----:B------:R-:W-:-:S04]  /*2cb0*/  LOP3.LUT R0, R0, 0x1, RZ, 0xc0, !PT ;  /* 0x0000000100007812 */ /* 0x000fc800078ec0ff */
[----:B------:R-:W-:-:S04]  /*2cc0*/  IADD3 R0, PT, PT, R5, 0x487ffff, R0 ;  /* 0x0487ffff05007810 */ /* 0x000fc80007ffe000 */
[----:B------:R-:W-:-:S04]  /*2cd0*/  SHF.R.U32.HI R0, RZ, 0x14, R0 ;  /* 0x00000014ff007819 */ /* 0x000fc80000011600 */
[----:B------:R-:W-:-:S07]  /*2ce0*/  LOP3.LUT R4, R0, 0xff, RZ, 0xc0, !PT ;  /* 0x000000ff00047812 */ /* 0x000fce00078ec0ff */
.L_x_17535:
[----:B------:R-:W-:-:S04]  /*2cf0*/  SHF.R.U32.HI R5, RZ, 0x18, R5 ;  /* 0x00000018ff057819 */ /* 0x000fc80000011605 */
[----:B------:R-:W-:-:S04]  /*2d00*/  LOP3.LUT R4, R4, 0x80, R5, 0xf8, !PT ;  /* 0x0000008004047812 */ /* 0x000fc800078ef805 */
[----:B------:R-:W-:-:S07]  /*2d10*/  PRMT R0, R4, 0x7610, R0 ;  /* 0x0000761004007816 */ /* 0x000fce0000000000 */
.L_x_17533:
[----:B------:R-:W-:Y:S05]  /*2d20*/  BSYNC.RECONVERGENT B0 ;  /* 0x0000000000007941 */ /* 0x000fea0003800200 */
.L_x_17532:
[----:B------:R0:W-:Y:S01]  /*2d30*/  STG.E.U8 desc[UR36][R2.64], R0 ;  /* 0x0000000002007986 */ /* 0x0001e2000c101124 */
[----:B------:R-:W-:Y:S05]  /*2d40*/  BRA `(.L_x_17513) ;  /* 0x00000004001c7947 */ /* 0x000fea0003800000 */
.L_x_17530:
        /* <DEDUP_REMOVED lines=13> */
.L_x_17538:
[----:B------:R-:W-:-:S04]  /*2e20*/  SHF.R.U32.HI R0, RZ, 0x15, R5 ;  /* 0x00000015ff007819 */ /* 0x000fc80000011605 */
[----:B------:R-:W-:-:S04]  /*2e30*/  LOP3.LUT R0, R0, 0x1, RZ, 0xc0, !PT ;  /* 0x0000000100007812 */ /* 0x000fc800078ec0ff */
[----:B------:R-:W-:-:S04]  /*2e40*/  IADD3 R0, PT, PT, R5, 0x88fffff, R0 ;  /* 0x088fffff05007810 */ /* 0x000fc80007ffe000 */
[----:B------:R-:W-:-:S04]  /*2e50*/  SHF.R.U32.HI R0, RZ, 0x15, R0 ;  /* 0x00000015ff007819 */ /* 0x000fc80000011600 */
[----:B------:R-:W-:-:S07]  /*2e60*/  LOP3.LUT R4, R0, 0xff, RZ, 0xc0, !PT ;  /* 0x000000ff00047812 */ /* 0x000fce00078ec0ff */
.L_x_17539:
[----:B------:R-:W-:-:S04]  /*2e70*/  SHF.R.U32.HI R5, RZ, 0x18, R5 ;  /* 0x00000018ff057819 */ /* 0x000fc80000011605 */
[----:B------:R-:W-:-:S04]  /*2e80*/  LOP3.LUT R4, R4, 0x80, R5, 0xf8, !PT ;  /* 0x0000008004047812 */ /* 0x000fc800078ef805 */
[----:B------:R-:W-:-:S07]  /*2e90*/  PRMT R0, R4, 0x7610, R0 ;  /* 0x0000761004007816 */ /* 0x000fce0000000000 */
.L_x_17537:
[----:B------:R-:W-:Y:S05]  /*2ea0*/  BSYNC.RECONVERGENT B0 ;  /* 0x0000000000007941 */ /* 0x000fea0003800200 */
.L_x_17536:
[----:B------:R0:W-:Y:S01]  /*2eb0*/  STG.E.U8 desc[UR36][R2.64], R0 ;  /* 0x0000000002007986 */ /* 0x0001e2000c101124 */
[----:B------:R-:W-:Y:S05]  /*2ec0*/  BRA `(.L_x_17513) ;  /* 0x0000000000bc7947 */ /* 0x000fea0003800000 */
.L_x_17529:
[----:B------:R-:W-:-:S09]  /*2ed0*/  UISETP.NE.AND UP0, UPT, UR4, 0x1c, UPT ;  /* 0x0000001c0400788c */ /* 0x000fd2000bf05270 */
[----:B------:R-:W-:Y:S05]  /*2ee0*/  BRA.U !UP0, `(.L_x_17540) ;  /* 0x0000000108ac7547 */ /* 0x000fea000b800000 */
[----:B------:R-:W-:-:S09]  /*2ef0*/  UISETP.NE.AND UP0, UPT, UR4, 0x1d, UPT ;  /* 0x0000001d0400788c */ /* 0x000fd2000bf05270 */
[----:B------:R-:W-:Y:S05]  /*2f00*/  BRA.U !UP0, `(.L_x_17541) ;  /* 0x00000001088c7547 */ /* 0x000fea000b800000 */
[----:B------:R-:W-:-:S09]  /*2f10*/  UISETP.NE.AND UP0, UPT, UR4, 0x2c, UPT ;  /* 0x0000002c0400788c */ /* 0x000fd2000bf05270 */
[----:B------:R-:W-:Y:S05]  /*2f20*/  BRA.U !UP0, `(.L_x_17542) ;  /* 0x0000000108447547 */ /* 0x000fea000b800000 */
.L_x_17512:
        /* <DEDUP_REMOVED lines=15> */
[----:B--2---:R-:W-:Y:S05]  /*3020*/  CALL.ABS.NOINC R2 ;  /* 0x0000000002007343 */ /* 0x004fea0003c00000 */
.L_x_17543:
[----:B------:R-:W-:Y:S05]  /*3030*/  BRA `(.L_x_17513) ;  /* 0x0000000000607947 */ /* 0x000fea0003800000 */
.L_x_17542:
        /* <DEDUP_REMOVED lines=16> */
.L_x_17541:
[----:B------:R-:W-:-:S04]  /*3140*/  LOP3.LUT R7, R7, 0xffff, RZ, 0xc0, !PT ;  /* 0x0000ffff07077812 */ /* 0x000fc800078ec0ff */
[----:B------:R-:W-:-:S05]  /*3150*/  PRMT R7, R7, 0x8880, RZ ;  /* 0x0000888007077816 */ /* 0x000fca00000000ff */
[----:B------:R-:W-:-:S05]  /*3160*/  IMAD.MOV.U32 R4, RZ, RZ, R7 ;  /* 0x000000ffff047224 */ /* 0x000fca00078e0007 */
[----:B------:R-:W-:-:S05]  /*3170*/  SHF.R.S32.HI R5, RZ, 0x1f, R4 ;  /* 0x0000001fff057819 */ /* 0x000fca0000011404 */
[----:B------:R0:W-:Y:S01]  /*3180*/  STG.E.64 desc[UR36][R2.64], R4 ;  /* 0x0000000402007986 */ /* 0x0001e2000c101b24 */
[----:B------:R-:W-:Y:S05]  /*3190*/  BRA `(.L_x_17513) ;  /* 0x0000000000087947 */ /* 0x000fea0003800000 */
.L_x_17540:
[----:B------:R-:W-:-:S05]  /*31a0*/  PRMT R5, R7, 0x8880, RZ ;  /* 0x0000888007057816 */ /* 0x000fca00000000ff */
[----:B------:R0:W-:Y:S02]  /*31b0*/  STG.E desc[UR36][R2.64], R5 ;  /* 0x0000000502007986 */ /* 0x0001e4000c101924 */
.L_x_17513:
[----:B------:R-:W-:-:S07]  /*31c0*/  VIADD R17, R17, 0x80 ;  /* 0x0000008011117836 */ /* 0x000fce0000000000 */
.L_x_17472:
[----:B------:R-:W-:Y:S05]  /*31d0*/  BSYNC.RECONVERGENT B6 ;  /* 0x0000000000067941 */ /* 0x000fea0003800200 */
.L_x_17471:
        /* <DEDUP_REMOVED lines=307> */
.L_x_17546:
        /* <DEDUP_REMOVED lines=16> */
.L_x_17550:
[----:B------:R1:W5:Y:S01]  /*4610*/  LDG.E.U8 R0, desc[UR36][R2.64] ;  /* 0x0000002402007981 */ /* 0x000362000c1e1100 */
[----:B------:R-:W-:Y:S05]  /*4620*/  BRA `(.L_x_17552) ;  /* 0x0000000c004c7947 */ /* 0x000fea0003800000 */
.L_x_17549:
        /* <DEDUP_REMOVED lines=8> */
.L_x_17554:
[----:B------:R3:W5:Y:S01]  /*46b0*/  LDG.E.U8 R0, desc[UR36][R2.64] ;  /* 0x0000002402007981 */ /* 0x000762000c1e1100 */
[----:B------:R-:W-:Y:S05]  /*46c0*/  BRA `(.L_x_17552) ;  /* 0x0000000c00247947 */ /* 0x000fea0003800000 */
.L_x_17553:
[----:B------:R2:W5:Y:S01]  /*46d0*/  LDG.E.U16 R0, desc[UR36][R2.64] ;  /* 0x0000002402007981 */ /* 0x000562000c1e1500 */
[----:B------:R-:W-:Y:S05]  /*46e0*/  BRA `(.L_x_17552) ;  /* 0x0000000c001c7947 */ /* 0x000fea0003800000 */
.L_x_17548:
        /* <DEDUP_REMOVED lines=9> */
.L_x_17556:
[----:B------:R-:W2:Y:S02]  /*4780*/  LDG.E.U16 R4, desc[UR36][R2.64] ;  /* 0x0000002402047981 */ /* 0x000ea4000c1e1500 */
[----:B--2---:R-:W-:-:S06]  /*4790*/  HADD2.F32 R4, -RZ, R4.H0_H0 ;  /* 0x20000004ff047230 */ /* 0x004fcc0000004100 */
[----:B------:R-:W0:Y:S02]  /*47a0*/  F2I.FTZ.TRUNC.NTZ R4, R4 ;  /* 0x0000000400047305 */ /* 0x000e24000021f100 */
[----:B0-----:R-:W-:Y:S01]  /*47b0*/  PRMT R0, R4, 0x7610, R0 ;  /* 0x0000761004007816 */ /* 0x001fe20000000000 */
[----:B------:R-:W-:Y:S06]  /*47c0*/  BRA `(.L_x_17552) ;  /* 0x0000000800e47947 */ /* 0x000fec0003800000 */
.L_x_17555:
        /* <DEDUP_REMOVED lines=9> */
.L_x_17558:
[----:B------:R-:W2:Y:S02]  /*4860*/  LDG.E.U16 R2, desc[UR36][R2.64] ;  /* 0x0000002402027981 */ /* 0x000ea4000c1e1500 */
[----:B--2---:R-:W-:-:S06]  /*4870*/  HADD2.F32 R4, -RZ, R2.H0_H0 ;  /* 0x20000002ff047230 */ /* 0x004fcc0000004100 */
[----:B------:R-:W0:Y:S02]  /*4880*/  F2I.FTZ.TRUNC.NTZ R4, R4 ;  /* 0x0000000400047305 */ /* 0x000e24000021f100 */
[----:B0-----:R-:W-:Y:S01]  /*4890*/  PRMT R0, R4, 0x7610, R0 ;  /* 0x0000761004007816 */ /* 0x001fe20000000000 */
[----:B------:R-:W-:Y:S06]  /*48a0*/  BRA `(.L_x_17552) ;  /* 0x0000000800ac7947 */ /* 0x000fec0003800000 */
.L_x_17557:
[----:B------:R-:W2:Y:S02]  /*48b0*/  LDG.E.64 R2, desc[UR36][R2.64] ;  /* 0x0000002402027981 */ /* 0x000ea4000c1e1b00 */
[----:B--2---:R0:W1:Y:S01]  /*48c0*/  F2I.F64.TRUNC R0, R2 ;  /* 0x0000000200007311 */ /* 0x004062000030d100 */
[----:B------:R-:W-:Y:S05]  /*48d0*/  BRA `(.L_x_17552) ;  /* 0x0000000800a07947 */ /* 0x000fea0003800000 */
.L_x_17547:
        /* <DEDUP_REMOVED lines=12> */
.L_x_17561:
[----:B------:R-:W2:Y:S02]  /*49a0*/  LDG.E.64 R2, desc[UR36][R2.64] ;  /* 0x0000002402027981 */ /* 0x000ea4000c1e1b00 */
[----:B--2---:R0:W1:Y:S01]  /*49b0*/  F2I.F64.TRUNC R0, R2 ;  /* 0x0000000200007311 */ /* 0x004062000030d100 */
[----:B------:R-:W-:Y:S05]  /*49c0*/  BRA `(.L_x_17552) ;  /* 0x0000000800647947 */ /* 0x000fea0003800000 */
.L_x_17560:
        /* <DEDUP_REMOVED lines=27> */
.L_x_17563:
        /* <DEDUP_REMOVED lines=14> */
.L_x_17562:
[----:B------:R-:W2:Y:S02]  /*4c60*/  LDG.E.U16 R4, desc[UR36][R2.64] ;  /* 0x0000002402047981 */ /* 0x000ea4000c1e1500 */
[----:B--2---:R-:W-:-:S06]  /*4c70*/  SHF.L.U32 R4, R4, 0x10, RZ ;  /* 0x0000001004047819 */ /* 0x004fcc00000006ff */
[----:B------:R-:W0:Y:S02]  /*4c80*/  F2I.FTZ.TRUNC.NTZ R4, R4 ;  /* 0x0000000400047305 */ /* 0x000e24000021f100 */
[----:B0-----:R-:W-:Y:S01]  /*4c90*/  PRMT R0, R4, 0x7610, R0 ;  /* 0x0000761004007816 */ /* 0x001fe20000000000 */
[----:B------:R-:W-:Y:S06]  /*4ca0*/  BRA `(.L_x_17552) ;  /* 0x0000000400ac7947 */ /* 0x000fec0003800000 */
.L_x_17559:
        /* <DEDUP_REMOVED lines=10> */
.L_x_17566:
        /* <DEDUP_REMOVED lines=21> */
.L_x_17570:
[----:B------:R-:W-:Y:S05]  /*4ea0*/  BSYNC.RECONVERGENT B1 ;  /* 0x0000000000017941 */ /* 0x000fea0003800200 */
.L_x_17569:
[----:B------:R-:W-:Y:S01]  /*4eb0*/  IMAD.SHL.U32 R0, R0, 0x100000, RZ ;  /* 0x0010000000007824 */ /* 0x000fe200078e00ff */
[----:B------:R-:W-:-:S04]  /*4ec0*/  LEA R2, R2, 0x3b800000, 0x17 ;  /* 0x3b80000002027811 */ /* 0x000fc800078eb8ff */
[----:B------:R-:W-:-:S07]  /*4ed0*/  LOP3.LUT R4, R2, R0, R7, 0xfe, !PT ;  /* 0x0000000002047212 */ /* 0x000fce00078efe07 */
.L_x_17568:
[----:B------:R-:W-:Y:S05]  /*4ee0*/  BSYNC.RECONVERGENT B0 ;  /* 0x0000000000007941 */ /* 0x000fea0003800200 */
.L_x_17567:
[----:B------:R-:W0:Y:S02]  /*4ef0*/  F2I.FTZ.TRUNC.NTZ R4, R4 ;  /* 0x0000000400047305 */ /* 0x000e24000021f100 */
[----:B0-----:R-:W-:Y:S01]  /*4f00*/  PRMT R0, R4, 0x7610, R0 ;  /* 0x0000761004007816 */ /* 0x001fe20000000000 */
[----:B------:R-:W-:Y:S06]  /*4f10*/  BRA `(.L_x_17552) ;  /* 0x0000000400107947 */ /* 0x000fec0003800000 */
.L_x_17565:
        /* <DEDUP_REMOVED lines=21> */
.L_x_17574:
[----:B------:R-:W-:Y:S05]  /*5070*/  BSYNC.RECONVERGENT B1 ;  /* 0x0000000000017941 */ /* 0x000fea0003800200 */
.L_x_17573:
[----:B------:R-:W-:Y:S01]  /*5080*/  IMAD.SHL.U32 R0, R0, 0x200000, RZ ;  /* 0x0020000000007824 */ /* 0x000fe200078e00ff */
[----:B------:R-:W-:-:S04]  /*5090*/  LEA R2, R2, 0x37800000, 0x17 ;  /* 0x3780000002027811 */ /* 0x000fc800078eb8ff */
[----:B------:R-:W-:-:S07]  /*50a0*/  LOP3.LUT R4, R2, R0, R7, 0xfe, !PT ;  /* 0x0000000002047212 */ /* 0x000fce00078efe07 */
.L_x_17572:
[----:B------:R-:W-:Y:S05]  /*50b0*/  BSYNC.RECONVERGENT B0 ;  /* 0x0000000000007941 */ /* 0x000fea0003800200 */
.L_x_17571:
[----:B------:R-:W0:Y:S02]  /*50c0*/  F2I.FTZ.TRUNC.NTZ R4, R4 ;  /* 0x0000000400047305 */ /* 0x000e24000021f100 */
[----:B0-----:R-:W-:Y:S01]  /*50d0*/  PRMT R0, R4, 0x7610, R0 ;  /* 0x0000761004007816 */ /* 0x001fe20000000000 */
[----:B------:R-:W-:Y:S06]  /*50e0*/  BRA `(.L_x_17552) ;  /* 0x00000000009c7947 */ /* 0x000fec0003800000 */
.L_x_17564:
        /* <DEDUP_REMOVED lines=14> */
.L_x_17578:
[----:B------:R-:W-:Y:S05]  /*51d0*/  BSYNC.RECONVERGENT B0 ;  /* 0x0000000000007941 */ /* 0x000fea0003800200 */
.L_x_17577:
[----:B------:R-:W0:Y:S02]  /*51e0*/  F2I.FTZ.TRUNC.NTZ R4, R4 ;  /* 0x0000000400047305 */ /* 0x000e24000021f100 */
[----:B0-----:R-:W-:Y:S01]  /*51f0*/  PRMT R0, R4, 0x7610, R0 ;  /* 0x0000761004007816 */ /* 0x001fe20000000000 */
[----:B------:R-:W-:Y:S06]  /*5200*/  BRA `(.L_x_17552) ;  /* 0x0000000000547947 */ /* 0x000fec0003800000 */
.L_x_17551:
        /* <DEDUP_REMOVED lines=16> */
.L_x_17579:
[----:B------:R-:W-:Y:S01]  /*5310*/  PRMT R0, RZ, 0x7610, R0 ;  /* 0x00007610ff007816 */ /* 0x000fe20000000000 */
[----:B------:R-:W-:Y:S06]  /*5320*/  BRA `(.L_x_17552) ;  /* 0x00000000000c7947 */ /* 0x000fec0003800000 */
.L_x_17576:
[----:B------:R0:W5:Y:S01]  /*5330*/  LDG.E.U8 R0, desc[UR36][R2.64] ;  /* 0x0000002402007981 */ /* 0x000162000c1e1100 */
[----:B------:R-:W-:Y:S05]  /*5340*/  BRA `(.L_x_17552) ;  /* 0x0000000000047947 */ /* 0x000fea0003800000 */
.L_x_17575:
[----:B------:R0:W5:Y:S02]  /*5350*/  LDG.E.U8 R0, desc[UR36][R2.64] ;  /* 0x0000002402007981 */ /* 0x000164000c1e1100 */
.L_x_17552:
        /* <DEDUP_REMOVED lines=21> */
.L_x_17583:
[----:B------:R0:W-:Y:S01]  /*54b0*/  STG.E.U8 desc[UR36][R2.64], R7 ;  /* 0x0000000702007986 */ /* 0x0001e2000c101124 */
[----:B------:R-:W-:Y:S05]  /*54c0*/  BRA `(.L_x_17585) ;  /* 0x0000000c00787947 */ /* 0x000fea0003800000 */
.L_x_17582:
        /* <DEDUP_REMOVED lines=10> */
[----:B------:R0:W-:Y:S01]  /*5570*/  STG.E.64 desc[UR36][R2.64], R4 ;  /* 0x0000000402007986 */ /* 0x0001e2000c101b24 */
[----:B------:R-:W-:Y:S05]  /*5580*/  BRA `(.L_x_17585) ;  /* 0x0000000c00487947 */ /* 0x000fea0003800000 */
.L_x_17587:
[----:B------:R-:W-:-:S05]  /*5590*/  PRMT R5, R7, 0x8880, RZ ;  /* 0x0000888007057816 */ /* 0x000fca00000000ff */
[----:B------:R0:W-:Y:S01]  /*55a0*/  STG.E desc[UR36][R2.64], R5 ;  /* 0x0000000502007986 */ /* 0x0001e2000c101924 */
[----:B------:R-:W-:Y:S05]  /*55b0*/  BRA `(.L_x_17585) ;  /* 0x0000000c003c7947 */ /* 0x000fea0003800000 */
.L_x_17586:
[----:B------:R-:W-:-:S04]  /*55c0*/  PRMT R5, R7, 0x8880, RZ ;  /* 0x0000888007057816 */ /* 0x000fc800000000ff */
[----:B------:R-:W-:-:S05]  /*55d0*/  PRMT R5, R5, 0x7710, RZ ;  /* 0x0000771005057816 */ /* 0x000fca00000000ff */
[----:B------:R0:W-:Y:S01]  /*55e0*/  STG.E.U16 desc[UR36][R2.64], R5 ;  /* 0x0000000502007986 */ /* 0x0001e2000c101524 */
[----:B------:R-:W-:Y:S05]  /*55f0*/  BRA `(.L_x_17585) ;  /* 0x0000000c002c7947 */ /* 0x000fea0003800000 */
.L_x_17581:
        /* <DEDUP_REMOVED lines=9> */
.L_x_17589:
[----:B------:R-:W0:Y:S02]  /*5690*/  I2F.S8 R0, R7 ;  /* 0x0000000700007306 */ /* 0x000e240000001400 */
[----:B0-----:R-:W-:-:S05]  /*56a0*/  F2FP.F16.F32.PACK_AB R0, RZ, R0 ;  /* 0x00000000ff00723e */ /* 0x001fca00000000ff */
[----:B------:R0:W-:Y:S01]  /*56b0*/  STG.E.U16 desc[UR36][R2.64], R0 ;  /* 0x0000000002007986 */ /* 0x0001e2000c101524 */
[----:B------:R-:W-:Y:S05]  /*56c0*/  BRA `(.L_x_17585) ;  /* 0x0000000800f87947 */ /* 0x000fea0003800000 */
.L_x_17588:
        /* <DEDUP_REMOVED lines=10> */
.L_x_17591:
[----:B------:R-:W0:Y:S02]  /*5770*/  I2F.S8 R7, R7 ;  /* 0x0000000700077306 */ /* 0x000e240000001400 */
[----:B0-----:R-:W-:-:S04]  /*5780*/  F2FP.F16.F32.PACK_AB R5, RZ, R7 ;  /* 0x00000007ff05723e */ /* 0x001fc800000000ff */
[----:B------:R-:W-:-:S05]  /*5790*/  PRMT R5, R5, 0x5410, RZ ;  /* 0x0000541005057816 */ /* 0x000fca00000000ff */
[----:B------:R0:W-:Y:S01]  /*57a0*/  STG.E desc[UR36][R2.64], R5 ;  /* 0x0000000502007986 */ /* 0x0001e2000c101924 */
[----:B------:R-:W-:Y:S05]  /*57b0*/  BRA `(.L_x_17585) ;  /* 0x0000000800bc7947 */ /* 0x000fea0003800000 */
.L_x_17590:
[----:B------:R-:W-:-:S04]  /*57c0*/  PRMT R4, R7, 0x8880, RZ ;  /* 0x0000888007047816 */ /* 0x000fc800000000ff */
[----:B------:R-:W-:-:S06]  /*57d0*/  PRMT R4, R4, 0x7710, RZ ;  /* 0x0000771004047816 */ /* 0x000fcc00000000ff */
[----:B------:R-:W0:Y:S02]  /*57e0*/  I2F.F64.S16 R4, R4 ;  /* 0x0000000400047312 */ /* 0x000e240000101c00 */
[----:B0-----:R0:W-:Y:S01]  /*57f0*/  STG.E.64 desc[UR36][R2.64], R4 ;  /* 0x0000000402007986 */ /* 0x0011e2000c101b24 */
[----:B------:R-:W-:Y:S05]  /*5800*/  BRA `(.L_x_17585) ;  /* 0x0000000800a87947 */ /* 0x000fea0003800000 */
.L_x_17580:
        /* <DEDUP_REMOVED lines=14> */
.L_x_17595:
        /* <DEDUP_REMOVED lines=18> */
.L_x_17598:
[----:B------:R-:W-:-:S04]  /*5a10*/  SHF.R.U32.HI R5, RZ, 0x18, R5 ;  /* 0x00000018ff057819 */ /* 0x000fc80000011605 */
[----:B------:R-:W-:-:S07]  /*5a20*/  LOP3.LUT R0, R0, 0x80, R5, 0xf8, !PT ;  /* 0x0000008000007812 */ /* 0x000fce00078ef805 */
.L_x_17597:
[----:B------:R-:W-:Y:S05]  /*5a30*/  BSYNC.RECONVERGENT B0 ;  /* 0x0000000000007941 */ /* 0x000fea0003800200 */
.L_x_17596:
[----:B------:R0:W-:Y:S01]  /*5a40*/  STG.E.U8 desc[UR36][R2.64], R0 ;  /* 0x0000000002007986 */ /* 0x0001e2000c101124 */
[----:B------:R-:W-:Y:S05]  /*5a50*/  BRA `(.L_x_17585) ;  /* 0x0000000800147947 */ /* 0x000fea0003800000 */
.L_x_17594:
        /* <DEDUP_REMOVED lines=18> */
.L_x_17601:
[----:B------:R-:W-:-:S04]  /*5b80*/  SHF.R.U32.HI R5, RZ, 0x18, R5 ;  /* 0x00000018ff057819 */ /* 0x000fc80000011605 */
[----:B------:R-:W-:-:S07]  /*5b90*/  LOP3.LUT R0, R0, 0x80, R5, 0xf8, !PT ;  /* 0x0000008000007812 */ /* 0x000fce00078ef805 */
.L_x_17600:
[----:B------:R-:W-:Y:S05]  /*5ba0*/  BSYNC.RECONVERGENT B0 ;  /* 0x0000000000007941 */ /* 0x000fea0003800200 */
.L_x_17599:
[----:B------:R0:W-:Y:S01]  /*5bb0*/  STG.E.U8 desc[UR36][R2.64], R0 ;  /* 0x0000000002007986 */ /* 0x0001e2000c101124 */
[----:B------:R-:W-:Y:S05]  /*5bc0*/  BRA `(.L_x_17585) ;  /* 0x0000000400b87947 */ /* 0x000fea0003800000 */
.L_x_17593:
        /* <DEDUP_REMOVED lines=22> */
.L_x_17603:
[----:B------:R-:W-:-:S04]  /*5d30*/  LOP3.LUT R7, R7, 0xffff, RZ, 0xc0, !PT ;  /* 0x0000ffff07077812 */ /* 0x000fc800078ec0ff */
[----:B------:R-:W-:-:S05]  /*5d40*/  PRMT R7, R7, 0x8880, RZ ;  /* 0x0000888007077816 */ /* 0x000fca00000000ff */
[----:B------:R-:W-:-:S05]  /*5d50*/  IMAD.MOV.U32 R4, RZ, RZ, R7 ;  /* 0x000000ffff047224 */ /* 0x000fca00078e0007 */
[----:B------:R-:W-:-:S05]  /*5d60*/  SHF.R.S32.HI R5, RZ, 0x1f, R4 ;  /* 0x0000001fff057819 */ /* 0x000fca0000011404 */
[----:B------:R0:W-:Y:S01]  /*5d70*/  STG.E.64 desc[UR36][R2.64], R4 ;  /* 0x0000000402007986 */ /* 0x0001e2000c101b24 */
[----:B------:R-:W-:Y:S05]  /*5d80*/  BRA `(.L_x_17585) ;  /* 0x0000000400487947 */ /* 0x000fea0003800000 */
.L_x_17602:
[----:B------:R-:W-:-:S05]  /*5d90*/  PRMT R5, R7, 0x8880, RZ ;  /* 0x0000888007057816 */ /* 0x000fca00000000ff */
[----:B------:R0:W-:Y:S01]  /*5da0*/  STG.E desc[UR36][R2.64], R5 ;  /* 0x0000000502007986 */ /* 0x0001e2000c101924 */
[----:B------:R-:W-:Y:S05]  /*5db0*/  BRA `(.L_x_17585) ;  /* 0x00000004003c7947 */ /* 0x000fea0003800000 */
.L_x_17592:
        /* <DEDUP_REMOVED lines=10> */
.L_x_17605:
[----:B------:R-:W-:Y:S02]  /*5e60*/  PRMT R4, R7, 0x8880, RZ ;  /* 0x0000888007047816 */ /* 0x000fe400000000ff */
[----:B------:R-:W-:Y:S02]  /*5e70*/  CS2R R6, SRZ ;  /* 0x0000000000067805 */ /* 0x000fe4000001ff00 */
[----:B------:R-:W-:-:S06]  /*5e80*/  PRMT R4, R4, 0x7710, RZ ;  /* 0x0000771004047816 */ /* 0x000fcc00000000ff */
[----:B------:R-:W0:Y:S02]  /*5e90*/  I2F.F64.S16 R4, R4 ;  /* 0x0000000400047312 */ /* 0x000e240000101c00 */
[----:B0-----:R4:W-:Y:S01]  /*5ea0*/  STG.E.128 desc[UR36][R2.64], R4 ;  /* 0x0000000402007986 */ /* 0x0019e2000c101d24 */
[----:B------:R-:W-:Y:S05]  /*5eb0*/  BRA `(.L_x_17585) ;  /* 0x0000000000fc7947 */ /* 0x000fea0003800000 */
.L_x_17604:
[----:B------:R-:W-:-:S09]  /*5ec0*/  UISETP.NE.AND UP0, UPT, UR4, 0xf, UPT ;  /* 0x0000000f0400788c */ /* 0x000fd2000bf05270 */
[----:B------:R-:W-:Y:S05]  /*5ed0*/  BRA.U !UP0, `(.L_x_17606) ;  /* 0x0000000108e87547 */ /* 0x000fea000b800000 */
[----:B------:R-:W-:-:S09]  /*5ee0*/  UISETP.NE.AND UP0, UPT, UR4, 0x17, UPT ;  /* 0x000000170400788c */ /* 0x000fd2000bf05270 */
[----:B------:R-:W-:Y:S05]  /*5ef0*/  BRA.U !UP0, `(.L_x_17607) ;  /* 0x0000000108907547 */ /* 0x000fea000b800000 */
[----:B------:R-:W-:-:S09]  /*5f00*/  UISETP.NE.AND UP0, UPT, UR4, 0x18, UPT ;  /* 0x000000180400788c */ /* 0x000fd2000bf05270 */
[----:B------:R-:W-:Y:S05]  /*5f10*/  BRA.U !UP0, `(.L_x_17608) ;  /* 0x0000000108447547 */ /* 0x000fea000b800000 */
.L_x_17584:
        /* <DEDUP_REMOVED lines=16> */
.L_x_17609:
[----:B------:R-:W-:Y:S05]  /*6020*/  BRA `(.L_x_17585) ;  /* 0x0000000000a07947 */ /* 0x000fea0003800000 */
.L_x_17608:
[----:B------:R-:W0:Y:S01]  /*6030*/  I2F.S8 R7, R7 ;  /* 0x0000000700077306 */ /* 0x000e220000001400 */
[----:B------:R-:W-:Y:S01]  /*6040*/  BSSY.RECONVERGENT B0, `(.L_x_17610) ;  /* 0x000000c000007945 */ /* 0x000fe20003800200 */
[----:B------:R-:W-:Y:S01]  /*6050*/  HFMA2 R0, -RZ, RZ, 0, 7.569789886474609375e-06 ;  /* 0x0000007fff007431 */ /* 0x000fe200000001ff */
        /* <DEDUP_REMOVED lines=10> */
.L_x_17611:
[----:B------:R-:W-:Y:S05]  /*6100*/  BSYNC.RECONVERGENT B0 ;  /* 0x0000000000007941 */ /* 0x000fea0003800200 */
.L_x_17610:
[----:B------:R-:W-:-:S05]  /*6110*/  LOP3.LUT R5, R0, 0x80, R5, 0xf8, !PT ;  /* 0x0000008000057812 */ /* 0x000fca00078ef805 */
[----:B------:R2:W-:Y:S01]  /*6120*/  STG.E.U8 desc[UR36][R2.64], R5 ;  /* 0x0000000502007986 */ /* 0x0005e2000c101124 */
[----:B------:R-:W-:Y:S05]  /*6130*/  BRA `(.L_x_17585) ;  /* 0x00000000005c7947 */ /* 0x000fea0003800000 */
.L_x_17607:
        /* <DEDUP_REMOVED lines=12> */
.L_x_17613:
[----:B------:R-:W-:Y:S01]  /*6200*/  IMAD.MOV.U32 R0, RZ, RZ, 0x7f ;  /* 0x0000007fff007424 */ /* 0x000fe200078e00ff */
[----:B------:R-:W-:-:S04]  /*6210*/  ISETP.GT.U32.AND P0, PT, R4, 0x7f800000, PT ;  /* 0x7f8000000400780c */ /* 0x000fc80003f04070 */
[----:B------:R-:W-:-:S09]  /*6220*/  SEL R0, R0, 0x7c, P0 ;  /* 0x0000007c00007807 */ /* 0x000fd20000000000 */
.L_x_17614:
[----:B------:R-:W-:Y:S05]  /*6230*/  BSYNC.RECONVERGENT B0 ;  /* 0x0000000000007941 */ /* 0x000fea0003800200 */
.L_x_17612:
[----:B------:R-:W-:-:S04]  /*6240*/  SHF.R.U32.HI R5, RZ, 0x18, R5 ;  /* 0x00000018ff057819 */ /* 0x000fc80000011605 */
[----:B------:R-:W-:-:S05]  /*6250*/  LOP3.LUT R5, R0, 0x80, R5, 0xf8, !PT ;  /* 0x0000008000057812 */ /* 0x000fca00078ef805 */
[----:B------:R1:W-:Y:S01]  /*6260*/  STG.E.U8 desc[UR36][R2.64], R5 ;  /* 0x0000000502007986 */ /* 0x0003e2000c101124 */
[----:B------:R-:W-:Y:S05]  /*6270*/  BRA `(.L_x_17585) ;  /* 0x00000000000c7947 */ /* 0x000fea0003800000 */
.L_x_17606:
[----:B------:R-:W0:Y:S02]  /*6280*/  I2F.S8 R0, R7 ;  /* 0x0000000700007306 */ /* 0x000e240000001400 */
[----:B0-----:R-:W-:-:S05]  /*6290*/  F2FP.BF16.F32.PACK_AB R0, RZ, R0 ;  /* 0x00000000ff00723e */ /* 0x001fca00000010ff */
[----:B------:R0:W-:Y:S02]  /*62a0*/  STG.E.U16 desc[UR36][R2.64], R0 ;  /* 0x0000000002007986 */ /* 0x0001e4000c101524 */
.L_x_17585:
[----:B------:R-:W-:-:S07]  /*62b0*/  VIADD R17, R17, 0x80 ;  /* 0x0000008011117836 */ /* 0x000fce0000000000 */
.L_x_17545:
[----:B------:R-:W-:Y:S05]  /*62c0*/  BSYNC.RECONVERGENT B6 ;  /* 0x0000000000067941 */ /* 0x000fea0003800200 */
.L_x_17544:
[----:B------:R-:W5:Y:S01]  /*62d0*/  LDCU UR4, c[0x0][0x380] ;  /* 0x00007000ff0477ac */ /* 0x000f620008000800 */
[----:B------:R-:W-:Y:S01]  /*62e0*/  BSSY.RECONVERGENT B6, `(.L_x_17615) ;  /* 0x000030d000067945 */ /* 0x000fe20003800200 */
[----:B-----5:R-:W-:-:S13]  /*62f0*/  ISETP.GE.AND P0, PT, R17, UR4, PT ;  /* 0x0000000411007c0c */ /* 0x020fda000bf06270 */
[----:B------:R-:W-:Y:S05]  /*6300*/  @P0 BRA `(.L_x_17616) ;  /* 0x0000003000280947 */ /* 0x000fea0003800000 */
[----:B------:R-:W5:Y:S01]  /*6310*/  LDCU UR4, c[0x0][0x388] ;  /* 0x00007100ff0477ac */ /* 0x000f620008000800 */
[----:B0-----:R-:W-:Y:S01]  /*6320*/  IMAD.MOV.U32 R0, RZ, RZ, RZ ;  /* 0x000000ffff007224 */ /* 0x001fe200078e00ff */
[----:B------:R-:W-:Y:S01]  /*6330*/  MOV R16, RZ ;  /* 0x000000ff00107202 */ /* 0x000fe20000000f00 */
        /* <DEDUP_REMOVED lines=300> */
.L_x_17617:
        /* <DEDUP_REMOVED lines=16> */
.L_x_17621:
[----:B------:R0:W5:Y:S01]  /*7700*/  LDG.E.U8 R0, desc[UR36][R2.64] ;  /* 0x0000002402007981 */ /* 0x000162000c1e1100 */
[----:B------:R-:W-:Y:S05]  /*7710*/  BRA `(.L_x_17623) ;  /* 0x0000000c004c7947 */ /* 0x000fea0003800000 */
.L_x_17620:
        /* <DEDUP_REMOVED lines=8> */
.L_x_17625:
[----:B------:R0:W5:Y:S01]  /*77a0*/  LDG.E.U8 R0, desc[UR36][R2.64] ;  /* 0x0000002402007981 */ /* 0x000162000c1e1100 */
[----:B------:R-:W-:Y:S05]  /*77b0*/  BRA `(.L_x_17623) ;  /* 0x0000000c00247947 */ /* 0x000fea0003800000 */
.L_x_17624:
[----:B------:R0:W5:Y:S01]  /*77c0*/  LDG.E.U16 R0, desc[UR36][R2.64] ;  /* 0x0000002402007981 */ /* 0x000162000c1e1500 */
[----:B------:R-:W-:Y:S05]  /*77d0*/  BRA `(.L_x_17623) ;  /* 0x0000000c001c7947 */ /* 0x000fea0003800000 */
.L_x_17619:
        /* <DEDUP_REMOVED lines=9> */
.L_x_17627:
[----:B------:R-:W2:Y:S02]  /*7870*/  LDG.E.U16 R4, desc[UR36][R2.64] ;  /* 0x0000002402047981 */ /* 0x000ea4000c1e1500 */
[----:B--2---:R-:W-:-:S06]  /*7880*/  HADD2.F32 R4, -RZ, R4.H0_H0 ;  /* 0x20000004ff047230 */ /* 0x004fcc0000004100 */
[----:B------:R-:W0:Y:S02]  /*7890*/  F2I.FTZ.TRUNC.NTZ R4, R4 ;  /* 0x0000000400047305 */ /* 0x000e24000021f100 */
[----:B0-----:R-:W-:Y:S01]  /*78a0*/  PRMT R0, R4, 0x7610, R0 ;  /* 0x0000761004007816 */ /* 0x001fe20000000000 */
[----:B------:R-:W-:Y:S06]  /*78b0*/  BRA `(.L_x_17623) ;  /* 0x0000000800e47947 */ /* 0x000fec0003800000 */
.L_x_17626:
        /* <DEDUP_REMOVED lines=9> */
.L_x_17629:
[----:B------:R-:W2:Y:S02]  /*7950*/  LDG.E.U16 R2, desc[UR36][R2.64] ;  /* 0x0000002402027981 */ /* 0x000ea4000c1e1500 */
[----:B--2---:R-:W-:-:S06]  /*7960*/  HADD2.F32 R4, -RZ, R2.H0_H0 ;  /* 0x20000002ff047230 */ /* 0x004fcc0000004100 */
[----:B------:R-:W0:Y:S02]  /*7970*/  F2I.FTZ.TRUNC.NTZ R4, R4 ;  /* 0x0000000400047305 */ /* 0x000e24000021f100 */
[----:B0-----:R-:W-:Y:S01]  /*7980*/  PRMT R0, R4, 0x7610, R0 ;  /* 0x0000761004007816 */ /* 0x001fe20000000000 */
[----:B------:R-:W-:Y:S06]  /*7990*/  BRA `(.L_x_17623) ;  /* 0x0000000800ac7947 */ /* 0x000fec0003800000 */
.L_x_17628:
[----:B------:R-:W2:Y:S02]  /*79a0*/  LDG.E.64 R2, desc[UR36][R2.64] ;  /* 0x0000002402027981 */ /* 0x000ea4000c1e1b00 */
[----:B--2---:R0:W1:Y:S01]  /*79b0*/  F2I.F64.TRUNC R0, R2 ;  /* 0x0000000200007311 */ /* 0x004062000030d100 */
[----:B------:R-:W-:Y:S05]  /*79c0*/  BRA `(.L_x_17623) ;  /* 0x0000000800a07947 */ /* 0x000fea0003800000 */
.L_x_17618:
        /* <DEDUP_REMOVED lines=12> */
.L_x_17632:
[----:B------:R-:W2:Y:S02]  /*7a90*/  LDG.E.64 R2, desc[UR36][R2.64] ;  /* 0x0000002402027981 */ /* 0x000ea4000c1e1b00 */
[----:B--2---:R0:W1:Y:S01]  /*7aa0*/  F2I.F64.TRUNC R0, R2 ;  /* 0x0000000200007311 */ /* 0x004062000030d100 */
[----:B------:R-:W-:Y:S05]  /*7ab0*/  BRA `(.L_x_17623) ;  /* 0x0000000800647947 */ /* 0x000fea0003800000 */
.L_x_17631:
        /* <DEDUP_REMOVED lines=27> */
.L_x_17634:
        /* <DEDUP_REMOVED lines=14> */
.L_x_17633:
[----:B------:R-:W2:Y:S02]  /*7d50*/  LDG.E.U16 R4, desc[UR36][R2.64] ;  /* 0x0000002402047981 */ /* 0x000ea4000c1e1500 */
[----:B--2---:R-:W-:-:S06]  /*7d60*/  IMAD.U32 R4, R4, 0x10000, RZ ;  /* 0x0001000004047824 */ /* 0x004fcc00078e00ff */
[----:B------:R-:W0:Y:S02]  /*7d70*/  F2I.FTZ.TRUNC.NTZ R4, R4 ;  /* 0x0000000400047305 */ /* 0x000e24000021f100 */
[----:B0-----:R-:W-:Y:S01]  /*7d80*/  PRMT R0, R4, 0x7610, R0 ;  /* 0x0000761004007816 */ /* 0x001fe20000000000 */
[----:B------:R-:W-:Y:S06]  /*7d90*/  BRA `(.L_x_17623) ;  /* 0x0000000400ac7947 */ /* 0x000fec0003800000 */
.L_x_17630:
        /* <DEDUP_REMOVED lines=10> */
.L_x_17637:
        /* <DEDUP_REMOVED lines=21> */
.L_x_17641:
[----:B------:R-:W-:Y:S05]  /*7f90*/  BSYNC.RECONVERGENT B1 ;  /* 0x0000000000017941 */ /* 0x000fea0003800200 */
.L_x_17640:
[----:B------:R-:W-:Y:S01]  /*7fa0*/  IMAD.SHL.U32 R0, R0, 0x100000, RZ ;  /* 0x0010000000007824 */ /* 0x000fe200078e00ff */
[----:B------:R-:W-:-:S04]  /*7fb0*/  LEA R2, R2, 0x3b800000, 0x17 ;  /* 0x3b80000002027811 */ /* 0x000fc800078eb8ff */
[----:B------:R-:W-:-:S07]  /*7fc0*/  LOP3.LUT R4, R2, R0, R7, 0xfe, !PT ;  /* 0x0000000002047212 */ /* 0x000fce00078efe07 */
.L_x_17639:
[----:B------:R-:W-:Y:S05]  /*7fd0*/  BSYNC.RECONVERGENT B0 ;  /* 0x0000000000007941 */ /* 0x000fea0003800200 */
.L_x_17638:
[----:B------:R-:W0:Y:S02]  /*7fe0*/  F2I.FTZ.TRUNC.NTZ R4, R4 ;  /* 0x0000000400047305 */ /* 0x000e24000021f100 */
[----:B0-----:R-:W-:Y:S01]  /*7ff0*/  PRMT R0, R4, 0x7610, R0 ;  /* 0x0000761004007816 */ /* 0x001fe20000000000 */
[----:B------:R-:W-:Y:S06]  /*8000*/  BRA `(.L_x_17623) ;  /* 0x0000000400107947 */ /* 0x000fec0003800000 */
.L_x_17636:
        /* <DEDUP_REMOVED lines=21> */
.L_x_17645:
[----:B------:R-:W-:Y:S05]  /*8160*/  BSYNC.RECONVERGENT B1 ;  /* 0x0000000000017941 */ /* 0x000fea0003800200 */
.L_x_17644:
[----:B------:R-:W-:Y:S01]  /*8170*/  IMAD.SHL.U32 R0, R0, 0x200000, RZ ;  /* 0x0020000000007824 */ /* 0x000fe200078e00ff */
[----:B------:R-:W-:-:S04]  /*8180*/  LEA R2, R2, 0x37800000, 0x17 ;  /* 0x3780000002027811 */ /* 0x000fc800078eb8ff */
[----:B------:R-:W-:-:S07]  /*8190*/  LOP3.LUT R4, R2, R0, R7, 0xfe, !PT ;  /* 0x0000000002047212 */ /* 0x000fce00078efe07 */
.L_x_17643:
[----:B------:R-:W-:Y:S05]  /*81a0*/  BSYNC.RECONVERGENT B0 ;  /* 0x0000000000007941 */ /* 0x000fea0003800200 */
.L_x_17642:
[----:B------:R-:W0:Y:S02]  /*81b0*/  F2I.FTZ.TRUNC.NTZ R4, R4 ;  /* 0x0000000400047305 */ /* 0x000e24000021f100 */
[----:B0-----:R-:W-:Y:S01]  /*81c0*/  PRMT R0, R4, 0x7610, R0 ;  /* 0x0000761004007816 */ /* 0x001fe20000000000 */
[----:B------:R-:W-:Y:S06]  /*81d0*/  BRA `(.L_x_17623) ;  /* 0x00000000009c7947 */ /* 0x000fec0003800000 */
.L_x_17635:
        /* <DEDUP_REMOVED lines=14> */
.L_x_17649:
[----:B------:R-:W-:Y:S05]  /*82c0*/  BSYNC.RECONVERGENT B0 ;  /* 0x0000000000007941 */ /* 0x000fea0003800200 */
.L_x_17648:
[----:B------:R-:W0:Y:S02]  /*82d0*/  F2I.FTZ.TRUNC.NTZ R4, R4 ;  /* 0x0000000400047305 */ /* 0x000e24000021f100 */
[----:B0-----:R-:W-:Y:S01]  /*82e0*/  PRMT R0, R4, 0x7610, R0 ;  /* 0x0000761004007816 */ /* 0x001fe20000000000 */
[----:B------:R-:W-:Y:S06]  /*82f0*/  BRA `(.L_x_17623) ;  /* 0x0000000000547947 */ /* 0x000fec0003800000 */
.L_x_17622:
        /* <DEDUP_REMOVED lines=16> */
.L_x_17650:
[----:B------:R-:W-:Y:S01]  /*8400*/  PRMT R0, RZ, 0x7610, R0 ;  /* 0x00007610ff007816 */ /* 0x000fe20000000000 */
[----:B------:R-:W-:Y:S06]  /*8410*/  BRA `(.L_x_17623) ;  /* 0x00000000000c7947 */ /* 0x000fec0003800000 */
.L_x_17647:
[----:B------:R3:W5:Y:S01]  /*8420*/  LDG.E.U8 R0, desc[UR36][R2.64] ;  /* 0x0000002402007981 */ /* 0x000762000c1e1100 */
[----:B------:R-:W-:Y:S05]  /*8430*/  BRA `(.L_x_17623) ;  /* 0x0000000000047947 */ /* 0x000fea0003800000 */
.L_x_17646:
[----:B------:R4:W5:Y:S02]  /*8440*/  LDG.E.U8 R0, desc[UR36][R2.64] ;  /* 0x0000002402007981 */ /* 0x000964000c1e1100 */
.L_x_17623:
        /* <DEDUP_REMOVED lines=21> */
.L_x_17654:
[----:B------:R4:W-:Y:S01]  /*85a0*/  STG.E.U8 desc[UR36][R2.64], R7 ;  /* 0x0000000702007986 */ /* 0x0009e2000c101124 */
[----:B------:R-:W-:Y:S05]  /*85b0*/  BRA `(.L_x_17656) ;  /* 0x0000000c00787947 */ /* 0x000fea0003800000 */
.L_x_17653:
        /* <DEDUP_REMOVED lines=12> */
.L_x_17658:
[----:B------:R-:W-:-:S05]  /*8680*/  PRMT R5, R7, 0x8880, RZ ;  /* 0x0000888007057816 */ /* 0x000fca00000000ff */
[----:B------:R2:W-:Y:S01]  /*8690*/  STG.E desc[UR36][R2.64], R5 ;  /* 0x0000000502007986 */ /* 0x0005e2000c101924 */
[----:B------:R-:W-:Y:S05]  /*86a0*/  BRA `(.L_x_17656) ;  /* 0x0000000c003c7947 */ /* 0x000fea0003800000 */
.L_x_17657:
[----:B------:R-:W-:-:S04]  /*86b0*/  PRMT R5, R7, 0x8880, RZ ;  /* 0x0000888007057816 */ /* 0x000fc800000000ff */
[----:B------:R-:W-:-:S05]  /*86c0*/  PRMT R5, R5, 0x7710, RZ ;  /* 0x0000771005057816 */ /* 0x000fca00000000ff */
[----:B------:R0:W-:Y:S01]  /*86d0*/  STG.E.U16 desc[UR36][R2.64], R5 ;  /* 0x0000000502007986 */ /* 0x0001e2000c101524 */
[----:B------:R-:W-:Y:S05]  /*86e0*/  BRA `(.L_x_17656) ;  /* 0x0000000c002c7947 */ /* 0x000fea0003800000 */
.L_x_17652:
        /* <DEDUP_REMOVED lines=9> */
.L_x_17660:
[----:B------:R-:W0:Y:S02]  /*8780*/  I2F.S8 R0, R7 ;  /* 0x0000000700007306 */ /* 0x000e240000001400 */
[----:B0-----:R-:W-:-:S05]  /*8790*/  F2FP.F16.F32.PACK_AB R0, RZ, R0 ;  /* 0x00000000ff00723e */ /* 0x001fca00000000ff */
[----:B------:R0:W-:Y:S01]  /*87a0*/  STG.E.U16 desc[UR36][R2.64], R0 ;  /* 0x0000000002007986 */ /* 0x0001e2000c101524 */
[----:B------:R-:W-:Y:S05]  /*87b0*/  BRA `(.L_x_17656) ;  /* 0x0000000800f87947 */ /* 0x000fea0003800000 */
.L_x_17659:
        /* <DEDUP_REMOVED lines=10> */
.L_x_17662:
[----:B------:R-:W0:Y:S02]  /*8860*/  I2F.S8 R7, R7 ;  /* 0x0000000700077306 */ /* 0x000e240000001400 */
[----:B0-----:R-:W-:-:S04]  /*8870*/  F2FP.F16.F32.PACK_AB R5, RZ, R7 ;  /* 0x00000007ff05723e */ /* 0x001fc800000000ff */
[----:B------:R-:W-:-:S05]  /*8880*/  PRMT R5, R5, 0x5410, RZ ;  /* 0x0000541005057816 */ /* 0x000fca00000000ff */
[----:B------:R0:W-:Y:S01]  /*8890*/  STG.E desc[UR36][R2.64], R5 ;  /* 0x0000000502007986 */ /* 0x0001e2000c101924 */
[----:B------:R-:W-:Y:S05]  /*88a0*/  BRA `(.L_x_17656) ;  /* 0x0000000800bc7947 */ /* 0x000fea0003800000 */
.L_x_17661:
[----:B------:R-:W-:-:S04]  /*88b0*/  PRMT R4, R7, 0x8880, RZ ;  /* 0x0000888007047816 */ /* 0x000fc800000000ff */
[----:B------:R-:W-:-:S06]  /*88c0*/  PRMT R4, R4, 0x7710, RZ ;  /* 0x0000771004047816 */ /* 0x000fcc00000000ff */
[----:B------:R-:W0:Y:S02]  /*88d0*/  I2F.F64.S16 R4, R4 ;  /* 0x0000000400047312 */ /* 0x000e240000101c00 */
[----:B0-----:R0:W-:Y:S01]  /*88e0*/  STG.E.64 desc[UR36][R2.64], R4 ;  /* 0x0000000402007986 */ /* 0x0011e2000c101b24 */
[----:B------:R-:W-:Y:S05]  /*88f0*/  BRA `(.L_x_17656) ;  /* 0x0000000800a87947 */ /* 0x000fea0003800000 */
.L_x_17651:
        /* <DEDUP_REMOVED lines=14> */
.L_x_17666:
        /* <DEDUP_REMOVED lines=18> */
.L_x_17669:
[----:B------:R-:W-:-:S04]  /*8b00*/  SHF.R.U32.HI R5, RZ, 0x18, R5 ;  /* 0x00000018ff057819 */ /* 0x000fc80000011605 */
[----:B------:R-:W-:-:S07]  /*8b10*/  LOP3.LUT R0, R0, 0x80, R5, 0xf8, !PT ;  /* 0x0000008000007812 */ /* 0x000fce00078ef805 */
.L_x_17668:
[----:B------:R-:W-:Y:S05]  /*8b20*/  BSYNC.RECONVERGENT B0 ;  /* 0x0000000000007941 */ /* 0x000fea0003800200 */
.L_x_17667:
[----:B------:R0:W-:Y:S01]  /*8b30*/  STG.E.U8 desc[UR36][R2.64], R0 ;  /* 0x0000000002007986 */ /* 0x0001e2000c101124 */
[----:B------:R-:W-:Y:S05]  /*8b40*/  BRA `(.L_x_17656) ;  /* 0x0000000800147947 */ /* 0x000fea0003800000 */
.L_x_17665:
        /* <DEDUP_REMOVED lines=18> */
.L_x_17672:
[----:B------:R-:W-:-:S04]  /*8c70*/  SHF.R.U32.HI R5, RZ, 0x18, R5 ;  /* 0x00000018ff057819 */ /* 0x000fc80000011605 */
[----:B------:R-:W-:-:S07]  /*8c80*/  LOP3.LUT R0, R0, 0x80, R5, 0xf8, !PT ;  /* 0x0000008000007812 */ /* 0x000fce00078ef805 */
.L_x_17671:
[----:B------:R-:W-:Y:S05]  /*8c90*/  BSYNC.RECONVERGENT B0 ;  /* 0x0000000000007941 */ /* 0x000fea0003800200 */
.L_x_17670:
[----:B------:R0:W-:Y:S01]  /*8ca0*/  STG.E.U8 desc[UR36][R2.64], R0 ;  /* 0x0000000002007986 */ /* 0x0001e2000c101124 */
[----:B------:R-:W-:Y:S05]  /*8cb0*/  BRA `(.L_x_17656) ;  /* 0x0000000400b87947 */ /* 0x000fea0003800000 */
.L_x_17664:
        /* <DEDUP_REMOVED lines=22> */
.L_x_17674:
[----:B------:R-:W-:-:S04]  /*8e20*/  LOP3.LUT R7, R7, 0xffff, RZ, 0xc0, !PT ;  /* 0x0000ffff07077812 */ /* 0x000fc800078ec0ff */
[----:B------:R-:W-:-:S05]  /*8e30*/  PRMT R7, R7, 0x8880, RZ ;  /* 0x0000888007077816 */ /* 0x000fca00000000ff */
[----:B------:R-:W-:-:S05]  /*8e40*/  IMAD.MOV.U32 R4, RZ, RZ, R7 ;  /* 0x000000ffff047224 */ /* 0x000fca00078e0007 */
[----:B------:R-:W-:-:S05]  /*8e50*/  SHF.R.S32.HI R5, RZ, 0x1f, R4 ;  /* 0x0000001fff057819 */ /* 0x000fca0000011404 */
[----:B------:R0:W-:Y:S01]  /*8e60*/  STG.E.64 desc[UR36][R2.64], R4 ;  /* 0x0000000402007986 */ /* 0x0001e2000c101b24 */
[----:B------:R-:W-:Y:S05]  /*8e70*/  BRA `(.L_x_17656) ;  /* 0x0000000400487947 */ /* 0x000fea0003800000 */
.L_x_17673:
[----:B------:R-:W-:-:S05]  /*8e80*/  PRMT R5, R7, 0x8880, RZ ;  /* 0x0000888007057816 */ /* 0x000fca00000000ff */
[----:B------:R0:W-:Y:S01]  /*8e90*/  STG.E desc[UR36][R2.64], R5 ;  /* 0x0000000502007986 */ /* 0x0001e2000c101924 */
[----:B------:R-:W-:Y:S05]  /*8ea0*/  BRA `(.L_x_17656) ;  /* 0x00000004003c7947 */ /* 0x000fea0003800000 */
.L_x_17663:
        /* <DEDUP_REMOVED lines=10> */
.L_x_17676:
[----:B------:R-:W-:Y:S02]  /*8f50*/  PRMT R4, R7, 0x8880, RZ ;  /* 0x0000888007047816 */ /* 0x000fe400000000ff */
[----:B------:R-:W-:Y:S02]  /*8f60*/  CS2R R6, SRZ ;  /* 0x0000000000067805 */ /* 0x000fe4000001ff00 */
[----:B------:R-:W-:-:S06]  /*8f70*/  PRMT R4, R4, 0x7710, RZ ;  /* 0x0000771004047816 */ /* 0x000fcc00000000ff */
[----:B------:R-:W0:Y:S02]  /*8f80*/  I2F.F64.S16 R4, R4 ;  /* 0x0000000400047312 */ /* 0x000e240000101c00 */
[----:B0-----:R0:W-:Y:S01]  /*8f90*/  STG.E.128 desc[UR36][R2.64], R4 ;  /* 0x0000000402007986 */ /* 0x0011e2000c101d24 */
[----:B------:R-:W-:Y:S05]  /*8fa0*/  BRA `(.L_x_17656) ;  /* 0x0000000000fc7947 */ /* 0x000fea0003800000 */
.L_x_17675:
[----:B------:R-:W-:-:S09]  /*8fb0*/  UISETP.NE.AND UP0, UPT, UR4, 0xf, UPT ;  /* 0x0000000f0400788c */ /* 0x000fd2000bf05270 */
[----:B------:R-:W-:Y:S05]  /*8fc0*/  BRA.U !UP0, `(.L_x_17677) ;  /* 0x0000000108e87547 */ /* 0x000fea000b800000 */
[----:B------:R-:W-:-:S09]  /*8fd0*/  UISETP.NE.AND UP0, UPT, UR4, 0x17, UPT ;  /* 0x000000170400788c */ /* 0x000fd2000bf05270 */
[----:B------:R-:W-:Y:S05]  /*8fe0*/  BRA.U !UP0, `(.L_x_17678) ;  /* 0x0000000108907547 */ /* 0x000fea000b800000 */
[----:B------:R-:W-:-:S09]  /*8ff0*/  UISETP.NE.AND UP0, UPT, UR4, 0x18, UPT ;  /* 0x000000180400788c */ /* 0x000fd2000bf05270 */
[----:B------:R-:W-:Y:S05]  /*9000*/  BRA.U !UP0, `(.L_x_17679) ;  /* 0x0000000108447547 */ /* 0x000fea000b800000 */
.L_x_17655:
        /* <DEDUP_REMOVED lines=16> */
.L_x_17680:
[----:B------:R-:W-:Y:S05]  /*9110*/  BRA `(.L_x_17656) ;  /* 0x0000000000a07947 */ /* 0x000fea0003800000 */
.L_x_17679:
        /* <DEDUP_REMOVED lines=13> */
.L_x_17682:
[----:B------:R-:W-:Y:S05]  /*91f0*/  BSYNC.RECONVERGENT B0 ;  /* 0x0000000000007941 */ /* 0x000fea0003800200 */
.L_x_17681:
[----:B------:R-:W-:-:S05]  /*9200*/  LOP3.LUT R5, R0, 0x80, R5, 0xf8, !PT ;  /* 0x0000008000057812 */ /* 0x000fca00078ef805 */
[----:B------:R0:W-:Y:S01]  /*9210*/  STG.E.U8 desc[UR36][R2.64], R5 ;  /* 0x0000000502007986 */ /* 0x0001e2000c101124 */
[----:B------:R-:W-:Y:S05]  /*9220*/  BRA `(.L_x_17656) ;  /* 0x00000000005c7947 */ /* 0x000fea0003800000 */
.L_x_17678:
        /* <DEDUP_REMOVED lines=12> */
.L_x_17684:
[----:B------:R-:W-:Y:S01]  /*92f0*/  IMAD.MOV.U32 R0, RZ, RZ, 0x7f ;  /* 0x0000007fff007424 */ /* 0x000fe200078e00ff */
[----:B------:R-:W-:-:S04]  /*9300*/  ISETP.GT.U32.AND P0, PT, R4, 0x7f800000, PT ;  /* 0x7f8000000400780c */ /* 0x000fc80003f04070 */
[----:B------:R-:W-:-:S09]  /*9310*/  SEL R0, R0, 0x7c, P0 ;  /* 0x0000007c00007807 */ /* 0x000fd20000000000 */
.L_x_17685:
[----:B------:R-:W-:Y:S05]  /*9320*/  BSYNC.RECONVERGENT B0 ;  /* 0x0000000000007941 */ /* 0x000fea0003800200 */
.L_x_17683:
[----:B------:R-:W-:-:S04]  /*9330*/  SHF.R.U32.HI R5, RZ, 0x18, R5 ;  /* 0x00000018ff057819 */ /* 0x000fc80000011605 */
[----:B------:R-:W-:-:S05]  /*9340*/  LOP3.LUT R5, R0, 0x80, R5, 0xf8, !PT ;  /* 0x0000008000057812 */ /* 0x000fca00078ef805 */
[----:B------:R0:W-:Y:S01]  /*9350*/  STG.E.U8 desc[UR36][R2.64], R5 ;  /* 0x0000000502007986 */ /* 0x0001e2000c101124 */
[----:B------:R-:W-:Y:S05]  /*9360*/  BRA `(.L_x_17656) ;  /* 0x00000000000c7947 */ /* 0x000fea0003800000 */
.L_x_17677:
[----:B------:R-:W0:Y:S02]  /*9370*/  I2F.S8 R0, R7 ;  /* 0x0000000700007306 */ /* 0x000e240000001400 */
[----:B0-----:R-:W-:-:S05]  /*9380*/  F2FP.BF16.F32.PACK_AB R0, RZ, R0 ;  /* 0x00000000ff00723e */ /* 0x001fca00000010ff */
[----:B------:R0:W-:Y:S02]  /*9390*/  STG.E.U16 desc[UR36][R2.64], R0 ;  /* 0x0000000002007986 */ /* 0x0001e4000c101524 */
.L_x_17656:
[----:B------:R-:W-:-:S07]  /*93a0*/  VIADD R17, R17, 0x80 ;  /* 0x0000008011117836 */ /* 0x000fce0000000000 */
.L_x_17616:
[----:B------:R-:W-:Y:S05]  /*93b0*/  BSYNC.RECONVERGENT B6 ;  /* 0x0000000000067941 */ /* 0x000fea0003800200 */
.L_x_17615:
[----:B------:R-:W5:Y:S02]  /*93c0*/  LDCU UR4, c[0x0][0x380] ;  /* 0x00007000ff0477ac */ /* 0x000f640008000800 */
[----:B-----5:R-:W-:-:S13]  /*93d0*/  ISETP.GE.AND P0, PT, R17, UR4, PT ;  /* 0x0000000411007c0c */ /* 0x020fda000bf06270 */
[----:B------:R-:W-:Y:S05]  /*93e0*/  @P0 EXIT ;  /* 0x000000000000094d */ /* 0x000fea0003800000 */
[----:B------:R-:W5:Y:S01]  /*93f0*/  LDCU UR4, c[0x0][0x388] ;  /* 0x00007100ff0477ac */ /* 0x000f620008000800 */
        /* <DEDUP_REMOVED lines=302> */
.L_x_17686:
        /* <DEDUP_REMOVED lines=18> */
.L_x_17690:
[----:B------:R0:W5:Y:S01]  /*a800*/  LDG.E.U8 R0, desc[UR36][R2.64] ;  /* 0x0000002402007981 */ /* 0x000162000c1e1100 */
[----:B------:R-:W-:Y:S05]  /*a810*/  BRA `(.L_x_17692) ;  /* 0x0000000c004c7947 */ /* 0x000fea0003800000 */
.L_x_17689:
        /* <DEDUP_REMOVED lines=8> */
.L_x_17694:
[----:B------:R0:W5:Y:S01]  /*a8a0*/  LDG.E.U8 R0, desc[UR36][R2.64] ;  /* 0x0000002402007981 */ /* 0x000162000c1e1100 */
[----:B------:R-:W-:Y:S05]  /*a8b0*/  BRA `(.L_x_17692) ;  /* 0x0000000c00247947 */ /* 0x000fea0003800000 */
.L_x_17693:
[----:B------:R0:W5:Y:S01]  /*a8c0*/  LDG.E.U16 R0, desc[UR36][R2.64] ;  /* 0x0000002402007981 */ /* 0x000162000c1e1500 */
[----:B------:R-:W-:Y:S05]  /*a8d0*/  BRA `(.L_x_17692) ;  /* 0x0000000c001c7947 */ /* 0x000fea0003800000 */
.L_x_17688:
        /* <DEDUP_REMOVED lines=9> */
.L_x_17696:
[----:B------:R-:W2:Y:S02]  /*a970*/  LDG.E.U16 R4, desc[UR36][R2.64] ;  /* 0x0000002402047981 */ /* 0x000ea4000c1e1500 */
[----:B--2---:R-:W-:-:S06]  /*a980*/  HADD2.F32 R4, -RZ, R4.H0_H0 ;  /* 0x20000004ff047230 */ /* 0x004fcc0000004100 */
[----:B------:R-:W0:Y:S02]  /*a990*/  F2I.FTZ.TRUNC.NTZ R4, R4 ;  /* 0x0000000400047305 */ /* 0x000e24000021f100 */
[----:B0-----:R-:W-:Y:S01]  /*a9a0*/  PRMT R0, R4, 0x7610, R0 ;  /* 0x0000761004007816 */ /* 0x001fe20000000000 */
[----:B------:R-:W-:Y:S06]  /*a9b0*/  BRA `(.L_x_17692) ;  /* 0x0000000800e47947 */ /* 0x000fec0003800000 */
.L_x_17695:
        /* <DEDUP_REMOVED lines=9> */
.L_x_17698:
[----:B------:R-:W2:Y:S02]  /*aa50*/  LDG.E.U16 R2, desc[UR36][R2.64] ;  /* 0x0000002402027981 */ /* 0x000ea4000c1e1500 */
[----:B--2---:R-:W-:-:S06]  /*aa60*/  HADD2.F32 R4, -RZ, R2.H0_H0 ;  /* 0x20000002ff047230 */ /* 0x004fcc0000004100 */
[----:B------:R-:W0:Y:S02]  /*aa70*/  F2I.FTZ.TRUNC.NTZ R4, R4 ;  /* 0x0000000400047305 */ /* 0x000e24000021f100 */
[----:B0-----:R-:W-:Y:S01]  /*aa80*/  PRMT R0, R4, 0x7610, R0 ;  /* 0x0000761004007816 */ /* 0x001fe20000000000 */
[----:B------:R-:W-:Y:S06]  /*aa90*/  BRA `(.L_x_17692) ;  /* 0x0000000800ac7947 */ /* 0x000fec0003800000 */
.L_x_17697:
[----:B------:R-:W2:Y:S02]  /*aaa0*/  LDG.E.64 R2, desc[UR36][R2.64] ;  /* 0x0000002402027981 */ /* 0x000ea4000c1e1b00 */
[----:B--2---:R0:W1:Y:S01]  /*aab0*/  F2I.F64.TRUNC R0, R2 ;  /* 0x0000000200007311 */ /* 0x004062000030d100 */
[----:B------:R-:W-:Y:S05]  /*aac0*/  BRA `(.L_x_17692) ;  /* 0x0000000800a07947 */ /* 0x000fea0003800000 */
.L_x_17687:
        /* <DEDUP_REMOVED lines=12> */
.L_x_17701:
[----:B------:R-:W2:Y:S02]  /*ab90*/  LDG.E.64 R2, desc[UR36][R2.64] ;  /* 0x0000002402027981 */ /* 0x000ea4000c1e1b00 */
[----:B--2---:R3:W4:Y:S01]  /*aba0*/  F2I.F64.TRUNC R0, R2 ;  /* 0x0000000200007311 */ /* 0x004722000030d100 */
[----:B------:R-:W-:Y:S05]  /*abb0*/  BRA `(.L_x_17692) ;  /* 0x0000000800647947 */ /* 0x000fea0003800000 */
.L_x_17700:
        /* <DEDUP_REMOVED lines=27> */
.L_x_17703:
        /* <DEDUP_REMOVED lines=14> */
.L_x_17702:
[----:B------:R-:W2:Y:S02]  /*ae50*/  LDG.E.U16 R4, desc[UR36][R2.64] ;  /* 0x0000002402047981 */ /* 0x000ea4000c1e1500 */
[----:B--2---:R-:W-:-:S06]  /*ae60*/  IMAD.U32 R4, R4, 0x10000, RZ ;  /* 0x0001000004047824 */ /* 0x004fcc00078e00ff */
[----:B------:R-:W0:Y:S02]  /*ae70*/  F2I.FTZ.TRUNC.NTZ R4, R4 ;  /* 0x0000000400047305 */ /* 0x000e24000021f100 */
[----:B0-----:R-:W-:Y:S01]  /*ae80*/  PRMT R0, R4, 0x7610, R0 ;  /* 0x0000761004007816 */ /* 0x001fe20000000000 */
[----:B------:R-:W-:Y:S06]  /*ae90*/  BRA `(.L_x_17692) ;  /* 0x0000000400ac7947 */ /* 0x000fec0003800000 */
.L_x_17699:
        /* <DEDUP_REMOVED lines=10> */
.L_x_17706:
        /* <DEDUP_REMOVED lines=21> */
.L_x_17710:
[----:B------:R-:W-:Y:S05]  /*b090*/  BSYNC.RECONVERGENT B1 ;  /* 0x0000000000017941 */ /* 0x000fea0003800200 */
.L_x_17709:
[----:B------:R-:W-:Y:S02]  /*b0a0*/  SHF.L.U32 R0, R0, 0x14, RZ ;  /* 0x0000001400007819 */ /* 0x000fe400000006ff */
[----:B------:R-:W-:-:S04]  /*b0b0*/  LEA R2, R2, 0x3b800000, 0x17 ;  /* 0x3b80000002027811 */ /* 0x000fc800078eb8ff */
[----:B------:R-:W-:-:S07]  /*b0c0*/  LOP3.LUT R4, R2, R0, R7, 0xfe, !PT ;  /* 0x0000000002047212 */ /* 0x000fce00078efe07 */
.L_x_17708:
[----:B------:R-:W-:Y:S05]  /*b0d0*/  BSYNC.RECONVERGENT B0 ;  /* 0x0000000000007941 */ /* 0x000fea0003800200 */
.L_x_17707:
[----:B------:R-:W0:Y:S02]  /*b0e0*/  F2I.FTZ.TRUNC.NTZ R4, R4 ;  /* 0x0000000400047305 */ /* 0x000e24000021f100 */
[----:B0-----:R-:W-:Y:S01]  /*b0f0*/  PRMT R0, R4, 0x7610, R0 ;  /* 0x0000761004007816 */ /* 0x001fe20000000000 */
[----:B------:R-:W-:Y:S06]  /*b100*/  BRA `(.L_x_17692) ;  /* 0x0000000400107947 */ /* 0x000fec0003800000 */
.L_x_17705:
        /* <DEDUP_REMOVED lines=21> */
.L_x_17714:
[----:B------:R-:W-:Y:S05]  /*b260*/  BSYNC.RECONVERGENT B1 ;  /* 0x0000000000017941 */ /* 0x000fea0003800200 */
.L_x_17713:
[----:B------:R-:W-:Y:S01]  /*b270*/  IMAD.SHL.U32 R0, R0, 0x200000, RZ ;  /* 0x0020000000007824 */ /* 0x000fe200078e00ff */
[----:B------:R-:W-:-:S04]  /*b280*/  LEA R2, R2, 0x37800000, 0x17 ;  /* 0x3780000002027811 */ /* 0x000fc800078eb8ff */
[----:B------:R-:W-:-:S07]  /*b290*/  LOP3.LUT R4, R2, R0, R7, 0xfe, !PT ;  /* 0x0000000002047212 */ /* 0x000fce00078efe07 */
.L_x_17712:
[----:B------:R-:W-:Y:S05]  /*b2a0*/  BSYNC.RECONVERGENT B0 ;  /* 0x0000000000007941 */ /* 0x000fea0003800200 */
.L_x_17711:
[----:B------:R-:W0:Y:S02]  /*b2b0*/  F2I.FTZ.TRUNC.NTZ R4, R4 ;  /* 0x0000000400047305 */ /* 0x000e24000021f100 */
[----:B0-----:R-:W-:Y:S01]  /*b2c0*/  PRMT R0, R4, 0x7610, R0 ;  /* 0x0000761004007816 */ /* 0x001fe20000000000 */
[----:B------:R-:W-:Y:S06]  /*b2d0*/  BRA `(.L_x_17692) ;  /* 0x00000000009c7947 */ /* 0x000fec0003800000 */
.L_x_17704:
        /* <DEDUP_REMOVED lines=14> */
.L_x_17718:
[----:B------:R-:W-:Y:S05]  /*b3c0*/  BSYNC.RECONVERGENT B0 ;  /* 0x0000000000007941 */ /* 0x000fea0003800200 */
.L_x_17717:
[----:B------:R-:W0:Y:S02]  /*b3d0*/  F2I.FTZ.TRUNC.NTZ R4, R4 ;  /* 0x0000000400047305 */ /* 0x000e24000021f100 */
[----:B0-----:R-:W-:Y:S01]  /*b3e0*/  PRMT R0, R4, 0x7610, R0 ;  /* 0x0000761004007816 */ /* 0x001fe20000000000 */
[----:B------:R-:W-:Y:S06]  /*b3f0*/  BRA `(.L_x_17692) ;  /* 0x0000000000547947 */ /* 0x000fec0003800000 */
.L_x_17691:
        /* <DEDUP_REMOVED lines=16> */
.L_x_17719:
[----:B------:R-:W-:Y:S01]  /*b500*/  PRMT R0, RZ, 0x7610, R0 ;  /* 0x00007610ff007816 */ /* 0x000fe20000000000 */
[----:B------:R-:W-:Y:S06]  /*b510*/  BRA `(.L_x_17692) ;  /* 0x00000000000c7947 */ /* 0x000fec0003800000 */
.L_x_17716:
[----:B------:R2:W5:Y:S01]  /*b520*/  LDG.E.U8 R0, desc[UR36][R2.64] ;  /* 0x0000002402007981 */ /* 0x000562000c1e1100 */
[----:B------:R-:W-:Y:S05]  /*b530*/  BRA `(.L_x_17692) ;  /* 0x0000000000047947 */ /* 0x000fea0003800000 */
.L_x_17715:
[----:B------:R1:W5:Y:S02]  /*b540*/  LDG.E.U8 R0, desc[UR36][R2.64] ;  /* 0x0000002402007981 */ /* 0x000364000c1e1100 */
.L_x_17692:
[----:B------:R-:W-:Y:S01]  /*b550*/  UPRMT UR4, UR41, 0x9910, URZ ;  /* 0x0000991029047896 */ /* 0x000fe200080000ff */
[C---:B012345:R-:W-:Y:S02]  /*b560*/  PRMT R2, R0.reuse, 0x8880, RZ ;  /* 0x0000888000027816 */ /* 0x07ffe400000000ff */
[----:B------:R-:W-:Y:S01]  /*b570*/  LOP3.LUT P1, RZ, R0, 0xff, RZ, 0xc0, !PT ;  /* 0x000000ff00ff7812 */ /* 0x000fe2000782c0ff */
[----:B------:R-:W-:Y:S02]  /*b580*/  UISETP.GT.AND UP0, UPT, UR4, 0x9, UPT ;  /* 0x000000090400788c */ /* 0x000fe4000bf04270 */
[----:B------:R-:W-:-:S05]  /*b590*/  IMAD.MOV.U32 R0, RZ, RZ, R2 ;  /* 0x000000ffff007224 */ /* 0x000fca00078e0002 */
[----:B------:R-:W-:-:S05]  /*b5a0*/  ISETP.GT.AND P0, PT, R0, RZ, PT ;  /* 0x000000ff0000720c */ /* 0x000fca0003f04270 */
[----:B------:R-:W-:Y:S01]  /*b5b0*/  @P1 SEL R19, RZ, 0x1, !P0 ;  /* 0x00000001ff131807 */ /* 0x000fe20004000000 */
        /* <DEDUP_REMOVED lines=11> */
.L_x_17723:
[----:B------:R-:W-:Y:S01]  /*b670*/  STG.E.U8 desc[UR36][R16.64], R19 ;  /* 0x0000001310007986 */ /* 0x000fe2000c101124 */
[----:B------:R-:W-:Y:S05]  /*b680*/  EXIT ;  /* 0x000000000000794d */ /* 0x000fea0003800000 */
.L_x_17722:
        /* <DEDUP_REMOVED lines=12> */
.L_x_17726:
[----:B------:R-:W-:-:S05]  /*b750*/  PRMT R3, R19, 0x8880, RZ ;  /* 0x0000888013037816 */ /* 0x000fca00000000ff */
[----:B------:R-:W-:Y:S01]  /*b760*/  STG.E desc[UR36][R16.64], R3 ;  /* 0x0000000310007986 */ /* 0x000fe2000c101924 */
[----:B------:R-:W-:Y:S05]  /*b770*/  EXIT ;  /* 0x000000000000794d */ /* 0x000fea0003800000 */
.L_x_17725:
[----:B------:R-:W-:-:S04]  /*b780*/  PRMT R3, R19, 0x8880, RZ ;  /* 0x0000888013037816 */ /* 0x000fc800000000ff */
[----:B------:R-:W-:-:S05]  /*b790*/  PRMT R3, R3, 0x7710, RZ ;  /* 0x0000771003037816 */ /* 0x000fca00000000ff */
[----:B------:R-:W-:Y:S01]  /*b7a0*/  STG.E.U16 desc[UR36][R16.64], R3 ;  /* 0x0000000310007986 */ /* 0x000fe2000c101524 */
[----:B------:R-:W-:Y:S05]  /*b7b0*/  EXIT ;  /* 0x000000000000794d */ /* 0x000fea0003800000 */
.L_x_17721:
        /* <DEDUP_REMOVED lines=9> */
.L_x_17728:
[----:B------:R-:W0:Y:S02]  /*b850*/  I2F.S8 R0, R19 ;  /* 0x0000001300007306 */ /* 0x000e240000001400 */
[----:B0-----:R-:W-:-:S05]  /*b860*/  F2FP.F16.F32.PACK_AB R0, RZ, R0 ;  /* 0x00000000ff00723e */ /* 0x001fca00000000ff */
[----:B------:R-:W-:Y:S01]  /*b870*/  STG.E.U16 desc[UR36][R16.64], R0 ;  /* 0x0000000010007986 */ /* 0x000fe2000c101524 */
[----:B------:R-:W-:Y:S05]  /*b880*/  EXIT ;  /* 0x000000000000794d */ /* 0x000fea0003800000 */
.L_x_17727:
[----:B------:R-:W-:-:S09]  /*b890*/  UISETP.NE.AND UP0, UPT, UR4, 0x7, UPT ;  /* 0x000000070400788c */ /* 0x000fd2000bf05270 */
[----:B------:R-:W-:Y:S05]  /*b8a0*/  BRA.U !UP0, `(.L_x_17729) ;  /* 0x0000000108347547 */ /* 0x000fea000b800000 */
[----:B------:R-:W-:-:S09]  /*b8b0*/  UISETP.NE.AND UP0, UPT, UR4, 0x8, UPT ;  /* 0x000000080400788c */ /* 0x000fd2000bf05270 */
[----:B------:R-:W-:Y:S05]  /*b8c0*/  BRA.U !UP0, `(.L_x_17730) ;  /* 0x0000000108187547 */ /* 0x000fea000b800000 */
[----:B------:R-:W-:-:S09]  /*b8d0*/  UISETP.NE.AND UP0, UPT, UR4, 0x9, UPT ;  /* 0x000000090400788c */ /* 0x000fd2000bf05270 */
[----:B------:R-:W-:Y:S05]  /*b8e0*/  BRA.U UP0, `(.L_x_17724) ;  /* 0x0000000500fc7547 */ /* 0x000fea000b800000 */
[----:B------:R-:W0:Y:S01]  /*b8f0*/  I2F.S8 R2, R19 ;  /* 0x0000001300027306 */ /* 0x000e220000001400 */
[----:B------:R-:W-:-:S05]  /*b900*/  MOV R3, RZ ;  /* 0x000000ff00037202 */ /* 0x000fca0000000f00 */
[----:B0-----:R-:W-:Y:S01]  /*b910*/  STG.E.64 desc[UR36][R16.64], R2 ;  /* 0x0000000210007986 */ /* 0x001fe2000c101b24 */
[----:B------:R-:W-:Y:S05]  /*b920*/  EXIT ;  /* 0x000000000000794d */ /* 0x000fea0003800000 */
.L_x_17730:
[----:B------:R-:W0:Y:S02]  /*b930*/  I2F.S8 R19, R19 ;  /* 0x0000001300137306 */ /* 0x000e240000001400 */
[----:B0-----:R-:W-:-:S04]  /*b940*/  F2FP.F16.F32.PACK_AB R3, RZ, R19 ;  /* 0x00000013ff03723e */ /* 0x001fc800000000ff */
[----:B------:R-:W-:-:S05]  /*b950*/  PRMT R3, R3, 0x5410, RZ ;  /* 0x0000541003037816 */ /* 0x000fca00000000ff */
[----:B------:R-:W-:Y:S01]  /*b960*/  STG.E desc[UR36][R16.64], R3 ;  /* 0x0000000310007986 */ /* 0x000fe2000c101924 */
[----:B------:R-:W-:Y:S05]  /*b970*/  EXIT ;  /* 0x000000000000794d */ /* 0x000fea0003800000 */
.L_x_17729:
[----:B------:R-:W-:-:S04]  /*b980*/  PRMT R2, R19, 0x8880, RZ ;  /* 0x0000888013027816 */ /* 0x000fc800000000ff */
[----:B------:R-:W-:-:S06]  /*b990*/  PRMT R2, R2, 0x7710, RZ ;  /* 0x0000771002027816 */ /* 0x000fcc00000000ff */
[----:B------:R-:W0:Y:S02]  /*b9a0*/  I2F.F64.S16 R2, R2 ;  /* 0x0000000200027312 */ /* 0x000e240000101c00 */
[----:B0-----:R-:W-:Y:S01]  /*b9b0*/  STG.E.64 desc[UR36][R16.64], R2 ;  /* 0x0000000210007986 */ /* 0x001fe2000c101b24 */
[----:B------:R-:W-:Y:S05]  /*b9c0*/  EXIT ;  /* 0x000000000000794d */ /* 0x000fea0003800000 */
.L_x_17720:
        /* <DEDUP_REMOVED lines=14> */
.L_x_17734:
        /* <DEDUP_REMOVED lines=17> */
.L_x_17737:
[----:B------:R-:W-:-:S04]  /*bbc0*/  SHF.R.U32.HI R3, RZ, 0x18, R3 ;  /* 0x00000018ff037819 */ /* 0x000fc80000011603 */
[----:B------:R-:W-:-:S04]  /*bbd0*/  LOP3.LUT R0, R0, 0x80, R3, 0xf8, !PT ;  /* 0x0000008000007812 */ /* 0x000fc800078ef803 */
[----:B------:R-:W-:-:S07]  /*bbe0*/  PRMT R8, R0, 0x7610, R8 ;  /* 0x0000761000087816 */ /* 0x000fce0000000008 */
.L_x_17736:
[----:B------:R-:W-:Y:S05]  /*bbf0*/  BSYNC.RECONVERGENT B0 ;  /* 0x0000000000007941 */ /* 0x000fea0003800200 */
.L_x_17735:
[----:B------:R-:W-:Y:S01]  /*bc00*/  STG.E.U8 desc[UR36][R16.64], R8 ;  /* 0x0000000810007986 */ /* 0x000fe2000c101124 */
[----:B------:R-:W-:Y:S05]  /*bc10*/  EXIT ;  /* 0x000000000000794d */ /* 0x000fea0003800000 */
.L_x_17733:
        /* <DEDUP_REMOVED lines=17> */
.L_x_17740:
[----:B------:R-:W-:-:S04]  /*bd30*/  SHF.R.U32.HI R3, RZ, 0x18, R3 ;  /* 0x00000018ff037819 */ /* 0x000fc80000011603 */
[----:B------:R-:W-:-:S04]  /*bd40*/  LOP3.LUT R0, R0, 0x80, R3, 0xf8, !PT ;  /* 0x0000008000007812 */ /* 0x000fc800078ef803 */
[----:B------:R-:W-:-:S07]  /*bd50*/  PRMT R8, R0, 0x7610, R8 ;  /* 0x0000761000087816 */ /* 0x000fce0000000008 */
.L_x_17739:
[----:B------:R-:W-:Y:S05]  /*bd60*/  BSYNC.RECONVERGENT B0 ;  /* 0x0000000000007941 */ /* 0x000fea0003800200 */
.L_x_17738:
[----:B------:R-:W-:Y:S01]  /*bd70*/  STG.E.U8 desc[UR36][R16.64], R8 ;  /* 0x0000000810007986 */ /* 0x000fe2000c101124 */
[----:B------:R-:W-:Y:S05]  /*bd80*/  EXIT ;  /* 0x000000000000794d */ /* 0x000fea0003800000 */
.L_x_17732:
        /* <DEDUP_REMOVED lines=22> */
.L_x_17742:
[----:B------:R-:W-:-:S04]  /*bef0*/  LOP3.LUT R19, R19, 0xffff, RZ, 0xc0, !PT ;  /* 0x0000ffff13137812 */ /* 0x000fc800078ec0ff */
[----:B------:R-:W-:-:S05]  /*bf00*/  PRMT R19, R19, 0x8880, RZ ;  /* 0x0000888013137816 */ /* 0x000fca00000000ff */
[----:B------:R-:W-:-:S05]  /*bf10*/  IMAD.MOV.U32 R2, RZ, RZ, R19 ;  /* 0x000000ffff027224 */ /* 0x000fca00078e0013 */
[----:B------:R-:W-:-:S05]  /*bf20*/  SHF.R.S32.HI R3, RZ, 0x1f, R2 ;  /* 0x0000001fff037819 */ /* 0x000fca0000011402 */
[----:B------:R-:W-:Y:S01]  /*bf30*/  STG.E.64 desc[UR36][R16.64], R2 ;  /* 0x0000000210007986 */ /* 0x000fe2000c101b24 */
[----:B------:R-:W-:Y:S05]  /*bf40*/  EXIT ;  /* 0x000000000000794d */ /* 0x000fea0003800000 */
.L_x_17741:
[----:B------:R-:W-:-:S05]  /*bf50*/  PRMT R3, R19, 0x8880, RZ ;  /* 0x0000888013037816 */ /* 0x000fca00000000ff */
[----:B------:R-:W-:Y:S01]  /*bf60*/  STG.E desc[UR36][R16.64], R3 ;  /* 0x0000000310007986 */ /* 0x000fe2000c101924 */
[----:B------:R-:W-:Y:S05]  /*bf70*/  EXIT ;  /* 0x000000000000794d */ /* 0x000fea0003800000 */
.L_x_17731:
        /* <DEDUP_REMOVED lines=10> */
.L_x_17744:
[----:B------:R-:W-:Y:S02]  /*c020*/  PRMT R4, R19, 0x8880, RZ ;  /* 0x0000888013047816 */ /* 0x000fe400000000ff */
[----:B------:R-:W-:Y:S02]  /*c030*/  CS2R R6, SRZ ;  /* 0x0000000000067805 */ /* 0x000fe4000001ff00 */
[----:B------:R-:W-:-:S06]  /*c040*/  PRMT R4, R4, 0x7710, RZ ;  /* 0x0000771004047816 */ /* 0x000fcc00000000ff */
[----:B------:R-:W0:Y:S02]  /*c050*/  I2F.F64.S16 R4, R4 ;  /* 0x0000000400047312 */ /* 0x000e240000101c00 */
[----:B0-----:R-:W-:Y:S01]  /*c060*/  STG.E.128 desc[UR36][R16.64], R4 ;  /* 0x0000000410007986 */ /* 0x001fe2000c101d24 */
[----:B------:R-:W-:Y:S05]  /*c070*/  EXIT ;  /* 0x000000000000794d */ /* 0x000fea0003800000 */
.L_x_17743:
[----:B------:R-:W-:-:S09]  /*c080*/  UISETP.NE.AND UP0, UPT, UR4, 0xf, UPT ;  /* 0x0000000f0400788c */ /* 0x000fd2000bf05270 */
[----:B------:R-:W-:Y:S05]  /*c090*/  BRA.U !UP0, `(.L_x_17745) ;  /* 0x0000000108e87547 */ /* 0x000fea000b800000 */
[----:B------:R-:W-:-:S09]  /*c0a0*/  UISETP.NE.AND UP0, UPT, UR4, 0x17, UPT ;  /* 0x000000170400788c */ /* 0x000fd2000bf05270 */
[----:B------:R-:W-:Y:S05]  /*c0b0*/  BRA.U !UP0, `(.L_x_17746) ;  /* 0x0000000108907547 */ /* 0x000fea000b800000 */
[----:B------:R-:W-:-:S09]  /*c0c0*/  UISETP.NE.AND UP0, UPT, UR4, 0x18, UPT ;  /* 0x000000180400788c */ /* 0x000fd2000bf05270 */
[----:B------:R-:W-:Y:S05]  /*c0d0*/  BRA.U !UP0, `(.L_x_17747) ;  /* 0x0000000108447547 */ /* 0x000fea000b800000 */
.L_x_17724:
        /* <DEDUP_REMOVED lines=16> */
.L_x_17748:
[----:B------:R-:W-:Y:S05]  /*c1e0*/  EXIT ;  /* 0x000000000000794d */ /* 0x000fea0003800000 */
.L_x_17747:
        /* <DEDUP_REMOVED lines=13> */
.L_x_17750:
[----:B------:R-:W-:Y:S05]  /*c2c0*/  BSYNC.RECONVERGENT B0 ;  /* 0x0000000000007941 */ /* 0x000fea0003800200 */
.L_x_17749:
[----:B------:R-:W-:-:S05]  /*c2d0*/  LOP3.LUT R3, R0, 0x80, R3, 0xf8, !PT ;  /* 0x0000008000037812 */ /* 0x000fca00078ef803 */
[----:B------:R-:W-:Y:S01]  /*c2e0*/  STG.E.U8 desc[UR36][R16.64], R3 ;  /* 0x0000000310007986 */ /* 0x000fe2000c101124 */
[----:B------:R-:W-:Y:S05]  /*c2f0*/  EXIT ;  /* 0x000000000000794d */ /* 0x000fea0003800000 */
.L_x_17746:
        /* <DEDUP_REMOVED lines=12> */
.L_x_17752:
[----:B------:R-:W-:Y:S01]  /*c3c0*/  IMAD.MOV.U32 R0, RZ, RZ, 0x7f ;  /* 0x0000007fff007424 */ /* 0x000fe200078e00ff */
[----:B------:R-:W-:-:S04]  /*c3d0*/  ISETP.GT.U32.AND P0, PT, R2, 0x7f800000, PT ;  /* 0x7f8000000200780c */ /* 0x000fc80003f04070 */
[----:B------:R-:W-:-:S09]  /*c3e0*/  SEL R0, R0, 0x7c, P0 ;  /* 0x0000007c00007807 */ /* 0x000fd20000000000 */
.L_x_17753:
[----:B------:R-:W-:Y:S05]  /*c3f0*/  BSYNC.RECONVERGENT B0 ;  /* 0x0000000000007941 */ /* 0x000fea0003800200 */
.L_x_17751:
[----:B------:R-:W-:-:S04]  /*c400*/  SHF.R.U32.HI R3, RZ, 0x18, R3 ;  /* 0x00000018ff037819 */ /* 0x000fc80000011603 */
[----:B------:R-:W-:-:S05]  /*c410*/  LOP3.LUT R3, R0, 0x80, R3, 0xf8, !PT ;  /* 0x0000008000037812 */ /* 0x000fca00078ef803 */
[----:B------:R-:W-:Y:S01]  /*c420*/  STG.E.U8 desc[UR36][R16.64], R3 ;  /* 0x0000000310007986 */ /* 0x000fe2000c101124 */
[----:B------:R-:W-:Y:S05]  /*c430*/  EXIT ;  /* 0x000000000000794d */ /* 0x000fea0003800000 */
.L_x_17745:
[----:B------:R-:W0:Y:S02]  /*c440*/  I2F.S8 R0, R19 ;  /* 0x0000001300007306 */ /* 0x000e240000001400 */
[----:B0-----:R-:W-:-:S05]  /*c450*/  F2FP.BF16.F32.PACK_AB R0, RZ, R0 ;  /* 0x00000000ff00723e */ /* 0x001fca00000010ff */
[----:B------:R-:W-:Y:S01]  /*c460*/  STG.E.U16 desc[UR36][R16.64], R0 ;  /* 0x0000000010007986 */ /* 0x000fe2000c101524 */
[----:B------:R-:W-:Y:S05]  /*c470*/  EXIT ;  /* 0x000000000000794d */ /* 0x000fea0003800000 */
.L_x_17754:
        /* <DEDUP_REMOVED lines=16> */
.L_x_32484:


//--------------------- .text._ZN2at6native27unrolled_elementwise_kernelINS0_13BUnaryFunctorIaaaZZZNS0_21heaviside_kernel_cudaERNS_18TensorIteratorBaseEENKUlvE_clEvENKUlvE0_clEvEUlaaE_EESt5arrayIPcLm2EELi4E23TrivialOffsetCalculatorILi1EjESD_NS0_6memory12LoadWithCastILi1EEENSE_13StoreWithCastILi1EEEEEviT_T0_T2_T3_T4_T5_ --------------------------
	.section	.text._ZN2at6native27unrolled_elementwise_kernelINS0_13BUnaryFunctorIaaaZZZNS0_21heaviside_kernel_cudaERNS_18TensorIteratorBaseEENKUlvE_clEvENKUlvE0_clEvEUlaaE_EESt5arrayIPcLm2EELi4E23TrivialOffsetCalculatorILi1EjESD_NS0_6memory12LoadWithCastILi1EEENSE_13StoreWithCastILi1EEEEEviT_T0_T2_T3_T4_T5_,"ax",@progbits
	.align	128
        .global         _ZN2at6native27unrolled_elementwise_kernelINS0_13BUnaryFunctorIaaaZZZNS0_21heaviside_kernel_cudaERNS_18TensorIteratorBaseEENKUlvE_clEvENKUlvE0_clEvEUlaaE_EESt5arrayIPcLm2EELi4E23TrivialOffsetCalculatorILi1EjESD_NS0_6memory12LoadWithCastILi1EEENSE_13StoreWithCastILi1EEEEEviT_T0_T2_T3_T4_T5_
        .type           _ZN2at6native27unrolled_elementwise_kernelINS0_13BUnaryFunctorIaaaZZZNS0_21heaviside_kernel_cudaERNS_18TensorIteratorBaseEENKUlvE_clEvENKUlvE0_clEvEUlaaE_EESt5arrayIPcLm2EELi4E23TrivialOffsetCalculatorILi1EjESD_NS0_6memory12LoadWithCastILi1EEENSE_13StoreWithCastILi1EEEEEviT_T0_T2_T3_T4_T5_,@function
        .size           _ZN2at6native27unrolled_elementwise_kernelINS0_13BUnaryFunctorIaaaZZZNS0_21heaviside_kernel_cudaERNS_18TensorIteratorBaseEENKUlvE_clEvENKUlvE0_clEvEUlaaE_EESt5arrayIPcLm2EELi4E23TrivialOffsetCalculatorILi1EjESD_NS0_6memory12LoadWithCastILi1EEENSE_13StoreWithCastILi1EEEEEviT_T0_T2_T3_T4_T5_,(.L_x_32485 - _ZN2at6native27unrolled_elementwise_kernelINS0_13BUnaryFunctorIaaaZZZNS0_21heaviside_kernel_cudaERNS_18TensorIteratorBaseEENKUlvE_clEvENKUlvE0_clEvEUlaaE_EESt5arrayIPcLm2EELi4E23TrivialOffsetCalculatorILi1EjESD_NS0_6memory12LoadWithCastILi1EEENSE_13StoreWithCastILi1EEEEEviT_T0_T2_T3_T4_T5_)
        .other          _ZN2at6native27unrolled_elementwise_kernelINS0_13BUnaryFunctorIaaaZZZNS0_21heaviside_kernel_cudaERNS_18TensorIteratorBaseEENKUlvE_clEvENKUlvE0_clEvEUlaaE_EESt5arrayIPcLm2EELi4E23TrivialOffsetCalculatorILi1EjESD_NS0_6memory12LoadWithCastILi1EEENSE_13StoreWithCastILi1EEEEEviT_T0_T2_T3_T4_T5_,@"STO_CUDA_ENTRY STV_DEFAULT"
_ZN2at6native27unrolled_elementwise_kernelINS0_13BUnaryFunctorIaaaZZZNS0_21heaviside_kernel_cudaERNS_18TensorIteratorBaseEENKUlvE_clEvENKUlvE0_clEvEUlaaE_EESt5arrayIPcLm2EELi4E23TrivialOffsetCalculatorILi1EjESD_NS0_6memory12LoadWithCastILi1EEENSE_13StoreWithCastILi1EEEEEviT_T0_T2_T3_T4_T5_:
.text._ZN2at6native27unrolled_elementwise_kernelINS0_13BUnaryFunctorIaaaZZZNS0_21heaviside_kernel_cudaERNS_18TensorIteratorBaseEENKUlvE_clEvENKUlvE0_clEvEUlaaE_EESt5arrayIPcLm2EELi4E23TrivialOffsetCalculatorILi1EjESD_NS0_6memory12LoadWithCastILi1EEENSE_13StoreWithCastILi1EEEEEviT_T0_T2_T3_T4_T5_:
        /* <DEDUP_REMOVED lines=31> */
.L_x_17760:
[----:B------:R3:W5:Y:S01]  /*01f0*/  LDG.E.U8 R17, desc[UR36][R4.64] ;  /* 0x0000002404117981 */ /* 0x000762000c1e1100 */
[----:B------:R-:W-:Y:S05]  /*0200*/  BRA `(.L_x_17762) ;  /* 0x0000000c00507947 */ /* 0x000fea0003800000 */
.L_x_17759:
        /* <DEDUP_REMOVED lines=8> */
.L_x_17764:
[----:B------:R1:W5:Y:S01]  /*0290*/  LDG.E.U8 R17, desc[UR36][R4.64] ;  /* 0x0000002404117981 */ /* 0x000362000c1e1100 */
[----:B------:R-:W-:Y:S05]  /*02a0*/  BRA `(.L_x_17762) ;  /* 0x0000000c00287947 */ /* 0x000fea0003800000 */
.L_x_17763:
[----:B------:R2:W5:Y:S01]  /*02b0*/  LDG.E.U16 R17, desc[UR36][R4.64] ;  /* 0x0000002404117981 */ /* 0x000562000c1e1500 */
[----:B------:R-:W-:Y:S05]  /*02c0*/  BRA `(.L_x_17762) ;  /* 0x0000000c00207947 */ /* 0x000fea0003800000 */
.L_x_17758:
        /* <DEDUP_REMOVED lines=9> */
.L_x_17766:
[----:B------:R-:W2:Y:S02]  /*0360*/  LDG.E.U16 R0, desc[UR36][R4.64] ;  /* 0x0000002404007981 */ /* 0x000ea4000c1e1500 */
[----:B--2---:R-:W-:-:S06]  /*0370*/  HADD2.F32 R0, -RZ, R0.H0_H0 ;  /* 0x20000000ff007230 */ /* 0x004fcc0000004100 */
[----:B------:R-:W0:Y:S02]  /*0380*/  F2I.FTZ.TRUNC.NTZ R0, R0 ;  /* 0x0000000000007305 */ /* 0x000e24000021f100 */
[----:B0-----:R-:W-:Y:S01]  /*0390*/  PRMT R17, R0, 0x7610, R17 ;  /* 0x0000761000117816 */ /* 0x001fe20000000011 */
[----:B------:R-:W-:Y:S06]  /*03a0*/  BRA `(.L_x_17762) ;  /* 0x0000000800e87947 */ /* 0x000fec0003800000 */
.L_x_17765:
        /* <DEDUP_REMOVED lines=9> */
.L_x_17768:
[----:B------:R-:W2:Y:S02]  /*0440*/  LDG.E.U16 R4, desc[UR36][R4.64] ;  /* 0x0000002404047981 */ /* 0x000ea4000c1e1500 */
[----:B--2---:R-:W-:-:S06]  /*0450*/  HADD2.F32 R0, -RZ, R4.H0_H0 ;  /* 0x20000004ff007230 */ /* 0x004fcc0000004100 */
[----:B------:R-:W0:Y:S02]  /*0460*/  F2I.FTZ.TRUNC.NTZ R0, R0 ;  /* 0x0000000000007305 */ /* 0x000e24000021f100 */
[----:B0-----:R-:W-:Y:S01]  /*0470*/  PRMT R17, R0, 0x7610, R17 ;  /* 0x0000761000117816 */ /* 0x001fe20000000011 */
[----:B------:R-:W-:Y:S06]  /*0480*/  BRA `(.L_x_17762) ;  /* 0x0000000800b07947 */ /* 0x000fec0003800000 */
.L_x_17767:
[----:B------:R-:W2:Y:S02]  /*0490*/  LDG.E.64 R4, desc[UR36][R4.64] ;  /* 0x0000002404047981 */ /* 0x000ea4000c1e1b00 */
[----:B--2---:R0:W1:Y:S01]  /*04a0*/  F2I.F64.TRUNC R17, R4 ;  /* 0x0000000400117311 */ /* 0x004062000030d100 */
[----:B------:R-:W-:Y:S05]  /*04b0*/  BRA `(.L_x_17762) ;  /* 0x0000000800a47947 */ /* 0x000fea0003800000 */
.L_x_17757:
        /* <DEDUP_REMOVED lines=12> */
.L_x_17771:
[----:B------:R-:W2:Y:S02]  /*0580*/  LDG.E.64 R4, desc[UR36][R4.64] ;  /* 0x0000002404047981 */ /* 0x000ea4000c1e1b00 */
[----:B--2---:R0:W1:Y:S01]  /*0590*/  F2I.F64.TRUNC R17, R4 ;  /* 0x0000000400117311 */ /* 0x004062000030d100 */
[----:B------:R-:W-:Y:S05]  /*05a0*/  BRA `(.L_x_17762) ;  /* 0x0000000800687947 */ /* 0x000fea0003800000 */
.L_x_17770:
        /* <DEDUP_REMOVED lines=27> */
.L_x_17773:
        /* <DEDUP_REMOVED lines=15> */
.L_x_17772:
[----:B------:R-:W2:Y:S02]  /*0850*/  LDG.E.U16 R0, desc[UR36][R4.64] ;  /* 0x0000002404007981 */ /* 0x000ea4000c1e1500 */
[----:B--2---:R-:W-:-:S06]  /*0860*/  IMAD.U32 R0, R0, 0x10000, RZ ;  /* 0x0001000000007824 */ /* 0x004fcc00078e00ff */
[----:B------:R-:W0:Y:S02]  /*0870*/  F2I.FTZ.TRUNC.NTZ R0, R0 ;  /* 0x0000000000007305 */ /* 0x000e24000021f100 */
[----:B0-----:R-:W-:Y:S01]  /*0880*/  PRMT R17, R0, 0x7610, R17 ;  /* 0x0000761000117816 */ /* 0x001fe20000000011 */
[----:B------:R-:W-:Y:S06]  /*0890*/  BRA `(.L_x_17762) ;  /* 0x0000000400ac7947 */ /* 0x000fec0003800000 */
.L_x_17769:
        /* <DEDUP_REMOVED lines=10> */
.L_x_17776:
        /* <DEDUP_REMOVED lines=21> */
.L_x_17780:
[----:B------:R-:W-:Y:S05]  /*0a90*/  BSYNC.RECONVERGENT B1 ;  /* 0x0000000000017941 */ /* 0x000fea0003800200 */
.L_x_17779:
[----:B------:R-:W-:Y:S01]  /*0aa0*/  IMAD.SHL.U32 R0, R0, 0x100000, RZ ;  /* 0x0010000000007824 */ /* 0x000fe200078e00ff */
[----:B------:R-:W-:-:S04]  /*0ab0*/  LEA R3, R3, 0x3b800000, 0x17 ;  /* 0x3b80000003037811 */ /* 0x000fc800078eb8ff */
[----:B------:R-:W-:-:S07]  /*0ac0*/  LOP3.LUT R0, R3, R0, R7, 0xfe, !PT ;  /* 0x0000000003007212 */ /* 0x000fce00078efe07 */
.L_x_17778:
[----:B------:R-:W-:Y:S05]  /*0ad0*/  BSYNC.RECONVERGENT B0 ;  /* 0x0000000000007941 */ /* 0x000fea0003800200 */
.L_x_17777:
[----:B------:R-:W0:Y:S02]  /*0ae0*/  F2I.FTZ.TRUNC.NTZ R0, R0 ;  /* 0x0000000000007305 */ /* 0x000e24000021f100 */
[----:B0-----:R-:W-:Y:S01]  /*0af0*/  PRMT R17, R0, 0x7610, R17 ;  /* 0x0000761000117816 */ /* 0x001fe20000000011 */
[----:B------:R-:W-:Y:S06]  /*0b00*/  BRA `(.L_x_17762) ;  /* 0x0000000400107947 */ /* 0x000fec0003800000 */
.L_x_17775:
        /* <DEDUP_REMOVED lines=21> */
.L_x_17784:
[----:B------:R-:W-:Y:S05]  /*0c60*/  BSYNC.RECONVERGENT B1 ;  /* 0x0000000000017941 */ /* 0x000fea0003800200 */
.L_x_17783:
[----:B------:R-:W-:Y:S01]  /*0c70*/  IMAD.SHL.U32 R0, R0, 0x200000, RZ ;  /* 0x0020000000007824 */ /* 0x000fe200078e00ff */
[----:B------:R-:W-:-:S04]  /*0c80*/  LEA R3, R3, 0x37800000, 0x17 ;  /* 0x3780000003037811 */ /* 0x000fc800078eb8ff */
[----:B------:R-:W-:-:S07]  /*0c90*/  LOP3.LUT R0, R3, R0, R7, 0xfe, !PT ;  /* 0x0000000003007212 */ /* 0x000fce00078efe07 */
.L_x_17782:
[----:B------:R-:W-:Y:S05]  /*0ca0*/  BSYNC.RECONVERGENT B0 ;  /* 0x0000000000007941 */ /* 0x000fea0003800200 */
.L_x_17781:
[----:B------:R-:W0:Y:S02]  /*0cb0*/  F2I.FTZ.TRUNC.NTZ R0, R0 ;  /* 0x0000000000007305 */ /* 0x000e24000021f100 */
[----:B0-----:R-:W-:Y:S01]  /*0cc0*/  PRMT R17, R0, 0x7610, R17 ;  /* 0x0000761000117816 */ /* 0x001fe20000000011 */
[----:B------:R-:W-:Y:S06]  /*0cd0*/  BRA `(.L_x_17762) ;  /* 0x00000000009c7947 */ /* 0x000fec0003800000 */
.L_x_17774:
[----:B------:R-:W-:-:S09]  /*0ce0*/  UISETP.NE.AND UP0, UPT, UR4, 0x1c, UPT ;  /* 0x0000001c0400788c */ /* 0x000fd2000bf05270 */
[----:B------:R-:W-:Y:S05]  /*0cf0*/  BRA.U !UP0, `(.L_x_17785) ;  /* 0x0000000108907547 */ /* 0x000fea000b800000 */
[----:B------:R-:W-:-:S09]  /*0d00*/  UISETP.NE.AND UP0, UPT, UR4, 0x1d, UPT ;  /* 0x0000001d0400788c */ /* 0x000fd2000bf05270 */
[----:B------:R-:W-:Y:S05]  /*0d10*/  BRA.U !UP0, `(.L_x_17786) ;  /* 0x0000000108807547 */ /* 0x000fea000b800000 */
[----:B------:R-:W-:-:S09]  /*0d20*/  UISETP.NE.AND UP0, UPT, UR4, 0x2c, UPT ;  /* 0x0000002c0400788c */ /* 0x000fd2000bf05270 */
[----:B------:R-:W-:Y:S05]  /*0d30*/  BRA.U !UP0, `(.L_x_17787) ;  /* 0x0000000108487547 */ /* 0x000fea000b800000 */
.L_x_17761:
        /* <DEDUP_REMOVED lines=16> */
.L_x_17788:
[----:B------:R-:W-:Y:S01]  /*0e40*/  PRMT R17, RZ, 0x7610, R17 ;  /* 0x00007610ff117816 */ /* 0x000fe20000000011 */
[----:B------:R-:W-:Y:S06]  /*0e50*/  BRA `(.L_x_17762) ;  /* 0x00000000003c7947 */ /* 0x000fec0003800000 */
.L_x_17787:
        /* <DEDUP_REMOVED lines=8> */
.L_x_17790:
[----:B------:R-:W-:Y:S05]  /*0ee0*/  BSYNC.RECONVERGENT B0 ;  /* 0x0000000000007941 */ /* 0x000fea0003800200 */
.L_x_17789:
[----:B------:R-:W0:Y:S02]  /*0ef0*/  F2I.FTZ.TRUNC.NTZ R0, R0 ;  /* 0x0000000000007305 */ /* 0x000e24000021f100 */
[----:B0-----:R-:W-:Y:S01]  /*0f00*/  PRMT R17, R0, 0x7610, R17 ;  /* 0x0000761000117816 */ /* 0x001fe20000000011 */
[----:B------:R-:W-:Y:S06]  /*0f10*/  BRA `(.L_x_17762) ;  /* 0x00000000000c7947 */ /* 0x000fec0003800000 */
.L_x_17786:
[----:B------:R0:W5:Y:S01]  /*0f20*/  LDG.E.U8 R17, desc[UR36][R4.64] ;  /* 0x0000002404117981 */ /* 0x000162000c1e1100 */
[----:B------:R-:W-:Y:S05]  /*0f30*/  BRA `(.L_x_17762) ;  /* 0x0000000000047947 */ /* 0x000fea0003800000 */
.L_x_17785:
[----:B------:R0:W5:Y:S02]  /*0f40*/  LDG.E.U8 R17, desc[UR36][R4.64] ;  /* 0x0000002404117981 */ /* 0x000164000c1e1100 */
.L_x_17762:
[----:B------:R-:W-:-:S07]  /*0f50*/  VIADD R25, R2, 0x80 ;  /* 0x0000008002197836 */ /* 0x000fce0000000000 */
.L_x_17756:
[----:B------:R-:W-:Y:S05]  /*0f60*/  BSYNC.RECONVERGENT B6 ;  /* 0x0000000000067941 */ /* 0x000fea0003800200 */
.L_x_17755:
        /* <DEDUP_REMOVED lines=23> */
.L_x_17796:
[----:B------:R0:W5:Y:S01]  /*10e0*/  LDG.E.U8 R18, desc[UR36][R4.64] ;  /* 0x0000002404127981 */ /* 0x000162000c1e1100 */
[----:B------:R-:W-:Y:S05]  /*10f0*/  BRA `(.L_x_17798) ;  /* 0x0000000c00507947 */ /* 0x000fea0003800000 */
.L_x_17795:
        /* <DEDUP_REMOVED lines=8> */
.L_x_17800:
[----:B------:R0:W5:Y:S01]  /*1180*/  LDG.E.U8 R18, desc[UR36][R4.64] ;  /* 0x0000002404127981 */ /* 0x000162000c1e1100 */
[----:B------:R-:W-:Y:S05]  /*1190*/  BRA `(.L_x_17798) ;  /* 0x0000000c00287947 */ /* 0x000fea0003800000 */
.L_x_17799:
[----:B------:R0:W5:Y:S01]  /*11a0*/  LDG.E.U16 R18, desc[UR36][R4.64] ;  /* 0x0000002404127981 */ /* 0x000162000c1e1500 */
[----:B------:R-:W-:Y:S05]  /*11b0*/  BRA `(.L_x_17798) ;  /* 0x0000000c00207947 */ /* 0x000fea0003800000 */
.L_x_17794:
        /* <DEDUP_REMOVED lines=9> */
.L_x_17802:
[----:B------:R-:W2:Y:S02]  /*1250*/  LDG.E.U16 R0, desc[UR36][R4.64] ;  /* 0x0000002404007981 */ /* 0x000ea4000c1e1500 */
[----:B--2---:R-:W-:-:S06]  /*1260*/  HADD2.F32 R0, -RZ, R0.H0_H0 ;  /* 0x20000000ff007230 */ /* 0x004fcc0000004100 */
[----:B------:R-:W0:Y:S02]  /*1270*/  F2I.FTZ.TRUNC.NTZ R0, R0 ;  /* 0x0000000000007305 */ /* 0x000e24000021f100 */
[----:B0-----:R-:W-:Y:S01]  /*1280*/  PRMT R18, R0, 0x7610, R18 ;  /* 0x0000761000127816 */ /* 0x001fe20000000012 */
[----:B------:R-:W-:Y:S06]  /*1290*/  BRA `(.L_x_17798) ;  /* 0x0000000800e87947 */ /* 0x000fec0003800000 */
.L_x_17801:
        /* <DEDUP_REMOVED lines=9> */
.L_x_17804:
[----:B------:R-:W2:Y:S02]  /*1330*/  LDG.E.U16 R4, desc[UR36][R4.64] ;  /* 0x0000002404047981 */ /* 0x000ea4000c1e1500 */
[----:B--2---:R-:W-:-:S06]  /*1340*/  HADD2.F32 R0, -RZ, R4.H0_H0 ;  /* 0x20000004ff007230 */ /* 0x004fcc0000004100 */
[----:B------:R-:W0:Y:S02]  /*1350*/  F2I.FTZ.TRUNC.NTZ R0, R0 ;  /* 0x0000000000007305 */ /* 0x000e24000021f100 */
[----:B0-----:R-:W-:Y:S01]  /*1360*/  PRMT R18, R0, 0x7610, R18 ;  /* 0x0000761000127816 */ /* 0x001fe20000000012 */
[----:B------:R-:W-:Y:S06]  /*1370*/  BRA `(.L_x_17798) ;  /* 0x0000000800b07947 */ /* 0x000fec0003800000 */
.L_x_17803:
[----:B------:R-:W2:Y:S02]  /*1380*/  LDG.E.64 R4, desc[UR36][R4.64] ;  /* 0x0000002404047981 */ /* 0x000ea4000c1e1b00 */
[----:B--2---:R0:W1:Y:S01]  /*1390*/  F2I.F64.TRUNC R18, R4 ;  /* 0x0000000400127311 */ /* 0x004062000030d100 */
[----:B------:R-:W-:Y:S05]  /*13a0*/  BRA `(.L_x_17798) ;  /* 0x0000000800a47947 */ /* 0x000fea0003800000 */
.L_x_17793:
        /* <DEDUP_REMOVED lines=12> */
.L_x_17807:
[----:B------:R-:W2:Y:S02]  /*1470*/  LDG.E.64 R4, desc[UR36][R4.64] ;  /* 0x0000002404047981 */ /* 0x000ea4000c1e1b00 */
[----:B--2---:R0:W1:Y:S01]  /*1480*/  F2I.F64.TRUNC R18, R4 ;  /* 0x0000000400127311 */ /* 0x004062000030d100 */
[----:B------:R-:W-:Y:S05]  /*1490*/  BRA `(.L_x_17798) ;  /* 0x0000000800687947 */ /* 0x000fea0003800000 */
.L_x_17806:
        /* <DEDUP_REMOVED lines=27> */
.L_x_17809:
        /* <DEDUP_REMOVED lines=15> */
.L_x_17808:
[----:B------:R-:W2:Y:S02]  /*1740*/  LDG.E.U16 R0, desc[UR36][R4.64] ;  /* 0x0000002404007981 */ /* 0x000ea4000c1e1500 */
[----:B--2---:R-:W-:-:S06]  /*1750*/  IMAD.U32 R0, R0, 0x10000, RZ ;  /* 0x0001000000007824 */ /* 0x004fcc00078e00ff */
[----:B------:R-:W0:Y:S02]  /*1760*/  F2I.FTZ.TRUNC.NTZ R0, R0 ;  /* 0x0000000000007305 */ /* 0x000e24000021f100 */
[----:B0-----:R-:W-:Y:S01]  /*1770*/  PRMT R18, R0, 0x7610, R18 ;  /* 0x0000761000127816 */ /* 0x001fe20000000012 */
[----:B------:R-:W-:Y:S06]  /*1780*/  BRA `(.L_x_17798) ;  /* 0x0000000400ac7947 */ /* 0x000fec0003800000 */
.L_x_17805:
        /* <DEDUP_REMOVED lines=10> */
.L_x_17812:
        /* <DEDUP_REMOVED lines=21> */
.L_x_17816:
[----:B------:R-:W-:Y:S05]  /*1980*/  BSYNC.RECONVERGENT B1 ;  /* 0x0000000000017941 */ /* 0x000fea0003800200 */
.L_x_17815:
[----:B------:R-:W-:Y:S01]  /*1990*/  IMAD.SHL.U32 R0, R0, 0x100000, RZ ;  /* 0x0010000000007824 */ /* 0x000fe200078e00ff */
[----:B------:R-:W-:-:S04]  /*19a0*/  LEA R3, R3, 0x3b800000, 0x17 ;  /* 0x3b80000003037811 */ /* 0x000fc800078eb8ff */
[----:B------:R-:W-:-:S07]  /*19b0*/  LOP3.LUT R0, R3, R0, R7, 0xfe, !PT ;  /* 0x0000000003007212 */ /* 0x000fce00078efe07 */
.L_x_17814:
[----:B------:R-:W-:Y:S05]  /*19c0*/  BSYNC.RECONVERGENT B0 ;  /* 0x0000000000007941 */ /* 0x000fea0003800200 */
.L_x_17813:
[----:B------:R-:W0:Y:S02]  /*19d0*/  F2I.FTZ.TRUNC.NTZ R0, R0 ;  /* 0x0000000000007305 */ /* 0x000e24000021f100 */
[----:B0-----:R-:W-:Y:S01]  /*19e0*/  PRMT R18, R0, 0x7610, R18 ;  /* 0x0000761000127816 */ /* 0x001fe20000000012 */
[----:B------:R-:W-:Y:S06]  /*19f0*/  BRA `(.L_x_17798) ;  /* 0x0000000400107947 */ /* 0x000fec0003800000 */
.L_x_17811:
        /* <DEDUP_REMOVED lines=21> */
.L_x_17820:
[----:B------:R-:W-:Y:S05]  /*1b50*/  BSYNC.RECONVERGENT B1 ;  /* 0x0000000000017941 */ /* 0x000fea0003800200 */
.L_x_17819:
[----:B------:R-:W-:Y:S01]  /*1b60*/  IMAD.SHL.U32 R0, R0, 0x200000, RZ ;  /* 0x0020000000007824 */ /* 0x000fe200078e00ff */
[----:B------:R-:W-:-:S04]  /*1b70*/  LEA R3, R3, 0x37800000, 0x17 ;  /* 0x3780000003037811 */ /* 0x000fc800078eb8ff */
[----:B------:R-:W-:-:S07]  /*1b80*/  LOP3.LUT R0, R3, R0, R7, 0xfe, !PT ;  /* 0x0000000003007212 */ /* 0x000fce00078efe07 */
.L_x_17818:
[----:B------:R-:W-:Y:S05]  /*1b90*/  BSYNC.RECONVERGENT B0 ;  /* 0x0000000000007941 */ /* 0x000fea0003800200 */
.L_x_17817:
[----:B------:R-:W0:Y:S02]  /*1ba0*/  F2I.FTZ.TRUNC.NTZ R0, R0 ;  /* 0x0000000000007305 */ /* 0x000e24000021f100 */
[----:B0-----:R-:W-:Y:S01]  /*1bb0*/  PRMT R18, R0, 0x7610, R18 ;  /* 0x0000761000127816 */ /* 0x001fe20000000012 */
[----:B------:R-:W-:Y:S06]  /*1bc0*/  BRA `(.L_x_17798) ;  /* 0x00000000009c7947 */ /* 0x000fec0003800000 */
.L_x_17810:
        /* <DEDUP_REMOVED lines=14> */
.L_x_17824:
[----:B------:R-:W-:Y:S05]  /*1cb0*/  BSYNC.RECONVERGENT B0 ;  /* 0x0000000000007941 */ /* 0x000fea0003800200 */
.L_x_17823:
[----:B------:R-:W0:Y:S02]  /*1cc0*/  F2I.FTZ.TRUNC.NTZ R0, R0 ;  /* 0x0000000000007305 */ /* 0x000e24000021f100 */
[----:B0-----:R-:W-:Y:S01]  /*1cd0*/  PRMT R18, R0, 0x7610, R18 ;  /* 0x0000761000127816 */ /* 0x001fe20000000012 */
[----:B------:R-:W-:Y:S06]  /*1ce0*/  BRA `(.L_x_17798) ;  /* 0x0000000000547947 */ /* 0x000fec0003800000 */
.L_x_17797:
        /* <DEDUP_REMOVED lines=16> */
.L_x_17825:
[----:B------:R-:W-:Y:S01]  /*1df0*/  PRMT R18, RZ, 0x7610, R18 ;  /* 0x00007610ff127816 */ /* 0x000fe20000000012 */
[----:B------:R-:W-:Y:S06]  /*1e00*/  BRA `(.L_x_17798) ;  /* 0x00000000000c7947 */ /* 0x000fec0003800000 */
.L_x_17822:
[----:B------:R3:W5:Y:S01]  /*1e10*/  LDG.E.U8 R18, desc[UR36][R4.64] ;  /* 0x0000002404127981 */ /* 0x000762000c1e1100 */
[----:B------:R-:W-:Y:S05]  /*1e20*/  BRA `(.L_x_17798) ;  /* 0x0000000000047947 */ /* 0x000fea0003800000 */
.L_x_17821:
[----:B------:R2:W5:Y:S02]  /*1e30*/  LDG.E.U8 R18, desc[UR36][R4.64] ;  /* 0x0000002404127981 */ /* 0x000564000c1e1100 */
.L_x_17798:
[----:B------:R-:W-:-:S07]  /*1e40*/  VIADD R25, R25, 0x80 ;  /* 0x0000008019197836 */ /* 0x000fce0000000000 */
.L_x_17792:
[----:B------:R-:W-:Y:S05]  /*1e50*/  BSYNC.RECONVERGENT B6 ;  /* 0x0000000000067941 */ /* 0x000fea0003800200 */
.L_x_17791:
        /* <DEDUP_REMOVED lines=23> */
.L_x_17831:
[----:B------:R0:W5:Y:S01]  /*1fd0*/  LDG.E.U8 R24, desc[UR36][R4.64] ;  /* 0x0000002404187981 */ /* 0x000162000c1e1100 */
[----:B------:R-:W-:Y:S05]  /*1fe0*/  BRA `(.L_x_17833) ;  /* 0x0000000c00507947 */ /* 0x000fea0003800000 */
.L_x_17830:
        /* <DEDUP_REMOVED lines=8> */
.L_x_17835:
[----:B------:R0:W5:Y:S01]  /*2070*/  LDG.E.U8 R24, desc[UR36][R4.64] ;  /* 0x0000002404187981 */ /* 0x000162000c1e1100 */
[----:B------:R-:W-:Y:S05]  /*2080*/  BRA `(.L_x_17833) ;  /* 0x0000000c00287947 */ /* 0x000fea0003800000 */
.L_x_17834:
[----:B------:R0:W5:Y:S01]  /*2090*/  LDG.E.U16 R24, desc[UR36][R4.64] ;  /* 0x0000002404187981 */ /* 0x000162000c1e1500 */
[----:B------:R-:W-:Y:S05]  /*20a0*/  BRA `(.L_x_17833) ;  /* 0x0000000c00207947 */ /* 0x000fea0003800000 */
.L_x_17829:
        /* <DEDUP_REMOVED lines=9> */
.L_x_17837:
[----:B------:R-:W2:Y:S02]  /*2140*/  LDG.E.U16 R0, desc[UR36][R4.64] ;  /* 0x0000002404007981 */ /* 0x000ea4000c1e1500 */
[----:B--2---:R-:W-:-:S06]  /*2150*/  HADD2.F32 R0, -RZ, R0.H0_H0 ;  /* 0x20000000ff007230 */ /* 0x004fcc0000004100 */
[----:B------:R-:W0:Y:S02]  /*2160*/  F2I.FTZ.TRUNC.NTZ R0, R0 ;  /* 0x0000000000007305 */ /* 0x000e24000021f100 */
[----:B0-----:R-:W-:Y:S01]  /*2170*/  PRMT R24, R0, 0x7610, R24 ;  /* 0x0000761000187816 */ /* 0x001fe20000000018 */
[----:B------:R-:W-:Y:S06]  /*2180*/  BRA `(.L_x_17833) ;  /* 0x0000000800e87947 */ /* 0x000fec0003800000 */
.L_x_17836:
        /* <DEDUP_REMOVED lines=9> */
.L_x_17839:
[----:B------:R-:W2:Y:S02]  /*2220*/  LDG.E.U16 R4, desc[UR36][R4.64] ;  /* 0x0000002404047981 */ /* 0x000ea4000c1e1500 */
[----:B--2---:R-:W-:-:S06]  /*2230*/  HADD2.F32 R0, -RZ, R4.H0_H0 ;  /* 0x20000004ff007230 */ /* 0x004fcc0000004100 */
[----:B------:R-:W0:Y:S02]  /*2240*/  F2I.FTZ.TRUNC.NTZ R0, R0 ;  /* 0x0000000000007305 */ /* 0x000e24000021f100 */
[----:B0-----:R-:W-:Y:S01]  /*2250*/  PRMT R24, R0, 0x7610, R24 ;  /* 0x0000761000187816 */ /* 0x001fe20000000018 */
[----:B------:R-:W-:Y:S06]  /*2260*/  BRA `(.L_x_17833) ;  /* 0x0000000800b07947 */ /* 0x000fec0003800000 */
.L_x_17838:
[----:B------:R-:W2:Y:S02]  /*2270*/  LDG.E.64 R4, desc[UR36][R4.64] ;  /* 0x0000002404047981 */ /* 0x000ea4000c1e1b00 */
[----:B--2---:R0:W1:Y:S01]  /*2280*/  F2I.F64.TRUNC R24, R4 ;  /* 0x0000000400187311 */ /* 0x004062000030d100 */
[----:B------:R-:W-:Y:S05]  /*2290*/  BRA `(.L_x_17833) ;  /* 0x0000000800a47947 */ /* 0x000fea0003800000 */
.L_x_17828:
        /* <DEDUP_REMOVED lines=12> */
.L_x_17842:
[----:B------:R-:W2:Y:S02]  /*2360*/  LDG.E.64 R4, desc[UR36][R4.64] ;  /* 0x0000002404047981 */ /* 0x000ea4000c1e1b00 */
[----:B--2---:R3:W4:Y:S01]  /*2370*/  F2I.F64.TRUNC R24, R4 ;  /* 0x0000000400187311 */ /* 0x004722000030d100 */
[----:B------:R-:W-:Y:S05]  /*2380*/  BRA `(.L_x_17833) ;  /* 0x0000000800687947 */ /* 0x000fea0003800000 */
.L_x_17841:
        /* <DEDUP_REMOVED lines=27> */
.L_x_17844:
        /* <DEDUP_REMOVED lines=15> */
.L_x_17843:
[----:B------:R-:W2:Y:S02]  /*2630*/  LDG.E.U16 R0, desc[UR36][R4.64] ;  /* 0x0000002404007981 */ /* 0x000ea4000c1e1500 */
[----:B--2---:R-:W-:-:S06]  /*2640*/  IMAD.U32 R0, R0, 0x10000, RZ ;  /* 0x0001000000007824 */ /* 0x004fcc00078e00ff */
[----:B------:R-:W0:Y:S02]  /*2650*/  F2I.FTZ.TRUNC.NTZ R0, R0 ;  /* 0x0000000000007305 */ /* 0x000e24000021f100 */
[----:B0-----:R-:W-:Y:S01]  /*2660*/  PRMT R24, R0, 0x7610, R24 ;  /* 0x0000761000187816 */ /* 0x001fe20000000018 */
[----:B------:R-:W-:Y:S06]  /*2670*/  BRA `(.L_x_17833) ;  /* 0x0000000400ac7947 */ /* 0x000fec0003800000 */
.L_x_17840:
        /* <DEDUP_REMOVED lines=10> */
.L_x_17847:
        /* <DEDUP_REMOVED lines=21> */
.L_x_17851:
[----:B------:R-:W-:Y:S05]  /*2870*/  BSYNC.RECONVERGENT B1 ;  /* 0x0000000000017941 */ /* 0x000fea0003800200 */
.L_x_17850:
[----:B------:R-:W-:Y:S01]  /*2880*/  IMAD.SHL.U32 R0, R0, 0x100000, RZ ;  /* 0x0010000000007824 */ /* 0x000fe200078e00ff */
[----:B------:R-:W-:-:S04]  /*2890*/  LEA R3, R3, 0x3b800000, 0x17 ;  /* 0x3b80000003037811 */ /* 0x000fc800078eb8ff */
[----:B------:R-:W-:-:S07]  /*28a0*/  LOP3.LUT R0, R3, R0, R7, 0xfe, !PT ;  /* 0x0000000003007212 */ /* 0x000fce00078efe07 */
.L_x_17849:
[----:B------:R-:W-:Y:S05]  /*28b0*/  BSYNC.RECONVERGENT B0 ;  /* 0x0000000000007941 */ /* 0x000fea0003800200 */
.L_x_17848:
[----:B------:R-:W0:Y:S02]  /*28c0*/  F2I.FTZ.TRUNC.NTZ R0, R0 ;  /* 0x0000000000007305 */ /* 0x000e24000021f100 */
[----:B0-----:R-:W-:Y:S01]  /*28d0*/  PRMT R24, R0, 0x7610, R24 ;  /* 0x0000761000187816 */ /* 0x001fe20000000018 */
[----:B------:R-:W-:Y:S06]  /*28e0*/  BRA `(.L_x_17833) ;  /* 0x0000000400107947 */ /* 0x000fec0003800000 */
.L_x_17846:
        /* <DEDUP_REMOVED lines=21> */
.L_x_17855:
[----:B------:R-:W-:Y:S05]  /*2a40*/  BSYNC.RECONVERGENT B1 ;  /* 0x0000000000017941 */ /* 0x000fea0003800200 */
.L_x_17854:
[----:B------:R-:W-:Y:S01]  /*2a50*/  IMAD.SHL.U32 R0, R0, 0x200000, RZ ;  /* 0x0020000000007824 */ /* 0x000fe200078e00ff */
[----:B------:R-:W-:-:S04]  /*2a60*/  LEA R3, R3, 0x37800000, 0x17 ;  /* 0x3780000003037811 */ /* 0x000fc800078eb8ff */
[----:B------:R-:W-:-:S07]  /*2a70*/  LOP3.LUT R0, R3, R0, R7, 0xfe, !PT ;  /* 0x0000000003007212 */ /* 0x000fce00078efe07 */
.L_x_17853:
[----:B------:R-:W-:Y:S05]  /*2a80*/  BSYNC.RECONVERGENT B0 ;  /* 0x0000000000007941 */ /* 0x000fea0003800200 */
.L_x_17852:
[----:B------:R-:W0:Y:S02]  /*2a90*/  F2I.FTZ.TRUNC.NTZ R0, R0 ;  /* 0x0000000000007305 */ /* 0x000e24000021f100 */
[----:B0-----:R-:W-:Y:S01]  /*2aa0*/  PRMT R24, R0, 0x7610, R24 ;  /* 0x0000761000187816 */ /* 0x001fe20000000018 */
[----:B------:R-:W-:Y:S06]  /*2ab0*/  BRA `(.L_x_17833) ;  /* 0x00000000009c7947 */ /* 0x000fec0003800000 */
.L_x_17845:
        /* <DEDUP_REMOVED lines=14> */
.L_x_17859:
[----:B------:R-:W-:Y:S05]  /*2ba0*/  BSYNC.RECONVERGENT B0 ;  /* 0x0000000000007941 */ /* 0x000fea0003800200 */
.L_x_17858:
[----:B------:R-:W0:Y:S02]  /*2bb0*/  F2I.FTZ.TRUNC.NTZ R0, R0 ;  /* 0x0000000000007305 */ /* 0x000e24000021f100 */
[----:B0-----:R-:W-:Y:S01]  /*2bc0*/  PRMT R24, R0, 0x7610, R24 ;  /* 0x0000761000187816 */ /* 0x001fe20000000018 */
[----:B------:R-:W-:Y:S06]  /*2bd0*/  BRA `(.L_x_17833) ;  /* 0x0000000000547947 */ /* 0x000fec0003800000 */
.L_x_17832:
        /* <DEDUP_REMOVED lines=16> */
.L_x_17860:
[----:B------:R-:W-:Y:S01]  /*2ce0*/  PRMT R24, RZ, 0x7610, R24 ;  /* 0x00007610ff187816 */ /* 0x000fe20000000018 */
[----:B------:R-:W-:Y:S06]  /*2cf0*/  BRA `(.L_x_17833) ;  /* 0x00000000000c7947 */ /* 0x000fec0003800000 */
.L_x_17857:
[----:B------:R2:W5:Y:S01]  /*2d00*/  LDG.E.U8 R24, desc[UR36][R4.64] ;  /* 0x0000002404187981 */ /* 0x000562000c1e1100 */
[----:B------:R-:W-:Y:S05]  /*2d10*/  BRA `(.L_x_17833) ;  /* 0x0000000000047947 */ /* 0x000fea0003800000 */
.L_x_17856:
[----:B------:R1:W5:Y:S02]  /*2d20*/  LDG.E.U8 R24, desc[UR36][R4.64] ;  /* 0x0000002404187981 */ /* 0x000364000c1e1100 */
.L_x_17833:
[----:B------:R-:W-:-:S07]  /*2d30*/  VIADD R25, R25, 0x80 ;  /* 0x0000008019197836 */ /* 0x000fce0000000000 */
.L_x_17827:
[----:B------:R-:W-:Y:S05]  /*2d40*/  BSYNC.RECONVERGENT B6 ;  /* 0x0000000000067941 */ /* 0x000fea0003800200 */
.L_x_17826:
[----:B------:R-:W0:Y:S01]  /*2d50*/  LDCU.U8 UR4, c[0x0][0x385] ;  /* 0x000070a0ff0477ac */ /* 0x000e220008000000 */
[----:B------:R-:W-:Y:S01]  /*2d60*/  ISETP.GE.AND P0, PT, R25, R22, PT ;  /* 0x000000161900720c */ /* 0x000fe20003f06270 */
[----:B------:R-:W-:Y:S01]  /*2d70*/  BSSY.RECONVERGENT B6, `(.L_x_17861) ;  /* 0x00000ec000067945 */ /* 0x000fe20003800200 */
[----:B------:R-:W-:Y:S01]  /*2d80*/  PRMT R16, RZ, 0x7610, R16 ;  /* 0x00007610ff107816 */ /* 0x000fe20000000010 */
[----:B0-----:R-:W-:-:S10]  /*2d90*/  IMAD.U32 R19, RZ, RZ, UR4 ;  /* 0x00000004ff137e24 */ /* 0x001fd4000f8e00ff */
        /* <DEDUP_REMOVED lines=20> */
.L_x_17866:
[----:B------:R0:W5:Y:S01]  /*2ee0*/  LDG.E.U8 R16, desc[UR36][R4.64] ;  /* 0x0000002404107981 */ /* 0x000162000c1e1100 */
[----:B------:R-:W-:Y:S05]  /*2ef0*/  BRA `(.L_x_17862) ;  /* 0x0000000c004c7947 */ /* 0x000fea0003800000 */
.L_x_17865:
        /* <DEDUP_REMOVED lines=8> */
.L_x_17869:
[----:B------:R0:W5:Y:S01]  /*2f80*/  LDG.E.U8 R16, desc[UR36][R4.64] ;  /* 0x0000002404107981 */ /* 0x000162000c1e1100 */
[----:B------:R-:W-:Y:S05]  /*2f90*/  BRA `(.L_x_17862) ;  /* 0x0000000c00247947 */ /* 0x000fea0003800000 */
.L_x_17868:
[----:B------:R0:W5:Y:S01]  /*2fa0*/  LDG.E.U16 R16, desc[UR36][R4.64] ;  /* 0x0000002404107981 */ /* 0x000162000c1e1500 */
[----:B------:R-:W-:Y:S05]  /*2fb0*/  BRA `(.L_x_17862) ;  /* 0x0000000c001c7947 */ /* 0x000fea0003800000 */
.L_x_17864:
        /* <DEDUP_REMOVED lines=9> */
.L_x_17871:
[----:B------:R-:W2:Y:S02]  /*3050*/  LDG.E.U16 R0, desc[UR36][R4.64] ;  /* 0x0000002404007981 */ /* 0x000ea4000c1e1500 */
[----:B--2---:R-:W-:-:S06]  /*3060*/  HADD2.F32 R0, -RZ, R0.H0_H0 ;  /* 0x20000000ff007230 */ /* 0x004fcc0000004100 */
[----:B------:R-:W0:Y:S02]  /*3070*/  F2I.FTZ.TRUNC.NTZ R0, R0 ;  /* 0x0000000000007305 */ /* 0x000e24000021f100 */
[----:B0-----:R-:W-:Y:S01]  /*3080*/  PRMT R16, R0, 0x7610, R16 ;  /* 0x0000761000107816 */ /* 0x001fe20000000010 */
[----:B------:R-:W-:Y:S06]  /*3090*/  BRA `(.L_x_17862) ;  /* 0x0000000800e47947 */ /* 0x000fec0003800000 */
.L_x_17870:
        /* <DEDUP_REMOVED lines=9> */
.L_x_17873:
[----:B------:R-:W2:Y:S02]  /*3130*/  LDG.E.U16 R4, desc[UR36][R4.64] ;  /* 0x0000002404047981 */ /* 0x000ea4000c1e1500 */
[----:B--2---:R-:W-:-:S06]  /*3140*/  HADD2.F32 R0, -RZ, R4.H0_H0 ;  /* 0x20000004ff007230 */ /* 0x004fcc0000004100 */
[----:B------:R-:W0:Y:S02]  /*3150*/  F2I.FTZ.TRUNC.NTZ R0, R0 ;  /* 0x0000000000007305 */ /* 0x000e24000021f100 */
[----:B0-----:R-:W-:Y:S01]  /*3160*/  PRMT R16, R0, 0x7610, R16 ;  /* 0x0000761000107816 */ /* 0x001fe20000000010 */
[----:B------:R-:W-:Y:S06]  /*3170*/  BRA `(.L_x_17862) ;  /* 0x0000000800ac7947 */ /* 0x000fec0003800000 */
.L_x_17872:
[----:B------:R-:W2:Y:S02]  /*3180*/  LDG.E.64 R4, desc[UR36][R4.64] ;  /* 0x0000002404047981 */ /* 0x000ea4000c1e1b00 */
[----:B--2---:R0:W1:Y:S01]  /*3190*/  F2I.F64.TRUNC R16, R4 ;  /* 0x0000000400107311 */ /* 0x004062000030d100 */
[----:B------:R-:W-:Y:S05]  /*31a0*/  BRA `(.L_x_17862) ;  /* 0x0000000800a07947 */ /* 0x000fea0003800000 */
.L_x_17863:
        /* <DEDUP_REMOVED lines=12> */
.L_x_17876:
[----:B------:R-:W2:Y:S02]  /*3270*/  LDG.E.64 R4, desc[UR36][R4.64] ;  /* 0x0000002404047981 */ /* 0x000ea4000c1e1b00 */
[----:B--2---:R0:W1:Y:S01]  /*3280*/  F2I.F64.TRUNC R16, R4 ;  /* 0x0000000400107311 */ /* 0x004062000030d100 */
[----:B------:R-:W-:Y:S05]  /*3290*/  BRA `(.L_x_17862) ;  /* 0x0000000800647947 */ /* 0x000fea0003800000 */
.L_x_17875:
        /* <DEDUP_REMOVED lines=27> */
.L_x_17878:
        /* <DEDUP_REMOVED lines=15> */
.L_x_17877:
[----:B------:R-:W2:Y:S02]  /*3540*/  LDG.E.U16 R0, desc[UR36][R4.64] ;  /* 0x0000002404007981 */ /* 0x000ea4000c1e1500 */
[----:B--2---:R-:W-:-:S06]  /*3550*/  IMAD.U32 R0, R0, 0x10000, RZ ;  /* 0x0001000000007824 */ /* 0x004fcc00078e00ff */
[----:B------:R-:W0:Y:S02]  /*3560*/  F2I.FTZ.TRUNC.NTZ R0, R0 ;  /* 0x0000000000007305 */ /* 0x000e24000021f100 */
[----:B0-----:R-:W-:Y:S01]  /*3570*/  PRMT R16, R0, 0x7610, R16 ;  /* 0x0000761000107816 */ /* 0x001fe20000000010 */
[----:B------:R-:W-:Y:S06]  /*3580*/  BRA `(.L_x_17862) ;  /* 0x0000000400a87947 */ /* 0x000fec0003800000 */
.L_x_17874:
        /* <DEDUP_REMOVED lines=10> */
.L_x_17881:
        /* <DEDUP_REMOVED lines=21> */
.L_x_17885:
[----:B------:R-:W-:Y:S05]  /*3780*/  BSYNC.RECONVERGENT B1 ;  /* 0x0000000000017941 */ /* 0x000fea0003800200 */
.L_x_17884:
[----:B------:R-:W-:Y:S01]  /*3790*/  IMAD.SHL.U32 R0, R0, 0x100000, RZ ;  /* 0x0010000000007824 */ /* 0x000fe200078e00ff */
[----:B------:R-:W-:-:S04]  /*37a0*/  LEA R3, R3, 0x3b800000, 0x17 ;  /* 0x3b80000003037811 */ /* 0x000fc800078eb8ff */
[----:B------:R-:W-:-:S07]  /*37b0*/  LOP3.LUT R0, R3, R0, R7, 0xfe, !PT ;  /* 0x0000000003007212 */ /* 0x000fce00078efe07 */
.L_x_17883:
[----:B------:R-:W-:Y:S05]  /*37c0*/  BSYNC.RECONVERGENT B0 ;  /* 0x0000000000007941 */ /* 0x000fea0003800200 */
.L_x_17882:
[----:B------:R-:W0:Y:S02]  /*37d0*/  F2I.FTZ.TRUNC.NTZ R0, R0 ;  /* 0x0000000000007305 */ /* 0x000e24000021f100 */
[----:B0-----:R-:W-:Y:S01]  /*37e0*/  PRMT R16, R0, 0x7610, R16 ;  /* 0x0000761000107816 */ /* 0x001fe20000000010 */
[----:B------:R-:W-:Y:S06]  /*37f0*/  BRA `(.L_x_17862) ;  /* 0x00000004000c7947 */ /* 0x000fec0003800000 */
.L_x_17880:
        /* <DEDUP_REMOVED lines=21> */
.L_x_17889:
[----:B------:R-:W-:Y:S05]  /*3950*/  BSYNC.RECONVERGENT B1 ;  /* 0x0000000000017941 */ /* 0x000fea0003800200 */
.L_x_17888:
[----:B------:R-:W-:Y:S01]  /*3960*/  IMAD.SHL.U32 R0, R0, 0x200000, RZ ;  /* 0x0020000000007824 */ /* 0x000fe200078e00ff */
[----:B------:R-:W-:-:S04]  /*3970*/  LEA R3, R3, 0x37800000, 0x17 ;  /* 0x3780000003037811 */ /* 0x000fc800078eb8ff */
[----:B------:R-:W-:-:S07]  /*3980*/  LOP3.LUT R0, R3, R0, R7, 0xfe, !PT ;  /* 0x0000000003007212 */ /* 0x000fce00078efe07 */
.L_x_17887:
[----:B------:R-:W-:Y:S05]  /*3990*/  BSYNC.RECONVERGENT B0 ;  /* 0x0000000000007941 */ /* 0x000fea0003800200 */
.L_x_17886:
[----:B------:R-:W0:Y:S02]  /*39a0*/  F2I.FTZ.TRUNC.NTZ R0, R0 ;  /* 0x0000000000007305 */ /* 0x000e24000021f100 */
[----:B0-----:R-:W-:Y:S01]  /*39b0*/  PRMT R16, R0, 0x7610, R16 ;  /* 0x0000761000107816 */ /* 0x001fe20000000010 */
[----:B------:R-:W-:Y:S06]  /*39c0*/  BRA `(.L_x_17862) ;  /* 0x0000000000987947 */ /* 0x000fec0003800000 */
.L_x_17879:
        /* <DEDUP_REMOVED lines=14> */
.L_x_17893:
[----:B------:R-:W-:Y:S05]  /*3ab0*/  BSYNC.RECONVERGENT B0 ;  /* 0x0000000000007941 */ /* 0x000fea0003800200 */
.L_x_17892:
[----:B------:R-:W0:Y:S02]  /*3ac0*/  F2I.FTZ.TRUNC.NTZ R0, R0 ;  /* 0x0000000000007305 */ /* 0x000e24000021f100 */
[----:B0-----:R-:W-:Y:S01]  /*3ad0*/  PRMT R16, R0, 0x7610, R16 ;  /* 0x0000761000107816 */ /* 0x001fe20000000010 */
[----:B------:R-:W-:Y:S06]  /*3ae0*/  BRA `(.L_x_17862) ;  /* 0x0000000000507947 */ /* 0x000fec0003800000 */
.L_x_17867:
        /* <DEDUP_REMOVED lines=16> */
.L_x_17894:
[----:B------:R-:W-:Y:S05]  /*3bf0*/  BRA `(.L_x_17862) ;  /* 0x00000000000c7947 */ /* 0x000fea0003800000 */
.L_x_17891:
[----:B------:R0:W5:Y:S01]  /*3c00*/  LDG.E.U8 R16, desc[UR36][R4.64] ;  /* 0x0000002404107981 */ /* 0x000162000c1e1100 */
[----:B------:R-:W-:Y:S05]  /*3c10*/  BRA `(.L_x_17862) ;  /* 0x0000000000047947 */ /* 0x000fea0003800000 */
.L_x_17890:
[----:B------:R0:W5:Y:S02]  /*3c20*/  LDG.E.U8 R16, desc[UR36][R4.64] ;  /* 0x0000002404107981 */ /* 0x000164000c1e1100 */
.L_x_17862:
[----:B------:R-:W-:Y:S05]  /*3c30*/  BSYNC.RECONVERGENT B6 ;  /* 0x0000000000067941 */ /* 0x000fea0003800200 */
.L_x_17861:
[C---:B-1---5:R-:W-:Y:S01]  /*3c40*/  PRMT R3, R18.reuse, 0x8880, RZ ;  /* 0x0000888012037816 */ /* 0x062fe200000000ff */
[----:B------:R-:W-:Y:S01]  /*3c50*/  BSSY.RECONVERGENT B7, `(.L_x_17895) ;  /* 0x00002ff000077945 */ /* 0x000fe20003800200 */
[----:B------:R-:W-:-:S03]  /*3c60*/  LOP3.LUT P3, RZ, R18, 0xff, RZ, 0xc0, !PT ;  /* 0x000000ff12ff7812 */ /* 0x000fc6000786c0ff */
[----:B------:R-:W-:Y:S01]  /*3c70*/  BSSY.RELIABLE B6, `(.L_x_17896) ;  /* 0x0000207000067945 */ /* 0x000fe20003800100 */
[----:B0-234-:R-:W-:Y:S01]  /*3c80*/  PRMT R4, R24, 0x8880, RZ ;  /* 0x0000888018047816 */ /* 0x01dfe200000000ff */
[----:B------:R-:W0:Y:S01]  /*3c90*/  LDC.U8 R18, c[0x0][0x3a4] ;  /* 0x0000e900ff127b82 */ /* 0x000e220000000000 */
[----:B------:R-:W-:Y:S02]  /*3ca0*/  ISETP.GT.AND P4, PT, R3, RZ, PT ;  /* 0x000000ff0300720c */ /* 0x000fe40003f84270 */
[----:B------:R-:W-:Y:S02]  /*3cb0*/  ISETP.GT.AND P5, PT, R4, RZ, PT ;  /* 0x000000ff0400720c */ /* 0x000fe40003fa4270 */
[----:B------:R-:W-:Y:S02]  /*3cc0*/  SEL R4, RZ, 0x1, !P4 ;  /* 0x00000001ff047807 */ /* 0x000fe40006000000 */
[----:B------:R-:W-:Y:S02]  /*3cd0*/  ISETP.GE.AND P4, PT, R2, R22, PT ;  /* 0x000000160200720c */ /* 0x000fe40003f86270 */
[----:B------:R-:W-:-:S02]  /*3ce0*/  PRMT R0, R17, 0x8880, RZ ;  /* 0x0000888011007816 */ /* 0x000fc400000000ff */
[----:B------:R-:W-:Y:S02]  /*3cf0*/  LOP3.LUT P1, RZ, R16, 0xff, RZ, 0xc0, !PT ;  /* 0x000000ff10ff7812 */ /* 0x000fe4000782c0ff */
[----:B------:R-:W-:Y:S02]  /*3d00*/  ISETP.GT.AND P6, PT, R0, RZ, PT ;  /* 0x000000ff0000720c */ /* 0x000fe40003fc4270 */
[----:B------:R-:W-:Y:S02]  /*3d10*/  PRMT R5, R16, 0x8880, RZ ;  /* 0x0000888010057816 */ /* 0x000fe400000000ff */
[----:B------:R-:W-:Y:S02]  /*3d20*/  LOP3.LUT P0, RZ, R17, 0xff, RZ, 0xc0, !PT ;  /* 0x000000ff11ff7812 */ /* 0x000fe4000780c0ff */
[----:B------:R-:W-:Y:S02]  /*3d30*/  LOP3.LUT P2, RZ, R24, 0xff, RZ, 0xc0, !PT ;  /* 0x000000ff18ff7812 */ /* 0x000fe4000784c0ff */
[----:B------:R-:W-:-:S02]  /*3d40*/  SEL R0, RZ, 0x1, !P6 ;  /* 0x00000001ff007807 */ /* 0x000fc40007000000 */
[----:B------:R-:W-:Y:S02]  /*3d50*/  SEL R16, RZ, 0x1, !P5 ;  /* 0x00000001ff107807 */ /* 0x000fe40006800000 */
[----:B------:R-:W-:Y:S02]  /*3d60*/  ISETP.GT.AND P6, PT, R5, RZ, PT ;  /* 0x000000ff0500720c */ /* 0x000fe40003fc4270 */
        /* <DEDUP_REMOVED lines=26> */
.L_x_17901:
[----:B------:R0:W-:Y:S01]  /*3f10*/  STG.E.U8 desc[UR36][R8.64], R3 ;  /* 0x0000000308007986 */ /* 0x0001e2000c101124 */
[----:B------:R-:W-:Y:S05]  /*3f20*/  BRA `(.L_x_17903) ;  /* 0x0000000c00807947 */ /* 0x000fea0003800000 */
.L_x_17900:
        /* <DEDUP_REMOVED lines=12> */
.L_x_17905:
[----:B------:R-:W-:-:S05]  /*3ff0*/  PRMT R3, R3, 0x8880, RZ ;  /* 0x0000888003037816 */ /* 0x000fca00000000ff */
[----:B------:R0:W-:Y:S01]  /*4000*/  STG.E desc[UR36][R8.64], R3 ;  /* 0x0000000308007986 */ /* 0x0001e2000c101924 */
[----:B------:R-:W-:Y:S05]  /*4010*/  BRA `(.L_x_17903) ;  /* 0x0000000c00447947 */ /* 0x000fea0003800000 */
.L_x_17904:
[----:B------:R-:W-:-:S04]  /*4020*/  PRMT R3, R3, 0x8880, RZ ;  /* 0x0000888003037816 */ /* 0x000fc800000000ff */
[----:B------:R-:W-:-:S05]  /*4030*/  PRMT R3, R3, 0x7710, RZ ;  /* 0x0000771003037816 */ /* 0x000fca00000000ff */
[----:B------:R0:W-:Y:S01]  /*4040*/  STG.E.U16 desc[UR36][R8.64], R3 ;  /* 0x0000000308007986 */ /* 0x0001e2000c101524 */
[----:B------:R-:W-:Y:S05]  /*4050*/  BRA `(.L_x_17903) ;  /* 0x0000000c00347947 */ /* 0x000fea0003800000 */
.L_x_17899:
        /* <DEDUP_REMOVED lines=9> */
.L_x_17907:
[----:B------:R-:W0:Y:S02]  /*40f0*/  I2F.S8 R0, R3 ;  /* 0x0000000300007306 */ /* 0x000e240000001400 */
[----:B0-----:R-:W-:-:S05]  /*4100*/  F2FP.F16.F32.PACK_AB R0, RZ, R0 ;  /* 0x00000000ff00723e */ /* 0x001fca00000000ff */
[----:B------:R0:W-:Y:S01]  /*4110*/  STG.E.U16 desc[UR36][R8.64], R0 ;  /* 0x0000000008007986 */ /* 0x0001e2000c101524 */
[----:B------:R-:W-:Y:S05]  /*4120*/  BRA `(.L_x_17903) ;  /* 0x0000000c00007947 */ /* 0x000fea0003800000 */
.L_x_17906:
        /* <DEDUP_REMOVED lines=10> */
.L_x_17909:
[----:B------:R-:W0:Y:S02]  /*41d0*/  I2F.S8 R3, R3 ;  /* 0x0000000300037306 */ /* 0x000e240000001400 */
[----:B0-----:R-:W-:-:S04]  /*41e0*/  F2FP.F16.F32.PACK_AB R3, RZ, R3 ;  /* 0x00000003ff03723e */ /* 0x001fc800000000ff */
[----:B------:R-:W-:-:S05]  /*41f0*/  PRMT R3, R3, 0x5410, RZ ;  /* 0x0000541003037816 */ /* 0x000fca00000000ff */
[----:B------:R0:W-:Y:S01]  /*4200*/  STG.E desc[UR36][R8.64], R3 ;  /* 0x0000000308007986 */ /* 0x0001e2000c101924 */
[----:B------:R-:W-:Y:S05]  /*4210*/  BRA `(.L_x_17903) ;  /* 0x0000000800c47947 */ /* 0x000fea0003800000 */
.L_x_17908:
[----:B------:R-:W-:-:S04]  /*4220*/  PRMT R4, R3, 0x8880, RZ ;  /* 0x0000888003047816 */ /* 0x000fc800000000ff */
[----:B------:R-:W-:-:S06]  /*4230*/  PRMT R4, R4, 0x7710, RZ ;  /* 0x0000771004047816 */ /* 0x000fcc00000000ff */
[----:B------:R-:W0:Y:S02]  /*4240*/  I2F.F64.S16 R4, R4 ;  /* 0x0000000400047312 */ /* 0x000e240000101c00 */
[----:B0-----:R0:W-:Y:S01]  /*4250*/  STG.E.64 desc[UR36][R8.64], R4 ;  /* 0x0000000408007986 */ /* 0x0011e2000c101b24 */
[----:B------:R-:W-:Y:S05]  /*4260*/  BRA `(.L_x_17903) ;  /* 0x0000000800b07947 */ /* 0x000fea0003800000 */
.L_x_17898:
        /* <DEDUP_REMOVED lines=12> */
.L_x_17912:
[----:B------:R-:W-:Y:S02]  /*4330*/  PRMT R4, R3, 0x8880, RZ ;  /* 0x0000888003047816 */ /* 0x000fe400000000ff */
[----:B------:R-:W-:Y:S02]  /*4340*/  CS2R R6, SRZ ;  /* 0x0000000000067805 */ /* 0x000fe4000001ff00 */
[----:B------:R-:W-:-:S06]  /*4350*/  PRMT R4, R4, 0x7710, RZ ;  /* 0x0000771004047816 */ /* 0x000fcc00000000ff */
[----:B------:R-:W0:Y:S02]  /*4360*/  I2F.F64.S16 R4, R4 ;  /* 0x0000000400047312 */ /* 0x000e240000101c00 */
[----:B0-----:R3:W-:Y:S01]  /*4370*/  STG.E.128 desc[UR36][R8.64], R4 ;  /* 0x0000000408007986 */ /* 0x0017e2000c101d24 */
[----:B------:R-:W-:Y:S05]  /*4380*/  BRA `(.L_x_17903) ;  /* 0x0000000800687947 */ /* 0x000fea0003800000 */
.L_x_17911:
        /* <DEDUP_REMOVED lines=19> */
.L_x_17916:
[----:B------:R-:W-:Y:S05]  /*44c0*/  BSYNC.RECONVERGENT B0 ;  /* 0x0000000000007941 */ /* 0x000fea0003800200 */
.L_x_17915:
[----:B------:R-:W-:-:S05]  /*44d0*/  LOP3.LUT R5, R0, 0x80, R5, 0xf8, !PT ;  /* 0x0000008000057812 */ /* 0x000fca00078ef805 */
[----:B------:R2:W-:Y:S01]  /*44e0*/  STG.E.U8 desc[UR36][R8.64], R5 ;  /* 0x0000000508007986 */ /* 0x0005e2000c101124 */
[----:B------:R-:W-:Y:S05]  /*44f0*/  BRA `(.L_x_17903) ;  /* 0x00000008000c7947 */ /* 0x000fea0003800000 */
.L_x_17914:
        /* <DEDUP_REMOVED lines=15> */
.L_x_17918:
[----:B------:R-:W-:Y:S05]  /*45f0*/  BSYNC.RECONVERGENT B0 ;  /* 0x0000000000007941 */ /* 0x000fea0003800200 */
.L_x_17917:
[----:B------:R-:W-:-:S05]  /*4600*/  LOP3.LUT R5, R0, 0x80, R5, 0xf8, !PT ;  /* 0x0000008000057812 */ /* 0x000fca00078ef805 */
[----:B------:R1:W-:Y:S01]  /*4610*/  STG.E.U8 desc[UR36][R8.64], R5 ;  /* 0x0000000508007986 */ /* 0x0003e2000c101124 */
[----:B------:R-:W-:Y:S05]  /*4620*/  BRA `(.L_x_17903) ;  /* 0x0000000400c07947 */ /* 0x000fea0003800000 */
.L_x_17913:
[----:B------:R-:W0:Y:S02]  /*4630*/  I2F.S8 R0, R3 ;  /* 0x0000000300007306 */ /* 0x000e240000001400 */
[----:B0-----:R-:W-:-:S05]  /*4640*/  F2FP.BF16.F32.PACK_AB R0, RZ, R0 ;  /* 0x00000000ff00723e */ /* 0x001fca00000010ff */
[----:B------:R0:W-:Y:S01]  /*4650*/  STG.E.U16 desc[UR36][R8.64], R0 ;  /* 0x0000000008007986 */ /* 0x0001e2000c101524 */
[----:B------:R-:W-:Y:S05]  /*4660*/  BRA `(.L_x_17903) ;  /* 0x0000000400b07947 */ /* 0x000fea0003800000 */
.L_x_17910:
        /* <DEDUP_REMOVED lines=12> */
.L_x_17921:
        /* <DEDUP_REMOVED lines=13> */
.L_x_17924:
[----:B------:R-:W-:-:S04]  /*4800*/  SHF.R.U32.HI R0, RZ, 0x14, R3 ;  /* 0x00000014ff007819 */ /* 0x000fc80000011603 */
[----:B------:R-:W-:-:S04]  /*4810*/  LOP3.LUT R0, R0, 0x1, RZ, 0xc0, !PT ;  /* 0x0000000100007812 */ /* 0x000fc800078ec0ff */
[----:B------:R-:W-:-:S04]  /*4820*/  IADD3 R0, PT, PT, R3, 0x487ffff, R0 ;  /* 0x0487ffff03007810 */ /* 0x000fc80007ffe000 */
[----:B------:R-:W-:-:S04]  /*4830*/  SHF.R.U32.HI R0, RZ, 0x14, R0 ;  /* 0x00000014ff007819 */ /* 0x000fc80000011600 */
[----:B------:R-:W-:-:S07]  /*4840*/  LOP3.LUT R0, R0, 0xff, RZ, 0xc0, !PT ;  /* 0x000000ff00007812 */ /* 0x000fce00078ec0ff */
.L_x_17925:
[----:B------:R-:W-:-:S04]  /*4850*/  SHF.R.U32.HI R3, RZ, 0x18, R3 ;  /* 0x00000018ff037819 */ /* 0x000fc80000011603 */
[----:B------:R-:W-:-:S04]  /*4860*/  LOP3.LUT R0, R0, 0x80, R3, 0xf8, !PT ;  /* 0x0000008000007812 */ /* 0x000fc800078ef803 */
[----:B------:R-:W-:-:S07]  /*4870*/  PRMT R4, R0, 0x7610, R4 ;  /* 0x0000761000047816 */ /* 0x000fce0000000004 */
.L_x_17923:
[----:B------:R-:W-:Y:S05]  /*4880*/  BSYNC.RECONVERGENT B0 ;  /* 0x0000000000007941 */ /* 0x000fea0003800200 */
.L_x_17922:
[----:B------:R0:W-:Y:S01]  /*4890*/  STG.E.U8 desc[UR36][R8.64], R4 ;  /* 0x0000000408007986 */ /* 0x0001e2000c101124 */
[----:B------:R-:W-:Y:S05]  /*48a0*/  BRA `(.L_x_17903) ;  /* 0x0000000400207947 */ /* 0x000fea0003800000 */
.L_x_17920:
        /* <DEDUP_REMOVED lines=13> */
.L_x_17928:
[----:B------:R-:W-:-:S04]  /*4980*/  SHF.R.U32.HI R0, RZ, 0x15, R3 ;  /* 0x00000015ff007819 */ /* 0x000fc80000011603 */
[----:B------:R-:W-:-:S04]  /*4990*/  LOP3.LUT R0, R0, 0x1, RZ, 0xc0, !PT ;  /* 0x0000000100007812 */ /* 0x000fc800078ec0ff */
[----:B------:R-:W-:-:S04]  /*49a0*/  IADD3 R0, PT, PT, R3, 0x88fffff, R0 ;  /* 0x088fffff03007810 */ /* 0x000fc80007ffe000 */
[----:B------:R-:W-:-:S04]  /*49b0*/  SHF.R.U32.HI R0, RZ, 0x15, R0 ;  /* 0x00000015ff007819 */ /* 0x000fc80000011600 */
[----:B------:R-:W-:-:S07]  /*49c0*/  LOP3.LUT R0, R0, 0xff, RZ, 0xc0, !PT ;  /* 0x000000ff00007812 */ /* 0x000fce00078ec0ff */
.L_x_17929:
[----:B------:R-:W-:-:S04]  /*49d0*/  SHF.R.U32.HI R3, RZ, 0x18, R3 ;  /* 0x00000018ff037819 */ /* 0x000fc80000011603 */
[----:B------:R-:W-:-:S04]  /*49e0*/  LOP3.LUT R0, R0, 0x80, R3, 0xf8, !PT ;  /* 0x0000008000007812 */ /* 0x000fc800078ef803 */
[----:B------:R-:W-:-:S07]  /*49f0*/  PRMT R4, R0, 0x7610, R4 ;  /* 0x0000761000047816 */ /* 0x000fce0000000004 */
.L_x_17927:
[----:B------:R-:W-:Y:S05]  /*4a00*/  BSYNC.RECONVERGENT B0 ;  /* 0x0000000000007941 */ /* 0x000fea0003800200 */
.L_x_17926:
[----:B------:R0:W-:Y:S01]  /*4a10*/  STG.E.U8 desc[UR36][R8.64], R4 ;  /* 0x0000000408007986 */ /* 0x0001e2000c101124 */
[----:B------:R-:W-:Y:S05]  /*4a20*/  BRA `(.L_x_17903) ;  /* 0x0000000000c07947 */ /* 0x000fea0003800000 */
.L_x_17919:
[----:B------:R-:W-:-:S13]  /*4a30*/  ISETP.NE.AND P0, PT, R0, 0x1c, PT ;  /* 0x0000001c0000780c */ /* 0x000fda0003f05270 */
[----:B------:R-:W-:Y:S05]  /*4a40*/  @!P0 BRA `(.L_x_17930) ;  /* 0x0000000000b08947 */ /* 0x000fea0003800000 */
[----:B------:R-:W-:-:S13]  /*4a50*/  ISETP.NE.AND P0, PT, R0, 0x1d, PT ;  /* 0x0000001d0000780c */ /* 0x000fda0003f05270 */
[----:B------:R-:W-:Y:S05]  /*4a60*/  @!P0 BRA `(.L_x_17931) ;  /* 0x0000000000908947 */ /* 0x000fea0003800000 */
[----:B------:R-:W-:-:S13]  /*4a70*/  ISETP.NE.AND P0, PT, R0, 0x2c, PT ;  /* 0x0000002c0000780c */ /* 0x000fda0003f05270 */
[----:B------:R-:W-:Y:S05]  /*4a80*/  @!P0 BRA `(.L_x_17932) ;  /* 0x0000000000448947 */ /* 0x000fea0003800000 */
.L_x_17902:
        /* <DEDUP_REMOVED lines=16> */
.L_x_17933:
[----:B------:R-:W-:Y:S05]  /*4b90*/  BRA `(.L_x_17903) ;  /* 0x0000000000647947 */ /* 0x000fea0003800000 */
.L_x_17932:
        /* <DEDUP_REMOVED lines=17> */
.L_x_17931:
[----:B------:R-:W-:-:S04]  /*4cb0*/  LOP3.LUT R3, R3, 0xffff, RZ, 0xc0, !PT ;  /* 0x0000ffff03037812 */ /* 0x000fc800078ec0ff */
[----:B------:R-:W-:-:S05]  /*4cc0*/  PRMT R3, R3, 0x8880, RZ ;  /* 0x0000888003037816 */ /* 0x000fca00000000ff */
[----:B------:R-:W-:-:S05]  /*4cd0*/  IMAD.MOV.U32 R4, RZ, RZ, R3 ;  /* 0x000000ffff047224 */ /* 0x000fca00078e0003 */
[----:B------:R-:W-:-:S05]  /*4ce0*/  SHF.R.S32.HI R5, RZ, 0x1f, R4 ;  /* 0x0000001fff057819 */ /* 0x000fca0000011404 */
[----:B------:R0:W-:Y:S01]  /*4cf0*/  STG.E.64 desc[UR36][R8.64], R4 ;  /* 0x0000000408007986 */ /* 0x0001e2000c101b24 */
[----:B------:R-:W-:Y:S05]  /*4d00*/  BRA `(.L_x_17903) ;  /* 0x0000000000087947 */ /* 0x000fea0003800000 */
.L_x_17930:
[----:B------:R-:W-:-:S05]  /*4d10*/  PRMT R3, R3, 0x8880, RZ ;  /* 0x0000888003037816 */ /* 0x000fca00000000ff */
[----:B------:R0:W-:Y:S02]  /*4d20*/  STG.E desc[UR36][R8.64], R3 ;  /* 0x0000000308007986 */ /* 0x0001e4000c101924 */
.L_x_17903:
        /* <DEDUP_REMOVED lines=23> */
.L_x_17938:
[----:B------:R0:W-:Y:S01]  /*4ea0*/  STG.E.U8 desc[UR36][R8.64], R17 ;  /* 0x0000001108007986 */ /* 0x0001e2000c101124 */
[----:B------:R-:W-:Y:S05]  /*4eb0*/  BRA `(.L_x_17940) ;  /* 0x0000000c00787947 */ /* 0x000fea0003800000 */
.L_x_17937:
        /* <DEDUP_REMOVED lines=12> */
.L_x_17942:
[----:B------:R-:W-:-:S05]  /*4f80*/  PRMT R3, R17, 0x8880, RZ ;  /* 0x0000888011037816 */ /* 0x000fca00000000ff */
[----:B------:R3:W-:Y:S01]  /*4f90*/  STG.E desc[UR36][R8.64], R3 ;  /* 0x0000000308007986 */ /* 0x0007e2000c101924 */
[----:B------:R-:W-:Y:S05]  /*4fa0*/  BRA `(.L_x_17940) ;  /* 0x0000000c003c7947 */ /* 0x000fea0003800000 */
.L_x_17941:
[----:B------:R-:W-:-:S04]  /*4fb0*/  PRMT R3, R17, 0x8880, RZ ;  /* 0x0000888011037816 */ /* 0x000fc800000000ff */
[----:B------:R-:W-:-:S05]  /*4fc0*/  PRMT R3, R3, 0x7710, RZ ;  /* 0x0000771003037816 */ /* 0x000fca00000000ff */
[----:B------:R2:W-:Y:S01]  /*4fd0*/  STG.E.U16 desc[UR36][R8.64], R3 ;  /* 0x0000000308007986 */ /* 0x0005e2000c101524 */
[----:B------:R-:W-:Y:S05]  /*4fe0*/  BRA `(.L_x_17940) ;  /* 0x0000000c002c7947 */ /* 0x000fea0003800000 */
.L_x_17936:
        /* <DEDUP_REMOVED lines=9> */
.L_x_17944:
[----:B------:R-:W0:Y:S02]  /*5080*/  I2F.S8 R0, R17 ;  /* 0x0000001100007306 */ /* 0x000e240000001400 */
[----:B0-----:R-:W-:-:S05]  /*5090*/  F2FP.F16.F32.PACK_AB R0, RZ, R0 ;  /* 0x00000000ff00723e */ /* 0x001fca00000000ff */
[----:B------:R0:W-:Y:S01]  /*50a0*/  STG.E.U16 desc[UR36][R8.64], R0 ;  /* 0x0000000008007986 */ /* 0x0001e2000c101524 */
[----:B------:R-:W-:Y:S05]  /*50b0*/  BRA `(.L_x_17940) ;  /* 0x0000000800f87947 */ /* 0x000fea0003800000 */
.L_x_17943:
        /* <DEDUP_REMOVED lines=10> */
.L_x_17946:
[----:B------:R-:W0:Y:S02]  /*5160*/  I2F.S8 R17, R17 ;  /* 0x0000001100117306 */ /* 0x000e240000001400 */
[----:B0-----:R-:W-:-:S04]  /*5170*/  F2FP.F16.F32.PACK_AB R3, RZ, R17 ;  /* 0x00000011ff03723e */ /* 0x001fc800000000ff */
[----:B------:R-:W-:-:S05]  /*5180*/  PRMT R3, R3, 0x5410, RZ ;  /* 0x0000541003037816 */ /* 0x000fca00000000ff */
[----:B------:R0:W-:Y:S01]  /*5190*/  STG.E desc[UR36][R8.64], R3 ;  /* 0x0000000308007986 */ /* 0x0001e2000c101924 */
[----:B------:R-:W-:Y:S05]  /*51a0*/  BRA `(.L_x_17940) ;  /* 0x0000000800bc7947 */ /* 0x000fea0003800000 */
.L_x_17945:
[----:B------:R-:W-:-:S04]  /*51b0*/  PRMT R4, R17, 0x8880, RZ ;  /* 0x0000888011047816 */ /* 0x000fc800000000ff */
[----:B------:R-:W-:-:S06]  /*51c0*/  PRMT R4, R4, 0x7710, RZ ;  /* 0x0000771004047816 */ /* 0x000fcc00000000ff */
[----:B------:R-:W0:Y:S02]  /*51d0*/  I2F.F64.S16 R4, R4 ;  /* 0x0000000400047312 */ /* 0x000e240000101c00 */
[----:B0-----:R0:W-:Y:S01]  /*51e0*/  STG.E.64 desc[UR36][R8.64], R4 ;  /* 0x0000000408007986 */ /* 0x0011e2000c101b24 */
[----:B------:R-:W-:Y:S05]  /*51f0*/  BRA `(.L_x_17940) ;  /* 0x0000000800a87947 */ /* 0x000fea0003800000 */
.L_x_17935:
        /* <DEDUP_REMOVED lines=14> */
.L_x_17950:
        /* <DEDUP_REMOVED lines=17> */
.L_x_17953:
[----:B------:R-:W-:-:S04]  /*53f0*/  SHF.R.U32.HI R3, RZ, 0x18, R17 ;  /* 0x00000018ff037819 */ /* 0x000fc80000011611 */
[----:B------:R-:W-:-:S04]  /*5400*/  LOP3.LUT R0, R0, 0x80, R3, 0xf8, !PT ;  /* 0x0000008000007812 */ /* 0x000fc800078ef803 */
[----:B------:R-:W-:-:S07]  /*5410*/  PRMT R4, R0, 0x7610, R4 ;  /* 0x0000761000047816 */ /* 0x000fce0000000004 */
.L_x_17952:
[----:B------:R-:W-:Y:S05]  /*5420*/  BSYNC.RECONVERGENT B0 ;  /* 0x0000000000007941 */ /* 0x000fea0003800200 */
.L_x_17951:
[----:B------:R0:W-:Y:S01]  /*5430*/  STG.E.U8 desc[UR36][R8.64], R4 ;  /* 0x0000000408007986 */ /* 0x0001e2000c101124 */
[----:B------:R-:W-:Y:S05]  /*5440*/  BRA `(.L_x_17940) ;  /* 0x0000000800147947 */ /* 0x000fea0003800000 */
.L_x_17949:
        /* <DEDUP_REMOVED lines=17> */
.L_x_17956:
[----:B------:R-:W-:-:S04]  /*5560*/  SHF.R.U32.HI R3, RZ, 0x18, R17 ;  /* 0x00000018ff037819 */ /* 0x000fc80000011611 */
[----:B------:R-:W-:-:S04]  /*5570*/  LOP3.LUT R0, R0, 0x80, R3, 0xf8, !PT ;  /* 0x0000008000007812 */ /* 0x000fc800078ef803 */
[----:B------:R-:W-:-:S07]  /*5580*/  PRMT R4, R0, 0x7610, R4 ;  /* 0x0000761000047816 */ /* 0x000fce0000000004 */
.L_x_17955:
[----:B------:R-:W-:Y:S05]  /*5590*/  BSYNC.RECONVERGENT B0 ;  /* 0x0000000000007941 */ /* 0x000fea0003800200 */
.L_x_17954:
[----:B------:R0:W-:Y:S01]  /*55a0*/  STG.E.U8 desc[UR36][R8.64], R4 ;  /* 0x0000000408007986 */ /* 0x0001e2000c101124 */
[----:B------:R-:W-:Y:S05]  /*55b0*/  BRA `(.L_x_17940) ;  /* 0x0000000400b87947 */ /* 0x000fea0003800000 */
.L_x_17948:
        /* <DEDUP_REMOVED lines=22> */
.L_x_17958:
[----:B------:R-:W-:-:S04]  /*5720*/  LOP3.LUT R17, R17, 0xffff, RZ, 0xc0, !PT ;  /* 0x0000ffff11117812 */ /* 0x000fc800078ec0ff */
[----:B------:R-:W-:-:S05]  /*5730*/  PRMT R17, R17, 0x8880, RZ ;  /* 0x0000888011117816 */ /* 0x000fca00000000ff */
[----:B------:R-:W-:-:S05]  /*5740*/  IMAD.MOV.U32 R4, RZ, RZ, R17 ;  /* 0x000000ffff047224 */ /* 0x000fca00078e0011 */
[----:B------:R-:W-:-:S05]  /*5750*/  SHF.R.S32.HI R5, RZ, 0x1f, R4 ;  /* 0x0000001fff057819 */ /* 0x000fca0000011404 */
[----:B------:R0:W-:Y:S01]  /*5760*/  STG.E.64 desc[UR36][R8.64], R4 ;  /* 0x0000000408007986 */ /* 0x0001e2000c101b24 */
[----:B------:R-:W-:Y:S05]  /*5770*/  BRA `(.L_x_17940) ;  /* 0x0000000400487947 */ /* 0x000fea0003800000 */
.L_x_17957:
[----:B------:R-:W-:-:S05]  /*5780*/  PRMT R3, R17, 0x8880, RZ ;  /* 0x0000888011037816 */ /* 0x000fca00000000ff */
[----:B------:R0:W-:Y:S01]  /*5790*/  STG.E desc[UR36][R8.64], R3 ;  /* 0x0000000308007986 */ /* 0x0001e2000c101924 */
[----:B------:R-:W-:Y:S05]  /*57a0*/  BRA `(.L_x_17940) ;  /* 0x00000004003c7947 */ /* 0x000fea0003800000 */
.L_x_17947:
        /* <DEDUP_REMOVED lines=10> */
.L_x_17960:
[----:B------:R-:W-:Y:S02]  /*5850*/  PRMT R4, R17, 0x8880, RZ ;  /* 0x0000888011047816 */ /* 0x000fe400000000ff */
[----:B------:R-:W-:Y:S02]  /*5860*/  CS2R R6, SRZ ;  /* 0x0000000000067805 */ /* 0x000fe4000001ff00 */
[----:B------:R-:W-:-:S06]  /*5870*/  PRMT R4, R4, 0x7710, RZ ;  /* 0x0000771004047816 */ /* 0x000fcc00000000ff */
[----:B------:R-:W0:Y:S02]  /*5880*/  I2F.F64.S16 R4, R4 ;  /* 0x0000000400047312 */ /* 0x000e240000101c00 */
[----:B0-----:R0:W-:Y:S01]  /*5890*/  STG.E.128 desc[UR36][R8.64], R4 ;  /* 0x0000000408007986 */ /* 0x0011e2000c101d24 */
[----:B------:R-:W-:Y:S05]  /*58a0*/  BRA `(.L_x_17940) ;  /* 0x0000000000fc7947 */ /* 0x000fea0003800000 */
.L_x_17959:
[----:B------:R-:W-:-:S13]  /*58b0*/  ISETP.NE.AND P0, PT, R0, 0xf, PT ;  /* 0x0000000f0000780c */ /* 0x000fda0003f05270 */
[----:B------:R-:W-:Y:S05]  /*58c0*/  @!P0 BRA `(.L_x_17961) ;  /* 0x0000000000e88947 */ /* 0x000fea0003800000 */
[----:B------:R-:W-:-:S13]  /*58d0*/  ISETP.NE.AND P0, PT, R0, 0x17, PT ;  /* 0x000000170000780c */ /* 0x000fda0003f05270 */
[----:B------:R-:W-:Y:S05]  /*58e0*/  @!P0 BRA `(.L_x_17962) ;  /* 0x0000000000908947 */ /* 0x000fea0003800000 */
[----:B------:R-:W-:-:S13]  /*58f0*/  ISETP.NE.AND P0, PT, R0, 0x18, PT ;  /* 0x000000180000780c */ /* 0x000fda0003f05270 */
[----:B------:R-:W-:Y:S05]  /*5900*/  @!P0 BRA `(.L_x_17963) ;  /* 0x0000000000448947 */ /* 0x000fea0003800000 */
.L_x_17939:
        /* <DEDUP_REMOVED lines=16> */
.L_x_17964:
[----:B------:R-:W-:Y:S05]  /*5a10*/  BRA `(.L_x_17940) ;  /* 0x0000000000a07947 */ /* 0x000fea0003800000 */
.L_x_17963:
        /* <DEDUP_REMOVED lines=13> */
.L_x_17966:
[----:B------:R-:W-:Y:S05]  /*5af0*/  BSYNC.RECONVERGENT B0 ;  /* 0x0000000000007941 */ /* 0x000fea0003800200 */
.L_x_17965:
[----:B------:R-:W-:-:S05]  /*5b00*/  LOP3.LUT R3, R0, 0x80, R3, 0xf8, !PT ;  /* 0x0000008000037812 */ /* 0x000fca00078ef803 */
[----:B------:R0:W-:Y:S01]  /*5b10*/  STG.E.U8 desc[UR36][R8.64], R3 ;  /* 0x0000000308007986 */ /* 0x0001e2000c101124 */
[----:B------:R-:W-:Y:S05]  /*5b20*/  BRA `(.L_x_17940) ;  /* 0x00000000005c7947 */ /* 0x000fea0003800000 */
.L_x_17962:
        /* <DEDUP_REMOVED lines=12> */
.L_x_17968:
[----:B------:R-:W-:Y:S01]  /*5bf0*/  IMAD.MOV.U32 R0, RZ, RZ, 0x7f ;  /* 0x0000007fff007424 */ /* 0x000fe200078e00ff */
[----:B------:R-:W-:-:S04]  /*5c00*/  ISETP.GT.U32.AND P0, PT, R3, 0x7f800000, PT ;  /* 0x7f8000000300780c */ /* 0x000fc80003f04070 */
[----:B------:R-:W-:-:S09]  /*5c10*/  SEL R0, R0, 0x7c, P0 ;  /* 0x0000007c00007807 */ /* 0x000fd20000000000 */
.L_x_17969:
[----:B------:R-:W-:Y:S05]  /*5c20*/  BSYNC.RECONVERGENT B0 ;  /* 0x0000000000007941 */ /* 0x000fea0003800200 */
.L_x_17967:
[----:B------:R-:W-:-:S04]  /*5c30*/  SHF.R.U32.HI R3, RZ, 0x18, R17 ;  /* 0x00000018ff037819 */ /* 0x000fc80000011611 */
[----:B------:R-:W-:-:S05]  /*5c40*/  LOP3.LUT R3, R0, 0x80, R3, 0xf8, !PT ;  /* 0x0000008000037812 */ /* 0x000fca00078ef803 */
[----:B------:R0:W-:Y:S01]  /*5c50*/  STG.E.U8 desc[UR36][R8.64], R3 ;  /* 0x0000000308007986 */ /* 0x0001e2000c101124 */
[----:B------:R-:W-:Y:S05]  /*5c60*/  BRA `(.L_x_17940) ;  /* 0x00000000000c7947 */ /* 0x000fea0003800000 */
.L_x_17961:
[----:B------:R-:W0:Y:S02]  /*5c70*/  I2F.S8 R0, R17 ;  /* 0x0000001100007306 */ /* 0x000e240000001400 */
[----:B0-----:R-:W-:-:S05]  /*5c80*/  F2FP.BF16.F32.PACK_AB R0, RZ, R0 ;  /* 0x00000000ff00723e */ /* 0x001fca00000010ff */
[----:B------:R0:W-:Y:S02]  /*5c90*/  STG.E.U16 desc[UR36][R8.64], R0 ;  /* 0x0000000008007986 */ /* 0x0001e4000c101524 */
.L_x_17940:
[----:B------:R-:W-:-:S07]  /*5ca0*/  VIADD R2, R2, 0x80 ;  /* 0x0000008002027836 */ /* 0x000fce0000000000 */
.L_x_17897:
[----:B------:R-:W-:-:S13]  /*5cb0*/  ISETP.GE.AND P0, PT, R2, R22, PT ;  /* 0x000000160200720c */ /* 0x000fda0003f06270 */
[----:B------:R-:W-:Y:S05]  /*5cc0*/  @P0 BREAK.RELIABLE B6 ;  /* 0x0000000000060942 */ /* 0x000fea0003800100 */
[----:B------:R-:W-:Y:S05]  /*5cd0*/  @P0 BRA `(.L_x_17934) ;  /* 0x0000000c00d80947 */ /* 0x000fea0003800000 */
[----:B------:R-:W-:Y:S05]  /*5ce0*/  BSYNC.RELIABLE B6 ;  /* 0x0000000000067941 */ /* 0x000fea0003800100 */
.L_x_17896:
        /* <DEDUP_REMOVED lines=20> */
.L_x_17973:
[----:B------:R0:W-:Y:S01]  /*5e30*/  STG.E.U8 desc[UR36][R8.64], R16 ;  /* 0x0000001008007986 */ /* 0x0001e2000c101124 */
[----:B------:R-:W-:Y:S05]  /*5e40*/  BRA `(.L_x_17975) ;  /* 0x0000000c00787947 */ /* 0x000fea0003800000 */
.L_x_17972:
        /* <DEDUP_REMOVED lines=12> */
.L_x_17977:
[----:B------:R-:W-:-:S05]  /*5f10*/  PRMT R3, R16, 0x8880, RZ ;  /* 0x0000888010037816 */ /* 0x000fca00000000ff */
[----:B------:R0:W-:Y:S01]  /*5f20*/  STG.E desc[UR36][R8.64], R3 ;  /* 0x0000000308007986 */ /* 0x0001e2000c101924 */
[----:B------:R-:W-:Y:S05]  /*5f30*/  BRA `(.L_x_17975) ;  /* 0x0000000c003c7947 */ /* 0x000fea0003800000 */
.L_x_17976:
[----:B------:R-:W-:-:S04]  /*5f40*/  PRMT R3, R16, 0x8880, RZ ;  /* 0x0000888010037816 */ /* 0x000fc800000000ff */
[----:B------:R-:W-:-:S05]  /*5f50*/  PRMT R3, R3, 0x7710, RZ ;  /* 0x0000771003037816 */ /* 0x000fca00000000ff */
[----:B------:R0:W-:Y:S01]  /*5f60*/  STG.E.U16 desc[UR36][R8.64], R3 ;  /* 0x0000000308007986 */ /* 0x0001e2000c101524 */
[----:B------:R-:W-:Y:S05]  /*5f70*/  BRA `(.L_x_17975) ;  /* 0x0000000c002c7947 */ /* 0x000fea0003800000 */
.L_x_17971:
        /* <DEDUP_REMOVED lines=9> */
.L_x_17979:
[----:B------:R-:W0:Y:S02]  /*6010*/  I2F.S8 R0, R16 ;  /* 0x0000001000007306 */ /* 0x000e240000001400 */
[----:B0-----:R-:W-:-:S05]  /*6020*/  F2FP.F16.F32.PACK_AB R0, RZ, R0 ;  /* 0x00000000ff00723e */ /* 0x001fca00000000ff */
[----:B------:R0:W-:Y:S01]  /*6030*/  STG.E.U16 desc[UR36][R8.64], R0 ;  /* 0x0000000008007986 */ /* 0x0001e2000c101524 */
[----:B------:R-:W-:Y:S05]  /*6040*/  BRA `(.L_x_17975) ;  /* 0x0000000800f87947 */ /* 0x000fea0003800000 */
.L_x_17978:
        /* <DEDUP_REMOVED lines=10> */
.L_x_17981:
[----:B------:R-:W0:Y:S02]  /*60f0*/  I2F.S8 R16, R16 ;  /* 0x0000001000107306 */ /* 0x000e240000001400 */
[----:B0-----:R-:W-:-:S04]  /*6100*/  F2FP.F16.F32.PACK_AB R3, RZ, R16 ;  /* 0x00000010ff03723e */ /* 0x001fc800000000ff */
[----:B------:R-:W-:-:S05]  /*6110*/  PRMT R3, R3, 0x5410, RZ ;  /* 0x0000541003037816 */ /* 0x000fca00000000ff */
[----:B------:R0:W-:Y:S01]  /*6120*/  STG.E desc[UR36][R8.64], R3 ;  /* 0x0000000308007986 */ /* 0x0001e2000c101924 */
[----:B------:R-:W-:Y:S05]  /*6130*/  BRA `(.L_x_17975) ;  /* 0x0000000800bc7947 */ /* 0x000fea0003800000 */
.L_x_17980:
[----:B------:R-:W-:-:S04]  /*6140*/  PRMT R4, R16, 0x8880, RZ ;  /* 0x0000888010047816 */ /* 0x000fc800000000ff */
[----:B------:R-:W-:-:S06]  /*6150*/  PRMT R4, R4, 0x7710, RZ ;  /* 0x0000771004047816 */ /* 0x000fcc00000000ff */
[----:B------:R-:W0:Y:S02]  /*6160*/  I2F.F64.S16 R4, R4 ;  /* 0x0000000400047312 */ /* 0x000e240000101c00 */
[----:B0-----:R0:W-:Y:S01]  /*6170*/  STG.E.64 desc[UR36][R8.64], R4 ;  /* 0x0000000408007986 */ /* 0x0011e2000c101b24 */
[----:B------:R-:W-:Y:S05]  /*6180*/  BRA `(.L_x_17975) ;  /* 0x0000000800a87947 */ /* 0x000fea0003800000 */
.L_x_17970:
        /* <DEDUP_REMOVED lines=14> */
.L_x_17985:
        /* <DEDUP_REMOVED lines=17> */
.L_x_17988:
[----:B------:R-:W-:-:S04]  /*6380*/  SHF.R.U32.HI R3, RZ, 0x18, R5 ;  /* 0x00000018ff037819 */ /* 0x000fc80000011605 */
[----:B------:R-:W-:-:S04]  /*6390*/  LOP3.LUT R0, R0, 0x80, R3, 0xf8, !PT ;  /* 0x0000008000007812 */ /* 0x000fc800078ef803 */
[----:B------:R-:W-:-:S07]  /*63a0*/  PRMT R4, R0, 0x7610, R4 ;  /* 0x0000761000047816 */ /* 0x000fce0000000004 */
.L_x_17987:
[----:B------:R-:W-:Y:S05]  /*63b0*/  BSYNC.RECONVERGENT B0 ;  /* 0x0000000000007941 */ /* 0x000fea0003800200 */
.L_x_17986:
[----:B------:R0:W-:Y:S01]  /*63c0*/  STG.E.U8 desc[UR36][R8.64], R4 ;  /* 0x0000000408007986 */ /* 0x0001e2000c101124 */
[----:B------:R-:W-:Y:S05]  /*63d0*/  BRA `(.L_x_17975) ;  /* 0x0000000800147947 */ /* 0x000fea0003800000 */
.L_x_17984:
        /* <DEDUP_REMOVED lines=17> */
.L_x_17991:
[----:B------:R-:W-:-:S04]  /*64f0*/  SHF.R.U32.HI R3, RZ, 0x18, R5 ;  /* 0x00000018ff037819 */ /* 0x000fc80000011605 */
[----:B------:R-:W-:-:S04]  /*6500*/  LOP3.LUT R0, R0, 0x80, R3, 0xf8, !PT ;  /* 0x0000008000007812 */ /* 0x000fc800078ef803 */
[----:B------:R-:W-:-:S07]  /*6510*/  PRMT R4, R0, 0x7610, R4 ;  /* 0x0000761000047816 */ /* 0x000fce0000000004 */
.L_x_17990:
[----:B------:R-:W-:Y:S05]  /*6520*/  BSYNC.RECONVERGENT B0 ;  /* 0x0000000000007941 */ /* 0x000fea0003800200 */
.L_x_17989:
[----:B------:R0:W-:Y:S01]  /*6530*/  STG.E.U8 desc[UR36][R8.64], R4 ;  /* 0x0000000408007986 */ /* 0x0001e2000c101124 */
[----:B------:R-:W-:Y:S05]  /*6540*/  BRA `(.L_x_17975) ;  /* 0x0000000400b87947 */ /* 0x000fea0003800000 */
.L_x_17983:
        /* <DEDUP_REMOVED lines=22> */
.L_x_17993:
[----:B------:R-:W-:-:S04]  /*66b0*/  LOP3.LUT R16, R16, 0xffff, RZ, 0xc0, !PT ;  /* 0x0000ffff10107812 */ /* 0x000fc800078ec0ff */
[----:B------:R-:W-:-:S05]  /*66c0*/  PRMT R16, R16, 0x8880, RZ ;  /* 0x0000888010107816 */ /* 0x000fca00000000ff */
[----:B------:R-:W-:-:S05]  /*66d0*/  IMAD.MOV.U32 R4, RZ, RZ, R16 ;  /* 0x000000ffff047224 */ /* 0x000fca00078e0010 */
[----:B------:R-:W-:-:S05]  /*66e0*/  SHF.R.S32.HI R5, RZ, 0x1f, R4 ;  /* 0x0000001fff057819 */ /* 0x000fca0000011404 */
[----:B------:R0:W-:Y:S01]  /*66f0*/  STG.E.64 desc[UR36][R8.64], R4 ;  /* 0x0000000408007986 */ /* 0x0001e2000c101b24 */
[----:B------:R-:W-:Y:S05]  /*6700*/  BRA `(.L_x_17975) ;  /* 0x0000000400487947 */ /* 0x000fea0003800000 */
.L_x_17992:
[----:B------:R-:W-:-:S05]  /*6710*/  PRMT R3, R16, 0x8880, RZ ;  /* 0x0000888010037816 */ /* 0x000fca00000000ff */
[----:B------:R0:W-:Y:S01]  /*6720*/  STG.E desc[UR36][R8.64], R3 ;  /* 0x0000000308007986 */ /* 0x0001e2000c101924 */
[----:B------:R-:W-:Y:S05]  /*6730*/  BRA `(.L_x_17975) ;  /* 0x00000004003c7947 */ /* 0x000fea0003800000 */
.L_x_17982:
        /* <DEDUP_REMOVED lines=10> */
.L_x_17995:
[----:B------:R-:W-:Y:S02]  /*67e0*/  PRMT R4, R16, 0x8880, RZ ;  /* 0x0000888010047816 */ /* 0x000fe400000000ff */
[----:B------:R-:W-:Y:S02]  /*67f0*/  CS2R R6, SRZ ;  /* 0x0000000000067805 */ /* 0x000fe4000001ff00 */
[----:B------:R-:W-:-:S06]  /*6800*/  PRMT R4, R4, 0x7710, RZ ;  /* 0x0000771004047816 */ /* 0x000fcc00000000ff */
[----:B------:R-:W0:Y:S02]  /*6810*/  I2F.F64.S16 R4, R4 ;  /* 0x0000000400047312 */ /* 0x000e240000101c00 */
[----:B0-----:R4:W-:Y:S01]  /*6820*/  STG.E.128 desc[UR36][R8.64], R4 ;  /* 0x0000000408007986 */ /* 0x0019e2000c101d24 */
[----:B------:R-:W-:Y:S05]  /*6830*/  BRA `(.L_x_17975) ;  /* 0x0000000000fc7947 */ /* 0x000fea0003800000 */
.L_x_17994:
[----:B------:R-:W-:-:S13]  /*6840*/  ISETP.NE.AND P0, PT, R0, 0xf, PT ;  /* 0x0000000f0000780c */ /* 0x000fda0003f05270 */
[----:B------:R-:W-:Y:S05]  /*6850*/  @!P0 BRA `(.L_x_17996) ;  /* 0x0000000000e88947 */ /* 0x000fea0003800000 */
[----:B------:R-:W-:-:S13]  /*6860*/  ISETP.NE.AND P0, PT, R0, 0x17, PT ;  /* 0x000000170000780c */ /* 0x000fda0003f05270 */
[----:B------:R-:W-:Y:S05]  /*6870*/  @!P0 BRA `(.L_x_17997) ;  /* 0x0000000000908947 */ /* 0x000fea0003800000 */
[----:B------:R-:W-:-:S13]  /*6880*/  ISETP.NE.AND P0, PT, R0, 0x18, PT ;  /* 0x000000180000780c */ /* 0x000fda0003f05270 */
[----:B------:R-:W-:Y:S05]  /*6890*/  @!P0 BRA `(.L_x_17998) ;  /* 0x0000000000448947 */ /* 0x000fea0003800000 */
.L_x_17974:
        /* <DEDUP_REMOVED lines=16> */
.L_x_17999:
[----:B------:R-:W-:Y:S05]  /*69a0*/  BRA `(.L_x_17975) ;  /* 0x0000000000a07947 */ /* 0x000fea0003800000 */
.L_x_17998:
        /* <DEDUP_REMOVED lines=13> */
.L_x_18001:
[----:B------:R-:W-:Y:S05]  /*6a80*/  BSYNC.RECONVERGENT B0 ;  /* 0x0000000000007941 */ /* 0x000fea0003800200 */
.L_x_18000:
[----:B------:R-:W-:-:S05]  /*6a90*/  LOP3.LUT R3, R0, 0x80, R3, 0xf8, !PT ;  /* 0x0000008000037812 */ /* 0x000fca00078ef803 */
[----:B------:R2:W-:Y:S01]  /*6aa0*/  STG.E.U8 desc[UR36][R8.64], R3 ;  /* 0x0000000308007986 */ /* 0x0005e2000c101124 */
[----:B------:R-:W-:Y:S05]  /*6ab0*/  BRA `(.L_x_17975) ;  /* 0x00000000005c7947 */ /* 0x000fea0003800000 */
.L_x_17997:
        /* <DEDUP_REMOVED lines=12> */
.L_x_18003:
[----:B------:R-:W-:Y:S01]  /*6b80*/  IMAD.MOV.U32 R0, RZ, RZ, 0x7f ;  /* 0x0000007fff007424 */ /* 0x000fe200078e00ff */
[----:B------:R-:W-:-:S04]  /*6b90*/  ISETP.GT.U32.AND P0, PT, R3, 0x7f800000, PT ;  /* 0x7f8000000300780c */ /* 0x000fc80003f04070 */
[----:B------:R-:W-:-:S09]  /*6ba0*/  SEL R0, R0, 0x7c, P0 ;  /* 0x0000007c00007807 */ /* 0x000fd20000000000 */
.L_x_18004:
[----:B------:R-:W-:Y:S05]  /*6bb0*/  BSYNC.RECONVERGENT B0 ;  /* 0x0000000000007941 */ /* 0x000fea0003800200 */
.L_x_18002:
[----:B------:R-:W-:-:S04]  /*6bc0*/  SHF.R.U32.HI R3, RZ, 0x18, R5 ;  /* 0x00000018ff037819 */ /* 0x000fc80000011605 */
[----:B------:R-:W-:-:S05]  /*6bd0*/  LOP3.LUT R3, R0, 0x80, R3, 0xf8, !PT ;  /* 0x0000008000037812 */ /* 0x000fca00078ef803 */
[----:B------:R1:W-:Y:S01]  /*6be0*/  STG.E.U8 desc[UR36][R8.64], R3 ;  /* 0x0000000308007986 */ /* 0x0003e2000c101124 */
[----:B------:R-:W-:Y:S05]  /*6bf0*/  BRA `(.L_x_17975) ;  /* 0x00000000000c7947 */ /* 0x000fea0003800000 */
.L_x_17996:
[----:B------:R-:W0:Y:S02]  /*6c00*/  I2F.S8 R0, R16 ;  /* 0x0000001000007306 */ /* 0x000e240000001400 */
[----:B0-----:R-:W-:-:S05]  /*6c10*/  F2FP.BF16.F32.PACK_AB R0, RZ, R0 ;  /* 0x00000000ff00723e */ /* 0x001fca00000010ff */
[----:B------:R0:W-:Y:S02]  /*6c20*/  STG.E.U16 desc[UR36][R8.64], R0 ;  /* 0x0000000008007986 */ /* 0x0001e4000c101524 */
.L_x_17975:
[----:B------:R-:W-:-:S07]  /*6c30*/  VIADD R2, R2, 0x80 ;  /* 0x0000008002027836 */ /* 0x000fce0000000000 */
.L_x_17934:
[----:B------:R-:W-:Y:S05]  /*6c40*/  BSYNC.RECONVERGENT B7 ;  /* 0x0000000000077941 */ /* 0x000fea0003800200 */
.L_x_17895:
        /* <DEDUP_REMOVED lines=21> */
.L_x_18008:
[----:B------:R-:W-:Y:S01]  /*6da0*/  STG.E.U8 desc[UR36][R2.64], R19 ;  /* 0x0000001302007986 */ /* 0x000fe2000c101124 */
[----:B------:R-:W-:Y:S05]  /*6db0*/  EXIT ;  /* 0x000000000000794d */ /* 0x000fea0003800000 */
.L_x_18007:
        /* <DEDUP_REMOVED lines=12> */
.L_x_18011:
[----:B------:R-:W-:-:S05]  /*6e80*/  PRMT R5, R19, 0x8880, RZ ;  /* 0x0000888013057816 */ /* 0x000fca00000000ff */
[----:B------:R-:W-:Y:S01]  /*6e90*/  STG.E desc[UR36][R2.64], R5 ;  /* 0x0000000502007986 */ /* 0x000fe2000c101924 */
[----:B------:R-:W-:Y:S05]  /*6ea0*/  EXIT ;  /* 0x000000000000794d */ /* 0x000fea0003800000 */
.L_x_18010:
[----:B------:R-:W-:-:S04]  /*6eb0*/  PRMT R5, R19, 0x8880, RZ ;  /* 0x0000888013057816 */ /* 0x000fc800000000ff */
[----:B------:R-:W-:-:S05]  /*6ec0*/  PRMT R5, R5, 0x7710, RZ ;  /* 0x0000771005057816 */ /* 0x000fca00000000ff */
[----:B------:R-:W-:Y:S01]  /*6ed0*/  STG.E.U16 desc[UR36][R2.64], R5 ;  /* 0x0000000502007986 */ /* 0x000fe2000c101524 */
[----:B------:R-:W-:Y:S05]  /*6ee0*/  EXIT ;  /* 0x000000000000794d */ /* 0x000fea0003800000 */
.L_x_18006:
        /* <DEDUP_REMOVED lines=9> */
.L_x_18013:
[----:B------:R-:W0:Y:S02]  /*6f80*/  I2F.S8 R0, R19 ;  /* 0x0000001300007306 */ /* 0x000e240000001400 */
[----:B0-----:R-:W-:-:S05]  /*6f90*/  F2FP.F16.F32.PACK_AB R0, RZ, R0 ;  /* 0x00000000ff00723e */ /* 0x001fca00000000ff */
[----:B------:R-:W-:Y:S01]  /*6fa0*/  STG.E.U16 desc[UR36][R2.64], R0 ;  /* 0x0000000002007986 */ /* 0x000fe2000c101524 */
[----:B------:R-:W-:Y:S05]  /*6fb0*/  EXIT ;  /* 0x000000000000794d */ /* 0x000fea0003800000 */
.L_x_18012:
        /* <DEDUP_REMOVED lines=10> */
.L_x_18015:
[----:B------:R-:W0:Y:S02]  /*7060*/  I2F.S8 R19, R19 ;  /* 0x0000001300137306 */ /* 0x000e240000001400 */
[----:B0-----:R-:W-:-:S04]  /*7070*/  F2FP.F16.F32.PACK_AB R5, RZ, R19 ;  /* 0x00000013ff05723e */ /* 0x001fc800000000ff */
[----:B------:R-:W-:-:S05]  /*7080*/  PRMT R5, R5, 0x5410, RZ ;  /* 0x0000541005057816 */ /* 0x000fca00000000ff */
[----:B------:R-:W-:Y:S01]  /*7090*/  STG.E desc[UR36][R2.64], R5 ;  /* 0x0000000502007986 */ /* 0x000fe2000c101924 */
[----:B------:R-:W-:Y:S05]  /*70a0*/  EXIT ;  /* 0x000000000000794d */ /* 0x000fea0003800000 */
.L_x_18014:
[----:B------:R-:W-:-:S04]  /*70b0*/  PRMT R4, R19, 0x8880, RZ ;  /* 0x0000888013047816 */ /* 0x000fc800000000ff */
[----:B------:R-:W-:-:S06]  /*70c0*/  PRMT R4, R4, 0x7710, RZ ;  /* 0x0000771004047816 */ /* 0x000fcc00000000ff */
[----:B------:R-:W0:Y:S02]  /*70d0*/  I2F.F64.S16 R4, R4 ;  /* 0x0000000400047312 */ /* 0x000e240000101c00 */
[----:B0-----:R-:W-:Y:S01]  /*70e0*/  STG.E.64 desc[UR36][R2.64], R4 ;  /* 0x0000000402007986 */ /* 0x001fe2000c101b24 */
[----:B------:R-:W-:Y:S05]  /*70f0*/  EXIT ;  /* 0x000000000000794d */ /* 0x000fea0003800000 */
.L_x_18005:
        /* <DEDUP_REMOVED lines=14> */
.L_x_18019:
        /* <DEDUP_REMOVED lines=18> */
.L_x_18022:
[----:B------:R-:W-:-:S04]  /*7300*/  SHF.R.U32.HI R5, RZ, 0x18, R5 ;  /* 0x00000018ff057819 */ /* 0x000fc80000011605 */
[----:B------:R-:W-:-:S07]  /*7310*/  LOP3.LUT R0, R0, 0x80, R5, 0xf8, !PT ;  /* 0x0000008000007812 */ /* 0x000fce00078ef805 */
.L_x_18021:
[----:B------:R-:W-:Y:S05]  /*7320*/  BSYNC.RECONVERGENT B0 ;  /* 0x0000000000007941 */ /* 0x000fea0003800200 */
.L_x_18020:
[----:B------:R-:W-:Y:S01]  /*7330*/  STG.E.U8 desc[UR36][R2.64], R0 ;  /* 0x0000000002007986 */ /* 0x000fe2000c101124 */
[----:B------:R-:W-:Y:S05]  /*7340*/  EXIT ;  /* 0x000000000000794d */ /* 0x000fea0003800000 */
.L_x_18018:
        /* <DEDUP_REMOVED lines=18> */
.L_x_18025:
[----:B------:R-:W-:-:S04]  /*7470*/  SHF.R.U32.HI R5, RZ, 0x18, R5 ;  /* 0x00000018ff057819 */ /* 0x000fc80000011605 */
[----:B------:R-:W-:-:S07]  /*7480*/  LOP3.LUT R0, R0, 0x80, R5, 0xf8, !PT ;  /* 0x0000008000007812 */ /* 0x000fce00078ef805 */
.L_x_18024:
[----:B------:R-:W-:Y:S05]  /*7490*/  BSYNC.RECONVERGENT B0 ;  /* 0x0000000000007941 */ /* 0x000fea0003800200 */
.L_x_18023:
[----:B------:R-:W-:Y:S01]  /*74a0*/  STG.E.U8 desc[UR36][R2.64], R0 ;  /* 0x0000000002007986 */ /* 0x000fe2000c101124 */
[----:B------:R-:W-:Y:S05]  /*74b0*/  EXIT ;  /* 0x000000000000794d */ /* 0x000fea0003800000 */
.L_x_18017:
        /* <DEDUP_REMOVED lines=22> */
.L_x_18027:
[----:B------:R-:W-:-:S04]  /*7620*/  LOP3.LUT R19, R19, 0xffff, RZ, 0xc0, !PT ;  /* 0x0000ffff13137812 */ /* 0x000fc800078ec0ff */
[----:B------:R-:W-:-:S05]  /*7630*/  PRMT R19, R19, 0x8880, RZ ;  /* 0x0000888013137816 */ /* 0x000fca00000000ff */
[----:B------:R-:W-:-:S05]  /*7640*/  IMAD.MOV.U32 R4, RZ, RZ, R19 ;  /* 0x000000ffff047224 */ /* 0x000fca00078e0013 */
[----:B------:R-:W-:-:S05]  /*7650*/  SHF.R.S32.HI R5, RZ, 0x1f, R4 ;  /* 0x0000001fff057819 */ /* 0x000fca0000011404 */
[----:B------:R-:W-:Y:S01]  /*7660*/  STG.E.64 desc[UR36][R2.64], R4 ;  /* 0x0000000402007986 */ /* 0x000fe2000c101b24 */
[----:B------:R-:W-:Y:S05]  /*7670*/  EXIT ;  /* 0x000000000000794d */ /* 0x000fea0003800000 */
.L_x_18026:
[----:B------:R-:W-:-:S05]  /*7680*/  PRMT R5, R19, 0x8880, RZ ;  /* 0x0000888013057816 */ /* 0x000fca00000000ff */
[----:B------:R-:W-:Y:S01]  /*7690*/  STG.E desc[UR36][R2.64], R5 ;  /* 0x0000000502007986 */ /* 0x000fe2000c101924 */
[----:B------:R-:W-:Y:S05]  /*76a0*/  EXIT ;  /* 0x000000000000794d */ /* 0x000fea0003800000 */
.L_x_18016:
        /* <DEDUP_REMOVED lines=10> */
.L_x_18029:
[----:B------:R-:W-:Y:S02]  /*7750*/  PRMT R4, R19, 0x8880, RZ ;  /* 0x0000888013047816 */ /* 0x000fe400000000ff */
[----:B------:R-:W-:Y:S02]  /*7760*/  CS2R R6, SRZ ;  /* 0x0000000000067805 */ /* 0x000fe4000001ff00 */
[----:B------:R-:W-:-:S06]  /*7770*/  PRMT R4, R4, 0x7710, RZ ;  /* 0x0000771004047816 */ /* 0x000fcc00000000ff */
[----:B------:R-:W0:Y:S02]  /*7780*/  I2F.F64.S16 R4, R4 ;  /* 0x0000000400047312 */ /* 0x000e240000101c00 */
[----:B0-----:R-:W-:Y:S01]  /*7790*/  STG.E.128 desc[UR36][R2.64], R4 ;  /* 0x0000000402007986 */ /* 0x001fe2000c101d24 */
[----:B------:R-:W-:Y:S05]  /*77a0*/  EXIT ;  /* 0x000000000000794d */ /* 0x000fea0003800000 */
.L_x_18028:
[----:B------:R-:W-:-:S13]  /*77b0*/  ISETP.NE.AND P0, PT, R0, 0xf, PT ;  /* 0x0000000f0000780c */ /* 0x000fda0003f05270 */
[----:B------:R-:W-:Y:S05]  /*77c0*/  @!P0 BRA `(.L_x_18030) ;  /* 0x0000000000e88947 */ /* 0x000fea0003800000 */
[----:B------:R-:W-:-:S13]  /*77d0*/  ISETP.NE.AND P0, PT, R0, 0x17, PT ;  /* 0x000000170000780c */ /* 0x000fda0003f05270 */
[----:B------:R-:W-:Y:S05]  /*77e0*/  @!P0 BRA `(.L_x_18031) ;  /* 0x0000000000908947 */ /* 0x000fea0003800000 */
[----:B------:R-:W-:-:S13]  /*77f0*/  ISETP.NE.AND P0, PT, R0, 0x18, PT ;  /* 0x000000180000780c */ /* 0x000fda0003f05270 */
[----:B------:R-:W-:Y:S05]  /*7800*/  @!P0 BRA `(.L_x_18032) ;  /* 0x0000000000448947 */ /* 0x000fea0003800000 */
.L_x_18009:
        /* <DEDUP_REMOVED lines=16> */
.L_x_18033:
[----:B------:R-:W-:Y:S05]  /*7910*/  EXIT ;  /* 0x000000000000794d */ /* 0x000fea0003800000 */
.L_x_18032:
        /* <DEDUP_REMOVED lines=13> */
.L_x_18035:
[----:B------:R-:W-:Y:S05]  /*79f0*/  BSYNC.RECONVERGENT B0 ;  /* 0x0000000000007941 */ /* 0x000fea0003800200 */
.L_x_18034:
[----:B------:R-:W-:-:S05]  /*7a00*/  LOP3.LUT R5, R0, 0x80, R5, 0xf8, !PT ;  /* 0x0000008000057812 */ /* 0x000fca00078ef805 */
[----:B------:R-:W-:Y:S01]  /*7a10*/  STG.E.U8 desc[UR36][R2.64], R5 ;  /* 0x0000000502007986 */ /* 0x000fe2000c101124 */
[----:B------:R-:W-:Y:S05]  /*7a20*/  EXIT ;  /* 0x000000000000794d */ /* 0x000fea0003800000 */
.L_x_18031:
        /* <DEDUP_REMOVED lines=12> */
.L_x_18037:
[----:B------:R-:W-:Y:S01]  /*7af0*/  IMAD.MOV.U32 R0, RZ, RZ, 0x7f ;  /* 0x0000007fff007424 */ /* 0x000fe200078e00ff */
[----:B------:R-:W-:-:S04]  /*7b00*/  ISETP.GT.U32.AND P0, PT, R4, 0x7f800000, PT ;  /* 0x7f8000000400780c */ /* 0x000fc80003f04070 */
[----:B------:R-:W-:-:S09]  /*7b10*/  SEL R0, R0, 0x7c, P0 ;  /* 0x0000007c00007807 */ /* 0x000fd20000000000 */
.L_x_18038:
[----:B------:R-:W-:Y:S05]  /*7b20*/  BSYNC.RECONVERGENT B0 ;  /* 0x0000000000007941 */ /* 0x000fea0003800200 */
.L_x_18036:
[----:B------:R-:W-:-:S04]  /*7b30*/  SHF.R.U32.HI R5, RZ, 0x18, R5 ;  /* 0x00000018ff057819 */ /* 0x000fc80000011605 */
[----:B------:R-:W-:-:S05]  /*7b40*/  LOP3.LUT R5, R0, 0x80, R5, 0xf8, !PT ;  /* 0x0000008000057812 */ /* 0x000fca00078ef805 */
[----:B------:R-:W-:Y:S01]  /*7b50*/  STG.E.U8 desc[UR36][R2.64], R5 ;  /* 0x0000000502007986 */ /* 0x000fe2000c101124 */
[----:B------:R-:W-:Y:S05]  /*7b60*/  EXIT ;  /* 0x000000000000794d */ /* 0x000fea0003800000 */
.L_x_18030:
[----:B------:R-:W0:Y:S02]  /*7b70*/  I2F.S8 R0, R19 ;  /* 0x0000001300007306 */ /* 0x000e240000001400 */
[----:B0-----:R-:W-:-:S05]  /*7b80*/  F2FP.BF16.F32.PACK_AB R0, RZ, R0 ;  /* 0x00000000ff00723e */ /* 0x001fca00000010ff */
[----:B------:R-:W-:Y:S01]  /*7b90*/  STG.E.U16 desc[UR36][R2.64], R0 ;  /* 0x0000000002007986 */ /* 0x000fe2000c101524 */
[----:B------:R-:W-:Y:S05]  /*7ba0*/  EXIT ;  /* 0x000000000000794d */ /* 0x000fea0003800000 */
.L_x_18039:
        /* <DEDUP_REMOVED lines=13> */
.L_x_32485:


//--------------------- .text._ZN2at6native18elementwise_kernelILi128ELi4EZNS0_22gpu_kernel_impl_nocastINS0_13BUnaryFunctorIaaaZZZNS0_21heaviside_kernel_cudaERNS_18TensorIteratorBaseEENKUlvE_clEvENKUlvE0_clEvEUlaaE_EEEEvS5_RKT_EUliE_EEviT1_ --------------------------
	.section	.text._ZN2at6native18elementwise_kernelILi128ELi4EZNS0_22gpu_kernel_impl_nocastINS0_13BUnaryFunctorIaaaZZZNS0_21heaviside_kernel_cudaERNS_18TensorIteratorBaseEENKUlvE_clEvENKUlvE0_clEvEUlaaE_EEEEvS5_RKT_EUliE_EEviT1_,"ax",@progbits
	.align	128
        .global         _ZN2at6native18elementwise_kernelILi128ELi4EZNS0_22gpu_kernel_impl_nocastINS0_13BUnaryFunctorIaaaZZZNS0_21heaviside_kernel_cudaERNS_18TensorIteratorBaseEENKUlvE_clEvENKUlvE0_clEvEUlaaE_EEEEvS5_RKT_EUliE_EEviT1_
        .type           _ZN2at6native18elementwise_kernelILi128ELi4EZNS0_22gpu_kernel_impl_nocastINS0_13BUnaryFunctorIaaaZZZNS0_21heaviside_kernel_cudaERNS_18TensorIteratorBaseEENKUlvE_clEvENKUlvE0_clEvEUlaaE_EEEEvS5_RKT_EUliE_EEviT1_,@function
        .size           _ZN2at6native18elementwise_kernelILi128ELi4EZNS0_22gpu_kernel_impl_nocastINS0_13BUnaryFunctorIaaaZZZNS0_21heaviside_kernel_cudaERNS_18TensorIteratorBaseEENKUlvE_clEvENKUlvE0_clEvEUlaaE_EEEEvS5_RKT_EUliE_EEviT1_,(.L_x_32486 - _ZN2at6native18elementwise_kernelILi128ELi4EZNS0_22gpu_kernel_impl_nocastINS0_13BUnaryFunctorIaaaZZZNS0_21heaviside_kernel_cudaERNS_18TensorIteratorBaseEENKUlvE_clEvENKUlvE0_clEvEUlaaE_EEEEvS5_RKT_EUliE_EEviT1_)
        .other          _ZN2at6native18elementwise_kernelILi128ELi4EZNS0_22gpu_kernel_impl_nocastINS0_13BUnaryFunctorIaaaZZZNS0_21heaviside_kernel_cudaERNS_18TensorIteratorBaseEENKUlvE_clEvENKUlvE0_clEvEUlaaE_EEEEvS5_RKT_EUliE_EEviT1_,@"STO_CUDA_ENTRY STV_DEFAULT"
_ZN2at6native18elementwise_kernelILi128ELi4EZNS0_22gpu_kernel_impl_nocastINS0_13BUnaryFunctorIaaaZZZNS0_21heaviside_kernel_cudaERNS_18TensorIteratorBaseEENKUlvE_clEvENKUlvE0_clEvEUlaaE_EEEEvS5_RKT_EUliE_EEviT1_:
.text._ZN2at6native18elementwise_kernelILi128ELi4EZNS0_22gpu_kernel_impl_nocastINS0_13BUnaryFunctorIaaaZZZNS0_21heaviside_kernel_cudaERNS_18TensorIteratorBaseEENKUlvE_clEvENKUlvE0_clEvEUlaaE_EEEEvS5_RKT_EUliE_EEviT1_:
[----:B------:R-:W-:Y:S08]  /*0000*/  LDC R1, c[0x0][0x37c] ;  /* 0x0000df00ff017b82 */ /* 0x000ff00000000800 */
[----:B------:R-:W0:Y:S01]  /*0010*/  LDC R4, c[0x0][0x388] ;  /* 0x0000e200ff047b82 */ /* 0x000e220000000800 */
[----:B------:R-:W1:Y:S01]  /*0020*/  S2R R3, SR_TID.X ;  /* 0x0000000000037919 */ /* 0x000e620000002100 */
[----:B------:R-:W2:Y:S01]  /*0030*/  LDCU.U8 UR5, c[0x0][0x591] ;  /* 0x0000b220ff0577ac */ /* 0x000ea20008000000 */
        /* <DEDUP_REMOVED lines=13> */
[----:B0-----:R-:W2:Y:S06]  /*0110*/  LDG.E.S8 R4, desc[UR6][R4.64] ;  /* 0x0000000604047981 */ /* 0x001eac000c1e1300 */
[----:B------:R-:W0:Y:S01]  /*0120*/  LDC.64 R6, c[0x0][0x580] ;  /* 0x00016000ff067b82 */ /* 0x000e220000000a00 */
[----:B------:R-:W-:Y:S02]  /*0130*/  IADD3 R3, PT, PT, R3, 0x80, RZ ;  /* 0x0000008003037810 */ /* 0x000fe40007ffe0ff */
[----:B--2---:R-:W-:-:S02]  /*0140*/  ISETP.GT.AND P0, PT, R4, RZ, PT ;  /* 0x000000ff0400720c */ /* 0x004fc40003f04270 */
[----:B------:R-:W-:Y:S02]  /*0150*/  LOP3.LUT P1, RZ, R4, 0xff, RZ, 0xc0, !PT ;  /* 0x000000ff04ff7812 */ /* 0x000fe4000782c0ff */
[----:B------:R-:W-:Y:S02]  /*0160*/  SEL R9, RZ, 0x1, !P0 ;  /* 0x00000001ff097807 */ /* 0x000fe40004000000 */
[----:B------:R-:W-:Y:S02]  /*0170*/  ISETP.GE.AND P0, PT, R3, UR4, PT ;  /* 0x0000000403007c0c */ /* 0x000fe4000bf06270 */
[----:B------:R-:W-:-:S05]  /*0180*/  SEL R9, R0, R9, !P1 ;  /* 0x0000000900097207 */ /* 0x000fca0004800000 */
[----:B0-----:R0:W-:Y:S06]  /*0190*/  STG.E.U8 desc[UR6][R6.64], R9 ;  /* 0x0000000906007986 */ /* 0x0011ec000c101106 */
[----:B------:R-:W-:Y:S05]  /*01a0*/  @P0 BREAK.RELIABLE B1 ;  /* 0x0000000000010942 */ /* 0x000fea0003800100 */
[----:B------:R-:W-:Y:S05]  /*01b0*/  @P0 BRA `(.L_x_18044) ;  /* 0x0000000000580947 */ /* 0x000fea0003800000 */
[----:B------:R-:W1:Y:S02]  /*01c0*/  LDC.64 R4, c[0x0][0x588] ;  /* 0x00016200ff047b82 */ /* 0x000e640000000a00 */
[----:B-1----:R-:W2:Y:S06]  /*01d0*/  LDG.E.S8 R4, desc[UR6][R4.64] ;  /* 0x0000000604047981 */ /* 0x002eac000c1e1300 */
[----:B0-----:R-:W0:Y:S01]  /*01e0*/  LDC.64 R6, c[0x0][0x580] ;  /* 0x00016000ff067b82 */ /* 0x001e220000000a00 */
[----:B------:R-:W-:Y:S02]  /*01f0*/  IADD3 R3, PT, PT, R3, 0x80, RZ ;  /* 0x0000008003037810 */ /* 0x000fe40007ffe0ff */
[----:B--2---:R-:W-:-:S02]  /*0200*/  ISETP.GT.AND P0, PT, R4, RZ, PT ;  /* 0x000000ff0400720c */ /* 0x004fc40003f04270 */
[----:B------:R-:W-:Y:S02]  /*0210*/  LOP3.LUT P1, RZ, R4, 0xff, RZ, 0xc0, !PT ;  /* 0x000000ff04ff7812 */ /* 0x000fe4000782c0ff */
[----:B------:R-:W-:-:S04]  /*0220*/  SEL R9, RZ, 0x1, !P0 ;  /* 0x00000001ff097807 */ /* 0x000fc80004000000 */
[----:B------:R-:W-:-:S05]  /*0230*/  SEL R9, R0, R9, !P1 ;  /* 0x0000000900097207 */ /* 0x000fca0004800000 */
[----:B0-----:R0:W-:Y:S02]  /*0240*/  STG.E.U8 desc[UR6][R6.64], R9 ;  /* 0x0000000906007986 */ /* 0x0011e4000c101106 */
.L_x_18043:
[----:B------:R-:W-:-:S13]  /*0250*/  ISETP.GE.AND P0, PT, R3, UR4, PT ;  /* 0x0000000403007c0c */ /* 0x000fda000bf06270 */
[----:B------:R-:W-:Y:S05]  /*0260*/  @P0 BREAK.RELIABLE B1 ;  /* 0x0000000000010942 */ /* 0x000fea0003800100 */
[----:B------:R-:W-:Y:S05]  /*0270*/  @P0 BRA `(.L_x_18044) ;  /* 0x0000000000280947 */ /* 0x000fea0003800000 */
[----:B------:R-:W-:Y:S05]  /*0280*/  BSYNC.RELIABLE B1 ;  /* 0x0000000000017941 */ /* 0x000fea0003800100 */
.L_x_18042:
        /* <DEDUP_REMOVED lines=9> */
.L_x_18044:
[----:B------:R-:W-:Y:S05]  /*0320*/  BSYNC.RECONVERGENT B0 ;  /* 0x0000000000007941 */ /* 0x000fea0003800200 */
.L_x_18041:
[----:B------:R-:W-:Y:S05]  /*0330*/  WARPSYNC.ALL ;  /* 0x0000000000007948 */ /* 0x000fea0003800000 */
[----:B------:R-:W-:-:S13]  /*0340*/  ISETP.GE.AND P0, PT, R3, UR4, PT ;  /* 0x0000000403007c0c */ /* 0x000fda000bf06270 */
[----:B------:R-:W-:Y:S05]  /*0350*/  @P0 EXIT ;  /* 0x000000000000094d */ /* 0x000fea0003800000 */
[----:B------:R-:W2:Y:S02]  /*0360*/  LDC.64 R2, c[0x0][0x588] ;  /* 0x00016200ff027b82 */ /* 0x000ea40000000a00 */
[----:B--2---:R-:W2:Y:S06]  /*0370*/  LDG.E.S8 R2, desc[UR6][R2.64] ;  /* 0x0000000602027981 */ /* 0x004eac000c1e1300 */
[----:B------:R-:W3:Y:S01]  /*0380*/  LDC.64 R4, c[0x0][0x580] ;  /* 0x00016000ff047b82 */ /* 0x000ee20000000a00 */
[C---:B--2---:R-:W-:Y:S02]  /*0390*/  ISETP.GT.AND P0, PT, R2.reuse, RZ, PT ;  /* 0x000000ff0200720c */ /* 0x044fe40003f04270 */
[----:B------:R-:W-:-:S02]  /*03a0*/  LOP3.LUT P1, RZ, R2, 0xff, RZ, 0xc0, !PT ;  /* 0x000000ff02ff7812 */ /* 0x000fc4000782c0ff */
[----:B01----:R-:W-:-:S04]  /*03b0*/  SEL R7, RZ, 0x1, !P0 ;  /* 0x00000001ff077807 */ /* 0x003fc80004000000 */
[----:B------:R-:W-:-:S05]  /*03c0*/  SEL R7, R0, R7, !P1 ;  /* 0x0000000700077207 */ /* 0x000fca0004800000 */
[----:B---3--:R-:W-:Y:S01]  /*03d0*/  STG.E.U8 desc[UR6][R4.64], R7 ;  /* 0x0000000704007986 */ /* 0x008fe2000c101106 */
[----:B------:R-:W-:Y:S05]  /*03e0*/  EXIT ;  /* 0x000000000000794d */ /* 0x000fea0003800000 */
.L_x_18040:
        /* <DEDUP_REMOVED lines=306> */
.L_x_18048:
[----:B------:R-:W0:Y:S02]  /*1710*/  LDCU.128 UR8, c[0x0][0x580] ;  /* 0x0000b000ff0877ac */ /* 0x000e240008000c00 */
[----:B0-----:R-:W-:-:S04]  /*1720*/  IADD3 R6, P0, PT, R6, UR10, RZ ;  /* 0x0000000a06067c10 */ /* 0x001fc8000ff1e0ff */
[----:B------:R-:W-:-:S05]  /*1730*/  IADD3.X R7, PT, PT, RZ, UR11, RZ, P0, !PT ;  /* 0x0000000bff077c10 */ /* 0x000fca00087fe4ff */
[----:B------:R-:W2:Y:S01]  /*1740*/  LDG.E.S8 R6, desc[UR6][R6.64] ;  /* 0x0000000606067981 */ /* 0x000ea2000c1e1300 */
[----:B------:R-:W-:Y:S01]  /*1750*/  IADD3 R8, P2, PT, R5, UR8, RZ ;  /* 0x0000000805087c10 */ /* 0x000fe2000ff5e0ff */
[----:B------:R-:W-:-:S03]  /*1760*/  VIADD R3, R3, 0x80 ;  /* 0x0000008003037836 */ /* 0x000fc60000000000 */
[----:B------:R-:W-:Y:S02]  /*1770*/  IADD3.X R9, PT, PT, RZ, UR9, RZ, P2, !PT ;  /* 0x00000009ff097c10 */ /* 0x000fe400097fe4ff */
[C---:B--2---:R-:W-:Y:S02]  /*1780*/  ISETP.GT.AND P0, PT, R6.reuse, RZ, PT ;  /* 0x000000ff0600720c */ /* 0x044fe40003f04270 */
[----:B------:R-:W-:Y:S02]  /*1790*/  LOP3.LUT P1, RZ, R6, 0xff, RZ, 0xc0, !PT ;  /* 0x000000ff06ff7812 */ /* 0x000fe4000782c0ff */
[----:B------:R-:W-:Y:S02]  /*17a0*/  SEL R5, RZ, 0x1, !P0 ;  /* 0x00000001ff057807 */ /* 0x000fe40004000000 */
[----:B------:R-:W-:Y:S02]  /*17b0*/  ISETP.GE.AND P0, PT, R3, UR4, PT ;  /* 0x0000000403007c0c */ /* 0x000fe4000bf06270 */
[----:B------:R-:W-:-:S05]  /*17c0*/  SEL R5, R0, R5, !P1 ;  /* 0x0000000500057207 */ /* 0x000fca0004800000 */
[----:B------:R0:W-:Y:S06]  /*17d0*/  STG.E.U8 desc[UR6][R8.64], R5 ;  /* 0x0000000508007986 */ /* 0x0001ec000c101106 */
        /* <DEDUP_REMOVED lines=300> */
.L_x_18050:
[----:B------:R-:W0:Y:S02]  /*2aa0*/  LDCU.128 UR8, c[0x0][0x580] ;  /* 0x0000b000ff0877ac */ /* 0x000e240008000c00 */
[----:B0-----:R-:W-:-:S04]  /*2ab0*/  IADD3 R6, P0, PT, R6, UR10, RZ ;  /* 0x0000000a06067c10 */ /* 0x001fc8000ff1e0ff */
[----:B------:R-:W-:-:S05]  /*2ac0*/  IADD3.X R7, PT, PT, RZ, UR11, RZ, P0, !PT ;  /* 0x0000000bff077c10 */ /* 0x000fca00087fe4ff */
[----:B------:R-:W2:Y:S01]  /*2ad0*/  LDG.E.S8 R6, desc[UR6][R6.64] ;  /* 0x0000000606067981 */ /* 0x000ea2000c1e1300 */
[----:B------:R-:W-:Y:S02]  /*2ae0*/  IADD3 R8, P2, PT, R5, UR8, RZ ;  /* 0x0000000805087c10 */ /* 0x000fe4000ff5e0ff */
[----:B------:R-:W-:Y:S02]  /*2af0*/  IADD3 R3, PT, PT, R3, 0x80, RZ ;  /* 0x0000008003037810 */ /* 0x000fe40007ffe0ff */
[----:B------:R-:W-:Y:S02]  /*2b00*/  IADD3.X R9, PT, PT, RZ, UR9, RZ, P2, !PT ;  /* 0x00000009ff097c10 */ /* 0x000fe400097fe4ff */
[C---:B--2---:R-:W-:Y:S02]  /*2b10*/  ISETP.GT.AND P0, PT, R6.reuse, RZ, PT ;  /* 0x000000ff0600720c */ /* 0x044fe40003f04270 */
[----:B------:R-:W-:Y:S02]  /*2b20*/  LOP3.LUT P1, RZ, R6, 0xff, RZ, 0xc0, !PT ;  /* 0x000000ff06ff7812 */ /* 0x000fe4000782c0ff */
[----:B------:R-:W-:-:S04]  /*2b30*/  SEL R5, RZ, 0x1, !P0 ;  /* 0x00000001ff057807 */ /* 0x000fc80004000000 */
[----:B------:R-:W-:-:S05]  /*2b40*/  SEL R5, R0, R5, !P1 ;  /* 0x0000000500057207 */ /* 0x000fca0004800000 */
[----:B------:R0:W-:Y:S02]  /*2b50*/  STG.E.U8 desc[UR6][R8.64], R5 ;  /* 0x0000000508007986 */ /* 0x0001e4000c101106 */
.L_x_18047:
[----:B------:R-:W-:-:S13]  /*2b60*/  ISETP.GE.AND P0, PT, R3, UR4, PT ;  /* 0x0000000403007c0c */ /* 0x000fda000bf06270 */
[----:B------:R-:W-:Y:S05]  /*2b70*/  @P0 BREAK.RELIABLE B1 ;  /* 0x0000000000010942 */ /* 0x000fea0003800100 */
[----:B------:R-:W-:Y:S05]  /*2b80*/  @P0 BRA `(.L_x_18049) ;  /* 0x0000001000dc0947 */ /* 0x000fea0003800000 */
[----:B------:R-:W-:Y:S05]  /*2b90*/  BSYNC.RELIABLE B1 ;  /* 0x0000000000017941 */ /* 0x000fea0003800100 */
.L_x_18046:
        /* <DEDUP_REMOVED lines=298> */
.L_x_18051:
[----:B------:R-:W0:Y:S02]  /*3e40*/  LDCU.128 UR8, c[0x0][0x580] ;  /* 0x0000b000ff0877ac */ /* 0x000e240008000c00 */
[----:B0-----:R-:W-:-:S05]  /*3e50*/  IADD3 R6, P0, PT, R6, UR10, RZ ;  /* 0x0000000a06067c10 */ /* 0x001fca000ff1e0ff */
[----:B------:R-:W-:-:S05]  /*3e60*/  IMAD.X R7, RZ, RZ, UR11, P0 ;  /* 0x0000000bff077e24 */ /* 0x000fca00080e06ff */
        /* <DEDUP_REMOVED lines=9> */
.L_x_18049:
[----:B------:R-:W-:Y:S05]  /*3f00*/  BSYNC.RECONVERGENT B0 ;  /* 0x0000000000007941 */ /* 0x000fea0003800200 */
.L_x_18045:
        /* <DEDUP_REMOVED lines=301> */
.L_x_18052:
[----:B------:R-:W0:Y:S02]  /*51e0*/  LDCU.128 UR8, c[0x0][0x580] ;  /* 0x0000b000ff0877ac */ /* 0x000e240008000c00 */
[----:B0-----:R-:W-:-:S04]  /*51f0*/  IADD3 R4, P0, PT, R4, UR10, RZ ;  /* 0x0000000a04047c10 */ /* 0x001fc8000ff1e0ff */
[----:B------:R-:W-:-:S05]  /*5200*/  IADD3.X R5, PT, PT, RZ, UR11, RZ, P0, !PT ;  /* 0x0000000bff057c10 */ /* 0x000fca00087fe4ff */
[----:B------:R-:W2:Y:S01]  /*5210*/  LDG.E.S8 R4, desc[UR6][R4.64] ;  /* 0x0000000604047981 */ /* 0x000ea2000c1e1300 */
[----:B------:R-:W-:-:S04]  /*5220*/  IADD3 R2, P2, PT, R3, UR8, RZ ;  /* 0x0000000803027c10 */ /* 0x000fc8000ff5e0ff */
[----:B------:R-:W-:Y:S02]  /*5230*/  IADD3.X R3, PT, PT, RZ, UR9, RZ, P2, !PT ;  /* 0x00000009ff037c10 */ /* 0x000fe400097fe4ff */
[C---:B--2---:R-:W-:Y:S02]  /*5240*/  LOP3.LUT P1, RZ, R4.reuse, 0xff, RZ, 0xc0, !PT ;  /* 0x000000ff04ff7812 */ /* 0x044fe4000782c0ff */
[----:B------:R-:W-:-:S11]  /*5250*/  ISETP.GT.AND P0, PT, R4, RZ, PT ;  /* 0x000000ff0400720c */ /* 0x000fd60003f04270 */
[----:B------:R-:W-:-:S05]  /*5260*/  @P1 SEL R0, RZ, 0x1, !P0 ;  /* 0x00000001ff001807 */ /* 0x000fca0004000000 */
[----:B------:R-:W-:Y:S01]  /*5270*/  STG.E.U8 desc[UR6][R2.64], R0 ;  /* 0x0000000002007986 */ /* 0x000fe2000c101106 */
[----:B------:R-:W-:Y:S05]  /*5280*/  EXIT ;  /* 0x000000000000794d */ /* 0x000fea0003800000 */
.L_x_18053:
        /* <DEDUP_REMOVED lines=15> */
.L_x_32486:


//--------------------- .text._ZN2at6native27unrolled_elementwise_kernelINS0_13BUnaryFunctorIaaaZZZNS0_21heaviside_kernel_cudaERNS_18TensorIteratorBaseEENKUlvE_clEvENKUlvE0_clEvEUlaaE_EESt5arrayIPcLm2EELi4E23TrivialOffsetCalculatorILi1EjESD_NS0_6memory15LoadWithoutCastENSE_16StoreWithoutCastEEEviT_T0_T2_T3_T4_T5_ --------------------------
	.section	.text._ZN2at6native27unrolled_elementwise_kernelINS0_13BUnaryFunctorIaaaZZZNS0_21heaviside_kernel_cudaERNS_18TensorIteratorBaseEENKUlvE_clEvENKUlvE0_clEvEUlaaE_EESt5arrayIPcLm2EELi4E23TrivialOffsetCalculatorILi1EjESD_NS0_6memory15LoadWithoutCastENSE_16StoreWithoutCastEEEviT_T0_T2_T3_T4_T5_,"ax",@progbits
	.align	128
        .global         _ZN2at6native27unrolled_elementwise_kernelINS0_13BUnaryFunctorIaaaZZZNS0_21heaviside_kernel_cudaERNS_18TensorIteratorBaseEENKUlvE_clEvENKUlvE0_clEvEUlaaE_EESt5arrayIPcLm2EELi4E23TrivialOffsetCalculatorILi1EjESD_NS0_6memory15LoadWithoutCastENSE_16StoreWithoutCastEEEviT_T0_T2_T3_T4_T5_
        .type           _ZN2at6native27unrolled_elementwise_kernelINS0_13BUnaryFunctorIaaaZZZNS0_21heaviside_kernel_cudaERNS_18TensorIteratorBaseEENKUlvE_clEvENKUlvE0_clEvEUlaaE_EESt5arrayIPcLm2EELi4E23TrivialOffsetCalculatorILi1EjESD_NS0_6memory15LoadWithoutCastENSE_16StoreWithoutCastEEEviT_T0_T2_T3_T4_T5_,@function
        .size           _ZN2at6native27unrolled_elementwise_kernelINS0_13BUnaryFunctorIaaaZZZNS0_21heaviside_kernel_cudaERNS_18TensorIteratorBaseEENKUlvE_clEvENKUlvE0_clEvEUlaaE_EESt5arrayIPcLm2EELi4E23TrivialOffsetCalculatorILi1EjESD_NS0_6memory15LoadWithoutCastENSE_16StoreWithoutCastEEEviT_T0_T2_T3_T4_T5_,(.L_x_32487 - _ZN2at6native27unrolled_elementwise_kernelINS0_13BUnaryFunctorIaaaZZZNS0_21heaviside_kernel_cudaERNS_18TensorIteratorBaseEENKUlvE_clEvENKUlvE0_clEvEUlaaE_EESt5arrayIPcLm2EELi4E23TrivialOffsetCalculatorILi1EjESD_NS0_6memory15LoadWithoutCastENSE_16StoreWithoutCastEEEviT_T0_T2_T3_T4_T5_)
        .other          _ZN2at6native27unrolled_elementwise_kernelINS0_13BUnaryFunctorIaaaZZZNS0_21heaviside_kernel_cudaERNS_18TensorIteratorBaseEENKUlvE_clEvENKUlvE0_clEvEUlaaE_EESt5arrayIPcLm2EELi4E23TrivialOffsetCalculatorILi1EjESD_NS0_6memory15LoadWithoutCastENSE_16StoreWithoutCastEEEviT_T0_T2_T3_T4_T5_,@"STO_CUDA_ENTRY STV_DEFAULT"
_ZN2at6native27unrolled_elementwise_kernelINS0_13BUnaryFunctorIaaaZZZNS0_21heaviside_kernel_cudaERNS_18TensorIteratorBaseEENKUlvE_clEvENKUlvE0_clEvEUlaaE_EESt5arrayIPcLm2EELi4E23TrivialOffsetCalculatorILi1EjESD_NS0_6memory15LoadWithoutCastENSE_16StoreWithoutCastEEEviT_T0_T2_T3_T4_T5_:
.text._ZN2at6native27unrolled_elementwise_kernelINS0_13BUnaryFunctorIaaaZZZNS0_21heaviside_kernel_cudaERNS_18TensorIteratorBaseEENKUlvE_clEvENKUlvE0_clEvEUlaaE_EESt5arrayIPcLm2EELi4E23TrivialOffsetCalculatorILi1EjESD_NS0_6memory15LoadWithoutCastENSE_16StoreWithoutCastEEEviT_T0_T2_T3_T4_T5_:
        /* <DEDUP_REMOVED lines=18> */
[--C-:B------:R-:W-:Y:S01]  /*0120*/  @!P3 IMAD.X R11, RZ, RZ, R15.reuse, P4 ;  /* 0x000000ffff0bb224 */ /* 0x100fe200020e060f */
[----:B------:R-:W-:-:S05]  /*0130*/  PRMT R15, RZ, 0x7610, R15 ;  /* 0x00007610ff0f7816 */ /* 0x000fca000000000f */
[----:B------:R-:W-:Y:S01]  /*0140*/  @!P1 IMAD R19, R0, 0x200, R13 ;  /* 0x0000020000139824 */ /* 0x000fe200078e020d */
[----:B------:R-:W0:Y:S01]  /*0150*/  @!P1 LDC.64 R6, c[0x0][0x390] ;  /* 0x0000e400ff069b82 */ /* 0x000e220000000a00 */
[----:B------:R-:W-:Y:S01]  /*0160*/  @!P1 VIADD R13, R13, 0x80 ;  /* 0x000000800d0d9836 */ /* 0x000fe20000000000 */
[----:B-1----:R-:W3:Y:S01]  /*0170*/  @!P3 LDG.E.U8 R15, desc[UR4][R10.64] ;  /* 0x000000040a0fb981 */ /* 0x002ee2000c1e1100 */
[----:B--2---:R-:W-:-:S03]  /*0180*/  @!P2 IADD3 R8, P5, PT, R9, R16, RZ ;  /* 0x000000100908a210 */ /* 0x004fc60007fbe0ff */
[----:B------:R-:W-:Y:S02]  /*0190*/  ISETP.GE.AND P0, PT, R13, R4, PT ;  /* 0x000000040d00720c */ /* 0x000fe40003f06270 */
[----:B------:R-:W-:Y:S01]  /*01a0*/  @!P2 IMAD.X R9, RZ, RZ, R17, P5 ;  /* 0x000000ffff09a224 */ /* 0x000fe200028e0611 */
[----:B------:R-:W-:-:S04]  /*01b0*/  PRMT R14, RZ, 0x7610, R14 ;  /* 0x00007610ff0e7816 */ /* 0x000fc8000000000e */
[----:B------:R-:W2:Y:S06]  /*01c0*/  @!P2 LDG.E.U8 R12, desc[UR4][R8.64] ;  /* 0x00000004080ca981 */ /* 0x000eac000c1e1100 */
[----:B------:R-:W1:Y:S01]  /*01d0*/  @!P0 LDC.64 R2, c[0x0][0x390] ;  /* 0x0000e400ff028b82 */ /* 0x000e620000000a00 */
[----:B------:R-:W-:Y:S01]  /*01e0*/  @!P0 IMAD R13, R0, 0x200, R13 ;  /* 0x00000200000d8824 */ /* 0x000fe200078e020d */
[----:B0-----:R-:W-:-:S05]  /*01f0*/  @!P1 IADD3 R6, P4, PT, R19, R6, RZ ;  /* 0x0000000613069210 */ /* 0x001fca0007f9e0ff */
[----:B------:R-:W-:Y:S01]  /*0200*/  @!P1 IMAD.X R7, RZ, RZ, R7, P4 ;  /* 0x000000ffff079224 */ /* 0x000fe200020e0607 */
[----:B-1----:R-:W-:Y:S02]  /*0210*/  @!P0 IADD3 R2, P3, PT, R13, R2, RZ ;  /* 0x000000020d028210 */ /* 0x002fe40007f7e0ff */
[----:B------:R-:W-:-:S03]  /*0220*/  PRMT R13, RZ, 0x7610, R13 ;  /* 0x00007610ff0d7816 */ /* 0x000fc6000000000d */
[----:B------:R-:W-:-:S03]  /*0230*/  @!P0 IMAD.X R3, RZ, RZ, R3, P3 ;  /* 0x000000ffff038224 */ /* 0x000fc600018e0603 */
[----:B------:R0:W4:Y:S04]  /*0240*/  @!P1 LDG.E.U8 R13, desc[UR4][R6.64] ;  /* 0x00000004060d9981 */ /* 0x000128000c1e1100 */
[----:B------:R4:W5:Y:S01]  /*0250*/  @!P0 LDG.E.U8 R14, desc[UR4][R2.64] ;  /* 0x00000004020e8981 */ /* 0x000962000c1e1100 */
[----:B------:R-:W0:Y:S01]  /*0260*/  LDCU.U8 UR6, c[0x0][0x385] ;  /* 0x000070a0ff0677ac */ /* 0x000e220008000000 */
[----:B------:R-:W-:Y:S04]  /*0270*/  BSSY.RECONVERGENT B0, `(.L_x_18054) ;  /* 0x000002f000007945 */ /* 0x000fe80003800200 */
[----:B------:R-:W-:Y:S01]  /*0280*/  BSSY.RELIABLE B1, `(.L_x_18055) ;  /* 0x0000026000017945 */ /* 0x000fe20003800100 */
[----:B0-----:R-:W-:Y:S01]  /*0290*/  IMAD.U32 R7, RZ, RZ, UR6 ;  /* 0x00000006ff077e24 */ /* 0x001fe2000f8e00ff */
[----:B---3--:R-:W-:-:S04]  /*02a0*/  PRMT R10, R15, 0x8880, RZ ;  /* 0x000088800f0a7816 */ /* 0x008fc800000000ff */
[----:B------:R-:W-:Y:S02]  /*02b0*/  ISETP.GT.AND P6, PT, R10, RZ, PT ;  /* 0x000000ff0a00720c */ /* 0x000fe40003fc4270 */
[----:B--2---:R-:W-:-:S04]  /*02c0*/  PRMT R8, R12, 0x8880, RZ ;  /* 0x000088800c087816 */ /* 0x004fc800000000ff */
[----:B------:R-:W-:Y:S02]  /*02d0*/  ISETP.GT.AND P2, PT, R8, RZ, PT ;  /* 0x000000ff0800720c */ /* 0x000fe40003f44270 */
[----:B------:R-:W-:Y:S02]  /*02e0*/  LOP3.LUT P0, RZ, R15, 0xff, RZ, 0xc0, !PT ;  /* 0x000000ff0fff7812 */ /* 0x000fe4000780c0ff */
[----:B------:R-:W-:Y:S02]  /*02f0*/  LOP3.LUT P1, RZ, R12, 0xff, RZ, 0xc0, !PT ;  /* 0x000000ff0cff7812 */ /* 0x000fe4000782c0ff */
[----:B----4-:R-:W-:Y:S02]  /*0300*/  PRMT R2, R13, 0x8880, RZ ;  /* 0x000088800d027816 */ /* 0x010fe400000000ff */
[----:B-----5:R-:W-:Y:S02]  /*0310*/  PRMT R3, R14, 0x8880, RZ ;  /* 0x000088800e037816 */ /* 0x020fe400000000ff */
[----:B------:R-:W-:-:S02]  /*0320*/  ISETP.GT.AND P5, PT, R2, RZ, PT ;  /* 0x000000ff0200720c */ /* 0x000fc40003fa4270 */
[----:B------:R-:W-:Y:S02]  /*0330*/  SEL R2, RZ, 0x1, !P6 ;  /* 0x00000001ff027807 */ /* 0x000fe40007000000 */
[----:B------:R-:W-:Y:S02]  /*0340*/  ISETP.GT.AND P6, PT, R3, RZ, PT ;  /* 0x000000ff0300720c */ /* 0x000fe40003fc4270 */
[----:B------:R-:W-:Y:S02]  /*0350*/  SEL R3, RZ, 0x1, !P2 ;  /* 0x00000001ff037807 */ /* 0x000fe40005000000 */
[----:B------:R-:W-:Y:S02]  /*0360*/  ISETP.GE.AND P2, PT, R5, R4, PT ;  /* 0x000000040500720c */ /* 0x000fe40003f46270 */
[----:B------:R-:W-:Y:S02]  /*0370*/  LOP3.LUT P3, RZ, R14, 0xff, RZ, 0xc0, !PT ;  /* 0x000000ff0eff7812 */ /* 0x000fe4000786c0ff */
[----:B------:R-:W-:-:S02]  /*0380*/  LOP3.LUT P4, RZ, R13, 0xff, RZ, 0xc0, !PT ;  /* 0x000000ff0dff7812 */ /* 0x000fc4000788c0ff */
[----:B------:R-:W-:Y:S02]  /*0390*/  SEL R6, RZ, 0x1, !P5 ;  /* 0x00000001ff067807 */ /* 0x000fe40006800000 */
[C---:B------:R-:W-:Y:S02]  /*03a0*/  SEL R9, R7.reuse, R2, !P0 ;  /* 0x0000000207097207 */ /* 0x040fe40004000000 */
[C---:B------:R-:W-:Y:S02]  /*03b0*/  SEL R11, R7.reuse, R3, !P1 ;  /* 0x00000003070b7207 */ /* 0x040fe40004800000 */
[----:B------:R-:W-:-:S03]  /*03c0*/  SEL R13, R7, R6, !P4 ;  /* 0x00000006070d7207 */ /* 0x000fc60006000000 */
        /* <DEDUP_REMOVED lines=17> */
.L_x_18056:
[----:B------:R-:W-:Y:S05]  /*04e0*/  BSYNC.RELIABLE B1 ;  /* 0x0000000000017941 */ /* 0x000fea0003800100 */
.L_x_18055:
[----:B------:R-:W-:-:S13]  /*04f0*/  ISETP.GE.AND P0, PT, R5, R4, PT ;  /* 0x000000040500720c */ /* 0x000fda0003f06270 */
[----:B------:R-:W1:Y:S01]  /*0500*/  @!P0 LDC.64 R8, c[0x0][0x388] ;  /* 0x0000e200ff088b82 */ /* 0x000e620000000a00 */
[----:B0-----:R-:W-:Y:S02]  /*0510*/  @!P0 IMAD R3, R0, 0x200, R5 ;  /* 0x0000020000038824 */ /* 0x001fe400078e0205 */
[----:B------:R-:W-:-:S03]  /*0520*/  @!P0 VIADD R5, R5, 0x80 ;  /* 0x0000008005058836 */ /* 0x000fc60000000000 */
[----:B-1----:R-:W-:-:S05]  /*0530*/  @!P0 IADD3 R2, P1, PT, R3, R8, RZ ;  /* 0x0000000803028210 */ /* 0x002fca0007f3e0ff */
[----:B------:R-:W-:-:S05]  /*0540*/  @!P0 IMAD.X R3, RZ, RZ, R9, P1 ;  /* 0x000000ffff038224 */ /* 0x000fca00008e0609 */
[----:B------:R1:W-:Y:S03]  /*0550*/  @!P0 STG.E.U8 desc[UR4][R2.64], R13 ;  /* 0x0000000d02008986 */ /* 0x0003e6000c101104 */
.L_x_18057:
[----:B------:R-:W-:Y:S05]  /*0560*/  BSYNC.RECONVERGENT B0 ;  /* 0x0000000000007941 */ /* 0x000fea0003800200 */
.L_x_18054:
        /* <DEDUP_REMOVED lines=9> */
.L_x_18058:
        /* <DEDUP_REMOVED lines=16> */
.L_x_32487:


//--------------------- .text._ZN2at6native29vectorized_elementwise_kernelILi2ENS0_13BUnaryFunctorIaaaZZZNS0_21heaviside_kernel_cudaERNS_18TensorIteratorBaseEENKUlvE_clEvENKUlvE0_clEvEUlaaE_EESt5arrayIPcLm2EEEEviT0_T1_ --------------------------
	.section	.text._ZN2at6native29vectorized_elementwise_kernelILi2ENS0_13BUnaryFunctorIaaaZZZNS0_21heaviside_kernel_cudaERNS_18TensorIteratorBaseEENKUlvE_clEvENKUlvE0_clEvEUlaaE_EESt5arrayIPcLm2EEEEviT0_T1_,"ax",@progbits
	.align	128
        .global         _ZN2at6native29vectorized_elementwise_kernelILi2ENS0_13BUnaryFunctorIaaaZZZNS0_21heaviside_kernel_cudaERNS_18TensorIteratorBaseEENKUlvE_clEvENKUlvE0_clEvEUlaaE_EESt5arrayIPcLm2EEEEviT0_T1_
        .type           _ZN2at6native29vectorized_elementwise_kernelILi2ENS0_13BUnaryFunctorIaaaZZZNS0_21heaviside_kernel_cudaERNS_18TensorIteratorBaseEENKUlvE_clEvENKUlvE0_clEvEUlaaE_EESt5arrayIPcLm2EEEEviT0_T1_,@function
        .size           _ZN2at6native29vectorized_elementwise_kernelILi2ENS0_13BUnaryFunctorIaaaZZZNS0_21heaviside_kernel_cudaERNS_18TensorIteratorBaseEENKUlvE_clEvENKUlvE0_clEvEUlaaE_EESt5arrayIPcLm2EEEEviT0_T1_,(.L_x_32488 - _ZN2at6native29vectorized_elementwise_kernelILi2ENS0_13BUnaryFunctorIaaaZZZNS0_21heaviside_kernel_cudaERNS_18TensorIteratorBaseEENKUlvE_clEvENKUlvE0_clEvEUlaaE_EESt5arrayIPcLm2EEEEviT0_T1_)
        .other          _ZN2at6native29vectorized_elementwise_kernelILi2ENS0_13BUnaryFunctorIaaaZZZNS0_21heaviside_kernel_cudaERNS_18TensorIteratorBaseEENKUlvE_clEvENKUlvE0_clEvEUlaaE_EESt5arrayIPcLm2EEEEviT0_T1_,@"STO_CUDA_ENTRY STV_DEFAULT"
_ZN2at6native29vectorized_elementwise_kernelILi2ENS0_13BUnaryFunctorIaaaZZZNS0_21heaviside_kernel_cudaERNS_18TensorIteratorBaseEENKUlvE_clEvENKUlvE0_clEvEUlaaE_EESt5arrayIPcLm2EEEEviT0_T1_:
.text._ZN2at6native29vectorized_elementwise_kernelILi2ENS0_13BUnaryFunctorIaaaZZZNS0_21heaviside_kernel_cudaERNS_18TensorIteratorBaseEENKUlvE_clEvENKUlvE0_clEvEUlaaE_EESt5arrayIPcLm2EEEEviT0_T1_:
[----:B------:R-:W-:Y:S08]  /*0000*/  LDC R1, c[0x0][0x37c] ;  /* 0x0000df00ff017b82 */ /* 0x000ff00000000800 */
[----:B------:R-:W0:Y:S01]  /*0010*/  S2UR UR4, SR_CTAID.X ;  /* 0x00000000000479c3 */ /* 0x000e220000002500 */
[----:B------:R-:W1:Y:S01]  /*0020*/  LDCU UR5, c[0x0][0x380] ;  /* 0x00007000ff0577ac */ /* 0x000e620008000800 */
[----:B------:R-:W2:Y:S01]  /*0030*/  LDCU.U8 UR6, c[0x0][0x385] ;  /* 0x000070a0ff0677ac */ /* 0x000ea20008000000 */
[----:B------:R-:W3:Y:S01]  /*0040*/  LDCU.64 UR8, c[0x0][0x358] ;  /* 0x00006b00ff0877ac */ /* 0x000ee20008000a00 */
[----:B--2---:R-:W-:Y:S01]  /*0050*/  IMAD.U32 R14, RZ, RZ, UR6 ;  /* 0x00000006ff0e7e24 */ /* 0x004fe2000f8e00ff */
[----:B0-----:R-:W-:-:S04]  /*0060*/  USHF.L.U32 UR4, UR4, 0xa, URZ ;  /* 0x0000000a04047899 */ /* 0x001fc800080006ff */
[----:B-1----:R-:W-:-:S04]  /*0070*/  UIADD3 UR5, UPT, UPT, -UR4, UR5, URZ ;  /* 0x0000000504057290 */ /* 0x002fc8000fffe1ff */
[----:B------:R-:W-:-:S09]  /*0080*/  UISETP.GT.U32.AND UP0, UPT, UR5, 0x3ff, UPT ;  /* 0x000003ff0500788c */ /* 0x000fd2000bf04070 */
[----:B---3--:R-:W-:Y:S05]  /*0090*/  BRA.U UP0, `(.L_x_18059) ;  /* 0x0000000900d47547 */ /* 0x008fea000b800000 */
[----:B------:R-:W0:Y:S01]  /*00a0*/  S2R R16, SR_TID.X ;  /* 0x0000000000107919 */ /* 0x000e220000002100 */
[----:B------:R-:W-:Y:S02]  /*00b0*/  PRMT R22, RZ, 0x7610, R22 ;  /* 0x00007610ff167816 */ /* 0x000fe40000000016 */
[----:B0-----:R-:W-:Y:S01]  /*00c0*/  ISETP.GE.U32.AND P6, PT, R16, UR5, PT ;  /* 0x0000000510007c0c */ /* 0x001fe2000bfc6070 */
[----:B------:R-:W-:-:S12]  /*00d0*/  IMAD.MOV.U32 R0, RZ, RZ, R16 ;  /* 0x000000ffff007224 */ /* 0x000fd800078e0010 */
[C---:B------:R-:W-:Y:S01]  /*00e0*/  @!P6 VIADD R16, R0.reuse, 0x80 ;  /* 0x000000800010e836 */ /* 0x040fe20000000000 */
[----:B------:R-:W0:Y:S01]  /*00f0*/  @!P6 LDC.64 R4, c[0x0][0x390] ;  /* 0x0000e400ff04eb82 */ /* 0x000e220000000a00 */
[----:B------:R-:W-:-:S03]  /*0100*/  @!P6 VIADD R27, R0, UR4 ;  /* 0x00000004001bec36 */ /* 0x000fc60008000000 */
[----:B------:R-:W-:-:S13]  /*0110*/  ISETP.GE.U32.AND P5, PT, R16, UR5, PT ;  /* 0x0000000510007c0c */ /* 0x000fda000bfa6070 */
[C---:B------:R-:W-:Y:S01]  /*0120*/  @!P5 VIADD R3, R16.reuse, UR4 ;  /* 0x000000041003dc36 */ /* 0x040fe20008000000 */
[----:B------:R-:W1:Y:S01]  /*0130*/  @!P5 LDC.64 R20, c[0x0][0x390] ;  /* 0x0000e400ff14db82 */ /* 0x000e620000000a00 */
[----:B------:R-:W-:-:S05]  /*0140*/  @!P5 VIADD R16, R16, 0x80 ;  /* 0x000000801010d836 */ /* 0x000fca0000000000 */
[----:B------:R-:W-:Y:S02]  /*0150*/  ISETP.GE.U32.AND P4, PT, R16, UR5, PT ;  /* 0x0000000510007c0c */ /* 0x000fe4000bf86070 */
[----:B0-----:R-:W-:-:S05]  /*0160*/  @!P6 IADD3 R26, P0, PT, R27, R4, RZ ;  /* 0x000000041b1ae210 */ /* 0x001fca0007f1e0ff */
[----:B------:R-:W-:-:S05]  /*0170*/  @!P6 IMAD.X R27, RZ, RZ, R5, P0 ;  /* 0x000000ffff1be224 */ /* 0x000fca00000e0605 */
[----:B------:R-:W2:Y:S01]  /*0180*/  @!P6 LDG.E.U8 R22, desc[UR8][R26.64] ;  /* 0x000000081a16e981 */ /* 0x000ea2000c1e1100 */
[C---:B------:R-:W-:Y:S01]  /*0190*/  @!P4 VIADD R25, R16.reuse, UR4 ;  /* 0x000000041019cc36 */ /* 0x040fe20008000000 */
[----:B------:R-:W0:Y:S01]  /*01a0*/  @!P4 LDC.64 R10, c[0x0][0x390] ;  /* 0x0000e400ff0acb82 */ /* 0x000e220000000a00 */
[----:B------:R-:W-:-:S05]  /*01b0*/  @!P4 VIADD R16, R16, 0x80 ;  /* 0x000000801010c836 */ /* 0x000fca0000000000 */
[----:B------:R-:W-:-:S13]  /*01c0*/  ISETP.GE.U32.AND P3, PT, R16, UR5, PT ;  /* 0x0000000510007c0c */ /* 0x000fda000bf66070 */
[C---:B------:R-:W-:Y:S01]  /*01d0*/  @!P3 VIADD R13, R16.reuse, UR4 ;  /* 0x00000004100dbc36 */ /* 0x040fe20008000000 */
[----:B------:R-:W3:Y:S01]  /*01e0*/  @!P3 LDC.64 R8, c[0x0][0x390] ;  /* 0x0000e400ff08bb82 */ /* 0x000ee20000000a00 */
[----:B------:R-:W-:-:S05]  /*01f0*/  @!P3 VIADD R16, R16, 0x80 ;  /* 0x000000801010b836 */ /* 0x000fca0000000000 */
[----:B------:R-:W-:-:S13]  /*0200*/  ISETP.GE.U32.AND P2, PT, R16, UR5, PT ;  /* 0x0000000510007c0c */ /* 0x000fda000bf46070 */
[C---:B------:R-:W-:Y:S02]  /*0210*/  @!P2 VIADD R23, R16.reuse, UR4 ;  /* 0x000000041017ac36 */ /* 0x040fe40008000000 */
[----:B------:R-:W-:-:S05]  /*0220*/  @!P2 VIADD R16, R16, 0x80 ;  /* 0x000000801010a836 */ /* 0x000fca0000000000 */
[----:B------:R-:W-:-:S13]  /*0230*/  ISETP.GE.U32.AND P1, PT, R16, UR5, PT ;  /* 0x0000000510007c0c */ /* 0x000fda000bf26070 */
[C---:B------:R-:W-:Y:S01]  /*0240*/  @!P1 VIADD R19, R16.reuse, UR4 ;  /* 0x0000000410139c36 */ /* 0x040fe20008000000 */
[----:B-1----:R-:W-:Y:S01]  /*0250*/  @!P5 IADD3 R20, P6, PT, R3, R20, RZ ;  /* 0x000000140314d210 */ /* 0x002fe20007fde0ff */
[----:B------:R-:W-:Y:S01]  /*0260*/  @!P1 VIADD R16, R16, 0x80 ;  /* 0x0000008010109836 */ /* 0x000fe20000000000 */
[----:B------:R-:W1:Y:S04]  /*0270*/  @!P2 LDC.64 R2, c[0x0][0x390] ;  /* 0x0000e400ff02ab82 */ /* 0x000e680000000a00 */
[C---:B------:R-:W-:Y:S01]  /*0280*/  ISETP.GE.U32.AND P0, PT, R16.reuse, UR5, PT ;  /* 0x0000000510007c0c */ /* 0x040fe2000bf06070 */
[----:B------:R-:W-:Y:S01]  /*0290*/  @!P5 IMAD.X R21, RZ, RZ, R21, P6 ;  /* 0x000000ffff15d224 */ /* 0x000fe200030e0615 */
[----:B------:R-:W-:Y:S02]  /*02a0*/  PRMT R15, RZ, 0x7610, R15 ;  /* 0x00007610ff0f7816 */ /* 0x000fe4000000000f */
[----:B------:R-:W4:Y:S04]  /*02b0*/  @!P1 LDC.64 R4, c[0x0][0x390] ;  /* 0x0000e400ff049b82 */ /* 0x000f280000000a00 */
[----:B------:R5:W2:Y:S05]  /*02c0*/  @!P5 LDG.E.U8 R15, desc[UR8][R20.64] ;  /* 0x00000008140fd981 */ /* 0x000aaa000c1e1100 */
[C---:B------:R-:W-:Y:S01]  /*02d0*/  @!P0 VIADD R17, R16.reuse, UR4 ;  /* 0x0000000410118c36 */ /* 0x040fe20008000000 */
[----:B------:R-:W4:Y:S01]  /*02e0*/  @!P0 LDC.64 R6, c[0x0][0x390] ;  /* 0x0000e400ff068b82 */ /* 0x000f220000000a00 */
[----:B------:R-:W-:-:S05]  /*02f0*/  @!P0 VIADD R16, R16, 0x80 ;  /* 0x0000008010108836 */ /* 0x000fca0000000000 */
[----:B------:R-:W-:Y:S02]  /*0300*/  ISETP.GE.U32.AND P6, PT, R16, UR5, PT ;  /* 0x0000000510007c0c */ /* 0x000fe4000bfc6070 */
[----:B0-----:R-:W-:Y:S02]  /*0310*/  @!P4 IADD3 R10, P5, PT, R25, R10, RZ ;  /* 0x0000000a190ac210 */ /* 0x001fe40007fbe0ff */
[----:B------:R-:W-:-:S03]  /*0320*/  PRMT R18, RZ, 0x7610, R18 ;  /* 0x00007610ff127816 */ /* 0x000fc60000000012 */
[----:B------:R-:W-:Y:S01]  /*0330*/  @!P4 IMAD.X R11, RZ, RZ, R11, P5 ;  /* 0x000000ffff0bc224 */ /* 0x000fe200028e060b */
[----:B---3--:R-:W-:Y:S02]  /*0340*/  @!P3 IADD3 R8, P5, PT, R13, R8, RZ ;  /* 0x000000080d08b210 */ /* 0x008fe40007fbe0ff */
[----:B------:R-:W-:Y:S02]  /*0350*/  PRMT R24, RZ, 0x7610, R24 ;  /* 0x00007610ff187816 */ /* 0x000fe40000000018 */
[----:B------:R0:W3:Y:S01]  /*0360*/  @!P4 LDG.E.U8 R18, desc[UR8][R10.64] ;  /* 0x000000080a12c981 */ /* 0x0000e2000c1e1100 */
[----:B------:R-:W0:Y:S01]  /*0370*/  @!P6 LDC.64 R12, c[0x0][0x390] ;  /* 0x0000e400ff0ceb82 */ /* 0x000e220000000a00 */
[----:B------:R-:W-:Y:S01]  /*0380*/  @!P3 IMAD.X R9, RZ, RZ, R9, P5 ;  /* 0x000000ffff09b224 */ /* 0x000fe200028e0609 */
[----:B-1----:R-:W-:Y:S02]  /*0390*/  @!P2 IADD3 R2, P4, PT, R23, R2, RZ ;  /* 0x000000021702a210 */ /* 0x002fe40007f9e0ff */
[----:B-----5:R-:W-:-:S02]  /*03a0*/  PRMT R20, RZ, 0x7610, R20 ;  /* 0x00007610ff147816 */ /* 0x020fc40000000014 */
[----:B------:R1:W5:Y:S01]  /*03b0*/  @!P3 LDG.E.U8 R24, desc[UR8][R8.64] ;  /* 0x000000080818b981 */ /* 0x000362000c1e1100 */
[----:B------:R-:W-:Y:S01]  /*03c0*/  @!P2 IMAD.X R3, RZ, RZ, R3, P4 ;  /* 0x000000ffff03a224 */ /* 0x000fe200020e0603 */
[----:B----4-:R-:W-:Y:S02]  /*03d0*/  @!P1 IADD3 R4, P3, PT, R19, R4, RZ ;  /* 0x0000000413049210 */ /* 0x010fe40007f7e0ff */
[----:B------:R-:W-:Y:S02]  /*03e0*/  @!P0 IADD3 R6, P4, PT, R17, R6, RZ ;  /* 0x0000000611068210 */ /* 0x000fe40007f9e0ff */
[----:B------:R2:W4:Y:S01]  /*03f0*/  @!P2 LDG.E.U8 R20, desc[UR8][R2.64] ;  /* 0x000000080214a981 */ /* 0x000522000c1e1100 */
[----:B------:R-:W-:Y:S01]  /*0400*/  PRMT R17, RZ, 0x7610, R17 ;  /* 0x00007610ff117816 */ /* 0x000fe20000000011 */
[----:B------:R-:W-:Y:S02]  /*0410*/  @!P1 IMAD.X R5, RZ, RZ, R5, P3 ;  /* 0x000000ffff059224 */ /* 0x000fe400018e0605 */
[----:B0-----:R-:W-:Y:S01]  /*0420*/  @!P6 VIADD R11, R16, UR4 ;  /* 0x00000004100bec36 */ /* 0x001fe20008000000 */
[----:B------:R-:W-:Y:S01]  /*0430*/  PRMT R10, RZ, 0x7610, R10 ;  /* 0x00007610ff0a7816 */ /* 0x000fe2000000000a */
[----:B------:R-:W-:Y:S01]  /*0440*/  @!P0 IMAD.X R7, RZ, RZ, R7, P4 ;  /* 0x000000ffff078224 */ /* 0x000fe200020e0607 */
[----:B------:R0:W4:Y:S01]  /*0450*/  @!P1 LDG.E.U8 R17, desc[UR8][R4.64] ;  /* 0x0000000804119981 */ /* 0x000122000c1e1100 */
[----:B-1----:R-:W-:-:S03]  /*0460*/  PRMT R8, RZ, 0x7610, R8 ;  /* 0x00007610ff087816 */ /* 0x002fc60000000008 */
[----:B------:R1:W4:Y:S01]  /*0470*/  @!P0 LDG.E.U8 R10, desc[UR8][R6.64] ;  /* 0x00000008060a8981 */ /* 0x000322000c1e1100 */
[----:B------:R-:W-:-:S05]  /*0480*/  @!P6 IADD3 R12, P1, PT, R11, R12, RZ ;  /* 0x0000000c0b0ce210 */ /* 0x000fca0007f3e0ff */
[----:B------:R-:W-:-:S05]  /*0490*/  @!P6 IMAD.X R13, RZ, RZ, R13, P1 ;  /* 0x000000ffff0de224 */ /* 0x000fca00008e060d */
[----:B------:R-:W4:Y:S01]  /*04a0*/  @!P6 LDG.E.U8 R8, desc[UR8][R12.64] ;  /* 0x000000080c08e981 */ /* 0x000f22000c1e1100 */
[----:B------:R-:W-:Y:S04]  /*04b0*/  BSSY.RECONVERGENT B0, `(.L_x_18060) ;  /* 0x000006a000007945 */ /* 0x000fe80003800200 */
[----:B------:R-:W-:Y:S01]  /*04c0*/  BSSY.RELIABLE B1, `(.L_x_18061) ;  /* 0x0000061000017945 */ /* 0x000fe20003800100 */
[----:B--2---:R-:W-:-:S04]  /*04d0*/  PRMT R2, R22, 0x8880, RZ ;  /* 0x0000888016027816 */ /* 0x004fc800000000ff */
[----:B------:R-:W-:Y:S02]  /*04e0*/  ISETP.GT.AND P4, PT, R2, RZ, PT ;  /* 0x000000ff0200720c */ /* 0x000fe40003f84270 */
[----:B------:R-:W-:Y:S02]  /*04f0*/  LOP3.LUT P0, RZ, R22, 0xff, RZ, 0xc0, !PT ;  /* 0x000000ff16ff7812 */ /* 0x000fe4000780c0ff */
[----:B0-----:R-:W-:-:S04]  /*0500*/  SEL R5, RZ, 0x1, !P4 ;  /* 0x00000001ff057807 */ /* 0x001fc80006000000 */
[----:B------:R-:W-:Y:S02]  /*0510*/  SEL R5, R14, R5, !P0 ;  /* 0x000000050e057207 */ /* 0x000fe40004000000 */
[----:B------:R-:W-:-:S05]  /*0520*/  PRMT R3, R15, 0x8880, RZ ;  /* 0x000088800f037816 */ /* 0x000fca00000000ff */
[----:B------:R-:W-:-:S05]  /*0530*/  IMAD.MOV.U32 R2, RZ, RZ, R3 ;  /* 0x000000ffff027224 */ /* 0x000fca00078e0003 */
[----:B------:R-:W-:Y:S02]  /*0540*/  ISETP.GT.AND P2, PT, R2, RZ, PT ;  /* 0x000000ff0200720c */ /* 0x000fe40003f44270 */
[----:B---3--:R-:W-:-:S05]  /*0550*/  PRMT R9, R18, 0x8880, RZ ;  /* 0x0000888012097816 */ /* 0x008fca00000000ff */
[----:B------:R-:W-:Y:S01]  /*0560*/  IMAD.MOV.U32 R3, RZ, RZ, R9 ;  /* 0x000000ffff037224 */ /* 0x000fe200078e0009 */
[----:B-----5:R-:W-:-:S04]  /*0570*/  PRMT R4, R24, 0x8880, RZ ;  /* 0x0000888018047816 */ /* 0x020fc800000000ff */
[----:B------:R-:W-:Y:S01]  /*0580*/  ISETP.GT.AND P3, PT, R3, RZ, PT ;  /* 0x000000ff0300720c */ /* 0x000fe20003f64270 */
[----:B------:R-:W-:Y:S01]  /*0590*/  IMAD.MOV.U32 R2, RZ, RZ, R4 ;  /* 0x000000ffff027224 */ /* 0x000fe200078e0004 */
[----:B----4-:R-:W-:-:S04]  /*05a0*/  PRMT R3, R20, 0x8880, RZ ;  /* 0x0000888014037816 */ /* 0x010fc800000000ff */
[----:B------:R-:W-:Y:S01]  /*05b0*/  ISETP.GT.AND P6, PT, R2, RZ, PT ;  /* 0x000000ff0200720c */ /* 0x000fe20003fc4270 */
[----:B------:R-:W-:Y:S01]  /*05c0*/  IMAD.MOV.U32 R2, RZ, RZ, R3 ;  /* 0x000000ffff027224 */ /* 0x000fe200078e0003 */
[----:B-1----:R-:W-:Y:S02]  /*05d0*/  PRMT R6, R17, 0x8880, RZ ;  /* 0x0000888011067816 */ /* 0x002fe400000000ff */
[----:B------:R-:W-:Y:S02]  /*05e0*/  LOP3.LUT P1, RZ, R15, 0xff, RZ, 0xc0, !PT ;  /* 0x000000ff0fff7812 */ /* 0x000fe4000782c0ff */
[----:B------:R-:W-:Y:S02]  /*05f0*/  SEL R3, RZ, 0x1, !P2 ;  /* 0x00000001ff037807 */ /* 0x000fe40005000000 */
[----:B------:R-:W-:Y:S01]  /*0600*/  ISETP.GT.AND P0, PT, R2, RZ, PT ;  /* 0x000000ff0200720c */ /* 0x000fe20003f04270 */
[----:B------:R-:W-:Y:S01]  /*0610*/  IMAD.MOV.U32 R2, RZ, RZ, R6 ;  /* 0x000000ffff027224 */ /* 0x000fe200078e0006 */
[----:B------:R-:W-:-:S02]  /*0620*/  PRMT R7, R10, 0x8880, RZ ;  /* 0x000088800a077816 */ /* 0x000fc400000000ff */
[----:B------:R-:W-:Y:S02]  /*0630*/  SEL R4, R14, R3, !P1 ;  /* 0x000000030e047207 */ /* 0x000fe40004800000 */
[----:B------:R-:W-:Y:S02]  /*0640*/  SEL R3, RZ, 0x1, !P3 ;  /* 0x00000001ff037807 */ /* 0x000fe40005800000 */
[----:B------:R-:W-:Y:S01]  /*0650*/  ISETP.GT.AND P3, PT, R2, RZ, PT ;  /* 0x000000ff0200720c */ /* 0x000fe20003f64270 */
[----:B------:R-:W-:Y:S01]  /*0660*/  IMAD.MOV.U32 R2, RZ, RZ, R7 ;  /* 0x000000ffff027224 */ /* 0x000fe200078e0007 */
[----:B------:R-:W-:Y:S02]  /*0670*/  LOP3.LUT P5, RZ, R18, 0xff, RZ, 0xc0, !PT ;  /* 0x000000ff12ff7812 */ /* 0x000fe400078ac0ff */
[----:B------:R-:W-:Y:S02]  /*0680*/  PRMT R7, R8, 0x8880, RZ ;  /* 0x0000888008077816 */ /* 0x000fe400000000ff */
[----:B------:R-:W-:-:S02]  /*0690*/  SEL R6, R14, R3, !P5 ;  /* 0x000000030e067207 */ /* 0x000fc40006800000 */
[----:B------:R-:W-:Y:S01]  /*06a0*/  ISETP.GT.AND P5, PT, R2, RZ, PT ;  /* 0x000000ff0200720c */ /* 0x000fe20003fa4270 */
[----:B------:R-:W-:Y:S01]  /*06b0*/  IMAD.MOV.U32 R2, RZ, RZ, R7 ;  /* 0x000000ffff027224 */ /* 0x000fe200078e0007 */
[----:B------:R-:W-:Y:S02]  /*06c0*/  SEL R7, RZ, 0x1, !P3 ;  /* 0x00000001ff077807 */ /* 0x000fe40005800000 */
[----:B------:R-:W-:Y:S02]  /*06d0*/  ISETP.GE.U32.AND P3, PT, R0, UR5, PT ;  /* 0x0000000500007c0c */ /* 0x000fe4000bf66070 */
[----:B------:R-:W-:Y:S02]  /*06e0*/  LOP3.LUT P4, RZ, R24, 0xff, RZ, 0xc0, !PT ;  /* 0x000000ff18ff7812 */ /* 0x000fe4000788c0ff */
[----:B------:R-:W-:-:S04]  /*06f0*/  SEL R3, RZ, 0x1, !P6 ;  /* 0x00000001ff037807 */ /* 0x000fc80007000000 */
[----:B------:R-:W-:Y:S02]  /*0700*/  SEL R13, R14, R3, !P4 ;  /* 0x000000030e0d7207 */ /* 0x000fe40006000000 */
[----:B------:R-:W-:Y:S02]  /*0710*/  SEL R3, RZ, 0x1, !P0 ;  /* 0x00000001ff037807 */ /* 0x000fe40004000000 */
[----:B------:R-:W-:Y:S02]  /*0720*/  ISETP.GT.AND P0, PT, R2, RZ, PT ;  /* 0x000000ff0200720c */ /* 0x000fe40003f04270 */
[----:B------:R-:W-:Y:S02]  /*0730*/  LOP3.LUT P2, RZ, R20, 0xff, RZ, 0xc0, !PT ;  /* 0x000000ff14ff7812 */ /* 0x000fe4000784c0ff */
[----:B------:R-:W-:Y:S02]  /*0740*/  LOP3.LUT P1, RZ, R17, 0xff, RZ, 0xc0, !PT ;  /* 0x000000ff11ff7812 */ /* 0x000fe4000782c0ff */
[----:B------:R-:W-:-:S02]  /*0750*/  LOP3.LUT P6, RZ, R10, 0xff, RZ, 0xc0, !PT ;  /* 0x000000ff0aff7812 */ /* 0x000fc400078cc0ff */
[----:B------:R-:W-:Y:S02]  /*0760*/  SEL R9, RZ, 0x1, !P5 ;  /* 0x00000001ff097807 */ /* 0x000fe40006800000 */
[----:B------:R-:W-:Y:S02]  /*0770*/  LOP3.LUT P4, RZ, R8, 0xff, RZ, 0xc0, !PT ;  /* 0x000000ff08ff7812 */ /* 0x000fe4000788c0ff */
[----:B------:R-:W-:Y:S02]  /*0780*/  SEL R11, RZ, 0x1, !P0 ;  /* 0x00000001ff0b7807 */ /* 0x000fe40004000000 */
[C---:B------:R-:W-:Y:S02]  /*0790*/  SEL R15, R14.reuse, R3, !P2 ;  /* 0x000000030e0f7207 */ /* 0x040fe40005000000 */
[C---:B------:R-:W-:Y:S02]  /*07a0*/  SEL R3, R14.reuse, R7, !P1 ;  /* 0x000000070e037207 */ /* 0x040fe40004800000 */
[----:B------:R-:W-:-:S02]  /*07b0*/  SEL R2, R14, R9, !P6 ;  /* 0x000000090e027207 */ /* 0x000fc40007000000 */
        /* <DEDUP_REMOVED lines=16> */
.L_x_18062:
        /* <DEDUP_REMOVED lines=8> */
.L_x_18063:
        /* <DEDUP_REMOVED lines=8> */
.L_x_18064:
        /* <DEDUP_REMOVED lines=8> */
.L_x_18065:
[----:B------:R-:W-:-:S13]  /*0a40*/  ISETP.GE.U32.AND P0, PT, R0, UR5, PT ;  /* 0x0000000500007c0c */ /* 0x000fda000bf06070 */
[----:B------:R-:W-:Y:S05]  /*0a50*/  @P0 BREAK.RELIABLE B1 ;  /* 0x0000000000010942 */ /* 0x000fea0003800100 */
[----:B------:R-:W-:Y:S05]  /*0a60*/  @P0 BRA `(.L_x_18067) ;  /* 0x0000000000380947 */ /* 0x000fea0003800000 */
[----:B------:R-:W3:Y:S01]  /*0a70*/  LDCU.64 UR6, c[0x0][0x388] ;  /* 0x00007100ff0677ac */ /* 0x000ee20008000a00 */
[C---:B-12---:R-:W-:Y:S02]  /*0a80*/  VIADD R4, R0.reuse, UR4 ;  /* 0x0000000400047c36 */ /* 0x046fe40008000000 */
[----:B------:R-:W-:-:S03]  /*0a90*/  VIADD R0, R0, 0x80 ;  /* 0x0000008000007836 */ /* 0x000fc60000000000 */
[----:B---3--:R-:W-:-:S05]  /*0aa0*/  IADD3 R4, P0, PT, R4, UR6, RZ ;  /* 0x0000000604047c10 */ /* 0x008fca000ff1e0ff */
[----:B0-----:R-:W-:-:S05]  /*0ab0*/  IMAD.X R5, RZ, RZ, UR7, P0 ;  /* 0x00000007ff057e24 */ /* 0x001fca00080e06ff */
[----:B------:R2:W-:Y:S03]  /*0ac0*/  STG.E.U8 desc[UR8][R4.64], R3 ;  /* 0x0000000304007986 */ /* 0x0005e6000c101108 */
.L_x_18066:
[----:B------:R-:W-:Y:S05]  /*0ad0*/  BSYNC.RELIABLE B1 ;  /* 0x0000000000017941 */ /* 0x000fea0003800100 */
.L_x_18061:
[----:B------:R-:W-:-:S13]  /*0ae0*/  ISETP.GE.U32.AND P0, PT, R0, UR5, PT ;  /* 0x0000000500007c0c */ /* 0x000fda000bf06070 */
[----:B------:R-:W0:Y:S01]  /*0af0*/  @!P0 LDC.64 R6, c[0x0][0x388] ;  /* 0x0000e200ff068b82 */ /* 0x000e220000000a00 */
[C---:B-12---:R-:W-:Y:S02]  /*0b00*/  @!P0 VIADD R5, R0.reuse, UR4 ;  /* 0x0000000400058c36 */ /* 0x046fe40008000000 */
[----:B------:R-:W-:-:S03]  /*0b10*/  @!P0 VIADD R0, R0, 0x80 ;  /* 0x0000008000008836 */ /* 0x000fc60000000000 */
[----:B0-----:R-:W-:-:S05]  /*0b20*/  @!P0 IADD3 R4, P1, PT, R5, R6, RZ ;  /* 0x0000000605048210 */ /* 0x001fca0007f3e0ff */
[----:B------:R-:W-:-:S05]  /*0b30*/  @!P0 IMAD.X R5, RZ, RZ, R7, P1 ;  /* 0x000000ffff058224 */ /* 0x000fca00008e0607 */
[----:B------:R3:W-:Y:S03]  /*0b40*/  @!P0 STG.E.U8 desc[UR8][R4.64], R2 ;  /* 0x0000000204008986 */ /* 0x0007e6000c101108 */
.L_x_18067:
[----:B------:R-:W-:Y:S05]  /*0b50*/  BSYNC.RECONVERGENT B0 ;  /* 0x0000000000007941 */ /* 0x000fea0003800200 */
.L_x_18060:
        /* <DEDUP_REMOVED lines=9> */
.L_x_18059:
        /* <DEDUP_REMOVED lines=12> */
[----:B0-----:R-:W-:-:S04]  /*0cb0*/  UIADD3 UR6, UP0, UPT, UR4, UR6, URZ ;  /* 0x0000000604067290 */ /* 0x001fc8000ff1e0ff */
[----:B------:R-:W-:Y:S02]  /*0cc0*/  UIADD3.X UR7, UPT, UPT, URZ, UR7, URZ, UP0, !UPT ;  /* 0x00000007ff077290 */ /* 0x000fe400087fe4ff */
[----:B------:R-:W-:-:S04]  /*0cd0*/  IMAD.U32 R2, RZ, RZ, UR6 ;  /* 0x00000006ff027e24 */ /* 0x000fc8000f8e00ff */
[----:B------:R-:W-:Y:S02]  /*0ce0*/  IMAD.U32 R3, RZ, RZ, UR7 ;  /* 0x00000007ff037e24 */ /* 0x000fe4000f8e00ff */
[----:B------:R-:W-:Y:S01]  /*0cf0*/  IMAD.WIDE.U32 R2, R5, 0x2, R2 ;  /* 0x0000000205027825 */ /* 0x000fe200078e0002 */
[C---:B--2---:R-:W-:Y:S02]  /*0d00*/  PRMT R11, R8.reuse, 0x9991, RZ ;  /* 0x00009991080b7816 */ /* 0x044fe400000000ff */
[C---:B------:R-:W-:Y:S02]  /*0d10*/  PRMT R10, R8.reuse, 0x8880, RZ ;  /* 0x00008880080a7816 */ /* 0x040fe400000000ff */
[C---:B------:R-:W-:Y:S01]  /*0d20*/  PRMT R5, R8.reuse, 0x7770, RZ ;  /* 0x0000777008057816 */ /* 0x040fe200000000ff */
[----:B-1----:R-:W-:Y:S01]  /*0d30*/  IMAD.MOV.U32 R7, RZ, RZ, R11 ;  /* 0x000000ffff077224 */ /* 0x002fe200078e000b */
[----:B------:R-:W-:Y:S01]  /*0d40*/  PRMT R8, R8, 0x7771, RZ ;  /* 0x0000777108087816 */ /* 0x000fe200000000ff */
[----:B------:R-:W-:Y:S01]  /*0d50*/  IMAD.MOV.U32 R6, RZ, RZ, R10 ;  /* 0x000000ffff067224 */ /* 0x000fe200078e000a */
[----:B------:R-:W-:-:S02]  /*0d60*/  ISETP.NE.AND P3, PT, R5, RZ, PT ;  /* 0x000000ff0500720c */ /* 0x000fc40003f65270 */
[----:B------:R-:W-:Y:S02]  /*0d70*/  ISETP.GT.AND P2, PT, R7, RZ, PT ;  /* 0x000000ff0700720c */ /* 0x000fe40003f44270 */
[C---:B---3--:R-:W-:Y:S02]  /*0d80*/  PRMT R5, R9.reuse, 0x8880, RZ ;  /* 0x0000888009057816 */ /* 0x048fe400000000ff */
[----:B------:R-:W-:Y:S02]  /*0d90*/  ISETP.GT.AND P1, PT, R6, RZ, PT ;  /* 0x000000ff0600720c */ /* 0x000fe40003f24270 */
[----:B------:R-:W-:Y:S02]  /*0da0*/  PRMT R7, R9, 0x7770, RZ ;  /* 0x0000777009077816 */ /* 0x000fe400000000ff */
[----:B------:R-:W-:Y:S02]  /*0db0*/  ISETP.GT.AND P6, PT, R5, RZ, PT ;  /* 0x000000ff0500720c */ /* 0x000fe40003fc4270 */
[----:B------:R-:W-:-:S02]  /*0dc0*/  ISETP.NE.AND P5, PT, R7, RZ, PT ;  /* 0x000000ff0700720c */ /* 0x000fc40003fa5270 */
[----:B------:R-:W-:Y:S02]  /*0dd0*/  SEL R5, RZ, 0x1, !P1 ;  /* 0x00000001ff057807 */ /* 0x000fe40004800000 */
[----:B------:R-:W-:Y:S02]  /*0de0*/  ISETP.NE.AND P0, PT, R8, RZ, PT ;  /* 0x000000ff0800720c */ /* 0x000fe40003f05270 */
[----:B----4-:R-:W-:Y:S02]  /*0df0*/  PRMT R7, R4, 0x7770, RZ ;  /* 0x0000777004077816 */ /* 0x010fe400000000ff */
[C---:B------:R-:W-:Y:S02]  /*0e00*/  PRMT R8, R9.reuse, 0x7771, RZ ;  /* 0x0000777109087816 */ /* 0x040fe400000000ff */
[----:B------:R-:W-:Y:S02]  /*0e10*/  PRMT R6, R9, 0x9991, RZ ;  /* 0x0000999109067816 */ /* 0x000fe400000000ff */
[----:B------:R-:W-:-:S02]  /*0e20*/  SEL R5, R14, R5, !P3 ;  /* 0x000000050e057207 */ /* 0x000fc40005800000 */
[----:B------:R-:W-:Y:S02]  /*0e30*/  ISETP.NE.AND P3, PT, R7, RZ, PT ;  /* 0x000000ff0700720c */ /* 0x000fe40003f65270 */
[----:B------:R-:W-:Y:S02]  /*0e40*/  ISETP.NE.AND P4, PT, R8, RZ, PT ;  /* 0x000000ff0800720c */ /* 0x000fe40003f85270 */
[----:B------:R-:W-:Y:S02]  /*0e50*/  ISETP.GT.AND P1, PT, R6, RZ, PT ;  /* 0x000000ff0600720c */ /* 0x000fe40003f24270 */
[----:B------:R-:W-:Y:S02]  /*0e60*/  SEL R7, RZ, 0x1, !P2 ;  /* 0x00000001ff077807 */ /* 0x000fe40005000000 */
[C---:B------:R-:W-:Y:S02]  /*0e70*/  PRMT R6, R4.reuse, 0x8880, RZ ;  /* 0x0000888004067816 */ /* 0x040fe400000000ff */
[----:B------:R-:W-:-:S02]  /*0e80*/  PRMT R8, R4, 0x9991, RZ ;  /* 0x0000999104087816 */ /* 0x000fc400000000ff */
[----:B------:R-:W-:Y:S02]  /*0e90*/  PRMT R9, R4, 0x7771, RZ ;  /* 0x0000777104097816 */ /* 0x000fe400000000ff */
[----:B------:R-:W-:Y:S02]  /*0ea0*/  SEL R4, R14, R7, !P0 ;  /* 0x000000070e047207 */ /* 0x000fe40004000000 */
[----:B------:R-:W-:Y:S01]  /*0eb0*/  ISETP.GT.AND P0, PT, R6, RZ, PT ;  /* 0x000000ff0600720c */ /* 0x000fe20003f04270 */
[----:B------:R-:W-:Y:S01]  /*0ec0*/  IMAD.MOV.U32 R6, RZ, RZ, R8 ;  /* 0x000000ffff067224 */ /* 0x000fe200078e0008 */
[----:B-----5:R-:W-:Y:S02]  /*0ed0*/  PRMT R8, R0, 0x8880, RZ ;  /* 0x0000888000087816 */ /* 0x020fe400000000ff */
[----:B------:R-:W-:Y:S02]  /*0ee0*/  ISETP.NE.AND P2, PT, R9, RZ, PT ;  /* 0x000000ff0900720c */ /* 0x000fe40003f45270 */
[----:B------:R-:W-:-:S02]  /*0ef0*/  SEL R7, RZ, 0x1, !P6 ;  /* 0x00000001ff077807 */ /* 0x000fc40007000000 */
[----:B------:R-:W-:Y:S02]  /*0f00*/  PRMT R9, R0, 0x7771, RZ ;  /* 0x0000777100097816 */ /* 0x000fe400000000ff */
[----:B------:R-:W-:Y:S01]  /*0f10*/  ISETP.GT.AND P6, PT, R6, RZ, PT ;  /* 0x000000ff0600720c */ /* 0x000fe20003fc4270 */
[----:B------:R-:W-:Y:S01]  /*0f20*/  IMAD.MOV.U32 R6, RZ, RZ, R8 ;  /* 0x000000ffff067224 */ /* 0x000fe200078e0008 */
[----:B------:R-:W-:Y:S02]  /*0f30*/  SEL R7, R14, R7, !P5 ;  /* 0x000000070e077207 */ /* 0x000fe40006800000 */
[----:B------:R-:W-:Y:S02]  /*0f40*/  PRMT R8, R0, 0x9991, RZ ;  /* 0x0000999100087816 */ /* 0x000fe400000000ff */
[----:B------:R-:W-:Y:S02]  /*0f50*/  ISETP.NE.AND P5, PT, R9, RZ, PT ;  /* 0x000000ff0900720c */ /* 0x000fe40003fa5270 */
[----:B------:R-:W-:-:S02]  /*0f60*/  SEL R9, RZ, 0x1, !P1 ;  /* 0x00000001ff097807 */ /* 0x000fc40004800000 */
[----:B------:R-:W-:Y:S01]  /*0f70*/  ISETP.GT.AND P1, PT, R6, RZ, PT ;  /* 0x000000ff0600720c */ /* 0x000fe20003f24270 */
[----:B------:R-:W-:Y:S01]  /*0f80*/  IMAD.MOV.U32 R6, RZ, RZ, R8 ;  /* 0x000000ffff067224 */ /* 0x000fe200078e0008 */
[----:B------:R-:W-:Y:S02]  /*0f90*/  PRMT R0, R0, 0x7770, RZ ;  /* 0x0000777000007816 */ /* 0x000fe400000000ff */
[----:B------:R-:W-:Y:S02]  /*0fa0*/  SEL R11, RZ, 0x1, !P0 ;  /* 0x00000001ff0b7807 */ /* 0x000fe40004000000 */
[----:B------:R-:W-:Y:S02]  /*0fb0*/  ISETP.NE.AND P0, PT, R0, RZ, PT ;  /* 0x000000ff0000720c */ /* 0x000fe40003f05270 */
[----:B------:R-:W-:Y:S02]  /*0fc0*/  SEL R13, RZ, 0x1, !P6 ;  /* 0x00000001ff0d7807 */ /* 0x000fe40007000000 */
[----:B------:R-:W-:-:S02]  /*0fd0*/  SEL R15, RZ, 0x1, !P1 ;  /* 0x00000001ff0f7807 */ /* 0x000fc40004800000 */
[----:B------:R-:W-:Y:S02]  /*0fe0*/  ISETP.GT.AND P6, PT, R6, RZ, PT ;  /* 0x000000ff0600720c */ /* 0x000fe40003fc4270 */
[C---:B------:R-:W-:Y:S02]  /*0ff0*/  SEL R0, R14.reuse, R9, !P4 ;  /* 0x000000090e007207 */ /* 0x040fe40006000000 */
[C---:B------:R-:W-:Y:S02]  /*1000*/  SEL R11, R14.reuse, R11, !P3 ;  /* 0x0000000b0e0b7207 */ /* 0x040fe40005800000 */
[C---:B------:R-:W-:Y:S02]  /*1010*/  SEL R6, R14.reuse, R13, !P2 ;  /* 0x0000000d0e067207 */ /* 0x040fe40005000000 */
[----:B------:R-:W-:Y:S02]  /*1020*/  SEL R15, R14, R15, !P0 ;  /* 0x0000000f0e0f7207 */ /* 0x000fe40004000000 */
[----:B------:R-:W-:-:S02]  /*1030*/  @P5 SEL R14, RZ, 0x1, !P6 ;  /* 0x00000001ff0e5807 */ /* 0x000fc40007000000 */
        /* <DEDUP_REMOVED lines=9> */
.L_x_18068:
        /* <DEDUP_REMOVED lines=11> */
.L_x_32488:


//--------------------- .text._ZN2at6native29vectorized_elementwise_kernelILi4ENS0_13BUnaryFunctorIaaaZZZNS0_21heaviside_kernel_cudaERNS_18TensorIteratorBaseEENKUlvE_clEvENKUlvE0_clEvEUlaaE_EESt5arrayIPcLm2EEEEviT0_T1_ --------------------------
	.section	.text._ZN2at6native29vectorized_elementwise_kernelILi4ENS0_13BUnaryFunctorIaaaZZZNS0_21heaviside_kernel_cudaERNS_18TensorIteratorBaseEENKUlvE_clEvENKUlvE0_clEvEUlaaE_EESt5arrayIPcLm2EEEEviT0_T1_,"ax",@progbits
	.align	128
        .global         _ZN2at6native29vectorized_elementwise_kernelILi4ENS0_13BUnaryFunctorIaaaZZZNS0_21heaviside_kernel_cudaERNS_18TensorIteratorBaseEENKUlvE_clEvENKUlvE0_clEvEUlaaE_EESt5arrayIPcLm2EEEEviT0_T1_
        .type           _ZN2at6native29vectorized_elementwise_kernelILi4ENS0_13BUnaryFunctorIaaaZZZNS0_21heaviside_kernel_cudaERNS_18TensorIteratorBaseEENKUlvE_clEvENKUlvE0_clEvEUlaaE_EESt5arrayIPcLm2EEEEviT0_T1_,@function
        .size           _ZN2at6native29vectorized_elementwise_kernelILi4ENS0_13BUnaryFunctorIaaaZZZNS0_21heaviside_kernel_cudaERNS_18TensorIteratorBaseEENKUlvE_clEvENKUlvE0_clEvEUlaaE_EESt5arrayIPcLm2EEEEviT0_T1_,(.L_x_32489 - _ZN2at6native29vectorized_elementwise_kernelILi4ENS0_13BUnaryFunctorIaaaZZZNS0_21heaviside_kernel_cudaERNS_18TensorIteratorBaseEENKUlvE_clEvENKUlvE0_clEvEUlaaE_EESt5arrayIPcLm2EEEEviT0_T1_)
        .other          _ZN2at6native29vectorized_elementwise_kernelILi4ENS0_13BUnaryFunctorIaaaZZZNS0_21heaviside_kernel_cudaERNS_18TensorIteratorBaseEENKUlvE_clEvENKUlvE0_clEvEUlaaE_EESt5arrayIPcLm2EEEEviT0_T1_,@"STO_CUDA_ENTRY STV_DEFAULT"
_ZN2at6native29vectorized_elementwise_kernelILi4ENS0_13BUnaryFunctorIaaaZZZNS0_21heaviside_kernel_cudaERNS_18TensorIteratorBaseEENKUlvE_clEvENKUlvE0_clEvEUlaaE_EESt5arrayIPcLm2EEEEviT0_T1_:
.text._ZN2at6native29vectorized_elementwise_kernelILi4ENS0_13BUnaryFunctorIaaaZZZNS0_21heaviside_kernel_cudaERNS_18TensorIteratorBaseEENKUlvE_clEvENKUlvE0_clEvEUlaaE_EESt5arrayIPcLm2EEEEviT0_T1_:
        /* <DEDUP_REMOVED lines=140> */
.L_x_18072:
        /* <DEDUP_REMOVED lines=8> */
.L_x_18073:
        /* <DEDUP_REMOVED lines=8> */
.L_x_18074:
        /* <DEDUP_REMOVED lines=8> */
.L_x_18075:
        /* <DEDUP_REMOVED lines=9> */
.L_x_18076:
[----:B------:R-:W-:Y:S05]  /*0ad0*/  BSYNC.RELIABLE B1 ;  /* 0x0000000000017941 */ /* 0x000fea0003800100 */
.L_x_18071:
[----:B------:R-:W-:-:S13]  /*0ae0*/  ISETP.GE.U32.AND P0, PT, R0, UR5, PT ;  /* 0x0000000500007c0c */ /* 0x000fda000bf06070 */
[----:B------:R-:W0:Y:S01]  /*0af0*/  @!P0 LDC.64 R6, c[0x0][0x388] ;  /* 0x0000e200ff068b82 */ /* 0x000e220000000a00 */
[C---:B-12---:R-:W-:Y:S02]  /*0b00*/  @!P0 VIADD R5, R0.reuse, UR4 ;  /* 0x0000000400058c36 */ /* 0x046fe40008000000 */
[----:B------:R-:W-:-:S03]  /*0b10*/  @!P0 VIADD R0, R0, 0x80 ;  /* 0x0000008000008836 */ /* 0x000fc60000000000 */
[----:B0-----:R-:W-:-:S05]  /*0b20*/  @!P0 IADD3 R4, P1, PT, R5, R6, RZ ;  /* 0x0000000605048210 */ /* 0x001fca0007f3e0ff */
[----:B------:R-:W-:-:S05]  /*0b30*/  @!P0 IMAD.X R5, RZ, RZ, R7, P1 ;  /* 0x000000ffff058224 */ /* 0x000fca00008e0607 */
[----:B------:R3:W-:Y:S03]  /*0b40*/  @!P0 STG.E.U8 desc[UR8][R4.64], R2 ;  /* 0x0000000204008986 */ /* 0x0007e6000c101108 */
.L_x_18077:
[----:B------:R-:W-:Y:S05]  /*0b50*/  BSYNC.RECONVERGENT B0 ;  /* 0x0000000000007941 */ /* 0x000fea0003800200 */
.L_x_18070:
        /* <DEDUP_REMOVED lines=9> */
.L_x_18069:
        /* <DEDUP_REMOVED lines=9> */
[----:B------:R1:W3:Y:S01]  /*0c80*/  LDG.E R8, desc[UR8][R2.64+0x200] ;  /* 0x0002000802087981 */ /* 0x0002e2000c1e1900 */
[----:B0-----:R-:W-:-:S04]  /*0c90*/  UIADD3 UR6, UP0, UPT, UR4, UR6, URZ ;  /* 0x0000000604067290 */ /* 0x001fc8000ff1e0ff */
[----:B------:R-:W-:Y:S01]  /*0ca0*/  UIADD3.X UR7, UPT, UPT, URZ, UR7, URZ, UP0, !UPT ;  /* 0x00000007ff077290 */ /* 0x000fe200087fe4ff */
[C---:B--2---:R-:W-:Y:S02]  /*0cb0*/  SGXT R5, R4.reuse, 0x8 ;  /* 0x000000080405781a */ /* 0x044fe40000000200 */
[C---:B------:R-:W-:Y:S02]  /*0cc0*/  PRMT R6, R4.reuse, 0x7770, RZ ;  /* 0x0000777004067816 */ /* 0x040fe400000000ff */
[----:B------:R-:W-:Y:S02]  /*0cd0*/  PRMT R7, R4, 0x7771, RZ ;  /* 0x0000777104077816 */ /* 0x000fe400000000ff */
[----:B------:R-:W-:Y:S02]  /*0ce0*/  ISETP.GT.AND P5, PT, R5, RZ, PT ;  /* 0x000000ff0500720c */ /* 0x000fe40003fa4270 */
[----:B------:R-:W-:Y:S02]  /*0cf0*/  ISETP.NE.AND P1, PT, R6, RZ, PT ;  /* 0x000000ff0600720c */ /* 0x000fe40003f25270 */
[----:B------:R-:W-:-:S02]  /*0d00*/  PRMT R5, R4, 0x7772, RZ ;  /* 0x0000777204057816 */ /* 0x000fc400000000ff */
[--C-:B------:R-:W-:Y:S02]  /*0d10*/  SHF.R.S32.HI R6, RZ, 0x8, R4.reuse ;  /* 0x00000008ff067819 */ /* 0x100fe40000011404 */
[----:B------:R-:W-:Y:S02]  /*0d20*/  ISETP.NE.AND P2, PT, R7, RZ, PT ;  /* 0x000000ff0700720c */ /* 0x000fe40003f45270 */
[----:B------:R-:W-:Y:S02]  /*0d30*/  SHF.R.S32.HI R7, RZ, 0x10, R4 ;  /* 0x00000010ff077819 */ /* 0x000fe40000011404 */
[----:B------:R-:W-:Y:S02]  /*0d40*/  ISETP.NE.AND P4, PT, R5, RZ, PT ;  /* 0x000000ff0500720c */ /* 0x000fe40003f85270 */
[----:B------:R-:W-:Y:S02]  /*0d50*/  PRMT R5, R4, 0x7773, RZ ;  /* 0x0000777304057816 */ /* 0x000fe400000000ff */
[----:B-1----:R-:W-:-:S02]  /*0d60*/  SGXT R2, R6, 0x8 ;  /* 0x000000080602781a */ /* 0x002fc40000000200 */
[----:B------:R-:W-:Y:S02]  /*0d70*/  SHF.R.S32.HI R4, RZ, 0x18, R4 ;  /* 0x00000018ff047819 */ /* 0x000fe40000011404 */
[----:B------:R-:W-:Y:S02]  /*0d80*/  SGXT R3, R7, 0x8 ;  /* 0x000000080703781a */ /* 0x000fe40000000200 */
[----:B------:R-:W-:Y:S02]  /*0d90*/  ISETP.GT.AND P0, PT, R2, RZ, PT ;  /* 0x000000ff0200720c */ /* 0x000fe40003f04270 */
[----:B------:R-:W-:Y:S02]  /*0da0*/  SGXT R2, R4, 0x8 ;  /* 0x000000080402781a */ /* 0x000fe40000000200 */
[----:B------:R-:W-:Y:S02]  /*0db0*/  ISETP.GT.AND P6, PT, R3, RZ, PT ;  /* 0x000000ff0300720c */ /* 0x000fe40003fc4270 */
[----:B------:R-:W-:-:S02]  /*0dc0*/  SEL R3, RZ, 0x1, !P5 ;  /* 0x00000001ff037807 */ /* 0x000fc40006800000 */
[----:B------:R-:W-:Y:S02]  /*0dd0*/  ISETP.GT.AND P5, PT, R2, RZ, PT ;  /* 0x000000ff0200720c */ /* 0x000fe40003fa4270 */
[----:B---3--:R-:W-:Y:S02]  /*0de0*/  PRMT R2, R8, 0x7770, RZ ;  /* 0x0000777008027816 */ /* 0x008fe400000000ff */
[----:B------:R-:W-:Y:S02]  /*0df0*/  SEL R4, R14, R3, !P1 ;  /* 0x000000030e047207 */ /* 0x000fe40004800000 */
[----:B------:R-:W-:Y:S02]  /*0e00*/  ISETP.NE.AND P3, PT, R5, RZ, PT ;  /* 0x000000ff0500720c */ /* 0x000fe40003f65270 */
[----:B------:R-:W-:Y:S02]  /*0e10*/  SEL R3, RZ, 0x1, !P0 ;  /* 0x00000001ff037807 */ /* 0x000fe40004000000 */
[----:B------:R-:W-:-:S02]  /*0e20*/  SGXT R5, R8, 0x8 ;  /* 0x000000080805781a */ /* 0x000fc40000000200 */
[----:B------:R-:W-:Y:S02]  /*0e30*/  ISETP.NE.AND P0, PT, R2, RZ, PT ;  /* 0x000000ff0200720c */ /* 0x000fe40003f05270 */
[----:B------:R-:W-:Y:S02]  /*0e40*/  PRMT R2, R8, 0x7772, RZ ;  /* 0x0000777208027816 */ /* 0x000fe400000000ff */
[----:B------:R-:W-:Y:S02]  /*0e50*/  ISETP.GT.AND P1, PT, R5, RZ, PT ;  /* 0x000000ff0500720c */ /* 0x000fe40003f24270 */
[----:B------:R-:W-:Y:S02]  /*0e60*/  SEL R7, RZ, 0x1, !P6 ;  /* 0x00000001ff077807 */ /* 0x000fe40007000000 */
[----:B------:R-:W-:Y:S02]  /*0e70*/  SEL R5, R14, R3, !P2 ;  /* 0x000000030e057207 */ /* 0x000fe40005000000 */
[----:B------:R-:W-:-:S02]  /*0e80*/  ISETP.NE.AND P6, PT, R2, RZ, PT ;  /* 0x000000ff0200720c */ /* 0x000fc40003fc5270 */
[----:B------:R-:W-:Y:S02]  /*0e90*/  PRMT R3, R8, 0x7773, RZ ;  /* 0x0000777308037816 */ /* 0x000fe400000000ff */
[--C-:B------:R-:W-:Y:S02]  /*0ea0*/  SHF.R.S32.HI R2, RZ, 0x8, R8.reuse ;  /* 0x00000008ff027819 */ /* 0x100fe40000011408 */
[----:B------:R-:W-:Y:S02]  /*0eb0*/  SEL R9, RZ, 0x1, !P5 ;  /* 0x00000001ff097807 */ /* 0x000fe40006800000 */
[----:B------:R-:W-:Y:S02]  /*0ec0*/  ISETP.NE.AND P5, PT, R3, RZ, PT ;  /* 0x000000ff0300720c */ /* 0x000fe40003fa5270 */
[----:B------:R-:W-:Y:S02]  /*0ed0*/  SGXT R2, R2, 0x8 ;  /* 0x000000080202781a */ /* 0x000fe40000000200 */
[----:B------:R-:W-:-:S02]  /*0ee0*/  SHF.R.S32.HI R3, RZ, 0x10, R8 ;  /* 0x00000010ff037819 */ /* 0x000fc40000011408 */
[----:B------:R-:W-:Y:S02]  /*0ef0*/  SEL R11, RZ, 0x1, !P1 ;  /* 0x00000001ff0b7807 */ /* 0x000fe40004800000 */
[----:B------:R-:W-:Y:S02]  /*0f00*/  ISETP.GT.AND P1, PT, R2, RZ, PT ;  /* 0x000000ff0200720c */ /* 0x000fe40003f24270 */
[----:B------:R-:W-:Y:S02]  /*0f10*/  PRMT R6, R8, 0x7771, RZ ;  /* 0x0000777108067816 */ /* 0x000fe400000000ff */
[----:B------:R-:W-:Y:S02]  /*0f20*/  SGXT R2, R3, 0x8 ;  /* 0x000000080302781a */ /* 0x000fe40000000200 */
[----:B------:R-:W-:Y:S02]  /*0f30*/  SHF.R.S32.HI R8, RZ, 0x18, R8 ;  /* 0x00000018ff087819 */ /* 0x000fe40000011408 */
[----:B------:R-:W-:-:S02]  /*0f40*/  SEL R11, R14, R11, !P0 ;  /* 0x0000000b0e0b7207 */ /* 0x000fc40004000000 */
[----:B------:R-:W-:Y:S01]  /*0f50*/  ISETP.GT.AND P0, PT, R2, RZ, PT ;  /* 0x000000ff0200720c */ /* 0x000fe20003f04270 */
[----:B------:R-:W-:Y:S01]  /*0f60*/  IMAD.U32 R2, RZ, RZ, UR6 ;  /* 0x00000006ff027e24 */ /* 0x000fe2000f8e00ff */
[----:B------:R-:W-:Y:S02]  /*0f70*/  SGXT R3, R8, 0x8 ;  /* 0x000000080803781a */ /* 0x000fe40000000200 */
[----:B------:R-:W-:Y:S02]  /*0f80*/  ISETP.NE.AND P2, PT, R6, RZ, PT ;  /* 0x000000ff0600720c */ /* 0x000fe40003f45270 */
[----:B------:R-:W-:Y:S02]  /*0f90*/  SEL R13, RZ, 0x1, !P1 ;  /* 0x00000001ff0d7807 */ /* 0x000fe40004800000 */
[----:B------:R-:W-:Y:S02]  /*0fa0*/  SEL R15, RZ, 0x1, !P0 ;  /* 0x00000001ff0f7807 */ /* 0x000fe40004000000 */
[----:B------:R-:W-:Y:S01]  /*0fb0*/  ISETP.GT.AND P1, PT, R3, RZ, PT ;  /* 0x000000ff0300720c */ /* 0x000fe20003f24270 */
[----:B------:R-:W-:Y:S01]  /*0fc0*/  IMAD.U32 R3, RZ, RZ, UR7 ;  /* 0x00000007ff037e24 */ /* 0x000fe2000f8e00ff */
[----:B------:R-:W-:-:S02]  /*0fd0*/  SEL R7, R14, R7, !P4 ;  /* 0x000000070e077207 */ /* 0x000fc40006000000 */
[----:B------:R-:W-:Y:S01]  /*0fe0*/  SEL R6, R14, R9, !P3 ;  /* 0x000000090e067207 */ /* 0x000fe20005800000 */
[----:B------:R-:W-:Y:S01]  /*0ff0*/  IMAD.WIDE.U32 R2, R0, 0x4, R2 ;  /* 0x0000000400027825 */ /* 0x000fe200078e0002 */
[C---:B------:R-:W-:Y:S02]  /*1000*/  SEL R8, R14.reuse, R13, !P2 ;  /* 0x0000000d0e087207 */ /* 0x040fe40005000000 */
[----:B------:R-:W-:Y:S02]  /*1010*/  SEL R15, R14, R15, !P6 ;  /* 0x0000000f0e0f7207 */ /* 0x000fe40007000000 */
[----:B------:R-:W-:Y:S02]  /*1020*/  @P5 SEL R14, RZ, 0x1, !P1 ;  /* 0x00000001ff0e5807 */ /* 0x000fe40004800000 */
[----:B------:R-:W-:Y:S02]  /*1030*/  PRMT R5, R4, 0x3340, R5 ;  /* 0x0000334004057816 */ /* 0x000fe40000000005 */
[----:B------:R-:W-:-:S02]  /*1040*/  PRMT R6, R7, 0x3340, R6 ;  /* 0x0000334007067816 */ /* 0x000fc40000000006 */
[----:B------:R-:W-:Y:S02]  /*1050*/  PRMT R8, R11, 0x3340, R8 ;  /* 0x000033400b087816 */ /* 0x000fe40000000008 */
[----:B------:R-:W-:Y:S02]  /*1060*/  PRMT R15, R15, 0x3340, R14 ;  /* 0x000033400f0f7816 */ /* 0x000fe4000000000e */
[----:B------:R-:W-:Y:S02]  /*1070*/  PRMT R5, R5, 0x5410, R6 ;  /* 0x0000541005057816 */ /* 0x000fe40000000006 */
[----:B------:R-:W-:-:S03]  /*1080*/  PRMT R15, R8, 0x5410, R15 ;  /* 0x00005410080f7816 */ /* 0x000fc6000000000f */
[----:B------:R-:W-:Y:S04]  /*1090*/  STG.E desc[UR8][R2.64], R5 ;  /* 0x0000000502007986 */ /* 0x000fe8000c101908 */
[----:B------:R-:W-:Y:S01]  /*10a0*/  STG.E desc[UR8][R2.64+0x200], R15 ;  /* 0x0002000f02007986 */ /* 0x000fe2000c101908 */
[----:B------:R-:W-:Y:S05]  /*10b0*/  EXIT ;  /* 0x000000000000794d */ /* 0x000fea0003800000 */
.L_x_18078:
        /* <DEDUP_REMOVED lines=12> */
.L_x_32489:


//--------------------- .text._ZN2at6native29vectorized_elementwise_kernelILi8ENS0_13BUnaryFunctorIaaaZZZNS0_21heaviside_kernel_cudaERNS_18TensorIteratorBaseEENKUlvE_clEvENKUlvE0_clEvEUlaaE_EESt5arrayIPcLm2EEEEviT0_T1_ --------------------------
	.section	.text._ZN2at6native29vectorized_elementwise_kernelILi8ENS0_13BUnaryFunctorIaaaZZZNS0_21heaviside_kernel_cudaERNS_18TensorIteratorBaseEENKUlvE_clEvENKUlvE0_clEvEUlaaE_EESt5arrayIPcLm2EEEEviT0_T1_,"ax",@progbits
	.align	128
        .global         _ZN2at6native29vectorized_elementwise_kernelILi8ENS0_13BUnaryFunctorIaaaZZZNS0_21heaviside_kernel_cudaERNS_18TensorIteratorBaseEENKUlvE_clEvENKUlvE0_clEvEUlaaE_EESt5arrayIPcLm2EEEEviT0_T1_
        .type           _ZN2at6native29vectorized_elementwise_kernelILi8ENS0_13BUnaryFunctorIaaaZZZNS0_21heaviside_kernel_cudaERNS_18TensorIteratorBaseEENKUlvE_clEvENKUlvE0_clEvEUlaaE_EESt5arrayIPcLm2EEEEviT0_T1_,@function
        .size           _ZN2at6native29vectorized_elementwise_kernelILi8ENS0_13BUnaryFunctorIaaaZZZNS0_21heaviside_kernel_cudaERNS_18TensorIteratorBaseEENKUlvE_clEvENKUlvE0_clEvEUlaaE_EESt5arrayIPcLm2EEEEviT0_T1_,(.L_x_32490 - _ZN2at6native29vectorized_elementwise_kernelILi8ENS0_13BUnaryFunctorIaaaZZZNS0_21heaviside_kernel_cudaERNS_18TensorIteratorBaseEENKUlvE_clEvENKUlvE0_clEvEUlaaE_EESt5arrayIPcLm2EEEEviT0_T1_)
        .other          _ZN2at6native29vectorized_elementwise_kernelILi8ENS0_13BUnaryFunctorIaaaZZZNS0_21heaviside_kernel_cudaERNS_18TensorIteratorBaseEENKUlvE_clEvENKUlvE0_clEvEUlaaE_EESt5arrayIPcLm2EEEEviT0_T1_,@"STO_CUDA_ENTRY STV_DEFAULT"
_ZN2at6native29vectorized_elementwise_kernelILi8ENS0_13BUnaryFunctorIaaaZZZNS0_21heaviside_kernel_cudaERNS_18TensorIteratorBaseEENKUlvE_clEvENKUlvE0_clEvEUlaaE_EESt5arrayIPcLm2EEEEviT0_T1_:
.text._ZN2at6native29vectorized_elementwise_kernelILi8ENS0_13BUnaryFunctorIaaaZZZNS0_21heaviside_kernel_cudaERNS_18TensorIteratorBaseEENKUlvE_clEvENKUlvE0_clEvEUlaaE_EESt5arrayIPcLm2EEEEviT0_T1_:
        /* <DEDUP_REMOVED lines=140> */
.L_x_18082:
        /* <DEDUP_REMOVED lines=8> */
.L_x_18083:
        /* <DEDUP_REMOVED lines=8> */
.L_x_18084:
        /* <DEDUP_REMOVED lines=8> */
.L_x_18085:
        /* <DEDUP_REMOVED lines=9> */
.L_x_18086:
[----:B------:R-:W-:Y:S05]  /*0ad0*/  BSYNC.RELIABLE B1 ;  /* 0x0000000000017941 */ /* 0x000fea0003800100 */
.L_x_18081:
[----:B------:R-:W-:-:S13]  /*0ae0*/  ISETP.GE.U32.AND P0, PT, R0, UR5, PT ;  /* 0x0000000500007c0c */ /* 0x000fda000bf06070 */
[----:B------:R-:W0:Y:S01]  /*0af0*/  @!P0 LDC.64 R6, c[0x0][0x388] ;  /* 0x0000e200ff068b82 */ /* 0x000e220000000a00 */
[C---:B-12---:R-:W-:Y:S02]  /*0b00*/  @!P0 VIADD R5, R0.reuse, UR4 ;  /* 0x0000000400058c36 */ /* 0x046fe40008000000 */
[----:B------:R-:W-:-:S03]  /*0b10*/  @!P0 VIADD R0, R0, 0x80 ;  /* 0x0000008000008836 */ /* 0x000fc60000000000 */
[----:B0-----:R-:W-:-:S05]  /*0b20*/  @!P0 IADD3 R4, P1, PT, R5, R6, RZ ;  /* 0x0000000605048210 */ /* 0x001fca0007f3e0ff */
[----:B------:R-:W-:-:S05]  /*0b30*/  @!P0 IMAD.X R5, RZ, RZ, R7, P1 ;  /* 0x000000ffff058224 */ /* 0x000fca00008e0607 */
[----:B------:R3:W-:Y:S03]  /*0b40*/  @!P0 STG.E.U8 desc[UR8][R4.64], R2 ;  /* 0x0000000204008986 */ /* 0x0007e6000c101108 */
.L_x_18087:
[----:B------:R-:W-:Y:S05]  /*0b50*/  BSYNC.RECONVERGENT B0 ;  /* 0x0000000000007941 */ /* 0x000fea0003800200 */
.L_x_18080:
        /* <DEDUP_REMOVED lines=9> */
.L_x_18079:
        /* <DEDUP_REMOVED lines=12> */
[C---:B------:R-:W-:Y:S02]  /*0cb0*/  PRMT R5, R2.reuse, 0x7771, RZ ;  /* 0x0000777102057816 */ /* 0x040fe400000000ff */
[----:B------:R-:W-:Y:S02]  /*0cc0*/  SGXT R7, R2, 0x8 ;  /* 0x000000080207781a */ /* 0x000fe40000000200 */
[----:B------:R-:W-:Y:S02]  /*0cd0*/  ISETP.NE.AND P4, PT, R4, RZ, PT ;  /* 0x000000ff0400720c */ /* 0x000fe40003f85270 */
[----:B------:R-:W-:Y:S02]  /*0ce0*/  ISETP.NE.AND P5, PT, R5, RZ, PT ;  /* 0x000000ff0500720c */ /* 0x000fe40003fa5270 */
[----:B------:R-:W-:-:S02]  /*0cf0*/  PRMT R4, R2, 0x7772, RZ ;  /* 0x0000777202047816 */ /* 0x000fc400000000ff */
[----:B------:R-:W-:Y:S02]  /*0d00*/  SHF.R.S32.HI R5, RZ, 0x8, R2 ;  /* 0x00000008ff057819 */ /* 0x000fe40000011402 */
[----:B------:R-:W-:Y:S02]  /*0d10*/  ISETP.GT.AND P6, PT, R7, RZ, PT ;  /* 0x000000ff0700720c */ /* 0x000fe40003fc4270 */
[----:B------:R-:W-:Y:S02]  /*0d20*/  SGXT R7, R3, 0x8 ;  /* 0x000000080307781a */ /* 0x000fe40000000200 */
[----:B------:R-:W-:Y:S02]  /*0d30*/  PRMT R6, R2, 0x7770, RZ ;  /* 0x0000777002067816 */ /* 0x000fe400000000ff */
[----:B------:R-:W-:Y:S02]  /*0d40*/  ISETP.NE.AND P3, PT, R4, RZ, PT ;  /* 0x000000ff0400720c */ /* 0x000fe40003f65270 */
[----:B------:R-:W-:-:S02]  /*0d50*/  SGXT R4, R5, 0x8 ;  /* 0x000000080504781a */ /* 0x000fc40000000200 */
[----:B------:R-:W-:Y:S02]  /*0d60*/  ISETP.GT.AND P1, PT, R7, RZ, PT ;  /* 0x000000ff0700720c */ /* 0x000fe40003f24270 */
[----:B------:R-:W-:Y:S02]  /*0d70*/  ISETP.NE.AND P2, PT, R6, RZ, PT ;  /* 0x000000ff0600720c */ /* 0x000fe40003f45270 */
[----:B------:R-:W-:Y:S02]  /*0d80*/  SEL R7, RZ, 0x1, !P6 ;  /* 0x00000001ff077807 */ /* 0x000fe40007000000 */
[----:B------:R-:W-:Y:S02]  /*0d90*/  SHF.R.S32.HI R5, RZ, 0x18, R2 ;  /* 0x00000018ff057819 */ /* 0x000fe40000011402 */
[----:B------:R-:W-:Y:S02]  /*0da0*/  PRMT R6, R3, 0x7770, RZ ;  /* 0x0000777003067816 */ /* 0x000fe400000000ff */
[----:B------:R-:W-:-:S02]  /*0db0*/  ISETP.GT.AND P6, PT, R4, RZ, PT ;  /* 0x000000ff0400720c */ /* 0x000fc40003fc4270 */
[----:B------:R-:W-:Y:S02]  /*0dc0*/  SHF.R.S32.HI R2, RZ, 0x10, R2 ;  /* 0x00000010ff027819 */ /* 0x000fe40000011402 */
[----:B------:R-:W-:Y:S02]  /*0dd0*/  SGXT R5, R5, 0x8 ;  /* 0x000000080505781a */ /* 0x000fe40000000200 */
[----:B------:R-:W-:Y:S02]  /*0de0*/  SEL R4, R14, R7, !P2 ;  /* 0x000000070e047207 */ /* 0x000fe40005000000 */
[----:B------:R-:W-:Y:S02]  /*0df0*/  ISETP.NE.AND P0, PT, R6, RZ, PT ;  /* 0x000000ff0600720c */ /* 0x000fe40003f05270 */
[----:B------:R-:W-:Y:S02]  /*0e00*/  SEL R7, RZ, 0x1, !P6 ;  /* 0x00000001ff077807 */ /* 0x000fe40007000000 */
[----:B------:R-:W-:-:S02]  /*0e10*/  PRMT R6, R3, 0x7771, RZ ;  /* 0x0000777103067816 */ /* 0x000fc400000000ff */
[----:B------:R-:W-:Y:S02]  /*0e20*/  SGXT R2, R2, 0x8 ;  /* 0x000000080202781a */ /* 0x000fe40000000200 */
[----:B------:R-:W-:Y:S02]  /*0e30*/  ISETP.GT.AND P6, PT, R5, RZ, PT ;  /* 0x000000ff0500720c */ /* 0x000fe40003fc4270 */
[----:B------:R-:W-:Y:S02]  /*0e40*/  PRMT R5, R3, 0x7773, RZ ;  /* 0x0000777303057816 */ /* 0x000fe400000000ff */
[----:B------:R-:W-:Y:S02]  /*0e50*/  SEL R7, R14, R7, !P5 ;  /* 0x000000070e077207 */ /* 0x000fe40006800000 */
[----:B------:R-:W-:Y:S02]  /*0e60*/  ISETP.NE.AND P2, PT, R6, RZ, PT ;  /* 0x000000ff0600720c */ /* 0x000fe40003f45270 */
[----:B------:R-:W-:-:S02]  /*0e70*/  ISETP.GT.AND P5, PT, R2, RZ, PT ;  /* 0x000000ff0200720c */ /* 0x000fc40003fa4270 */
[----:B------:R-:W-:Y:S02]  /*0e80*/  PRMT R6, R3, 0x7772, RZ ;  /* 0x0000777203067816 */ /* 0x000fe400000000ff */
[----:B------:R-:W-:Y:S02]  /*0e90*/  SHF.R.S32.HI R2, RZ, 0x8, R3 ;  /* 0x00000008ff027819 */ /* 0x000fe40000011403 */
[----:B------:R-:W-:Y:S02]  /*0ea0*/  SEL R9, RZ, 0x1, !P6 ;  /* 0x00000001ff097807 */ /* 0x000fe40007000000 */
[----:B------:R-:W-:Y:S02]  /*0eb0*/  ISETP.NE.AND P6, PT, R5, RZ, PT ;  /* 0x000000ff0500720c */ /* 0x000fe40003fc5270 */
[----:B------:R-:W-:Y:S02]  /*0ec0*/  SEL R5, RZ, 0x1, !P5 ;  /* 0x00000001ff057807 */ /* 0x000fe40006800000 */
[----:B------:R-:W-:-:S02]  /*0ed0*/  ISETP.NE.AND P5, PT, R6, RZ, PT ;  /* 0x000000ff0600720c */ /* 0x000fc40003fa5270 */
[----:B------:R-:W-:Y:S02]  /*0ee0*/  SGXT R2, R2, 0x8 ;  /* 0x000000080202781a */ /* 0x000fe40000000200 */
[--C-:B------:R-:W-:Y:S02]  /*0ef0*/  SHF.R.S32.HI R6, RZ, 0x10, R3.reuse ;  /* 0x00000010ff067819 */ /* 0x100fe40000011403 */
[----:B------:R-:W-:Y:S02]  /*0f00*/  SEL R11, RZ, 0x1, !P1 ;  /* 0x00000001ff0b7807 */ /* 0x000fe40004800000 */
[----:B------:R-:W-:Y:S02]  /*0f10*/  ISETP.GT.AND P1, PT, R2, RZ, PT ;  /* 0x000000ff0200720c */ /* 0x000fe40003f24270 */
[----:B------:R-:W-:Y:S02]  /*0f20*/  SGXT R2, R6, 0x8 ;  /* 0x000000080602781a */ /* 0x000fe40000000200 */
[----:B------:R-:W-:-:S02]  /*0f30*/  SHF.R.S32.HI R3, RZ, 0x18, R3 ;  /* 0x00000018ff037819 */ /* 0x000fc40000011403 */
[----:B------:R-:W-:Y:S02]  /*0f40*/  SEL R11, R14, R11, !P0 ;  /* 0x0000000b0e0b7207 */ /* 0x000fe40004000000 */
[----:B------:R-:W-:Y:S01]  /*0f50*/  ISETP.GT.AND P0, PT, R2, RZ, PT ;  /* 0x000000ff0200720c */ /* 0x000fe20003f04270 */
[----:B------:R-:W-:Y:S01]  /*0f60*/  IMAD.U32 R2, RZ, RZ, UR6 ;  /* 0x00000006ff027e24 */ /* 0x000fe2000f8e00ff */
[----:B------:R-:W-:Y:S02]  /*0f70*/  SGXT R3, R3, 0x8 ;  /* 0x000000080303781a */ /* 0x000fe40000000200 */
        /* <DEDUP_REMOVED lines=15> */
[----:B------:R-:W-:-:S05]  /*1070*/  PRMT R5, R8, 0x5410, R15 ;  /* 0x0000541008057816 */ /* 0x000fca000000000f */
[----:B------:R-:W-:Y:S01]  /*1080*/  STG.E.64 desc[UR8][R2.64], R4 ;  /* 0x0000000402007986 */ /* 0x000fe2000c101b08 */
[----:B------:R-:W-:Y:S05]  /*1090*/  EXIT ;  /* 0x000000000000794d */ /* 0x000fea0003800000 */
.L_x_18088:
        /* <DEDUP_REMOVED lines=14> */
.L_x_32490:


//--------------------- .text._ZN2at6native18elementwise_kernelILi128ELi4EZNS0_15gpu_kernel_implINS0_13AUnaryFunctorIaaaZZZNS0_21heaviside_kernel_cudaERNS_18TensorIteratorBaseEENKUlvE_clEvENKUlvE0_clEvEUlaaE_EEEEvS5_RKT_EUliE_EEviT1_ --------------------------
	.section	.text._ZN2at6native18elementwise_kernelILi128ELi4EZNS0_15gpu_kernel_implINS0_13AUnaryFunctorIaaaZZZNS0_21heaviside_kernel_cudaERNS_18TensorIteratorBaseEENKUlvE_clEvENKUlvE0_clEvEUlaaE_EEEEvS5_RKT_EUliE_EEviT1_,"ax",@progbits
	.align	128
        .global         _ZN2at6native18elementwise_kernelILi128ELi4EZNS0_15gpu_kernel_implINS0_13AUnaryFunctorIaaaZZZNS0_21heaviside_kernel_cudaERNS_18TensorIteratorBaseEENKUlvE_clEvENKUlvE0_clEvEUlaaE_EEEEvS5_RKT_EUliE_EEviT1_
        .type           _ZN2at6native18elementwise_kernelILi128ELi4EZNS0_15gpu_kernel_implINS0_13AUnaryFunctorIaaaZZZNS0_21heaviside_kernel_cudaERNS_18TensorIteratorBaseEENKUlvE_clEvENKUlvE0_clEvEUlaaE_EEEEvS5_RKT_EUliE_EEviT1_,@function
        .size           _ZN2at6native18elementwise_kernelILi128ELi4EZNS0_15gpu_kernel_implINS0_13AUnaryFunctorIaaaZZZNS0_21heaviside_kernel_cudaERNS_18TensorIteratorBaseEENKUlvE_clEvENKUlvE0_clEvEUlaaE_EEEEvS5_RKT_EUliE_EEviT1_,(.L_x_32491 - _ZN2at6native18elementwise_kernelILi128ELi4EZNS0_15gpu_kernel_implINS0_13AUnaryFunctorIaaaZZZNS0_21heaviside_kernel_cudaERNS_18TensorIteratorBaseEENKUlvE_clEvENKUlvE0_clEvEUlaaE_EEEEvS5_RKT_EUliE_EEviT1_)
        .other          _ZN2at6native18elementwise_kernelILi128ELi4EZNS0_15gpu_kernel_implINS0_13AUnaryFunctorIaaaZZZNS0_21heaviside_kernel_cudaERNS_18TensorIteratorBaseEENKUlvE_clEvENKUlvE0_clEvEUlaaE_EEEEvS5_RKT_EUliE_EEviT1_,@"STO_CUDA_ENTRY STV_DEFAULT"
_ZN2at6native18elementwise_kernelILi128ELi4EZNS0_15gpu_kernel_implINS0_13AUnaryFunctorIaaaZZZNS0_21heaviside_kernel_cudaERNS_18TensorIteratorBaseEENKUlvE_clEvENKUlvE0_clEvEUlaaE_EEEEvS5_RKT_EUliE_EEviT1_:
.text._ZN2at6native18elementwise_kernelILi128ELi4EZNS0_15gpu_kernel_implINS0_13AUnaryFunctorIaaaZZZNS0_21heaviside_kernel_cudaERNS_18TensorIteratorBaseEENKUlvE_clEvENKUlvE0_clEvEUlaaE_EEEEvS5_RKT_EUliE_EEviT1_:
[----:B------:R-:W0:Y:S01]  /*0000*/  LDC R1, c[0x0][0x37c] ;  /* 0x0000df00ff017b82 */ /* 0x000e220000000800 */
[----:B------:R-:W1:Y:S07]  /*0010*/  S2R R17, SR_TID.X ;  /* 0x0000000000117919 */ /* 0x000e6e0000002100 */
[----:B------:R-:W2:Y:S01]  /*0020*/  S2UR UR4, SR_CTAID.X ;  /* 0x00000000000479c3 */ /* 0x000ea20000002500 */
[----:B------:R-:W3:Y:S01]  /*0030*/  LDCU UR40, c[0x0][0x388] ;  /* 0x00007100ff2877ac */ /* 0x000ee20008000800 */
[----:B------:R-:W-:Y:S01]  /*0040*/  BSSY.RECONVERGENT B6, `(.L_x_18089) ;  /* 0x000031c000067945 */ /* 0x000fe20003800200 */
[----:B------:R-:W4:Y:S01]  /*0050*/  LDCU UR6, c[0x0][0x380] ;  /* 0x00007000ff0677ac */ /* 0x000f220008000800 */
[----:B------:R-:W5:Y:S01]  /*0060*/  LDCU.S8 UR5, c[0x0][0x591] ;  /* 0x0000b220ff0577ac */ /* 0x000f620008000200 */
        /* <DEDUP_REMOVED lines=315> */
.L_x_18091:
        /* <DEDUP_REMOVED lines=16> */
.L_x_18095:
[----:B------:R0:W5:Y:S01]  /*1520*/  LDG.E.U8 R0, desc[UR36][R2.64] ;  /* 0x0000002402007981 */ /* 0x000162000c1e1100 */
[----:B------:R-:W-:Y:S05]  /*1530*/  BRA `(.L_x_18097) ;  /* 0x0000000c004c7947 */ /* 0x000fea0003800000 */
.L_x_18094:
        /* <DEDUP_REMOVED lines=8> */
.L_x_18099:
[----:B------:R0:W5:Y:S01]  /*15c0*/  LDG.E.U8 R0, desc[UR36][R2.64] ;  /* 0x0000002402007981 */ /* 0x000162000c1e1100 */
[----:B------:R-:W-:Y:S05]  /*15d0*/  BRA `(.L_x_18097) ;  /* 0x0000000c00247947 */ /* 0x000fea0003800000 */
.L_x_18098:
[----:B------:R0:W5:Y:S01]  /*15e0*/  LDG.E.U16 R0, desc[UR36][R2.64] ;  /* 0x0000002402007981 */ /* 0x000162000c1e1500 */
[----:B------:R-:W-:Y:S05]  /*15f0*/  BRA `(.L_x_18097) ;  /* 0x0000000c001c7947 */ /* 0x000fea0003800000 */
.L_x_18093:
        /* <DEDUP_REMOVED lines=9> */
.L_x_18101:
[----:B------:R-:W2:Y:S02]  /*1690*/  LDG.E.U16 R4, desc[UR36][R2.64] ;  /* 0x0000002402047981 */ /* 0x000ea4000c1e1500 */
[----:B--2---:R-:W-:-:S06]  /*16a0*/  HADD2.F32 R4, -RZ, R4.H0_H0 ;  /* 0x20000004ff047230 */ /* 0x004fcc0000004100 */
[----:B------:R-:W0:Y:S02]  /*16b0*/  F2I.FTZ.TRUNC.NTZ R4, R4 ;  /* 0x0000000400047305 */ /* 0x000e24000021f100 */
[----:B0-----:R-:W-:Y:S01]  /*16c0*/  PRMT R0, R4, 0x7610, R0 ;  /* 0x0000761004007816 */ /* 0x001fe20000000000 */
[----:B------:R-:W-:Y:S06]  /*16d0*/  BRA `(.L_x_18097) ;  /* 0x0000000800e47947 */ /* 0x000fec0003800000 */
.L_x_18100:
        /* <DEDUP_REMOVED lines=9> */
.L_x_18103:
[----:B------:R-:W2:Y:S02]  /*1770*/  LDG.E.U16 R2, desc[UR36][R2.64] ;  /* 0x0000002402027981 */ /* 0x000ea4000c1e1500 */
[----:B--2---:R-:W-:-:S06]  /*1780*/  HADD2.F32 R4, -RZ, R2.H0_H0 ;  /* 0x20000002ff047230 */ /* 0x004fcc0000004100 */
[----:B------:R-:W0:Y:S02]  /*1790*/  F2I.FTZ.TRUNC.NTZ R4, R4 ;  /* 0x0000000400047305 */ /* 0x000e24000021f100 */
[----:B0-----:R-:W-:Y:S01]  /*17a0*/  PRMT R0, R4, 0x7610, R0 ;  /* 0x0000761004007816 */ /* 0x001fe20000000000 */
[----:B------:R-:W-:Y:S06]  /*17b0*/  BRA `(.L_x_18097) ;  /* 0x0000000800ac7947 */ /* 0x000fec0003800000 */
.L_x_18102:
[----:B------:R-:W2:Y:S02]  /*17c0*/  LDG.E.64 R2, desc[UR36][R2.64] ;  /* 0x0000002402027981 */ /* 0x000ea4000c1e1b00 */
[----:B--2---:R0:W1:Y:S01]  /*17d0*/  F2I.F64.TRUNC R0, R2 ;  /* 0x0000000200007311 */ /* 0x004062000030d100 */
[----:B------:R-:W-:Y:S05]  /*17e0*/  BRA `(.L_x_18097) ;  /* 0x0000000800a07947 */ /* 0x000fea0003800000 */
.L_x_18092:
        /* <DEDUP_REMOVED lines=12> */
.L_x_18106:
[----:B------:R-:W2:Y:S02]  /*18b0*/  LDG.E.64 R2, desc[UR36][R2.64] ;  /* 0x0000002402027981 */ /* 0x000ea4000c1e1b00 */
[----:B--2---:R3:W4:Y:S01]  /*18c0*/  F2I.F64.TRUNC R0, R2 ;  /* 0x0000000200007311 */ /* 0x004722000030d100 */
[----:B------:R-:W-:Y:S05]  /*18d0*/  BRA `(.L_x_18097) ;  /* 0x0000000800647947 */ /* 0x000fea0003800000 */
.L_x_18105:
        /* <DEDUP_REMOVED lines=27> */
.L_x_18108:
        /* <DEDUP_REMOVED lines=14> */
.L_x_18107:
[----:B------:R-:W2:Y:S02]  /*1b70*/  LDG.E.U16 R4, desc[UR36][R2.64] ;  /* 0x0000002402047981 */ /* 0x000ea4000c1e1500 */
[----:B--2---:R-:W-:-:S06]  /*1b80*/  IMAD.U32 R4, R4, 0x10000, RZ ;  /* 0x0001000004047824 */ /* 0x004fcc00078e00ff */
[----:B------:R-:W0:Y:S02]  /*1b90*/  F2I.FTZ.TRUNC.NTZ R4, R4 ;  /* 0x0000000400047305 */ /* 0x000e24000021f100 */
[----:B0-----:R-:W-:Y:S01]  /*1ba0*/  PRMT R0, R4, 0x7610, R0 ;  /* 0x0000761004007816 */ /* 0x001fe20000000000 */
[----:B------:R-:W-:Y:S06]  /*1bb0*/  BRA `(.L_x_18097) ;  /* 0x0000000400ac7947 */ /* 0x000fec0003800000 */
.L_x_18104:
        /* <DEDUP_REMOVED lines=10> */
.L_x_18111:
        /* <DEDUP_REMOVED lines=21> */
.L_x_18115:
[----:B------:R-:W-:Y:S05]  /*1db0*/  BSYNC.RECONVERGENT B1 ;  /* 0x0000000000017941 */ /* 0x000fea0003800200 */
.L_x_18114:
[----:B------:R-:W-:Y:S01]  /*1dc0*/  IMAD.SHL.U32 R0, R0, 0x100000, RZ ;  /* 0x0010000000007824 */ /* 0x000fe200078e00ff */
[----:B------:R-:W-:-:S04]  /*1dd0*/  LEA R2, R2, 0x3b800000, 0x17 ;  /* 0x3b80000002027811 */ /* 0x000fc800078eb8ff */
[----:B------:R-:W-:-:S07]  /*1de0*/  LOP3.LUT R4, R2, R0, R7, 0xfe, !PT ;  /* 0x0000000002047212 */ /* 0x000fce00078efe07 */
.L_x_18113:
[----:B------:R-:W-:Y:S05]  /*1df0*/  BSYNC.RECONVERGENT B0 ;  /* 0x0000000000007941 */ /* 0x000fea0003800200 */
.L_x_18112:
[----:B------:R-:W0:Y:S02]  /*1e00*/  F2I.FTZ.TRUNC.NTZ R4, R4 ;  /* 0x0000000400047305 */ /* 0x000e24000021f100 */
[----:B0-----:R-:W-:Y:S01]  /*1e10*/  PRMT R0, R4, 0x7610, R0 ;  /* 0x0000761004007816 */ /* 0x001fe20000000000 */
[----:B------:R-:W-:Y:S06]  /*1e20*/  BRA `(.L_x_18097) ;  /* 0x0000000400107947 */ /* 0x000fec0003800000 */
.L_x_18110:
        /* <DEDUP_REMOVED lines=21> */
.L_x_18119:
[----:B------:R-:W-:Y:S05]  /*1f80*/  BSYNC.RECONVERGENT B1 ;  /* 0x0000000000017941 */ /* 0x000fea0003800200 */
.L_x_18118:
[----:B------:R-:W-:Y:S01]  /*1f90*/  IMAD.SHL.U32 R0, R0, 0x200000, RZ ;  /* 0x0020000000007824 */ /* 0x000fe200078e00ff */
[----:B------:R-:W-:-:S04]  /*1fa0*/  LEA R2, R2, 0x37800000, 0x17 ;  /* 0x3780000002027811 */ /* 0x000fc800078eb8ff */
[----:B------:R-:W-:-:S07]  /*1fb0*/  LOP3.LUT R4, R2, R0, R7, 0xfe, !PT ;  /* 0x0000000002047212 */ /* 0x000fce00078efe07 */
.L_x_18117:
[----:B------:R-:W-:Y:S05]  /*1fc0*/  BSYNC.RECONVERGENT B0 ;  /* 0x0000000000007941 */ /* 0x000fea0003800200 */
.L_x_18116:
[----:B------:R-:W0:Y:S02]  /*1fd0*/  F2I.FTZ.TRUNC.NTZ R4, R4 ;  /* 0x0000000400047305 */ /* 0x000e24000021f100 */
[----:B0-----:R-:W-:Y:S01]  /*1fe0*/  PRMT R0, R4, 0x7610, R0 ;  /* 0x0000761004007816 */ /* 0x001fe20000000000 */
[----:B------:R-:W-:Y:S06]  /*1ff0*/  BRA `(.L_x_18097) ;  /* 0x00000000009c7947 */ /* 0x000fec0003800000 */
.L_x_18109:
[----:B------:R-:W-:-:S09]  /*2000*/  UISETP.NE.AND UP0, UPT, UR4, 0x1c, UPT ;  /* 0x0000001c0400788c */ /* 0x000fd2000bf05270 */
[----:B------:R-:W-:Y:S05]  /*2010*/  BRA.U !UP0, `(.L_x_18120) ;  /* 0x0000000108907547 */ /* 0x000fea000b800000 */
[----:B------:R-:W-:-:S09]  /*2020*/  UISETP.NE.AND UP0, UPT, UR4, 0x1d, UPT ;  /* 0x0000001d0400788c */ /* 0x000fd2000bf05270 */
[----:B------:R-:W-:Y:S05]  /*2030*/  BRA.U !UP0, `(.L_x_18121) ;  /* 0x0000000108807547 */ /* 0x000fea000b800000 */
[----:B------:R-:W-:-:S09]  /*2040*/  UISETP.NE.AND UP0, UPT, UR4, 0x2c, UPT ;  /* 0x0000002c0400788c */ /* 0x000fd2000bf05270 */
[----:B------:R-:W-:Y:S05]  /*2050*/  BRA.U !UP0, `(.L_x_18122) ;  /* 0x0000000108487547 */ /* 0x000fea000b800000 */
.L_x_18096:
        /* <DEDUP_REMOVED lines=16> */
.L_x_18123:
[----:B------:R-:W-:Y:S01]  /*2160*/  PRMT R0, RZ, 0x7610, R0 ;  /* 0x00007610ff007816 */ /* 0x000fe20000000000 */
[----:B------:R-:W-:Y:S06]  /*2170*/  BRA `(.L_x_18097) ;  /* 0x00000000003c7947 */ /* 0x000fec0003800000 */
.L_x_18122:
        /* <DEDUP_REMOVED lines=8> */
.L_x_18125:
[----:B------:R-:W-:Y:S05]  /*2200*/  BSYNC.RECONVERGENT B0 ;  /* 0x0000000000007941 */ /* 0x000fea0003800200 */
.L_x_18124:
[----:B------:R-:W0:Y:S02]  /*2210*/  F2I.FTZ.TRUNC.NTZ R4, R4 ;  /* 0x0000000400047305 */ /* 0x000e24000021f100 */
[----:B0-----:R-:W-:Y:S01]  /*2220*/  PRMT R0, R4, 0x7610, R0 ;  /* 0x0000761004007816 */ /* 0x001fe20000000000 */
[----:B------:R-:W-:Y:S06]  /*2230*/  BRA `(.L_x_18097) ;  /* 0x00000000000c7947 */ /* 0x000fec0003800000 */
.L_x_18121:
[----:B------:R2:W5:Y:S01]  /*2240*/  LDG.E.U8 R0, desc[UR36][R2.64] ;  /* 0x0000002402007981 */ /* 0x000562000c1e1100 */
[----:B------:R-:W-:Y:S05]  /*2250*/  BRA `(.L_x_18097) ;  /* 0x0000000000047947 */ /* 0x000fea0003800000 */
.L_x_18120:
[----:B------:R1:W5:Y:S02]  /*2260*/  LDG.E.U8 R0, desc[UR36][R2.64] ;  /* 0x0000002402007981 */ /* 0x000364000c1e1100 */
.L_x_18097:
[----:B------:R-:W0:Y:S01]  /*2270*/  LDCU.S8 UR4, c[0x0][0x591] ;  /* 0x0000b220ff0477ac */ /* 0x000e220008000200 */
[----:B------:R-:W1:Y:S01]  /*2280*/  LDCU.64 UR8, c[0x0][0x580] ;  /* 0x0000b000ff0877ac */ /* 0x000e620008000a00 */
[----:B------:R-:W-:Y:S01]  /*2290*/  UPRMT UR6, UR39, 0x9910, URZ ;  /* 0x0000991027067896 */ /* 0x000fe200080000ff */
[----:B0-----:R-:W-:-:S06]  /*22a0*/  UMOV UR5, UR4 ;  /* 0x0000000400057c82 */ /* 0x001fcc0008000000 */
[----:B------:R-:W-:Y:S01]  /*22b0*/  UMOV UR4, UR6 ;  /* 0x0000000600047c82 */ /* 0x000fe20008000000 */
[----:B------:R-:W-:Y:S01]  /*22c0*/  ISETP.NE.AND P0, PT, RZ, UR5, PT ;  /* 0x00000005ff007c0c */ /* 0x000fe2000bf05270 */
[----:B------:R-:W-:Y:S01]  /*22d0*/  UISETP.GT.AND UP0, UPT, UR4, 0x9, UPT ;  /* 0x000000090400788c */ /* 0x000fe2000bf04270 */
[----:B-123--:R-:W-:Y:S02]  /*22e0*/  IADD3 R2, P1, PT, R16, UR8, RZ ;  /* 0x0000000810027c10 */ /* 0x00efe4000ff3e0ff */
[----:B----45:R-:W-:-:S03]  /*22f0*/  SEL R7, R0, UR43, !P0 ;  /* 0x0000002b00077c07 */ /* 0x030fc6000c000000 */
        /* <DEDUP_REMOVED lines=12> */
.L_x_18129:
[----:B------:R3:W-:Y:S01]  /*23c0*/  STG.E.U8 desc[UR36][R2.64], R7 ;  /* 0x0000000702007986 */ /* 0x0007e2000c101124 */
[----:B------:R-:W-:Y:S05]  /*23d0*/  BRA `(.L_x_18131) ;  /* 0x0000000c00847947 */ /* 0x000fea0003800000 */
.L_x_18128:
        /* <DEDUP_REMOVED lines=12> */
.L_x_18133:
[----:B------:R-:W-:-:S04]  /*24a0*/  LOP3.LUT R7, R7, 0xffff, RZ, 0xc0, !PT ;  /* 0x0000ffff07077812 */ /* 0x000fc800078ec0ff */
[----:B------:R-:W-:-:S05]  /*24b0*/  PRMT R5, R7, 0x8880, RZ ;  /* 0x0000888007057816 */ /* 0x000fca00000000ff */
[----:B------:R1:W-:Y:S01]  /*24c0*/  STG.E desc[UR36][R2.64], R5 ;  /* 0x0000000502007986 */ /* 0x0003e2000c101924 */
[----:B------:R-:W-:Y:S05]  /*24d0*/  BRA `(.L_x_18131) ;  /* 0x0000000c00447947 */ /* 0x000fea0003800000 */
.L_x_18132:
[----:B------:R-:W-:-:S04]  /*24e0*/  PRMT R5, R7, 0x8880, RZ ;  /* 0x0000888007057816 */ /* 0x000fc800000000ff */
[----:B------:R-:W-:-:S05]  /*24f0*/  PRMT R5, R5, 0x7710, RZ ;  /* 0x0000771005057816 */ /* 0x000fca00000000ff */
[----:B------:R2:W-:Y:S01]  /*2500*/  STG.E.U16 desc[UR36][R2.64], R5 ;  /* 0x0000000502007986 */ /* 0x0005e2000c101524 */
[----:B------:R-:W-:Y:S05]  /*2510*/  BRA `(.L_x_18131) ;  /* 0x0000000c00347947 */ /* 0x000fea0003800000 */
.L_x_18127:
        /* <DEDUP_REMOVED lines=9> */
.L_x_18135:
[----:B------:R-:W0:Y:S02]  /*25b0*/  I2F.S8 R0, R7 ;  /* 0x0000000700007306 */ /* 0x000e240000001400 */
[----:B0-----:R-:W-:-:S05]  /*25c0*/  F2FP.F16.F32.PACK_AB R0, RZ, R0 ;  /* 0x00000000ff00723e */ /* 0x001fca00000000ff */
[----:B------:R0:W-:Y:S01]  /*25d0*/  STG.E.U16 desc[UR36][R2.64], R0 ;  /* 0x0000000002007986 */ /* 0x0001e2000c101524 */
[----:B------:R-:W-:Y:S05]  /*25e0*/  BRA `(.L_x_18131) ;  /* 0x0000000c00007947 */ /* 0x000fea0003800000 */
.L_x_18134:
        /* <DEDUP_REMOVED lines=10> */
.L_x_18137:
[----:B------:R-:W0:Y:S02]  /*2690*/  I2F.S8 R7, R7 ;  /* 0x0000000700077306 */ /* 0x000e240000001400 */
[----:B0-----:R-:W-:-:S04]  /*26a0*/  F2FP.F16.F32.PACK_AB R5, RZ, R7 ;  /* 0x00000007ff05723e */ /* 0x001fc800000000ff */
[----:B------:R-:W-:-:S05]  /*26b0*/  PRMT R5, R5, 0x5410, RZ ;  /* 0x0000541005057816 */ /* 0x000fca00000000ff */
[----:B------:R0:W-:Y:S01]  /*26c0*/  STG.E desc[UR36][R2.64], R5 ;  /* 0x0000000502007986 */ /* 0x0001e2000c101924 */
[----:B------:R-:W-:Y:S05]  /*26d0*/  BRA `(.L_x_18131) ;  /* 0x0000000800c47947 */ /* 0x000fea0003800000 */
.L_x_18136:
[----:B------:R-:W-:-:S04]  /*26e0*/  PRMT R4, R7, 0x8880, RZ ;  /* 0x0000888007047816 */ /* 0x000fc800000000ff */
[----:B------:R-:W-:-:S06]  /*26f0*/  PRMT R4, R4, 0x7710, RZ ;  /* 0x0000771004047816 */ /* 0x000fcc00000000ff */
[----:B------:R-:W0:Y:S02]  /*2700*/  I2F.F64.S16 R4, R4 ;  /* 0x0000000400047312 */ /* 0x000e240000101c00 */
[----:B0-----:R0:W-:Y:S01]  /*2710*/  STG.E.64 desc[UR36][R2.64], R4 ;  /* 0x0000000402007986 */ /* 0x0011e2000c101b24 */
[----:B------:R-:W-:Y:S05]  /*2720*/  BRA `(.L_x_18131) ;  /* 0x0000000800b07947 */ /* 0x000fea0003800000 */
.L_x_18126:
        /* <DEDUP_REMOVED lines=12> */
.L_x_18140:
[----:B------:R-:W-:Y:S02]  /*27f0*/  PRMT R4, R7, 0x8880, RZ ;  /* 0x0000888007047816 */ /* 0x000fe400000000ff */
[----:B------:R-:W-:Y:S02]  /*2800*/  CS2R R6, SRZ ;  /* 0x0000000000067805 */ /* 0x000fe4000001ff00 */
[----:B------:R-:W-:-:S06]  /*2810*/  PRMT R4, R4, 0x7710, RZ ;  /* 0x0000771004047816 */ /* 0x000fcc00000000ff */
[----:B------:R-:W0:Y:S02]  /*2820*/  I2F.F64.S16 R4, R4 ;  /* 0x0000000400047312 */ /* 0x000e240000101c00 */
[----:B0-----:R0:W-:Y:S01]  /*2830*/  STG.E.128 desc[UR36][R2.64], R4 ;  /* 0x0000000402007986 */ /* 0x0011e2000c101d24 */
[----:B------:R-:W-:Y:S05]  /*2840*/  BRA `(.L_x_18131) ;  /* 0x0000000800687947 */ /* 0x000fea0003800000 */
.L_x_18139:
        /* <DEDUP_REMOVED lines=19> */
.L_x_18144:
[----:B------:R-:W-:Y:S05]  /*2980*/  BSYNC.RECONVERGENT B0 ;  /* 0x0000000000007941 */ /* 0x000fea0003800200 */
.L_x_18143:
[----:B------:R-:W-:-:S05]  /*2990*/  LOP3.LUT R5, R0, 0x80, R5, 0xf8, !PT ;  /* 0x0000008000057812 */ /* 0x000fca00078ef805 */
[----:B------:R0:W-:Y:S01]  /*29a0*/  STG.E.U8 desc[UR36][R2.64], R5 ;  /* 0x0000000502007986 */ /* 0x0001e2000c101124 */
[----:B------:R-:W-:Y:S05]  /*29b0*/  BRA `(.L_x_18131) ;  /* 0x00000008000c7947 */ /* 0x000fea0003800000 */
.L_x_18142:
        /* <DEDUP_REMOVED lines=15> */
.L_x_18146:
[----:B------:R-:W-:Y:S05]  /*2ab0*/  BSYNC.RECONVERGENT B0 ;  /* 0x0000000000007941 */ /* 0x000fea0003800200 */
.L_x_18145:
[----:B------:R-:W-:-:S05]  /*2ac0*/  LOP3.LUT R5, R0, 0x80, R5, 0xf8, !PT ;  /* 0x0000008000057812 */ /* 0x000fca00078ef805 */
[----:B------:R0:W-:Y:S01]  /*2ad0*/  STG.E.U8 desc[UR36][R2.64], R5 ;  /* 0x0000000502007986 */ /* 0x0001e2000c101124 */
[----:B------:R-:W-:Y:S05]  /*2ae0*/  BRA `(.L_x_18131) ;  /* 0x0000000400c07947 */ /* 0x000fea0003800000 */
.L_x_18141:
[----:B------:R-:W0:Y:S02]  /*2af0*/  I2F.S8 R0, R7 ;  /* 0x0000000700007306 */ /* 0x000e240000001400 */
[----:B0-----:R-:W-:-:S05]  /*2b00*/  F2FP.BF16.F32.PACK_AB R0, RZ, R0 ;  /* 0x00000000ff00723e */ /* 0x001fca00000010ff */
[----:B------:R0:W-:Y:S01]  /*2b10*/  STG.E.U16 desc[UR36][R2.64], R0 ;  /* 0x0000000002007986 */ /* 0x0001e2000c101524 */
[----:B------:R-:W-:Y:S05]  /*2b20*/  BRA `(.L_x_18131) ;  /* 0x0000000400b07947 */ /* 0x000fea0003800000 */
.L_x_18138:
        /* <DEDUP_REMOVED lines=12> */
.L_x_18149:
        /* <DEDUP_REMOVED lines=13> */
.L_x_18152:
[----:B------:R-:W-:-:S04]  /*2cc0*/  SHF.R.U32.HI R0, RZ, 0x14, R5 ;  /* 0x00000014ff007819 */ /* 0x000fc80000011605 */
[----:B------:R-:W-:-:S04]  /*2cd0*/  LOP3.LUT R0, R0, 0x1, RZ, 0xc0, !PT ;  /* 0x0000000100007812 */ /* 0x000fc800078ec0ff */
[----:B------:R-:W-:-:S04]  /*2ce0*/  IADD3 R0, PT, PT, R5, 0x487ffff, R0 ;  /* 0x0487ffff05007810 */ /* 0x000fc80007ffe000 */
[----:B------:R-:W-:-:S04]  /*2cf0*/  SHF.R.U32.HI R0, RZ, 0x14, R0 ;  /* 0x00000014ff007819 */ /* 0x000fc80000011600 */
[----:B------:R-:W-:-:S07]  /*2d00*/  LOP3.LUT R4, R0, 0xff, RZ, 0xc0, !PT ;  /* 0x000000ff00047812 */ /* 0x000fce00078ec0ff */
.L_x_18153:
[----:B------:R-:W-:-:S04]  /*2d10*/  SHF.R.U32.HI R5, RZ, 0x18, R5 ;  /* 0x00000018ff057819 */ /* 0x000fc80000011605 */
[----:B------:R-:W-:-:S04]  /*2d20*/  LOP3.LUT R4, R4, 0x80, R5, 0xf8, !PT ;  /* 0x0000008004047812 */ /* 0x000fc800078ef805 */
[----:B------:R-:W-:-:S07]  /*2d30*/  PRMT R0, R4, 0x7610, R0 ;  /* 0x0000761004007816 */ /* 0x000fce0000000000 */
.L_x_18151:
[----:B------:R-:W-:Y:S05]  /*2d40*/  BSYNC.RECONVERGENT B0 ;  /* 0x0000000000007941 */ /* 0x000fea0003800200 */
.L_x_18150:
[----:B------:R0:W-:Y:S01]  /*2d50*/  STG.E.U8 desc[UR36][R2.64], R0 ;  /* 0x0000000002007986 */ /* 0x0001e2000c101124 */
[----:B------:R-:W-:Y:S05]  /*2d60*/  BRA `(.L_x_18131) ;  /* 0x0000000400207947 */ /* 0x000fea0003800000 */
.L_x_18148:
        /* <DEDUP_REMOVED lines=13> */
.L_x_18156:
[----:B------:R-:W-:-:S04]  /*2e40*/  SHF.R.U32.HI R0, RZ, 0x15, R5 ;  /* 0x00000015ff007819 */ /* 0x000fc80000011605 */
[----:B------:R-:W-:-:S04]  /*2e50*/  LOP3.LUT R0, R0, 0x1, RZ, 0xc0, !PT ;  /* 0x0000000100007812 */ /* 0x000fc800078ec0ff */
[----:B------:R-:W-:-:S04]  /*2e60*/  IADD3 R0, PT, PT, R5, 0x88fffff, R0 ;  /* 0x088fffff05007810 */ /* 0x000fc80007ffe000 */
[----:B------:R-:W-:-:S04]  /*2e70*/  SHF.R.U32.HI R0, RZ, 0x15, R0 ;  /* 0x00000015ff007819 */ /* 0x000fc80000011600 */
[----:B------:R-:W-:-:S07]  /*2e80*/  LOP3.LUT R4, R0, 0xff, RZ, 0xc0, !PT ;  /* 0x000000ff00047812 */ /* 0x000fce00078ec0ff */
.L_x_18157:
[----:B------:R-:W-:-:S04]  /*2e90*/  SHF.R.U32.HI R5, RZ, 0x18, R5 ;  /* 0x00000018ff057819 */ /* 0x000fc80000011605 */
[----:B------:R-:W-:-:S04]  /*2ea0*/  LOP3.LUT R4, R4, 0x80, R5, 0xf8, !PT ;  /* 0x0000008004047812 */ /* 0x000fc800078ef805 */
[----:B------:R-:W-:-:S07]  /*2eb0*/  PRMT R0, R4, 0x7610, R0 ;  /* 0x0000761004007816 */ /* 0x000fce0000000000 */
.L_x_18155:
[----:B------:R-:W-:Y:S05]  /*2ec0*/  BSYNC.RECONVERGENT B0 ;  /* 0x0000000000007941 */ /* 0x000fea0003800200 */
.L_x_18154:
[----:B------:R0:W-:Y:S01]  /*2ed0*/  STG.E.U8 desc[UR36][R2.64], R0 ;  /* 0x0000000002007986 */ /* 0x0001e2000c101124 */
[----:B------:R-:W-:Y:S05]  /*2ee0*/  BRA `(.L_x_18131) ;  /* 0x0000000000c07947 */ /* 0x000fea0003800000 */
.L_x_18147:
[----:B------:R-:W-:-:S09]  /*2ef0*/  UISETP.NE.AND UP0, UPT, UR4, 0x1c, UPT ;  /* 0x0000001c0400788c */ /* 0x000fd2000bf05270 */
[----:B------:R-:W-:Y:S05]  /*2f00*/  BRA.U !UP0, `(.L_x_18158) ;  /* 0x0000000108ac7547 */ /* 0x000fea000b800000 */
[----:B------:R-:W-:-:S09]  /*2f10*/  UISETP.NE.AND UP0, UPT, UR4, 0x1d, UPT ;  /* 0x0000001d0400788c */ /* 0x000fd2000bf05270 */
[----:B------:R-:W-:Y:S05]  /*2f20*/  BRA.U !UP0, `(.L_x_18159) ;  /* 0x00000001088c7547 */ /* 0x000fea000b800000 */
[----:B------:R-:W-:-:S09]  /*2f30*/  UISETP.NE.AND UP0, UPT, UR4, 0x2c, UPT ;  /* 0x0000002c0400788c */ /* 0x000fd2000bf05270 */
[----:B------:R-:W-:Y:S05]  /*2f40*/  BRA.U !UP0, `(.L_x_18160) ;  /* 0x0000000108447547 */ /* 0x000fea000b800000 */
.L_x_18130:
        /* <DEDUP_REMOVED lines=16> */
.L_x_18161:
[----:B------:R-:W-:Y:S05]  /*3050*/  BRA `(.L_x_18131) ;  /* 0x0000000000647947 */ /* 0x000fea0003800000 */
.L_x_18160:
        /* <DEDUP_REMOVED lines=16> */
.L_x_18159:
[----:B------:R-:W-:-:S04]  /*3160*/  LOP3.LUT R7, R7, 0xffff, RZ, 0xc0, !PT ;  /* 0x0000ffff07077812 */ /* 0x000fc800078ec0ff */
[----:B------:R-:W-:-:S05]  /*3170*/  PRMT R7, R7, 0x8880, RZ ;  /* 0x0000888007077816 */ /* 0x000fca00000000ff */
[----:B------:R-:W-:-:S05]  /*3180*/  IMAD.MOV.U32 R4, RZ, RZ, R7 ;  /* 0x000000ffff047224 */ /* 0x000fca00078e0007 */
[----:B------:R-:W-:-:S05]  /*3190*/  SHF.R.S32.HI R5, RZ, 0x1f, R4 ;  /* 0x0000001fff057819 */ /* 0x000fca0000011404 */
[----:B------:R0:W-:Y:S01]  /*31a0*/  STG.E.64 desc[UR36][R2.64], R4 ;  /* 0x0000000402007986 */ /* 0x0001e2000c101b24 */
[----:B------:R-:W-:Y:S05]  /*31b0*/  BRA `(.L_x_18131) ;  /* 0x00000000000c7947 */ /* 0x000fea0003800000 */
.L_x_18158:
[----:B------:R-:W-:-:S04]  /*31c0*/  LOP3.LUT R7, R7, 0xffff, RZ, 0xc0, !PT ;  /* 0x0000ffff07077812 */ /* 0x000fc800078ec0ff */
[----:B------:R-:W-:-:S05]  /*31d0*/  PRMT R5, R7, 0x8880, RZ ;  /* 0x0000888007057816 */ /* 0x000fca00000000ff */
[----:B------:R0:W-:Y:S02]  /*31e0*/  STG.E desc[UR36][R2.64], R5 ;  /* 0x0000000502007986 */ /* 0x0001e4000c101924 */
.L_x_18131:
[----:B------:R-:W-:-:S07]  /*31f0*/  VIADD R17, R17, 0x80 ;  /* 0x0000008011117836 */ /* 0x000fce0000000000 */
.L_x_18090:
[----:B------:R-:W-:Y:S05]  /*3200*/  BSYNC.RECONVERGENT B6 ;  /* 0x0000000000067941 */ /* 0x000fea0003800200 */
.L_x_18089:
        /* <DEDUP_REMOVED lines=307> */
.L_x_18164:
        /* <DEDUP_REMOVED lines=16> */
.L_x_18168:
[----:B------:R1:W5:Y:S01]  /*4640*/  LDG.E.U8 R0, desc[UR36][R2.64] ;  /* 0x0000002402007981 */ /* 0x000362000c1e1100 */
[----:B------:R-:W-:Y:S05]  /*4650*/  BRA `(.L_x_18170) ;  /* 0x0000000c004c7947 */ /* 0x000fea0003800000 */
.L_x_18167:
        /* <DEDUP_REMOVED lines=8> */
.L_x_18172:
[----:B------:R3:W5:Y:S01]  /*46e0*/  LDG.E.U8 R0, desc[UR36][R2.64] ;  /* 0x0000002402007981 */ /* 0x000762000c1e1100 */
[----:B------:R-:W-:Y:S05]  /*46f0*/  BRA `(.L_x_18170) ;  /* 0x0000000c00247947 */ /* 0x000fea0003800000 */
.L_x_18171:
[----:B------:R2:W5:Y:S01]  /*4700*/  LDG.E.U16 R0, desc[UR36][R2.64] ;  /* 0x0000002402007981 */ /* 0x000562000c1e1500 */
[----:B------:R-:W-:Y:S05]  /*4710*/  BRA `(.L_x_18170) ;  /* 0x0000000c001c7947 */ /* 0x000fea0003800000 */
.L_x_18166:
        /* <DEDUP_REMOVED lines=9> */
.L_x_18174:
[----:B------:R-:W2:Y:S02]  /*47b0*/  LDG.E.U16 R4, desc[UR36][R2.64] ;  /* 0x0000002402047981 */ /* 0x000ea4000c1e1500 */
[----:B--2---:R-:W-:-:S06]  /*47c0*/  HADD2.F32 R4, -RZ, R4.H0_H0 ;  /* 0x20000004ff047230 */ /* 0x004fcc0000004100 */
[----:B------:R-:W0:Y:S02]  /*47d0*/  F2I.FTZ.TRUNC.NTZ R4, R4 ;  /* 0x0000000400047305 */ /* 0x000e24000021f100 */
[----:B0-----:R-:W-:Y:S01]  /*47e0*/  PRMT R0, R4, 0x7610, R0 ;  /* 0x0000761004007816 */ /* 0x001fe20000000000 */
[----:B------:R-:W-:Y:S06]  /*47f0*/  BRA `(.L_x_18170) ;  /* 0x0000000800e47947 */ /* 0x000fec0003800000 */
.L_x_18173:
        /* <DEDUP_REMOVED lines=9> */
.L_x_18176:
[----:B------:R-:W2:Y:S02]  /*4890*/  LDG.E.U16 R2, desc[UR36][R2.64] ;  /* 0x0000002402027981 */ /* 0x000ea4000c1e1500 */
[----:B--2---:R-:W-:-:S06]  /*48a0*/  HADD2.F32 R4, -RZ, R2.H0_H0 ;  /* 0x20000002ff047230 */ /* 0x004fcc0000004100 */
[----:B------:R-:W0:Y:S02]  /*48b0*/  F2I.FTZ.TRUNC.NTZ R4, R4 ;  /* 0x0000000400047305 */ /* 0x000e24000021f100 */
[----:B0-----:R-:W-:Y:S01]  /*48c0*/  PRMT R0, R4, 0x7610, R0 ;  /* 0x0000761004007816 */ /* 0x001fe20000000000 */
[----:B------:R-:W-:Y:S06]  /*48d0*/  BRA `(.L_x_18170) ;  /* 0x0000000800ac7947 */ /* 0x000fec0003800000 */
.L_x_18175:
[----:B------:R-:W2:Y:S02]  /*48e0*/  LDG.E.64 R2, desc[UR36][R2.64] ;  /* 0x0000002402027981 */ /* 0x000ea4000c1e1b00 */
[----:B--2---:R0:W1:Y:S01]  /*48f0*/  F2I.F64.TRUNC R0, R2 ;  /* 0x0000000200007311 */ /* 0x004062000030d100 */
[----:B------:R-:W-:Y:S05]  /*4900*/  BRA `(.L_x_18170) ;  /* 0x0000000800a07947 */ /* 0x000fea0003800000 */
.L_x_18165:
        /* <DEDUP_REMOVED lines=12> */
.L_x_18179:
[----:B------:R-:W2:Y:S02]  /*49d0*/  LDG.E.64 R2, desc[UR36][R2.64] ;  /* 0x0000002402027981 */ /* 0x000ea4000c1e1b00 */
[----:B--2---:R0:W1:Y:S01]  /*49e0*/  F2I.F64.TRUNC R0, R2 ;  /* 0x0000000200007311 */ /* 0x004062000030d100 */
[----:B------:R-:W-:Y:S05]  /*49f0*/  BRA `(.L_x_18170) ;  /* 0x0000000800647947 */ /* 0x000fea0003800000 */
.L_x_18178:
        /* <DEDUP_REMOVED lines=27> */
.L_x_18181:
        /* <DEDUP_REMOVED lines=14> */
.L_x_18180:
[----:B------:R-:W2:Y:S02]  /*4c90*/  LDG.E.U16 R4, desc[UR36][R2.64] ;  /* 0x0000002402047981 */ /* 0x000ea4000c1e1500 */
[----:B--2---:R-:W-:-:S06]  /*4ca0*/  IMAD.U32 R4, R4, 0x10000, RZ ;  /* 0x0001000004047824 */ /* 0x004fcc00078e00ff */
[----:B------:R-:W0:Y:S02]  /*4cb0*/  F2I.FTZ.TRUNC.NTZ R4, R4 ;  /* 0x0000000400047305 */ /* 0x000e24000021f100 */
[----:B0-----:R-:W-:Y:S01]  /*4cc0*/  PRMT R0, R4, 0x7610, R0 ;  /* 0x0000761004007816 */ /* 0x001fe20000000000 */
[----:B------:R-:W-:Y:S06]  /*4cd0*/  BRA `(.L_x_18170) ;  /* 0x0000000400ac7947 */ /* 0x000fec0003800000 */
.L_x_18177:
        /* <DEDUP_REMOVED lines=10> */
.L_x_18184:
        /* <DEDUP_REMOVED lines=21> */
.L_x_18188:
[----:B------:R-:W-:Y:S05]  /*4ed0*/  BSYNC.RECONVERGENT B1 ;  /* 0x0000000000017941 */ /* 0x000fea0003800200 */
.L_x_18187:
[----:B------:R-:W-:Y:S01]  /*4ee0*/  IMAD.SHL.U32 R0, R0, 0x100000, RZ ;  /* 0x0010000000007824 */ /* 0x000fe200078e00ff */
[----:B------:R-:W-:-:S04]  /*4ef0*/  LEA R2, R2, 0x3b800000, 0x17 ;  /* 0x3b80000002027811 */ /* 0x000fc800078eb8ff */
[----:B------:R-:W-:-:S07]  /*4f00*/  LOP3.LUT R4, R2, R0, R7, 0xfe, !PT ;  /* 0x0000000002047212 */ /* 0x000fce00078efe07 */
.L_x_18186:
[----:B------:R-:W-:Y:S05]  /*4f10*/  BSYNC.RECONVERGENT B0 ;  /* 0x0000000000007941 */ /* 0x000fea0003800200 */
.L_x_18185:
[----:B------:R-:W0:Y:S02]  /*4f20*/  F2I.FTZ.TRUNC.NTZ R4, R4 ;  /* 0x0000000400047305 */ /* 0x000e24000021f100 */
[----:B0-----:R-:W-:Y:S01]  /*4f30*/  PRMT R0, R4, 0x7610, R0 ;  /* 0x0000761004007816 */ /* 0x001fe20000000000 */
[----:B------:R-:W-:Y:S06]  /*4f40*/  BRA `(.L_x_18170) ;  /* 0x0000000400107947 */ /* 0x000fec0003800000 */
.L_x_18183:
        /* <DEDUP_REMOVED lines=21> */
.L_x_18192:
[----:B------:R-:W-:Y:S05]  /*50a0*/  BSYNC.RECONVERGENT B1 ;  /* 0x0000000000017941 */ /* 0x000fea0003800200 */
.L_x_18191:
[----:B------:R-:W-:Y:S01]  /*50b0*/  IMAD.SHL.U32 R0, R0, 0x200000, RZ ;  /* 0x0020000000007824 */ /* 0x000fe200078e00ff */
[----:B------:R-:W-:-:S04]  /*50c0*/  LEA R2, R2, 0x37800000, 0x17 ;  /* 0x3780000002027811 */ /* 0x000fc800078eb8ff */
[----:B------:R-:W-:-:S07]  /*50d0*/  LOP3.LUT R4, R2, R0, R7, 0xfe, !PT ;  /* 0x0000000002047212 */ /* 0x000fce00078efe07 */
.L_x_18190:
[----:B------:R-:W-:Y:S05]  /*50e0*/  BSYNC.RECONVERGENT B0 ;  /* 0x0000000000007941 */ /* 0x000fea0003800200 */
.L_x_18189:
[----:B------:R-:W0:Y:S02]  /*50f0*/  F2I.FTZ.TRUNC.NTZ R4, R4 ;  /* 0x0000000400047305 */ /* 0x000e24000021f100 */
[----:B0-----:R-:W-:Y:S01]  /*5100*/  PRMT R0, R4, 0x7610, R0 ;  /* 0x0000761004007816 */ /* 0x001fe20000000000 */
[----:B------:R-:W-:Y:S06]  /*5110*/  BRA `(.L_x_18170) ;  /* 0x00000000009c7947 */ /* 0x000fec0003800000 */
.L_x_18182:
        /* <DEDUP_REMOVED lines=14> */
.L_x_18196:
[----:B------:R-:W-:Y:S05]  /*5200*/  BSYNC.RECONVERGENT B0 ;  /* 0x0000000000007941 */ /* 0x000fea0003800200 */
.L_x_18195:
[----:B------:R-:W0:Y:S02]  /*5210*/  F2I.FTZ.TRUNC.NTZ R4, R4 ;  /* 0x0000000400047305 */ /* 0x000e24000021f100 */
[----:B0-----:R-:W-:Y:S01]  /*5220*/  PRMT R0, R4, 0x7610, R0 ;  /* 0x0000761004007816 */ /* 0x001fe20000000000 */
[----:B------:R-:W-:Y:S06]  /*5230*/  BRA `(.L_x_18170) ;  /* 0x0000000000547947 */ /* 0x000fec0003800000 */
.L_x_18169:
        /* <DEDUP_REMOVED lines=16> */
.L_x_18197:
[----:B------:R-:W-:Y:S01]  /*5340*/  PRMT R0, RZ, 0x7610, R0 ;  /* 0x00007610ff007816 */ /* 0x000fe20000000000 */
[----:B------:R-:W-:Y:S06]  /*5350*/  BRA `(.L_x_18170) ;  /* 0x00000000000c7947 */ /* 0x000fec0003800000 */
.L_x_18194:
[----:B------:R0:W5:Y:S01]  /*5360*/  LDG.E.U8 R0, desc[UR36][R2.64] ;  /* 0x0000002402007981 */ /* 0x000162000c1e1100 */
[----:B------:R-:W-:Y:S05]  /*5370*/  BRA `(.L_x_18170) ;  /* 0x0000000000047947 */ /* 0x000fea0003800000 */
.L_x_18193:
[----:B------:R0:W5:Y:S02]  /*5380*/  LDG.E.U8 R0, desc[UR36][R2.64] ;  /* 0x0000002402007981 */ /* 0x000164000c1e1100 */
.L_x_18170:
[----:B------:R-:W0:Y:S01]  /*5390*/  LDCU.64 UR6, c[0x0][0x580] ;  /* 0x0000b000ff0677ac */ /* 0x000e220008000a00 */
[----:B------:R-:W0:Y:S01]  /*53a0*/  LDCU.S8 UR4, c[0x0][0x591] ;  /* 0x0000b220ff0477ac */ /* 0x000e220008000200 */
[----:B------:R-:W-:-:S04]  /*53b0*/  UPRMT UR5, UR39, 0x9910, URZ ;  /* 0x0000991027057896 */ /* 0x000fc800080000ff */
[----:B------:R-:W-:Y:S01]  /*53c0*/  UISETP.GT.AND UP0, UPT, UR5, 0x9, UPT ;  /* 0x000000090500788c */ /* 0x000fe2000bf04270 */
[----:B01234-:R-:W-:Y:S02]  /*53d0*/  IADD3 R2, P0, PT, R16, UR6, RZ ;  /* 0x0000000610027c10 */ /* 0x01ffe4000ff1e0ff */
[----:B------:R-:W-:Y:S02]  /*53e0*/  ISETP.NE.AND P1, PT, RZ, UR4, PT ;  /* 0x00000004ff007c0c */ /* 0x000fe4000bf25270 */
[----:B------:R-:W-:Y:S02]  /*53f0*/  IADD3.X R3, PT, PT, RZ, UR7, RZ, P0, !PT ;  /* 0x00000007ff037c10 */ /* 0x000fe400087fe4ff */
        /* <DEDUP_REMOVED lines=12> */
.L_x_18201:
[----:B------:R0:W-:Y:S01]  /*54c0*/  STG.E.U8 desc[UR36][R2.64], R7 ;  /* 0x0000000702007986 */ /* 0x0001e2000c101124 */
[----:B------:R-:W-:Y:S05]  /*54d0*/  BRA `(.L_x_18203) ;  /* 0x0000000c00807947 */ /* 0x000fea0003800000 */
.L_x_18200:
        /* <DEDUP_REMOVED lines=12> */
.L_x_18205:
[----:B------:R-:W-:-:S04]  /*55a0*/  LOP3.LUT R7, R7, 0xffff, RZ, 0xc0, !PT ;  /* 0x0000ffff07077812 */ /* 0x000fc800078ec0ff */
[----:B------:R-:W-:-:S05]  /*55b0*/  PRMT R5, R7, 0x8880, RZ ;  /* 0x0000888007057816 */ /* 0x000fca00000000ff */
[----:B------:R0:W-:Y:S01]  /*55c0*/  STG.E desc[UR36][R2.64], R5 ;  /* 0x0000000502007986 */ /* 0x0001e2000c101924 */
[----:B------:R-:W-:Y:S05]  /*55d0*/  BRA `(.L_x_18203) ;  /* 0x0000000c00407947 */ /* 0x000fea0003800000 */
.L_x_18204:
[----:B------:R-:W-:-:S04]  /*55e0*/  PRMT R5, R7, 0x8880, RZ ;  /* 0x0000888007057816 */ /* 0x000fc800000000ff */
[----:B------:R-:W-:-:S05]  /*55f0*/  PRMT R5, R5, 0x7710, RZ ;  /* 0x0000771005057816 */ /* 0x000fca00000000ff */
[----:B------:R0:W-:Y:S01]  /*5600*/  STG.E.U16 desc[UR36][R2.64], R5 ;  /* 0x0000000502007986 */ /* 0x0001e2000c101524 */
[----:B------:R-:W-:Y:S05]  /*5610*/  BRA `(.L_x_18203) ;  /* 0x0000000c00307947 */ /* 0x000fea0003800000 */
.L_x_18199:
        /* <DEDUP_REMOVED lines=9> */
.L_x_18207:
[----:B------:R-:W0:Y:S02]  /*56b0*/  I2F.S8 R0, R7 ;  /* 0x0000000700007306 */ /* 0x000e240000001400 */
[----:B0-----:R-:W-:-:S05]  /*56c0*/  F2FP.F16.F32.PACK_AB R0, RZ, R0 ;  /* 0x00000000ff00723e */ /* 0x001fca00000000ff */
[----:B------:R0:W-:Y:S01]  /*56d0*/  STG.E.U16 desc[UR36][R2.64], R0 ;  /* 0x0000000002007986 */ /* 0x0001e2000c101524 */
[----:B------:R-:W-:Y:S05]  /*56e0*/  BRA `(.L_x_18203) ;  /* 0x0000000800fc7947 */ /* 0x000fea0003800000 */
.L_x_18206:
        /* <DEDUP_REMOVED lines=10> */
.L_x_18209:
[----:B------:R-:W0:Y:S02]  /*5790*/  I2F.S8 R7, R7 ;  /* 0x0000000700077306 */ /* 0x000e240000001400 */
[----:B0-----:R-:W-:-:S04]  /*57a0*/  F2FP.F16.F32.PACK_AB R5, RZ, R7 ;  /* 0x00000007ff05723e */ /* 0x001fc800000000ff */
[----:B------:R-:W-:-:S05]  /*57b0*/  PRMT R5, R5, 0x5410, RZ ;  /* 0x0000541005057816 */ /* 0x000fca00000000ff */
[----:B------:R0:W-:Y:S01]  /*57c0*/  STG.E desc[UR36][R2.64], R5 ;  /* 0x0000000502007986 */ /* 0x0001e2000c101924 */
[----:B------:R-:W-:Y:S05]  /*57d0*/  BRA `(.L_x_18203) ;  /* 0x0000000800c07947 */ /* 0x000fea0003800000 */
.L_x_18208:
[----:B------:R-:W-:-:S04]  /*57e0*/  PRMT R4, R7, 0x8880, RZ ;  /* 0x0000888007047816 */ /* 0x000fc800000000ff */
[----:B------:R-:W-:-:S06]  /*57f0*/  PRMT R4, R4, 0x7710, RZ ;  /* 0x0000771004047816 */ /* 0x000fcc00000000ff */
[----:B------:R-:W0:Y:S02]  /*5800*/  I2F.F64.S16 R4, R4 ;  /* 0x0000000400047312 */ /* 0x000e240000101c00 */
[----:B0-----:R0:W-:Y:S01]  /*5810*/  STG.E.64 desc[UR36][R2.64], R4 ;  /* 0x0000000402007986 */ /* 0x0011e2000c101b24 */
[----:B------:R-:W-:Y:S05]  /*5820*/  BRA `(.L_x_18203) ;  /* 0x0000000800ac7947 */ /* 0x000fea0003800000 */
.L_x_18198:
        /* <DEDUP_REMOVED lines=14> */
.L_x_18213:
        /* <DEDUP_REMOVED lines=18> */
.L_x_18216:
[----:B------:R-:W-:-:S04]  /*5a30*/  SHF.R.U32.HI R5, RZ, 0x18, R5 ;  /* 0x00000018ff057819 */ /* 0x000fc80000011605 */
[----:B------:R-:W-:-:S07]  /*5a40*/  LOP3.LUT R0, R0, 0x80, R5, 0xf8, !PT ;  /* 0x0000008000007812 */ /* 0x000fce00078ef805 */
.L_x_18215:
[----:B------:R-:W-:Y:S05]  /*5a50*/  BSYNC.RECONVERGENT B0 ;  /* 0x0000000000007941 */ /* 0x000fea0003800200 */
.L_x_18214:
[----:B------:R0:W-:Y:S01]  /*5a60*/  STG.E.U8 desc[UR36][R2.64], R0 ;  /* 0x0000000002007986 */ /* 0x0001e2000c101124 */
[----:B------:R-:W-:Y:S05]  /*5a70*/  BRA `(.L_x_18203) ;  /* 0x0000000800187947 */ /* 0x000fea0003800000 */
.L_x_18212:
        /* <DEDUP_REMOVED lines=18> */
.L_x_18219:
[----:B------:R-:W-:-:S04]  /*5ba0*/  SHF.R.U32.HI R5, RZ, 0x18, R5 ;  /* 0x00000018ff057819 */ /* 0x000fc80000011605 */
[----:B------:R-:W-:-:S07]  /*5bb0*/  LOP3.LUT R0, R0, 0x80, R5, 0xf8, !PT ;  /* 0x0000008000007812 */ /* 0x000fce00078ef805 */
.L_x_18218:
[----:B------:R-:W-:Y:S05]  /*5bc0*/  BSYNC.RECONVERGENT B0 ;  /* 0x0000000000007941 */ /* 0x000fea0003800200 */
.L_x_18217:
[----:B------:R0:W-:Y:S01]  /*5bd0*/  STG.E.U8 desc[UR36][R2.64], R0 ;  /* 0x0000000002007986 */ /* 0x0001e2000c101124 */
[----:B------:R-:W-:Y:S05]  /*5be0*/  BRA `(.L_x_18203) ;  /* 0x0000000400bc7947 */ /* 0x000fea0003800000 */
.L_x_18211:
        /* <DEDUP_REMOVED lines=22> */
.L_x_18221:
[----:B------:R-:W-:-:S04]  /*5d50*/  LOP3.LUT R7, R7, 0xffff, RZ, 0xc0, !PT ;  /* 0x0000ffff07077812 */ /* 0x000fc800078ec0ff */
[----:B------:R-:W-:-:S05]  /*5d60*/  PRMT R7, R7, 0x8880, RZ ;  /* 0x0000888007077816 */ /* 0x000fca00000000ff */
[----:B------:R-:W-:-:S05]  /*5d70*/  IMAD.MOV.U32 R4, RZ, RZ, R7 ;  /* 0x000000ffff047224 */ /* 0x000fca00078e0007 */
[----:B------:R-:W-:-:S05]  /*5d80*/  SHF.R.S32.HI R5, RZ, 0x1f, R4 ;  /* 0x0000001fff057819 */ /* 0x000fca0000011404 */
[----:B------:R0:W-:Y:S01]  /*5d90*/  STG.E.64 desc[UR36][R2.64], R4 ;  /* 0x0000000402007986 */ /* 0x0001e2000c101b24 */
[----:B------:R-:W-:Y:S05]  /*5da0*/  BRA `(.L_x_18203) ;  /* 0x00000004004c7947 */ /* 0x000fea0003800000 */
.L_x_18220:
[----:B------:R-:W-:-:S04]  /*5db0*/  LOP3.LUT R7, R7, 0xffff, RZ, 0xc0, !PT ;  /* 0x0000ffff07077812 */ /* 0x000fc800078ec0ff */
[----:B------:R-:W-:-:S05]  /*5dc0*/  PRMT R5, R7, 0x8880, RZ ;  /* 0x0000888007057816 */ /* 0x000fca00000000ff */
[----:B------:R0:W-:Y:S01]  /*5dd0*/  STG.E desc[UR36][R2.64], R5 ;  /* 0x0000000502007986 */ /* 0x0001e2000c101924 */
[----:B------:R-:W-:Y:S05]  /*5de0*/  BRA `(.L_x_18203) ;  /* 0x00000004003c7947 */ /* 0x000fea0003800000 */
.L_x_18210:
        /* <DEDUP_REMOVED lines=10> */
.L_x_18223:
[----:B------:R-:W-:Y:S02]  /*5e90*/  PRMT R4, R7, 0x8880, RZ ;  /* 0x0000888007047816 */ /* 0x000fe400000000ff */
[----:B------:R-:W-:Y:S02]  /*5ea0*/  CS2R R6, SRZ ;  /* 0x0000000000067805 */ /* 0x000fe4000001ff00 */
[----:B------:R-:W-:-:S06]  /*5eb0*/  PRMT R4, R4, 0x7710, RZ ;  /* 0x0000771004047816 */ /* 0x000fcc00000000ff */
[----:B------:R-:W0:Y:S02]  /*5ec0*/  I2F.F64.S16 R4, R4 ;  /* 0x0000000400047312 */ /* 0x000e240000101c00 */
[----:B0-----:R4:W-:Y:S01]  /*5ed0*/  STG.E.128 desc[UR36][R2.64], R4 ;  /* 0x0000000402007986 */ /* 0x0019e2000c101d24 */
[----:B------:R-:W-:Y:S05]  /*5ee0*/  BRA `(.L_x_18203) ;  /* 0x0000000000fc7947 */ /* 0x000fea0003800000 */
.L_x_18222:
[----:B------:R-:W-:-:S09]  /*5ef0*/  UISETP.NE.AND UP0, UPT, UR5, 0xf, UPT ;  /* 0x0000000f0500788c */ /* 0x000fd2000bf05270 */
[----:B------:R-:W-:Y:S05]  /*5f00*/  BRA.U !UP0, `(.L_x_18224) ;  /* 0x0000000108e87547 */ /* 0x000fea000b800000 */
[----:B------:R-:W-:-:S09]  /*5f10*/  UISETP.NE.AND UP0, UPT, UR5, 0x17, UPT ;  /* 0x000000170500788c */ /* 0x000fd2000bf05270 */
[----:B------:R-:W-:Y:S05]  /*5f20*/  BRA.U !UP0, `(.L_x_18225) ;  /* 0x0000000108907547 */ /* 0x000fea000b800000 */
[----:B------:R-:W-:-:S09]  /*5f30*/  UISETP.NE.AND UP0, UPT, UR5, 0x18, UPT ;  /* 0x000000180500788c */ /* 0x000fd2000bf05270 */
[----:B------:R-:W-:Y:S05]  /*5f40*/  BRA.U !UP0, `(.L_x_18226) ;  /* 0x0000000108447547 */ /* 0x000fea000b800000 */
.L_x_18202:
        /* <DEDUP_REMOVED lines=16> */
.L_x_18227:
[----:B------:R-:W-:Y:S05]  /*6050*/  BRA `(.L_x_18203) ;  /* 0x0000000000a07947 */ /* 0x000fea0003800000 */
.L_x_18226:
        /* <DEDUP_REMOVED lines=13> */
.L_x_18229:
[----:B------:R-:W-:Y:S05]  /*6130*/  BSYNC.RECONVERGENT B0 ;  /* 0x0000000000007941 */ /* 0x000fea0003800200 */
.L_x_18228:
[----:B------:R-:W-:-:S05]  /*6140*/  LOP3.LUT R5, R0, 0x80, R5, 0xf8, !PT ;  /* 0x0000008000057812 */ /* 0x000fca00078ef805 */
[----:B------:R2:W-:Y:S01]  /*6150*/  STG.E.U8 desc[UR36][R2.64], R5 ;  /* 0x0000000502007986 */ /* 0x0005e2000c101124 */
[----:B------:R-:W-:Y:S05]  /*6160*/  BRA `(.L_x_18203) ;  /* 0x00000000005c7947 */ /* 0x000fea0003800000 */
.L_x_18225:
        /* <DEDUP_REMOVED lines=12> */
.L_x_18231:
[----:B------:R-:W-:Y:S01]  /*6230*/  IMAD.MOV.U32 R0, RZ, RZ, 0x7f ;  /* 0x0000007fff007424 */ /* 0x000fe200078e00ff */
[----:B------:R-:W-:-:S04]  /*6240*/  ISETP.GT.U32.AND P0, PT, R4, 0x7f800000, PT ;  /* 0x7f8000000400780c */ /* 0x000fc80003f04070 */
[----:B------:R-:W-:-:S09]  /*6250*/  SEL R0, R0, 0x7c, P0 ;  /* 0x0000007c00007807 */ /* 0x000fd20000000000 */
.L_x_18232:
[----:B------:R-:W-:Y:S05]  /*6260*/  BSYNC.RECONVERGENT B0 ;  /* 0x0000000000007941 */ /* 0x000fea0003800200 */
.L_x_18230:
[----:B------:R-:W-:-:S04]  /*6270*/  SHF.R.U32.HI R5, RZ, 0x18, R5 ;  /* 0x00000018ff057819 */ /* 0x000fc80000011605 */
[----:B------:R-:W-:-:S05]  /*6280*/  LOP3.LUT R5, R0, 0x80, R5, 0xf8, !PT ;  /* 0x0000008000057812 */ /* 0x000fca00078ef805 */
[----:B------:R1:W-:Y:S01]  /*6290*/  STG.E.U8 desc[UR36][R2.64], R5 ;  /* 0x0000000502007986 */ /* 0x0003e2000c101124 */
[----:B------:R-:W-:Y:S05]  /*62a0*/  BRA `(.L_x_18203) ;  /* 0x00000000000c7947 */ /* 0x000fea0003800000 */
.L_x_18224:
[----:B------:R-:W0:Y:S02]  /*62b0*/  I2F.S8 R0, R7 ;  /* 0x0000000700007306 */ /* 0x000e240000001400 */
[----:B0-----:R-:W-:-:S05]  /*62c0*/  F2FP.BF16.F32.PACK_AB R0, RZ, R0 ;  /* 0x00000000ff00723e */ /* 0x001fca00000010ff */
[----:B------:R0:W-:Y:S02]  /*62d0*/  STG.E.U16 desc[UR36][R2.64], R0 ;  /* 0x0000000002007986 */ /* 0x0001e4000c101524 */
.L_x_18203:
[----:B------:R-:W-:-:S07]  /*62e0*/  VIADD R17, R17, 0x80 ;  /* 0x0000008011117836 */ /* 0x000fce0000000000 */
.L_x_18163:
[----:B------:R-:W-:Y:S05]  /*62f0*/  BSYNC.RECONVERGENT B6 ;  /* 0x0000000000067941 */ /* 0x000fea0003800200 */
.L_x_18162:
[----:B------:R-:W5:Y:S01]  /*6300*/  LDCU UR4, c[0x0][0x380] ;  /* 0x00007000ff0477ac */ /* 0x000f620008000800 */
[----:B------:R-:W-:Y:S01]  /*6310*/  BSSY.RECONVERGENT B6, `(.L_x_18233) ;  /* 0x000030d000067945 */ /* 0x000fe20003800200 */
[----:B-----5:R-:W-:-:S13]  /*6320*/  ISETP.GE.AND P0, PT, R17, UR4, PT ;  /* 0x0000000411007c0c */ /* 0x020fda000bf06270 */
[----:B------:R-:W-:Y:S05]  /*6330*/  @P0 BRA `(.L_x_18234) ;  /* 0x0000003000280947 */ /* 0x000fea0003800000 */
        /* <DEDUP_REMOVED lines=303> */
.L_x_18235:
        /* <DEDUP_REMOVED lines=16> */
.L_x_18239:
[----:B------:R0:W5:Y:S01]  /*7730*/  LDG.E.U8 R0, desc[UR36][R2.64] ;  /* 0x0000002402007981 */ /* 0x000162000c1e1100 */
[----:B------:R-:W-:Y:S05]  /*7740*/  BRA `(.L_x_18241) ;  /* 0x0000000c004c7947 */ /* 0x000fea0003800000 */
.L_x_18238:
        /* <DEDUP_REMOVED lines=8> */
.L_x_18243:
[----:B------:R0:W5:Y:S01]  /*77d0*/  LDG.E.U8 R0, desc[UR36][R2.64] ;  /* 0x0000002402007981 */ /* 0x000162000c1e1100 */
[----:B------:R-:W-:Y:S05]  /*77e0*/  BRA `(.L_x_18241) ;  /* 0x0000000c00247947 */ /* 0x000fea0003800000 */
.L_x_18242:
[----:B------:R0:W5:Y:S01]  /*77f0*/  LDG.E.U16 R0, desc[UR36][R2.64] ;  /* 0x0000002402007981 */ /* 0x000162000c1e1500 */
[----:B------:R-:W-:Y:S05]  /*7800*/  BRA `(.L_x_18241) ;  /* 0x0000000c001c7947 */ /* 0x000fea0003800000 */
.L_x_18237:
        /* <DEDUP_REMOVED lines=9> */
.L_x_18245:
[----:B------:R-:W2:Y:S02]  /*78a0*/  LDG.E.U16 R4, desc[UR36][R2.64] ;  /* 0x0000002402047981 */ /* 0x000ea4000c1e1500 */
[----:B--2---:R-:W-:-:S06]  /*78b0*/  HADD2.F32 R4, -RZ, R4.H0_H0 ;  /* 0x20000004ff047230 */ /* 0x004fcc0000004100 */
[----:B------:R-:W0:Y:S02]  /*78c0*/  F2I.FTZ.TRUNC.NTZ R4, R4 ;  /* 0x0000000400047305 */ /* 0x000e24000021f100 */
[----:B0-----:R-:W-:Y:S01]  /*78d0*/  PRMT R0, R4, 0x7610, R0 ;  /* 0x0000761004007816 */ /* 0x001fe20000000000 */
[----:B------:R-:W-:Y:S06]  /*78e0*/  BRA `(.L_x_18241) ;  /* 0x0000000800e47947 */ /* 0x000fec0003800000 */
.L_x_18244:
        /* <DEDUP_REMOVED lines=9> */
.L_x_18247:
[----:B------:R-:W2:Y:S02]  /*7980*/  LDG.E.U16 R2, desc[UR36][R2.64] ;  /* 0x0000002402027981 */ /* 0x000ea4000c1e1500 */
[----:B--2---:R-:W-:-:S06]  /*7990*/  HADD2.F32 R4, -RZ, R2.H0_H0 ;  /* 0x20000002ff047230 */ /* 0x004fcc0000004100 */
[----:B------:R-:W0:Y:S02]  /*79a0*/  F2I.FTZ.TRUNC.NTZ R4, R4 ;  /* 0x0000000400047305 */ /* 0x000e24000021f100 */
[----:B0-----:R-:W-:Y:S01]  /*79b0*/  PRMT R0, R4, 0x7610, R0 ;  /* 0x0000761004007816 */ /* 0x001fe20000000000 */
[----:B------:R-:W-:Y:S06]  /*79c0*/  BRA `(.L_x_18241) ;  /* 0x0000000800ac7947 */ /* 0x000fec0003800000 */
.L_x_18246:
[----:B------:R-:W2:Y:S02]  /*79d0*/  LDG.E.64 R2, desc[UR36][R2.64] ;  /* 0x0000002402027981 */ /* 0x000ea4000c1e1b00 */
[----:B--2---:R0:W1:Y:S01]  /*79e0*/  F2I.F64.TRUNC R0, R2 ;  /* 0x0000000200007311 */ /* 0x004062000030d100 */
[----:B------:R-:W-:Y:S05]  /*79f0*/  BRA `(.L_x_18241) ;  /* 0x0000000800a07947 */ /* 0x000fea0003800000 */
.L_x_18236:
        /* <DEDUP_REMOVED lines=12> */
.L_x_18250:
[----:B------:R-:W2:Y:S02]  /*7ac0*/  LDG.E.64 R2, desc[UR36][R2.64] ;  /* 0x0000002402027981 */ /* 0x000ea4000c1e1b00 */
[----:B--2---:R0:W1:Y:S01]  /*7ad0*/  F2I.F64.TRUNC R0, R2 ;  /* 0x0000000200007311 */ /* 0x004062000030d100 */
[----:B------:R-:W-:Y:S05]  /*7ae0*/  BRA `(.L_x_18241) ;  /* 0x0000000800647947 */ /* 0x000fea0003800000 */
.L_x_18249:
        /* <DEDUP_REMOVED lines=27> */
.L_x_18252:
        /* <DEDUP_REMOVED lines=14> */
.L_x_18251:
[----:B------:R-:W2:Y:S02]  /*7d80*/  LDG.E.U16 R4, desc[UR36][R2.64] ;  /* 0x0000002402047981 */ /* 0x000ea4000c1e1500 */
[----:B--2---:R-:W-:-:S06]  /*7d90*/  IMAD.U32 R4, R4, 0x10000, RZ ;  /* 0x0001000004047824 */ /* 0x004fcc00078e00ff */
[----:B------:R-:W0:Y:S02]  /*7da0*/  F2I.FTZ.TRUNC.NTZ R4, R4 ;  /* 0x0000000400047305 */ /* 0x000e24000021f100 */
[----:B0-----:R-:W-:Y:S01]  /*7db0*/  PRMT R0, R4, 0x7610, R0 ;  /* 0x0000761004007816 */ /* 0x001fe20000000000 */
[----:B------:R-:W-:Y:S06]  /*7dc0*/  BRA `(.L_x_18241) ;  /* 0x0000000400ac7947 */ /* 0x000fec0003800000 */
.L_x_18248:
        /* <DEDUP_REMOVED lines=10> */
.L_x_18255:
        /* <DEDUP_REMOVED lines=21> */
.L_x_18259:
[----:B------:R-:W-:Y:S05]  /*7fc0*/  BSYNC.RECONVERGENT B1 ;  /* 0x0000000000017941 */ /* 0x000fea0003800200 */
.L_x_18258:
[----:B------:R-:W-:Y:S01]  /*7fd0*/  IMAD.SHL.U32 R0, R0, 0x100000, RZ ;  /* 0x0010000000007824 */ /* 0x000fe200078e00ff */
[----:B------:R-:W-:-:S04]  /*7fe0*/  LEA R2, R2, 0x3b800000, 0x17 ;  /* 0x3b80000002027811 */ /* 0x000fc800078eb8ff */
[----:B------:R-:W-:-:S07]  /*7ff0*/  LOP3.LUT R4, R2, R0, R7, 0xfe, !PT ;  /* 0x0000000002047212 */ /* 0x000fce00078efe07 */
.L_x_18257:
[----:B------:R-:W-:Y:S05]  /*8000*/  BSYNC.RECONVERGENT B0 ;  /* 0x0000000000007941 */ /* 0x000fea0003800200 */
.L_x_18256:
[----:B------:R-:W0:Y:S02]  /*8010*/  F2I.FTZ.TRUNC.NTZ R4, R4 ;  /* 0x0000000400047305 */ /* 0x000e24000021f100 */
[----:B0-----:R-:W-:Y:S01]  /*8020*/  PRMT R0, R4, 0x7610, R0 ;  /* 0x0000761004007816 */ /* 0x001fe20000000000 */
[----:B------:R-:W-:Y:S06]  /*8030*/  BRA `(.L_x_18241) ;  /* 0x0000000400107947 */ /* 0x000fec0003800000 */
.L_x_18254:
        /* <DEDUP_REMOVED lines=21> */
.L_x_18263:
[----:B------:R-:W-:Y:S05]  /*8190*/  BSYNC.RECONVERGENT B1 ;  /* 0x0000000000017941 */ /* 0x000fea0003800200 */
.L_x_18262:
[----:B------:R-:W-:Y:S02]  /*81a0*/  SHF.L.U32 R0, R0, 0x15, RZ ;  /* 0x0000001500007819 */ /* 0x000fe400000006ff */
[----:B------:R-:W-:-:S04]  /*81b0*/  LEA R2, R2, 0x37800000, 0x17 ;  /* 0x3780000002027811 */ /* 0x000fc800078eb8ff */
[----:B------:R-:W-:-:S07]  /*81c0*/  LOP3.LUT R4, R2, R0, R7, 0xfe, !PT ;  /* 0x0000000002047212 */ /* 0x000fce00078efe07 */
.L_x_18261:
[----:B------:R-:W-:Y:S05]  /*81d0*/  BSYNC.RECONVERGENT B0 ;  /* 0x0000000000007941 */ /* 0x000fea0003800200 */
.L_x_18260:
[----:B------:R-:W0:Y:S02]  /*81e0*/  F2I.FTZ.TRUNC.NTZ R4, R4 ;  /* 0x0000000400047305 */ /* 0x000e24000021f100 */
[----:B0-----:R-:W-:Y:S01]  /*81f0*/  PRMT R0, R4, 0x7610, R0 ;  /* 0x0000761004007816 */ /* 0x001fe20000000000 */
[----:B------:R-:W-:Y:S06]  /*8200*/  BRA `(.L_x_18241) ;  /* 0x00000000009c7947 */ /* 0x000fec0003800000 */
.L_x_18253:
        /* <DEDUP_REMOVED lines=14> */
.L_x_18267:
[----:B------:R-:W-:Y:S05]  /*82f0*/  BSYNC.RECONVERGENT B0 ;  /* 0x0000000000007941 */ /* 0x000fea0003800200 */
.L_x_18266:
[----:B------:R-:W0:Y:S02]  /*8300*/  F2I.FTZ.TRUNC.NTZ R4, R4 ;  /* 0x0000000400047305 */ /* 0x000e24000021f100 */
[----:B0-----:R-:W-:Y:S01]  /*8310*/  PRMT R0, R4, 0x7610, R0 ;  /* 0x0000761004007816 */ /* 0x001fe20000000000 */
[----:B------:R-:W-:Y:S06]  /*8320*/  BRA `(.L_x_18241) ;  /* 0x0000000000547947 */ /* 0x000fec0003800000 */
.L_x_18240:
        /* <DEDUP_REMOVED lines=16> */
.L_x_18268:
[----:B------:R-:W-:Y:S01]  /*8430*/  PRMT R0, RZ, 0x7610, R0 ;  /* 0x00007610ff007816 */ /* 0x000fe20000000000 */
[----:B------:R-:W-:Y:S06]  /*8440*/  BRA `(.L_x_18241) ;  /* 0x00000000000c7947 */ /* 0x000fec0003800000 */
.L_x_18265:
[----:B------:R3:W5:Y:S01]  /*8450*/  LDG.E.U8 R0, desc[UR36][R2.64] ;  /* 0x0000002402007981 */ /* 0x000762000c1e1100 */
[----:B------:R-:W-:Y:S05]  /*8460*/  BRA `(.L_x_18241) ;  /* 0x0000000000047947 */ /* 0x000fea0003800000 */
.L_x_18264:
[----:B------:R4:W5:Y:S02]  /*8470*/  LDG.E.U8 R0, desc[UR36][R2.64] ;  /* 0x0000002402007981 */ /* 0x000964000c1e1100 */
.L_x_18241:
[----:B------:R-:W0:Y:S01]  /*8480*/  LDCU.64 UR6, c[0x0][0x580] ;  /* 0x0000b000ff0677ac */ /* 0x000e220008000a00 */
[----:B------:R-:W1:Y:S01]  /*8490*/  LDCU.S8 UR4, c[0x0][0x591] ;  /* 0x0000b220ff0477ac */ /* 0x000e620008000200 */
[----:B------:R-:W-:-:S04]  /*84a0*/  UPRMT UR5, UR39, 0x9910, URZ ;  /* 0x0000991027057896 */ /* 0x000fc800080000ff */
[----:B------:R-:W-:Y:S01]  /*84b0*/  UISETP.GT.AND UP0, UPT, UR5, 0x9, UPT ;  /* 0x000000090500788c */ /* 0x000fe2000bf04270 */
[----:B0-234-:R-:W-:Y:S02]  /*84c0*/  IADD3 R2, P0, PT, R16, UR6, RZ ;  /* 0x0000000610027c10 */ /* 0x01dfe4000ff1e0ff */
[----:B-1----:R-:W-:-:S03]  /*84d0*/  ISETP.NE.AND P1, PT, RZ, UR4, PT ;  /* 0x00000004ff007c0c */ /* 0x002fc6000bf25270 */
        /* <DEDUP_REMOVED lines=13> */
.L_x_18272:
[----:B------:R4:W-:Y:S01]  /*85b0*/  STG.E.U8 desc[UR36][R2.64], R7 ;  /* 0x0000000702007986 */ /* 0x0009e2000c101124 */
[----:B------:R-:W-:Y:S05]  /*85c0*/  BRA `(.L_x_18274) ;  /* 0x0000000c00807947 */ /* 0x000fea0003800000 */
.L_x_18271:
        /* <DEDUP_REMOVED lines=12> */
.L_x_18276:
[----:B------:R-:W-:-:S04]  /*8690*/  LOP3.LUT R7, R7, 0xffff, RZ, 0xc0, !PT ;  /* 0x0000ffff07077812 */ /* 0x000fc800078ec0ff */
[----:B------:R-:W-:-:S05]  /*86a0*/  PRMT R5, R7, 0x8880, RZ ;  /* 0x0000888007057816 */ /* 0x000fca00000000ff */
[----:B------:R2:W-:Y:S01]  /*86b0*/  STG.E desc[UR36][R2.64], R5 ;  /* 0x0000000502007986 */ /* 0x0005e2000c101924 */
[----:B------:R-:W-:Y:S05]  /*86c0*/  BRA `(.L_x_18274) ;  /* 0x0000000c00407947 */ /* 0x000fea0003800000 */
.L_x_18275:
[----:B------:R-:W-:-:S04]  /*86d0*/  PRMT R5, R7, 0x8880, RZ ;  /* 0x0000888007057816 */ /* 0x000fc800000000ff */
[----:B------:R-:W-:-:S05]  /*86e0*/  PRMT R5, R5, 0x7710, RZ ;  /* 0x0000771005057816 */ /* 0x000fca00000000ff */
[----:B------:R0:W-:Y:S01]  /*86f0*/  STG.E.U16 desc[UR36][R2.64], R5 ;  /* 0x0000000502007986 */ /* 0x0001e2000c101524 */
[----:B------:R-:W-:Y:S05]  /*8700*/  BRA `(.L_x_18274) ;  /* 0x0000000c00307947 */ /* 0x000fea0003800000 */
.L_x_18270:
        /* <DEDUP_REMOVED lines=9> */
.L_x_18278:
[----:B------:R-:W0:Y:S02]  /*87a0*/  I2F.S8 R0, R7 ;  /* 0x0000000700007306 */ /* 0x000e240000001400 */
[----:B0-----:R-:W-:-:S05]  /*87b0*/  F2FP.F16.F32.PACK_AB R0, RZ, R0 ;  /* 0x00000000ff00723e */ /* 0x001fca00000000ff */
[----:B------:R0:W-:Y:S01]  /*87c0*/  STG.E.U16 desc[UR36][R2.64], R0 ;  /* 0x0000000002007986 */ /* 0x0001e2000c101524 */
[----:B------:R-:W-:Y:S05]  /*87d0*/  BRA `(.L_x_18274) ;  /* 0x0000000800fc7947 */ /* 0x000fea0003800000 */
.L_x_18277:
        /* <DEDUP_REMOVED lines=10> */
.L_x_18280:
[----:B------:R-:W0:Y:S02]  /*8880*/  I2F.S8 R7, R7 ;  /* 0x0000000700077306 */ /* 0x000e240000001400 */
[----:B0-----:R-:W-:-:S04]  /*8890*/  F2FP.F16.F32.PACK_AB R5, RZ, R7 ;  /* 0x00000007ff05723e */ /* 0x001fc800000000ff */
[----:B------:R-:W-:-:S05]  /*88a0*/  PRMT R5, R5, 0x5410, RZ ;  /* 0x0000541005057816 */ /* 0x000fca00000000ff */
[----:B------:R0:W-:Y:S01]  /*88b0*/  STG.E desc[UR36][R2.64], R5 ;  /* 0x0000000502007986 */ /* 0x0001e2000c101924 */
[----:B------:R-:W-:Y:S05]  /*88c0*/  BRA `(.L_x_18274) ;  /* 0x0000000800c07947 */ /* 0x000fea0003800000 */
.L_x_18279:
[----:B------:R-:W-:-:S04]  /*88d0*/  PRMT R4, R7, 0x8880, RZ ;  /* 0x0000888007047816 */ /* 0x000fc800000000ff */
[----:B------:R-:W-:-:S06]  /*88e0*/  PRMT R4, R4, 0x7710, RZ ;  /* 0x0000771004047816 */ /* 0x000fcc00000000ff */
[----:B------:R-:W0:Y:S02]  /*88f0*/  I2F.F64.S16 R4, R4 ;  /* 0x0000000400047312 */ /* 0x000e240000101c00 */
[----:B0-----:R0:W-:Y:S01]  /*8900*/  STG.E.64 desc[UR36][R2.64], R4 ;  /* 0x0000000402007986 */ /* 0x0011e2000c101b24 */
[----:B------:R-:W-:Y:S05]  /*8910*/  BRA `(.L_x_18274) ;  /* 0x0000000800ac7947 */ /* 0x000fea0003800000 */
.L_x_18269:
        /* <DEDUP_REMOVED lines=14> */
.L_x_18284:
        /* <DEDUP_REMOVED lines=18> */
.L_x_18287:
[----:B------:R-:W-:-:S04]  /*8b20*/  SHF.R.U32.HI R5, RZ, 0x18, R5 ;  /* 0x00000018ff057819 */ /* 0x000fc80000011605 */
[----:B------:R-:W-:-:S07]  /*8b30*/  LOP3.LUT R0, R0, 0x80, R5, 0xf8, !PT ;  /* 0x0000008000007812 */ /* 0x000fce00078ef805 */
.L_x_18286:
[----:B------:R-:W-:Y:S05]  /*8b40*/  BSYNC.RECONVERGENT B0 ;  /* 0x0000000000007941 */ /* 0x000fea0003800200 */
.L_x_18285:
[----:B------:R0:W-:Y:S01]  /*8b50*/  STG.E.U8 desc[UR36][R2.64], R0 ;  /* 0x0000000002007986 */ /* 0x0001e2000c101124 */
[----:B------:R-:W-:Y:S05]  /*8b60*/  BRA `(.L_x_18274) ;  /* 0x0000000800187947 */ /* 0x000fea0003800000 */
.L_x_18283:
        /* <DEDUP_REMOVED lines=18> */
.L_x_18290:
[----:B------:R-:W-:-:S04]  /*8c90*/  SHF.R.U32.HI R5, RZ, 0x18, R5 ;  /* 0x00000018ff057819 */ /* 0x000fc80000011605 */
[----:B------:R-:W-:-:S07]  /*8ca0*/  LOP3.LUT R0, R0, 0x80, R5, 0xf8, !PT ;  /* 0x0000008000007812 */ /* 0x000fce00078ef805 */
.L_x_18289:
[----:B------:R-:W-:Y:S05]  /*8cb0*/  BSYNC.RECONVERGENT B0 ;  /* 0x0000000000007941 */ /* 0x000fea0003800200 */
.L_x_18288:
[----:B------:R0:W-:Y:S01]  /*8cc0*/  STG.E.U8 desc[UR36][R2.64], R0 ;  /* 0x0000000002007986 */ /* 0x0001e2000c101124 */
[----:B------:R-:W-:Y:S05]  /*8cd0*/  BRA `(.L_x_18274) ;  /* 0x0000000400bc7947 */ /* 0x000fea0003800000 */
.L_x_18282:
        /* <DEDUP_REMOVED lines=22> */
.L_x_18292:
[----:B------:R-:W-:-:S04]  /*8e40*/  LOP3.LUT R7, R7, 0xffff, RZ, 0xc0, !PT ;  /* 0x0000ffff07077812 */ /* 0x000fc800078ec0ff */
[----:B------:R-:W-:-:S04]  /*8e50*/  PRMT R7, R7, 0x8880, RZ ;  /* 0x0000888007077816 */ /* 0x000fc800000000ff */
[----:B------:R-:W-:-:S04]  /*8e60*/  MOV R4, R7 ;  /* 0x0000000700047202 */ /* 0x000fc80000000f00 */
[----:B------:R-:W-:-:S05]  /*8e70*/  SHF.R.S32.HI R5, RZ, 0x1f, R4 ;  /* 0x0000001fff057819 */ /* 0x000fca0000011404 */
[----:B------:R0:W-:Y:S01]  /*8e80*/  STG.E.64 desc[UR36][R2.64], R4 ;  /* 0x0000000402007986 */ /* 0x0001e2000c101b24 */
[----:B------:R-:W-:Y:S05]  /*8e90*/  BRA `(.L_x_18274) ;  /* 0x00000004004c7947 */ /* 0x000fea0003800000 */
.L_x_18291:
[----:B------:R-:W-:-:S04]  /*8ea0*/  LOP3.LUT R7, R7, 0xffff, RZ, 0xc0, !PT ;  /* 0x0000ffff07077812 */ /* 0x000fc800078ec0ff */
[----:B------:R-:W-:-:S05]  /*8eb0*/  PRMT R5, R7, 0x8880, RZ ;  /* 0x0000888007057816 */ /* 0x000fca00000000ff */
[----:B------:R0:W-:Y:S01]  /*8ec0*/  STG.E desc[UR36][R2.64], R5 ;  /* 0x0000000502007986 */ /* 0x0001e2000c101924 */
[----:B------:R-:W-:Y:S05]  /*8ed0*/  BRA `(.L_x_18274) ;  /* 0x00000004003c7947 */ /* 0x000fea0003800000 */
.L_x_18281:
        /* <DEDUP_REMOVED lines=10> */
.L_x_18294:
[----:B------:R-:W-:Y:S02]  /*8f80*/  PRMT R4, R7, 0x8880, RZ ;  /* 0x0000888007047816 */ /* 0x000fe400000000ff */
[----:B------:R-:W-:Y:S02]  /*8f90*/  CS2R R6, SRZ ;  /* 0x0000000000067805 */ /* 0x000fe4000001ff00 */
[----:B------:R-:W-:-:S06]  /*8fa0*/  PRMT R4, R4, 0x7710, RZ ;  /* 0x0000771004047816 */ /* 0x000fcc00000000ff */
[----:B------:R-:W0:Y:S02]  /*8fb0*/  I2F.F64.S16 R4, R4 ;  /* 0x0000000400047312 */ /* 0x000e240000101c00 */
[----:B0-----:R0:W-:Y:S01]  /*8fc0*/  STG.E.128 desc[UR36][R2.64], R4 ;  /* 0x0000000402007986 */ /* 0x0011e2000c101d24 */
[----:B------:R-:W-:Y:S05]  /*8fd0*/  BRA `(.L_x_18274) ;  /* 0x0000000000fc7947 */ /* 0x000fea0003800000 */
.L_x_18293:
[----:B------:R-:W-:-:S09]  /*8fe0*/  UISETP.NE.AND UP0, UPT, UR5, 0xf, UPT ;  /* 0x0000000f0500788c */ /* 0x000fd2000bf05270 */
[----:B------:R-:W-:Y:S05]  /*8ff0*/  BRA.U !UP0, `(.L_x_18295) ;  /* 0x0000000108e87547 */ /* 0x000fea000b800000 */
[----:B------:R-:W-:-:S09]  /*9000*/  UISETP.NE.AND UP0, UPT, UR5, 0x17, UPT ;  /* 0x000000170500788c */ /* 0x000fd2000bf05270 */
[----:B------:R-:W-:Y:S05]  /*9010*/  BRA.U !UP0, `(.L_x_18296) ;  /* 0x0000000108907547 */ /* 0x000fea000b800000 */
[----:B------:R-:W-:-:S09]  /*9020*/  UISETP.NE.AND UP0, UPT, UR5, 0x18, UPT ;  /* 0x000000180500788c */ /* 0x000fd2000bf05270 */
[----:B------:R-:W-:Y:S05]  /*9030*/  BRA.U !UP0, `(.L_x_18297) ;  /* 0x0000000108447547 */ /* 0x000fea000b800000 */
.L_x_18273:
        /* <DEDUP_REMOVED lines=16> */
.L_x_18298:
[----:B------:R-:W-:Y:S05]  /*9140*/  BRA `(.L_x_18274) ;  /* 0x0000000000a07947 */ /* 0x000fea0003800000 */
.L_x_18297:
        /* <DEDUP_REMOVED lines=13> */
.L_x_18300:
[----:B------:R-:W-:Y:S05]  /*9220*/  BSYNC.RECONVERGENT B0 ;  /* 0x0000000000007941 */ /* 0x000fea0003800200 */
.L_x_18299:
[----:B------:R-:W-:-:S05]  /*9230*/  LOP3.LUT R5, R0, 0x80, R5, 0xf8, !PT ;  /* 0x0000008000057812 */ /* 0x000fca00078ef805 */
[----:B------:R0:W-:Y:S01]  /*9240*/  STG.E.U8 desc[UR36][R2.64], R5 ;  /* 0x0000000502007986 */ /* 0x0001e2000c101124 */
[----:B------:R-:W-:Y:S05]  /*9250*/  BRA `(.L_x_18274) ;  /* 0x00000000005c7947 */ /* 0x000fea0003800000 */
.L_x_18296:
        /* <DEDUP_REMOVED lines=12> */
.L_x_18302:
[----:B------:R-:W-:Y:S01]  /*9320*/  IMAD.MOV.U32 R0, RZ, RZ, 0x7f ;  /* 0x0000007fff007424 */ /* 0x000fe200078e00ff */
[----:B------:R-:W-:-:S04]  /*9330*/  ISETP.GT.U32.AND P0, PT, R4, 0x7f800000, PT ;  /* 0x7f8000000400780c */ /* 0x000fc80003f04070 */
[----:B------:R-:W-:-:S09]  /*9340*/  SEL R0, R0, 0x7c, P0 ;  /* 0x0000007c00007807 */ /* 0x000fd20000000000 */
.L_x_18303:
[----:B------:R-:W-:Y:S05]  /*9350*/  BSYNC.RECONVERGENT B0 ;  /* 0x0000000000007941 */ /* 0x000fea0003800200 */
.L_x_18301:
[----:B------:R-:W-:-:S04]  /*9360*/  SHF.R.U32.HI R5, RZ, 0x18, R5 ;  /* 0x00000018ff057819 */ /* 0x000fc80000011605 */
[----:B------:R-:W-:-:S05]  /*9370*/  LOP3.LUT R5, R0, 0x80, R5, 0xf8, !PT ;  /* 0x0000008000057812 */ /* 0x000fca00078ef805 */
[----:B------:R0:W-:Y:S01]  /*9380*/  STG.E.U8 desc[UR36][R2.64], R5 ;  /* 0x0000000502007986 */ /* 0x0001e2000c101124 */
[----:B------:R-:W-:Y:S05]  /*9390*/  BRA `(.L_x_18274) ;  /* 0x00000000000c7947 */ /* 0x000fea0003800000 */
.L_x_18295:
[----:B------:R-:W0:Y:S02]  /*93a0*/  I2F.S8 R0, R7 ;  /* 0x0000000700007306 */ /* 0x000e240000001400 */
[----:B0-----:R-:W-:-:S05]  /*93b0*/  F2FP.BF16.F32.PACK_AB R0, RZ, R0 ;  /* 0x00000000ff00723e */ /* 0x001fca00000010ff */
[----:B------:R0:W-:Y:S02]  /*93c0*/  STG.E.U16 desc[UR36][R2.64], R0 ;  /* 0x0000000002007986 */ /* 0x0001e4000c101524 */
.L_x_18274:
[----:B------:R-:W-:-:S07]  /*93d0*/  IADD3 R17, PT, PT, R17, 0x80, RZ ;  /* 0x0000008011117810 */ /* 0x000fce0007ffe0ff */
.L_x_18234:
[----:B------:R-:W-:Y:S05]  /*93e0*/  BSYNC.RECONVERGENT B6 ;  /* 0x0000000000067941 */ /* 0x000fea0003800200 */
.L_x_18233:
        /* <DEDUP_REMOVED lines=306> */
.L_x_18304:
        /* <DEDUP_REMOVED lines=18> */
.L_x_18308:
[----:B------:R0:W5:Y:S01]  /*a830*/  LDG.E.U8 R0, desc[UR36][R2.64] ;  /* 0x0000002402007981 */ /* 0x000162000c1e1100 */
[----:B------:R-:W-:Y:S05]  /*a840*/  BRA `(.L_x_18310) ;  /* 0x0000000c004c7947 */ /* 0x000fea0003800000 */
.L_x_18307:
        /* <DEDUP_REMOVED lines=8> */
.L_x_18312:
[----:B------:R0:W5:Y:S01]  /*a8d0*/  LDG.E.U8 R0, desc[UR36][R2.64] ;  /* 0x0000002402007981 */ /* 0x000162000c1e1100 */
[----:B------:R-:W-:Y:S05]  /*a8e0*/  BRA `(.L_x_18310) ;  /* 0x0000000c00247947 */ /* 0x000fea0003800000 */
.L_x_18311:
[----:B------:R0:W5:Y:S01]  /*a8f0*/  LDG.E.U16 R0, desc[UR36][R2.64] ;  /* 0x0000002402007981 */ /* 0x000162000c1e1500 */
[----:B------:R-:W-:Y:S05]  /*a900*/  BRA `(.L_x_18310) ;  /* 0x0000000c001c7947 */ /* 0x000fea0003800000 */
.L_x_18306:
        /* <DEDUP_REMOVED lines=9> */
.L_x_18314:
[----:B------:R-:W2:Y:S02]  /*a9a0*/  LDG.E.U16 R4, desc[UR36][R2.64] ;  /* 0x0000002402047981 */ /* 0x000ea4000c1e1500 */
[----:B--2---:R-:W-:-:S06]  /*a9b0*/  HADD2.F32 R4, -RZ, R4.H0_H0 ;  /* 0x20000004ff047230 */ /* 0x004fcc0000004100 */
[----:B------:R-:W0:Y:S02]  /*a9c0*/  F2I.FTZ.TRUNC.NTZ R4, R4 ;  /* 0x0000000400047305 */ /* 0x000e24000021f100 */
[----:B0-----:R-:W-:Y:S01]  /*a9d0*/  PRMT R0, R4, 0x7610, R0 ;  /* 0x0000761004007816 */ /* 0x001fe20000000000 */
[----:B------:R-:W-:Y:S06]  /*a9e0*/  BRA `(.L_x_18310) ;  /* 0x0000000800e47947 */ /* 0x000fec0003800000 */
.L_x_18313:
        /* <DEDUP_REMOVED lines=9> */
.L_x_18316:
[----:B------:R-:W2:Y:S02]  /*aa80*/  LDG.E.U16 R2, desc[UR36][R2.64] ;  /* 0x0000002402027981 */ /* 0x000ea4000c1e1500 */
[----:B--2---:R-:W-:-:S06]  /*aa90*/  HADD2.F32 R4, -RZ, R2.H0_H0 ;  /* 0x20000002ff047230 */ /* 0x004fcc0000004100 */
[----:B------:R-:W0:Y:S02]  /*aaa0*/  F2I.FTZ.TRUNC.NTZ R4, R4 ;  /* 0x0000000400047305 */ /* 0x000e24000021f100 */
[----:B0-----:R-:W-:Y:S01]  /*aab0*/  PRMT R0, R4, 0x7610, R0 ;  /* 0x0000761004007816 */ /* 0x001fe20000000000 */
[----:B------:R-:W-:Y:S06]  /*aac0*/  BRA `(.L_x_18310) ;  /* 0x0000000800ac7947 */ /* 0x000fec0003800000 */
.L_x_18315:
[----:B------:R-:W2:Y:S02]  /*aad0*/  LDG.E.64 R2, desc[UR36][R2.64] ;  /* 0x0000002402027981 */ /* 0x000ea4000c1e1b00 */
[----:B--2---:R0:W1:Y:S01]  /*aae0*/  F2I.F64.TRUNC R0, R2 ;  /* 0x0000000200007311 */ /* 0x004062000030d100 */
[----:B------:R-:W-:Y:S05]  /*aaf0*/  BRA `(.L_x_18310) ;  /* 0x0000000800a07947 */ /* 0x000fea0003800000 */
.L_x_18305:
        /* <DEDUP_REMOVED lines=12> */
.L_x_18319:
[----:B------:R-:W2:Y:S02]  /*abc0*/  LDG.E.64 R2, desc[UR36][R2.64] ;  /* 0x0000002402027981 */ /* 0x000ea4000c1e1b00 */
[----:B--2---:R3:W4:Y:S01]  /*abd0*/  F2I.F64.TRUNC R0, R2 ;  /* 0x0000000200007311 */ /* 0x004722000030d100 */
[----:B------:R-:W-:Y:S05]  /*abe0*/  BRA `(.L_x_18310) ;  /* 0x0000000800647947 */ /* 0x000fea0003800000 */
.L_x_18318:
        /* <DEDUP_REMOVED lines=27> */
.L_x_18321:
        /* <DEDUP_REMOVED lines=14> */
.L_x_18320:
[----:B------:R-:W2:Y:S02]  /*ae80*/  LDG.E.U16 R4, desc[UR36][R2.64] ;  /* 0x0000002402047981 */ /* 0x000ea4000c1e1500 */
[----:B--2---:R-:W-:-:S06]  /*ae90*/  SHF.L.U32 R4, R4, 0x10, RZ ;  /* 0x0000001004047819 */ /* 0x004fcc00000006ff */
[----:B------:R-:W0:Y:S02]  /*aea0*/  F2I.FTZ.TRUNC.NTZ R4, R4 ;  /* 0x0000000400047305 */ /* 0x000e24000021f100 */
[----:B0-----:R-:W-:Y:S01]  /*aeb0*/  PRMT R0, R4, 0x7610, R0 ;  /* 0x0000761004007816 */ /* 0x001fe20000000000 */
[----:B------:R-:W-:Y:S06]  /*aec0*/  BRA `(.L_x_18310) ;  /* 0x0000000400ac7947 */ /* 0x000fec0003800000 */
.L_x_18317:
        /* <DEDUP_REMOVED lines=10> */
.L_x_18324:
        /* <DEDUP_REMOVED lines=21> */
.L_x_18328:
[----:B------:R-:W-:Y:S05]  /*b0c0*/  BSYNC.RECONVERGENT B1 ;  /* 0x0000000000017941 */ /* 0x000fea0003800200 */
.L_x_18327:
[----:B------:R-:W-:Y:S01]  /*b0d0*/  IMAD.SHL.U32 R0, R0, 0x100000, RZ ;  /* 0x0010000000007824 */ /* 0x000fe200078e00ff */
[----:B------:R-:W-:-:S04]  /*b0e0*/  LEA R2, R2, 0x3b800000, 0x17 ;  /* 0x3b80000002027811 */ /* 0x000fc800078eb8ff */
[----:B------:R-:W-:-:S07]  /*b0f0*/  LOP3.LUT R4, R2, R0, R7, 0xfe, !PT ;  /* 0x0000000002047212 */ /* 0x000fce00078efe07 */
.L_x_18326:
[----:B------:R-:W-:Y:S05]  /*b100*/  BSYNC.RECONVERGENT B0 ;  /* 0x0000000000007941 */ /* 0x000fea0003800200 */
.L_x_18325:
[----:B------:R-:W0:Y:S02]  /*b110*/  F2I.FTZ.TRUNC.NTZ R4, R4 ;  /* 0x0000000400047305 */ /* 0x000e24000021f100 */
[----:B0-----:R-:W-:Y:S01]  /*b120*/  PRMT R0, R4, 0x7610, R0 ;  /* 0x0000761004007816 */ /* 0x001fe20000000000 */
[----:B------:R-:W-:Y:S06]  /*b130*/  BRA `(.L_x_18310) ;  /* 0x0000000400107947 */ /* 0x000fec0003800000 */
.L_x_18323:
        /* <DEDUP_REMOVED lines=21> */
.L_x_18332:
[----:B------:R-:W-:Y:S05]  /*b290*/  BSYNC.RECONVERGENT B1 ;  /* 0x0000000000017941 */ /* 0x000fea0003800200 */
.L_x_18331:
[----:B------:R-:W-:Y:S01]  /*b2a0*/  IMAD.SHL.U32 R0, R0, 0x200000, RZ ;  /* 0x0020000000007824 */ /* 0x000fe200078e00ff */
[----:B------:R-:W-:-:S04]  /*b2b0*/  LEA R2, R2, 0x37800000, 0x17 ;  /* 0x3780000002027811 */ /* 0x000fc800078eb8ff */
[----:B------:R-:W-:-:S07]  /*b2c0*/  LOP3.LUT R4, R2, R0, R7, 0xfe, !PT ;  /* 0x0000000002047212 */ /* 0x000fce00078efe07 */
.L_x_18330:
[----:B------:R-:W-:Y:S05]  /*b2d0*/  BSYNC.RECONVERGENT B0 ;  /* 0x0000000000007941 */ /* 0x000fea0003800200 */
.L_x_18329:
[----:B------:R-:W0:Y:S02]  /*b2e0*/  F2I.FTZ.TRUNC.NTZ R4, R4 ;  /* 0x0000000400047305 */ /* 0x000e24000021f100 */
[----:B0-----:R-:W-:Y:S01]  /*b2f0*/  PRMT R0, R4, 0x7610, R0 ;  /* 0x0000761004007816 */ /* 0x001fe20000000000 */
[----:B------:R-:W-:Y:S06]  /*b300*/  BRA `(.L_x_18310) ;  /* 0x00000000009c7947 */ /* 0x000fec0003800000 */
.L_x_18322:
        /* <DEDUP_REMOVED lines=14> */
.L_x_18336:
[----:B------:R-:W-:Y:S05]  /*b3f0*/  BSYNC.RECONVERGENT B0 ;  /* 0x0000000000007941 */ /* 0x000fea0003800200 */
.L_x_18335:
[----:B------:R-:W0:Y:S02]  /*b400*/  F2I.FTZ.TRUNC.NTZ R4, R4 ;  /* 0x0000000400047305 */ /* 0x000e24000021f100 */
[----:B0-----:R-:W-:Y:S01]  /*b410*/  PRMT R0, R4, 0x7610, R0 ;  /* 0x0000761004007816 */ /* 0x001fe20000000000 */
[----:B------:R-:W-:Y:S06]  /*b420*/  BRA `(.L_x_18310) ;  /* 0x0000000000547947 */ /* 0x000fec0003800000 */
.L_x_18309:
        /* <DEDUP_REMOVED lines=16> */
.L_x_18337:
[----:B------:R-:W-:Y:S01]  /*b530*/  PRMT R0, RZ, 0x7610, R0 ;  /* 0x00007610ff007816 */ /* 0x000fe20000000000 */
[----:B------:R-:W-:Y:S06]  /*b540*/  BRA `(.L_x_18310) ;  /* 0x00000000000c7947 */ /* 0x000fec0003800000 */
.L_x_18334:
[----:B------:R2:W5:Y:S01]  /*b550*/  LDG.E.U8 R0, desc[UR36][R2.64] ;  /* 0x0000002402007981 */ /* 0x000562000c1e1100 */
[----:B------:R-:W-:Y:S05]  /*b560*/  BRA `(.L_x_18310) ;  /* 0x0000000000047947 */ /* 0x000fea0003800000 */
.L_x_18333:
[----:B------:R1:W5:Y:S02]  /*b570*/  LDG.E.U8 R0, desc[UR36][R2.64] ;  /* 0x0000002402007981 */ /* 0x000364000c1e1100 */
.L_x_18310:
[----:B------:R-:W0:Y:S01]  /*b580*/  LDCU.S8 UR4, c[0x0][0x591] ;  /* 0x0000b220ff0477ac */ /* 0x000e220008000200 */
[----:B------:R-:W-:-:S04]  /*b590*/  UPRMT UR5, UR39, 0x9910, URZ ;  /* 0x0000991027057896 */ /* 0x000fc800080000ff */
[----:B------:R-:W-:Y:S01]  /*b5a0*/  UISETP.GT.AND UP0, UPT, UR5, 0x9, UPT ;  /* 0x000000090500788c */ /* 0x000fe2000bf04270 */
[----:B0-----:R-:W-:-:S04]  /*b5b0*/  ISETP.NE.AND P0, PT, RZ, UR4, PT ;  /* 0x00000004ff007c0c */ /* 0x001fc8000bf05270 */
[----:B-1--45:R-:W-:-:S04]  /*b5c0*/  SEL R5, R0, UR43, !P0 ;  /* 0x0000002b00057c07 */ /* 0x032fc8000c000000 */
        /* <DEDUP_REMOVED lines=11> */
.L_x_18341:
[----:B------:R-:W-:Y:S01]  /*b680*/  STG.E.U8 desc[UR36][R16.64], R5 ;  /* 0x0000000510007986 */ /* 0x000fe2000c101124 */
[----:B------:R-:W-:Y:S05]  /*b690*/  EXIT ;  /* 0x000000000000794d */ /* 0x000fea0003800000 */
.L_x_18340:
        /* <DEDUP_REMOVED lines=8> */
[----:B--23--:R-:W-:-:S05]  /*b720*/  IMAD.MOV.U32 R2, RZ, RZ, R0 ;  /* 0x000000ffff027224 */ /* 0x00cfca00078e0000 */
[----:B------:R-:W-:-:S05]  /*b730*/  SHF.R.S32.HI R3, RZ, 0x1f, R2 ;  /* 0x0000001fff037819 */ /* 0x000fca0000011402 */
[----:B------:R-:W-:Y:S01]  /*b740*/  STG.E.64 desc[UR36][R16.64], R2 ;  /* 0x0000000210007986 */ /* 0x000fe2000c101b24 */
[----:B------:R-:W-:Y:S05]  /*b750*/  EXIT ;  /* 0x000000000000794d */ /* 0x000fea0003800000 */
.L_x_18344:
[----:B------:R-:W-:-:S04]  /*b760*/  LOP3.LUT R5, R5, 0xffff, RZ, 0xc0, !PT ;  /* 0x0000ffff05057812 */ /* 0x000fc800078ec0ff */
[----:B--23--:R-:W-:-:S05]  /*b770*/  PRMT R3, R5, 0x8880, RZ ;  /* 0x0000888005037816 */ /* 0x00cfca00000000ff */
[----:B------:R-:W-:Y:S01]  /*b780*/  STG.E desc[UR36][R16.64], R3 ;  /* 0x0000000310007986 */ /* 0x000fe2000c101924 */
[----:B------:R-:W-:Y:S05]  /*b790*/  EXIT ;  /* 0x000000000000794d */ /* 0x000fea0003800000 */
.L_x_18343:
[----:B--23--:R-:W-:-:S04]  /*b7a0*/  PRMT R3, R5, 0x8880, RZ ;  /* 0x0000888005037816 */ /* 0x00cfc800000000ff */
[----:B------:R-:W-:-:S05]  /*b7b0*/  PRMT R3, R3, 0x7710, RZ ;  /* 0x0000771003037816 */ /* 0x000fca00000000ff */
[----:B------:R-:W-:Y:S01]  /*b7c0*/  STG.E.U16 desc[UR36][R16.64], R3 ;  /* 0x0000000310007986 */ /* 0x000fe2000c101524 */
[----:B------:R-:W-:Y:S05]  /*b7d0*/  EXIT ;  /* 0x000000000000794d */ /* 0x000fea0003800000 */
.L_x_18339:
[----:B------:R-:W-:-:S09]  /*b7e0*/  UISETP.GT.AND UP0, UPT, UR5, 0x6, UPT ;  /* 0x000000060500788c */ /* 0x000fd2000bf04270 */
[----:B------:R-:W-:Y:S05]  /*b7f0*/  BRA.U UP0, `(.L_x_18345) ;  /* 0x00000001002c7547 */ /* 0x000fea000b800000 */
[----:B------:R-:W-:-:S09]  /*b800*/  UISETP.NE.AND UP0, UPT, UR5, 0x5, UPT ;  /* 0x000000050500788c */ /* 0x000fd2000bf05270 */
[----:B------:R-:W-:Y:S05]  /*b810*/  BRA.U !UP0, `(.L_x_18346) ;  /* 0x0000000108147547 */ /* 0x000fea000b800000 */
[----:B------:R-:W-:-:S09]  /*b820*/  UISETP.NE.AND UP0, UPT, UR5, 0x6, UPT ;  /* 0x000000060500788c */ /* 0x000fd2000bf05270 */
[----:B------:R-:W-:Y:S05]  /*b830*/  BRA.U UP0, `(.L_x_18342) ;  /* 0x0000000900347547 */ /* 0x000fea000b800000 */
[----:B--23--:R-:W0:Y:S02]  /*b840*/  I2F.S8 R3, R5 ;  /* 0x0000000500037306 */ /* 0x00ce240000001400 */
[----:B0-----:R-:W-:Y:S01]  /*b850*/  STG.E desc[UR36][R16.64], R3 ;  /* 0x0000000310007986 */ /* 0x001fe2000c101924 */
[----:B------:R-:W-:Y:S05]  /*b860*/  EXIT ;  /* 0x000000000000794d */ /* 0x000fea0003800000 */
.L_x_18346:
[----:B------:R-:W0:Y:S02]  /*b870*/  I2F.S8 R0, R5 ;  /* 0x0000000500007306 */ /* 0x000e240000001400 */
[----:B0-----:R-:W-:-:S05]  /*b880*/  F2FP.F16.F32.PACK_AB R0, RZ, R0 ;  /* 0x00000000ff00723e */ /* 0x001fca00000000ff */
[----:B------:R-:W-:Y:S01]  /*b890*/  STG.E.U16 desc[UR36][R16.64], R0 ;  /* 0x0000000010007986 */ /* 0x000fe2000c101524 */
[----:B------:R-:W-:Y:S05]  /*b8a0*/  EXIT ;  /* 0x000000000000794d */ /* 0x000fea0003800000 */
.L_x_18345:
[----:B------:R-:W-:-:S09]  /*b8b0*/  UISETP.NE.AND UP0, UPT, UR5, 0x7, UPT ;  /* 0x000000070500788c */ /* 0x000fd2000bf05270 */
[----:B------:R-:W-:Y:S05]  /*b8c0*/  BRA.U !UP0, `(.L_x_18347) ;  /* 0x0000000108347547 */ /* 0x000fea000b800000 */
[----:B------:R-:W-:-:S09]  /*b8d0*/  UISETP.NE.AND UP0, UPT, UR5, 0x8, UPT ;  /* 0x000000080500788c */ /* 0x000fd2000bf05270 */
[----:B------:R-:W-:Y:S05]  /*b8e0*/  BRA.U !UP0, `(.L_x_18348) ;  /* 0x0000000108187547 */ /* 0x000fea000b800000 */
[----:B------:R-:W-:-:S09]  /*b8f0*/  UISETP.NE.AND UP0, UPT, UR5, 0x9, UPT ;  /* 0x000000090500788c */ /* 0x000fd2000bf05270 */
[----:B------:R-:W-:Y:S05]  /*b900*/  BRA.U UP0, `(.L_x_18342) ;  /* 0x0000000900007547 */ /* 0x000fea000b800000 */
[----:B--23--:R-:W0:Y:S01]  /*b910*/  I2F.S8 R2, R5 ;  /* 0x0000000500027306 */ /* 0x00ce220000001400 */
[----:B------:R-:W-:-:S05]  /*b920*/  HFMA2 R3, -RZ, RZ, 0, 0 ;  /* 0x00000000ff037431 */ /* 0x000fca00000001ff */
[----:B0-----:R-:W-:Y:S01]  /*b930*/  STG.E.64 desc[UR36][R16.64], R2 ;  /* 0x0000000210007986 */ /* 0x001fe2000c101b24 */
[----:B------:R-:W-:Y:S05]  /*b940*/  EXIT ;  /* 0x000000000000794d */ /* 0x000fea0003800000 */
.L_x_18348:
[----:B------:R-:W2:Y:S02]  /*b950*/  I2F.S8 R5, R5 ;  /* 0x0000000500057306 */ /* 0x000ea40000001400 */
[----:B--23--:R-:W-:-:S04]  /*b960*/  F2FP.F16.F32.PACK_AB R3, RZ, R5 ;  /* 0x00000005ff03723e */ /* 0x00cfc800000000ff */
[----:B------:R-:W-:-:S05]  /*b970*/  PRMT R3, R3, 0x5410, RZ ;  /* 0x0000541003037816 */ /* 0x000fca00000000ff */
[----:B------:R-:W-:Y:S01]  /*b980*/  STG.E desc[UR36][R16.64], R3 ;  /* 0x0000000310007986 */ /* 0x000fe2000c101924 */
[----:B------:R-:W-:Y:S05]  /*b990*/  EXIT ;  /* 0x000000000000794d */ /* 0x000fea0003800000 */
.L_x_18347:
[----:B--23--:R-:W-:-:S04]  /*b9a0*/  PRMT R2, R5, 0x8880, RZ ;  /* 0x0000888005027816 */ /* 0x00cfc800000000ff */
[----:B------:R-:W-:-:S06]  /*b9b0*/  PRMT R2, R2, 0x7710, RZ ;  /* 0x0000771002027816 */ /* 0x000fcc00000000ff */
[----:B------:R-:W0:Y:S02]  /*b9c0*/  I2F.F64.S16 R2, R2 ;  /* 0x0000000200027312 */ /* 0x000e240000101c00 */
[----:B0-----:R-:W-:Y:S01]  /*b9d0*/  STG.E.64 desc[UR36][R16.64], R2 ;  /* 0x0000000210007986 */ /* 0x001fe2000c101b24 */
[----:B------:R-:W-:Y:S05]  /*b9e0*/  EXIT ;  /* 0x000000000000794d */ /* 0x000fea0003800000 */
.L_x_18338:
        /* <DEDUP_REMOVED lines=10> */
[----:B--23--:R-:W-:-:S04]  /*ba90*/  PRMT R3, R5, 0x8880, RZ ;  /* 0x0000888005037816 */ /* 0x00cfc800000000ff */
[----:B------:R-:W-:-:S05]  /*baa0*/  PRMT R3, R3, 0x7710, RZ ;  /* 0x0000771003037816 */ /* 0x000fca00000000ff */
[----:B------:R-:W-:Y:S01]  /*bab0*/  STG.E.U16 desc[UR36][R16.64], R3 ;  /* 0x0000000310007986 */ /* 0x000fe2000c101524 */
[----:B------:R-:W-:Y:S05]  /*bac0*/  EXIT ;  /* 0x000000000000794d */ /* 0x000fea0003800000 */
.L_x_18352:
[----:B--23--:R-:W0:Y:S01]  /*bad0*/  I2F.S8 R3, R5 ;  /* 0x0000000500037306 */ /* 0x00ce220000001400 */
        /* <DEDUP_REMOVED lines=16> */
.L_x_18355:
[----:B------:R-:W-:-:S04]  /*bbe0*/  SHF.R.U32.HI R3, RZ, 0x18, R3 ;  /* 0x00000018ff037819 */ /* 0x000fc80000011603 */
[----:B------:R-:W-:-:S04]  /*bbf0*/  LOP3.LUT R0, R0, 0x80, R3, 0xf8, !PT ;  /* 0x0000008000007812 */ /* 0x000fc800078ef803 */
[----:B------:R-:W-:-:S07]  /*bc00*/  PRMT R8, R0, 0x7610, R8 ;  /* 0x0000761000087816 */ /* 0x000fce0000000008 */
.L_x_18354:
[----:B------:R-:W-:Y:S05]  /*bc10*/  BSYNC.RECONVERGENT B0 ;  /* 0x0000000000007941 */ /* 0x000fea0003800200 */
.L_x_18353:
[----:B------:R-:W-:Y:S01]  /*bc20*/  STG.E.U8 desc[UR36][R16.64], R8 ;  /* 0x0000000810007986 */ /* 0x000fe2000c101124 */
[----:B------:R-:W-:Y:S05]  /*bc30*/  EXIT ;  /* 0x000000000000794d */ /* 0x000fea0003800000 */
.L_x_18351:
        /* <DEDUP_REMOVED lines=17> */
.L_x_18358:
[----:B------:R-:W-:-:S04]  /*bd50*/  SHF.R.U32.HI R3, RZ, 0x18, R3 ;  /* 0x00000018ff037819 */ /* 0x000fc80000011603 */
[----:B------:R-:W-:-:S04]  /*bd60*/  LOP3.LUT R0, R0, 0x80, R3, 0xf8, !PT ;  /* 0x0000008000007812 */ /* 0x000fc800078ef803 */
[----:B------:R-:W-:-:S07]  /*bd70*/  PRMT R8, R0, 0x7610, R8 ;  /* 0x0000761000087816 */ /* 0x000fce0000000008 */
.L_x_18357:
[----:B------:R-:W-:Y:S05]  /*bd80*/  BSYNC.RECONVERGENT B0 ;  /* 0x0000000000007941 */ /* 0x000fea0003800200 */
.L_x_18356:
[----:B------:R-:W-:Y:S01]  /*bd90*/  STG.E.U8 desc[UR36][R16.64], R8 ;  /* 0x0000000810007986 */ /* 0x000fe2000c101124 */
[----:B------:R-:W-:Y:S05]  /*bda0*/  EXIT ;  /* 0x000000000000794d */ /* 0x000fea0003800000 */
.L_x_18350:
[----:B------:R-:W-:-:S09]  /*bdb0*/  UISETP.NE.AND UP0, UPT, UR5, 0x1c, UPT ;  /* 0x0000001c0500788c */ /* 0x000fd2000bf05270 */
[----:B------:R-:W-:Y:S05]  /*bdc0*/  BRA.U !UP0, `(.L_x_18359) ;  /* 0x0000000108687547 */ /* 0x000fea000b800000 */
[----:B------:R-:W-:-:S09]  /*bdd0*/  UISETP.NE.AND UP0, UPT, UR5, 0x1d, UPT ;  /* 0x0000001d0500788c */ /* 0x000fd2000bf05270 */
[----:B------:R-:W-:Y:S05]  /*bde0*/  BRA.U !UP0, `(.L_x_18360) ;  /* 0x0000000108487547 */ /* 0x000fea000b800000 */
[----:B------:R-:W-:-:S09]  /*bdf0*/  UISETP.NE.AND UP0, UPT, UR5, 0x2c, UPT ;  /* 0x0000002c0500788c */ /* 0x000fd2000bf05270 */
[----:B------:R-:W-:Y:S05]  /*be00*/  BRA.U UP0, `(.L_x_18342) ;  /* 0x0000000100c07547 */ /* 0x000fea000b800000 */
[----:B------:R-:W2:Y:S02]  /*be10*/  I2F.S8 R4, R5 ;  /* 0x0000000500047306 */ /* 0x000ea40000001400 */
        /* <DEDUP_REMOVED lines=15> */
.L_x_18360:
[----:B------:R-:W-:-:S04]  /*bf10*/  LOP3.LUT R5, R5, 0xffff, RZ, 0xc0, !PT ;  /* 0x0000ffff05057812 */ /* 0x000fc800078ec0ff */
[----:B------:R-:W-:-:S05]  /*bf20*/  PRMT R5, R5, 0x8880, RZ ;  /* 0x0000888005057816 */ /* 0x000fca00000000ff */
[----:B--23--:R-:W-:-:S05]  /*bf30*/  IMAD.MOV.U32 R2, RZ, RZ, R5 ;  /* 0x000000ffff027224 */ /* 0x00cfca00078e0005 */
[----:B------:R-:W-:-:S05]  /*bf40*/  SHF.R.S32.HI R3, RZ, 0x1f, R2 ;  /* 0x0000001fff037819 */ /* 0x000fca0000011402 */
[----:B------:R-:W-:Y:S01]  /*bf50*/  STG.E.64 desc[UR36][R16.64], R2 ;  /* 0x0000000210007986 */ /* 0x000fe2000c101b24 */
[----:B------:R-:W-:Y:S05]  /*bf60*/  EXIT ;  /* 0x000000000000794d */ /* 0x000fea0003800000 */
.L_x_18359:
[----:B------:R-:W-:-:S04]  /*bf70*/  LOP3.LUT R5, R5, 0xffff, RZ, 0xc0, !PT ;  /* 0x0000ffff05057812 */ /* 0x000fc800078ec0ff */
[----:B--23--:R-:W-:-:S05]  /*bf80*/  PRMT R3, R5, 0x8880, RZ ;  /* 0x0000888005037816 */ /* 0x00cfca00000000ff */
[----:B------:R-:W-:Y:S01]  /*bf90*/  STG.E desc[UR36][R16.64], R3 ;  /* 0x0000000310007986 */ /* 0x000fe2000c101924 */
[----:B------:R-:W-:Y:S05]  /*bfa0*/  EXIT ;  /* 0x000000000000794d */ /* 0x000fea0003800000 */
.L_x_18349:
[----:B------:R-:W-:-:S09]  /*bfb0*/  UISETP.GT.AND UP0, UPT, UR5, 0xe, UPT ;  /* 0x0000000e0500788c */ /* 0x000fd2000bf04270 */
[----:B------:R-:W-:Y:S05]  /*bfc0*/  BRA.U UP0, `(.L_x_18361) ;  /* 0x0000000100387547 */ /* 0x000fea000b800000 */
[----:B------:R-:W-:-:S09]  /*bfd0*/  UISETP.NE.AND UP0, UPT, UR5, 0xa, UPT ;  /* 0x0000000a0500788c */ /* 0x000fd2000bf05270 */
[----:B------:R-:W-:Y:S05]  /*bfe0*/  BRA.U !UP0, `(.L_x_18362) ;  /* 0x0000000108187547 */ /* 0x000fea000b800000 */
[----:B------:R-:W-:-:S09]  /*bff0*/  UISETP.NE.AND UP0, UPT, UR5, 0xb, UPT ;  /* 0x0000000b0500788c */ /* 0x000fd2000bf05270 */
[----:B------:R-:W-:Y:S05]  /*c000*/  BRA.U UP0, `(.L_x_18342) ;  /* 0x0000000100407547 */ /* 0x000fea000b800000 */
[----:B------:R-:W-:-:S04]  /*c010*/  LOP3.LUT P0, RZ, R5, 0xff, RZ, 0xc0, !PT ;  /* 0x000000ff05ff7812 */ /* 0x000fc8000780c0ff */
[----:B--23--:R-:W-:-:S05]  /*c020*/  SEL R3, RZ, 0x1, !P0 ;  /* 0x00000001ff037807 */ /* 0x00cfca0004000000 */
[----:B------:R-:W-:Y:S01]  /*c030*/  STG.E.U8 desc[UR36][R16.64], R3 ;  /* 0x0000000310007986 */ /* 0x000fe2000c101124 */
[----:B------:R-:W-:Y:S05]  /*c040*/  EXIT ;  /* 0x000000000000794d */ /* 0x000fea0003800000 */
.L_x_18362:
[----:B------:R-:W-:Y:S02]  /*c050*/  PRMT R4, R5, 0x8880, RZ ;  /* 0x0000888005047816 */ /* 0x000fe400000000ff */
[----:B------:R-:W-:Y:S02]  /*c060*/  CS2R R6, SRZ ;  /* 0x0000000000067805 */ /* 0x000fe4000001ff00 */
[----:B------:R-:W-:-:S06]  /*c070*/  PRMT R4, R4, 0x7710, RZ ;  /* 0x0000771004047816 */ /* 0x000fcc00000000ff */
[----:B------:R-:W0:Y:S02]  /*c080*/  I2F.F64.S16 R4, R4 ;  /* 0x0000000400047312 */ /* 0x000e240000101c00 */
[----:B0-----:R-:W-:Y:S01]  /*c090*/  STG.E.128 desc[UR36][R16.64], R4 ;  /* 0x0000000410007986 */ /* 0x001fe2000c101d24 */
[----:B------:R-:W-:Y:S05]  /*c0a0*/  EXIT ;  /* 0x000000000000794d */ /* 0x000fea0003800000 */
.L_x_18361:
[----:B------:R-:W-:-:S09]  /*c0b0*/  UISETP.NE.AND UP0, UPT, UR5, 0xf, UPT ;  /* 0x0000000f0500788c */ /* 0x000fd2000bf05270 */
[----:B------:R-:W-:Y:S05]  /*c0c0*/  BRA.U !UP0, `(.L_x_18363) ;  /* 0x0000000108e87547 */ /* 0x000fea000b800000 */
[----:B------:R-:W-:-:S09]  /*c0d0*/  UISETP.NE.AND UP0, UPT, UR5, 0x17, UPT ;  /* 0x000000170500788c */ /* 0x000fd2000bf05270 */
[----:B------:R-:W-:Y:S05]  /*c0e0*/  BRA.U !UP0, `(.L_x_18364) ;  /* 0x0000000108907547 */ /* 0x000fea000b800000 */
[----:B------:R-:W-:-:S09]  /*c0f0*/  UISETP.NE.AND UP0, UPT, UR5, 0x18, UPT ;  /* 0x000000180500788c */ /* 0x000fd2000bf05270 */
[----:B------:R-:W-:Y:S05]  /*c100*/  BRA.U !UP0, `(.L_x_18365) ;  /* 0x0000000108447547 */ /* 0x000fea000b800000 */
.L_x_18342:
[----:B------:R-:W-:Y:S01]  /*c110*/  MOV R0, 0x0 ;  /* 0x0000000000007802 */ /* 0x000fe20000000f00 */
[----:B------:R-:W0:Y:S01]  /*c120*/  LDCU.64 UR4, c[0x4][0x188] ;  /* 0x01003100ff0477ac */ /* 0x000e220008000a00 */
[----:B------:R-:W-:Y:S02]  /*c130*/  HFMA2 R13, -RZ, RZ, 0, 0 ;  /* 0x00000000ff0d7431 */ /* 0x000fe400000001ff */
[----:B------:R-:W-:Y:S01]  /*c140*/  IMAD.MOV.U32 R8, RZ, RZ, 0x65 ;  /* 0x00000065ff087424 */ /* 0x000fe200078e00ff */
[----:B--23--:R1:W2:Y:S01]  /*c150*/  LDC.64 R2, c[0x4][R0] ;  /* 0x0100000000027b82 */ /* 0x00c2a20000000a00 */
        /* <DEDUP_REMOVED lines=11> */
.L_x_18366:
[----:B------:R-:W-:Y:S05]  /*c210*/  EXIT ;  /* 0x000000000000794d */ /* 0x000fea0003800000 */
.L_x_18365:
[----:B------:R-:W2:Y:S01]  /*c220*/  I2F.S8 R5, R5 ;  /* 0x0000000500057306 */ /* 0x000ea20000001400 */
[----:B------:R-:W-:Y:S01]  /*c230*/  BSSY.RECONVERGENT B0, `(.L_x_18367) ;  /* 0x000000c000007945 */ /* 0x000fe20003800200 */
[----:B------:R-:W-:Y:S01]  /*c240*/  IMAD.MOV.U32 R0, RZ, RZ, 0x7f ;  /* 0x0000007fff007424 */ /* 0x000fe200078e00ff */
        /* <DEDUP_REMOVED lines=10> */
.L_x_18368:
[----:B------:R-:W-:Y:S05]  /*c2f0*/  BSYNC.RECONVERGENT B0 ;  /* 0x0000000000007941 */ /* 0x000fea0003800200 */
.L_x_18367:
[----:B------:R-:W-:-:S05]  /*c300*/  LOP3.LUT R3, R0, 0x80, R3, 0xf8, !PT ;  /* 0x0000008000037812 */ /* 0x000fca00078ef803 */
[----:B------:R-:W-:Y:S01]  /*c310*/  STG.E.U8 desc[UR36][R16.64], R3 ;  /* 0x0000000310007986 */ /* 0x000fe2000c101124 */
[----:B------:R-:W-:Y:S05]  /*c320*/  EXIT ;  /* 0x000000000000794d */ /* 0x000fea0003800000 */
.L_x_18364:
[----:B--23--:R-:W0:Y:S01]  /*c330*/  I2F.S8 R3, R5 ;  /* 0x0000000500037306 */ /* 0x00ce220000001400 */
        /* <DEDUP_REMOVED lines=11> */
.L_x_18370:
[----:B------:R-:W-:Y:S01]  /*c3f0*/  IMAD.MOV.U32 R0, RZ, RZ, 0x7f ;  /* 0x0000007fff007424 */ /* 0x000fe200078e00ff */
[----:B------:R-:W-:-:S04]  /*c400*/  ISETP.GT.U32.AND P0, PT, R2, 0x7f800000, PT ;  /* 0x7f8000000200780c */ /* 0x000fc80003f04070 */
[----:B------:R-:W-:-:S09]  /*c410*/  SEL R0, R0, 0x7c, P0 ;  /* 0x0000007c00007807 */ /* 0x000fd20000000000 */
.L_x_18371:
[----:B------:R-:W-:Y:S05]  /*c420*/  BSYNC.RECONVERGENT B0 ;  /* 0x0000000000007941 */ /* 0x000fea0003800200 */
.L_x_18369:
[----:B------:R-:W-:-:S04]  /*c430*/  SHF.R.U32.HI R3, RZ, 0x18, R3 ;  /* 0x00000018ff037819 */ /* 0x000fc80000011603 */
[----:B------:R-:W-:-:S05]  /*c440*/  LOP3.LUT R3, R0, 0x80, R3, 0xf8, !PT ;  /* 0x0000008000037812 */ /* 0x000fca00078ef803 */
[----:B------:R-:W-:Y:S01]  /*c450*/  STG.E.U8 desc[UR36][R16.64], R3 ;  /* 0x0000000310007986 */ /* 0x000fe2000c101124 */
[----:B------:R-:W-:Y:S05]  /*c460*/  EXIT ;  /* 0x000000000000794d */ /* 0x000fea0003800000 */
.L_x_18363:
[----:B------:R-:W0:Y:S02]  /*c470*/  I2F.S8 R0, R5 ;  /* 0x0000000500007306 */ /* 0x000e240000001400 */
[----:B0-----:R-:W-:-:S05]  /*c480*/  F2FP.BF16.F32.PACK_AB R0, RZ, R0 ;  /* 0x00000000ff00723e */ /* 0x001fca00000010ff */
[----:B------:R-:W-:Y:S01]  /*c490*/  STG.E.U16 desc[UR36][R16.64], R0 ;  /* 0x0000000010007986 */ /* 0x000fe2000c101524 */
[----:B------:R-:W-:Y:S05]  /*c4a0*/  EXIT ;  /* 0x000000000000794d */ /* 0x000fea0003800000 */
.L_x_18372:
        /* <DEDUP_REMOVED lines=13> */
.L_x_32491:


//--------------------- .text._ZN2at6native27unrolled_elementwise_kernelINS0_13AUnaryFunctorIaaaZZZNS0_21heaviside_kernel_cudaERNS_18TensorIteratorBaseEENKUlvE_clEvENKUlvE0_clEvEUlaaE_EESt5arrayIPcLm2EELi4E23TrivialOffsetCalculatorILi1EjESD_NS0_6memory12LoadWithCastILi1EEENSE_13StoreWithCastILi1EEEEEviT_T0_T2_T3_T4_T5_ --------------------------
	.section	.text._ZN2at6native27unrolled_elementwise_kernelINS0_13AUnaryFunctorIaaaZZZNS0_21heaviside_kernel_cudaERNS_18TensorIteratorBaseEENKUlvE_clEvENKUlvE0_clEvEUlaaE_EESt5arrayIPcLm2EELi4E23TrivialOffsetCalculatorILi1EjESD_NS0_6memory12LoadWithCastILi1EEENSE_13StoreWithCastILi1EEEEEviT_T0_T2_T3_T4_T5_,"ax",@progbits
	.align	128
        .global         _ZN2at6native27unrolled_elementwise_kernelINS0_13AUnaryFunctorIaaaZZZNS0_21heaviside_kernel_cudaERNS_18TensorIteratorBaseEENKUlvE_clEvENKUlvE0_clEvEUlaaE_EESt5arrayIPcLm2EELi4E23TrivialOffsetCalculatorILi1EjESD_NS0_6memory12LoadWithCastILi1EEENSE_13StoreWithCastILi1EEEEEviT_T0_T2_T3_T4_T5_
        .type           _ZN2at6native27unrolled_elementwise_kernelINS0_13AUnaryFunctorIaaaZZZNS0_21heaviside_kernel_cudaERNS_18TensorIteratorBaseEENKUlvE_clEvENKUlvE0_clEvEUlaaE_EESt5arrayIPcLm2EELi4E23TrivialOffsetCalculatorILi1EjESD_NS0_6memory12LoadWithCastILi1EEENSE_13StoreWithCastILi1EEEEEviT_T0_T2_T3_T4_T5_,@function
        .size           _ZN2at6native27unrolled_elementwise_kernelINS0_13AUnaryFunctorIaaaZZZNS0_21heaviside_kernel_cudaERNS_18TensorIteratorBaseEENKUlvE_clEvENKUlvE0_clEvEUlaaE_EESt5arrayIPcLm2EELi4E23TrivialOffsetCalculatorILi1EjESD_NS0_6memory12LoadWithCastILi1EEENSE_13StoreWithCastILi1EEEEEviT_T0_T2_T3_T4_T5_,(.L_x_32492 - _ZN2at6native27unrolled_elementwise_kernelINS0_13AUnaryFunctorIaaaZZZNS0_21heaviside_kernel_cudaERNS_18TensorIteratorBaseEENKUlvE_clEvENKUlvE0_clEvEUlaaE_EESt5arrayIPcLm2EELi4E23TrivialOffsetCalculatorILi1EjESD_NS0_6memory12LoadWithCastILi1EEENSE_13StoreWithCastILi1EEEEEviT_T0_T2_T3_T4_T5_)
        .other          _ZN2at6native27unrolled_elementwise_kernelINS0_13AUnaryFunctorIaaaZZZNS0_21heaviside_kernel_cudaERNS_18TensorIteratorBaseEENKUlvE_clEvENKUlvE0_clEvEUlaaE_EESt5arrayIPcLm2EELi4E23TrivialOffsetCalculatorILi1EjESD_NS0_6memory12LoadWithCastILi1EEENSE_13StoreWithCastILi1EEEEEviT_T0_T2_T3_T4_T5_,@"STO_CUDA_ENTRY STV_DEFAULT"
_ZN2at6native27unrolled_elementwise_kernelINS0_13AUnaryFunctorIaaaZZZNS0_21heaviside_kernel_cudaERNS_18TensorIteratorBaseEENKUlvE_clEvENKUlvE0_clEvEUlaaE_EESt5arrayIPcLm2EELi4E23TrivialOffsetCalculatorILi1EjESD_NS0_6memory12LoadWithCastILi1EEENSE_13StoreWithCastILi1EEEEEviT_T0_T2_T3_T4_T5_:
.text._ZN2at6native27unrolled_elementwise_kernelINS0_13AUnaryFunctorIaaaZZZNS0_21heaviside_kernel_cudaERNS_18TensorIteratorBaseEENKUlvE_clEvENKUlvE0_clEvEUlaaE_EESt5arrayIPcLm2EELi4E23TrivialOffsetCalculatorILi1EjESD_NS0_6memory12LoadWithCastILi1EEENSE_13StoreWithCastILi1EEEEEviT_T0_T2_T3_T4_T5_:
        /* <DEDUP_REMOVED lines=31> */
.L_x_18378:
[----:B------:R3:W5:Y:S01]  /*01f0*/  LDG.E.U8 R18, desc[UR36][R4.64] ;  /* 0x0000002404127981 */ /* 0x000762000c1e1100 */
[----:B------:R-:W-:Y:S05]  /*0200*/  BRA `(.L_x_18380) ;  /* 0x0000000c00507947 */ /* 0x000fea0003800000 */
.L_x_18377:
        /* <DEDUP_REMOVED lines=8> */
.L_x_18382:
[----:B------:R1:W5:Y:S01]  /*0290*/  LDG.E.U8 R18, desc[UR36][R4.64] ;  /* 0x0000002404127981 */ /* 0x000362000c1e1100 */
[----:B------:R-:W-:Y:S05]  /*02a0*/  BRA `(.L_x_18380) ;  /* 0x0000000c00287947 */ /* 0x000fea0003800000 */
.L_x_18381:
[----:B------:R2:W5:Y:S01]  /*02b0*/  LDG.E.U16 R18, desc[UR36][R4.64] ;  /* 0x0000002404127981 */ /* 0x000562000c1e1500 */
[----:B------:R-:W-:Y:S05]  /*02c0*/  BRA `(.L_x_18380) ;  /* 0x0000000c00207947 */ /* 0x000fea0003800000 */
.L_x_18376:
        /* <DEDUP_REMOVED lines=9> */
.L_x_18384:
[----:B------:R-:W2:Y:S02]  /*0360*/  LDG.E.U16 R0, desc[UR36][R4.64] ;  /* 0x0000002404007981 */ /* 0x000ea4000c1e1500 */
[----:B--2---:R-:W-:-:S06]  /*0370*/  HADD2.F32 R0, -RZ, R0.H0_H0 ;  /* 0x20000000ff007230 */ /* 0x004fcc0000004100 */
[----:B------:R-:W0:Y:S02]  /*0380*/  F2I.FTZ.TRUNC.NTZ R0, R0 ;  /* 0x0000000000007305 */ /* 0x000e24000021f100 */
[----:B0-----:R-:W-:Y:S01]  /*0390*/  PRMT R18, R0, 0x7610, R18 ;  /* 0x0000761000127816 */ /* 0x001fe20000000012 */
[----:B------:R-:W-:Y:S06]  /*03a0*/  BRA `(.L_x_18380) ;  /* 0x0000000800e87947 */ /* 0x000fec0003800000 */
.L_x_18383:
        /* <DEDUP_REMOVED lines=9> */
.L_x_18386:
[----:B------:R-:W2:Y:S02]  /*0440*/  LDG.E.U16 R4, desc[UR36][R4.64] ;  /* 0x0000002404047981 */ /* 0x000ea4000c1e1500 */
[----:B--2---:R-:W-:-:S06]  /*0450*/  HADD2.F32 R0, -RZ, R4.H0_H0 ;  /* 0x20000004ff007230 */ /* 0x004fcc0000004100 */
[----:B------:R-:W0:Y:S02]  /*0460*/  F2I.FTZ.TRUNC.NTZ R0, R0 ;  /* 0x0000000000007305 */ /* 0x000e24000021f100 */
[----:B0-----:R-:W-:Y:S01]  /*0470*/  PRMT R18, R0, 0x7610, R18 ;  /* 0x0000761000127816 */ /* 0x001fe20000000012 */
[----:B------:R-:W-:Y:S06]  /*0480*/  BRA `(.L_x_18380) ;  /* 0x0000000800b07947 */ /* 0x000fec0003800000 */
.L_x_18385:
[----:B------:R-:W2:Y:S02]  /*0490*/  LDG.E.64 R4, desc[UR36][R4.64] ;  /* 0x0000002404047981 */ /* 0x000ea4000c1e1b00 */
[----:B--2---:R0:W1:Y:S01]  /*04a0*/  F2I.F64.TRUNC R18, R4 ;  /* 0x0000000400127311 */ /* 0x004062000030d100 */
[----:B------:R-:W-:Y:S05]  /*04b0*/  BRA `(.L_x_18380) ;  /* 0x0000000800a47947 */ /* 0x000fea0003800000 */
.L_x_18375:
        /* <DEDUP_REMOVED lines=12> */
.L_x_18389:
[----:B------:R-:W2:Y:S02]  /*0580*/  LDG.E.64 R4, desc[UR36][R4.64] ;  /* 0x0000002404047981 */ /* 0x000ea4000c1e1b00 */
[----:B--2---:R0:W1:Y:S01]  /*0590*/  F2I.F64.TRUNC R18, R4 ;  /* 0x0000000400127311 */ /* 0x004062000030d100 */
[----:B------:R-:W-:Y:S05]  /*05a0*/  BRA `(.L_x_18380) ;  /* 0x0000000800687947 */ /* 0x000fea0003800000 */
.L_x_18388:
        /* <DEDUP_REMOVED lines=27> */
.L_x_18391:
        /* <DEDUP_REMOVED lines=15> */
.L_x_18390:
[----:B------:R-:W2:Y:S02]  /*0850*/  LDG.E.U16 R0, desc[UR36][R4.64] ;  /* 0x0000002404007981 */ /* 0x000ea4000c1e1500 */
[----:B--2---:R-:W-:-:S06]  /*0860*/  IMAD.U32 R0, R0, 0x10000, RZ ;  /* 0x0001000000007824 */ /* 0x004fcc00078e00ff */
[----:B------:R-:W0:Y:S02]  /*0870*/  F2I.FTZ.TRUNC.NTZ R0, R0 ;  /* 0x0000000000007305 */ /* 0x000e24000021f100 */
[----:B0-----:R-:W-:Y:S01]  /*0880*/  PRMT R18, R0, 0x7610, R18 ;  /* 0x0000761000127816 */ /* 0x001fe20000000012 */
[----:B------:R-:W-:Y:S06]  /*0890*/  BRA `(.L_x_18380) ;  /* 0x0000000400ac7947 */ /* 0x000fec0003800000 */
.L_x_18387:
        /* <DEDUP_REMOVED lines=10> */
.L_x_18394:
        /* <DEDUP_REMOVED lines=21> */
.L_x_18398:
[----:B------:R-:W-:Y:S05]  /*0a90*/  BSYNC.RECONVERGENT B1 ;  /* 0x0000000000017941 */ /* 0x000fea0003800200 */
.L_x_18397:
[----:B------:R-:W-:Y:S01]  /*0aa0*/  IMAD.SHL.U32 R0, R0, 0x100000, RZ ;  /* 0x0010000000007824 */ /* 0x000fe200078e00ff */
[----:B------:R-:W-:-:S04]  /*0ab0*/  LEA R3, R3, 0x3b800000, 0x17 ;  /* 0x3b80000003037811 */ /* 0x000fc800078eb8ff */
[----:B------:R-:W-:-:S07]  /*0ac0*/  LOP3.LUT R0, R3, R0, R7, 0xfe, !PT ;  /* 0x0000000003007212 */ /* 0x000fce00078efe07 */
.L_x_18396:
[----:B------:R-:W-:Y:S05]  /*0ad0*/  BSYNC.RECONVERGENT B0 ;  /* 0x0000000000007941 */ /* 0x000fea0003800200 */
.L_x_18395:
[----:B------:R-:W0:Y:S02]  /*0ae0*/  F2I.FTZ.TRUNC.NTZ R0, R0 ;  /* 0x0000000000007305 */ /* 0x000e24000021f100 */
[----:B0-----:R-:W-:Y:S01]  /*0af0*/  PRMT R18, R0, 0x7610, R18 ;  /* 0x0000761000127816 */ /* 0x001fe20000000012 */
[----:B------:R-:W-:Y:S06]  /*0b00*/  BRA `(.L_x_18380) ;  /* 0x0000000400107947 */ /* 0x000fec0003800000 */
.L_x_18393:
        /* <DEDUP_REMOVED lines=21> */
.L_x_18402:
[----:B------:R-:W-:Y:S05]  /*0c60*/  BSYNC.RECONVERGENT B1 ;  /* 0x0000000000017941 */ /* 0x000fea0003800200 */
.L_x_18401:
[----:B------:R-:W-:Y:S01]  /*0c70*/  IMAD.SHL.U32 R0, R0, 0x200000, RZ ;  /* 0x0020000000007824 */ /* 0x000fe200078e00ff */
[----:B------:R-:W-:-:S04]  /*0c80*/  LEA R3, R3, 0x37800000, 0x17 ;  /* 0x3780000003037811 */ /* 0x000fc800078eb8ff */
[----:B------:R-:W-:-:S07]  /*0c90*/  LOP3.LUT R0, R3, R0, R7, 0xfe, !PT ;  /* 0x0000000003007212 */ /* 0x000fce00078efe07 */
.L_x_18400:
[----:B------:R-:W-:Y:S05]  /*0ca0*/  BSYNC.RECONVERGENT B0 ;  /* 0x0000000000007941 */ /* 0x000fea0003800200 */
.L_x_18399:
[----:B------:R-:W0:Y:S02]  /*0cb0*/  F2I.FTZ.TRUNC.NTZ R0, R0 ;  /* 0x0000000000007305 */ /* 0x000e24000021f100 */
[----:B0-----:R-:W-:Y:S01]  /*0cc0*/  PRMT R18, R0, 0x7610, R18 ;  /* 0x0000761000127816 */ /* 0x001fe20000000012 */
[----:B------:R-:W-:Y:S06]  /*0cd0*/  BRA `(.L_x_18380) ;  /* 0x00000000009c7947 */ /* 0x000fec0003800000 */
.L_x_18392:
[----:B------:R-:W-:-:S09]  /*0ce0*/  UISETP.NE.AND UP0, UPT, UR4, 0x1c, UPT ;  /* 0x0000001c0400788c */ /* 0x000fd2000bf05270 */
[----:B------:R-:W-:Y:S05]  /*0cf0*/  BRA.U !UP0, `(.L_x_18403) ;  /* 0x0000000108907547 */ /* 0x000fea000b800000 */
[----:B------:R-:W-:-:S09]  /*0d00*/  UISETP.NE.AND UP0, UPT, UR4, 0x1d, UPT ;  /* 0x0000001d0400788c */ /* 0x000fd2000bf05270 */
[----:B------:R-:W-:Y:S05]  /*0d10*/  BRA.U !UP0, `(.L_x_18404) ;  /* 0x0000000108807547 */ /* 0x000fea000b800000 */
[----:B------:R-:W-:-:S09]  /*0d20*/  UISETP.NE.AND UP0, UPT, UR4, 0x2c, UPT ;  /* 0x0000002c0400788c */ /* 0x000fd2000bf05270 */
[----:B------:R-:W-:Y:S05]  /*0d30*/  BRA.U !UP0, `(.L_x_18405) ;  /* 0x0000000108487547 */ /* 0x000fea000b800000 */
.L_x_18379:
        /* <DEDUP_REMOVED lines=16> */
.L_x_18406:
[----:B------:R-:W-:Y:S01]  /*0e40*/  PRMT R18, RZ, 0x7610, R18 ;  /* 0x00007610ff127816 */ /* 0x000fe20000000012 */
[----:B------:R-:W-:Y:S06]  /*0e50*/  BRA `(.L_x_18380) ;  /* 0x00000000003c7947 */ /* 0x000fec0003800000 */
.L_x_18405:
        /* <DEDUP_REMOVED lines=8> */
.L_x_18408:
[----:B------:R-:W-:Y:S05]  /*0ee0*/  BSYNC.RECONVERGENT B0 ;  /* 0x0000000000007941 */ /* 0x000fea0003800200 */
.L_x_18407:
[----:B------:R-:W0:Y:S02]  /*0ef0*/  F2I.FTZ.TRUNC.NTZ R0, R0 ;  /* 0x0000000000007305 */ /* 0x000e24000021f100 */
[----:B0-----:R-:W-:Y:S01]  /*0f00*/  PRMT R18, R0, 0x7610, R18 ;  /* 0x0000761000127816 */ /* 0x001fe20000000012 */
[----:B------:R-:W-:Y:S06]  /*0f10*/  BRA `(.L_x_18380) ;  /* 0x00000000000c7947 */ /* 0x000fec0003800000 */
.L_x_18404:
[----:B------:R0:W5:Y:S01]  /*0f20*/  LDG.E.U8 R18, desc[UR36][R4.64] ;  /* 0x0000002404127981 */ /* 0x000162000c1e1100 */
[----:B------:R-:W-:Y:S05]  /*0f30*/  BRA `(.L_x_18380) ;  /* 0x0000000000047947 */ /* 0x000fea0003800000 */
.L_x_18403:
[----:B------:R0:W5:Y:S02]  /*0f40*/  LDG.E.U8 R18, desc[UR36][R4.64] ;  /* 0x0000002404127981 */ /* 0x000164000c1e1100 */
.L_x_18380:
[----:B------:R-:W-:-:S07]  /*0f50*/  VIADD R19, R2, 0x80 ;  /* 0x0000008002137836 */ /* 0x000fce0000000000 */
.L_x_18374:
[----:B------:R-:W-:Y:S05]  /*0f60*/  BSYNC.RECONVERGENT B6 ;  /* 0x0000000000067941 */ /* 0x000fea0003800200 */
.L_x_18373:
        /* <DEDUP_REMOVED lines=23> */
.L_x_18414:
[----:B------:R0:W5:Y:S01]  /*10e0*/  LDG.E.U8 R24, desc[UR36][R4.64] ;  /* 0x0000002404187981 */ /* 0x000162000c1e1100 */
[----:B------:R-:W-:Y:S05]  /*10f0*/  BRA `(.L_x_18416) ;  /* 0x0000000c00507947 */ /* 0x000fea0003800000 */
.L_x_18413:
        /* <DEDUP_REMOVED lines=8> */
.L_x_18418:
[----:B------:R0:W5:Y:S01]  /*1180*/  LDG.E.U8 R24, desc[UR36][R4.64] ;  /* 0x0000002404187981 */ /* 0x000162000c1e1100 */
[----:B------:R-:W-:Y:S05]  /*1190*/  BRA `(.L_x_18416) ;  /* 0x0000000c00287947 */ /* 0x000fea0003800000 */
.L_x_18417:
[----:B------:R0:W5:Y:S01]  /*11a0*/  LDG.E.U16 R24, desc[UR36][R4.64] ;  /* 0x0000002404187981 */ /* 0x000162000c1e1500 */
[----:B------:R-:W-:Y:S05]  /*11b0*/  BRA `(.L_x_18416) ;  /* 0x0000000c00207947 */ /* 0x000fea0003800000 */
.L_x_18412:
        /* <DEDUP_REMOVED lines=9> */
.L_x_18420:
[----:B------:R-:W2:Y:S02]  /*1250*/  LDG.E.U16 R0, desc[UR36][R4.64] ;  /* 0x0000002404007981 */ /* 0x000ea4000c1e1500 */
[----:B--2---:R-:W-:-:S06]  /*1260*/  HADD2.F32 R0, -RZ, R0.H0_H0 ;  /* 0x20000000ff007230 */ /* 0x004fcc0000004100 */
[----:B------:R-:W0:Y:S02]  /*1270*/  F2I.FTZ.TRUNC.NTZ R0, R0 ;  /* 0x0000000000007305 */ /* 0x000e24000021f100 */
[----:B0-----:R-:W-:Y:S01]  /*1280*/  PRMT R24, R0, 0x7610, R24 ;  /* 0x0000761000187816 */ /* 0x001fe20000000018 */
[----:B------:R-:W-:Y:S06]  /*1290*/  BRA `(.L_x_18416) ;  /* 0x0000000800e87947 */ /* 0x000fec0003800000 */
.L_x_18419:
        /* <DEDUP_REMOVED lines=9> */
.L_x_18422:
[----:B------:R-:W2:Y:S02]  /*1330*/  LDG.E.U16 R4, desc[UR36][R4.64] ;  /* 0x0000002404047981 */ /* 0x000ea4000c1e1500 */
[----:B--2---:R-:W-:-:S06]  /*1340*/  HADD2.F32 R0, -RZ, R4.H0_H0 ;  /* 0x20000004ff007230 */ /* 0x004fcc0000004100 */
[----:B------:R-:W0:Y:S02]  /*1350*/  F2I.FTZ.TRUNC.NTZ R0, R0 ;  /* 0x0000000000007305 */ /* 0x000e24000021f100 */
[----:B0-----:R-:W-:Y:S01]  /*1360*/  PRMT R24, R0, 0x7610, R24 ;  /* 0x0000761000187816 */ /* 0x001fe20000000018 */
[----:B------:R-:W-:Y:S06]  /*1370*/  BRA `(.L_x_18416) ;  /* 0x0000000800b07947 */ /* 0x000fec0003800000 */
.L_x_18421:
[----:B------:R-:W2:Y:S02]  /*1380*/  LDG.E.64 R4, desc[UR36][R4.64] ;  /* 0x0000002404047981 */ /* 0x000ea4000c1e1b00 */
[----:B--2---:R0:W1:Y:S01]  /*1390*/  F2I.F64.TRUNC R24, R4 ;  /* 0x0000000400187311 */ /* 0x004062000030d100 */
[----:B------:R-:W-:Y:S05]  /*13a0*/  BRA `(.L_x_18416) ;  /* 0x0000000800a47947 */ /* 0x000fea0003800000 */
.L_x_18411:
        /* <DEDUP_REMOVED lines=12> */
.L_x_18425:
[----:B------:R-:W2:Y:S02]  /*1470*/  LDG.E.64 R4, desc[UR36][R4.64] ;  /* 0x0000002404047981 */ /* 0x000ea4000c1e1b00 */
[----:B--2---:R0:W1:Y:S01]  /*1480*/  F2I.F64.TRUNC R24, R4 ;  /* 0x0000000400187311 */ /* 0x004062000030d100 */
[----:B------:R-:W-:Y:S05]  /*1490*/  BRA `(.L_x_18416) ;  /* 0x0000000800687947 */ /* 0x000fea0003800000 */
.L_x_18424:
        /* <DEDUP_REMOVED lines=27> */
.L_x_18427:
        /* <DEDUP_REMOVED lines=15> */
.L_x_18426:
[----:B------:R-:W2:Y:S02]  /*1740*/  LDG.E.U16 R0, desc[UR36][R4.64] ;  /* 0x0000002404007981 */ /* 0x000ea4000c1e1500 */
[----:B--2---:R-:W-:-:S06]  /*1750*/  IMAD.U32 R0, R0, 0x10000, RZ ;  /* 0x0001000000007824 */ /* 0x004fcc00078e00ff */
[----:B------:R-:W0:Y:S02]  /*1760*/  F2I.FTZ.TRUNC.NTZ R0, R0 ;  /* 0x0000000000007305 */ /* 0x000e24000021f100 */
[----:B0-----:R-:W-:Y:S01]  /*1770*/  PRMT R24, R0, 0x7610, R24 ;  /* 0x0000761000187816 */ /* 0x001fe20000000018 */
[----:B------:R-:W-:Y:S06]  /*1780*/  BRA `(.L_x_18416) ;  /* 0x0000000400ac7947 */ /* 0x000fec0003800000 */
.L_x_18423:
        /* <DEDUP_REMOVED lines=10> */
.L_x_18430:
        /* <DEDUP_REMOVED lines=21> */
.L_x_18434:
[----:B------:R-:W-:Y:S05]  /*1980*/  BSYNC.RECONVERGENT B1 ;  /* 0x0000000000017941 */ /* 0x000fea0003800200 */
.L_x_18433:
[----:B------:R-:W-:Y:S01]  /*1990*/  IMAD.SHL.U32 R0, R0, 0x100000, RZ ;  /* 0x0010000000007824 */ /* 0x000fe200078e00ff */
[----:B------:R-:W-:-:S04]  /*19a0*/  LEA R3, R3, 0x3b800000, 0x17 ;  /* 0x3b80000003037811 */ /* 0x000fc800078eb8ff */
[----:B------:R-:W-:-:S07]  /*19b0*/  LOP3.LUT R0, R3, R0, R7, 0xfe, !PT ;  /* 0x0000000003007212 */ /* 0x000fce00078efe07 */
.L_x_18432:
[----:B------:R-:W-:Y:S05]  /*19c0*/  BSYNC.RECONVERGENT B0 ;  /* 0x0000000000007941 */ /* 0x000fea0003800200 */
.L_x_18431:
[----:B------:R-:W0:Y:S02]  /*19d0*/  F2I.FTZ.TRUNC.NTZ R0, R0 ;  /* 0x0000000000007305 */ /* 0x000e24000021f100 */
[----:B0-----:R-:W-:Y:S01]  /*19e0*/  PRMT R24, R0, 0x7610, R24 ;  /* 0x0000761000187816 */ /* 0x001fe20000000018 */
[----:B------:R-:W-:Y:S06]  /*19f0*/  BRA `(.L_x_18416) ;  /* 0x0000000400107947 */ /* 0x000fec0003800000 */
.L_x_18429:
        /* <DEDUP_REMOVED lines=21> */
.L_x_18438:
[----:B------:R-:W-:Y:S05]  /*1b50*/  BSYNC.RECONVERGENT B1 ;  /* 0x0000000000017941 */ /* 0x000fea0003800200 */
.L_x_18437:
[----:B------:R-:W-:Y:S01]  /*1b60*/  IMAD.SHL.U32 R0, R0, 0x200000, RZ ;  /* 0x0020000000007824 */ /* 0x000fe200078e00ff */
[----:B------:R-:W-:-:S04]  /*1b70*/  LEA R3, R3, 0x37800000, 0x17 ;  /* 0x3780000003037811 */ /* 0x000fc800078eb8ff */
[----:B------:R-:W-:-:S07]  /*1b80*/  LOP3.LUT R0, R3, R0, R7, 0xfe, !PT ;  /* 0x0000000003007212 */ /* 0x000fce00078efe07 */
.L_x_18436:
[----:B------:R-:W-:Y:S05]  /*1b90*/  BSYNC.RECONVERGENT B0 ;  /* 0x0000000000007941 */ /* 0x000fea0003800200 */
.L_x_18435:
[----:B------:R-:W0:Y:S02]  /*1ba0*/  F2I.FTZ.TRUNC.NTZ R0, R0 ;  /* 0x0000000000007305 */ /* 0x000e24000021f100 */
[----:B0-----:R-:W-:Y:S01]  /*1bb0*/  PRMT R24, R0, 0x7610, R24 ;  /* 0x0000761000187816 */ /* 0x001fe20000000018 */
[----:B------:R-:W-:Y:S06]  /*1bc0*/  BRA `(.L_x_18416) ;  /* 0x00000000009c7947 */ /* 0x000fec0003800000 */
.L_x_18428:
        /* <DEDUP_REMOVED lines=14> */
.L_x_18442:
[----:B------:R-:W-:Y:S05]  /*1cb0*/  BSYNC.RECONVERGENT B0 ;  /* 0x0000000000007941 */ /* 0x000fea0003800200 */
.L_x_18441:
[----:B------:R-:W0:Y:S02]  /*1cc0*/  F2I.FTZ.TRUNC.NTZ R0, R0 ;  /* 0x0000000000007305 */ /* 0x000e24000021f100 */
[----:B0-----:R-:W-:Y:S01]  /*1cd0*/  PRMT R24, R0, 0x7610, R24 ;  /* 0x0000761000187816 */ /* 0x001fe20000000018 */
[----:B------:R-:W-:Y:S06]  /*1ce0*/  BRA `(.L_x_18416) ;  /* 0x0000000000547947 */ /* 0x000fec0003800000 */
.L_x_18415:
        /* <DEDUP_REMOVED lines=16> */
.L_x_18443:
[----:B------:R-:W-:Y:S01]  /*1df0*/  PRMT R24, RZ, 0x7610, R24 ;  /* 0x00007610ff187816 */ /* 0x000fe20000000018 */
[----:B------:R-:W-:Y:S06]  /*1e00*/  BRA `(.L_x_18416) ;  /* 0x00000000000c7947 */ /* 0x000fec0003800000 */
.L_x_18440:
[----:B------:R3:W5:Y:S01]  /*1e10*/  LDG.E.U8 R24, desc[UR36][R4.64] ;  /* 0x0000002404187981 */ /* 0x000762000c1e1100 */
[----:B------:R-:W-:Y:S05]  /*1e20*/  BRA `(.L_x_18416) ;  /* 0x0000000000047947 */ /* 0x000fea0003800000 */
.L_x_18439:
[----:B------:R2:W5:Y:S02]  /*1e30*/  LDG.E.U8 R24, desc[UR36][R4.64] ;  /* 0x0000002404187981 */ /* 0x000564000c1e1100 */
.L_x_18416:
[----:B------:R-:W-:-:S07]  /*1e40*/  VIADD R19, R19, 0x80 ;  /* 0x0000008013137836 */ /* 0x000fce0000000000 */
.L_x_18410:
[----:B------:R-:W-:Y:S05]  /*1e50*/  BSYNC.RECONVERGENT B6 ;  /* 0x0000000000067941 */ /* 0x000fea0003800200 */
.L_x_18409:
        /* <DEDUP_REMOVED lines=23> */
.L_x_18449:
[----:B------:R0:W5:Y:S01]  /*1fd0*/  LDG.E.U8 R17, desc[UR36][R4.64] ;  /* 0x0000002404117981 */ /* 0x000162000c1e1100 */
[----:B------:R-:W-:Y:S05]  /*1fe0*/  BRA `(.L_x_18451) ;  /* 0x0000000c00507947 */ /* 0x000fea0003800000 */
.L_x_18448:
        /* <DEDUP_REMOVED lines=8> */
.L_x_18453:
[----:B------:R0:W5:Y:S01]  /*2070*/  LDG.E.U8 R17, desc[UR36][R4.64] ;  /* 0x0000002404117981 */ /* 0x000162000c1e1100 */
[----:B------:R-:W-:Y:S05]  /*2080*/  BRA `(.L_x_18451) ;  /* 0x0000000c00287947 */ /* 0x000fea0003800000 */
.L_x_18452:
[----:B------:R0:W5:Y:S01]  /*2090*/  LDG.E.U16 R17, desc[UR36][R4.64] ;  /* 0x0000002404117981 */ /* 0x000162000c1e1500 */
[----:B------:R-:W-:Y:S05]  /*20a0*/  BRA `(.L_x_18451) ;  /* 0x0000000c00207947 */ /* 0x000fea0003800000 */
.L_x_18447:
        /* <DEDUP_REMOVED lines=9> */
.L_x_18455:
[----:B------:R-:W2:Y:S02]  /*2140*/  LDG.E.U16 R0, desc[UR36][R4.64] ;  /* 0x0000002404007981 */ /* 0x000ea4000c1e1500 */
[----:B--2---:R-:W-:-:S06]  /*2150*/  HADD2.F32 R0, -RZ, R0.H0_H0 ;  /* 0x20000000ff007230 */ /* 0x004fcc0000004100 */
[----:B------:R-:W0:Y:S02]  /*2160*/  F2I.FTZ.TRUNC.NTZ R0, R0 ;  /* 0x0000000000007305 */ /* 0x000e24000021f100 */
[----:B0-----:R-:W-:Y:S01]  /*2170*/  PRMT R17, R0, 0x7610, R17 ;  /* 0x0000761000117816 */ /* 0x001fe20000000011 */
[----:B------:R-:W-:Y:S06]  /*2180*/  BRA `(.L_x_18451) ;  /* 0x0000000800e87947 */ /* 0x000fec0003800000 */
.L_x_18454:
        /* <DEDUP_REMOVED lines=9> */
.L_x_18457:
[----:B------:R-:W2:Y:S02]  /*2220*/  LDG.E.U16 R4, desc[UR36][R4.64] ;  /* 0x0000002404047981 */ /* 0x000ea4000c1e1500 */
[----:B--2---:R-:W-:-:S06]  /*2230*/  HADD2.F32 R0, -RZ, R4.H0_H0 ;  /* 0x20000004ff007230 */ /* 0x004fcc0000004100 */
[----:B------:R-:W0:Y:S02]  /*2240*/  F2I.FTZ.TRUNC.NTZ R0, R0 ;  /* 0x0000000000007305 */ /* 0x000e24000021f100 */
[----:B0-----:R-:W-:Y:S01]  /*2250*/  PRMT R17, R0, 0x7610, R17 ;  /* 0x0000761000117816 */ /* 0x001fe20000000011 */
[----:B------:R-:W-:Y:S06]  /*2260*/  BRA `(.L_x_18451) ;  /* 0x0000000800b07947 */ /* 0x000fec0003800000 */
.L_x_18456:
[----:B------:R-:W2:Y:S02]  /*2270*/  LDG.E.64 R4, desc[UR36][R4.64] ;  /* 0x0000002404047981 */ /* 0x000ea4000c1e1b00 */
[----:B--2---:R0:W1:Y:S01]  /*2280*/  F2I.F64.TRUNC R17, R4 ;  /* 0x0000000400117311 */ /* 0x004062000030d100 */
[----:B------:R-:W-:Y:S05]  /*2290*/  BRA `(.L_x_18451) ;  /* 0x0000000800a47947 */ /* 0x000fea0003800000 */
.L_x_18446:
        /* <DEDUP_REMOVED lines=12> */
.L_x_18460:
[----:B------:R-:W2:Y:S02]  /*2360*/  LDG.E.64 R4, desc[UR36][R4.64] ;  /* 0x0000002404047981 */ /* 0x000ea4000c1e1b00 */
[----:B--2---:R3:W4:Y:S01]  /*2370*/  F2I.F64.TRUNC R17, R4 ;  /* 0x0000000400117311 */ /* 0x004722000030d100 */
[----:B------:R-:W-:Y:S05]  /*2380*/  BRA `(.L_x_18451) ;  /* 0x0000000800687947 */ /* 0x000fea0003800000 */
.L_x_18459:
        /* <DEDUP_REMOVED lines=27> */
.L_x_18462:
        /* <DEDUP_REMOVED lines=15> */
.L_x_18461:
[----:B------:R-:W2:Y:S02]  /*2630*/  LDG.E.U16 R0, desc[UR36][R4.64] ;  /* 0x0000002404007981 */ /* 0x000ea4000c1e1500 */
[----:B--2---:R-:W-:-:S06]  /*2640*/  IMAD.U32 R0, R0, 0x10000, RZ ;  /* 0x0001000000007824 */ /* 0x004fcc00078e00ff */
[----:B------:R-:W0:Y:S02]  /*2650*/  F2I.FTZ.TRUNC.NTZ R0, R0 ;  /* 0x0000000000007305 */ /* 0x000e24000021f100 */
[----:B0-----:R-:W-:Y:S01]  /*2660*/  PRMT R17, R0, 0x7610, R17 ;  /* 0x0000761000117816 */ /* 0x001fe20000000011 */
[----:B------:R-:W-:Y:S06]  /*2670*/  BRA `(.L_x_18451) ;  /* 0x0000000400ac7947 */ /* 0x000fec0003800000 */
.L_x_18458:
        /* <DEDUP_REMOVED lines=10> */
.L_x_18465:
        /* <DEDUP_REMOVED lines=21> */
.L_x_18469:
[----:B------:R-:W-:Y:S05]  /*2870*/  BSYNC.RECONVERGENT B1 ;  /* 0x0000000000017941 */ /* 0x000fea0003800200 */
.L_x_18468:
[----:B------:R-:W-:Y:S01]  /*2880*/  IMAD.SHL.U32 R0, R0, 0x100000, RZ ;  /* 0x0010000000007824 */ /* 0x000fe200078e00ff */
[----:B------:R-:W-:-:S04]  /*2890*/  LEA R3, R3, 0x3b800000, 0x17 ;  /* 0x3b80000003037811 */ /* 0x000fc800078eb8ff */
[----:B------:R-:W-:-:S07]  /*28a0*/  LOP3.LUT R0, R3, R0, R7, 0xfe, !PT ;  /* 0x0000000003007212 */ /* 0x000fce00078efe07 */
.L_x_18467:
[----:B------:R-:W-:Y:S05]  /*28b0*/  BSYNC.RECONVERGENT B0 ;  /* 0x0000000000007941 */ /* 0x000fea0003800200 */
.L_x_18466:
[----:B------:R-:W0:Y:S02]  /*28c0*/  F2I.FTZ.TRUNC.NTZ R0, R0 ;  /* 0x0000000000007305 */ /* 0x000e24000021f100 */
[----:B0-----:R-:W-:Y:S01]  /*28d0*/  PRMT R17, R0, 0x7610, R17 ;  /* 0x0000761000117816 */ /* 0x001fe20000000011 */
[----:B------:R-:W-:Y:S06]  /*28e0*/  BRA `(.L_x_18451) ;  /* 0x0000000400107947 */ /* 0x000fec0003800000 */
.L_x_18464:
        /* <DEDUP_REMOVED lines=21> */
.L_x_18473:
[----:B------:R-:W-:Y:S05]  /*2a40*/  BSYNC.RECONVERGENT B1 ;  /* 0x0000000000017941 */ /* 0x000fea0003800200 */
.L_x_18472:
[----:B------:R-:W-:Y:S01]  /*2a50*/  IMAD.SHL.U32 R0, R0, 0x200000, RZ ;  /* 0x0020000000007824 */ /* 0x000fe200078e00ff */
[----:B------:R-:W-:-:S04]  /*2a60*/  LEA R3, R3, 0x37800000, 0x17 ;  /* 0x3780000003037811 */ /* 0x000fc800078eb8ff */
[----:B------:R-:W-:-:S07]  /*2a70*/  LOP3.LUT R0, R3, R0, R7, 0xfe, !PT ;  /* 0x0000000003007212 */ /* 0x000fce00078efe07 */
.L_x_18471:
[----:B------:R-:W-:Y:S05]  /*2a80*/  BSYNC.RECONVERGENT B0 ;  /* 0x0000000000007941 */ /* 0x000fea0003800200 */
.L_x_18470:
[----:B------:R-:W0:Y:S02]  /*2a90*/  F2I.FTZ.TRUNC.NTZ R0, R0 ;  /* 0x0000000000007305 */ /* 0x000e24000021f100 */
[----:B0-----:R-:W-:Y:S01]  /*2aa0*/  PRMT R17, R0, 0x7610, R17 ;  /* 0x0000761000117816 */ /* 0x001fe20000000011 */
[----:B------:R-:W-:Y:S06]  /*2ab0*/  BRA `(.L_x_18451) ;  /* 0x00000000009c7947 */ /* 0x000fec0003800000 */
.L_x_18463:
        /* <DEDUP_REMOVED lines=14> */
.L_x_18477:
[----:B------:R-:W-:Y:S05]  /*2ba0*/  BSYNC.RECONVERGENT B0 ;  /* 0x0000000000007941 */ /* 0x000fea0003800200 */
.L_x_18476:
[----:B------:R-:W0:Y:S02]  /*2bb0*/  F2I.FTZ.TRUNC.NTZ R0, R0 ;  /* 0x0000000000007305 */ /* 0x000e24000021f100 */
[----:B0-----:R-:W-:Y:S01]  /*2bc0*/  PRMT R17, R0, 0x7610, R17 ;  /* 0x0000761000117816 */ /* 0x001fe20000000011 */
[----:B------:R-:W-:Y:S06]  /*2bd0*/  BRA `(.L_x_18451) ;  /* 0x0000000000547947 */ /* 0x000fec0003800000 */
.L_x_18450:
        /* <DEDUP_REMOVED lines=16> */
.L_x_18478:
[----:B------:R-:W-:Y:S01]  /*2ce0*/  PRMT R17, RZ, 0x7610, R17 ;  /* 0x00007610ff117816 */ /* 0x000fe20000000011 */
[----:B------:R-:W-:Y:S06]  /*2cf0*/  BRA `(.L_x_18451) ;  /* 0x00000000000c7947 */ /* 0x000fec0003800000 */
.L_x_18475:
[----:B------:R2:W5:Y:S01]  /*2d00*/  LDG.E.U8 R17, desc[UR36][R4.64] ;  /* 0x0000002404117981 */ /* 0x000562000c1e1100 */
[----:B------:R-:W-:Y:S05]  /*2d10*/  BRA `(.L_x_18451) ;  /* 0x0000000000047947 */ /* 0x000fea0003800000 */
.L_x_18474:
[----:B------:R1:W5:Y:S02]  /*2d20*/  LDG.E.U8 R17, desc[UR36][R4.64] ;  /* 0x0000002404117981 */ /* 0x000364000c1e1100 */
.L_x_18451:
[----:B------:R-:W-:-:S07]  /*2d30*/  VIADD R19, R19, 0x80 ;  /* 0x0000008013137836 */ /* 0x000fce0000000000 */
.L_x_18445:
[----:B------:R-:W-:Y:S05]  /*2d40*/  BSYNC.RECONVERGENT B6 ;  /* 0x0000000000067941 */ /* 0x000fea0003800200 */
.L_x_18444:
        /* <DEDUP_REMOVED lines=23> */
.L_x_18484:
[----:B------:R0:W5:Y:S01]  /*2ec0*/  LDG.E.U8 R16, desc[UR36][R4.64] ;  /* 0x0000002404107981 */ /* 0x000162000c1e1100 */
[----:B------:R-:W-:Y:S05]  /*2ed0*/  BRA `(.L_x_18480) ;  /* 0x0000000c004c7947 */ /* 0x000fea0003800000 */
.L_x_18483:
        /* <DEDUP_REMOVED lines=8> */
.L_x_18487:
[----:B------:R0:W5:Y:S01]  /*2f60*/  LDG.E.U8 R16, desc[UR36][R4.64] ;  /* 0x0000002404107981 */ /* 0x000162000c1e1100 */
[----:B------:R-:W-:Y:S05]  /*2f70*/  BRA `(.L_x_18480) ;  /* 0x0000000c00247947 */ /* 0x000fea0003800000 */
.L_x_18486:
[----:B------:R0:W5:Y:S01]  /*2f80*/  LDG.E.U16 R16, desc[UR36][R4.64] ;  /* 0x0000002404107981 */ /* 0x000162000c1e1500 */
[----:B------:R-:W-:Y:S05]  /*2f90*/  BRA `(.L_x_18480) ;  /* 0x0000000c001c7947 */ /* 0x000fea0003800000 */
.L_x_18482:
        /* <DEDUP_REMOVED lines=9> */
.L_x_18489:
[----:B------:R-:W2:Y:S02]  /*3030*/  LDG.E.U16 R0, desc[UR36][R4.64] ;  /* 0x0000002404007981 */ /* 0x000ea4000c1e1500 */
[----:B--2---:R-:W-:-:S06]  /*3040*/  HADD2.F32 R0, -RZ, R0.H0_H0 ;  /* 0x20000000ff007230 */ /* 0x004fcc0000004100 */
[----:B------:R-:W0:Y:S02]  /*3050*/  F2I.FTZ.TRUNC.NTZ R0, R0 ;  /* 0x0000000000007305 */ /* 0x000e24000021f100 */
[----:B0-----:R-:W-:Y:S01]  /*3060*/  PRMT R16, R0, 0x7610, R16 ;  /* 0x0000761000107816 */ /* 0x001fe20000000010 */
[----:B------:R-:W-:Y:S06]  /*3070*/  BRA `(.L_x_18480) ;  /* 0x0000000800e47947 */ /* 0x000fec0003800000 */
.L_x_18488:
        /* <DEDUP_REMOVED lines=9> */
.L_x_18491:
[----:B------:R-:W2:Y:S02]  /*3110*/  LDG.E.U16 R4, desc[UR36][R4.64] ;  /* 0x0000002404047981 */ /* 0x000ea4000c1e1500 */
[----:B--2---:R-:W-:-:S06]  /*3120*/  HADD2.F32 R0, -RZ, R4.H0_H0 ;  /* 0x20000004ff007230 */ /* 0x004fcc0000004100 */
[----:B------:R-:W0:Y:S02]  /*3130*/  F2I.FTZ.TRUNC.NTZ R0, R0 ;  /* 0x0000000000007305 */ /* 0x000e24000021f100 */
[----:B0-----:R-:W-:Y:S01]  /*3140*/  PRMT R16, R0, 0x7610, R16 ;  /* 0x0000761000107816 */ /* 0x001fe20000000010 */
[----:B------:R-:W-:Y:S06]  /*3150*/  BRA `(.L_x_18480) ;  /* 0x0000000800ac7947 */ /* 0x000fec0003800000 */
.L_x_18490:
[----:B------:R-:W2:Y:S02]  /*3160*/  LDG.E.64 R4, desc[UR36][R4.64] ;  /* 0x0000002404047981 */ /* 0x000ea4000c1e1b00 */
[----:B--2---:R0:W1:Y:S01]  /*3170*/  F2I.F64.TRUNC R16, R4 ;  /* 0x0000000400107311 */ /* 0x004062000030d100 */
[----:B------:R-:W-:Y:S05]  /*3180*/  BRA `(.L_x_18480) ;  /* 0x0000000800a07947 */ /* 0x000fea0003800000 */
.L_x_18481:
        /* <DEDUP_REMOVED lines=12> */
.L_x_18494:
[----:B------:R-:W2:Y:S02]  /*3250*/  LDG.E.64 R4, desc[UR36][R4.64] ;  /* 0x0000002404047981 */ /* 0x000ea4000c1e1b00 */
[----:B--2---:R0:W1:Y:S01]  /*3260*/  F2I.F64.TRUNC R16, R4 ;  /* 0x0000000400107311 */ /* 0x004062000030d100 */
[----:B------:R-:W-:Y:S05]  /*3270*/  BRA `(.L_x_18480) ;  /* 0x0000000800647947 */ /* 0x000fea0003800000 */
.L_x_18493:
        /* <DEDUP_REMOVED lines=27> */
.L_x_18496:
        /* <DEDUP_REMOVED lines=15> */
.L_x_18495:
[----:B------:R-:W2:Y:S02]  /*3520*/  LDG.E.U16 R0, desc[UR36][R4.64] ;  /* 0x0000002404007981 */ /* 0x000ea4000c1e1500 */
[----:B--2---:R-:W-:-:S06]  /*3530*/  IMAD.U32 R0, R0, 0x10000, RZ ;  /* 0x0001000000007824 */ /* 0x004fcc00078e00ff */
[----:B------:R-:W0:Y:S02]  /*3540*/  F2I.FTZ.TRUNC.NTZ R0, R0 ;  /* 0x0000000000007305 */ /* 0x000e24000021f100 */
[----:B0-----:R-:W-:Y:S01]  /*3550*/  PRMT R16, R0, 0x7610, R16 ;  /* 0x0000761000107816 */ /* 0x001fe20000000010 */
[----:B------:R-:W-:Y:S06]  /*3560*/  BRA `(.L_x_18480) ;  /* 0x0000000400a87947 */ /* 0x000fec0003800000 */
.L_x_18492:
        /* <DEDUP_REMOVED lines=10> */
.L_x_18499:
        /* <DEDUP_REMOVED lines=21> */
.L_x_18503:
[----:B------:R-:W-:Y:S05]  /*3760*/  BSYNC.RECONVERGENT B1 ;  /* 0x0000000000017941 */ /* 0x000fea0003800200 */
.L_x_18502:
[----:B------:R-:W-:Y:S01]  /*3770*/  IMAD.SHL.U32 R0, R0, 0x100000, RZ ;  /* 0x0010000000007824 */ /* 0x000fe200078e00ff */
[----:B------:R-:W-:-:S04]  /*3780*/  LEA R3, R3, 0x3b800000, 0x17 ;  /* 0x3b80000003037811 */ /* 0x000fc800078eb8ff */
[----:B------:R-:W-:-:S07]  /*3790*/  LOP3.LUT R0, R3, R0, R7, 0xfe, !PT ;  /* 0x0000000003007212 */ /* 0x000fce00078efe07 */
.L_x_18501:
[----:B------:R-:W-:Y:S05]  /*37a0*/  BSYNC.RECONVERGENT B0 ;  /* 0x0000000000007941 */ /* 0x000fea0003800200 */
.L_x_18500:
[----:B------:R-:W0:Y:S02]  /*37b0*/  F2I.FTZ.TRUNC.NTZ R0, R0 ;  /* 0x0000000000007305 */ /* 0x000e24000021f100 */
[----:B0-----:R-:W-:Y:S01]  /*37c0*/  PRMT R16, R0, 0x7610, R16 ;  /* 0x0000761000107816 */ /* 0x001fe20000000010 */
[----:B------:R-:W-:Y:S06]  /*37d0*/  BRA `(.L_x_18480) ;  /* 0x00000004000c7947 */ /* 0x000fec0003800000 */
.L_x_18498:
        /* <DEDUP_REMOVED lines=21> */
.L_x_18507:
[----:B------:R-:W-:Y:S05]  /*3930*/  BSYNC.RECONVERGENT B1 ;  /* 0x0000000000017941 */ /* 0x000fea0003800200 */
.L_x_18506:
[----:B------:R-:W-:Y:S01]  /*3940*/  IMAD.SHL.U32 R0, R0, 0x200000, RZ ;  /* 0x0020000000007824 */ /* 0x000fe200078e00ff */
[----:B------:R-:W-:-:S04]  /*3950*/  LEA R3, R3, 0x37800000, 0x17 ;  /* 0x3780000003037811 */ /* 0x000fc800078eb8ff */
[----:B------:R-:W-:-:S07]  /*3960*/  LOP3.LUT R0, R3, R0, R7, 0xfe, !PT ;  /* 0x0000000003007212 */ /* 0x000fce00078efe07 */
.L_x_18505:
[----:B------:R-:W-:Y:S05]  /*3970*/  BSYNC.RECONVERGENT B0 ;  /* 0x0000000000007941 */ /* 0x000fea0003800200 */
.L_x_18504:
[----:B------:R-:W0:Y:S02]  /*3980*/  F2I.FTZ.TRUNC.NTZ R0, R0 ;  /* 0x0000000000007305 */ /* 0x000e24000021f100 */
[----:B0-----:R-:W-:Y:S01]  /*3990*/  PRMT R16, R0, 0x7610, R16 ;  /* 0x0000761000107816 */ /* 0x001fe20000000010 */
[----:B------:R-:W-:Y:S06]  /*39a0*/  BRA `(.L_x_18480) ;  /* 0x0000000000987947 */ /* 0x000fec0003800000 */
.L_x_18497:
        /* <DEDUP_REMOVED lines=14> */
.L_x_18511:
[----:B------:R-:W-:Y:S05]  /*3a90*/  BSYNC.RECONVERGENT B0 ;  /* 0x0000000000007941 */ /* 0x000fea0003800200 */
.L_x_18510:
[----:B------:R-:W0:Y:S02]  /*3aa0*/  F2I.FTZ.TRUNC.NTZ R0, R0 ;  /* 0x0000000000007305 */ /* 0x000e24000021f100 */
[----:B0-----:R-:W-:Y:S01]  /*3ab0*/  PRMT R16, R0, 0x7610, R16 ;  /* 0x0000761000107816 */ /* 0x001fe20000000010 */
[----:B------:R-:W-:Y:S06]  /*3ac0*/  BRA `(.L_x_18480) ;  /* 0x0000000000507947 */ /* 0x000fec0003800000 */
.L_x_18485:
        /* <DEDUP_REMOVED lines=16> */
.L_x_18512:
[----:B------:R-:W-:Y:S05]  /*3bd0*/  BRA `(.L_x_18480) ;  /* 0x00000000000c7947 */ /* 0x000fea0003800000 */
.L_x_18509:
[----:B------:R0:W5:Y:S01]  /*3be0*/  LDG.E.U8 R16, desc[UR36][R4.64] ;  /* 0x0000002404107981 */ /* 0x000162000c1e1100 */
[----:B------:R-:W-:Y:S05]  /*3bf0*/  BRA `(.L_x_18480) ;  /* 0x0000000000047947 */ /* 0x000fea0003800000 */
.L_x_18508:
[----:B------:R0:W5:Y:S02]  /*3c00*/  LDG.E.U8 R16, desc[UR36][R4.64] ;  /* 0x0000002404107981 */ /* 0x000164000c1e1100 */
.L_x_18480:
[----:B------:R-:W-:Y:S05]  /*3c10*/  BSYNC.RECONVERGENT B6 ;  /* 0x0000000000067941 */ /* 0x000fea0003800200 */
.L_x_18479:
[----:B------:R-:W2:Y:S01]  /*3c20*/  LDCU.U8 UR5, c[0x0][0x385] ;  /* 0x000070a0ff0577ac */ /* 0x000ea20008000000 */
[----:B------:R-:W0:Y:S01]  /*3c30*/  LDC.U8 R19, c[0x0][0x3a4] ;  /* 0x0000e900ff137b82 */ /* 0x000e220000000000 */
[----:B------:R-:W-:Y:S01]  /*3c40*/  ISETP.GE.AND P1, PT, R2, R22, PT ;  /* 0x000000160200720c */ /* 0x000fe20003f26270 */
[----:B------:R-:W-:Y:S04]  /*3c50*/  BSSY.RECONVERGENT B7, `(.L_x_18513) ;  /* 0x00002f9000077945 */ /* 0x000fe80003800200 */
[----:B------:R-:W-:Y:S01]  /*3c60*/  BSSY.RELIABLE B6, `(.L_x_18514) ;  /* 0x0000200000067945 */ /* 0x000fe20003800100 */
[----:B--2---:R-:W-:Y:S02]  /*3c70*/  UPRMT UR4, UR5, 0x8880, URZ ;  /* 0x0000888005047896 */ /* 0x004fe400080000ff */
[----:B------:R-:W-:-:S02]  /*3c80*/  ISETP.NE.AND P0, PT, RZ, UR5, PT ;  /* 0x00000005ff007c0c */ /* 0x000fc4000bf05270 */
[----:B------:R-:W-:-:S04]  /*3c90*/  UISETP.GT.AND UP0, UPT, UR4, URZ, UPT ;  /* 0x000000ff0400728c */ /* 0x000fc8000bf04270 */
        /* <DEDUP_REMOVED lines=27> */
.L_x_18519:
[----:B------:R0:W-:Y:S01]  /*3e50*/  STG.E.U8 desc[UR36][R8.64], R3 ;  /* 0x0000000308007986 */ /* 0x0001e2000c101124 */
[----:B------:R-:W-:Y:S05]  /*3e60*/  BRA `(.L_x_18521) ;  /* 0x0000000c00887947 */ /* 0x000fea0003800000 */
.L_x_18518:
        /* <DEDUP_REMOVED lines=12> */
.L_x_18523:
[----:B------:R-:W-:-:S04]  /*3f30*/  LOP3.LUT R3, R3, 0xffff, RZ, 0xc0, !PT ;  /* 0x0000ffff03037812 */ /* 0x000fc800078ec0ff */
[----:B------:R-:W-:-:S05]  /*3f40*/  PRMT R3, R3, 0x8880, RZ ;  /* 0x0000888003037816 */ /* 0x000fca00000000ff */
[----:B------:R0:W-:Y:S01]  /*3f50*/  STG.E desc[UR36][R8.64], R3 ;  /* 0x0000000308007986 */ /* 0x0001e2000c101924 */
[----:B------:R-:W-:Y:S05]  /*3f60*/  BRA `(.L_x_18521) ;  /* 0x0000000c00487947 */ /* 0x000fea0003800000 */
.L_x_18522:
[----:B------:R-:W-:-:S04]  /*3f70*/  PRMT R3, R3, 0x8880, RZ ;  /* 0x0000888003037816 */ /* 0x000fc800000000ff */
[----:B------:R-:W-:-:S05]  /*3f80*/  PRMT R3, R3, 0x7710, RZ ;  /* 0x0000771003037816 */ /* 0x000fca00000000ff */
[----:B------:R0:W-:Y:S01]  /*3f90*/  STG.E.U16 desc[UR36][R8.64], R3 ;  /* 0x0000000308007986 */ /* 0x0001e2000c101524 */
[----:B------:R-:W-:Y:S05]  /*3fa0*/  BRA `(.L_x_18521) ;  /* 0x0000000c00387947 */ /* 0x000fea0003800000 */
.L_x_18517:
        /* <DEDUP_REMOVED lines=9> */
.L_x_18525:
[----:B------:R-:W0:Y:S02]  /*4040*/  I2F.S8 R0, R3 ;  /* 0x0000000300007306 */ /* 0x000e240000001400 */
[----:B0-----:R-:W-:-:S05]  /*4050*/  F2FP.F16.F32.PACK_AB R0, RZ, R0 ;  /* 0x00000000ff00723e */ /* 0x001fca00000000ff */
[----:B------:R0:W-:Y:S01]  /*4060*/  STG.E.U16 desc[UR36][R8.64], R0 ;  /* 0x0000000008007986 */ /* 0x0001e2000c101524 */
[----:B------:R-:W-:Y:S05]  /*4070*/  BRA `(.L_x_18521) ;  /* 0x0000000c00047947 */ /* 0x000fea0003800000 */
.L_x_18524:
        /* <DEDUP_REMOVED lines=10> */
.L_x_18527:
[----:B------:R-:W0:Y:S02]  /*4120*/  I2F.S8 R3, R3 ;  /* 0x0000000300037306 */ /* 0x000e240000001400 */
[----:B0-----:R-:W-:-:S04]  /*4130*/  F2FP.F16.F32.PACK_AB R3, RZ, R3 ;  /* 0x00000003ff03723e */ /* 0x001fc800000000ff */
[----:B------:R-:W-:-:S05]  /*4140*/  PRMT R3, R3, 0x5410, RZ ;  /* 0x0000541003037816 */ /* 0x000fca00000000ff */
[----:B------:R0:W-:Y:S01]  /*4150*/  STG.E desc[UR36][R8.64], R3 ;  /* 0x0000000308007986 */ /* 0x0001e2000c101924 */
[----:B------:R-:W-:Y:S05]  /*4160*/  BRA `(.L_x_18521) ;  /* 0x0000000800c87947 */ /* 0x000fea0003800000 */
.L_x_18526:
[----:B------:R-:W-:-:S04]  /*4170*/  PRMT R4, R3, 0x8880, RZ ;  /* 0x0000888003047816 */ /* 0x000fc800000000ff */
[----:B------:R-:W-:-:S06]  /*4180*/  PRMT R4, R4, 0x7710, RZ ;  /* 0x0000771004047816 */ /* 0x000fcc00000000ff */
[----:B------:R-:W0:Y:S02]  /*4190*/  I2F.F64.S16 R4, R4 ;  /* 0x0000000400047312 */ /* 0x000e240000101c00 */
[----:B0-----:R0:W-:Y:S01]  /*41a0*/  STG.E.64 desc[UR36][R8.64], R4 ;  /* 0x0000000408007986 */ /* 0x0011e2000c101b24 */
[----:B------:R-:W-:Y:S05]  /*41b0*/  BRA `(.L_x_18521) ;  /* 0x0000000800b47947 */ /* 0x000fea0003800000 */
.L_x_18516:
        /* <DEDUP_REMOVED lines=12> */
.L_x_18530:
[----:B------:R-:W-:Y:S02]  /*4280*/  PRMT R4, R3, 0x8880, RZ ;  /* 0x0000888003047816 */ /* 0x000fe400000000ff */
[----:B------:R-:W-:Y:S02]  /*4290*/  CS2R R6, SRZ ;  /* 0x0000000000067805 */ /* 0x000fe4000001ff00 */
[----:B------:R-:W-:-:S06]  /*42a0*/  PRMT R4, R4, 0x7710, RZ ;  /* 0x0000771004047816 */ /* 0x000fcc00000000ff */
[----:B------:R-:W0:Y:S02]  /*42b0*/  I2F.F64.S16 R4, R4 ;  /* 0x0000000400047312 */ /* 0x000e240000101c00 */
[----:B0-----:R3:W-:Y:S01]  /*42c0*/  STG.E.128 desc[UR36][R8.64], R4 ;  /* 0x0000000408007986 */ /* 0x0017e2000c101d24 */
[----:B------:R-:W-:Y:S05]  /*42d0*/  BRA `(.L_x_18521) ;  /* 0x00000008006c7947 */ /* 0x000fea0003800000 */
.L_x_18529:
        /* <DEDUP_REMOVED lines=19> */
.L_x_18534:
[----:B------:R-:W-:Y:S05]  /*4410*/  BSYNC.RECONVERGENT B0 ;  /* 0x0000000000007941 */ /* 0x000fea0003800200 */
.L_x_18533:
[----:B------:R-:W-:-:S05]  /*4420*/  LOP3.LUT R5, R0, 0x80, R5, 0xf8, !PT ;  /* 0x0000008000057812 */ /* 0x000fca00078ef805 */
[----:B------:R2:W-:Y:S01]  /*4430*/  STG.E.U8 desc[UR36][R8.64], R5 ;  /* 0x0000000508007986 */ /* 0x0005e2000c101124 */
[----:B------:R-:W-:Y:S05]  /*4440*/  BRA `(.L_x_18521) ;  /* 0x0000000800107947 */ /* 0x000fea0003800000 */
.L_x_18532:
        /* <DEDUP_REMOVED lines=15> */
.L_x_18536:
[----:B------:R-:W-:Y:S05]  /*4540*/  BSYNC.RECONVERGENT B0 ;  /* 0x0000000000007941 */ /* 0x000fea0003800200 */
.L_x_18535:
[----:B------:R-:W-:-:S05]  /*4550*/  LOP3.LUT R5, R0, 0x80, R5, 0xf8, !PT ;  /* 0x0000008000057812 */ /* 0x000fca00078ef805 */
[----:B------:R1:W-:Y:S01]  /*4560*/  STG.E.U8 desc[UR36][R8.64], R5 ;  /* 0x0000000508007986 */ /* 0x0003e2000c101124 */
[----:B------:R-:W-:Y:S05]  /*4570*/  BRA `(.L_x_18521) ;  /* 0x0000000400c47947 */ /* 0x000fea0003800000 */
.L_x_18531:
[----:B------:R-:W0:Y:S02]  /*4580*/  I2F.S8 R0, R3 ;  /* 0x0000000300007306 */ /* 0x000e240000001400 */
[----:B0-----:R-:W-:-:S05]  /*4590*/  F2FP.BF16.F32.PACK_AB R0, RZ, R0 ;  /* 0x00000000ff00723e */ /* 0x001fca00000010ff */
[----:B------:R0:W-:Y:S01]  /*45a0*/  STG.E.U16 desc[UR36][R8.64], R0 ;  /* 0x0000000008007986 */ /* 0x0001e2000c101524 */
[----:B------:R-:W-:Y:S05]  /*45b0*/  BRA `(.L_x_18521) ;  /* 0x0000000400b47947 */ /* 0x000fea0003800000 */
.L_x_18528:
        /* <DEDUP_REMOVED lines=12> */
.L_x_18539:
        /* <DEDUP_REMOVED lines=13> */
.L_x_18542:
[----:B------:R-:W-:-:S04]  /*4750*/  SHF.R.U32.HI R0, RZ, 0x14, R3 ;  /* 0x00000014ff007819 */ /* 0x000fc80000011603 */
[----:B------:R-:W-:-:S04]  /*4760*/  LOP3.LUT R0, R0, 0x1, RZ, 0xc0, !PT ;  /* 0x0000000100007812 */ /* 0x000fc800078ec0ff */
[----:B------:R-:W-:-:S04]  /*4770*/  IADD3 R0, PT, PT, R3, 0x487ffff, R0 ;  /* 0x0487ffff03007810 */ /* 0x000fc80007ffe000 */
[----:B------:R-:W-:-:S04]  /*4780*/  SHF.R.U32.HI R0, RZ, 0x14, R0 ;  /* 0x00000014ff007819 */ /* 0x000fc80000011600 */
[----:B------:R-:W-:-:S07]  /*4790*/  LOP3.LUT R0, R0, 0xff, RZ, 0xc0, !PT ;  /* 0x000000ff00007812 */ /* 0x000fce00078ec0ff */
.L_x_18543:
[----:B------:R-:W-:-:S04]  /*47a0*/  SHF.R.U32.HI R3, RZ, 0x18, R3 ;  /* 0x00000018ff037819 */ /* 0x000fc80000011603 */
[----:B------:R-:W-:-:S04]  /*47b0*/  LOP3.LUT R0, R0, 0x80, R3, 0xf8, !PT ;  /* 0x0000008000007812 */ /* 0x000fc800078ef803 */
[----:B------:R-:W-:-:S07]  /*47c0*/  PRMT R4, R0, 0x7610, R4 ;  /* 0x0000761000047816 */ /* 0x000fce0000000004 */
.L_x_18541:
[----:B------:R-:W-:Y:S05]  /*47d0*/  BSYNC.RECONVERGENT B0 ;  /* 0x0000000000007941 */ /* 0x000fea0003800200 */
.L_x_18540:
[----:B------:R0:W-:Y:S01]  /*47e0*/  STG.E.U8 desc[UR36][R8.64], R4 ;  /* 0x0000000408007986 */ /* 0x0001e2000c101124 */
[----:B------:R-:W-:Y:S05]  /*47f0*/  BRA `(.L_x_18521) ;  /* 0x0000000400247947 */ /* 0x000fea0003800000 */
.L_x_18538:
        /* <DEDUP_REMOVED lines=13> */
.L_x_18546:
[----:B------:R-:W-:-:S04]  /*48d0*/  SHF.R.U32.HI R0, RZ, 0x15, R3 ;  /* 0x00000015ff007819 */ /* 0x000fc80000011603 */
[----:B------:R-:W-:-:S04]  /*48e0*/  LOP3.LUT R0, R0, 0x1, RZ, 0xc0, !PT ;  /* 0x0000000100007812 */ /* 0x000fc800078ec0ff */
[----:B------:R-:W-:-:S04]  /*48f0*/  IADD3 R0, PT, PT, R3, 0x88fffff, R0 ;  /* 0x088fffff03007810 */ /* 0x000fc80007ffe000 */
[----:B------:R-:W-:-:S04]  /*4900*/  SHF.R.U32.HI R0, RZ, 0x15, R0 ;  /* 0x00000015ff007819 */ /* 0x000fc80000011600 */
[----:B------:R-:W-:-:S07]  /*4910*/  LOP3.LUT R0, R0, 0xff, RZ, 0xc0, !PT ;  /* 0x000000ff00007812 */ /* 0x000fce00078ec0ff */
.L_x_18547:
[----:B------:R-:W-:-:S04]  /*4920*/  SHF.R.U32.HI R3, RZ, 0x18, R3 ;  /* 0x00000018ff037819 */ /* 0x000fc80000011603 */
[----:B------:R-:W-:-:S04]  /*4930*/  LOP3.LUT R0, R0, 0x80, R3, 0xf8, !PT ;  /* 0x0000008000007812 */ /* 0x000fc800078ef803 */
[----:B------:R-:W-:-:S07]  /*4940*/  PRMT R4, R0, 0x7610, R4 ;  /* 0x0000761000047816 */ /* 0x000fce0000000004 */
.L_x_18545:
[----:B------:R-:W-:Y:S05]  /*4950*/  BSYNC.RECONVERGENT B0 ;  /* 0x0000000000007941 */ /* 0x000fea0003800200 */
.L_x_18544:
[----:B------:R0:W-:Y:S01]  /*4960*/  STG.E.U8 desc[UR36][R8.64], R4 ;  /* 0x0000000408007986 */ /* 0x0001e2000c101124 */
[----:B------:R-:W-:Y:S05]  /*4970*/  BRA `(.L_x_18521) ;  /* 0x0000000000c47947 */ /* 0x000fea0003800000 */
.L_x_18537:
[----:B------:R-:W-:-:S13]  /*4980*/  ISETP.NE.AND P0, PT, R0, 0x1c, PT ;  /* 0x0000001c0000780c */ /* 0x000fda0003f05270 */
[----:B------:R-:W-:Y:S05]  /*4990*/  @!P0 BRA `(.L_x_18548) ;  /* 0x0000000000b08947 */ /* 0x000fea0003800000 */
[----:B------:R-:W-:-:S13]  /*49a0*/  ISETP.NE.AND P0, PT, R0, 0x1d, PT ;  /* 0x0000001d0000780c */ /* 0x000fda0003f05270 */
[----:B------:R-:W-:Y:S05]  /*49b0*/  @!P0 BRA `(.L_x_18549) ;  /* 0x0000000000908947 */ /* 0x000fea0003800000 */
[----:B------:R-:W-:-:S13]  /*49c0*/  ISETP.NE.AND P0, PT, R0, 0x2c, PT ;  /* 0x0000002c0000780c */ /* 0x000fda0003f05270 */
[----:B------:R-:W-:Y:S05]  /*49d0*/  @!P0 BRA `(.L_x_18550) ;  /* 0x0000000000448947 */ /* 0x000fea0003800000 */
.L_x_18520:
        /* <DEDUP_REMOVED lines=16> */
.L_x_18551:
[----:B------:R-:W-:Y:S05]  /*4ae0*/  BRA `(.L_x_18521) ;  /* 0x0000000000687947 */ /* 0x000fea0003800000 */
.L_x_18550:
        /* <DEDUP_REMOVED lines=17> */
.L_x_18549:
[----:B------:R-:W-:-:S04]  /*4c00*/  LOP3.LUT R3, R3, 0xffff, RZ, 0xc0, !PT ;  /* 0x0000ffff03037812 */ /* 0x000fc800078ec0ff */
[----:B------:R-:W-:-:S05]  /*4c10*/  PRMT R3, R3, 0x8880, RZ ;  /* 0x0000888003037816 */ /* 0x000fca00000000ff */
[----:B------:R-:W-:-:S05]  /*4c20*/  IMAD.MOV.U32 R4, RZ, RZ, R3 ;  /* 0x000000ffff047224 */ /* 0x000fca00078e0003 */
[----:B------:R-:W-:-:S05]  /*4c30*/  SHF.R.S32.HI R5, RZ, 0x1f, R4 ;  /* 0x0000001fff057819 */ /* 0x000fca0000011404 */
[----:B------:R0:W-:Y:S01]  /*4c40*/  STG.E.64 desc[UR36][R8.64], R4 ;  /* 0x0000000408007986 */ /* 0x0001e2000c101b24 */
[----:B------:R-:W-:Y:S05]  /*4c50*/  BRA `(.L_x_18521) ;  /* 0x00000000000c7947 */ /* 0x000fea0003800000 */
.L_x_18548:
[----:B------:R-:W-:-:S04]  /*4c60*/  LOP3.LUT R3, R3, 0xffff, RZ, 0xc0, !PT ;  /* 0x0000ffff03037812 */ /* 0x000fc800078ec0ff */
[----:B------:R-:W-:-:S05]  /*4c70*/  PRMT R3, R3, 0x8880, RZ ;  /* 0x0000888003037816 */ /* 0x000fca00000000ff */
[----:B------:R0:W-:Y:S02]  /*4c80*/  STG.E desc[UR36][R8.64], R3 ;  /* 0x0000000308007986 */ /* 0x0001e4000c101924 */
.L_x_18521:
        /* <DEDUP_REMOVED lines=23> */
.L_x_18556:
[----:B------:R0:W-:Y:S01]  /*4e00*/  STG.E.U8 desc[UR36][R8.64], R18 ;  /* 0x0000001208007986 */ /* 0x0001e2000c101124 */
[----:B------:R-:W-:Y:S05]  /*4e10*/  BRA `(.L_x_18558) ;  /* 0x0000000c00807947 */ /* 0x000fea0003800000 */
.L_x_18555:
        /* <DEDUP_REMOVED lines=12> */
.L_x_18560:
[----:B------:R-:W-:-:S04]  /*4ee0*/  LOP3.LUT R18, R18, 0xffff, RZ, 0xc0, !PT ;  /* 0x0000ffff12127812 */ /* 0x000fc800078ec0ff */
[----:B------:R-:W-:-:S05]  /*4ef0*/  PRMT R3, R18, 0x8880, RZ ;  /* 0x0000888012037816 */ /* 0x000fca00000000ff */
[----:B------:R3:W-:Y:S01]  /*4f00*/  STG.E desc[UR36][R8.64], R3 ;  /* 0x0000000308007986 */ /* 0x0007e2000c101924 */
[----:B------:R-:W-:Y:S05]  /*4f10*/  BRA `(.L_x_18558) ;  /* 0x0000000c00407947 */ /* 0x000fea0003800000 */
.L_x_18559:
[----:B------:R-:W-:-:S04]  /*4f20*/  PRMT R3, R18, 0x8880, RZ ;  /* 0x0000888012037816 */ /* 0x000fc800000000ff */
[----:B------:R-:W-:-:S05]  /*4f30*/  PRMT R3, R3, 0x7710, RZ ;  /* 0x0000771003037816 */ /* 0x000fca00000000ff */
[----:B------:R2:W-:Y:S01]  /*4f40*/  STG.E.U16 desc[UR36][R8.64], R3 ;  /* 0x0000000308007986 */ /* 0x0005e2000c101524 */
[----:B------:R-:W-:Y:S05]  /*4f50*/  BRA `(.L_x_18558) ;  /* 0x0000000c00307947 */ /* 0x000fea0003800000 */
.L_x_18554:
        /* <DEDUP_REMOVED lines=9> */
.L_x_18562:
[----:B------:R-:W0:Y:S02]  /*4ff0*/  I2F.S8 R0, R18 ;  /* 0x0000001200007306 */ /* 0x000e240000001400 */
[----:B0-----:R-:W-:-:S05]  /*5000*/  F2FP.F16.F32.PACK_AB R0, RZ, R0 ;  /* 0x00000000ff00723e */ /* 0x001fca00000000ff */
[----:B------:R0:W-:Y:S01]  /*5010*/  STG.E.U16 desc[UR36][R8.64], R0 ;  /* 0x0000000008007986 */ /* 0x0001e2000c101524 */
[----:B------:R-:W-:Y:S05]  /*5020*/  BRA `(.L_x_18558) ;  /* 0x0000000800fc7947 */ /* 0x000fea0003800000 */
.L_x_18561:
        /* <DEDUP_REMOVED lines=10> */
.L_x_18564:
[----:B------:R-:W0:Y:S02]  /*50d0*/  I2F.S8 R18, R18 ;  /* 0x0000001200127306 */ /* 0x000e240000001400 */
[----:B0-----:R-:W-:-:S04]  /*50e0*/  F2FP.F16.F32.PACK_AB R3, RZ, R18 ;  /* 0x00000012ff03723e */ /* 0x001fc800000000ff */
[----:B------:R-:W-:-:S05]  /*50f0*/  PRMT R3, R3, 0x5410, RZ ;  /* 0x0000541003037816 */ /* 0x000fca00000000ff */
[----:B------:R0:W-:Y:S01]  /*5100*/  STG.E desc[UR36][R8.64], R3 ;  /* 0x0000000308007986 */ /* 0x0001e2000c101924 */
[----:B------:R-:W-:Y:S05]  /*5110*/  BRA `(.L_x_18558) ;  /* 0x0000000800c07947 */ /* 0x000fea0003800000 */
.L_x_18563:
[----:B------:R-:W-:-:S04]  /*5120*/  PRMT R4, R18, 0x8880, RZ ;  /* 0x0000888012047816 */ /* 0x000fc800000000ff */
[----:B------:R-:W-:-:S06]  /*5130*/  PRMT R4, R4, 0x7710, RZ ;  /* 0x0000771004047816 */ /* 0x000fcc00000000ff */
[----:B------:R-:W0:Y:S02]  /*5140*/  I2F.F64.S16 R4, R4 ;  /* 0x0000000400047312 */ /* 0x000e240000101c00 */
[----:B0-----:R0:W-:Y:S01]  /*5150*/  STG.E.64 desc[UR36][R8.64], R4 ;  /* 0x0000000408007986 */ /* 0x0011e2000c101b24 */
[----:B------:R-:W-:Y:S05]  /*5160*/  BRA `(.L_x_18558) ;  /* 0x0000000800ac7947 */ /* 0x000fea0003800000 */
.L_x_18553:
        /* <DEDUP_REMOVED lines=14> */
.L_x_18568:
        /* <DEDUP_REMOVED lines=17> */
.L_x_18571:
[----:B------:R-:W-:-:S04]  /*5360*/  SHF.R.U32.HI R3, RZ, 0x18, R5 ;  /* 0x00000018ff037819 */ /* 0x000fc80000011605 */
[----:B------:R-:W-:-:S04]  /*5370*/  LOP3.LUT R0, R0, 0x80, R3, 0xf8, !PT ;  /* 0x0000008000007812 */ /* 0x000fc800078ef803 */
[----:B------:R-:W-:-:S07]  /*5380*/  PRMT R4, R0, 0x7610, R4 ;  /* 0x0000761000047816 */ /* 0x000fce0000000004 */
.L_x_18570:
[----:B------:R-:W-:Y:S05]  /*5390*/  BSYNC.RECONVERGENT B0 ;  /* 0x0000000000007941 */ /* 0x000fea0003800200 */
.L_x_18569:
[----:B------:R0:W-:Y:S01]  /*53a0*/  STG.E.U8 desc[UR36][R8.64], R4 ;  /* 0x0000000408007986 */ /* 0x0001e2000c101124 */
[----:B------:R-:W-:Y:S05]  /*53b0*/  BRA `(.L_x_18558) ;  /* 0x0000000800187947 */ /* 0x000fea0003800000 */
.L_x_18567:
        /* <DEDUP_REMOVED lines=17> */
.L_x_18574:
[----:B------:R-:W-:-:S04]  /*54d0*/  SHF.R.U32.HI R3, RZ, 0x18, R5 ;  /* 0x00000018ff037819 */ /* 0x000fc80000011605 */
[----:B------:R-:W-:-:S04]  /*54e0*/  LOP3.LUT R0, R0, 0x80, R3, 0xf8, !PT ;  /* 0x0000008000007812 */ /* 0x000fc800078ef803 */
[----:B------:R-:W-:-:S07]  /*54f0*/  PRMT R4, R0, 0x7610, R4 ;  /* 0x0000761000047816 */ /* 0x000fce0000000004 */
.L_x_18573:
[----:B------:R-:W-:Y:S05]  /*5500*/  BSYNC.RECONVERGENT B0 ;  /* 0x0000000000007941 */ /* 0x000fea0003800200 */
.L_x_18572:
[----:B------:R0:W-:Y:S01]  /*5510*/  STG.E.U8 desc[UR36][R8.64], R4 ;  /* 0x0000000408007986 */ /* 0x0001e2000c101124 */
[----:B------:R-:W-:Y:S05]  /*5520*/  BRA `(.L_x_18558) ;  /* 0x0000000400bc7947 */ /* 0x000fea0003800000 */
.L_x_18566:
        /* <DEDUP_REMOVED lines=22> */
.L_x_18576:
[----:B------:R-:W-:-:S04]  /*5690*/  LOP3.LUT R18, R18, 0xffff, RZ, 0xc0, !PT ;  /* 0x0000ffff12127812 */ /* 0x000fc800078ec0ff */
[----:B------:R-:W-:-:S05]  /*56a0*/  PRMT R18, R18, 0x8880, RZ ;  /* 0x0000888012127816 */ /* 0x000fca00000000ff */
[----:B------:R-:W-:-:S05]  /*56b0*/  IMAD.MOV.U32 R4, RZ, RZ, R18 ;  /* 0x000000ffff047224 */ /* 0x000fca00078e0012 */
[----:B------:R-:W-:-:S05]  /*56c0*/  SHF.R.S32.HI R5, RZ, 0x1f, R4 ;  /* 0x0000001fff057819 */ /* 0x000fca0000011404 */
[----:B------:R0:W-:Y:S01]  /*56d0*/  STG.E.64 desc[UR36][R8.64], R4 ;  /* 0x0000000408007986 */ /* 0x0001e2000c101b24 */
[----:B------:R-:W-:Y:S05]  /*56e0*/  BRA `(.L_x_18558) ;  /* 0x00000004004c7947 */ /* 0x000fea0003800000 */
.L_x_18575:
[----:B------:R-:W-:-:S04]  /*56f0*/  LOP3.LUT R18, R18, 0xffff, RZ, 0xc0, !PT ;  /* 0x0000ffff12127812 */ /* 0x000fc800078ec0ff */
[----:B------:R-:W-:-:S05]  /*5700*/  PRMT R3, R18, 0x8880, RZ ;  /* 0x0000888012037816 */ /* 0x000fca00000000ff */
[----:B------:R0:W-:Y:S01]  /*5710*/  STG.E desc[UR36][R8.64], R3 ;  /* 0x0000000308007986 */ /* 0x0001e2000c101924 */
[----:B------:R-:W-:Y:S05]  /*5720*/  BRA `(.L_x_18558) ;  /* 0x00000004003c7947 */ /* 0x000fea0003800000 */
.L_x_18565:
        /* <DEDUP_REMOVED lines=10> */
.L_x_18578:
[----:B------:R-:W-:Y:S02]  /*57d0*/  PRMT R4, R18, 0x8880, RZ ;  /* 0x0000888012047816 */ /* 0x000fe400000000ff */
[----:B------:R-:W-:Y:S02]  /*57e0*/  CS2R R6, SRZ ;  /* 0x0000000000067805 */ /* 0x000fe4000001ff00 */
[----:B------:R-:W-:-:S06]  /*57f0*/  PRMT R4, R4, 0x7710, RZ ;  /* 0x0000771004047816 */ /* 0x000fcc00000000ff */
[----:B------:R-:W0:Y:S02]  /*5800*/  I2F.F64.S16 R4, R4 ;  /* 0x0000000400047312 */ /* 0x000e240000101c00 */
[----:B0-----:R0:W-:Y:S01]  /*5810*/  STG.E.128 desc[UR36][R8.64], R4 ;  /* 0x0000000408007986 */ /* 0x0011e2000c101d24 */
[----:B------:R-:W-:Y:S05]  /*5820*/  BRA `(.L_x_18558) ;  /* 0x0000000000fc7947 */ /* 0x000fea0003800000 */
.L_x_18577:
[----:B------:R-:W-:-:S13]  /*5830*/  ISETP.NE.AND P0, PT, R0, 0xf, PT ;  /* 0x0000000f0000780c */ /* 0x000fda0003f05270 */
[----:B------:R-:W-:Y:S05]  /*5840*/  @!P0 BRA `(.L_x_18579) ;  /* 0x0000000000e88947 */ /* 0x000fea0003800000 */
[----:B------:R-:W-:-:S13]  /*5850*/  ISETP.NE.AND P0, PT, R0, 0x17, PT ;  /* 0x000000170000780c */ /* 0x000fda0003f05270 */
[----:B------:R-:W-:Y:S05]  /*5860*/  @!P0 BRA `(.L_x_18580) ;  /* 0x0000000000908947 */ /* 0x000fea0003800000 */
[----:B------:R-:W-:-:S13]  /*5870*/  ISETP.NE.AND P0, PT, R0, 0x18, PT ;  /* 0x000000180000780c */ /* 0x000fda0003f05270 */
[----:B------:R-:W-:Y:S05]  /*5880*/  @!P0 BRA `(.L_x_18581) ;  /* 0x0000000000448947 */ /* 0x000fea0003800000 */
.L_x_18557:
        /* <DEDUP_REMOVED lines=16> */
.L_x_18582:
[----:B------:R-:W-:Y:S05]  /*5990*/  BRA `(.L_x_18558) ;  /* 0x0000000000a07947 */ /* 0x000fea0003800000 */
.L_x_18581:
        /* <DEDUP_REMOVED lines=13> */
.L_x_18584:
[----:B------:R-:W-:Y:S05]  /*5a70*/  BSYNC.RECONVERGENT B0 ;  /* 0x0000000000007941 */ /* 0x000fea0003800200 */
.L_x_18583:
[----:B------:R-:W-:-:S05]  /*5a80*/  LOP3.LUT R3, R0, 0x80, R3, 0xf8, !PT ;  /* 0x0000008000037812 */ /* 0x000fca00078ef803 */
[----:B------:R0:W-:Y:S01]  /*5a90*/  STG.E.U8 desc[UR36][R8.64], R3 ;  /* 0x0000000308007986 */ /* 0x0001e2000c101124 */
[----:B------:R-:W-:Y:S05]  /*5aa0*/  BRA `(.L_x_18558) ;  /* 0x00000000005c7947 */ /* 0x000fea0003800000 */
.L_x_18580:
        /* <DEDUP_REMOVED lines=12> */
.L_x_18586:
[----:B------:R-:W-:Y:S01]  /*5b70*/  IMAD.MOV.U32 R0, RZ, RZ, 0x7f ;  /* 0x0000007fff007424 */ /* 0x000fe200078e00ff */
[----:B------:R-:W-:-:S04]  /*5b80*/  ISETP.GT.U32.AND P0, PT, R3, 0x7f800000, PT ;  /* 0x7f8000000300780c */ /* 0x000fc80003f04070 */
[----:B------:R-:W-:-:S09]  /*5b90*/  SEL R0, R0, 0x7c, P0 ;  /* 0x0000007c00007807 */ /* 0x000fd20000000000 */
.L_x_18587:
[----:B------:R-:W-:Y:S05]  /*5ba0*/  BSYNC.RECONVERGENT B0 ;  /* 0x0000000000007941 */ /* 0x000fea0003800200 */
.L_x_18585:
[----:B------:R-:W-:-:S04]  /*5bb0*/  SHF.R.U32.HI R3, RZ, 0x18, R5 ;  /* 0x00000018ff037819 */ /* 0x000fc80000011605 */
[----:B------:R-:W-:-:S05]  /*5bc0*/  LOP3.LUT R3, R0, 0x80, R3, 0xf8, !PT ;  /* 0x0000008000037812 */ /* 0x000fca00078ef803 */
[----:B------:R0:W-:Y:S01]  /*5bd0*/  STG.E.U8 desc[UR36][R8.64], R3 ;  /* 0x0000000308007986 */ /* 0x0001e2000c101124 */
[----:B------:R-:W-:Y:S05]  /*5be0*/  BRA `(.L_x_18558) ;  /* 0x00000000000c7947 */ /* 0x000fea0003800000 */
.L_x_18579:
[----:B------:R-:W0:Y:S02]  /*5bf0*/  I2F.S8 R0, R18 ;  /* 0x0000001200007306 */ /* 0x000e240000001400 */
[----:B0-----:R-:W-:-:S05]  /*5c00*/  F2FP.BF16.F32.PACK_AB R0, RZ, R0 ;  /* 0x00000000ff00723e */ /* 0x001fca00000010ff */
[----:B------:R0:W-:Y:S02]  /*5c10*/  STG.E.U16 desc[UR36][R8.64], R0 ;  /* 0x0000000008007986 */ /* 0x0001e4000c101524 */
.L_x_18558:
[----:B------:R-:W-:-:S07]  /*5c20*/  VIADD R2, R2, 0x80 ;  /* 0x0000008002027836 */ /* 0x000fce0000000000 */
.L_x_18515:
[----:B------:R-:W-:-:S13]  /*5c30*/  ISETP.GE.AND P0, PT, R2, R22, PT ;  /* 0x000000160200720c */ /* 0x000fda0003f06270 */
[----:B------:R-:W-:Y:S05]  /*5c40*/  @P0 BREAK.RELIABLE B6 ;  /* 0x0000000000060942 */ /* 0x000fea0003800100 */
[----:B------:R-:W-:Y:S05]  /*5c50*/  @P0 BRA `(.L_x_18552) ;  /* 0x0000000c00e00947 */ /* 0x000fea0003800000 */
[----:B------:R-:W-:Y:S05]  /*5c60*/  BSYNC.RELIABLE B6 ;  /* 0x0000000000067941 */ /* 0x000fea0003800100 */
.L_x_18514:
        /* <DEDUP_REMOVED lines=20> */
.L_x_18591:
[----:B------:R0:W-:Y:S01]  /*5db0*/  STG.E.U8 desc[UR36][R8.64], R17 ;  /* 0x0000001108007986 */ /* 0x0001e2000c101124 */
[----:B------:R-:W-:Y:S05]  /*5dc0*/  BRA `(.L_x_18593) ;  /* 0x0000000c00807947 */ /* 0x000fea0003800000 */
.L_x_18590:
        /* <DEDUP_REMOVED lines=12> */
.L_x_18595:
[----:B------:R-:W-:-:S04]  /*5e90*/  LOP3.LUT R17, R17, 0xffff, RZ, 0xc0, !PT ;  /* 0x0000ffff11117812 */ /* 0x000fc800078ec0ff */
[----:B------:R-:W-:-:S05]  /*5ea0*/  PRMT R3, R17, 0x8880, RZ ;  /* 0x0000888011037816 */ /* 0x000fca00000000ff */
[----:B------:R0:W-:Y:S01]  /*5eb0*/  STG.E desc[UR36][R8.64], R3 ;  /* 0x0000000308007986 */ /* 0x0001e2000c101924 */
[----:B------:R-:W-:Y:S05]  /*5ec0*/  BRA `(.L_x_18593) ;  /* 0x0000000c00407947 */ /* 0x000fea0003800000 */
.L_x_18594:
[----:B------:R-:W-:-:S04]  /*5ed0*/  PRMT R3, R17, 0x8880, RZ ;  /* 0x0000888011037816 */ /* 0x000fc800000000ff */
[----:B------:R-:W-:-:S05]  /*5ee0*/  PRMT R3, R3, 0x7710, RZ ;  /* 0x0000771003037816 */ /* 0x000fca00000000ff */
[----:B------:R0:W-:Y:S01]  /*5ef0*/  STG.E.U16 desc[UR36][R8.64], R3 ;  /* 0x0000000308007986 */ /* 0x0001e2000c101524 */
[----:B------:R-:W-:Y:S05]  /*5f00*/  BRA `(.L_x_18593) ;  /* 0x0000000c00307947 */ /* 0x000fea0003800000 */
.L_x_18589:
        /* <DEDUP_REMOVED lines=9> */
.L_x_18597:
[----:B------:R-:W0:Y:S02]  /*5fa0*/  I2F.S8 R0, R17 ;  /* 0x0000001100007306 */ /* 0x000e240000001400 */
[----:B0-----:R-:W-:-:S05]  /*5fb0*/  F2FP.F16.F32.PACK_AB R0, RZ, R0 ;  /* 0x00000000ff00723e */ /* 0x001fca00000000ff */
[----:B------:R0:W-:Y:S01]  /*5fc0*/  STG.E.U16 desc[UR36][R8.64], R0 ;  /* 0x0000000008007986 */ /* 0x0001e2000c101524 */
[----:B------:R-:W-:Y:S05]  /*5fd0*/  BRA `(.L_x_18593) ;  /* 0x0000000800fc7947 */ /* 0x000fea0003800000 */
.L_x_18596:
        /* <DEDUP_REMOVED lines=10> */
.L_x_18599:
[----:B------:R-:W0:Y:S02]  /*6080*/  I2F.S8 R17, R17 ;  /* 0x0000001100117306 */ /* 0x000e240000001400 */
[----:B0-----:R-:W-:-:S04]  /*6090*/  F2FP.F16.F32.PACK_AB R3, RZ, R17 ;  /* 0x00000011ff03723e */ /* 0x001fc800000000ff */
[----:B------:R-:W-:-:S05]  /*60a0*/  PRMT R3, R3, 0x5410, RZ ;  /* 0x0000541003037816 */ /* 0x000fca00000000ff */
[----:B------:R0:W-:Y:S01]  /*60b0*/  STG.E desc[UR36][R8.64], R3 ;  /* 0x0000000308007986 */ /* 0x0001e2000c101924 */
[----:B------:R-:W-:Y:S05]  /*60c0*/  BRA `(.L_x_18593) ;  /* 0x0000000800c07947 */ /* 0x000fea0003800000 */
.L_x_18598:
[----:B------:R-:W-:-:S04]  /*60d0*/  PRMT R4, R17, 0x8880, RZ ;  /* 0x0000888011047816 */ /* 0x000fc800000000ff */
[----:B------:R-:W-:-:S06]  /*60e0*/  PRMT R4, R4, 0x7710, RZ ;  /* 0x0000771004047816 */ /* 0x000fcc00000000ff */
[----:B------:R-:W0:Y:S02]  /*60f0*/  I2F.F64.S16 R4, R4 ;  /* 0x0000000400047312 */ /* 0x000e240000101c00 */
[----:B0-----:R0:W-:Y:S01]  /*6100*/  STG.E.64 desc[UR36][R8.64], R4 ;  /* 0x0000000408007986 */ /* 0x0011e2000c101b24 */
[----:B------:R-:W-:Y:S05]  /*6110*/  BRA `(.L_x_18593) ;  /* 0x0000000800ac7947 */ /* 0x000fea0003800000 */
.L_x_18588:
        /* <DEDUP_REMOVED lines=14> */
.L_x_18603:
        /* <DEDUP_REMOVED lines=17> */
.L_x_18606:
[----:B------:R-:W-:-:S04]  /*6310*/  SHF.R.U32.HI R3, RZ, 0x18, R17 ;  /* 0x00000018ff037819 */ /* 0x000fc80000011611 */
[----:B------:R-:W-:-:S04]  /*6320*/  LOP3.LUT R0, R0, 0x80, R3, 0xf8, !PT ;  /* 0x0000008000007812 */ /* 0x000fc800078ef803 */
[----:B------:R-:W-:-:S07]  /*6330*/  PRMT R4, R0, 0x7610, R4 ;  /* 0x0000761000047816 */ /* 0x000fce0000000004 */
.L_x_18605:
[----:B------:R-:W-:Y:S05]  /*6340*/  BSYNC.RECONVERGENT B0 ;  /* 0x0000000000007941 */ /* 0x000fea0003800200 */
.L_x_18604:
[----:B------:R0:W-:Y:S01]  /*6350*/  STG.E.U8 desc[UR36][R8.64], R4 ;  /* 0x0000000408007986 */ /* 0x0001e2000c101124 */
[----:B------:R-:W-:Y:S05]  /*6360*/  BRA `(.L_x_18593) ;  /* 0x0000000800187947 */ /* 0x000fea0003800000 */
.L_x_18602:
        /* <DEDUP_REMOVED lines=17> */
.L_x_18609:
[----:B------:R-:W-:-:S04]  /*6480*/  SHF.R.U32.HI R3, RZ, 0x18, R17 ;  /* 0x00000018ff037819 */ /* 0x000fc80000011611 */
[----:B------:R-:W-:-:S04]  /*6490*/  LOP3.LUT R0, R0, 0x80, R3, 0xf8, !PT ;  /* 0x0000008000007812 */ /* 0x000fc800078ef803 */
[----:B------:R-:W-:-:S07]  /*64a0*/  PRMT R4, R0, 0x7610, R4 ;  /* 0x0000761000047816 */ /* 0x000fce0000000004 */
.L_x_18608:
[----:B------:R-:W-:Y:S05]  /*64b0*/  BSYNC.RECONVERGENT B0 ;  /* 0x0000000000007941 */ /* 0x000fea0003800200 */
.L_x_18607:
[----:B------:R0:W-:Y:S01]  /*64c0*/  STG.E.U8 desc[UR36][R8.64], R4 ;  /* 0x0000000408007986 */ /* 0x0001e2000c101124 */
[----:B------:R-:W-:Y:S05]  /*64d0*/  BRA `(.L_x_18593) ;  /* 0x0000000400bc7947 */ /* 0x000fea0003800000 */
.L_x_18601:
        /* <DEDUP_REMOVED lines=22> */
.L_x_18611:
[----:B------:R-:W-:-:S04]  /*6640*/  LOP3.LUT R17, R17, 0xffff, RZ, 0xc0, !PT ;  /* 0x0000ffff11117812 */ /* 0x000fc800078ec0ff */
[----:B------:R-:W-:-:S05]  /*6650*/  PRMT R17, R17, 0x8880, RZ ;  /* 0x0000888011117816 */ /* 0x000fca00000000ff */
[----:B------:R-:W-:-:S05]  /*6660*/  IMAD.MOV.U32 R4, RZ, RZ, R17 ;  /* 0x000000ffff047224 */ /* 0x000fca00078e0011 */
[----:B------:R-:W-:-:S05]  /*6670*/  SHF.R.S32.HI R5, RZ, 0x1f, R4 ;  /* 0x0000001fff057819 */ /* 0x000fca0000011404 */
[----:B------:R0:W-:Y:S01]  /*6680*/  STG.E.64 desc[UR36][R8.64], R4 ;  /* 0x0000000408007986 */ /* 0x0001e2000c101b24 */
[----:B------:R-:W-:Y:S05]  /*6690*/  BRA `(.L_x_18593) ;  /* 0x00000004004c7947 */ /* 0x000fea0003800000 */
.L_x_18610:
[----:B------:R-:W-:-:S04]  /*66a0*/  LOP3.LUT R17, R17, 0xffff, RZ, 0xc0, !PT ;  /* 0x0000ffff11117812 */ /* 0x000fc800078ec0ff */
[----:B------:R-:W-:-:S05]  /*66b0*/  PRMT R3, R17, 0x8880, RZ ;  /* 0x0000888011037816 */ /* 0x000fca00000000ff */
[----:B------:R0:W-:Y:S01]  /*66c0*/  STG.E desc[UR36][R8.64], R3 ;  /* 0x0000000308007986 */ /* 0x0001e2000c101924 */
[----:B------:R-:W-:Y:S05]  /*66d0*/  BRA `(.L_x_18593) ;  /* 0x00000004003c7947 */ /* 0x000fea0003800000 */
.L_x_18600:
        /* <DEDUP_REMOVED lines=10> */
.L_x_18613:
[----:B------:R-:W-:Y:S02]  /*6780*/  PRMT R4, R17, 0x8880, RZ ;  /* 0x0000888011047816 */ /* 0x000fe400000000ff */
[----:B------:R-:W-:Y:S02]  /*6790*/  CS2R R6, SRZ ;  /* 0x0000000000067805 */ /* 0x000fe4000001ff00 */
[----:B------:R-:W-:-:S06]  /*67a0*/  PRMT R4, R4, 0x7710, RZ ;  /* 0x0000771004047816 */ /* 0x000fcc00000000ff */
[----:B------:R-:W0:Y:S02]  /*67b0*/  I2F.F64.S16 R4, R4 ;  /* 0x0000000400047312 */ /* 0x000e240000101c00 */
[----:B0-----:R4:W-:Y:S01]  /*67c0*/  STG.E.128 desc[UR36][R8.64], R4 ;  /* 0x0000000408007986 */ /* 0x0019e2000c101d24 */
[----:B------:R-:W-:Y:S05]  /*67d0*/  BRA `(.L_x_18593) ;  /* 0x0000000000fc7947 */ /* 0x000fea0003800000 */
.L_x_18612:
[----:B------:R-:W-:-:S13]  /*67e0*/  ISETP.NE.AND P0, PT, R0, 0xf, PT ;  /* 0x0000000f0000780c */ /* 0x000fda0003f05270 */
[----:B------:R-:W-:Y:S05]  /*67f0*/  @!P0 BRA `(.L_x_18614) ;  /* 0x0000000000e88947 */ /* 0x000fea0003800000 */
[----:B------:R-:W-:-:S13]  /*6800*/  ISETP.NE.AND P0, PT, R0, 0x17, PT ;  /* 0x000000170000780c */ /* 0x000fda0003f05270 */
[----:B------:R-:W-:Y:S05]  /*6810*/  @!P0 BRA `(.L_x_18615) ;  /* 0x0000000000908947 */ /* 0x000fea0003800000 */
[----:B------:R-:W-:-:S13]  /*6820*/  ISETP.NE.AND P0, PT, R0, 0x18, PT ;  /* 0x000000180000780c */ /* 0x000fda0003f05270 */
[----:B------:R-:W-:Y:S05]  /*6830*/  @!P0 BRA `(.L_x_18616) ;  /* 0x0000000000448947 */ /* 0x000fea0003800000 */
.L_x_18592:
        /* <DEDUP_REMOVED lines=16> */
.L_x_18617:
[----:B------:R-:W-:Y:S05]  /*6940*/  BRA `(.L_x_18593) ;  /* 0x0000000000a07947 */ /* 0x000fea0003800000 */
.L_x_18616:
        /* <DEDUP_REMOVED lines=13> */
.L_x_18619:
[----:B------:R-:W-:Y:S05]  /*6a20*/  BSYNC.RECONVERGENT B0 ;  /* 0x0000000000007941 */ /* 0x000fea0003800200 */
.L_x_18618:
[----:B------:R-:W-:-:S05]  /*6a30*/  LOP3.LUT R3, R0, 0x80, R3, 0xf8, !PT ;  /* 0x0000008000037812 */ /* 0x000fca00078ef803 */
[----:B------:R2:W-:Y:S01]  /*6a40*/  STG.E.U8 desc[UR36][R8.64], R3 ;  /* 0x0000000308007986 */ /* 0x0005e2000c101124 */
[----:B------:R-:W-:Y:S05]  /*6a50*/  BRA `(.L_x_18593) ;  /* 0x00000000005c7947 */ /* 0x000fea0003800000 */
.L_x_18615:
        /* <DEDUP_REMOVED lines=12> */
.L_x_18621:
[----:B------:R-:W-:Y:S01]  /*6b20*/  IMAD.MOV.U32 R0, RZ, RZ, 0x7f ;  /* 0x0000007fff007424 */ /* 0x000fe200078e00ff */
[----:B------:R-:W-:-:S04]  /*6b30*/  ISETP.GT.U32.AND P0, PT, R3, 0x7f800000, PT ;  /* 0x7f8000000300780c */ /* 0x000fc80003f04070 */
[----:B------:R-:W-:-:S09]  /*6b40*/  SEL R0, R0, 0x7c, P0 ;  /* 0x0000007c00007807 */ /* 0x000fd20000000000 */
.L_x_18622:
[----:B------:R-:W-:Y:S05]  /*6b50*/  BSYNC.RECONVERGENT B0 ;  /* 0x0000000000007941 */ /* 0x000fea0003800200 */
.L_x_18620:
[----:B------:R-:W-:-:S04]  /*6b60*/  SHF.R.U32.HI R3, RZ, 0x18, R17 ;  /* 0x00000018ff037819 */ /* 0x000fc80000011611 */
[----:B------:R-:W-:-:S05]  /*6b70*/  LOP3.LUT R3, R0, 0x80, R3, 0xf8, !PT ;  /* 0x0000008000037812 */ /* 0x000fca00078ef803 */
[----:B------:R1:W-:Y:S01]  /*6b80*/  STG.E.U8 desc[UR36][R8.64], R3 ;  /* 0x0000000308007986 */ /* 0x0003e2000c101124 */
[----:B------:R-:W-:Y:S05]  /*6b90*/  BRA `(.L_x_18593) ;  /* 0x00000000000c7947 */ /* 0x000fea0003800000 */
.L_x_18614:
[----:B------:R-:W0:Y:S02]  /*6ba0*/  I2F.S8 R0, R17 ;  /* 0x0000001100007306 */ /* 0x000e240000001400 */
[----:B0-----:R-:W-:-:S05]  /*6bb0*/  F2FP.BF16.F32.PACK_AB R0, RZ, R0 ;  /* 0x00000000ff00723e */ /* 0x001fca00000010ff */
[----:B------:R0:W-:Y:S02]  /*6bc0*/  STG.E.U16 desc[UR36][R8.64], R0 ;  /* 0x0000000008007986 */ /* 0x0001e4000c101524 */
.L_x_18593:
[----:B------:R-:W-:-:S07]  /*6bd0*/  VIADD R2, R2, 0x80 ;  /* 0x0000008002027836 */ /* 0x000fce0000000000 */
.L_x_18552:
[----:B------:R-:W-:Y:S05]  /*6be0*/  BSYNC.RECONVERGENT B7 ;  /* 0x0000000000077941 */ /* 0x000fea0003800200 */
.L_x_18513:
        /* <DEDUP_REMOVED lines=21> */
.L_x_18626:
[----:B------:R-:W-:Y:S01]  /*6d40*/  STG.E.U8 desc[UR36][R2.64], R16 ;  /* 0x0000001002007986 */ /* 0x000fe2000c101124 */
[----:B------:R-:W-:Y:S05]  /*6d50*/  EXIT ;  /* 0x000000000000794d */ /* 0x000fea0003800000 */
.L_x_18625:
        /* <DEDUP_REMOVED lines=12> */
.L_x_18629:
[----:B------:R-:W-:-:S04]  /*6e20*/  LOP3.LUT R16, R16, 0xffff, RZ, 0xc0, !PT ;  /* 0x0000ffff10107812 */ /* 0x000fc800078ec0ff */
[----:B------:R-:W-:-:S05]  /*6e30*/  PRMT R5, R16, 0x8880, RZ ;  /* 0x0000888010057816 */ /* 0x000fca00000000ff */
[----:B------:R-:W-:Y:S01]  /*6e40*/  STG.E desc[UR36][R2.64], R5 ;  /* 0x0000000502007986 */ /* 0x000fe2000c101924 */
[----:B------:R-:W-:Y:S05]  /*6e50*/  EXIT ;  /* 0x000000000000794d */ /* 0x000fea0003800000 */
.L_x_18628:
[----:B------:R-:W-:-:S04]  /*6e60*/  PRMT R5, R16, 0x8880, RZ ;  /* 0x0000888010057816 */ /* 0x000fc800000000ff */
[----:B------:R-:W-:-:S05]  /*6e70*/  PRMT R5, R5, 0x7710, RZ ;  /* 0x0000771005057816 */ /* 0x000fca00000000ff */
[----:B------:R-:W-:Y:S01]  /*6e80*/  STG.E.U16 desc[UR36][R2.64], R5 ;  /* 0x0000000502007986 */ /* 0x000fe2000c101524 */
[----:B------:R-:W-:Y:S05]  /*6e90*/  EXIT ;  /* 0x000000000000794d */ /* 0x000fea0003800000 */
.L_x_18624:
        /* <DEDUP_REMOVED lines=9> */
.L_x_18631:
[----:B------:R-:W0:Y:S02]  /*6f30*/  I2F.S8 R0, R16 ;  /* 0x0000001000007306 */ /* 0x000e240000001400 */
[----:B0-----:R-:W-:-:S05]  /*6f40*/  F2FP.F16.F32.PACK_AB R0, RZ, R0 ;  /* 0x00000000ff00723e */ /* 0x001fca00000000ff */
[----:B------:R-:W-:Y:S01]  /*6f50*/  STG.E.U16 desc[UR36][R2.64], R0 ;  /* 0x0000000002007986 */ /* 0x000fe2000c101524 */
[----:B------:R-:W-:Y:S05]  /*6f60*/  EXIT ;  /* 0x000000000000794d */ /* 0x000fea0003800000 */
.L_x_18630:
        /* <DEDUP_REMOVED lines=10> */
.L_x_18633:
[----:B------:R-:W0:Y:S02]  /*7010*/  I2F.S8 R16, R16 ;  /* 0x0000001000107306 */ /* 0x000e240000001400 */
[----:B0-----:R-:W-:-:S04]  /*7020*/  F2FP.F16.F32.PACK_AB R5, RZ, R16 ;  /* 0x00000010ff05723e */ /* 0x001fc800000000ff */
[----:B------:R-:W-:-:S05]  /*7030*/  PRMT R5, R5, 0x5410, RZ ;  /* 0x0000541005057816 */ /* 0x000fca00000000ff */
[----:B------:R-:W-:Y:S01]  /*7040*/  STG.E desc[UR36][R2.64], R5 ;  /* 0x0000000502007986 */ /* 0x000fe2000c101924 */
[----:B------:R-:W-:Y:S05]  /*7050*/  EXIT ;  /* 0x000000000000794d */ /* 0x000fea0003800000 */
.L_x_18632:
[----:B------:R-:W-:-:S04]  /*7060*/  PRMT R4, R16, 0x8880, RZ ;  /* 0x0000888010047816 */ /* 0x000fc800000000ff */
[----:B------:R-:W-:-:S06]  /*7070*/  PRMT R4, R4, 0x7710, RZ ;  /* 0x0000771004047816 */ /* 0x000fcc00000000ff */
[----:B------:R-:W0:Y:S02]  /*7080*/  I2F.F64.S16 R4, R4 ;  /* 0x0000000400047312 */ /* 0x000e240000101c00 */
[----:B0-----:R-:W-:Y:S01]  /*7090*/  STG.E.64 desc[UR36][R2.64], R4 ;  /* 0x0000000402007986 */ /* 0x001fe2000c101b24 */
[----:B------:R-:W-:Y:S05]  /*70a0*/  EXIT ;  /* 0x000000000000794d */ /* 0x000fea0003800000 */
.L_x_18623:
        /* <DEDUP_REMOVED lines=14> */
.L_x_18637:
        /* <DEDUP_REMOVED lines=18> */
.L_x_18640:
[----:B------:R-:W-:-:S04]  /*72b0*/  SHF.R.U32.HI R5, RZ, 0x18, R5 ;  /* 0x00000018ff057819 */ /* 0x000fc80000011605 */
[----:B------:R-:W-:-:S07]  /*72c0*/  LOP3.LUT R0, R0, 0x80, R5, 0xf8, !PT ;  /* 0x0000008000007812 */ /* 0x000fce00078ef805 */
.L_x_18639:
[----:B------:R-:W-:Y:S05]  /*72d0*/  BSYNC.RECONVERGENT B0 ;  /* 0x0000000000007941 */ /* 0x000fea0003800200 */
.L_x_18638:
[----:B------:R-:W-:Y:S01]  /*72e0*/  STG.E.U8 desc[UR36][R2.64], R0 ;  /* 0x0000000002007986 */ /* 0x000fe2000c101124 */
[----:B------:R-:W-:Y:S05]  /*72f0*/  EXIT ;  /* 0x000000000000794d */ /* 0x000fea0003800000 */
.L_x_18636:
        /* <DEDUP_REMOVED lines=18> */
.L_x_18643:
[----:B------:R-:W-:-:S04]  /*7420*/  SHF.R.U32.HI R5, RZ, 0x18, R5 ;  /* 0x00000018ff057819 */ /* 0x000fc80000011605 */
[----:B------:R-:W-:-:S07]  /*7430*/  LOP3.LUT R0, R0, 0x80, R5, 0xf8, !PT ;  /* 0x0000008000007812 */ /* 0x000fce00078ef805 */
.L_x_18642:
[----:B------:R-:W-:Y:S05]  /*7440*/  BSYNC.RECONVERGENT B0 ;  /* 0x0000000000007941 */ /* 0x000fea0003800200 */
.L_x_18641:
[----:B------:R-:W-:Y:S01]  /*7450*/  STG.E.U8 desc[UR36][R2.64], R0 ;  /* 0x0000000002007986 */ /* 0x000fe2000c101124 */
[----:B------:R-:W-:Y:S05]  /*7460*/  EXIT ;  /* 0x000000000000794d */ /* 0x000fea0003800000 */
.L_x_18635:
        /* <DEDUP_REMOVED lines=22> */
.L_x_18645:
[----:B------:R-:W-:-:S04]  /*75d0*/  LOP3.LUT R16, R16, 0xffff, RZ, 0xc0, !PT ;  /* 0x0000ffff10107812 */ /* 0x000fc800078ec0ff */
[----:B------:R-:W-:-:S05]  /*75e0*/  PRMT R16, R16, 0x8880, RZ ;  /* 0x0000888010107816 */ /* 0x000fca00000000ff */
[----:B------:R-:W-:-:S05]  /*75f0*/  IMAD.MOV.U32 R4, RZ, RZ, R16 ;  /* 0x000000ffff047224 */ /* 0x000fca00078e0010 */
[----:B------:R-:W-:-:S05]  /*7600*/  SHF.R.S32.HI R5, RZ, 0x1f, R4 ;  /* 0x0000001fff057819 */ /* 0x000fca0000011404 */
[----:B------:R-:W-:Y:S01]  /*7610*/  STG.E.64 desc[UR36][R2.64], R4 ;  /* 0x0000000402007986 */ /* 0x000fe2000c101b24 */
[----:B------:R-:W-:Y:S05]  /*7620*/  EXIT ;  /* 0x000000000000794d */ /* 0x000fea0003800000 */
.L_x_18644:
[----:B------:R-:W-:-:S04]  /*7630*/  LOP3.LUT R16, R16, 0xffff, RZ, 0xc0, !PT ;  /* 0x0000ffff10107812 */ /* 0x000fc800078ec0ff */
[----:B------:R-:W-:-:S05]  /*7640*/  PRMT R5, R16, 0x8880, RZ ;  /* 0x0000888010057816 */ /* 0x000fca00000000ff */
[----:B------:R-:W-:Y:S01]  /*7650*/  STG.E desc[UR36][R2.64], R5 ;  /* 0x0000000502007986 */ /* 0x000fe2000c101924 */
[----:B------:R-:W-:Y:S05]  /*7660*/  EXIT ;  /* 0x000000000000794d */ /* 0x000fea0003800000 */
.L_x_18634:
        /* <DEDUP_REMOVED lines=10> */
.L_x_18647:
[----:B------:R-:W-:Y:S02]  /*7710*/  PRMT R4, R16, 0x8880, RZ ;  /* 0x0000888010047816 */ /* 0x000fe400000000ff */
[----:B------:R-:W-:Y:S02]  /*7720*/  CS2R R6, SRZ ;  /* 0x0000000000067805 */ /* 0x000fe4000001ff00 */
[----:B------:R-:W-:-:S06]  /*7730*/  PRMT R4, R4, 0x7710, RZ ;  /* 0x0000771004047816 */ /* 0x000fcc00000000ff */
[----:B------:R-:W0:Y:S02]  /*7740*/  I2F.F64.S16 R4, R4 ;  /* 0x0000000400047312 */ /* 0x000e240000101c00 */
[----:B0-----:R-:W-:Y:S01]  /*7750*/  STG.E.128 desc[UR36][R2.64], R4 ;  /* 0x0000000402007986 */ /* 0x001fe2000c101d24 */
[----:B------:R-:W-:Y:S05]  /*7760*/  EXIT ;  /* 0x000000000000794d */ /* 0x000fea0003800000 */
.L_x_18646:
[----:B------:R-:W-:-:S13]  /*7770*/  ISETP.NE.AND P0, PT, R0, 0xf, PT ;  /* 0x0000000f0000780c */ /* 0x000fda0003f05270 */
[----:B------:R-:W-:Y:S05]  /*7780*/  @!P0 BRA `(.L_x_18648) ;  /* 0x0000000000e88947 */ /* 0x000fea0003800000 */
[----:B------:R-:W-:-:S13]  /*7790*/  ISETP.NE.AND P0, PT, R0, 0x17, PT ;  /* 0x000000170000780c */ /* 0x000fda0003f05270 */
[----:B------:R-:W-:Y:S05]  /*77a0*/  @!P0 BRA `(.L_x_18649) ;  /* 0x0000000000908947 */ /* 0x000fea0003800000 */
[----:B------:R-:W-:-:S13]  /*77b0*/  ISETP.NE.AND P0, PT, R0, 0x18, PT ;  /* 0x000000180000780c */ /* 0x000fda0003f05270 */
[----:B------:R-:W-:Y:S05]  /*77c0*/  @!P0 BRA `(.L_x_18650) ;  /* 0x0000000000448947 */ /* 0x000fea0003800000 */
.L_x_18627:
        /* <DEDUP_REMOVED lines=16> */
.L_x_18651:
[----:B------:R-:W-:Y:S05]  /*78d0*/  EXIT ;  /* 0x000000000000794d */ /* 0x000fea0003800000 */
.L_x_18650:
        /* <DEDUP_REMOVED lines=13> */
.L_x_18653:
[----:B------:R-:W-:Y:S05]  /*79b0*/  BSYNC.RECONVERGENT B0 ;  /* 0x0000000000007941 */ /* 0x000fea0003800200 */
.L_x_18652:
[----:B------:R-:W-:-:S05]  /*79c0*/  LOP3.LUT R5, R0, 0x80, R5, 0xf8, !PT ;  /* 0x0000008000057812 */ /* 0x000fca00078ef805 */
[----:B------:R-:W-:Y:S01]  /*79d0*/  STG.E.U8 desc[UR36][R2.64], R5 ;  /* 0x0000000502007986 */ /* 0x000fe2000c101124 */
[----:B------:R-:W-:Y:S05]  /*79e0*/  EXIT ;  /* 0x000000000000794d */ /* 0x000fea0003800000 */
.L_x_18649:
        /* <DEDUP_REMOVED lines=12> */
.L_x_18655:
[----:B------:R-:W-:Y:S01]  /*7ab0*/  IMAD.MOV.U32 R0, RZ, RZ, 0x7f ;  /* 0x0000007fff007424 */ /* 0x000fe200078e00ff */
[----:B------:R-:W-:-:S04]  /*7ac0*/  ISETP.GT.U32.AND P0, PT, R4, 0x7f800000, PT ;  /* 0x7f8000000400780c */ /* 0x000fc80003f04070 */
[----:B------:R-:W-:-:S09]  /*7ad0*/  SEL R0, R0, 0x7c, P0 ;  /* 0x0000007c00007807 */ /* 0x000fd20000000000 */
.L_x_18656:
[----:B------:R-:W-:Y:S05]  /*7ae0*/  BSYNC.RECONVERGENT B0 ;  /* 0x0000000000007941 */ /* 0x000fea0003800200 */
.L_x_18654:
[----:B------:R-:W-:-:S04]  /*7af0*/  SHF.R.U32.HI R5, RZ, 0x18, R5 ;  /* 0x00000018ff057819 */ /* 0x000fc80000011605 */
[----:B------:R-:W-:-:S05]  /*7b00*/  LOP3.LUT R5, R0, 0x80, R5, 0xf8, !PT ;  /* 0x0000008000057812 */ /* 0x000fca00078ef805 */
[----:B------:R-:W-:Y:S01]  /*7b10*/  STG.E.U8 desc[UR36][R2.64], R5 ;  /* 0x0000000502007986 */ /* 0x000fe2000c101124 */
[----:B------:R-:W-:Y:S05]  /*7b20*/  EXIT ;  /* 0x000000000000794d */ /* 0x000fea0003800000 */
.L_x_18648:
[----:B------:R-:W0:Y:S02]  /*7b30*/  I2F.S8 R0, R16 ;  /* 0x0000001000007306 */ /* 0x000e240000001400 */
[----:B0-----:R-:W-:-:S05]  /*7b40*/  F2FP.BF16.F32.PACK_AB R0, RZ, R0 ;  /* 0x00000000ff00723e */ /* 0x001fca00000010ff */
[----:B------:R-:W-:Y:S01]  /*7b50*/  STG.E.U16 desc[UR36][R2.64], R0 ;  /* 0x0000000002007986 */ /* 0x000fe2000c101524 */
[----:B------:R-:W-:Y:S05]  /*7b60*/  EXIT ;  /* 0x000000000000794d */ /* 0x000fea0003800000 */
.L_x_18657:
        /* <DEDUP_REMOVED lines=9> */
.L_x_32492:


//--------------------- .text._ZN2at6native18elementwise_kernelILi128ELi4EZNS0_22gpu_kernel_impl_nocastINS0_13AUnaryFunctorIaaaZZZNS0_21heaviside_kernel_cudaERNS_18TensorIteratorBaseEENKUlvE_clEvENKUlvE0_clEvEUlaaE_EEEEvS5_RKT_EUliE_EEviT1_ --------------------------
	.section	.text._ZN2at6native18elementwise_kernelILi128ELi4EZNS0_22gpu_kernel_impl_nocastINS0_13AUnaryFunctorIaaaZZZNS0_21heaviside_kernel_cudaERNS_18TensorIteratorBaseEENKUlvE_clEvENKUlvE0_clEvEUlaaE_EEEEvS5_RKT_EUliE_EEviT1_,"ax",@progbits
	.align	128
        .global         _ZN2at6native18elementwise_kernelILi128ELi4EZNS0_22gpu_kernel_impl_nocastINS0_13AUnaryFunctorIaaaZZZNS0_21heaviside_kernel_cudaERNS_18TensorIteratorBaseEENKUlvE_clEvENKUlvE0_clEvEUlaaE_EEEEvS5_RKT_EUliE_EEviT1_
        .type           _ZN2at6native18elementwise_kernelILi128ELi4EZNS0_22gpu_kernel_impl_nocastINS0_13AUnaryFunctorIaaaZZZNS0_21heaviside_kernel_cudaERNS_18TensorIteratorBaseEENKUlvE_clEvENKUlvE0_clEvEUlaaE_EEEEvS5_RKT_EUliE_EEviT1_,@function
        .size           _ZN2at6native18elementwise_kernelILi128ELi4EZNS0_22gpu_kernel_impl_nocastINS0_13AUnaryFunctorIaaaZZZNS0_21heaviside_kernel_cudaERNS_18TensorIteratorBaseEENKUlvE_clEvENKUlvE0_clEvEUlaaE_EEEEvS5_RKT_EUliE_EEviT1_,(.L_x_32493 - _ZN2at6native18elementwise_kernelILi128ELi4EZNS0_22gpu_kernel_impl_nocastINS0_13AUnaryFunctorIaaaZZZNS0_21heaviside_kernel_cudaERNS_18TensorIteratorBaseEENKUlvE_clEvENKUlvE0_clEvEUlaaE_EEEEvS5_RKT_EUliE_EEviT1_)
        .other          _ZN2at6native18elementwise_kernelILi128ELi4EZNS0_22gpu_kernel_impl_nocastINS0_13AUnaryFunctorIaaaZZZNS0_21heaviside_kernel_cudaERNS_18TensorIteratorBaseEENKUlvE_clEvENKUlvE0_clEvEUlaaE_EEEEvS5_RKT_EUliE_EEviT1_,@"STO_CUDA_ENTRY STV_DEFAULT"
_ZN2at6native18elementwise_kernelILi128ELi4EZNS0_22gpu_kernel_impl_nocastINS0_13AUnaryFunctorIaaaZZZNS0_21heaviside_kernel_cudaERNS_18TensorIteratorBaseEENKUlvE_clEvENKUlvE0_clEvEUlaaE_EEEEvS5_RKT_EUliE_EEviT1_:
.text._ZN2at6native18elementwise_kernelILi128ELi4EZNS0_22gpu_kernel_impl_nocastINS0_13AUnaryFunctorIaaaZZZNS0_21heaviside_kernel_cudaERNS_18TensorIteratorBaseEENKUlvE_clEvENKUlvE0_clEvEUlaaE_EEEEvS5_RKT_EUliE_EEviT1_:
[----:B------:R-:W-:Y:S08]  /*0000*/  LDC R1, c[0x0][0x37c] ;  /* 0x0000df00ff017b82 */ /* 0x000ff00000000800 */
[----:B------:R-:W0:Y:S01]  /*0010*/  LDC R4, c[0x0][0x388] ;  /* 0x0000e200ff047b82 */ /* 0x000e220000000800 */
[----:B------:R-:W1:Y:S01]  /*0020*/  S2R R3, SR_TID.X ;  /* 0x0000000000037919 */ /* 0x000e620000002100 */
[----:B------:R-:W2:Y:S01]  /*0030*/  LDCU.S8 UR4, c[0x0][0x591] ;  /* 0x0000b220ff0477ac */ /* 0x000ea20008000200 */
        /* <DEDUP_REMOVED lines=16> */
[----:B------:R-:W-:Y:S02]  /*0140*/  ISETP.NE.AND P0, PT, RZ, UR4, PT ;  /* 0x00000004ff007c0c */ /* 0x000fe4000bf05270 */
[----:B------:R-:W-:-:S02]  /*0150*/  IADD3 R3, PT, PT, R3, 0x80, RZ ;  /* 0x0000008003037810 */ /* 0x000fc40007ffe0ff */
[----:B--2---:R-:W-:Y:S02]  /*0160*/  SEL R9, R5, R0, !P0 ;  /* 0x0000000005097207 */ /* 0x004fe40004000000 */
[----:B------:R-:W-:-:S03]  /*0170*/  ISETP.GE.AND P0, PT, R3, UR5, PT ;  /* 0x0000000503007c0c */ /* 0x000fc6000bf06270 */
[----:B0-----:R0:W-:Y:S10]  /*0180*/  STG.E.U8 desc[UR6][R6.64], R9 ;  /* 0x0000000906007986 */ /* 0x0011f4000c101106 */
[----:B------:R-:W-:Y:S05]  /*0190*/  @P0 BREAK.RELIABLE B1 ;  /* 0x0000000000010942 */ /* 0x000fea0003800100 */
[----:B------:R-:W-:Y:S05]  /*01a0*/  @P0 BRA `(.L_x_18662) ;  /* 0x0000000000480947 */ /* 0x000fea0003800000 */
[----:B------:R-:W1:Y:S02]  /*01b0*/  LDC.64 R4, c[0x0][0x588] ;  /* 0x00016200ff047b82 */ /* 0x000e640000000a00 */
[----:B-1----:R-:W2:Y:S06]  /*01c0*/  LDG.E.U8 R5, desc[UR6][R4.64] ;  /* 0x0000000604057981 */ /* 0x002eac000c1e1100 */
[----:B0-----:R-:W0:Y:S01]  /*01d0*/  LDC.64 R6, c[0x0][0x580] ;  /* 0x00016000ff067b82 */ /* 0x001e220000000a00 */
[----:B------:R-:W-:Y:S02]  /*01e0*/  ISETP.NE.AND P0, PT, RZ, UR4, PT ;  /* 0x00000004ff007c0c */ /* 0x000fe4000bf05270 */
[----:B------:R-:W-:-:S02]  /*01f0*/  IADD3 R3, PT, PT, R3, 0x80, RZ ;  /* 0x0000008003037810 */ /* 0x000fc40007ffe0ff */
[----:B--2---:R-:W-:-:S05]  /*0200*/  SEL R9, R5, R0, !P0 ;  /* 0x0000000005097207 */ /* 0x004fca0004000000 */
[----:B0-----:R0:W-:Y:S04]  /*0210*/  STG.E.U8 desc[UR6][R6.64], R9 ;  /* 0x0000000906007986 */ /* 0x0011e8000c101106 */
.L_x_18661:
[----:B------:R-:W-:-:S13]  /*0220*/  ISETP.GE.AND P0, PT, R3, UR5, PT ;  /* 0x0000000503007c0c */ /* 0x000fda000bf06270 */
[----:B------:R-:W-:Y:S05]  /*0230*/  @P0 BREAK.RELIABLE B1 ;  /* 0x0000000000010942 */ /* 0x000fea0003800100 */
[----:B------:R-:W-:Y:S05]  /*0240*/  @P0 BRA `(.L_x_18662) ;  /* 0x0000000000200947 */ /* 0x000fea0003800000 */
[----:B------:R-:W-:Y:S05]  /*0250*/  BSYNC.RELIABLE B1 ;  /* 0x0000000000017941 */ /* 0x000fea0003800100 */
.L_x_18660:
[----:B------:R-:W1:Y:S02]  /*0260*/  LDC.64 R4, c[0x0][0x588] ;  /* 0x00016200ff047b82 */ /* 0x000e640000000a00 */
[----:B-1----:R-:W2:Y:S06]  /*0270*/  LDG.E.U8 R5, desc[UR6][R4.64] ;  /* 0x0000000604057981 */ /* 0x002eac000c1e1100 */
[----:B0-----:R-:W0:Y:S01]  /*0280*/  LDC.64 R6, c[0x0][0x580] ;  /* 0x00016000ff067b82 */ /* 0x001e220000000a00 */
[----:B------:R-:W-:Y:S02]  /*0290*/  ISETP.NE.AND P0, PT, RZ, UR4, PT ;  /* 0x00000004ff007c0c */ /* 0x000fe4000bf05270 */
[----:B------:R-:W-:-:S02]  /*02a0*/  IADD3 R3, PT, PT, R3, 0x80, RZ ;  /* 0x0000008003037810 */ /* 0x000fc40007ffe0ff */
[----:B--2---:R-:W-:-:S05]  /*02b0*/  SEL R9, R5, R0, !P0 ;  /* 0x0000000005097207 */ /* 0x004fca0004000000 */
[----:B0-----:R1:W-:Y:S04]  /*02c0*/  STG.E.U8 desc[UR6][R6.64], R9 ;  /* 0x0000000906007986 */ /* 0x0013e8000c101106 */
.L_x_18662:
[----:B------:R-:W-:Y:S05]  /*02d0*/  BSYNC.RECONVERGENT B0 ;  /* 0x0000000000007941 */ /* 0x000fea0003800200 */
.L_x_18659:
[----:B------:R-:W-:Y:S05]  /*02e0*/  WARPSYNC.ALL ;  /* 0x0000000000007948 */ /* 0x000fea0003800000 */
[----:B------:R-:W-:-:S13]  /*02f0*/  ISETP.GE.AND P0, PT, R3, UR5, PT ;  /* 0x0000000503007c0c */ /* 0x000fda000bf06270 */
[----:B------:R-:W-:Y:S05]  /*0300*/  @P0 EXIT ;  /* 0x000000000000094d */ /* 0x000fea0003800000 */
[----:B------:R-:W2:Y:S02]  /*0310*/  LDC.64 R2, c[0x0][0x588] ;  /* 0x00016200ff027b82 */ /* 0x000ea40000000a00 */
[----:B--2---:R-:W0:Y:S06]  /*0320*/  LDG.E.U8 R3, desc[UR6][R2.64] ;  /* 0x0000000602037981 */ /* 0x004e2c000c1e1100 */
[----:B------:R-:W2:Y:S01]  /*0330*/  LDC.64 R4, c[0x0][0x580] ;  /* 0x00016000ff047b82 */ /* 0x000ea20000000a00 */
[----:B------:R-:W-:-:S04]  /*0340*/  ISETP.NE.AND P0, PT, RZ, UR4, PT ;  /* 0x00000004ff007c0c */ /* 0x000fc8000bf05270 */
[----:B01----:R-:W-:-:S05]  /*0350*/  SEL R7, R3, R0, !P0 ;  /* 0x0000000003077207 */ /* 0x003fca0004000000 */
[----:B--2---:R-:W-:Y:S01]  /*0360*/  STG.E.U8 desc[UR6][R4.64], R7 ;  /* 0x0000000704007986 */ /* 0x004fe2000c101106 */
[----:B------:R-:W-:Y:S05]  /*0370*/  EXIT ;  /* 0x000000000000794d */ /* 0x000fea0003800000 */
.L_x_18658:
        /* <DEDUP_REMOVED lines=306> */
.L_x_18666:
[----:B------:R-:W0:Y:S02]  /*16a0*/  LDCU.128 UR8, c[0x0][0x580] ;  /* 0x0000b000ff0877ac */ /* 0x000e240008000c00 */
[----:B0-----:R-:W-:-:S04]  /*16b0*/  IADD3 R6, P0, PT, R6, UR10, RZ ;  /* 0x0000000a06067c10 */ /* 0x001fc8000ff1e0ff */
[----:B------:R-:W-:-:S06]  /*16c0*/  IADD3.X R7, PT, PT, RZ, UR11, RZ, P0, !PT ;  /* 0x0000000bff077c10 */ /* 0x000fcc00087fe4ff */
[----:B------:R-:W2:Y:S01]  /*16d0*/  LDG.E.U8 R7, desc[UR6][R6.64] ;  /* 0x0000000606077981 */ /* 0x000ea2000c1e1100 */
[----:B------:R-:W-:Y:S02]  /*16e0*/  IADD3 R8, P0, PT, R5, UR8, RZ ;  /* 0x0000000805087c10 */ /* 0x000fe4000ff1e0ff */
[----:B------:R-:W-:Y:S02]  /*16f0*/  ISETP.NE.AND P1, PT, RZ, UR4, PT ;  /* 0x00000004ff007c0c */ /* 0x000fe4000bf25270 */
[----:B------:R-:W-:Y:S02]  /*1700*/  IADD3.X R9, PT, PT, RZ, UR9, RZ, P0, !PT ;  /* 0x00000009ff097c10 */ /* 0x000fe400087fe4ff */
[----:B------:R-:W-:-:S04]  /*1710*/  IADD3 R3, PT, PT, R3, 0x80, RZ ;  /* 0x0000008003037810 */ /* 0x000fc80007ffe0ff */
[----:B------:R-:W-:-:S13]  /*1720*/  ISETP.GE.AND P0, PT, R3, UR5, PT ;  /* 0x0000000503007c0c */ /* 0x000fda000bf06270 */
[----:B------:R-:W-:Y:S05]  /*1730*/  @P0 BREAK.RELIABLE B1 ;  /* 0x0000000000010942 */ /* 0x000fea0003800100 */
[----:B--2---:R-:W-:-:S05]  /*1740*/  SEL R5, R7, R0, !P1 ;  /* 0x0000000007057207 */ /* 0x004fca0004800000 */
[----:B------:R0:W-:Y:S01]  /*1750*/  STG.E.U8 desc[UR6][R8.64], R5 ;  /* 0x0000000508007986 */ /* 0x0001e2000c101106 */
        /* <DEDUP_REMOVED lines=299> */
.L_x_18668:
[----:B------:R-:W0:Y:S02]  /*2a10*/  LDCU.128 UR8, c[0x0][0x580] ;  /* 0x0000b000ff0877ac */ /* 0x000e240008000c00 */
[----:B0-----:R-:W-:-:S04]  /*2a20*/  IADD3 R6, P0, PT, R6, UR10, RZ ;  /* 0x0000000a06067c10 */ /* 0x001fc8000ff1e0ff */
[----:B------:R-:W-:-:S06]  /*2a30*/  IADD3.X R7, PT, PT, RZ, UR11, RZ, P0, !PT ;  /* 0x0000000bff077c10 */ /* 0x000fcc00087fe4ff */
[----:B------:R-:W2:Y:S01]  /*2a40*/  LDG.E.U8 R7, desc[UR6][R6.64] ;  /* 0x0000000606077981 */ /* 0x000ea2000c1e1100 */
[----:B------:R-:W-:Y:S02]  /*2a50*/  IADD3 R8, P0, PT, R5, UR8, RZ ;  /* 0x0000000805087c10 */ /* 0x000fe4000ff1e0ff */
[----:B------:R-:W-:Y:S02]  /*2a60*/  ISETP.NE.AND P1, PT, RZ, UR4, PT ;  /* 0x00000004ff007c0c */ /* 0x000fe4000bf25270 */
[----:B------:R-:W-:Y:S01]  /*2a70*/  IADD3 R3, PT, PT, R3, 0x80, RZ ;  /* 0x0000008003037810 */ /* 0x000fe20007ffe0ff */
[----:B------:R-:W-:Y:S01]  /*2a80*/  IMAD.X R9, RZ, RZ, UR9, P0 ;  /* 0x00000009ff097e24 */ /* 0x000fe200080e06ff */
[----:B--2---:R-:W-:-:S05]  /*2a90*/  SEL R5, R7, R0, !P1 ;  /* 0x0000000007057207 */ /* 0x004fca0004800000 */
[----:B------:R0:W-:Y:S04]  /*2aa0*/  STG.E.U8 desc[UR6][R8.64], R5 ;  /* 0x0000000508007986 */ /* 0x0001e8000c101106 */
.L_x_18665:
[----:B------:R-:W-:-:S13]  /*2ab0*/  ISETP.GE.AND P0, PT, R3, UR5, PT ;  /* 0x0000000503007c0c */ /* 0x000fda000bf06270 */
[----:B------:R-:W-:Y:S05]  /*2ac0*/  @P0 BREAK.RELIABLE B1 ;  /* 0x0000000000010942 */ /* 0x000fea0003800100 */
[----:B------:R-:W-:Y:S05]  /*2ad0*/  @P0 BRA `(.L_x_18667) ;  /* 0x0000001000d40947 */ /* 0x000fea0003800000 */
[----:B------:R-:W-:Y:S05]  /*2ae0*/  BSYNC.RELIABLE B1 ;  /* 0x0000000000017941 */ /* 0x000fea0003800100 */
.L_x_18664:
        /* <DEDUP_REMOVED lines=298> */
.L_x_18669:
[----:B------:R-:W0:Y:S02]  /*3d90*/  LDCU.128 UR8, c[0x0][0x580] ;  /* 0x0000b000ff0877ac */ /* 0x000e240008000c00 */
[----:B0-----:R-:W-:-:S04]  /*3da0*/  IADD3 R6, P0, PT, R6, UR10, RZ ;  /* 0x0000000a06067c10 */ /* 0x001fc8000ff1e0ff */
[----:B------:R-:W-:-:S06]  /*3db0*/  IADD3.X R7, PT, PT, RZ, UR11, RZ, P0, !PT ;  /* 0x0000000bff077c10 */ /* 0x000fcc00087fe4ff */
[----:B------:R-:W2:Y:S01]  /*3dc0*/  LDG.E.U8 R7, desc[UR6][R6.64] ;  /* 0x0000000606077981 */ /* 0x000ea2000c1e1100 */
[----:B------:R-:W-:Y:S02]  /*3dd0*/  IADD3 R8, P0, PT, R5, UR8, RZ ;  /* 0x0000000805087c10 */ /* 0x000fe4000ff1e0ff */
[----:B------:R-:W-:Y:S02]  /*3de0*/  ISETP.NE.AND P1, PT, RZ, UR4, PT ;  /* 0x00000004ff007c0c */ /* 0x000fe4000bf25270 */
[----:B------:R-:W-:Y:S02]  /*3df0*/  IADD3.X R9, PT, PT, RZ, UR9, RZ, P0, !PT ;  /* 0x00000009ff097c10 */ /* 0x000fe400087fe4ff */
[----:B------:R-:W-:Y:S02]  /*3e00*/  IADD3 R3, PT, PT, R3, 0x80, RZ ;  /* 0x0000008003037810 */ /* 0x000fe40007ffe0ff */
[----:B--2---:R-:W-:-:S05]  /*3e10*/  SEL R5, R7, R0, !P1 ;  /* 0x0000000007057207 */ /* 0x004fca0004800000 */
[----:B------:R1:W-:Y:S02]  /*3e20*/  STG.E.U8 desc[UR6][R8.64], R5 ;  /* 0x0000000508007986 */ /* 0x0003e4000c101106 */
.L_x_18667:
[----:B------:R-:W-:Y:S05]  /*3e30*/  BSYNC.RECONVERGENT B0 ;  /* 0x0000000000007941 */ /* 0x000fea0003800200 */
.L_x_18663:
        /* <DEDUP_REMOVED lines=301> */
.L_x_18670:
[----:B------:R-:W0:Y:S01]  /*5110*/  LDCU.128 UR8, c[0x0][0x580] ;  /* 0x0000b000ff0877ac */ /* 0x000e220008000c00 */
[----:B------:R-:W-:Y:S02]  /*5120*/  ISETP.NE.AND P1, PT, RZ, UR4, PT ;  /* 0x00000004ff007c0c */ /* 0x000fe4000bf25270 */
[----:B0-----:R-:W-:-:S04]  /*5130*/  IADD3 R4, P0, PT, R4, UR10, RZ ;  /* 0x0000000a04047c10 */ /* 0x001fc8000ff1e0ff */
[----:B------:R-:W-:-:S07]  /*5140*/  IADD3.X R5, PT, PT, RZ, UR11, RZ, P0, !PT ;  /* 0x0000000bff057c10 */ /* 0x000fce00087fe4ff */
[----:B------:R-:W2:Y:S01]  /*5150*/  @!P1 LDG.E.U8 R0, desc[UR6][R4.64] ;  /* 0x0000000604009981 */ /* 0x000ea2000c1e1100 */
[----:B------:R-:W-:-:S04]  /*5160*/  IADD3 R2, P0, PT, R3, UR8, RZ ;  /* 0x0000000803027c10 */ /* 0x000fc8000ff1e0ff */
[----:B------:R-:W-:-:S05]  /*5170*/  IADD3.X R3, PT, PT, RZ, UR9, RZ, P0, !PT ;  /* 0x00000009ff037c10 */ /* 0x000fca00087fe4ff */
[----:B--2---:R-:W-:Y:S01]  /*5180*/  STG.E.U8 desc[UR6][R2.64], R0 ;  /* 0x0000000002007986 */ /* 0x004fe2000c101106 */
[----:B------:R-:W-:Y:S05]  /*5190*/  EXIT ;  /* 0x000000000000794d */ /* 0x000fea0003800000 */
.L_x_18671:
        /* <DEDUP_REMOVED lines=14> */
.L_x_32493:


//--------------------- .text._ZN2at6native27unrolled_elementwise_kernelINS0_13AUnaryFunctorIaaaZZZNS0_21heaviside_kernel_cudaERNS_18TensorIteratorBaseEENKUlvE_clEvENKUlvE0_clEvEUlaaE_EESt5arrayIPcLm2EELi4E23TrivialOffsetCalculatorILi1EjESD_NS0_6memory15LoadWithoutCastENSE_16StoreWithoutCastEEEviT_T0_T2_T3_T4_T5_ --------------------------
	.section	.text._ZN2at6native27unrolled_elementwise_kernelINS0_13AUnaryFunctorIaaaZZZNS0_21heaviside_kernel_cudaERNS_18TensorIteratorBaseEENKUlvE_clEvENKUlvE0_clEvEUlaaE_EESt5arrayIPcLm2EELi4E23TrivialOffsetCalculatorILi1EjESD_NS0_6memory15LoadWithoutCastENSE_16StoreWithoutCastEEEviT_T0_T2_T3_T4_T5_,"ax",@progbits
	.align	128
        .global         _ZN2at6native27unrolled_elementwise_kernelINS0_13AUnaryFunctorIaaaZZZNS0_21heaviside_kernel_cudaERNS_18TensorIteratorBaseEENKUlvE_clEvENKUlvE0_clEvEUlaaE_EESt5arrayIPcLm2EELi4E23TrivialOffsetCalculatorILi1EjESD_NS0_6memory15LoadWithoutCastENSE_16StoreWithoutCastEEEviT_T0_T2_T3_T4_T5_
        .type           _ZN2at6native27unrolled_elementwise_kernelINS0_13AUnaryFunctorIaaaZZZNS0_21heaviside_kernel_cudaERNS_18TensorIteratorBaseEENKUlvE_clEvENKUlvE0_clEvEUlaaE_EESt5arrayIPcLm2EELi4E23TrivialOffsetCalculatorILi1EjESD_NS0_6memory15LoadWithoutCastENSE_16StoreWithoutCastEEEviT_T0_T2_T3_T4_T5_,@function
        .size           _ZN2at6native27unrolled_elementwise_kernelINS0_13AUnaryFunctorIaaaZZZNS0_21heaviside_kernel_cudaERNS_18TensorIteratorBaseEENKUlvE_clEvENKUlvE0_clEvEUlaaE_EESt5arrayIPcLm2EELi4E23TrivialOffsetCalculatorILi1EjESD_NS0_6memory15LoadWithoutCastENSE_16StoreWithoutCastEEEviT_T0_T2_T3_T4_T5_,(.L_x_32494 - _ZN2at6native27unrolled_elementwise_kernelINS0_13AUnaryFunctorIaaaZZZNS0_21heaviside_kernel_cudaERNS_18TensorIteratorBaseEENKUlvE_clEvENKUlvE0_clEvEUlaaE_EESt5arrayIPcLm2EELi4E23TrivialOffsetCalculatorILi1EjESD_NS0_6memory15LoadWithoutCastENSE_16StoreWithoutCastEEEviT_T0_T2_T3_T4_T5_)
        .other          _ZN2at6native27unrolled_elementwise_kernelINS0_13AUnaryFunctorIaaaZZZNS0_21heaviside_kernel_cudaERNS_18TensorIteratorBaseEENKUlvE_clEvENKUlvE0_clEvEUlaaE_EESt5arrayIPcLm2EELi4E23TrivialOffsetCalculatorILi1EjESD_NS0_6memory15LoadWithoutCastENSE_16StoreWithoutCastEEEviT_T0_T2_T3_T4_T5_,@"STO_CUDA_ENTRY STV_DEFAULT"
_ZN2at6native27unrolled_elementwise_kernelINS0_13AUnaryFunctorIaaaZZZNS0_21heaviside_kernel_cudaERNS_18TensorIteratorBaseEENKUlvE_clEvENKUlvE0_clEvEUlaaE_EESt5arrayIPcLm2EELi4E23TrivialOffsetCalculatorILi1EjESD_NS0_6memory15LoadWithoutCastENSE_16StoreWithoutCastEEEviT_T0_T2_T3_T4_T5_:
.text._ZN2at6native27unrolled_elementwise_kernelINS0_13AUnaryFunctorIaaaZZZNS0_21heaviside_kernel_cudaERNS_18TensorIteratorBaseEENKUlvE_clEvENKUlvE0_clEvEUlaaE_EESt5arrayIPcLm2EELi4E23TrivialOffsetCalculatorILi1EjESD_NS0_6memory15LoadWithoutCastENSE_16StoreWithoutCastEEEviT_T0_T2_T3_T4_T5_:
        /* <DEDUP_REMOVED lines=24> */
[----:B------:R-:W-:-:S13]  /*0180*/  ISETP.GE.AND P0, PT, R13, R4, PT ;  /* 0x000000040d00720c */ /* 0x000fda0003f06270 */
[----:B------:R-:W1:Y:S01]  /*0190*/  @!P0 LDC.64 R2, c[0x0][0x390] ;  /* 0x0000e400ff028b82 */ /* 0x000e620000000a00 */
[----:B------:R-:W-:Y:S01]  /*01a0*/  @!P0 IMAD R13, R0, 0x200, R13 ;  /* 0x00000200000d8824 */ /* 0x000fe200078e020d */
[----:B0-----:R-:W-:Y:S01]  /*01b0*/  @!P1 IADD3 R8, P4, PT, R19, R8, RZ ;  /* 0x0000000813089210 */ /* 0x001fe20007f9e0ff */
[----:B------:R-:W-:Y:S01]  /*01c0*/  @!P2 IMAD.X R7, RZ, RZ, R7, P5 ;  /* 0x000000ffff07a224 */ /* 0x000fe200028e0607 */
[----:B------:R-:W-:Y:S02]  /*01d0*/  PRMT R14, RZ, 0x7610, R14 ;  /* 0x00007610ff0e7816 */ /* 0x000fe4000000000e */
[----:B------:R-:W-:Y:S01]  /*01e0*/  PRMT R15, RZ, 0x7610, R15 ;  /* 0x00007610ff0f7816 */ /* 0x000fe2000000000f */
[----:B------:R-:W-:-:S05]  /*01f0*/  @!P1 IMAD.X R9, RZ, RZ, R9, P4 ;  /* 0x000000ffff099224 */ /* 0x000fca00020e0609 */
[----:B------:R-:W2:Y:S01]  /*0200*/  @!P1 LDG.E.U8 R14, desc[UR6][R8.64] ;  /* 0x00000006080e9981 */ /* 0x000ea2000c1e1100 */
[----:B-1----:R-:W-:Y:S02]  /*0210*/  @!P0 IADD3 R2, P3, PT, R13, R2, RZ ;  /* 0x000000020d028210 */ /* 0x002fe40007f7e0ff */
[----:B------:R-:W-:-:S03]  /*0220*/  PRMT R13, RZ, 0x7610, R13 ;  /* 0x00007610ff0d7816 */ /* 0x000fc6000000000d */
[----:B------:R-:W-:-:S03]  /*0230*/  @!P0 IMAD.X R3, RZ, RZ, R3, P3 ;  /* 0x000000ffff038224 */ /* 0x000fc600018e0603 */
[----:B------:R2:W4:Y:S04]  /*0240*/  @!P2 LDG.E.U8 R13, desc[UR6][R6.64] ;  /* 0x00000006060da981 */ /* 0x000528000c1e1100 */
[----:B------:R-:W5:Y:S01]  /*0250*/  @!P0 LDG.E.U8 R15, desc[UR6][R2.64] ;  /* 0x00000006020f8981 */ /* 0x000f62000c1e1100 */
[----:B------:R-:W0:Y:S01]  /*0260*/  LDCU.U8 UR5, c[0x0][0x385] ;  /* 0x000070a0ff0577ac */ /* 0x000e220008000000 */
[----:B------:R-:W-:Y:S01]  /*0270*/  ISETP.GE.AND P1, PT, R5, R4, PT ;  /* 0x000000040500720c */ /* 0x000fe20003f26270 */
[----:B------:R-:W-:Y:S04]  /*0280*/  BSSY.RECONVERGENT B0, `(.L_x_18672) ;  /* 0x0000022000007945 */ /* 0x000fe80003800200 */
[----:B------:R-:W-:Y:S01]  /*0290*/  BSSY.RELIABLE B1, `(.L_x_18673) ;  /* 0x0000019000017945 */ /* 0x000fe20003800100 */
[----:B0-----:R-:W-:-:S04]  /*02a0*/  UPRMT UR4, UR5, 0x8880, URZ ;  /* 0x0000888005047896 */ /* 0x001fc800080000ff */
[----:B------:R-:W-:Y:S01]  /*02b0*/  UISETP.GT.AND UP0, UPT, UR4, URZ, UPT ;  /* 0x000000ff0400728c */ /* 0x000fe2000bf04270 */
[----:B------:R-:W-:-:S03]  /*02c0*/  ISETP.NE.AND P0, PT, RZ, UR5, PT ;  /* 0x00000005ff007c0c */ /* 0x000fc6000bf05270 */
[----:B------:R-:W-:-:S06]  /*02d0*/  USEL UR4, URZ, 0x1, !UP0 ;  /* 0x00000001ff047887 */ /* 0x000fcc000c000000 */
[----:B---3--:R-:W-:Y:S02]  /*02e0*/  SEL R11, R12, UR4, !P0 ;  /* 0x000000040c0b7c07 */ /* 0x008fe4000c000000 */
[----:B--2---:R-:W-:Y:S02]  /*02f0*/  SEL R7, R14, UR4, !P0 ;  /* 0x000000040e077c07 */ /* 0x004fe4000c000000 */
[----:B----4-:R-:W-:Y:S02]  /*0300*/  SEL R13, R13, UR4, !P0 ;  /* 0x000000040d0d7c07 */ /* 0x010fe4000c000000 */
[----:B-----5:R-:W-:Y:S01]  /*0310*/  SEL R15, R15, UR4, !P0 ;  /* 0x000000040f0f7c07 */ /* 0x020fe2000c000000 */
        /* <DEDUP_REMOVED lines=16> */
.L_x_18674:
[----:B------:R-:W-:Y:S05]  /*0420*/  BSYNC.RELIABLE B1 ;  /* 0x0000000000017941 */ /* 0x000fea0003800100 */
.L_x_18673:
[----:B------:R-:W-:-:S13]  /*0430*/  ISETP.GE.AND P0, PT, R5, R4, PT ;  /* 0x000000040500720c */ /* 0x000fda0003f06270 */
[----:B------:R-:W1:Y:S01]  /*0440*/  @!P0 LDC.64 R8, c[0x0][0x388] ;  /* 0x0000e200ff088b82 */ /* 0x000e620000000a00 */
[----:B0-----:R-:W-:Y:S02]  /*0450*/  @!P0 IMAD R3, R0, 0x200, R5 ;  /* 0x0000020000038824 */ /* 0x001fe400078e0205 */
[----:B------:R-:W-:-:S03]  /*0460*/  @!P0 VIADD R5, R5, 0x80 ;  /* 0x0000008005058836 */ /* 0x000fc60000000000 */
[----:B-1----:R-:W-:-:S05]  /*0470*/  @!P0 IADD3 R2, P1, PT, R3, R8, RZ ;  /* 0x0000000803028210 */ /* 0x002fca0007f3e0ff */
[----:B------:R-:W-:-:S05]  /*0480*/  @!P0 IMAD.X R3, RZ, RZ, R9, P1 ;  /* 0x000000ffff038224 */ /* 0x000fca00008e0609 */
[----:B------:R1:W-:Y:S03]  /*0490*/  @!P0 STG.E.U8 desc[UR6][R2.64], R7 ;  /* 0x0000000702008986 */ /* 0x0003e6000c101106 */
.L_x_18675:
[----:B------:R-:W-:Y:S05]  /*04a0*/  BSYNC.RECONVERGENT B0 ;  /* 0x0000000000007941 */ /* 0x000fea0003800200 */
.L_x_18672:
        /* <DEDUP_REMOVED lines=9> */
.L_x_18676:
        /* <DEDUP_REMOVED lines=12> */
.L_x_32494:


//--------------------- .text._ZN2at6native29vectorized_elementwise_kernelILi2ENS0_13AUnaryFunctorIaaaZZZNS0_21heaviside_kernel_cudaERNS_18TensorIteratorBaseEENKUlvE_clEvENKUlvE0_clEvEUlaaE_EESt5arrayIPcLm2EEEEviT0_T1_ --------------------------
	.section	.text._ZN2at6native29vectorized_elementwise_kernelILi2ENS0_13AUnaryFunctorIaaaZZZNS0_21heaviside_kernel_cudaERNS_18TensorIteratorBaseEENKUlvE_clEvENKUlvE0_clEvEUlaaE_EESt5arrayIPcLm2EEEEviT0_T1_,"ax",@progbits
	.align	128
        .global         _ZN2at6native29vectorized_elementwise_kernelILi2ENS0_13AUnaryFunctorIaaaZZZNS0_21heaviside_kernel_cudaERNS_18TensorIteratorBaseEENKUlvE_clEvENKUlvE0_clEvEUlaaE_EESt5arrayIPcLm2EEEEviT0_T1_
        .type           _ZN2at6native29vectorized_elementwise_kernelILi2ENS0_13AUnaryFunctorIaaaZZZNS0_21heaviside_kernel_cudaERNS_18TensorIteratorBaseEENKUlvE_clEvENKUlvE0_clEvEUlaaE_EESt5arrayIPcLm2EEEEviT0_T1_,@function
        .size           _ZN2at6native29vectorized_elementwise_kernelILi2ENS0_13AUnaryFunctorIaaaZZZNS0_21heaviside_kernel_cudaERNS_18TensorIteratorBaseEENKUlvE_clEvENKUlvE0_clEvEUlaaE_EESt5arrayIPcLm2EEEEviT0_T1_,(.L_x_32495 - _ZN2at6native29vectorized_elementwise_kernelILi2ENS0_13AUnaryFunctorIaaaZZZNS0_21heaviside_kernel_cudaERNS_18TensorIteratorBaseEENKUlvE_clEvENKUlvE0_clEvEUlaaE_EESt5arrayIPcLm2EEEEviT0_T1_)
        .other          _ZN2at6native29vectorized_elementwise_kernelILi2ENS0_13AUnaryFunctorIaaaZZZNS0_21heaviside_kernel_cudaERNS_18TensorIteratorBaseEENKUlvE_clEvENKUlvE0_clEvEUlaaE_EESt5arrayIPcLm2EEEEviT0_T1_,@"STO_CUDA_ENTRY STV_DEFAULT"
_ZN2at6native29vectorized_elementwise_kernelILi2ENS0_13AUnaryFunctorIaaaZZZNS0_21heaviside_kernel_cudaERNS_18TensorIteratorBaseEENKUlvE_clEvENKUlvE0_clEvEUlaaE_EESt5arrayIPcLm2EEEEviT0_T1_:
.text._ZN2at6native29vectorized_elementwise_kernelILi2ENS0_13AUnaryFunctorIaaaZZZNS0_21heaviside_kernel_cudaERNS_18TensorIteratorBaseEENKUlvE_clEvENKUlvE0_clEvEUlaaE_EESt5arrayIPcLm2EEEEviT0_T1_:
        /* <DEDUP_REMOVED lines=23> */
[----:B------:R0:W2:Y:S01]  /*0170*/  @!P6 LDG.E.U8 R15, desc[UR10][R8.64] ;  /* 0x0000000a080fe981 */ /* 0x0000a2000c1e1100 */
[C---:B------:R-:W-:Y:S01]  /*0180*/  @!P4 VIADD R27, R16.reuse, UR4 ;  /* 0x00000004101bcc36 */ /* 0x040fe20008000000 */
[----:B------:R-:W3:Y:S01]  /*0190*/  @!P4 LDC.64 R12, c[0x0][0x390] ;  /* 0x0000e400ff0ccb82 */ /* 0x000ee20000000a00 */
[----:B------:R-:W-:-:S05]  /*01a0*/  @!P4 VIADD R16, R16, 0x80 ;  /* 0x000000801010c836 */ /* 0x000fca0000000000 */
[----:B------:R-:W-:-:S13]  /*01b0*/  ISETP.GE.U32.AND P3, PT, R16, UR5, PT ;  /* 0x0000000510007c0c */ /* 0x000fda000bf66070 */
[C---:B------:R-:W-:Y:S01]  /*01c0*/  @!P3 VIADD R25, R16.reuse, UR4 ;  /* 0x000000041019bc36 */ /* 0x040fe20008000000 */
[----:B-1----:R-:W-:Y:S01]  /*01d0*/  @!P5 IADD3 R20, P6, PT, R3, R20, RZ ;  /* 0x000000140314d210 */ /* 0x002fe20007fde0ff */
[----:B------:R-:W-:Y:S01]  /*01e0*/  @!P3 VIADD R16, R16, 0x80 ;  /* 0x000000801010b836 */ /* 0x000fe20000000000 */
[----:B------:R-:W1:Y:S04]  /*01f0*/  @!P3 LDC.64 R10, c[0x0][0x390] ;  /* 0x0000e400ff0abb82 */ /* 0x000e680000000a00 */
[----:B------:R-:W-:-:S13]  /*0200*/  ISETP.GE.U32.AND P2, PT, R16, UR5, PT ;  /* 0x0000000510007c0c */ /* 0x000fda000bf46070 */
[C---:B------:R-:W-:Y:S01]  /*0210*/  @!P2 VIADD R23, R16.reuse, UR4 ;  /* 0x000000041017ac36 */ /* 0x040fe20008000000 */
[----:B------:R-:W4:Y:S01]  /*0220*/  @!P2 LDC.64 R2, c[0x0][0x390] ;  /* 0x0000e400ff02ab82 */ /* 0x000f220000000a00 */
[----:B------:R-:W-:-:S05]  /*0230*/  @!P2 VIADD R16, R16, 0x80 ;  /* 0x000000801010a836 */ /* 0x000fca0000000000 */
[----:B------:R-:W-:-:S13]  /*0240*/  ISETP.GE.U32.AND P1, PT, R16, UR5, PT ;  /* 0x0000000510007c0c */ /* 0x000fda000bf26070 */
[C---:B------:R-:W-:Y:S01]  /*0250*/  @!P1 VIADD R19, R16.reuse, UR4 ;  /* 0x0000000410139c36 */ /* 0x040fe20008000000 */
[----:B------:R-:W-:Y:S01]  /*0260*/  PRMT R14, RZ, 0x7610, R14 ;  /* 0x00007610ff0e7816 */ /* 0x000fe2000000000e */
[----:B------:R-:W-:Y:S01]  /*0270*/  @!P1 VIADD R16, R16, 0x80 ;  /* 0x0000008010109836 */ /* 0x000fe20000000000 */
[----:B------:R-:W5:Y:S04]  /*0280*/  @!P1 LDC.64 R4, c[0x0][0x390] ;  /* 0x0000e400ff049b82 */ /* 0x000f680000000a00 */
[----:B------:R-:W-:Y:S01]  /*0290*/  ISETP.GE.U32.AND P0, PT, R16, UR5, PT ;  /* 0x0000000510007c0c */ /* 0x000fe2000bf06070 */
[----:B------:R-:W-:-:S05]  /*02a0*/  @!P5 IMAD.X R21, RZ, RZ, R21, P6 ;  /* 0x000000ffff15d224 */ /* 0x000fca00030e0615 */
[----:B------:R4:W2:Y:S07]  /*02b0*/  @!P5 LDG.E.U8 R14, desc[UR10][R20.64] ;  /* 0x0000000a140ed981 */ /* 0x0008ae000c1e1100 */
[C---:B------:R-:W-:Y:S01]  /*02c0*/  @!P0 VIADD R17, R16.reuse, UR4 ;  /* 0x0000000410118c36 */ /* 0x040fe20008000000 */
[----:B------:R-:W5:Y:S01]  /*02d0*/  @!P0 LDC.64 R6, c[0x0][0x390] ;  /* 0x0000e400ff068b82 */ /* 0x000f620000000a00 */
[----:B------:R-:W-:-:S05]  /*02e0*/  @!P0 VIADD R16, R16, 0x80 ;  /* 0x0000008010108836 */ /* 0x000fca0000000000 */
[----:B------:R-:W-:Y:S02]  /*02f0*/  ISETP.GE.U32.AND P6, PT, R16, UR5, PT ;  /* 0x0000000510007c0c */ /* 0x000fe4000bfc6070 */
[----:B---3--:R-:W-:Y:S02]  /*0300*/  @!P4 IADD3 R12, P5, PT, R27, R12, RZ ;  /* 0x0000000c1b0cc210 */ /* 0x008fe40007fbe0ff */
[----:B------:R-:W-:-:S03]  /*0310*/  PRMT R18, RZ, 0x7610, R18 ;  /* 0x00007610ff127816 */ /* 0x000fc60000000012 */
[----:B------:R-:W-:-:S06]  /*0320*/  @!P4 IMAD.X R13, RZ, RZ, R13, P5 ;  /* 0x000000ffff0dc224 */ /* 0x000fcc00028e060d */
[----:B0-----:R-:W0:Y:S01]  /*0330*/  @!P6 LDC.64 R8, c[0x0][0x390] ;  /* 0x0000e400ff08eb82 */ /* 0x001e220000000a00 */
[----:B-1----:R-:W-:Y:S01]  /*0340*/  @!P3 IADD3 R10, P5, PT, R25, R10, RZ ;  /* 0x0000000a190ab210 */ /* 0x002fe20007fbe0ff */
[----:B------:R1:W3:Y:S01]  /*0350*/  @!P4 LDG.E.U8 R18, desc[UR10][R12.64] ;  /* 0x0000000a0c12c981 */ /* 0x0002e2000c1e1100 */
[----:B------:R-:W-:Y:S02]  /*0360*/  PRMT R22, RZ, 0x7610, R22 ;  /* 0x00007610ff167816 */ /* 0x000fe40000000016 */
[----:B----4-:R-:W-:Y:S01]  /*0370*/  @!P2 IADD3 R2, P4, PT, R23, R2, RZ ;  /* 0x000000021702a210 */ /* 0x010fe20007f9e0ff */
[----:B------:R-:W-:Y:S01]  /*0380*/  @!P3 IMAD.X R11, RZ, RZ, R11, P5 ;  /* 0x000000ffff0bb224 */ /* 0x000fe200028e060b */
[----:B------:R-:W-:-:S03]  /*0390*/  PRMT R20, RZ, 0x7610, R20 ;  /* 0x00007610ff147816 */ /* 0x000fc60000000014 */
[----:B------:R-:W-:Y:S01]  /*03a0*/  @!P2 IMAD.X R3, RZ, RZ, R3, P4 ;  /* 0x000000ffff03a224 */ /* 0x000fe200020e0603 */
[----:B------:R4:W3:Y:S01]  /*03b0*/  @!P3 LDG.E.U8 R22, desc[UR10][R10.64] ;  /* 0x0000000a0a16b981 */ /* 0x0008e2000c1e1100 */
[----:B-----5:R-:W-:Y:S01]  /*03c0*/  @!P1 IADD3 R4, P3, PT, R19, R4, RZ ;  /* 0x0000000413049210 */ /* 0x020fe20007f7e0ff */
[----:B------:R-:W-:Y:S01]  /*03d0*/  @!P6 VIADD R19, R16, UR4 ;  /* 0x000000041013ec36 */ /* 0x000fe20008000000 */
[----:B------:R-:W-:Y:S01]  /*03e0*/  @!P0 IADD3 R6, P4, PT, R17, R6, RZ ;  /* 0x0000000611068210 */ /* 0x000fe20007f9e0ff */
[----:B------:R-:W5:Y:S01]  /*03f0*/  @!P2 LDG.E.U8 R20, desc[UR10][R2.64] ;  /* 0x0000000a0214a981 */ /* 0x000f62000c1e1100 */
[----:B-1----:R-:W-:Y:S01]  /*0400*/  PRMT R12, RZ, 0x7610, R12 ;  /* 0x00007610ff0c7816 */ /* 0x002fe2000000000c */
[----:B------:R-:W-:Y:S02]  /*0410*/  @!P1 IMAD.X R5, RZ, RZ, R5, P3 ;  /* 0x000000ffff059224 */ /* 0x000fe400018e0605 */
[----:B------:R-:W-:Y:S01]  /*0420*/  @!P0 IMAD.X R7, RZ, RZ, R7, P4 ;  /* 0x000000ffff078224 */ /* 0x000fe200020e0607 */
[----:B----4-:R-:W-:-:S02]  /*0430*/  PRMT R10, RZ, 0x7610, R10 ;  /* 0x00007610ff0a7816 */ /* 0x010fc4000000000a */
[----:B------:R3:W4:Y:S01]  /*0440*/  @!P1 LDG.E.U8 R12, desc[UR10][R4.64] ;  /* 0x0000000a040c9981 */ /* 0x000722000c1e1100 */
[----:B0-----:R-:W-:Y:S02]  /*0450*/  @!P6 IADD3 R8, P2, PT, R19, R8, RZ ;  /* 0x000000081308e210 */ /* 0x001fe40007f5e0ff */
[----:B------:R-:W-:Y:S01]  /*0460*/  PRMT R11, RZ, 0x7610, R11 ;  /* 0x00007610ff0b7816 */ /* 0x000fe2000000000b */
[----:B------:R-:W4:Y:S02]  /*0470*/  @!P0 LDG.E.U8 R10, desc[UR10][R6.64] ;  /* 0x0000000a060a8981 */ /* 0x000f24000c1e1100 */
[----:B------:R-:W-:-:S05]  /*0480*/  @!P6 IMAD.X R9, RZ, RZ, R9, P2 ;  /* 0x000000ffff09e224 */ /* 0x000fca00010e0609 */
[----:B------:R5:W4:Y:S01]  /*0490*/  @!P6 LDG.E.U8 R11, desc[UR10][R8.64] ;  /* 0x0000000a080be981 */ /* 0x000b22000c1e1100 */
[----:B------:R-:W-:Y:S01]  /*04a0*/  UPRMT UR6, UR9, 0x8880, URZ ;  /* 0x0000888009067896 */ /* 0x000fe200080000ff */
[----:B------:R-:W-:-:S03]  /*04b0*/  ISETP.GE.U32.AND P1, PT, R0, UR5, PT ;  /* 0x0000000500007c0c */ /* 0x000fc6000bf26070 */
[----:B------:R-:W-:Y:S01]  /*04c0*/  UISETP.GT.AND UP0, UPT, UR6, URZ, UPT ;  /* 0x000000ff0600728c */ /* 0x000fe2000bf04270 */
[----:B------:R-:W-:-:S03]  /*04d0*/  ISETP.NE.AND P0, PT, RZ, UR9, PT ;  /* 0x00000009ff007c0c */ /* 0x000fc6000bf05270 */
[----:B------:R-:W-:Y:S01]  /*04e0*/  USEL UR6, URZ, 0x1, !UP0 ;  /* 0x00000001ff067887 */ /* 0x000fe2000c000000 */
[----:B------:R-:W-:Y:S04]  /*04f0*/  BSSY.RECONVERGENT B0, `(.L_x_18678) ;  /* 0x0000042000007945 */ /* 0x000fe80003800200 */
[----:B------:R-:W-:Y:S01]  /*0500*/  BSSY.RELIABLE B1, `(.L_x_18679) ;  /* 0x0000039000017945 */ /* 0x000fe20003800100 */
[----:B--2---:R-:W-:Y:S02]  /*0510*/  SEL R15, R15, UR6, !P0 ;  /* 0x000000060f0f7c07 */ /* 0x004fe4000c000000 */
[----:B------:R-:W-:Y:S02]  /*0520*/  SEL R13, R14, UR6, !P0 ;  /* 0x000000060e0d7c07 */ /* 0x000fe4000c000000 */
[----:B---3--:R-:W-:-:S02]  /*0530*/  SEL R5, R18, UR6, !P0 ;  /* 0x0000000612057c07 */ /* 0x008fc4000c000000 */
[----:B------:R-:W-:Y:S02]  /*0540*/  SEL R17, R22, UR6, !P0 ;  /* 0x0000000616117c07 */ /* 0x000fe4000c000000 */
[----:B-----5:R-:W-:Y:S02]  /*0550*/  SEL R9, R20, UR6, !P0 ;  /* 0x0000000614097c07 */ /* 0x020fe4000c000000 */
[----:B----4-:R-:W-:Y:S02]  /*0560*/  SEL R4, R12, UR6, !P0 ;  /* 0x000000060c047c07 */ /* 0x010fe4000c000000 */
[----:B------:R-:W-:Y:S02]  /*0570*/  SEL R3, R10, UR6, !P0 ;  /* 0x000000060a037c07 */ /* 0x000fe4000c000000 */
        /* <DEDUP_REMOVED lines=16> */
.L_x_18680:
        /* <DEDUP_REMOVED lines=8> */
.L_x_18681:
        /* <DEDUP_REMOVED lines=8> */
.L_x_18682:
        /* <DEDUP_REMOVED lines=8> */
.L_x_18683:
        /* <DEDUP_REMOVED lines=9> */
.L_x_18684:
[----:B------:R-:W-:Y:S05]  /*0890*/  BSYNC.RELIABLE B1 ;  /* 0x0000000000017941 */ /* 0x000fea0003800100 */
.L_x_18679:
[----:B------:R-:W-:-:S13]  /*08a0*/  ISETP.GE.U32.AND P0, PT, R0, UR5, PT ;  /* 0x0000000500007c0c */ /* 0x000fda000bf06070 */
[----:B012---:R-:W0:Y:S01]  /*08b0*/  @!P0 LDC.64 R6, c[0x0][0x388] ;  /* 0x0000e200ff068b82 */ /* 0x007e220000000a00 */
[C---:B------:R-:W-:Y:S02]  /*08c0*/  @!P0 VIADD R5, R0.reuse, UR4 ;  /* 0x0000000400058c36 */ /* 0x040fe40008000000 */
[----:B------:R-:W-:-:S03]  /*08d0*/  @!P0 VIADD R0, R0, 0x80 ;  /* 0x0000008000008836 */ /* 0x000fc60000000000 */
[----:B0-----:R-:W-:-:S05]  /*08e0*/  @!P0 IADD3 R4, P1, PT, R5, R6, RZ ;  /* 0x0000000605048210 */ /* 0x001fca0007f3e0ff */
[----:B------:R-:W-:-:S05]  /*08f0*/  @!P0 IMAD.X R5, RZ, RZ, R7, P1 ;  /* 0x000000ffff058224 */ /* 0x000fca00008e0607 */
[----:B------:R3:W-:Y:S03]  /*0900*/  @!P0 STG.E.U8 desc[UR10][R4.64], R3 ;  /* 0x0000000304008986 */ /* 0x0007e6000c10110a */
.L_x_18685:
[----:B------:R-:W-:Y:S05]  /*0910*/  BSYNC.RECONVERGENT B0 ;  /* 0x0000000000007941 */ /* 0x000fea0003800200 */
.L_x_18678:
[----:B------:R-:W-:Y:S05]  /*0920*/  WARPSYNC.ALL ;  /* 0x0000000000007948 */ /* 0x000fea0003800000 */
[----:B------:R-:W-:-:S13]  /*0930*/  ISETP.GE.U32.AND P0, PT, R0, UR5, PT ;  /* 0x0000000500007c0c */ /* 0x000fda000bf06070 */
[----:B------:R-:W-:Y:S05]  /*0940*/  @P0 EXIT ;  /* 0x000000000000094d */ /* 0x000fea0003800000 */
[----:B------:R-:W3:Y:S01]  /*0950*/  LDCU.64 UR6, c[0x0][0x388] ;  /* 0x00007100ff0677ac */ /* 0x000ee20008000a00 */
[----:B------:R-:W-:-:S05]  /*0960*/  VIADD R0, R0, UR4 ;  /* 0x0000000400007c36 */ /* 0x000fca0008000000 */
[----:B---3--:R-:W-:-:S05]  /*0970*/  IADD3 R4, P0, PT, R0, UR6, RZ ;  /* 0x0000000600047c10 */ /* 0x008fca000ff1e0ff */
[----:B-1----:R-:W-:-:S05]  /*0980*/  IMAD.X R5, RZ, RZ, UR7, P0 ;  /* 0x00000007ff057e24 */ /* 0x002fca00080e06ff */
[----:B------:R-:W-:Y:S01]  /*0990*/  STG.E.U8 desc[UR10][R4.64], R2 ;  /* 0x0000000204007986 */ /* 0x000fe2000c10110a */
[----:B------:R-:W-:Y:S05]  /*09a0*/  EXIT ;  /* 0x000000000000794d */ /* 0x000fea0003800000 */
.L_x_18677:
        /* <DEDUP_REMOVED lines=12> */
[----:B------:R-:W-:-:S02]  /*0a70*/  UPRMT UR8, UR9, 0x8880, URZ ;  /* 0x0000888009087896 */ /* 0x000fc400080000ff */
[----:B------:R-:W-:Y:S01]  /*0a80*/  ISETP.NE.AND P1, PT, RZ, UR9, PT ;  /* 0x00000009ff007c0c */ /* 0x000fe2000bf25270 */
[----:B0-----:R-:W-:-:S04]  /*0a90*/  UIADD3 UR6, UP0, UPT, UR4, UR6, URZ ;  /* 0x0000000604067290 */ /* 0x001fc8000ff1e0ff */
[----:B------:R-:W-:Y:S02]  /*0aa0*/  UIADD3.X UR7, UPT, UPT, URZ, UR7, URZ, UP0, !UPT ;  /* 0x00000007ff077290 */ /* 0x000fe400087fe4ff */
[----:B------:R-:W-:Y:S01]  /*0ab0*/  IMAD.U32 R2, RZ, RZ, UR6 ;  /* 0x00000006ff027e24 */ /* 0x000fe2000f8e00ff */
[----:B------:R-:W-:Y:S02]  /*0ac0*/  UMOV UR6, UR8 ;  /* 0x0000000800067c82 */ /* 0x000fe40008000000 */
[----:B------:R-:W-:Y:S01]  /*0ad0*/  ISETP.LT.AND P0, PT, RZ, UR6, PT ;  /* 0x00000006ff007c0c */ /* 0x000fe2000bf01270 */
[----:B------:R-:W-:-:S03]  /*0ae0*/  IMAD.U32 R3, RZ, RZ, UR7 ;  /* 0x00000007ff037e24 */ /* 0x000fc6000f8e00ff */
[----:B------:R-:W-:Y:S01]  /*0af0*/  SEL R12, RZ, 0x1, !P0 ;  /* 0x00000001ff0c7807 */ /* 0x000fe20004000000 */
[----:B------:R-:W-:Y:S01]  /*0b00*/  IMAD.WIDE.U32 R2, R9, 0x2, R2 ;  /* 0x0000000209027825 */ /* 0x000fe200078e0002 */
[C---:B--2---:R-:W-:Y:S02]  /*0b10*/  PRMT R0, R6.reuse, 0x7770, RZ ;  /* 0x0000777006007816 */ /* 0x044fe400000000ff */
[----:B-1----:R-:W-:Y:S02]  /*0b20*/  PRMT R4, R6, 0x7771, RZ ;  /* 0x0000777106047816 */ /* 0x002fe400000000ff */
[C---:B---3--:R-:W-:Y:S02]  /*0b30*/  PRMT R5, R7.reuse, 0x7770, RZ ;  /* 0x0000777007057816 */ /* 0x048fe400000000ff */
[----:B------:R-:W-:Y:S02]  /*0b40*/  PRMT R6, R7, 0x7771, RZ ;  /* 0x0000777107067816 */ /* 0x000fe400000000ff */
[----:B----4-:R-:W-:-:S02]  /*0b50*/  PRMT R7, R8, 0x7770, RZ ;  /* 0x0000777008077816 */ /* 0x010fc400000000ff */
[----:B------:R-:W-:Y:S02]  /*0b60*/  PRMT R8, R8, 0x7771, RZ ;  /* 0x0000777108087816 */ /* 0x000fe400000000ff */
[----:B-----5:R-:W-:Y:S02]  /*0b70*/  PRMT R9, R10, 0x7770, RZ ;  /* 0x000077700a097816 */ /* 0x020fe400000000ff */
[-C--:B------:R-:W-:Y:S02]  /*0b80*/  SEL R0, R0, R12.reuse, !P1 ;  /* 0x0000000c00007207 */ /* 0x080fe40004800000 */
[-C--:B------:R-:W-:Y:S02]  /*0b90*/  SEL R11, R4, R12.reuse, !P1 ;  /* 0x0000000c040b7207 */ /* 0x080fe40004800000 */
[-C--:B------:R-:W-:Y:S02]  /*0ba0*/  SEL R5, R5, R12.reuse, !P1 ;  /* 0x0000000c05057207 */ /* 0x080fe40004800000 */
[----:B------:R-:W-:-:S02]  /*0bb0*/  SEL R6, R6, R12, !P1 ;  /* 0x0000000c06067207 */ /* 0x000fc40004800000 */
[-C--:B------:R-:W-:Y:S02]  /*0bc0*/  SEL R7, R7, R12.reuse, !P1 ;  /* 0x0000000c07077207 */ /* 0x080fe40004800000 */
[-C--:B------:R-:W-:Y:S02]  /*0bd0*/  SEL R8, R8, R12.reuse, !P1 ;  /* 0x0000000c08087207 */ /* 0x080fe40004800000 */
[----:B------:R-:W-:Y:S02]  /*0be0*/  SEL R9, R9, R12, !P1 ;  /* 0x0000000c09097207 */ /* 0x000fe40004800000 */
[----:B------:R-:W-:Y:S02]  /*0bf0*/  @!P1 PRMT R12, R10, 0x7771, RZ ;  /* 0x000077710a0c9816 */ /* 0x000fe400000000ff */
[----:B------:R-:W-:Y:S02]  /*0c00*/  PRMT R11, R11, 0x7604, R0 ;  /* 0x000076040b0b7816 */ /* 0x000fe40000000000 */
[----:B------:R-:W-:-:S02]  /*0c10*/  PRMT R5, R6, 0x7604, R5 ;  /* 0x0000760406057816 */ /* 0x000fc40000000005 */
[----:B------:R-:W-:Y:S01]  /*0c20*/  PRMT R7, R8, 0x7604, R7 ;  /* 0x0000760408077816 */ /* 0x000fe20000000007 */
[----:B------:R-:W-:Y:S01]  /*0c30*/  STG.E.U16 desc[UR10][R2.64], R11 ;  /* 0x0000000b02007986 */ /* 0x000fe2000c10150a */
[----:B------:R-:W-:-:S03]  /*0c40*/  PRMT R9, R12, 0x7604, R9 ;  /* 0x000076040c097816 */ /* 0x000fc60000000009 */
[----:B------:R-:W-:Y:S04]  /*0c50*/  STG.E.U16 desc[UR10][R2.64+0x100], R5 ;  /* 0x0001000502007986 */ /* 0x000fe8000c10150a */
[----:B------:R-:W-:Y:S04]  /*0c60*/  STG.E.U16 desc[UR10][R2.64+0x200], R7 ;  /* 0x0002000702007986 */ /* 0x000fe8000c10150a */
[----:B------:R-:W-:Y:S01]  /*0c70*/  STG.E.U16 desc[UR10][R2.64+0x300], R9 ;  /* 0x0003000902007986 */ /* 0x000fe2000c10150a */
[----:B------:R-:W-:Y:S05]  /*0c80*/  EXIT ;  /* 0x000000000000794d */ /* 0x000fea0003800000 */
.L_x_18686:
        /* <DEDUP_REMOVED lines=15> */
.L_x_32495:


//--------------------- .text._ZN2at6native29vectorized_elementwise_kernelILi4ENS0_13AUnaryFunctorIaaaZZZNS0_21heaviside_kernel_cudaERNS_18TensorIteratorBaseEENKUlvE_clEvENKUlvE0_clEvEUlaaE_EESt5arrayIPcLm2EEEEviT0_T1_ --------------------------
	.section	.text._ZN2at6native29vectorized_elementwise_kernelILi4ENS0_13AUnaryFunctorIaaaZZZNS0_21heaviside_kernel_cudaERNS_18TensorIteratorBaseEENKUlvE_clEvENKUlvE0_clEvEUlaaE_EESt5arrayIPcLm2EEEEviT0_T1_,"ax",@progbits
	.align	128
        .global         _ZN2at6native29vectorized_elementwise_kernelILi4ENS0_13AUnaryFunctorIaaaZZZNS0_21heaviside_kernel_cudaERNS_18TensorIteratorBaseEENKUlvE_clEvENKUlvE0_clEvEUlaaE_EESt5arrayIPcLm2EEEEviT0_T1_
        .type           _ZN2at6native29vectorized_elementwise_kernelILi4ENS0_13AUnaryFunctorIaaaZZZNS0_21heaviside_kernel_cudaERNS_18TensorIteratorBaseEENKUlvE_clEvENKUlvE0_clEvEUlaaE_EESt5arrayIPcLm2EEEEviT0_T1_,@function
        .size           _ZN2at6native29vectorized_elementwise_kernelILi4ENS0_13AUnaryFunctorIaaaZZZNS0_21heaviside_kernel_cudaERNS_18TensorIteratorBaseEENKUlvE_clEvENKUlvE0_clEvEUlaaE_EESt5arrayIPcLm2EEEEviT0_T1_,(.L_x_32496 - _ZN2at6native29vectorized_elementwise_kernelILi4ENS0_13AUnaryFunctorIaaaZZZNS0_21heaviside_kernel_cudaERNS_18TensorIteratorBaseEENKUlvE_clEvENKUlvE0_clEvEUlaaE_EESt5arrayIPcLm2EEEEviT0_T1_)
        .other          _ZN2at6native29vectorized_elementwise_kernelILi4ENS0_13AUnaryFunctorIaaaZZZNS0_21heaviside_kernel_cudaERNS_18TensorIteratorBaseEENKUlvE_clEvENKUlvE0_clEvEUlaaE_EESt5arrayIPcLm2EEEEviT0_T1_,@"STO_CUDA_ENTRY STV_DEFAULT"
_ZN2at6native29vectorized_elementwise_kernelILi4ENS0_13AUnaryFunctorIaaaZZZNS0_21heaviside_kernel_cudaERNS_18TensorIteratorBaseEENKUlvE_clEvENKUlvE0_clEvEUlaaE_EESt5arrayIPcLm2EEEEviT0_T1_:
.text._ZN2at6native29vectorized_elementwise_kernelILi4ENS0_13AUnaryFunctorIaaaZZZNS0_21heaviside_kernel_cudaERNS_18TensorIteratorBaseEENKUlvE_clEvENKUlvE0_clEvEUlaaE_EESt5arrayIPcLm2EEEEviT0_T1_:
        /* <DEDUP_REMOVED lines=104> */
.L_x_18690:
        /* <DEDUP_REMOVED lines=8> */
.L_x_18691:
        /* <DEDUP_REMOVED lines=8> */
.L_x_18692:
        /* <DEDUP_REMOVED lines=8> */
.L_x_18693:
        /* <DEDUP_REMOVED lines=9> */
.L_x_18694:
[----:B------:R-:W-:Y:S05]  /*0890*/  BSYNC.RELIABLE B1 ;  /* 0x0000000000017941 */ /* 0x000fea0003800100 */
.L_x_18689:
[----:B------:R-:W-:-:S13]  /*08a0*/  ISETP.GE.U32.AND P0, PT, R0, UR5, PT ;  /* 0x0000000500007c0c */ /* 0x000fda000bf06070 */
[----:B012---:R-:W0:Y:S01]  /*08b0*/  @!P0 LDC.64 R6, c[0x0][0x388] ;  /* 0x0000e200ff068b82 */ /* 0x007e220000000a00 */
[C---:B------:R-:W-:Y:S02]  /*08c0*/  @!P0 VIADD R5, R0.reuse, UR4 ;  /* 0x0000000400058c36 */ /* 0x040fe40008000000 */
[----:B------:R-:W-:-:S03]  /*08d0*/  @!P0 VIADD R0, R0, 0x80 ;  /* 0x0000008000008836 */ /* 0x000fc60000000000 */
[----:B0-----:R-:W-:-:S05]  /*08e0*/  @!P0 IADD3 R4, P1, PT, R5, R6, RZ ;  /* 0x0000000605048210 */ /* 0x001fca0007f3e0ff */
[----:B------:R-:W-:-:S05]  /*08f0*/  @!P0 IMAD.X R5, RZ, RZ, R7, P1 ;  /* 0x000000ffff058224 */ /* 0x000fca00008e0607 */
[----:B------:R3:W-:Y:S03]  /*0900*/  @!P0 STG.E.U8 desc[UR10][R4.64], R3 ;  /* 0x0000000304008986 */ /* 0x0007e6000c10110a */
.L_x_18695:
[----:B------:R-:W-:Y:S05]  /*0910*/  BSYNC.RECONVERGENT B0 ;  /* 0x0000000000007941 */ /* 0x000fea0003800200 */
.L_x_18688:
        /* <DEDUP_REMOVED lines=9> */
.L_x_18687:
        /* <DEDUP_REMOVED lines=10> */
[----:B------:R-:W-:Y:S02]  /*0a50*/  UPRMT UR8, UR9, 0x8880, URZ ;  /* 0x0000888009087896 */ /* 0x000fe400080000ff */
[----:B------:R-:W-:-:S04]  /*0a60*/  ISETP.NE.AND P1, PT, RZ, UR9, PT ;  /* 0x00000009ff007c0c */ /* 0x000fc8000bf25270 */
[----:B------:R-:W-:Y:S01]  /*0a70*/  ISETP.LT.AND P0, PT, RZ, UR8, PT ;  /* 0x00000008ff007c0c */ /* 0x000fe2000bf01270 */
[----:B0-----:R-:W-:-:S03]  /*0a80*/  UIADD3 UR6, UP0, UPT, UR4, UR6, URZ ;  /* 0x0000000604067290 */ /* 0x001fc6000ff1e0ff */
[----:B------:R-:W-:Y:S01]  /*0a90*/  SEL R15, RZ, 0x1, !P0 ;  /* 0x00000001ff0f7807 */ /* 0x000fe20004000000 */
[----:B------:R-:W-:Y:S02]  /*0aa0*/  UIADD3.X UR7, UPT, UPT, URZ, UR7, URZ, UP0, !UPT ;  /* 0x00000007ff077290 */ /* 0x000fe400087fe4ff */
[----:B------:R-:W-:-:S04]  /*0ab0*/  IMAD.U32 R2, RZ, RZ, UR6 ;  /* 0x00000006ff027e24 */ /* 0x000fc8000f8e00ff */
[----:B------:R-:W-:Y:S02]  /*0ac0*/  IMAD.U32 R3, RZ, RZ, UR7 ;  /* 0x00000007ff037e24 */ /* 0x000fe4000f8e00ff */
[----:B------:R-:W-:Y:S01]  /*0ad0*/  IMAD.WIDE.U32 R2, R5, 0x4, R2 ;  /* 0x0000000405027825 */ /* 0x000fe200078e0002 */
[C---:B--2---:R-:W-:Y:S02]  /*0ae0*/  PRMT R6, R0.reuse, 0x7771, RZ ;  /* 0x0000777100067816 */ /* 0x044fe400000000ff */
[C---:B------:R-:W-:Y:S02]  /*0af0*/  PRMT R4, R0.reuse, 0x7770, RZ ;  /* 0x0000777000047816 */ /* 0x040fe400000000ff */
[C---:B------:R-:W-:Y:S02]  /*0b00*/  PRMT R7, R0.reuse, 0x7772, RZ ;  /* 0x0000777200077816 */ /* 0x040fe400000000ff */
[----:B------:R-:W-:Y:S02]  /*0b10*/  PRMT R0, R0, 0x7773, RZ ;  /* 0x0000777300007816 */ /* 0x000fe400000000ff */
[----:B---3--:R-:W-:-:S02]  /*0b20*/  PRMT R9, R8, 0x7770, RZ ;  /* 0x0000777008097816 */ /* 0x008fc400000000ff */
[C---:B------:R-:W-:Y:S02]  /*0b30*/  PRMT R10, R8.reuse, 0x7771, RZ ;  /* 0x00007771080a7816 */ /* 0x040fe400000000ff */
[----:B------:R-:W-:Y:S02]  /*0b40*/  PRMT R11, R8, 0x7772, RZ ;  /* 0x00007772080b7816 */ /* 0x000fe400000000ff */
        /* <DEDUP_REMOVED lines=8> */
[----:B------:R-:W-:Y:S02]  /*0bd0*/  LOP3.LUT R13, R4, 0xffff, RZ, 0xc0, !PT ;  /* 0x0000ffff040d7812 */ /* 0x000fe400078ec0ff */
[----:B------:R-:W-:-:S02]  /*0be0*/  LOP3.LUT R6, R6, 0xffff, RZ, 0xc0, !PT ;  /* 0x0000ffff06067812 */ /* 0x000fc400078ec0ff */
[----:B------:R-:W-:Y:S02]  /*0bf0*/  LOP3.LUT R0, R0, 0xffff, RZ, 0xc0, !PT ;  /* 0x0000ffff00007812 */ /* 0x000fe400078ec0ff */
[----:B------:R-:W-:Y:S02]  /*0c00*/  LOP3.LUT R7, R7, 0xffff, RZ, 0xc0, !PT ;  /* 0x0000ffff07077812 */ /* 0x000fe400078ec0ff */
[----:B------:R-:W-:Y:S02]  /*0c10*/  LOP3.LUT R9, R9, 0xffff, RZ, 0xc0, !PT ;  /* 0x0000ffff09097812 */ /* 0x000fe400078ec0ff */
[----:B------:R-:W-:Y:S02]  /*0c20*/  LOP3.LUT R10, R10, 0xffff, RZ, 0xc0, !PT ;  /* 0x0000ffff0a0a7812 */ /* 0x000fe400078ec0ff */
[----:B------:R-:W-:Y:S02]  /*0c30*/  LOP3.LUT R11, R11, 0xffff, RZ, 0xc0, !PT ;  /* 0x0000ffff0b0b7812 */ /* 0x000fe400078ec0ff */
[----:B------:R-:W-:-:S02]  /*0c40*/  LOP3.LUT R4, R15, 0xffff, RZ, 0xc0, !PT ;  /* 0x0000ffff0f047812 */ /* 0x000fc400078ec0ff */
        /* <DEDUP_REMOVED lines=9> */
.L_x_18696:
        /* <DEDUP_REMOVED lines=10> */
.L_x_32496:


//--------------------- .text._ZN2at6native29vectorized_elementwise_kernelILi8ENS0_13AUnaryFunctorIaaaZZZNS0_21heaviside_kernel_cudaERNS_18TensorIteratorBaseEENKUlvE_clEvENKUlvE0_clEvEUlaaE_EESt5arrayIPcLm2EEEEviT0_T1_ --------------------------
	.section	.text._ZN2at6native29vectorized_elementwise_kernelILi8ENS0_13AUnaryFunctorIaaaZZZNS0_21heaviside_kernel_cudaERNS_18TensorIteratorBaseEENKUlvE_clEvENKUlvE0_clEvEUlaaE_EESt5arrayIPcLm2EEEEviT0_T1_,"ax",@progbits
	.align	128
        .global         _ZN2at6native29vectorized_elementwise_kernelILi8ENS0_13AUnaryFunctorIaaaZZZNS0_21heaviside_kernel_cudaERNS_18TensorIteratorBaseEENKUlvE_clEvENKUlvE0_clEvEUlaaE_EESt5arrayIPcLm2EEEEviT0_T1_
        .type           _ZN2at6native29vectorized_elementwise_kernelILi8ENS0_13AUnaryFunctorIaaaZZZNS0_21heaviside_kernel_cudaERNS_18TensorIteratorBaseEENKUlvE_clEvENKUlvE0_clEvEUlaaE_EESt5arrayIPcLm2EEEEviT0_T1_,@function
        .size           _ZN2at6native29vectorized_elementwise_kernelILi8ENS0_13AUnaryFunctorIaaaZZZNS0_21heaviside_kernel_cudaERNS_18TensorIteratorBaseEENKUlvE_clEvENKUlvE0_clEvEUlaaE_EESt5arrayIPcLm2EEEEviT0_T1_,(.L_x_32497 - _ZN2at6native29vectorized_elementwise_kernelILi8ENS0_13AUnaryFunctorIaaaZZZNS0_21heaviside_kernel_cudaERNS_18TensorIteratorBaseEENKUlvE_clEvENKUlvE0_clEvEUlaaE_EESt5arrayIPcLm2EEEEviT0_T1_)
        .other          _ZN2at6native29vectorized_elementwise_kernelILi8ENS0_13AUnaryFunctorIaaaZZZNS0_21heaviside_kernel_cudaERNS_18TensorIteratorBaseEENKUlvE_clEvENKUlvE0_clEvEUlaaE_EESt5arrayIPcLm2EEEEviT0_T1_,@"STO_CUDA_ENTRY STV_DEFAULT"
_ZN2at6native29vectorized_elementwise_kernelILi8ENS0_13AUnaryFunctorIaaaZZZNS0_21heaviside_kernel_cudaERNS_18TensorIteratorBaseEENKUlvE_clEvENKUlvE0_clEvEUlaaE_EESt5arrayIPcLm2EEEEviT0_T1_:
.text._ZN2at6native29vectorized_elementwise_kernelILi8ENS0_13AUnaryFunctorIaaaZZZNS0_21heaviside_kernel_cudaERNS_18TensorIteratorBaseEENKUlvE_clEvENKUlvE0_clEvEUlaaE_EESt5arrayIPcLm2EEEEviT0_T1_:
        /* <DEDUP_REMOVED lines=104> */
.L_x_18700:
        /* <DEDUP_REMOVED lines=8> */
.L_x_18701:
        /* <DEDUP_REMOVED lines=8> */
.L_x_18702:
        /* <DEDUP_REMOVED lines=8> */
.L_x_18703:
        /* <DEDUP_REMOVED lines=9> */
.L_x_18704:
[----:B------:R-:W-:Y:S05]  /*0890*/  BSYNC.RELIABLE B1 ;  /* 0x0000000000017941 */ /* 0x000fea0003800100 */
.L_x_18699:
[----:B------:R-:W-:-:S13]  /*08a0*/  ISETP.GE.U32.AND P0, PT, R0, UR5, PT ;  /* 0x0000000500007c0c */ /* 0x000fda000bf06070 */
[----:B012---:R-:W0:Y:S01]  /*08b0*/  @!P0 LDC.64 R6, c[0x0][0x388] ;  /* 0x0000e200ff068b82 */ /* 0x007e220000000a00 */
[C---:B------:R-:W-:Y:S02]  /*08c0*/  @!P0 VIADD R5, R0.reuse, UR4 ;  /* 0x0000000400058c36 */ /* 0x040fe40008000000 */
[----:B------:R-:W-:-:S03]  /*08d0*/  @!P0 VIADD R0, R0, 0x80 ;  /* 0x0000008000008836 */ /* 0x000fc60000000000 */
[----:B0-----:R-:W-:-:S05]  /*08e0*/  @!P0 IADD3 R4, P1, PT, R5, R6, RZ ;  /* 0x0000000605048210 */ /* 0x001fca0007f3e0ff */
[----:B------:R-:W-:-:S05]  /*08f0*/  @!P0 IMAD.X R5, RZ, RZ, R7, P1 ;  /* 0x000000ffff058224 */ /* 0x000fca00008e0607 */
[----:B------:R3:W-:Y:S03]  /*0900*/  @!P0 STG.E.U8 desc[UR10][R4.64], R3 ;  /* 0x0000000304008986 */ /* 0x0007e6000c10110a */
.L_x_18705:
[----:B------:R-:W-:Y:S05]  /*0910*/  BSYNC.RECONVERGENT B0 ;  /* 0x0000000000007941 */ /* 0x000fea0003800200 */
.L_x_18698:
        /* <DEDUP_REMOVED lines=9> */
.L_x_18697:
        /* <DEDUP_REMOVED lines=10> */
[----:B------:R-:W-:-:S04]  /*0a50*/  ISETP.NE.AND P1, PT, RZ, UR9, PT ;  /* 0x00000009ff007c0c */ /* 0x000fc8000bf25270 */
[----:B------:R-:W-:-:S04]  /*0a60*/  ISETP.LT.AND P0, PT, RZ, UR8, PT ;  /* 0x00000008ff007c0c */ /* 0x000fc8000bf01270 */
[----:B------:R-:W-:Y:S01]  /*0a70*/  SEL R15, RZ, 0x1, !P0 ;  /* 0x00000001ff0f7807 */ /* 0x000fe20004000000 */
[----:B0-----:R-:W-:-:S04]  /*0a80*/  UIADD3 UR6, UP0, UPT, UR4, UR6, URZ ;  /* 0x0000000604067290 */ /* 0x001fc8000ff1e0ff */
        /* <DEDUP_REMOVED lines=8> */
[----:B------:R-:W-:-:S02]  /*0b10*/  PRMT R6, R5, 0x7770, RZ ;  /* 0x0000777005067816 */ /* 0x000fc400000000ff */
        /* <DEDUP_REMOVED lines=26> */
.L_x_18706:
        /* <DEDUP_REMOVED lines=12> */
.L_x_32497:


//--------------------- .text._ZN2at6native18elementwise_kernelILi128ELi4EZNS0_15gpu_kernel_implINS0_13BinaryFunctorIhhhZZZNS0_21heaviside_kernel_cudaERNS_18TensorIteratorBaseEENKUlvE_clEvENKUlvE_clEvEUlhhE_EEEEvS5_RKT_EUliE_EEviT1_ --------------------------
	.section	.text._ZN2at6native18elementwise_kernelILi128ELi4EZNS0_15gpu_kernel_implINS0_13BinaryFunctorIhhhZZZNS0_21heaviside_kernel_cudaERNS_18TensorIteratorBaseEENKUlvE_clEvENKUlvE_clEvEUlhhE_EEEEvS5_RKT_EUliE_EEviT1_,"ax",@progbits
	.align	128
        .global         _ZN2at6native18elementwise_kernelILi128ELi4EZNS0_15gpu_kernel_implINS0_13BinaryFunctorIhhhZZZNS0_21heaviside_kernel_cudaERNS_18TensorIteratorBaseEENKUlvE_clEvENKUlvE_clEvEUlhhE_EEEEvS5_RKT_EUliE_EEviT1_
        .type           _ZN2at6native18elementwise_kernelILi128ELi4EZNS0_15gpu_kernel_implINS0_13BinaryFunctorIhhhZZZNS0_21heaviside_kernel_cudaERNS_18TensorIteratorBaseEENKUlvE_clEvENKUlvE_clEvEUlhhE_EEEEvS5_RKT_EUliE_EEviT1_,@function
        .size           _ZN2at6native18elementwise_kernelILi128ELi4EZNS0_15gpu_kernel_implINS0_13BinaryFunctorIhhhZZZNS0_21heaviside_kernel_cudaERNS_18TensorIteratorBaseEENKUlvE_clEvENKUlvE_clEvEUlhhE_EEEEvS5_RKT_EUliE_EEviT1_,(.L_x_32498 - _ZN2at6native18elementwise_kernelILi128ELi4EZNS0_15gpu_kernel_implINS0_13BinaryFunctorIhhhZZZNS0_21heaviside_kernel_cudaERNS_18TensorIteratorBaseEENKUlvE_clEvENKUlvE_clEvEUlhhE_EEEEvS5_RKT_EUliE_EEviT1_)
        .other          _ZN2at6native18elementwise_kernelILi128ELi4EZNS0_15gpu_kernel_implINS0_13BinaryFunctorIhhhZZZNS0_21heaviside_kernel_cudaERNS_18TensorIteratorBaseEENKUlvE_clEvENKUlvE_clEvEUlhhE_EEEEvS5_RKT_EUliE_EEviT1_,@"STO_CUDA_ENTRY STV_DEFAULT"
_ZN2at6native18elementwise_kernelILi128ELi4EZNS0_15gpu_kernel_implINS0_13BinaryFunctorIhhhZZZNS0_21heaviside_kernel_cudaERNS_18TensorIteratorBaseEENKUlvE_clEvENKUlvE_clEvEUlhhE_EEEEvS5_RKT_EUliE_EEviT1_:
.text._ZN2at6native18elementwise_kernelILi128ELi4EZNS0_15gpu_kernel_implINS0_13BinaryFunctorIhhhZZZNS0_21heaviside_kernel_cudaERNS_18TensorIteratorBaseEENKUlvE_clEvENKUlvE_clEvEUlhhE_EEEEvS5_RKT_EUliE_EEviT1_:
        /* <DEDUP_REMOVED lines=371> */
.L_x_18709:
        /* <DEDUP_REMOVED lines=16> */
.L_x_18713:
[----:B------:R0:W5:Y:S01]  /*1830*/  LDG.E.U8 R19, desc[UR36][R4.64] ;  /* 0x0000002404137981 */ /* 0x000162000c1e1100 */
[----:B------:R-:W-:Y:S05]  /*1840*/  BRA `(.L_x_18715) ;  /* 0x0000000c005c7947 */ /* 0x000fea0003800000 */
.L_x_18712:
        /* <DEDUP_REMOVED lines=8> */
.L_x_18717:
[----:B------:R3:W5:Y:S01]  /*18d0*/  LDG.E.U8 R19, desc[UR36][R4.64] ;  /* 0x0000002404137981 */ /* 0x000762000c1e1100 */
[----:B------:R-:W-:Y:S05]  /*18e0*/  BRA `(.L_x_18715) ;  /* 0x0000000c00347947 */ /* 0x000fea0003800000 */
.L_x_18716:
[----:B------:R0:W5:Y:S01]  /*18f0*/  LDG.E.U16 R19, desc[UR36][R4.64] ;  /* 0x0000002404137981 */ /* 0x000162000c1e1500 */
[----:B------:R-:W-:Y:S05]  /*1900*/  BRA `(.L_x_18715) ;  /* 0x0000000c002c7947 */ /* 0x000fea0003800000 */
.L_x_18711:
[----:B------:R-:W-:-:S09]  /*1910*/  UISETP.GT.AND UP0, UPT, UR4, 0x6, UPT ;  /* 0x000000060400788c */ /* 0x000fd2000bf04270 */
[----:B------:R-:W-:Y:S05]  /*1920*/  BRA.U UP0, `(.L_x_18718) ;  /* 0x0000000100347547 */ /* 0x000fea000b800000 */
[----:B------:R-:W-:-:S09]  /*1930*/  UISETP.NE.AND UP0, UPT, UR4, 0x5, UPT ;  /* 0x000000050400788c */ /* 0x000fd2000bf05270 */
[----:B------:R-:W-:Y:S05]  /*1940*/  BRA.U !UP0, `(.L_x_18719) ;  /* 0x0000000108187547 */ /* 0x000fea000b800000 */
[----:B------:R-:W-:-:S09]  /*1950*/  UISETP.NE.AND UP0, UPT, UR4, 0x6, UPT ;  /* 0x000000060400788c */ /* 0x000fd2000bf05270 */
[----:B------:R-:W-:Y:S05]  /*1960*/  BRA.U UP0, `(.L_x_18714) ;  /* 0x0000000900907547 */ /* 0x000fea000b800000 */
[----:B------:R-:W2:Y:S02]  /*1970*/  LDG.E R2, desc[UR36][R4.64] ;  /* 0x0000002404027981 */ /* 0x000ea4000c1e1900 */
[----:B--2---:R-:W0:Y:S02]  /*1980*/  F2I.S64.TRUNC R2, R2 ;  /* 0x0000000200027311 */ /* 0x004e24000020d900 */
[----:B0-----:R-:W-:Y:S01]  /*1990*/  PRMT R19, R2, 0x7610, R19 ;  /* 0x0000761002137816 */ /* 0x001fe20000000013 */
[----:B------:R-:W-:Y:S06]  /*19a0*/  BRA `(.L_x_18715) ;  /* 0x0000000c00047947 */ /* 0x000fec0003800000 */
.L_x_18719:
[----:B------:R-:W2:Y:S02]  /*19b0*/  LDG.E.U16 R2, desc[UR36][R4.64] ;  /* 0x0000002404027981 */ /* 0x000ea4000c1e1500 */
[----:B--2---:R-:W-:-:S06]  /*19c0*/  HADD2.F32 R2, -RZ, R2.H0_H0 ;  /* 0x20000002ff027230 */ /* 0x004fcc0000004100 */
[----:B------:R-:W0:Y:S02]  /*19d0*/  F2I.S64.TRUNC R2, R2 ;  /* 0x0000000200027311 */ /* 0x000e24000020d900 */
[----:B0-----:R-:W-:Y:S01]  /*19e0*/  PRMT R19, R2, 0x7610, R19 ;  /* 0x0000761002137816 */ /* 0x001fe20000000013 */
[----:B------:R-:W-:Y:S06]  /*19f0*/  BRA `(.L_x_18715) ;  /* 0x0000000800f07947 */ /* 0x000fec0003800000 */
.L_x_18718:
[----:B------:R-:W-:-:S09]  /*1a00*/  UISETP.NE.AND UP0, UPT, UR4, 0x7, UPT ;  /* 0x000000070400788c */ /* 0x000fd2000bf05270 */
[----:B------:R-:W-:Y:S05]  /*1a10*/  BRA.U !UP0, `(.L_x_18720) ;  /* 0x0000000108347547 */ /* 0x000fea000b800000 */
        /* <DEDUP_REMOVED lines=8> */
.L_x_18721:
[----:B------:R-:W2:Y:S02]  /*1aa0*/  LDG.E.U16 R4, desc[UR36][R4.64] ;  /* 0x0000002404047981 */ /* 0x000ea4000c1e1500 */
[----:B--2---:R-:W-:-:S06]  /*1ab0*/  HADD2.F32 R2, -RZ, R4.H0_H0 ;  /* 0x20000004ff027230 */ /* 0x004fcc0000004100 */
[----:B------:R-:W0:Y:S02]  /*1ac0*/  F2I.S64.TRUNC R2, R2 ;  /* 0x0000000200027311 */ /* 0x000e24000020d900 */
[----:B0-----:R-:W-:Y:S01]  /*1ad0*/  PRMT R19, R2, 0x7610, R19 ;  /* 0x0000761002137816 */ /* 0x001fe20000000013 */
[----:B------:R-:W-:Y:S06]  /*1ae0*/  BRA `(.L_x_18715) ;  /* 0x0000000800b47947 */ /* 0x000fec0003800000 */
.L_x_18720:
[----:B------:R-:W2:Y:S02]  /*1af0*/  LDG.E.64 R2, desc[UR36][R4.64] ;  /* 0x0000002404027981 */ /* 0x000ea4000c1e1b00 */
[----:B--2---:R-:W0:Y:S02]  /*1b00*/  F2I.S64.F64.TRUNC R2, R2 ;  /* 0x0000000200027311 */ /* 0x004e24000030d900 */
[----:B0-----:R-:W-:Y:S01]  /*1b10*/  PRMT R19, R2, 0x7610, R19 ;  /* 0x0000761002137816 */ /* 0x001fe20000000013 */
[----:B------:R-:W-:Y:S06]  /*1b20*/  BRA `(.L_x_18715) ;  /* 0x0000000800a47947 */ /* 0x000fec0003800000 */
.L_x_18710:
        /* <DEDUP_REMOVED lines=12> */
.L_x_18724:
[----:B------:R-:W2:Y:S02]  /*1bf0*/  LDG.E.64 R4, desc[UR36][R4.64] ;  /* 0x0000002404047981 */ /* 0x000ea4000c1e1b00 */
[----:B--2---:R-:W0:Y:S02]  /*1c00*/  F2I.S64.F64.TRUNC R2, R4 ;  /* 0x0000000400027311 */ /* 0x004e24000030d900 */
[----:B0-----:R-:W-:Y:S01]  /*1c10*/  PRMT R19, R2, 0x7610, R19 ;  /* 0x0000761002137816 */ /* 0x001fe20000000013 */
[----:B------:R-:W-:Y:S06]  /*1c20*/  BRA `(.L_x_18715) ;  /* 0x0000000800647947 */ /* 0x000fec0003800000 */
.L_x_18723:
        /* <DEDUP_REMOVED lines=24> */
[----:B------:R-:W0:Y:S02]  /*1db0*/  F2I.S64.TRUNC R2, R3 ;  /* 0x0000000300027311 */ /* 0x000e24000020d900 */
[----:B0-----:R-:W-:Y:S01]  /*1dc0*/  PRMT R19, R2, 0x7610, R19 ;  /* 0x0000761002137816 */ /* 0x001fe20000000013 */
[----:B------:R-:W-:Y:S06]  /*1dd0*/  BRA `(.L_x_18715) ;  /* 0x0000000400f87947 */ /* 0x000fec0003800000 */
.L_x_18726:
        /* <DEDUP_REMOVED lines=11> */
[----:B------:R-:W0:Y:S02]  /*1e90*/  F2I.S64.TRUNC R2, R3 ;  /* 0x0000000300027311 */ /* 0x000e24000020d900 */
[----:B0-----:R-:W-:Y:S01]  /*1ea0*/  PRMT R19, R2, 0x7610, R19 ;  /* 0x0000761002137816 */ /* 0x001fe20000000013 */
[----:B------:R-:W-:Y:S06]  /*1eb0*/  BRA `(.L_x_18715) ;  /* 0x0000000400c07947 */ /* 0x000fec0003800000 */
.L_x_18725:
[----:B------:R-:W2:Y:S02]  /*1ec0*/  LDG.E.U16 R2, desc[UR36][R4.64] ;  /* 0x0000002404027981 */ /* 0x000ea4000c1e1500 */
[----:B--2---:R-:W-:-:S06]  /*1ed0*/  IMAD.U32 R2, R2, 0x10000, RZ ;  /* 0x0001000002027824 */ /* 0x004fcc00078e00ff */
[----:B------:R-:W0:Y:S02]  /*1ee0*/  F2I.S64.TRUNC R2, R2 ;  /* 0x0000000200027311 */ /* 0x000e24000020d900 */
[----:B0-----:R-:W-:Y:S01]  /*1ef0*/  PRMT R19, R2, 0x7610, R19 ;  /* 0x0000761002137816 */ /* 0x001fe20000000013 */
[----:B------:R-:W-:Y:S06]  /*1f00*/  BRA `(.L_x_18715) ;  /* 0x0000000400ac7947 */ /* 0x000fec0003800000 */
.L_x_18722:
        /* <DEDUP_REMOVED lines=10> */
.L_x_18729:
        /* <DEDUP_REMOVED lines=21> */
.L_x_18733:
[----:B------:R-:W-:Y:S05]  /*2100*/  BSYNC.RECONVERGENT B1 ;  /* 0x0000000000017941 */ /* 0x000fea0003800200 */
.L_x_18732:
[----:B------:R-:W-:Y:S01]  /*2110*/  IMAD.SHL.U32 R0, R0, 0x100000, RZ ;  /* 0x0010000000007824 */ /* 0x000fe200078e00ff */
[----:B------:R-:W-:-:S04]  /*2120*/  LEA R2, R2, 0x3b800000, 0x17 ;  /* 0x3b80000002027811 */ /* 0x000fc800078eb8ff */
[----:B------:R-:W-:-:S07]  /*2130*/  LOP3.LUT R2, R2, R0, R7, 0xfe, !PT ;  /* 0x0000000002027212 */ /* 0x000fce00078efe07 */
.L_x_18731:
[----:B------:R-:W-:Y:S05]  /*2140*/  BSYNC.RECONVERGENT B0 ;  /* 0x0000000000007941 */ /* 0x000fea0003800200 */
.L_x_18730:
[----:B------:R-:W0:Y:S02]  /*2150*/  F2I.S64.TRUNC R2, R2 ;  /* 0x0000000200027311 */ /* 0x000e24000020d900 */
[----:B0-----:R-:W-:Y:S01]  /*2160*/  PRMT R19, R2, 0x7610, R19 ;  /* 0x0000761002137816 */ /* 0x001fe20000000013 */
[----:B------:R-:W-:Y:S06]  /*2170*/  BRA `(.L_x_18715) ;  /* 0x0000000400107947 */ /* 0x000fec0003800000 */
.L_x_18728:
        /* <DEDUP_REMOVED lines=21> */
.L_x_18737:
[----:B------:R-:W-:Y:S05]  /*22d0*/  BSYNC.RECONVERGENT B1 ;  /* 0x0000000000017941 */ /* 0x000fea0003800200 */
.L_x_18736:
[----:B------:R-:W-:Y:S01]  /*22e0*/  IMAD.SHL.U32 R0, R0, 0x200000, RZ ;  /* 0x0020000000007824 */ /* 0x000fe200078e00ff */
[----:B------:R-:W-:-:S04]  /*22f0*/  LEA R2, R2, 0x37800000, 0x17 ;  /* 0x3780000002027811 */ /* 0x000fc800078eb8ff */
[----:B------:R-:W-:-:S07]  /*2300*/  LOP3.LUT R2, R2, R0, R7, 0xfe, !PT ;  /* 0x0000000002027212 */ /* 0x000fce00078efe07 */
.L_x_18735:
[----:B------:R-:W-:Y:S05]  /*2310*/  BSYNC.RECONVERGENT B0 ;  /* 0x0000000000007941 */ /* 0x000fea0003800200 */
.L_x_18734:
[----:B------:R-:W0:Y:S02]  /*2320*/  F2I.S64.TRUNC R2, R2 ;  /* 0x0000000200027311 */ /* 0x000e24000020d900 */
[----:B0-----:R-:W-:Y:S01]  /*2330*/  PRMT R19, R2, 0x7610, R19 ;  /* 0x0000761002137816 */ /* 0x001fe20000000013 */
[----:B------:R-:W-:Y:S06]  /*2340*/  BRA `(.L_x_18715) ;  /* 0x00000000009c7947 */ /* 0x000fec0003800000 */
.L_x_18727:
[----:B------:R-:W-:-:S09]  /*2350*/  UISETP.NE.AND UP0, UPT, UR4, 0x1c, UPT ;  /* 0x0000001c0400788c */ /* 0x000fd2000bf05270 */
[----:B------:R-:W-:Y:S05]  /*2360*/  BRA.U !UP0, `(.L_x_18738) ;  /* 0x0000000108907547 */ /* 0x000fea000b800000 */
[----:B------:R-:W-:-:S09]  /*2370*/  UISETP.NE.AND UP0, UPT, UR4, 0x1d, UPT ;  /* 0x0000001d0400788c */ /* 0x000fd2000bf05270 */
[----:B------:R-:W-:Y:S05]  /*2380*/  BRA.U !UP0, `(.L_x_18739) ;  /* 0x0000000108807547 */ /* 0x000fea000b800000 */
[----:B------:R-:W-:-:S09]  /*2390*/  UISETP.NE.AND UP0, UPT, UR4, 0x2c, UPT ;  /* 0x0000002c0400788c */ /* 0x000fd2000bf05270 */
[----:B------:R-:W-:Y:S05]  /*23a0*/  BRA.U !UP0, `(.L_x_18740) ;  /* 0x0000000108487547 */ /* 0x000fea000b800000 */
.L_x_18714:
        /* <DEDUP_REMOVED lines=16> */
.L_x_18741:
[----:B------:R-:W-:Y:S01]  /*24b0*/  PRMT R19, RZ, 0x7610, R19 ;  /* 0x00007610ff137816 */ /* 0x000fe20000000013 */
[----:B------:R-:W-:Y:S06]  /*24c0*/  BRA `(.L_x_18715) ;  /* 0x00000000003c7947 */ /* 0x000fec0003800000 */
.L_x_18740:
        /* <DEDUP_REMOVED lines=8> */
.L_x_18743:
[----:B------:R-:W-:Y:S05]  /*2550*/  BSYNC.RECONVERGENT B0 ;  /* 0x0000000000007941 */ /* 0x000fea0003800200 */
.L_x_18742:
[----:B------:R-:W0:Y:S02]  /*2560*/  F2I.S64.TRUNC R2, R2 ;  /* 0x0000000200027311 */ /* 0x000e24000020d900 */
[----:B0-----:R-:W-:Y:S01]  /*2570*/  PRMT R19, R2, 0x7610, R19 ;  /* 0x0000761002137816 */ /* 0x001fe20000000013 */
[----:B------:R-:W-:Y:S06]  /*2580*/  BRA `(.L_x_18715) ;  /* 0x00000000000c7947 */ /* 0x000fec0003800000 */
.L_x_18739:
[----:B------:R2:W5:Y:S01]  /*2590*/  LDG.E.U8 R19, desc[UR36][R4.64] ;  /* 0x0000002404137981 */ /* 0x000562000c1e1100 */
[----:B------:R-:W-:Y:S05]  /*25a0*/  BRA `(.L_x_18715) ;  /* 0x0000000000047947 */ /* 0x000fea0003800000 */
.L_x_18738:
[----:B------:R1:W5:Y:S02]  /*25b0*/  LDG.E.U8 R19, desc[UR36][R4.64] ;  /* 0x0000002404137981 */ /* 0x000364000c1e1100 */
.L_x_18715:
        /* <DEDUP_REMOVED lines=16> */
.L_x_18747:
[----:B------:R3:W5:Y:S01]  /*26c0*/  LDG.E.U8 R0, desc[UR36][R4.64] ;  /* 0x0000002404007981 */ /* 0x000762000c1e1100 */
[----:B------:R-:W-:Y:S05]  /*26d0*/  BRA `(.L_x_18749) ;  /* 0x0000000c005c7947 */ /* 0x000fea0003800000 */
.L_x_18746:
        /* <DEDUP_REMOVED lines=8> */
.L_x_18751:
[----:B------:R1:W5:Y:S01]  /*2760*/  LDG.E.U8 R0, desc[UR36][R4.64] ;  /* 0x0000002404007981 */ /* 0x000362000c1e1100 */
[----:B------:R-:W-:Y:S05]  /*2770*/  BRA `(.L_x_18749) ;  /* 0x0000000c00347947 */ /* 0x000fea0003800000 */
.L_x_18750:
[----:B------:R2:W5:Y:S01]  /*2780*/  LDG.E.U16 R0, desc[UR36][R4.64] ;  /* 0x0000002404007981 */ /* 0x000562000c1e1500 */
[----:B------:R-:W-:Y:S05]  /*2790*/  BRA `(.L_x_18749) ;  /* 0x0000000c002c7947 */ /* 0x000fea0003800000 */
.L_x_18745:
        /* <DEDUP_REMOVED lines=10> */
.L_x_18753:
[----:B------:R-:W2:Y:S02]  /*2840*/  LDG.E.U16 R2, desc[UR36][R4.64] ;  /* 0x0000002404027981 */ /* 0x000ea4000c1e1500 */
[----:B--2---:R-:W-:-:S06]  /*2850*/  HADD2.F32 R2, -RZ, R2.H0_H0 ;  /* 0x20000002ff027230 */ /* 0x004fcc0000004100 */
[----:B------:R-:W0:Y:S02]  /*2860*/  F2I.S64.TRUNC R2, R2 ;  /* 0x0000000200027311 */ /* 0x000e24000020d900 */
[----:B0-----:R-:W-:Y:S01]  /*2870*/  PRMT R0, R2, 0x7610, R0 ;  /* 0x0000761002007816 */ /* 0x001fe20000000000 */
[----:B------:R-:W-:Y:S06]  /*2880*/  BRA `(.L_x_18749) ;  /* 0x0000000800f07947 */ /* 0x000fec0003800000 */
.L_x_18752:
        /* <DEDUP_REMOVED lines=10> */
.L_x_18755:
[----:B------:R-:W2:Y:S02]  /*2930*/  LDG.E.U16 R4, desc[UR36][R4.64] ;  /* 0x0000002404047981 */ /* 0x000ea4000c1e1500 */
[----:B--2---:R-:W-:-:S06]  /*2940*/  HADD2.F32 R2, -RZ, R4.H0_H0 ;  /* 0x20000004ff027230 */ /* 0x004fcc0000004100 */
[----:B------:R-:W0:Y:S02]  /*2950*/  F2I.S64.TRUNC R2, R2 ;  /* 0x0000000200027311 */ /* 0x000e24000020d900 */
[----:B0-----:R-:W-:Y:S01]  /*2960*/  PRMT R0, R2, 0x7610, R0 ;  /* 0x0000761002007816 */ /* 0x001fe20000000000 */
[----:B------:R-:W-:Y:S06]  /*2970*/  BRA `(.L_x_18749) ;  /* 0x0000000800b47947 */ /* 0x000fec0003800000 */
.L_x_18754:
[----:B------:R-:W2:Y:S02]  /*2980*/  LDG.E.64 R2, desc[UR36][R4.64] ;  /* 0x0000002404027981 */ /* 0x000ea4000c1e1b00 */
[----:B--2---:R-:W0:Y:S02]  /*2990*/  F2I.S64.F64.TRUNC R2, R2 ;  /* 0x0000000200027311 */ /* 0x004e24000030d900 */
[----:B0-----:R-:W-:Y:S01]  /*29a0*/  PRMT R0, R2, 0x7610, R0 ;  /* 0x0000761002007816 */ /* 0x001fe20000000000 */
[----:B------:R-:W-:Y:S06]  /*29b0*/  BRA `(.L_x_18749) ;  /* 0x0000000800a47947 */ /* 0x000fec0003800000 */
.L_x_18744:
        /* <DEDUP_REMOVED lines=12> */
.L_x_18758:
[----:B------:R-:W2:Y:S02]  /*2a80*/  LDG.E.64 R4, desc[UR36][R4.64] ;  /* 0x0000002404047981 */ /* 0x000ea4000c1e1b00 */
[----:B--2---:R-:W0:Y:S02]  /*2a90*/  F2I.S64.F64.TRUNC R2, R4 ;  /* 0x0000000400027311 */ /* 0x004e24000030d900 */
[----:B0-----:R-:W-:Y:S01]  /*2aa0*/  PRMT R0, R2, 0x7610, R0 ;  /* 0x0000761002007816 */ /* 0x001fe20000000000 */
[----:B------:R-:W-:Y:S06]  /*2ab0*/  BRA `(.L_x_18749) ;  /* 0x0000000800647947 */ /* 0x000fec0003800000 */
.L_x_18757:
        /* <DEDUP_REMOVED lines=27> */
.L_x_18760:
        /* <DEDUP_REMOVED lines=14> */
.L_x_18759:
[----:B------:R-:W2:Y:S02]  /*2d50*/  LDG.E.U16 R2, desc[UR36][R4.64] ;  /* 0x0000002404027981 */ /* 0x000ea4000c1e1500 */
[----:B--2---:R-:W-:-:S06]  /*2d60*/  IMAD.U32 R2, R2, 0x10000, RZ ;  /* 0x0001000002027824 */ /* 0x004fcc00078e00ff */
[----:B------:R-:W0:Y:S02]  /*2d70*/  F2I.S64.TRUNC R2, R2 ;  /* 0x0000000200027311 */ /* 0x000e24000020d900 */
[----:B0-----:R-:W-:Y:S01]  /*2d80*/  PRMT R0, R2, 0x7610, R0 ;  /* 0x0000761002007816 */ /* 0x001fe20000000000 */
[----:B------:R-:W-:Y:S06]  /*2d90*/  BRA `(.L_x_18749) ;  /* 0x0000000400ac7947 */ /* 0x000fec0003800000 */
.L_x_18756:
        /* <DEDUP_REMOVED lines=10> */
.L_x_18763:
        /* <DEDUP_REMOVED lines=21> */
.L_x_18767:
[----:B------:R-:W-:Y:S05]  /*2f90*/  BSYNC.RECONVERGENT B1 ;  /* 0x0000000000017941 */ /* 0x000fea0003800200 */
.L_x_18766:
[----:B------:R-:W-:Y:S01]  /*2fa0*/  IMAD.SHL.U32 R0, R0, 0x100000, RZ ;  /* 0x0010000000007824 */ /* 0x000fe200078e00ff */
[----:B------:R-:W-:-:S04]  /*2fb0*/  LEA R2, R2, 0x3b800000, 0x17 ;  /* 0x3b80000002027811 */ /* 0x000fc800078eb8ff */
[----:B------:R-:W-:-:S07]  /*2fc0*/  LOP3.LUT R2, R2, R0, R7, 0xfe, !PT ;  /* 0x0000000002027212 */ /* 0x000fce00078efe07 */
.L_x_18765:
[----:B------:R-:W-:Y:S05]  /*2fd0*/  BSYNC.RECONVERGENT B0 ;  /* 0x0000000000007941 */ /* 0x000fea0003800200 */
.L_x_18764:
[----:B------:R-:W0:Y:S02]  /*2fe0*/  F2I.S64.TRUNC R2, R2 ;  /* 0x0000000200027311 */ /* 0x000e24000020d900 */
[----:B0-----:R-:W-:Y:S01]  /*2ff0*/  PRMT R0, R2, 0x7610, R0 ;  /* 0x0000761002007816 */ /* 0x001fe20000000000 */
[----:B------:R-:W-:Y:S06]  /*3000*/  BRA `(.L_x_18749) ;  /* 0x0000000400107947 */ /* 0x000fec0003800000 */
.L_x_18762:
        /* <DEDUP_REMOVED lines=21> */
.L_x_18771:
[----:B------:R-:W-:Y:S05]  /*3160*/  BSYNC.RECONVERGENT B1 ;  /* 0x0000000000017941 */ /* 0x000fea0003800200 */
.L_x_18770:
[----:B------:R-:W-:Y:S01]  /*3170*/  IMAD.SHL.U32 R0, R0, 0x200000, RZ ;  /* 0x0020000000007824 */ /* 0x000fe200078e00ff */
[----:B------:R-:W-:-:S04]  /*3180*/  LEA R2, R2, 0x37800000, 0x17 ;  /* 0x3780000002027811 */ /* 0x000fc800078eb8ff */
[----:B------:R-:W-:-:S07]  /*3190*/  LOP3.LUT R2, R2, R0, R7, 0xfe, !PT ;  /* 0x0000000002027212 */ /* 0x000fce00078efe07 */
.L_x_18769:
[----:B------:R-:W-:Y:S05]  /*31a0*/  BSYNC.RECONVERGENT B0 ;  /* 0x0000000000007941 */ /* 0x000fea0003800200 */
.L_x_18768:
[----:B------:R-:W0:Y:S02]  /*31b0*/  F2I.S64.TRUNC R2, R2 ;  /* 0x0000000200027311 */ /* 0x000e24000020d900 */
[----:B0-----:R-:W-:Y:S01]  /*31c0*/  PRMT R0, R2, 0x7610, R0 ;  /* 0x0000761002007816 */ /* 0x001fe20000000000 */
[----:B------:R-:W-:Y:S06]  /*31d0*/  BRA `(.L_x_18749) ;  /* 0x00000000009c7947 */ /* 0x000fec0003800000 */
.L_x_18761:
[----:B------:R-:W-:-:S09]  /*31e0*/  UISETP.NE.AND UP0, UPT, UR4, 0x1c, UPT ;  /* 0x0000001c0400788c */ /* 0x000fd2000bf05270 */
[----:B------:R-:W-:Y:S05]  /*31f0*/  BRA.U !UP0, `(.L_x_18772) ;  /* 0x0000000108907547 */ /* 0x000fea000b800000 */
[----:B------:R-:W-:-:S09]  /*3200*/  UISETP.NE.AND UP0, UPT, UR4, 0x1d, UPT ;  /* 0x0000001d0400788c */ /* 0x000fd2000bf05270 */
[----:B------:R-:W-:Y:S05]  /*3210*/  BRA.U !UP0, `(.L_x_18773) ;  /* 0x0000000108807547 */ /* 0x000fea000b800000 */
[----:B------:R-:W-:-:S09]  /*3220*/  UISETP.NE.AND UP0, UPT, UR4, 0x2c, UPT ;  /* 0x0000002c0400788c */ /* 0x000fd2000bf05270 */
[----:B------:R-:W-:Y:S05]  /*3230*/  BRA.U !UP0, `(.L_x_18774) ;  /* 0x0000000108487547 */ /* 0x000fea000b800000 */
.L_x_18748:
        /* <DEDUP_REMOVED lines=16> */
.L_x_18775:
[----:B------:R-:W-:Y:S01]  /*3340*/  PRMT R0, RZ, 0x7610, R0 ;  /* 0x00007610ff007816 */ /* 0x000fe20000000000 */
[----:B------:R-:W-:Y:S06]  /*3350*/  BRA `(.L_x_18749) ;  /* 0x00000000003c7947 */ /* 0x000fec0003800000 */
.L_x_18774:
        /* <DEDUP_REMOVED lines=8> */
.L_x_18777:
[----:B------:R-:W-:Y:S05]  /*33e0*/  BSYNC.RECONVERGENT B0 ;  /* 0x0000000000007941 */ /* 0x000fea0003800200 */
.L_x_18776:
[----:B------:R-:W0:Y:S02]  /*33f0*/  F2I.S64.TRUNC R2, R2 ;  /* 0x0000000200027311 */ /* 0x000e24000020d900 */
[----:B0-----:R-:W-:Y:S01]  /*3400*/  PRMT R0, R2, 0x7610, R0 ;  /* 0x0000761002007816 */ /* 0x001fe20000000000 */
[----:B------:R-:W-:Y:S06]  /*3410*/  BRA `(.L_x_18749) ;  /* 0x00000000000c7947 */ /* 0x000fec0003800000 */
.L_x_18773:
[----:B------:R0:W5:Y:S01]  /*3420*/  LDG.E.U8 R0, desc[UR36][R4.64] ;  /* 0x0000002404007981 */ /* 0x000162000c1e1100 */
[----:B------:R-:W-:Y:S05]  /*3430*/  BRA `(.L_x_18749) ;  /* 0x0000000000047947 */ /* 0x000fea0003800000 */
.L_x_18772:
[----:B------:R0:W5:Y:S02]  /*3440*/  LDG.E.U8 R0, desc[UR36][R4.64] ;  /* 0x0000002404007981 */ /* 0x000164000c1e1100 */
.L_x_18749:
[----:B------:R-:W0:Y:S01]  /*3450*/  LDCU.64 UR6, c[0x0][0x5e8] ;  /* 0x0000bd00ff0677ac */ /* 0x000e220008000a00 */
[----:B-----5:R-:W-:Y:S01]  /*3460*/  LOP3.LUT P0, RZ, R19, 0xff, RZ, 0xc0, !PT ;  /* 0x000000ff13ff7812 */ /* 0x020fe2000780c0ff */
[----:B------:R-:W-:Y:S01]  /*3470*/  BSSY.RECONVERGENT B6, `(.L_x_18778) ;  /* 0x00000e9000067945 */ /* 0x000fe20003800200 */
[----:B01234-:R-:W-:Y:S01]  /*3480*/  PRMT R5, R0, 0x7610, R5 ;  /* 0x0000761000057816 */ /* 0x01ffe20000000005 */
[----:B------:R-:W-:-:S04]  /*3490*/  UPRMT UR4, UR43, 0x9910, URZ ;  /* 0x000099102b047896 */ /* 0x000fc800080000ff */
        /* <DEDUP_REMOVED lines=15> */
.L_x_18782:
[----:B------:R1:W-:Y:S01]  /*3590*/  STG.E.U8 desc[UR36][R2.64], R5 ;  /* 0x0000000502007986 */ /* 0x0003e2000c101124 */
[----:B------:R-:W-:Y:S05]  /*35a0*/  BRA `(.L_x_18784) ;  /* 0x0000000c00547947 */ /* 0x000fea0003800000 */
.L_x_18781:
[----:B------:R-:W-:-:S09]  /*35b0*/  UISETP.NE.AND UP0, UPT, UR4, 0x2, UPT ;  /* 0x000000020400788c */ /* 0x000fd2000bf05270 */
[----:B------:R-:W-:Y:S05]  /*35c0*/  BRA.U !UP0, `(.L_x_18785) ;  /* 0x00000001082c7547 */ /* 0x000fea000b800000 */
[----:B------:R-:W-:-:S09]  /*35d0*/  UISETP.NE.AND UP0, UPT, UR4, 0x3, UPT ;  /* 0x000000030400788c */ /* 0x000fd2000bf05270 */
[----:B------:R-:W-:Y:S05]  /*35e0*/  BRA.U !UP0, `(.L_x_18786) ;  /* 0x0000000108187547 */ /* 0x000fea000b800000 */
[----:B------:R-:W-:-:S09]  /*35f0*/  UISETP.NE.AND UP0, UPT, UR4, 0x4, UPT ;  /* 0x000000040400788c */ /* 0x000fd2000bf05270 */
[----:B------:R-:W-:Y:S05]  /*3600*/  BRA.U UP0, `(.L_x_18783) ;  /* 0x00000009009c7547 */ /* 0x000fea000b800000 */
[----:B------:R-:W-:Y:S01]  /*3610*/  LOP3.LUT R4, R5, 0xff, RZ, 0xc0, !PT ;  /* 0x000000ff05047812 */ /* 0x000fe200078ec0ff */
[----:B------:R-:W-:-:S05]  /*3620*/  IMAD.MOV.U32 R5, RZ, RZ, RZ ;  /* 0x000000ffff057224 */ /* 0x000fca00078e00ff */
[----:B------:R4:W-:Y:S01]  /*3630*/  STG.E.64 desc[UR36][R2.64], R4 ;  /* 0x0000000402007986 */ /* 0x0009e2000c101b24 */
[----:B------:R-:W-:Y:S05]  /*3640*/  BRA `(.L_x_18784) ;  /* 0x0000000c002c7947 */ /* 0x000fea0003800000 */
.L_x_18786:
[----:B------:R-:W-:-:S05]  /*3650*/  LOP3.LUT R5, R5, 0xff, RZ, 0xc0, !PT ;  /* 0x000000ff05057812 */ /* 0x000fca00078ec0ff */
[----:B------:R3:W-:Y:S01]  /*3660*/  STG.E desc[UR36][R2.64], R5 ;  /* 0x0000000502007986 */ /* 0x0007e2000c101924 */
[----:B------:R-:W-:Y:S05]  /*3670*/  BRA `(.L_x_18784) ;  /* 0x0000000c00207947 */ /* 0x000fea0003800000 */
.L_x_18785:
[----:B------:R-:W-:-:S05]  /*3680*/  LOP3.LUT R5, R5, 0xff, RZ, 0xc0, !PT ;  /* 0x000000ff05057812 */ /* 0x000fca00078ec0ff */
[----:B------:R2:W-:Y:S01]  /*3690*/  STG.E.U16 desc[UR36][R2.64], R5 ;  /* 0x0000000502007986 */ /* 0x0005e2000c101524 */
[----:B------:R-:W-:Y:S05]  /*36a0*/  BRA `(.L_x_18784) ;  /* 0x0000000c00147947 */ /* 0x000fea0003800000 */
.L_x_18780:
[----:B------:R-:W-:-:S09]  /*36b0*/  UISETP.GT.AND UP0, UPT, UR4, 0x6, UPT ;  /* 0x000000060400788c */ /* 0x000fd2000bf04270 */
[----:B------:R-:W-:Y:S05]  /*36c0*/  BRA.U UP0, `(.L_x_18787) ;  /* 0x0000000100347547 */ /* 0x000fea000b800000 */
[----:B------:R-:W-:-:S09]  /*36d0*/  UISETP.NE.AND UP0, UPT, UR4, 0x5, UPT ;  /* 0x000000050400788c */ /* 0x000fd2000bf05270 */
[----:B------:R-:W-:Y:S05]  /*36e0*/  BRA.U !UP0, `(.L_x_18788) ;  /* 0x0000000108187547 */ /* 0x000fea000b800000 */
[----:B------:R-:W-:-:S09]  /*36f0*/  UISETP.NE.AND UP0, UPT, UR4, 0x6, UPT ;  /* 0x000000060400788c */ /* 0x000fd2000bf05270 */
[----:B------:R-:W-:Y:S05]  /*3700*/  BRA.U UP0, `(.L_x_18783) ;  /* 0x00000009005c7547 */ /* 0x000fea000b800000 */
[----:B------:R-:W-:-:S06]  /*3710*/  LOP3.LUT R5, R5, 0xff, RZ, 0xc0, !PT ;  /* 0x000000ff05057812 */ /* 0x000fcc00078ec0ff */
[----:B------:R-:W0:Y:S02]  /*3720*/  I2F.U16 R5, R5 ;  /* 0x0000000500057306 */ /* 0x000e240000101000 */
[----:B0-----:R0:W-:Y:S01]  /*3730*/  STG.E desc[UR36][R2.64], R5 ;  /* 0x0000000502007986 */ /* 0x0011e2000c101924 */
[----:B------:R-:W-:Y:S05]  /*3740*/  BRA `(.L_x_18784) ;  /* 0x0000000800ec7947 */ /* 0x000fea0003800000 */
.L_x_18788:
[----:B------:R-:W-:-:S04]  /*3750*/  LOP3.LUT R5, R5, 0xff, RZ, 0xc0, !PT ;  /* 0x000000ff05057812 */ /* 0x000fc800078ec0ff */
[----:B------:R-:W0:Y:S02]  /*3760*/  I2F.U16 R0, R5 ;  /* 0x0000000500007306 */ /* 0x000e240000101000 */
[----:B0-----:R-:W-:-:S05]  /*3770*/  F2FP.F16.F32.PACK_AB R0, RZ, R0 ;  /* 0x00000000ff00723e */ /* 0x001fca00000000ff */
[----:B------:R0:W-:Y:S01]  /*3780*/  STG.E.U16 desc[UR36][R2.64], R0 ;  /* 0x0000000002007986 */ /* 0x0001e2000c101524 */
[----:B------:R-:W-:Y:S05]  /*3790*/  BRA `(.L_x_18784) ;  /* 0x0000000800d87947 */ /* 0x000fea0003800000 */
.L_x_18787:
[----:B------:R-:W-:-:S09]  /*37a0*/  UISETP.NE.AND UP0, UPT, UR4, 0x7, UPT ;  /* 0x000000070400788c */ /* 0x000fd2000bf05270 */
[----:B------:R-:W-:Y:S05]  /*37b0*/  BRA.U !UP0, `(.L_x_18789) ;  /* 0x00000001083c7547 */ /* 0x000fea000b800000 */
[----:B------:R-:W-:-:S09]  /*37c0*/  UISETP.NE.AND UP0, UPT, UR4, 0x8, UPT ;  /* 0x000000080400788c */ /* 0x000fd2000bf05270 */
[----:B------:R-:W-:Y:S05]  /*37d0*/  BRA.U !UP0, `(.L_x_18790) ;  /* 0x00000001081c7547 */ /* 0x000fea000b800000 */
[----:B------:R-:W-:-:S09]  /*37e0*/  UISETP.NE.AND UP0, UPT, UR4, 0x9, UPT ;  /* 0x000000090400788c */ /* 0x000fd2000bf05270 */
[----:B------:R-:W-:Y:S05]  /*37f0*/  BRA.U UP0, `(.L_x_18783) ;  /* 0x0000000900207547 */ /* 0x000fea000b800000 */
[----:B------:R-:W-:Y:S01]  /*3800*/  LOP3.LUT R5, R5, 0xff, RZ, 0xc0, !PT ;  /* 0x000000ff05057812 */ /* 0x000fe200078ec0ff */
[----:B------:R-:W-:-:S03]  /*3810*/  IMAD.MOV.U32 R7, RZ, RZ, RZ ;  /* 0x000000ffff077224 */ /* 0x000fc600078e00ff */
[----:B------:R-:W0:Y:S02]  /*3820*/  I2F.U16 R6, R5 ;  /* 0x0000000500067306 */ /* 0x000e240000101000 */
[----:B0-----:R0:W-:Y:S01]  /*3830*/  STG.E.64 desc[UR36][R2.64], R6 ;  /* 0x0000000602007986 */ /* 0x0011e2000c101b24 */
[----:B------:R-:W-:Y:S05]  /*3840*/  BRA `(.L_x_18784) ;  /* 0x0000000800ac7947 */ /* 0x000fea0003800000 */
.L_x_18790:
[----:B------:R-:W-:-:S06]  /*3850*/  LOP3.LUT R5, R5, 0xff, RZ, 0xc0, !PT ;  /* 0x000000ff05057812 */ /* 0x000fcc00078ec0ff */
[----:B------:R-:W0:Y:S02]  /*3860*/  I2F.U16 R5, R5 ;  /* 0x0000000500057306 */ /* 0x000e240000101000 */
[----:B0-----:R-:W-:-:S04]  /*3870*/  F2FP.F16.F32.PACK_AB R5, RZ, R5 ;  /* 0x00000005ff05723e */ /* 0x001fc800000000ff */
[----:B------:R-:W-:-:S05]  /*3880*/  PRMT R5, R5, 0x5410, RZ ;  /* 0x0000541005057816 */ /* 0x000fca00000000ff */
[----:B------:R0:W-:Y:S01]  /*3890*/  STG.E desc[UR36][R2.64], R5 ;  /* 0x0000000502007986 */ /* 0x0001e2000c101924 */
[----:B------:R-:W-:Y:S05]  /*38a0*/  BRA `(.L_x_18784) ;  /* 0x0000000800947947 */ /* 0x000fea0003800000 */
.L_x_18789:
[----:B------:R-:W-:-:S06]  /*38b0*/  LOP3.LUT R5, R5, 0xff, RZ, 0xc0, !PT ;  /* 0x000000ff05057812 */ /* 0x000fcc00078ec0ff */
[----:B------:R-:W0:Y:S02]  /*38c0*/  I2F.F64.U16 R4, R5 ;  /* 0x0000000500047312 */ /* 0x000e240000101800 */
[----:B0-----:R0:W-:Y:S01]  /*38d0*/  STG.E.64 desc[UR36][R2.64], R4 ;  /* 0x0000000402007986 */ /* 0x0011e2000c101b24 */
[----:B------:R-:W-:Y:S05]  /*38e0*/  BRA `(.L_x_18784) ;  /* 0x0000000800847947 */ /* 0x000fea0003800000 */
.L_x_18779:
        /* <DEDUP_REMOVED lines=12> */
.L_x_18793:
[----:B------:R-:W-:Y:S02]  /*39b0*/  LOP3.LUT R5, R5, 0xff, RZ, 0xc0, !PT ;  /* 0x000000ff05057812 */ /* 0x000fe400078ec0ff */
[----:B------:R-:W-:-:S04]  /*39c0*/  CS2R R6, SRZ ;  /* 0x0000000000067805 */ /* 0x000fc8000001ff00 */
[----:B------:R-:W0:Y:S02]  /*39d0*/  I2F.F64.U16 R4, R5 ;  /* 0x0000000500047312 */ /* 0x000e240000101800 */
[----:B0-----:R0:W-:Y:S01]  /*39e0*/  STG.E.128 desc[UR36][R2.64], R4 ;  /* 0x0000000402007986 */ /* 0x0011e2000c101d24 */
[----:B------:R-:W-:Y:S05]  /*39f0*/  BRA `(.L_x_18784) ;  /* 0x0000000800407947 */ /* 0x000fea0003800000 */
.L_x_18792:
        /* <DEDUP_REMOVED lines=8> */
[----:B------:R-:W-:Y:S02]  /*3a80*/  IMAD.MOV.U32 R5, RZ, RZ, 0x7f ;  /* 0x0000007fff057424 */ /* 0x000fe400078e00ff */
[----:B------:R-:W0:Y:S02]  /*3a90*/  I2F.U16 R7, R0 ;  /* 0x0000000000077306 */ /* 0x000e240000101000 */
        /* <DEDUP_REMOVED lines=8> */
.L_x_18797:
[----:B------:R-:W-:Y:S05]  /*3b20*/  BSYNC.RECONVERGENT B0 ;  /* 0x0000000000007941 */ /* 0x000fea0003800200 */
.L_x_18796:
[----:B------:R0:W-:Y:S01]  /*3b30*/  STG.E.U8 desc[UR36][R2.64], R5 ;  /* 0x0000000502007986 */ /* 0x0001e2000c101124 */
[----:B------:R-:W-:Y:S05]  /*3b40*/  BRA `(.L_x_18784) ;  /* 0x0000000400ec7947 */ /* 0x000fea0003800000 */
.L_x_18795:
[----:B------:R-:W-:-:S04]  /*3b50*/  LOP3.LUT R0, R5, 0xff, RZ, 0xc0, !PT ;  /* 0x000000ff05007812 */ /* 0x000fc800078ec0ff */
[----:B------:R-:W0:Y:S02]  /*3b60*/  I2F.U16 R7, R0 ;  /* 0x0000000000077306 */ /* 0x000e240000101000 */
        /* <DEDUP_REMOVED lines=15> */
.L_x_18794:
[----:B------:R-:W-:-:S04]  /*3c60*/  LOP3.LUT R5, R5, 0xff, RZ, 0xc0, !PT ;  /* 0x000000ff05057812 */ /* 0x000fc800078ec0ff */
[----:B------:R-:W0:Y:S02]  /*3c70*/  I2F.U16 R0, R5 ;  /* 0x0000000500007306 */ /* 0x000e240000101000 */
[----:B0-----:R-:W-:-:S05]  /*3c80*/  F2FP.BF16.F32.PACK_AB R0, RZ, R0 ;  /* 0x00000000ff00723e */ /* 0x001fca00000010ff */
[----:B------:R0:W-:Y:S01]  /*3c90*/  STG.E.U16 desc[UR36][R2.64], R0 ;  /* 0x0000000002007986 */ /* 0x0001e2000c101524 */
[----:B------:R-:W-:Y:S05]  /*3ca0*/  BRA `(.L_x_18784) ;  /* 0x0000000400947947 */ /* 0x000fea0003800000 */
.L_x_18791:
        /* <DEDUP_REMOVED lines=8> */
[----:B------:R-:W-:-:S05]  /*3d30*/  LOP3.LUT R5, R5, 0xff, RZ, 0xc0, !PT ;  /* 0x000000ff05057812 */ /* 0x000fca00078ec0ff */
[----:B------:R0:W-:Y:S01]  /*3d40*/  STG.E.U16 desc[UR36][R2.64], R5 ;  /* 0x0000000502007986 */ /* 0x0001e2000c101524 */
[----:B------:R-:W-:Y:S05]  /*3d50*/  BRA `(.L_x_18784) ;  /* 0x0000000400687947 */ /* 0x000fea0003800000 */
.L_x_18800:
[----:B------:R-:W-:Y:S01]  /*3d60*/  LOP3.LUT R5, R5, 0xff, RZ, 0xc0, !PT ;  /* 0x000000ff05057812 */ /* 0x000fe200078ec0ff */
[----:B------:R-:W-:Y:S01]  /*3d70*/  BSSY.RECONVERGENT B0, `(.L_x_18801) ;  /* 0x0000012000007945 */ /* 0x000fe20003800200 */
[----:B------:R-:W-:-:S04]  /*3d80*/  MOV R0, 0x80 ;  /* 0x0000008000007802 */ /* 0x000fc80000000f00 */
[----:B------:R-:W0:Y:S02]  /*3d90*/  I2F.U16 R5, R5 ;  /* 0x0000000500057306 */ /* 0x000e240000101000 */
[----:B0-----:R-:W-:-:S13]  /*3da0*/  ISETP.GT.U32.AND P0, PT, R5, 0x437fffff, PT ;  /* 0x437fffff0500780c */ /* 0x001fda0003f04070 */
        /* <DEDUP_REMOVED lines=8> */
.L_x_18803:
[----:B------:R-:W-:-:S04]  /*3e30*/  SHF.R.U32.HI R0, RZ, 0x14, R5 ;  /* 0x00000014ff007819 */ /* 0x000fc80000011605 */
[----:B------:R-:W-:-:S04]  /*3e40*/  LOP3.LUT R0, R0, 0x1, RZ, 0xc0, !PT ;  /* 0x0000000100007812 */ /* 0x000fc800078ec0ff */
[----:B------:R-:W-:-:S04]  /*3e50*/  IADD3 R0, PT, PT, R5, 0x487ffff, R0 ;  /* 0x0487ffff05007810 */ /* 0x000fc80007ffe000 */
[----:B------:R-:W-:-:S04]  /*3e60*/  SHF.R.U32.HI R0, RZ, 0x14, R0 ;  /* 0x00000014ff007819 */ /* 0x000fc80000011600 */
[----:B------:R-:W-:-:S07]  /*3e70*/  LOP3.LUT R4, R0, 0xff, RZ, 0xc0, !PT ;  /* 0x000000ff00047812 */ /* 0x000fce00078ec0ff */
.L_x_18804:
[----:B------:R-:W-:-:S07]  /*3e80*/  PRMT R0, R4, 0x7610, R0 ;  /* 0x0000761004007816 */ /* 0x000fce0000000000 */
.L_x_18802:
[----:B------:R-:W-:Y:S05]  /*3e90*/  BSYNC.RECONVERGENT B0 ;  /* 0x0000000000007941 */ /* 0x000fea0003800200 */
.L_x_18801:
[----:B------:R0:W-:Y:S01]  /*3ea0*/  STG.E.U8 desc[UR36][R2.64], R0 ;  /* 0x0000000002007986 */ /* 0x0001e2000c101124 */
[----:B------:R-:W-:Y:S05]  /*3eb0*/  BRA `(.L_x_18784) ;  /* 0x0000000400107947 */ /* 0x000fea0003800000 */
.L_x_18799:
[----:B------:R-:W-:Y:S01]  /*3ec0*/  LOP3.LUT R5, R5, 0xff, RZ, 0xc0, !PT ;  /* 0x000000ff05057812 */ /* 0x000fe200078ec0ff */
[----:B------:R-:W-:Y:S01]  /*3ed0*/  BSSY.RECONVERGENT B0, `(.L_x_18805) ;  /* 0x0000012000007945 */ /* 0x000fe20003800200 */
[----:B------:R-:W-:-:S04]  /*3ee0*/  IMAD.MOV.U32 R0, RZ, RZ, 0x80 ;  /* 0x00000080ff007424 */ /* 0x000fc800078e00ff */
        /* <DEDUP_REMOVED lines=10> */
.L_x_18807:
[----:B------:R-:W-:-:S04]  /*3f90*/  SHF.R.U32.HI R0, RZ, 0x15, R5 ;  /* 0x00000015ff007819 */ /* 0x000fc80000011605 */
[----:B------:R-:W-:-:S04]  /*3fa0*/  LOP3.LUT R0, R0, 0x1, RZ, 0xc0, !PT ;  /* 0x0000000100007812 */ /* 0x000fc800078ec0ff */
[----:B------:R-:W-:-:S04]  /*3fb0*/  IADD3 R0, PT, PT, R5, 0x88fffff, R0 ;  /* 0x088fffff05007810 */ /* 0x000fc80007ffe000 */
[----:B------:R-:W-:-:S04]  /*3fc0*/  SHF.R.U32.HI R0, RZ, 0x15, R0 ;  /* 0x00000015ff007819 */ /* 0x000fc80000011600 */
[----:B------:R-:W-:-:S07]  /*3fd0*/  LOP3.LUT R4, R0, 0xff, RZ, 0xc0, !PT ;  /* 0x000000ff00047812 */ /* 0x000fce00078ec0ff */
.L_x_18808:
[----:B------:R-:W-:-:S07]  /*3fe0*/  PRMT R0, R4, 0x7610, R0 ;  /* 0x0000761004007816 */ /* 0x000fce0000000000 */
.L_x_18806:
[----:B------:R-:W-:Y:S05]  /*3ff0*/  BSYNC.RECONVERGENT B0 ;  /* 0x0000000000007941 */ /* 0x000fea0003800200 */
.L_x_18805:
[----:B------:R0:W-:Y:S01]  /*4000*/  STG.E.U8 desc[UR36][R2.64], R0 ;  /* 0x0000000002007986 */ /* 0x0001e2000c101124 */
[----:B------:R-:W-:Y:S05]  /*4010*/  BRA `(.L_x_18784) ;  /* 0x0000000000b87947 */ /* 0x000fea0003800000 */
.L_x_18798:
[----:B------:R-:W-:-:S09]  /*4020*/  UISETP.NE.AND UP0, UPT, UR4, 0x1c, UPT ;  /* 0x0000001c0400788c */ /* 0x000fd2000bf05270 */
[----:B------:R-:W-:Y:S05]  /*4030*/  BRA.U !UP0, `(.L_x_18809) ;  /* 0x0000000108a87547 */ /* 0x000fea000b800000 */
[----:B------:R-:W-:-:S09]  /*4040*/  UISETP.NE.AND UP0, UPT, UR4, 0x1d, UPT ;  /* 0x0000001d0400788c */ /* 0x000fd2000bf05270 */
[----:B------:R-:W-:Y:S05]  /*4050*/  BRA.U !UP0, `(.L_x_18810) ;  /* 0x0000000108907547 */ /* 0x000fea000b800000 */
[----:B------:R-:W-:-:S09]  /*4060*/  UISETP.NE.AND UP0, UPT, UR4, 0x2c, UPT ;  /* 0x0000002c0400788c */ /* 0x000fd2000bf05270 */
[----:B------:R-:W-:Y:S05]  /*4070*/  BRA.U !UP0, `(.L_x_18811) ;  /* 0x0000000108447547 */ /* 0x000fea000b800000 */
.L_x_18783:
        /* <DEDUP_REMOVED lines=16> */
.L_x_18812:
[----:B------:R-:W-:Y:S05]  /*4180*/  BRA `(.L_x_18784) ;  /* 0x00000000005c7947 */ /* 0x000fea0003800000 */
.L_x_18811:
[----:B------:R-:W-:Y:S01]  /*4190*/  LOP3.LUT R5, R5, 0xff, RZ, 0xc0, !PT ;  /* 0x000000ff05057812 */ /* 0x000fe200078ec0ff */
[----:B------:R-:W-:-:S05]  /*41a0*/  IMAD.MOV.U32 R6, RZ, RZ, 0xff ;  /* 0x000000ffff067424 */ /* 0x000fca00078e00ff */
[----:B------:R-:W0:Y:S02]  /*41b0*/  I2F.U16 R5, R5 ;  /* 0x0000000500057306 */ /* 0x000e240000101000 */
[----:B0-----:R-:W-:-:S04]  /*41c0*/  SHF.R.U32.HI R4, RZ, 0x17, R5 ;  /* 0x00000017ff047819 */ /* 0x001fc80000011605 */
[----:B------:R-:W-:-:S13]  /*41d0*/  ISETP.NE.AND P1, PT, R4, 0xff, PT ;  /* 0x000000ff0400780c */ /* 0x000fda0003f25270 */
[--C-:B------:R-:W-:Y:S02]  /*41e0*/  @P1 SHF.R.U32.HI R0, RZ, 0x16, R5.reuse ;  /* 0x00000016ff001819 */ /* 0x100fe40000011605 */
[--C-:B------:R-:W-:Y:S02]  /*41f0*/  @P1 LOP3.LUT P0, RZ, R4, 0x3fffff, R5.reuse, 0xf8, !PT ;  /* 0x003fffff04ff1812 */ /* 0x100fe4000780f805 */
[----:B------:R-:W-:Y:S02]  /*4200*/  @P1 LOP3.LUT R0, R0, 0x1, RZ, 0xc0, !PT ;  /* 0x0000000100001812 */ /* 0x000fe400078ec0ff */
[----:B------:R-:W-:Y:S02]  /*4210*/  PRMT R5, R6, 0x7610, R5 ;  /* 0x0000761006057816 */ /* 0x000fe40000000005 */
[----:B------:R-:W-:Y:S01]  /*4220*/  @P1 ISETP.EQ.U32.AND P2, PT, R0, 0x1, P0 ;  /* 0x000000010000180c */ /* 0x000fe20000742070 */
[----:B------:R-:W-:Y:S01]  /*4230*/  @P1 VIADD R0, R4, 0x1 ;  /* 0x0000000104001836 */ /* 0x000fe20000000000 */
[----:B------:R-:W-:-:S02]  /*4240*/  PLOP3.LUT P0, PT, PT, PT, PT, 0x80, 0x8 ;  /* 0x000000000008781c */ /* 0x000fc40003f0f070 */
[----:B------:R-:W-:-:S13]  /*4250*/  @P1 PLOP3.LUT P0, PT, P2, PT, PT, 0x80, 0x8 ;  /* 0x000000000008181c */ /* 0x000fda000170f070 */
[----:B------:R-:W-:-:S04]  /*4260*/  @!P0 IMAD.MOV R0, RZ, RZ, R4 ;  /* 0x000000ffff008224 */ /* 0x000fc800078e0204 */
[----:B------:R-:W-:-:S05]  /*4270*/  @P1 IMAD.MOV.U32 R5, RZ, RZ, R0 ;  /* 0x000000ffff051224 */ /* 0x000fca00078e0000 */
[----:B------:R0:W-:Y:S01]  /*4280*/  STG.E.U8 desc[UR36][R2.64], R5 ;  /* 0x0000000502007986 */ /* 0x0001e2000c101124 */
[----:B------:R-:W-:Y:S05]  /*4290*/  BRA `(.L_x_18784) ;  /* 0x0000000000187947 */ /* 0x000fea0003800000 */
.L_x_18810:
[----:B------:R-:W-:Y:S01]  /*42a0*/  LOP3.LUT R4, R5, 0xff, RZ, 0xc0, !PT ;  /* 0x000000ff05047812 */ /* 0x000fe200078ec0ff */
[----:B------:R-:W-:-:S05]  /*42b0*/  HFMA2 R5, -RZ, RZ, 0, 0 ;  /* 0x00000000ff057431 */ /* 0x000fca00000001ff */
[----:B------:R0:W-:Y:S01]  /*42c0*/  STG.E.64 desc[UR36][R2.64], R4 ;  /* 0x0000000402007986 */ /* 0x0001e2000c101b24 */
[----:B------:R-:W-:Y:S05]  /*42d0*/  BRA `(.L_x_18784) ;  /* 0x0000000000087947 */ /* 0x000fea0003800000 */
.L_x_18809:
[----:B------:R-:W-:-:S05]  /*42e0*/  LOP3.LUT R5, R5, 0xff, RZ, 0xc0, !PT ;  /* 0x000000ff05057812 */ /* 0x000fca00078ec0ff */
[----:B------:R0:W-:Y:S02]  /*42f0*/  STG.E desc[UR36][R2.64], R5 ;  /* 0x0000000502007986 */ /* 0x0001e4000c101924 */
.L_x_18784:
[----:B------:R-:W-:Y:S05]  /*4300*/  BSYNC.RECONVERGENT B6 ;  /* 0x0000000000067941 */ /* 0x000fea0003800200 */
.L_x_18778:
[----:B------:R-:W-:-:S07]  /*4310*/  VIADD R17, R17, 0x80 ;  /* 0x0000008011117836 */ /* 0x000fce0000000000 */
.L_x_18708:
[----:B------:R-:W-:Y:S05]  /*4320*/  BSYNC.RECONVERGENT B7 ;  /* 0x0000000000077941 */ /* 0x000fea0003800200 */
.L_x_18707:
        /* <DEDUP_REMOVED lines=358> */
.L_x_18815:
[----:B------:R-:W4:Y:S01]  /*5990*/  LDCU.64 UR6, c[0x0][0x5f0] ;  /* 0x0000be00ff0677ac */ /* 0x000f220008000a00 */
[----:B------:R-:W-:-:S04]  /*59a0*/  UPRMT UR4, UR39, 0x9910, URZ ;  /* 0x0000991027047896 */ /* 0x000fc800080000ff */
[----:B------:R-:W-:Y:S01]  /*59b0*/  UISETP.GT.AND UP0, UPT, UR4, 0x9, UPT ;  /* 0x000000090400788c */ /* 0x000fe2000bf04270 */
[----:B----4-:R-:W-:-:S04]  /*59c0*/  IADD3 R4, P0, PT, R0, UR6, RZ ;  /* 0x0000000600047c10 */ /* 0x010fc8000ff1e0ff */
[----:B-123--:R-:W-:-:S04]  /*59d0*/  IADD3.X R5, PT, PT, RZ, UR7, RZ, P0, !PT ;  /* 0x00000007ff057c10 */ /* 0x00efc800087fe4ff */
        /* <DEDUP_REMOVED lines=11> */
.L_x_18819:
[----:B------:R3:W5:Y:S01]  /*5a90*/  LDG.E.U8 R19, desc[UR36][R4.64] ;  /* 0x0000002404137981 */ /* 0x000762000c1e1100 */
[----:B------:R-:W-:Y:S05]  /*5aa0*/  BRA `(.L_x_18821) ;  /* 0x0000000c005c7947 */ /* 0x000fea0003800000 */
.L_x_18818:
        /* <DEDUP_REMOVED lines=8> */
.L_x_18823:
[----:B------:R0:W5:Y:S01]  /*5b30*/  LDG.E.U8 R19, desc[UR36][R4.64] ;  /* 0x0000002404137981 */ /* 0x000162000c1e1100 */
[----:B------:R-:W-:Y:S05]  /*5b40*/  BRA `(.L_x_18821) ;  /* 0x0000000c00347947 */ /* 0x000fea0003800000 */
.L_x_18822:
[----:B------:R0:W5:Y:S01]  /*5b50*/  LDG.E.U16 R19, desc[UR36][R4.64] ;  /* 0x0000002404137981 */ /* 0x000162000c1e1500 */
[----:B------:R-:W-:Y:S05]  /*5b60*/  BRA `(.L_x_18821) ;  /* 0x0000000c002c7947 */ /* 0x000fea0003800000 */
.L_x_18817:
        /* <DEDUP_REMOVED lines=10> */
.L_x_18825:
[----:B------:R-:W2:Y:S02]  /*5c10*/  LDG.E.U16 R2, desc[UR36][R4.64] ;  /* 0x0000002404027981 */ /* 0x000ea4000c1e1500 */
[----:B--2---:R-:W-:-:S06]  /*5c20*/  HADD2.F32 R2, -RZ, R2.H0_H0 ;  /* 0x20000002ff027230 */ /* 0x004fcc0000004100 */
[----:B------:R-:W0:Y:S02]  /*5c30*/  F2I.S64.TRUNC R2, R2 ;  /* 0x0000000200027311 */ /* 0x000e24000020d900 */
[----:B0-----:R-:W-:Y:S01]  /*5c40*/  PRMT R19, R2, 0x7610, R19 ;  /* 0x0000761002137816 */ /* 0x001fe20000000013 */
[----:B------:R-:W-:Y:S06]  /*5c50*/  BRA `(.L_x_18821) ;  /* 0x0000000800f07947 */ /* 0x000fec0003800000 */
.L_x_18824:
        /* <DEDUP_REMOVED lines=10> */
.L_x_18827:
[----:B------:R-:W2:Y:S02]  /*5d00*/  LDG.E.U16 R4, desc[UR36][R4.64] ;  /* 0x0000002404047981 */ /* 0x000ea4000c1e1500 */
[----:B--2---:R-:W-:-:S06]  /*5d10*/  HADD2.F32 R2, -RZ, R4.H0_H0 ;  /* 0x20000004ff027230 */ /* 0x004fcc0000004100 */
[----:B------:R-:W0:Y:S02]  /*5d20*/  F2I.S64.TRUNC R2, R2 ;  /* 0x0000000200027311 */ /* 0x000e24000020d900 */
[----:B0-----:R-:W-:Y:S01]  /*5d30*/  PRMT R19, R2, 0x7610, R19 ;  /* 0x0000761002137816 */ /* 0x001fe20000000013 */
[----:B------:R-:W-:Y:S06]  /*5d40*/  BRA `(.L_x_18821) ;  /* 0x0000000800b47947 */ /* 0x000fec0003800000 */
.L_x_18826:
[----:B------:R-:W2:Y:S02]  /*5d50*/  LDG.E.64 R2, desc[UR36][R4.64] ;  /* 0x0000002404027981 */ /* 0x000ea4000c1e1b00 */
[----:B--2---:R-:W0:Y:S02]  /*5d60*/  F2I.S64.F64.TRUNC R2, R2 ;  /* 0x0000000200027311 */ /* 0x004e24000030d900 */
[----:B0-----:R-:W-:Y:S01]  /*5d70*/  PRMT R19, R2, 0x7610, R19 ;  /* 0x0000761002137816 */ /* 0x001fe20000000013 */
[----:B------:R-:W-:Y:S06]  /*5d80*/  BRA `(.L_x_18821) ;  /* 0x0000000800a47947 */ /* 0x000fec0003800000 */
.L_x_18816:
        /* <DEDUP_REMOVED lines=12> */
.L_x_18830:
[----:B------:R-:W2:Y:S02]  /*5e50*/  LDG.E.64 R4, desc[UR36][R4.64] ;  /* 0x0000002404047981 */ /* 0x000ea4000c1e1b00 */
[----:B--2---:R-:W0:Y:S02]  /*5e60*/  F2I.S64.F64.TRUNC R2, R4 ;  /* 0x0000000400027311 */ /* 0x004e24000030d900 */
[----:B0-----:R-:W-:Y:S01]  /*5e70*/  PRMT R19, R2, 0x7610, R19 ;  /* 0x0000761002137816 */ /* 0x001fe20000000013 */
[----:B------:R-:W-:Y:S06]  /*5e80*/  BRA `(.L_x_18821) ;  /* 0x0000000800647947 */ /* 0x000fec0003800000 */
.L_x_18829:
        /* <DEDUP_REMOVED lines=27> */
.L_x_18832:
        /* <DEDUP_REMOVED lines=11> */
[----:B------:R-:W0:Y:S02]  /*60f0*/  F2I.S64.TRUNC R2, R3 ;  /* 0x0000000300027311 */ /* 0x000e24000020d900 */
[----:B0-----:R-:W-:Y:S01]  /*6100*/  PRMT R19, R2, 0x7610, R19 ;  /* 0x0000761002137816 */ /* 0x001fe20000000013 */
[----:B------:R-:W-:Y:S06]  /*6110*/  BRA `(.L_x_18821) ;  /* 0x0000000400c07947 */ /* 0x000fec0003800000 */
.L_x_18831:
[----:B------:R-:W2:Y:S02]  /*6120*/  LDG.E.U16 R2, desc[UR36][R4.64] ;  /* 0x0000002404027981 */ /* 0x000ea4000c1e1500 */
[----:B--2---:R-:W-:-:S06]  /*6130*/  SHF.L.U32 R2, R2, 0x10, RZ ;  /* 0x0000001002027819 */ /* 0x004fcc00000006ff */
[----:B------:R-:W0:Y:S02]  /*6140*/  F2I.S64.TRUNC R2, R2 ;  /* 0x0000000200027311 */ /* 0x000e24000020d900 */
[----:B0-----:R-:W-:Y:S01]  /*6150*/  PRMT R19, R2, 0x7610, R19 ;  /* 0x0000761002137816 */ /* 0x001fe20000000013 */
[----:B------:R-:W-:Y:S06]  /*6160*/  BRA `(.L_x_18821) ;  /* 0x0000000400ac7947 */ /* 0x000fec0003800000 */
.L_x_18828:
        /* <DEDUP_REMOVED lines=10> */
.L_x_18835:
        /* <DEDUP_REMOVED lines=21> */
.L_x_18839:
[----:B------:R-:W-:Y:S05]  /*6360*/  BSYNC.RECONVERGENT B1 ;  /* 0x0000000000017941 */ /* 0x000fea0003800200 */
.L_x_18838:
[----:B------:R-:W-:Y:S02]  /*6370*/  SHF.L.U32 R0, R0, 0x14, RZ ;  /* 0x0000001400007819 */ /* 0x000fe400000006ff */
[----:B------:R-:W-:-:S04]  /*6380*/  LEA R2, R2, 0x3b800000, 0x17 ;  /* 0x3b80000002027811 */ /* 0x000fc800078eb8ff */
[----:B------:R-:W-:-:S07]  /*6390*/  LOP3.LUT R2, R2, R0, R7, 0xfe, !PT ;  /* 0x0000000002027212 */ /* 0x000fce00078efe07 */
.L_x_18837:
[----:B------:R-:W-:Y:S05]  /*63a0*/  BSYNC.RECONVERGENT B0 ;  /* 0x0000000000007941 */ /* 0x000fea0003800200 */
.L_x_18836:
[----:B------:R-:W0:Y:S02]  /*63b0*/  F2I.S64.TRUNC R2, R2 ;  /* 0x0000000200027311 */ /* 0x000e24000020d900 */
[----:B0-----:R-:W-:Y:S01]  /*63c0*/  PRMT R19, R2, 0x7610, R19 ;  /* 0x0000761002137816 */ /* 0x001fe20000000013 */
[----:B------:R-:W-:Y:S06]  /*63d0*/  BRA `(.L_x_18821) ;  /* 0x0000000400107947 */ /* 0x000fec0003800000 */
.L_x_18834:
        /* <DEDUP_REMOVED lines=21> */
.L_x_18843:
[----:B------:R-:W-:Y:S05]  /*6530*/  BSYNC.RECONVERGENT B1 ;  /* 0x0000000000017941 */ /* 0x000fea0003800200 */
.L_x_18842:
[----:B------:R-:W-:Y:S02]  /*6540*/  SHF.L.U32 R0, R0, 0x15, RZ ;  /* 0x0000001500007819 */ /* 0x000fe400000006ff */
[----:B------:R-:W-:-:S04]  /*6550*/  LEA R2, R2, 0x37800000, 0x17 ;  /* 0x3780000002027811 */ /* 0x000fc800078eb8ff */
[----:B------:R-:W-:-:S07]  /*6560*/  LOP3.LUT R2, R2, R0, R7, 0xfe, !PT ;  /* 0x0000000002027212 */ /* 0x000fce00078efe07 */
.L_x_18841:
[----:B------:R-:W-:Y:S05]  /*6570*/  BSYNC.RECONVERGENT B0 ;  /* 0x0000000000007941 */ /* 0x000fea0003800200 */
.L_x_18840:
[----:B------:R-:W0:Y:S02]  /*6580*/  F2I.S64.TRUNC R2, R2 ;  /* 0x0000000200027311 */ /* 0x000e24000020d900 */
[----:B0-----:R-:W-:Y:S01]  /*6590*/  PRMT R19, R2, 0x7610, R19 ;  /* 0x0000761002137816 */ /* 0x001fe20000000013 */
[----:B------:R-:W-:Y:S06]  /*65a0*/  BRA `(.L_x_18821) ;  /* 0x00000000009c7947 */ /* 0x000fec0003800000 */
.L_x_18833:
        /* <DEDUP_REMOVED lines=14> */
.L_x_18847:
[----:B------:R-:W-:Y:S05]  /*6690*/  BSYNC.RECONVERGENT B0 ;  /* 0x0000000000007941 */ /* 0x000fea0003800200 */
.L_x_18846:
[----:B------:R-:W0:Y:S02]  /*66a0*/  F2I.S64.TRUNC R2, R2 ;  /* 0x0000000200027311 */ /* 0x000e24000020d900 */
[----:B0-----:R-:W-:Y:S01]  /*66b0*/  PRMT R19, R2, 0x7610, R19 ;  /* 0x0000761002137816 */ /* 0x001fe20000000013 */
[----:B------:R-:W-:Y:S06]  /*66c0*/  BRA `(.L_x_18821) ;  /* 0x0000000000547947 */ /* 0x000fec0003800000 */
.L_x_18820:
        /* <DEDUP_REMOVED lines=16> */
.L_x_18848:
[----:B------:R-:W-:Y:S01]  /*67d0*/  PRMT R19, RZ, 0x7610, R19 ;  /* 0x00007610ff137816 */ /* 0x000fe20000000013 */
[----:B------:R-:W-:Y:S06]  /*67e0*/  BRA `(.L_x_18821) ;  /* 0x00000000000c7947 */ /* 0x000fec0003800000 */
.L_x_18845:
[----:B------:R2:W5:Y:S01]  /*67f0*/  LDG.E.U8 R19, desc[UR36][R4.64] ;  /* 0x0000002404137981 */ /* 0x000562000c1e1100 */
[----:B------:R-:W-:Y:S05]  /*6800*/  BRA `(.L_x_18821) ;  /* 0x0000000000047947 */ /* 0x000fea0003800000 */
.L_x_18844:
[----:B------:R1:W5:Y:S02]  /*6810*/  LDG.E.U8 R19, desc[UR36][R4.64] ;  /* 0x0000002404137981 */ /* 0x000364000c1e1100 */
.L_x_18821:
        /* <DEDUP_REMOVED lines=16> */
.L_x_18852:
[----:B------:R0:W5:Y:S01]  /*6920*/  LDG.E.U8 R0, desc[UR36][R4.64] ;  /* 0x0000002404007981 */ /* 0x000162000c1e1100 */
[----:B------:R-:W-:Y:S05]  /*6930*/  BRA `(.L_x_18854) ;  /* 0x0000000c005c7947 */ /* 0x000fea0003800000 */
.L_x_18851:
        /* <DEDUP_REMOVED lines=8> */
.L_x_18856:
[----:B------:R3:W5:Y:S01]  /*69c0*/  LDG.E.U8 R0, desc[UR36][R4.64] ;  /* 0x0000002404007981 */ /* 0x000762000c1e1100 */
[----:B------:R-:W-:Y:S05]  /*69d0*/  BRA `(.L_x_18854) ;  /* 0x0000000c00347947 */ /* 0x000fea0003800000 */
.L_x_18855:
[----:B------:R0:W5:Y:S01]  /*69e0*/  LDG.E.U16 R0, desc[UR36][R4.64] ;  /* 0x0000002404007981 */ /* 0x000162000c1e1500 */
[----:B------:R-:W-:Y:S05]  /*69f0*/  BRA `(.L_x_18854) ;  /* 0x0000000c002c7947 */ /* 0x000fea0003800000 */
.L_x_18850:
        /* <DEDUP_REMOVED lines=10> */
.L_x_18858:
[----:B------:R-:W2:Y:S02]  /*6aa0*/  LDG.E.U16 R2, desc[UR36][R4.64] ;  /* 0x0000002404027981 */ /* 0x000ea4000c1e1500 */
[----:B--2---:R-:W-:-:S06]  /*6ab0*/  HADD2.F32 R2, -RZ, R2.H0_H0 ;  /* 0x20000002ff027230 */ /* 0x004fcc0000004100 */
[----:B------:R-:W0:Y:S02]  /*6ac0*/  F2I.S64.TRUNC R2, R2 ;  /* 0x0000000200027311 */ /* 0x000e24000020d900 */
[----:B0-----:R-:W-:Y:S01]  /*6ad0*/  PRMT R0, R2, 0x7610, R0 ;  /* 0x0000761002007816 */ /* 0x001fe20000000000 */
[----:B------:R-:W-:Y:S06]  /*6ae0*/  BRA `(.L_x_18854) ;  /* 0x0000000800f07947 */ /* 0x000fec0003800000 */
.L_x_18857:
        /* <DEDUP_REMOVED lines=10> */
.L_x_18860:
[----:B------:R-:W2:Y:S02]  /*6b90*/  LDG.E.U16 R4, desc[UR36][R4.64] ;  /* 0x0000002404047981 */ /* 0x000ea4000c1e1500 */
[----:B--2---:R-:W-:-:S06]  /*6ba0*/  HADD2.F32 R2, -RZ, R4.H0_H0 ;  /* 0x20000004ff027230 */ /* 0x004fcc0000004100 */
[----:B------:R-:W0:Y:S02]  /*6bb0*/  F2I.S64.TRUNC R2, R2 ;  /* 0x0000000200027311 */ /* 0x000e24000020d900 */
[----:B0-----:R-:W-:Y:S01]  /*6bc0*/  PRMT R0, R2, 0x7610, R0 ;  /* 0x0000761002007816 */ /* 0x001fe20000000000 */
[----:B------:R-:W-:Y:S06]  /*6bd0*/  BRA `(.L_x_18854) ;  /* 0x0000000800b47947 */ /* 0x000fec0003800000 */
.L_x_18859:
[----:B------:R-:W2:Y:S02]  /*6be0*/  LDG.E.64 R2, desc[UR36][R4.64] ;  /* 0x0000002404027981 */ /* 0x000ea4000c1e1b00 */
[----:B--2---:R-:W0:Y:S02]  /*6bf0*/  F2I.S64.F64.TRUNC R2, R2 ;  /* 0x0000000200027311 */ /* 0x004e24000030d900 */
[----:B0-----:R-:W-:Y:S01]  /*6c00*/  PRMT R0, R2, 0x7610, R0 ;  /* 0x0000761002007816 */ /* 0x001fe20000000000 */
[----:B------:R-:W-:Y:S06]  /*6c10*/  BRA `(.L_x_18854) ;  /* 0x0000000800a47947 */ /* 0x000fec0003800000 */
.L_x_18849:
        /* <DEDUP_REMOVED lines=12> */
.L_x_18863:
[----:B------:R-:W2:Y:S02]  /*6ce0*/  LDG.E.64 R4, desc[UR36][R4.64] ;  /* 0x0000002404047981 */ /* 0x000ea4000c1e1b00 */
[----:B--2---:R-:W0:Y:S02]  /*6cf0*/  F2I.S64.F64.TRUNC R2, R4 ;  /* 0x0000000400027311 */ /* 0x004e24000030d900 */
[----:B0-----:R-:W-:Y:S01]  /*6d00*/  PRMT R0, R2, 0x7610, R0 ;  /* 0x0000761002007816 */ /* 0x001fe20000000000 */
[----:B------:R-:W-:Y:S06]  /*6d10*/  BRA `(.L_x_18854) ;  /* 0x0000000800647947 */ /* 0x000fec0003800000 */
.L_x_18862:
        /* <DEDUP_REMOVED lines=24> */
[----:B------:R-:W0:Y:S02]  /*6ea0*/  F2I.S64.TRUNC R2, R3 ;  /* 0x0000000300027311 */ /* 0x000e24000020d900 */
[----:B0-----:R-:W-:Y:S01]  /*6eb0*/  PRMT R0, R2, 0x7610, R0 ;  /* 0x0000761002007816 */ /* 0x001fe20000000000 */
[----:B------:R-:W-:Y:S06]  /*6ec0*/  BRA `(.L_x_18854) ;  /* 0x0000000400f87947 */ /* 0x000fec0003800000 */
.L_x_18865:
        /* <DEDUP_REMOVED lines=14> */
.L_x_18864:
[----:B------:R-:W2:Y:S02]  /*6fb0*/  LDG.E.U16 R2, desc[UR36][R4.64] ;  /* 0x0000002404027981 */ /* 0x000ea4000c1e1500 */
[----:B--2---:R-:W-:-:S06]  /*6fc0*/  IMAD.U32 R2, R2, 0x10000, RZ ;  /* 0x0001000002027824 */ /* 0x004fcc00078e00ff */
[----:B------:R-:W0:Y:S02]  /*6fd0*/  F2I.S64.TRUNC R2, R2 ;  /* 0x0000000200027311 */ /* 0x000e24000020d900 */
[----:B0-----:R-:W-:Y:S01]  /*6fe0*/  PRMT R0, R2, 0x7610, R0 ;  /* 0x0000761002007816 */ /* 0x001fe20000000000 */
[----:B------:R-:W-:Y:S06]  /*6ff0*/  BRA `(.L_x_18854) ;  /* 0x0000000400ac7947 */ /* 0x000fec0003800000 */
.L_x_18861:
        /* <DEDUP_REMOVED lines=10> */
.L_x_18868:
        /* <DEDUP_REMOVED lines=21> */
.L_x_18872:
[----:B------:R-:W-:Y:S05]  /*71f0*/  BSYNC.RECONVERGENT B1 ;  /* 0x0000000000017941 */ /* 0x000fea0003800200 */
.L_x_18871:
[----:B------:R-:W-:Y:S01]  /*7200*/  IMAD.SHL.U32 R0, R0, 0x100000, RZ ;  /* 0x0010000000007824 */ /* 0x000fe200078e00ff */
[----:B------:R-:W-:-:S04]  /*7210*/  LEA R2, R2, 0x3b800000, 0x17 ;  /* 0x3b80000002027811 */ /* 0x000fc800078eb8ff */
[----:B------:R-:W-:-:S07]  /*7220*/  LOP3.LUT R2, R2, R0, R7, 0xfe, !PT ;  /* 0x0000000002027212 */ /* 0x000fce00078efe07 */
.L_x_18870:
[----:B------:R-:W-:Y:S05]  /*7230*/  BSYNC.RECONVERGENT B0 ;  /* 0x0000000000007941 */ /* 0x000fea0003800200 */
.L_x_18869:
[----:B------:R-:W0:Y:S02]  /*7240*/  F2I.S64.TRUNC R2, R2 ;  /* 0x0000000200027311 */ /* 0x000e24000020d900 */
[----:B0-----:R-:W-:Y:S01]  /*7250*/  PRMT R0, R2, 0x7610, R0 ;  /* 0x0000761002007816 */ /* 0x001fe20000000000 */
[----:B------:R-:W-:Y:S06]  /*7260*/  BRA `(.L_x_18854) ;  /* 0x0000000400107947 */ /* 0x000fec0003800000 */
.L_x_18867:
        /* <DEDUP_REMOVED lines=21> */
.L_x_18876:
[----:B------:R-:W-:Y:S05]  /*73c0*/  BSYNC.RECONVERGENT B1 ;  /* 0x0000000000017941 */ /* 0x000fea0003800200 */
.L_x_18875:
[----:B------:R-:W-:Y:S01]  /*73d0*/  IMAD.SHL.U32 R0, R0, 0x200000, RZ ;  /* 0x0020000000007824 */ /* 0x000fe200078e00ff */
[----:B------:R-:W-:-:S04]  /*73e0*/  LEA R2, R2, 0x37800000, 0x17 ;  /* 0x3780000002027811 */ /* 0x000fc800078eb8ff */
[----:B------:R-:W-:-:S07]  /*73f0*/  LOP3.LUT R2, R2, R0, R7, 0xfe, !PT ;  /* 0x0000000002027212 */ /* 0x000fce00078efe07 */
.L_x_18874:
[----:B------:R-:W-:Y:S05]  /*7400*/  BSYNC.RECONVERGENT B0 ;  /* 0x0000000000007941 */ /* 0x000fea0003800200 */
.L_x_18873:
[----:B------:R-:W0:Y:S02]  /*7410*/  F2I.S64.TRUNC R2, R2 ;  /* 0x0000000200027311 */ /* 0x000e24000020d900 */
[----:B0-----:R-:W-:Y:S01]  /*7420*/  PRMT R0, R2, 0x7610, R0 ;  /* 0x0000761002007816 */ /* 0x001fe20000000000 */
[----:B------:R-:W-:Y:S06]  /*7430*/  BRA `(.L_x_18854) ;  /* 0x00000000009c7947 */ /* 0x000fec0003800000 */
.L_x_18866:
        /* <DEDUP_REMOVED lines=14> */
.L_x_18880:
[----:B------:R-:W-:Y:S05]  /*7520*/  BSYNC.RECONVERGENT B0 ;  /* 0x0000000000007941 */ /* 0x000fea0003800200 */
.L_x_18879:
[----:B------:R-:W0:Y:S02]  /*7530*/  F2I.S64.TRUNC R2, R2 ;  /* 0x0000000200027311 */ /* 0x000e24000020d900 */
[----:B0-----:R-:W-:Y:S01]  /*7540*/  PRMT R0, R2, 0x7610, R0 ;  /* 0x0000761002007816 */ /* 0x001fe20000000000 */
[----:B------:R-:W-:Y:S06]  /*7550*/  BRA `(.L_x_18854) ;  /* 0x0000000000547947 */ /* 0x000fec0003800000 */
.L_x_18853:
        /* <DEDUP_REMOVED lines=16> */
.L_x_18881:
[----:B------:R-:W-:Y:S01]  /*7660*/  PRMT R0, RZ, 0x7610, R0 ;  /* 0x00007610ff007816 */ /* 0x000fe20000000000 */
[----:B------:R-:W-:Y:S06]  /*7670*/  BRA `(.L_x_18854) ;  /* 0x00000000000c7947 */ /* 0x000fec0003800000 */
.L_x_18878:
[----:B------:R1:W5:Y:S01]  /*7680*/  LDG.E.U8 R0, desc[UR36][R4.64] ;  /* 0x0000002404007981 */ /* 0x000362000c1e1100 */
[----:B------:R-:W-:Y:S05]  /*7690*/  BRA `(.L_x_18854) ;  /* 0x0000000000047947 */ /* 0x000fea0003800000 */
.L_x_18877:
[----:B------:R2:W5:Y:S02]  /*76a0*/  LDG.E.U8 R0, desc[UR36][R4.64] ;  /* 0x0000002404007981 */ /* 0x000564000c1e1100 */
.L_x_18854:
[----:B------:R-:W0:Y:S01]  /*76b0*/  LDCU.64 UR6, c[0x0][0x5e8] ;  /* 0x0000bd00ff0677ac */ /* 0x000e220008000a00 */
[----:B-----5:R-:W-:Y:S01]  /*76c0*/  LOP3.LUT P0, RZ, R19, 0xff, RZ, 0xc0, !PT ;  /* 0x000000ff13ff7812 */ /* 0x020fe2000780c0ff */
[----:B------:R-:W-:Y:S01]  /*76d0*/  BSSY.RECONVERGENT B6, `(.L_x_18882) ;  /* 0x00000e8000067945 */ /* 0x000fe20003800200 */
[----:B01234-:R-:W-:Y:S01]  /*76e0*/  PRMT R5, R0, 0x7610, R5 ;  /* 0x0000761000057816 */ /* 0x01ffe20000000005 */
        /* <DEDUP_REMOVED lines=16> */
.L_x_18886:
[----:B------:R4:W-:Y:S01]  /*77f0*/  STG.E.U8 desc[UR36][R2.64], R5 ;  /* 0x0000000502007986 */ /* 0x0009e2000c101124 */
[----:B------:R-:W-:Y:S05]  /*7800*/  BRA `(.L_x_18888) ;  /* 0x0000000c00507947 */ /* 0x000fea0003800000 */
.L_x_18885:
        /* <DEDUP_REMOVED lines=10> */
.L_x_18890:
[----:B------:R-:W-:-:S05]  /*78b0*/  LOP3.LUT R5, R5, 0xff, RZ, 0xc0, !PT ;  /* 0x000000ff05057812 */ /* 0x000fca00078ec0ff */
[----:B------:R2:W-:Y:S01]  /*78c0*/  STG.E desc[UR36][R2.64], R5 ;  /* 0x0000000502007986 */ /* 0x0005e2000c101924 */
[----:B------:R-:W-:Y:S05]  /*78d0*/  BRA `(.L_x_18888) ;  /* 0x0000000c001c7947 */ /* 0x000fea0003800000 */
.L_x_18889:
[----:B------:R-:W-:-:S05]  /*78e0*/  LOP3.LUT R5, R5, 0xff, RZ, 0xc0, !PT ;  /* 0x000000ff05057812 */ /* 0x000fca00078ec0ff */
[----:B------:R0:W-:Y:S01]  /*78f0*/  STG.E.U16 desc[UR36][R2.64], R5 ;  /* 0x0000000502007986 */ /* 0x0001e2000c101524 */
[----:B------:R-:W-:Y:S05]  /*7900*/  BRA `(.L_x_18888) ;  /* 0x0000000c00107947 */ /* 0x000fea0003800000 */
.L_x_18884:
        /* <DEDUP_REMOVED lines=10> */
.L_x_18892:
[----:B------:R-:W-:-:S04]  /*79b0*/  LOP3.LUT R5, R5, 0xff, RZ, 0xc0, !PT ;  /* 0x000000ff05057812 */ /* 0x000fc800078ec0ff */
[----:B------:R-:W0:Y:S02]  /*79c0*/  I2F.U16 R0, R5 ;  /* 0x0000000500007306 */ /* 0x000e240000101000 */
[----:B0-----:R-:W-:-:S05]  /*79d0*/  F2FP.F16.F32.PACK_AB R0, RZ, R0 ;  /* 0x00000000ff00723e */ /* 0x001fca00000000ff */
[----:B------:R0:W-:Y:S01]  /*79e0*/  STG.E.U16 desc[UR36][R2.64], R0 ;  /* 0x0000000002007986 */ /* 0x0001e2000c101524 */
[----:B------:R-:W-:Y:S05]  /*79f0*/  BRA `(.L_x_18888) ;  /* 0x0000000800d47947 */ /* 0x000fea0003800000 */
.L_x_18891:
        /* <DEDUP_REMOVED lines=11> */
.L_x_18894:
[----:B------:R-:W-:-:S06]  /*7ab0*/  LOP3.LUT R5, R5, 0xff, RZ, 0xc0, !PT ;  /* 0x000000ff05057812 */ /* 0x000fcc00078ec0ff */
[----:B------:R-:W0:Y:S02]  /*7ac0*/  I2F.U16 R5, R5 ;  /* 0x0000000500057306 */ /* 0x000e240000101000 */
[----:B0-----:R-:W-:-:S04]  /*7ad0*/  F2FP.F16.F32.PACK_AB R5, RZ, R5 ;  /* 0x00000005ff05723e */ /* 0x001fc800000000ff */
[----:B------:R-:W-:-:S05]  /*7ae0*/  PRMT R5, R5, 0x5410, RZ ;  /* 0x0000541005057816 */ /* 0x000fca00000000ff */
[----:B------:R0:W-:Y:S01]  /*7af0*/  STG.E desc[UR36][R2.64], R5 ;  /* 0x0000000502007986 */ /* 0x0001e2000c101924 */
[----:B------:R-:W-:Y:S05]  /*7b00*/  BRA `(.L_x_18888) ;  /* 0x0000000800907947 */ /* 0x000fea0003800000 */
.L_x_18893:
[----:B------:R-:W-:-:S06]  /*7b10*/  LOP3.LUT R5, R5, 0xff, RZ, 0xc0, !PT ;  /* 0x000000ff05057812 */ /* 0x000fcc00078ec0ff */
[----:B------:R-:W0:Y:S02]  /*7b20*/  I2F.F64.U16 R4, R5 ;  /* 0x0000000500047312 */ /* 0x000e240000101800 */
[----:B0-----:R0:W-:Y:S01]  /*7b30*/  STG.E.64 desc[UR36][R2.64], R4 ;  /* 0x0000000402007986 */ /* 0x0011e2000c101b24 */
[----:B------:R-:W-:Y:S05]  /*7b40*/  BRA `(.L_x_18888) ;  /* 0x0000000800807947 */ /* 0x000fea0003800000 */
.L_x_18883:
        /* <DEDUP_REMOVED lines=13> */
.L_x_18898:
[----:B------:R-:W-:Y:S01]  /*7c20*/  LOP3.LUT R5, R5, 0xff, RZ, 0xc0, !PT ;  /* 0x000000ff05057812 */ /* 0x000fe200078ec0ff */
[----:B------:R-:W-:Y:S01]  /*7c30*/  BSSY.RECONVERGENT B0, `(.L_x_18899) ;  /* 0x0000011000007945 */ /* 0x000fe20003800200 */
[----:B------:R-:W-:-:S04]  /*7c40*/  IMAD.MOV.U32 R0, RZ, RZ, 0x80 ;  /* 0x00000080ff007424 */ /* 0x000fc800078e00ff */
[----:B------:R-:W0:Y:S02]  /*7c50*/  I2F.U16 R5, R5 ;  /* 0x0000000500057306 */ /* 0x000e240000101000 */
        /* <DEDUP_REMOVED lines=14> */
.L_x_18900:
[----:B------:R-:W-:Y:S05]  /*7d40*/  BSYNC.RECONVERGENT B0 ;  /* 0x0000000000007941 */ /* 0x000fea0003800200 */
.L_x_18899:
[----:B------:R0:W-:Y:S01]  /*7d50*/  STG.E.U8 desc[UR36][R2.64], R0 ;  /* 0x0000000002007986 */ /* 0x0001e2000c101124 */
[----:B------:R-:W-:Y:S05]  /*7d60*/  BRA `(.L_x_18888) ;  /* 0x0000000400f87947 */ /* 0x000fea0003800000 */
.L_x_18897:
        /* <DEDUP_REMOVED lines=18> */
.L_x_18902:
[----:B------:R-:W-:Y:S05]  /*7e90*/  BSYNC.RECONVERGENT B0 ;  /* 0x0000000000007941 */ /* 0x000fea0003800200 */
.L_x_18901:
[----:B------:R0:W-:Y:S01]  /*7ea0*/  STG.E.U8 desc[UR36][R2.64], R0 ;  /* 0x0000000002007986 */ /* 0x0001e2000c101124 */
[----:B------:R-:W-:Y:S05]  /*7eb0*/  BRA `(.L_x_18888) ;  /* 0x0000000400a47947 */ /* 0x000fea0003800000 */
.L_x_18896:
[----:B------:R-:W-:-:S09]  /*7ec0*/  UISETP.NE.AND UP0, UPT, UR4, 0x1c, UPT ;  /* 0x0000001c0400788c */ /* 0x000fd2000bf05270 */
[----:B------:R-:W-:Y:S05]  /*7ed0*/  BRA.U !UP0, `(.L_x_18903) ;  /* 0x0000000108647547 */ /* 0x000fea000b800000 */
[----:B------:R-:W-:-:S09]  /*7ee0*/  UISETP.NE.AND UP0, UPT, UR4, 0x1d, UPT ;  /* 0x0000001d0400788c */ /* 0x000fd2000bf05270 */
[----:B------:R-:W-:Y:S05]  /*7ef0*/  BRA.U !UP0, `(.L_x_18904) ;  /* 0x00000001084c7547 */ /* 0x000fea000b800000 */
[----:B------:R-:W-:-:S09]  /*7f00*/  UISETP.NE.AND UP0, UPT, UR4, 0x2c, UPT ;  /* 0x0000002c0400788c */ /* 0x000fd2000bf05270 */
[----:B------:R-:W-:Y:S05]  /*7f10*/  BRA.U UP0, `(.L_x_18887) ;  /* 0x0000000100b47547 */ /* 0x000fea000b800000 */
        /* <DEDUP_REMOVED lines=13> */
[----:B------:R-:W-:-:S05]  /*7ff0*/  @!P0 IADD3 R0, PT, PT, R4, RZ, RZ ;  /* 0x000000ff04008210 */ /* 0x000fca0007ffe0ff */
[----:B------:R-:W-:-:S05]  /*8000*/  @P1 IMAD.MOV.U32 R5, RZ, RZ, R0 ;  /* 0x000000ffff051224 */ /* 0x000fca00078e0000 */
[----:B------:R0:W-:Y:S01]  /*8010*/  STG.E.U8 desc[UR36][R2.64], R5 ;  /* 0x0000000502007986 */ /* 0x0001e2000c101124 */
[----:B------:R-:W-:Y:S05]  /*8020*/  BRA `(.L_x_18888) ;  /* 0x0000000400487947 */ /* 0x000fea0003800000 */
.L_x_18904:
[----:B------:R-:W-:Y:S01]  /*8030*/  LOP3.LUT R4, R5, 0xff, RZ, 0xc0, !PT ;  /* 0x000000ff05047812 */ /* 0x000fe200078ec0ff */
[----:B------:R-:W-:-:S05]  /*8040*/  IMAD.MOV.U32 R5, RZ, RZ, RZ ;  /* 0x000000ffff057224 */ /* 0x000fca00078e00ff */
[----:B------:R0:W-:Y:S01]  /*8050*/  STG.E.64 desc[UR36][R2.64], R4 ;  /* 0x0000000402007986 */ /* 0x0001e2000c101b24 */
[----:B------:R-:W-:Y:S05]  /*8060*/  BRA `(.L_x_18888) ;  /* 0x0000000400387947 */ /* 0x000fea0003800000 */
.L_x_18903:
[----:B------:R-:W-:-:S05]  /*8070*/  LOP3.LUT R5, R5, 0xff, RZ, 0xc0, !PT ;  /* 0x000000ff05057812 */ /* 0x000fca00078ec0ff */
[----:B------:R0:W-:Y:S01]  /*8080*/  STG.E desc[UR36][R2.64], R5 ;  /* 0x0000000502007986 */ /* 0x0001e2000c101924 */
[----:B------:R-:W-:Y:S05]  /*8090*/  BRA `(.L_x_18888) ;  /* 0x00000004002c7947 */ /* 0x000fea0003800000 */
.L_x_18895:
        /* <DEDUP_REMOVED lines=10> */
.L_x_18906:
[----:B------:R-:W-:Y:S02]  /*8140*/  LOP3.LUT R5, R5, 0xff, RZ, 0xc0, !PT ;  /* 0x000000ff05057812 */ /* 0x000fe400078ec0ff */
[----:B------:R-:W-:-:S04]  /*8150*/  CS2R R6, SRZ ;  /* 0x0000000000067805 */ /* 0x000fc8000001ff00 */
[----:B------:R-:W0:Y:S02]  /*8160*/  I2F.F64.U16 R4, R5 ;  /* 0x0000000500047312 */ /* 0x000e240000101800 */
[----:B0-----:R0:W-:Y:S01]  /*8170*/  STG.E.128 desc[UR36][R2.64], R4 ;  /* 0x0000000402007986 */ /* 0x0011e2000c101d24 */
[----:B------:R-:W-:Y:S05]  /*8180*/  BRA `(.L_x_18888) ;  /* 0x0000000000f07947 */ /* 0x000fea0003800000 */
.L_x_18905:
[----:B------:R-:W-:-:S09]  /*8190*/  UISETP.NE.AND UP0, UPT, UR4, 0xf, UPT ;  /* 0x0000000f0400788c */ /* 0x000fd2000bf05270 */
[----:B------:R-:W-:Y:S05]  /*81a0*/  BRA.U !UP0, `(.L_x_18907) ;  /* 0x0000000108d87547 */ /* 0x000fea000b800000 */
[----:B------:R-:W-:-:S09]  /*81b0*/  UISETP.NE.AND UP0, UPT, UR4, 0x17, UPT ;  /* 0x000000170400788c */ /* 0x000fd2000bf05270 */
[----:B------:R-:W-:Y:S05]  /*81c0*/  BRA.U !UP0, `(.L_x_18908) ;  /* 0x0000000108887547 */ /* 0x000fea000b800000 */
[----:B------:R-:W-:-:S09]  /*81d0*/  UISETP.NE.AND UP0, UPT, UR4, 0x18, UPT ;  /* 0x000000180400788c */ /* 0x000fd2000bf05270 */
[----:B------:R-:W-:Y:S05]  /*81e0*/  BRA.U !UP0, `(.L_x_18909) ;  /* 0x0000000108447547 */ /* 0x000fea000b800000 */
.L_x_18887:
        /* <DEDUP_REMOVED lines=16> */
.L_x_18910:
[----:B------:R-:W-:Y:S05]  /*82f0*/  BRA `(.L_x_18888) ;  /* 0x0000000000947947 */ /* 0x000fea0003800000 */
.L_x_18909:
[----:B------:R-:W-:Y:S01]  /*8300*/  LOP3.LUT R0, R5, 0xff, RZ, 0xc0, !PT ;  /* 0x000000ff05007812 */ /* 0x000fe200078ec0ff */
[----:B------:R-:W-:Y:S01]  /*8310*/  BSSY.RECONVERGENT B0, `(.L_x_18911) ;  /* 0x000000b000007945 */ /* 0x000fe20003800200 */
[----:B------:R-:W-:Y:S02]  /*8320*/  IMAD.MOV.U32 R5, RZ, RZ, 0x7f ;  /* 0x0000007fff057424 */ /* 0x000fe400078e00ff */
[----:B------:R-:W0:Y:S02]  /*8330*/  I2F.U16 R7, R0 ;  /* 0x0000000000077306 */ /* 0x000e240000101000 */
        /* <DEDUP_REMOVED lines=8> */
.L_x_18912:
[----:B------:R-:W-:Y:S05]  /*83c0*/  BSYNC.RECONVERGENT B0 ;  /* 0x0000000000007941 */ /* 0x000fea0003800200 */
.L_x_18911:
[----:B------:R0:W-:Y:S01]  /*83d0*/  STG.E.U8 desc[UR36][R2.64], R5 ;  /* 0x0000000502007986 */ /* 0x0001e2000c101124 */
[----:B------:R-:W-:Y:S05]  /*83e0*/  BRA `(.L_x_18888) ;  /* 0x0000000000587947 */ /* 0x000fea0003800000 */
.L_x_18908:
[----:B------:R-:W-:-:S04]  /*83f0*/  LOP3.LUT R5, R5, 0xff, RZ, 0xc0, !PT ;  /* 0x000000ff05057812 */ /* 0x000fc800078ec0ff */
[----:B------:R-:W0:Y:S02]  /*8400*/  I2F.U16 R7, R5 ;  /* 0x0000000500077306 */ /* 0x000e240000101000 */
        /* <DEDUP_REMOVED lines=11> */
.L_x_18913:
[----:B------:R-:W-:Y:S01]  /*84c0*/  IMAD.MOV.U32 R5, RZ, RZ, 0x7f ;  /* 0x0000007fff057424 */ /* 0x000fe200078e00ff */
[----:B------:R-:W-:-:S04]  /*84d0*/  ISETP.GT.U32.AND P0, PT, R7, 0x7f800000, PT ;  /* 0x7f8000000700780c */ /* 0x000fc80003f04070 */
[----:B------:R-:W-:-:S05]  /*84e0*/  SEL R5, R5, 0x7c, P0 ;  /* 0x0000007c05057807 */ /* 0x000fca0000000000 */
[----:B------:R0:W-:Y:S01]  /*84f0*/  STG.E.U8 desc[UR36][R2.64], R5 ;  /* 0x0000000502007986 */ /* 0x0001e2000c101124 */
[----:B------:R-:W-:Y:S05]  /*8500*/  BRA `(.L_x_18888) ;  /* 0x0000000000107947 */ /* 0x000fea0003800000 */
.L_x_18907:
[----:B------:R-:W-:-:S04]  /*8510*/  LOP3.LUT R5, R5, 0xff, RZ, 0xc0, !PT ;  /* 0x000000ff05057812 */ /* 0x000fc800078ec0ff */
[----:B------:R-:W0:Y:S02]  /*8520*/  I2F.U16 R0, R5 ;  /* 0x0000000500007306 */ /* 0x000e240000101000 */
[----:B0-----:R-:W-:-:S05]  /*8530*/  F2FP.BF16.F32.PACK_AB R0, RZ, R0 ;  /* 0x00000000ff00723e */ /* 0x001fca00000010ff */
[----:B------:R0:W-:Y:S02]  /*8540*/  STG.E.U16 desc[UR36][R2.64], R0 ;  /* 0x0000000002007986 */ /* 0x0001e4000c101524 */
.L_x_18888:
[----:B------:R-:W-:Y:S05]  /*8550*/  BSYNC.RECONVERGENT B6 ;  /* 0x0000000000067941 */ /* 0x000fea0003800200 */
.L_x_18882:
[----:B------:R-:W-:-:S07]  /*8560*/  VIADD R17, R17, 0x80 ;  /* 0x0000008011117836 */ /* 0x000fce0000000000 */
.L_x_18814:
[----:B------:R-:W-:Y:S05]  /*8570*/  BSYNC.RECONVERGENT B7 ;  /* 0x0000000000077941 */ /* 0x000fea0003800200 */
.L_x_18813:
        /* <DEDUP_REMOVED lines=358> */
.L_x_18916:
[----:B------:R-:W1:Y:S01]  /*9be0*/  LDCU.64 UR6, c[0x0][0x5f0] ;  /* 0x0000be00ff0677ac */ /* 0x000e620008000a00 */
[----:B------:R-:W-:-:S04]  /*9bf0*/  UPRMT UR4, UR39, 0x9910, URZ ;  /* 0x0000991027047896 */ /* 0x000fc800080000ff */
[----:B------:R-:W-:Y:S01]  /*9c00*/  UISETP.GT.AND UP0, UPT, UR4, 0x9, UPT ;  /* 0x000000090400788c */ /* 0x000fe2000bf04270 */
[----:B-1--4-:R-:W-:-:S05]  /*9c10*/  IADD3 R4, P0, PT, R0, UR6, RZ ;  /* 0x0000000600047c10 */ /* 0x012fca000ff1e0ff */
[----:B--23--:R-:W-:-:S03]  /*9c20*/  IMAD.X R5, RZ, RZ, UR7, P0 ;  /* 0x00000007ff057e24 */ /* 0x00cfc600080e06ff */
        /* <DEDUP_REMOVED lines=11> */
.L_x_18920:
[----:B------:R3:W5:Y:S01]  /*9ce0*/  LDG.E.U8 R19, desc[UR36][R4.64] ;  /* 0x0000002404137981 */ /* 0x000762000c1e1100 */
[----:B------:R-:W-:Y:S05]  /*9cf0*/  BRA `(.L_x_18922) ;  /* 0x0000000c005c7947 */ /* 0x000fea0003800000 */
.L_x_18919:
        /* <DEDUP_REMOVED lines=8> */
.L_x_18924:
[----:B------:R0:W5:Y:S01]  /*9d80*/  LDG.E.U8 R19, desc[UR36][R4.64] ;  /* 0x0000002404137981 */ /* 0x000162000c1e1100 */
[----:B------:R-:W-:Y:S05]  /*9d90*/  BRA `(.L_x_18922) ;  /* 0x0000000c00347947 */ /* 0x000fea0003800000 */
.L_x_18923:
[----:B------:R0:W5:Y:S01]  /*9da0*/  LDG.E.U16 R19, desc[UR36][R4.64] ;  /* 0x0000002404137981 */ /* 0x000162000c1e1500 */
[----:B------:R-:W-:Y:S05]  /*9db0*/  BRA `(.L_x_18922) ;  /* 0x0000000c002c7947 */ /* 0x000fea0003800000 */
.L_x_18918:
        /* <DEDUP_REMOVED lines=10> */
.L_x_18926:
[----:B------:R-:W2:Y:S02]  /*9e60*/  LDG.E.U16 R2, desc[UR36][R4.64] ;  /* 0x0000002404027981 */ /* 0x000ea4000c1e1500 */
[----:B--2---:R-:W-:-:S06]  /*9e70*/  HADD2.F32 R2, -RZ, R2.H0_H0 ;  /* 0x20000002ff027230 */ /* 0x004fcc0000004100 */
[----:B------:R-:W0:Y:S02]  /*9e80*/  F2I.S64.TRUNC R2, R2 ;  /* 0x0000000200027311 */ /* 0x000e24000020d900 */
[----:B0-----:R-:W-:Y:S01]  /*9e90*/  PRMT R19, R2, 0x7610, R19 ;  /* 0x0000761002137816 */ /* 0x001fe20000000013 */
[----:B------:R-:W-:Y:S06]  /*9ea0*/  BRA `(.L_x_18922) ;  /* 0x0000000800f07947 */ /* 0x000fec0003800000 */
.L_x_18925:
        /* <DEDUP_REMOVED lines=10> */
.L_x_18928:
[----:B------:R-:W2:Y:S02]  /*9f50*/  LDG.E.U16 R4, desc[UR36][R4.64] ;  /* 0x0000002404047981 */ /* 0x000ea4000c1e1500 */
[----:B--2---:R-:W-:-:S06]  /*9f60*/  HADD2.F32 R2, -RZ, R4.H0_H0 ;  /* 0x20000004ff027230 */ /* 0x004fcc0000004100 */
[----:B------:R-:W0:Y:S02]  /*9f70*/  F2I.S64.TRUNC R2, R2 ;  /* 0x0000000200027311 */ /* 0x000e24000020d900 */
[----:B0-----:R-:W-:Y:S01]  /*9f80*/  PRMT R19, R2, 0x7610, R19 ;  /* 0x0000761002137816 */ /* 0x001fe20000000013 */
[----:B------:R-:W-:Y:S06]  /*9f90*/  BRA `(.L_x_18922) ;  /* 0x0000000800b47947 */ /* 0x000fec0003800000 */
.L_x_18927:
[----:B------:R-:W2:Y:S02]  /*9fa0*/  LDG.E.64 R2, desc[UR36][R4.64] ;  /* 0x0000002404027981 */ /* 0x000ea4000c1e1b00 */
[----:B--2---:R-:W0:Y:S02]  /*9fb0*/  F2I.S64.F64.TRUNC R2, R2 ;  /* 0x0000000200027311 */ /* 0x004e24000030d900 */
[----:B0-----:R-:W-:Y:S01]  /*9fc0*/  PRMT R19, R2, 0x7610, R19 ;  /* 0x0000761002137816 */ /* 0x001fe20000000013 */
[----:B------:R-:W-:Y:S06]  /*9fd0*/  BRA `(.L_x_18922) ;  /* 0x0000000800a47947 */ /* 0x000fec0003800000 */
.L_x_18917:
        /* <DEDUP_REMOVED lines=12> */
.L_x_18931:
[----:B------:R-:W2:Y:S02]  /*a0a0*/  LDG.E.64 R4, desc[UR36][R4.64] ;  /* 0x0000002404047981 */ /* 0x000ea4000c1e1b00 */
[----:B--2---:R-:W0:Y:S02]  /*a0b0*/  F2I.S64.F64.TRUNC R2, R4 ;  /* 0x0000000400027311 */ /* 0x004e24000030d900 */
[----:B0-----:R-:W-:Y:S01]  /*a0c0*/  PRMT R19, R2, 0x7610, R19 ;  /* 0x0000761002137816 */ /* 0x001fe20000000013 */
[----:B------:R-:W-:Y:S06]  /*a0d0*/  BRA `(.L_x_18922) ;  /* 0x0000000800647947 */ /* 0x000fec0003800000 */
.L_x_18930:
        /* <DEDUP_REMOVED lines=27> */
.L_x_18933:
        /* <DEDUP_REMOVED lines=14> */
.L_x_18932:
[----:B------:R-:W2:Y:S02]  /*a370*/  LDG.E.U16 R2, desc[UR36][R4.64] ;  /* 0x0000002404027981 */ /* 0x000ea4000c1e1500 */
[----:B--2---:R-:W-:-:S06]  /*a380*/  IMAD.U32 R2, R2, 0x10000, RZ ;  /* 0x0001000002027824 */ /* 0x004fcc00078e00ff */
[----:B------:R-:W0:Y:S02]  /*a390*/  F2I.S64.TRUNC R2, R2 ;  /* 0x0000000200027311 */ /* 0x000e24000020d900 */
[----:B0-----:R-:W-:Y:S01]  /*a3a0*/  PRMT R19, R2, 0x7610, R19 ;  /* 0x0000761002137816 */ /* 0x001fe20000000013 */
[----:B------:R-:W-:Y:S06]  /*a3b0*/  BRA `(.L_x_18922) ;  /* 0x0000000400ac7947 */ /* 0x000fec0003800000 */
.L_x_18929:
        /* <DEDUP_REMOVED lines=10> */
.L_x_18936:
        /* <DEDUP_REMOVED lines=21> */
.L_x_18940:
[----:B------:R-:W-:Y:S05]  /*a5b0*/  BSYNC.RECONVERGENT B1 ;  /* 0x0000000000017941 */ /* 0x000fea0003800200 */
.L_x_18939:
[----:B------:R-:W-:Y:S02]  /*a5c0*/  SHF.L.U32 R0, R0, 0x14, RZ ;  /* 0x0000001400007819 */ /* 0x000fe400000006ff */
[----:B------:R-:W-:-:S04]  /*a5d0*/  LEA R2, R2, 0x3b800000, 0x17 ;  /* 0x3b80000002027811 */ /* 0x000fc800078eb8ff */
[----:B------:R-:W-:-:S07]  /*a5e0*/  LOP3.LUT R2, R2, R0, R7, 0xfe, !PT ;  /* 0x0000000002027212 */ /* 0x000fce00078efe07 */
.L_x_18938:
[----:B------:R-:W-:Y:S05]  /*a5f0*/  BSYNC.RECONVERGENT B0 ;  /* 0x0000000000007941 */ /* 0x000fea0003800200 */
.L_x_18937:
[----:B------:R-:W0:Y:S02]  /*a600*/  F2I.S64.TRUNC R2, R2 ;  /* 0x0000000200027311 */ /* 0x000e24000020d900 */
[----:B0-----:R-:W-:Y:S01]  /*a610*/  PRMT R19, R2, 0x7610, R19 ;  /* 0x0000761002137816 */ /* 0x001fe20000000013 */
[----:B------:R-:W-:Y:S06]  /*a620*/  BRA `(.L_x_18922) ;  /* 0x0000000400107947 */ /* 0x000fec0003800000 */
.L_x_18935:
        /* <DEDUP_REMOVED lines=21> */
.L_x_18944:
[----:B------:R-:W-:Y:S05]  /*a780*/  BSYNC.RECONVERGENT B1 ;  /* 0x0000000000017941 */ /* 0x000fea0003800200 */
.L_x_18943:
[----:B------:R-:W-:Y:S01]  /*a790*/  IMAD.SHL.U32 R0, R0, 0x200000, RZ ;  /* 0x0020000000007824 */ /* 0x000fe200078e00ff */
[----:B------:R-:W-:-:S04]  /*a7a0*/  LEA R2, R2, 0x37800000, 0x17 ;  /* 0x3780000002027811 */ /* 0x000fc800078eb8ff */
[----:B------:R-:W-:-:S07]  /*a7b0*/  LOP3.LUT R2, R2, R0, R7, 0xfe, !PT ;  /* 0x0000000002027212 */ /* 0x000fce00078efe07 */
.L_x_18942:
[----:B------:R-:W-:Y:S05]  /*a7c0*/  BSYNC.RECONVERGENT B0 ;  /* 0x0000000000007941 */ /* 0x000fea0003800200 */
.L_x_18941:
[----:B------:R-:W0:Y:S02]  /*a7d0*/  F2I.S64.TRUNC R2, R2 ;  /* 0x0000000200027311 */ /* 0x000e24000020d900 */
[----:B0-----:R-:W-:Y:S01]  /*a7e0*/  PRMT R19, R2, 0x7610, R19 ;  /* 0x0000761002137816 */ /* 0x001fe20000000013 */
[----:B------:R-:W-:Y:S06]  /*a7f0*/  BRA `(.L_x_18922) ;  /* 0x00000000009c7947 */ /* 0x000fec0003800000 */
.L_x_18934:
        /* <DEDUP_REMOVED lines=14> */
.L_x_18948:
[----:B------:R-:W-:Y:S05]  /*a8e0*/  BSYNC.RECONVERGENT B0 ;  /* 0x0000000000007941 */ /* 0x000fea0003800200 */
.L_x_18947:
[----:B------:R-:W0:Y:S02]  /*a8f0*/  F2I.S64.TRUNC R2, R2 ;  /* 0x0000000200027311 */ /* 0x000e24000020d900 */
[----:B0-----:R-:W-:Y:S01]  /*a900*/  PRMT R19, R2, 0x7610, R19 ;  /* 0x0000761002137816 */ /* 0x001fe20000000013 */
[----:B------:R-:W-:Y:S06]  /*a910*/  BRA `(.L_x_18922) ;  /* 0x0000000000547947 */ /* 0x000fec0003800000 */
.L_x_18921:
        /* <DEDUP_REMOVED lines=16> */
.L_x_18949:
[----:B------:R-:W-:Y:S01]  /*aa20*/  PRMT R19, RZ, 0x7610, R19 ;  /* 0x00007610ff137816 */ /* 0x000fe20000000013 */
[----:B------:R-:W-:Y:S06]  /*aa30*/  BRA `(.L_x_18922) ;  /* 0x00000000000c7947 */ /* 0x000fec0003800000 */
.L_x_18946:
[----:B------:R2:W5:Y:S01]  /*aa40*/  LDG.E.U8 R19, desc[UR36][R4.64] ;  /* 0x0000002404137981 */ /* 0x000562000c1e1100 */
[----:B------:R-:W-:Y:S05]  /*aa50*/  BRA `(.L_x_18922) ;  /* 0x0000000000047947 */ /* 0x000fea0003800000 */
.L_x_18945:
[----:B------:R1:W5:Y:S02]  /*aa60*/  LDG.E.U8 R19, desc[UR36][R4.64] ;  /* 0x0000002404137981 */ /* 0x000364000c1e1100 */
.L_x_18922:
        /* <DEDUP_REMOVED lines=16> */
.L_x_18953:
[----:B------:R0:W5:Y:S01]  /*ab70*/  LDG.E.U8 R0, desc[UR36][R4.64] ;  /* 0x0000002404007981 */ /* 0x000162000c1e1100 */
[----:B------:R-:W-:Y:S05]  /*ab80*/  BRA `(.L_x_18955) ;  /* 0x0000000c005c7947 */ /* 0x000fea0003800000 */
.L_x_18952:
        /* <DEDUP_REMOVED lines=8> */
.L_x_18957:
[----:B------:R4:W5:Y:S01]  /*ac10*/  LDG.E.U8 R0, desc[UR36][R4.64] ;  /* 0x0000002404007981 */ /* 0x000962000c1e1100 */
[----:B------:R-:W-:Y:S05]  /*ac20*/  BRA `(.L_x_18955) ;  /* 0x0000000c00347947 */ /* 0x000fea0003800000 */
.L_x_18956:
[----:B------:R0:W5:Y:S01]  /*ac30*/  LDG.E.U16 R0, desc[UR36][R4.64] ;  /* 0x0000002404007981 */ /* 0x000162000c1e1500 */
[----:B------:R-:W-:Y:S05]  /*ac40*/  BRA `(.L_x_18955) ;  /* 0x0000000c002c7947 */ /* 0x000fea0003800000 */
.L_x_18951:
        /* <DEDUP_REMOVED lines=10> */
.L_x_18959:
[----:B------:R-:W2:Y:S02]  /*acf0*/  LDG.E.U16 R2, desc[UR36][R4.64] ;  /* 0x0000002404027981 */ /* 0x000ea4000c1e1500 */
[----:B--2---:R-:W-:-:S06]  /*ad00*/  HADD2.F32 R2, -RZ, R2.H0_H0 ;  /* 0x20000002ff027230 */ /* 0x004fcc0000004100 */
[----:B------:R-:W0:Y:S02]  /*ad10*/  F2I.S64.TRUNC R2, R2 ;  /* 0x0000000200027311 */ /* 0x000e24000020d900 */
[----:B0-----:R-:W-:Y:S01]  /*ad20*/  PRMT R0, R2, 0x7610, R0 ;  /* 0x0000761002007816 */ /* 0x001fe20000000000 */
[----:B------:R-:W-:Y:S06]  /*ad30*/  BRA `(.L_x_18955) ;  /* 0x0000000800f07947 */ /* 0x000fec0003800000 */
.L_x_18958:
        /* <DEDUP_REMOVED lines=10> */
.L_x_18961:
[----:B------:R-:W2:Y:S02]  /*ade0*/  LDG.E.U16 R4, desc[UR36][R4.64] ;  /* 0x0000002404047981 */ /* 0x000ea4000c1e1500 */
[----:B--2---:R-:W-:-:S06]  /*adf0*/  HADD2.F32 R2, -RZ, R4.H0_H0 ;  /* 0x20000004ff027230 */ /* 0x004fcc0000004100 */
[----:B------:R-:W0:Y:S02]  /*ae00*/  F2I.S64.TRUNC R2, R2 ;  /* 0x0000000200027311 */ /* 0x000e24000020d900 */
[----:B0-----:R-:W-:Y:S01]  /*ae10*/  PRMT R0, R2, 0x7610, R0 ;  /* 0x0000761002007816 */ /* 0x001fe20000000000 */
[----:B------:R-:W-:Y:S06]  /*ae20*/  BRA `(.L_x_18955) ;  /* 0x0000000800b47947 */ /* 0x000fec0003800000 */
.L_x_18960:
[----:B------:R-:W2:Y:S02]  /*ae30*/  LDG.E.64 R2, desc[UR36][R4.64] ;  /* 0x0000002404027981 */ /* 0x000ea4000c1e1b00 */
[----:B--2---:R-:W0:Y:S02]  /*ae40*/  F2I.S64.F64.TRUNC R2, R2 ;  /* 0x0000000200027311 */ /* 0x004e24000030d900 */
[----:B0-----:R-:W-:Y:S01]  /*ae50*/  PRMT R0, R2, 0x7610, R0 ;  /* 0x0000761002007816 */ /* 0x001fe20000000000 */
[----:B------:R-:W-:Y:S06]  /*ae60*/  BRA `(.L_x_18955) ;  /* 0x0000000800a47947 */ /* 0x000fec0003800000 */
.L_x_18950:
        /* <DEDUP_REMOVED lines=12> */
.L_x_18964:
[----:B------:R-:W2:Y:S02]  /*af30*/  LDG.E.64 R4, desc[UR36][R4.64] ;  /* 0x0000002404047981 */ /* 0x000ea4000c1e1b00 */
[----:B--2---:R-:W0:Y:S02]  /*af40*/  F2I.S64.F64.TRUNC R2, R4 ;  /* 0x0000000400027311 */ /* 0x004e24000030d900 */
[----:B0-----:R-:W-:Y:S01]  /*af50*/  PRMT R0, R2, 0x7610, R0 ;  /* 0x0000761002007816 */ /* 0x001fe20000000000 */
[----:B------:R-:W-:Y:S06]  /*af60*/  BRA `(.L_x_18955) ;  /* 0x0000000800647947 */ /* 0x000fec0003800000 */
.L_x_18963:
        /* <DEDUP_REMOVED lines=27> */
.L_x_18966:
        /* <DEDUP_REMOVED lines=14> */
.L_x_18965:
[----:B------:R-:W2:Y:S02]  /*b200*/  LDG.E.U16 R2, desc[UR36][R4.64] ;  /* 0x0000002404027981 */ /* 0x000ea4000c1e1500 */
[----:B--2---:R-:W-:-:S06]  /*b210*/  SHF.L.U32 R2, R2, 0x10, RZ ;  /* 0x0000001002027819 */ /* 0x004fcc00000006ff */
[----:B------:R-:W0:Y:S02]  /*b220*/  F2I.S64.TRUNC R2, R2 ;  /* 0x0000000200027311 */ /* 0x000e24000020d900 */
[----:B0-----:R-:W-:Y:S01]  /*b230*/  PRMT R0, R2, 0x7610, R0 ;  /* 0x0000761002007816 */ /* 0x001fe20000000000 */
[----:B------:R-:W-:Y:S06]  /*b240*/  BRA `(.L_x_18955) ;  /* 0x0000000400ac7947 */ /* 0x000fec0003800000 */
.L_x_18962:
        /* <DEDUP_REMOVED lines=10> */
.L_x_18969:
        /* <DEDUP_REMOVED lines=21> */
.L_x_18973:
[----:B------:R-:W-:Y:S05]  /*b440*/  BSYNC.RECONVERGENT B1 ;  /* 0x0000000000017941 */ /* 0x000fea0003800200 */
.L_x_18972:
[----:B------:R-:W-:Y:S01]  /*b450*/  IMAD.SHL.U32 R0, R0, 0x100000, RZ ;  /* 0x0010000000007824 */ /* 0x000fe200078e00ff */
[----:B------:R-:W-:-:S04]  /*b460*/  LEA R2, R2, 0x3b800000, 0x17 ;  /* 0x3b80000002027811 */ /* 0x000fc800078eb8ff */
[----:B------:R-:W-:-:S07]  /*b470*/  LOP3.LUT R2, R2, R0, R7, 0xfe, !PT ;  /* 0x0000000002027212 */ /* 0x000fce00078efe07 */
.L_x_18971:
[----:B------:R-:W-:Y:S05]  /*b480*/  BSYNC.RECONVERGENT B0 ;  /* 0x0000000000007941 */ /* 0x000fea0003800200 */
.L_x_18970:
[----:B------:R-:W0:Y:S02]  /*b490*/  F2I.S64.TRUNC R2, R2 ;  /* 0x0000000200027311 */ /* 0x000e24000020d900 */
[----:B0-----:R-:W-:Y:S01]  /*b4a0*/  PRMT R0, R2, 0x7610, R0 ;  /* 0x0000761002007816 */ /* 0x001fe20000000000 */
[----:B------:R-:W-:Y:S06]  /*b4b0*/  BRA `(.L_x_18955) ;  /* 0x0000000400107947 */ /* 0x000fec0003800000 */
.L_x_18968:
        /* <DEDUP_REMOVED lines=21> */
.L_x_18977:
[----:B------:R-:W-:Y:S05]  /*b610*/  BSYNC.RECONVERGENT B1 ;  /* 0x0000000000017941 */ /* 0x000fea0003800200 */
.L_x_18976:
[----:B------:R-:W-:Y:S01]  /*b620*/  IMAD.SHL.U32 R0, R0, 0x200000, RZ ;  /* 0x0020000000007824 */ /* 0x000fe200078e00ff */
[----:B------:R-:W-:-:S04]  /*b630*/  LEA R2, R2, 0x37800000, 0x17 ;  /* 0x3780000002027811 */ /* 0x000fc800078eb8ff */
[----:B------:R-:W-:-:S07]  /*b640*/  LOP3.LUT R2, R2, R0, R7, 0xfe, !PT ;  /* 0x0000000002027212 */ /* 0x000fce00078efe07 */
.L_x_18975:
[----:B------:R-:W-:Y:S05]  /*b650*/  BSYNC.RECONVERGENT B0 ;  /* 0x0000000000007941 */ /* 0x000fea0003800200 */
.L_x_18974:
[----:B------:R-:W0:Y:S02]  /*b660*/  F2I.S64.TRUNC R2, R2 ;  /* 0x0000000200027311 */ /* 0x000e24000020d900 */
[----:B0-----:R-:W-:Y:S01]  /*b670*/  PRMT R0, R2, 0x7610, R0 ;  /* 0x0000761002007816 */ /* 0x001fe20000000000 */
[----:B------:R-:W-:Y:S06]  /*b680*/  BRA `(.L_x_18955) ;  /* 0x00000000009c7947 */ /* 0x000fec0003800000 */
.L_x_18967:
        /* <DEDUP_REMOVED lines=14> */
.L_x_18981:
[----:B------:R-:W-:Y:S05]  /*b770*/  BSYNC.RECONVERGENT B0 ;  /* 0x0000000000007941 */ /* 0x000fea0003800200 */
.L_x_18980:
[----:B------:R-:W0:Y:S02]  /*b780*/  F2I.S64.TRUNC R2, R2 ;  /* 0x0000000200027311 */ /* 0x000e24000020d900 */
[----:B0-----:R-:W-:Y:S01]  /*b790*/  PRMT R0, R2, 0x7610, R0 ;  /* 0x0000761002007816 */ /* 0x001fe20000000000 */
[----:B------:R-:W-:Y:S06]  /*b7a0*/  BRA `(.L_x_18955) ;  /* 0x0000000000547947 */ /* 0x000fec0003800000 */
.L_x_18954:
        /* <DEDUP_REMOVED lines=16> */
.L_x_18982:
[----:B------:R-:W-:Y:S01]  /*b8b0*/  PRMT R0, RZ, 0x7610, R0 ;  /* 0x00007610ff007816 */ /* 0x000fe20000000000 */
[----:B------:R-:W-:Y:S06]  /*b8c0*/  BRA `(.L_x_18955) ;  /* 0x00000000000c7947 */ /* 0x000fec0003800000 */
.L_x_18979:
[----:B------:R2:W5:Y:S01]  /*b8d0*/  LDG.E.U8 R0, desc[UR36][R4.64] ;  /* 0x0000002404007981 */ /* 0x000562000c1e1100 */
[----:B------:R-:W-:Y:S05]  /*b8e0*/  BRA `(.L_x_18955) ;  /* 0x0000000000047947 */ /* 0x000fea0003800000 */
.L_x_18978:
[----:B------:R1:W5:Y:S02]  /*b8f0*/  LDG.E.U8 R0, desc[UR36][R4.64] ;  /* 0x0000002404007981 */ /* 0x000364000c1e1100 */
.L_x_18955:
        /* <DEDUP_REMOVED lines=20> */
.L_x_18987:
[----:B------:R4:W-:Y:S01]  /*ba40*/  STG.E.U8 desc[UR36][R2.64], R5 ;  /* 0x0000000502007986 */ /* 0x0009e2000c101124 */
[----:B------:R-:W-:Y:S05]  /*ba50*/  BRA `(.L_x_18989) ;  /* 0x0000000c00507947 */ /* 0x000fea0003800000 */
.L_x_18986:
[----:B------:R-:W-:-:S09]  /*ba60*/  UISETP.NE.AND UP0, UPT, UR4, 0x2, UPT ;  /* 0x000000020400788c */ /* 0x000fd2000bf05270 */
[----:B------:R-:W-:Y:S05]  /*ba70*/  BRA.U !UP0, `(.L_x_18990) ;  /* 0x00000001082c7547 */ /* 0x000fea000b800000 */
[----:B------:R-:W-:-:S09]  /*ba80*/  UISETP.NE.AND UP0, UPT, UR4, 0x3, UPT ;  /* 0x000000030400788c */ /* 0x000fd2000bf05270 */
[----:B------:R-:W-:Y:S05]  /*ba90*/  BRA.U !UP0, `(.L_x_18991) ;  /* 0x0000000108187547 */ /* 0x000fea000b800000 */
[----:B------:R-:W-:-:S09]  /*baa0*/  UISETP.NE.AND UP0, UPT, UR4, 0x4, UPT ;  /* 0x000000040400788c */ /* 0x000fd2000bf05270 */
[----:B------:R-:W-:Y:S05]  /*bab0*/  BRA.U UP0, `(.L_x_18988) ;  /* 0x0000000900607547 */ /* 0x000fea000b800000 */
[----:B------:R-:W-:Y:S02]  /*bac0*/  LOP3.LUT R4, R5, 0xff, RZ, 0xc0, !PT ;  /* 0x000000ff05047812 */ /* 0x000fe400078ec0ff */
[----:B------:R-:W-:-:S05]  /*bad0*/  MOV R5, RZ ;  /* 0x000000ff00057202 */ /* 0x000fca0000000f00 */
[----:B------:R1:W-:Y:S01]  /*bae0*/  STG.E.64 desc[UR36][R2.64], R4 ;  /* 0x0000000402007986 */ /* 0x0003e2000c101b24 */
[----:B------:R-:W-:Y:S05]  /*baf0*/  BRA `(.L_x_18989) ;  /* 0x0000000c00287947 */ /* 0x000fea0003800000 */
.L_x_18991:
[----:B------:R-:W-:-:S05]  /*bb00*/  LOP3.LUT R5, R5, 0xff, RZ, 0xc0, !PT ;  /* 0x000000ff05057812 */ /* 0x000fca00078ec0ff */
[----:B------:R2:W-:Y:S01]  /*bb10*/  STG.E desc[UR36][R2.64], R5 ;  /* 0x0000000502007986 */ /* 0x0005e2000c101924 */
[----:B------:R-:W-:Y:S05]  /*bb20*/  BRA `(.L_x_18989) ;  /* 0x0000000c001c7947 */ /* 0x000fea0003800000 */
.L_x_18990:
[----:B------:R-:W-:-:S05]  /*bb30*/  LOP3.LUT R5, R5, 0xff, RZ, 0xc0, !PT ;  /* 0x000000ff05057812 */ /* 0x000fca00078ec0ff */
[----:B------:R0:W-:Y:S01]  /*bb40*/  STG.E.U16 desc[UR36][R2.64], R5 ;  /* 0x0000000502007986 */ /* 0x0001e2000c101524 */
[----:B------:R-:W-:Y:S05]  /*bb50*/  BRA `(.L_x_18989) ;  /* 0x0000000c00107947 */ /* 0x000fea0003800000 */
.L_x_18985:
        /* <DEDUP_REMOVED lines=10> */
.L_x_18993:
[----:B------:R-:W-:-:S04]  /*bc00*/  LOP3.LUT R5, R5, 0xff, RZ, 0xc0, !PT ;  /* 0x000000ff05057812 */ /* 0x000fc800078ec0ff */
[----:B------:R-:W0:Y:S02]  /*bc10*/  I2F.U16 R0, R5 ;  /* 0x0000000500007306 */ /* 0x000e240000101000 */
[----:B0-----:R-:W-:-:S05]  /*bc20*/  F2FP.F16.F32.PACK_AB R0, RZ, R0 ;  /* 0x00000000ff00723e */ /* 0x001fca00000000ff */
[----:B------:R0:W-:Y:S01]  /*bc30*/  STG.E.U16 desc[UR36][R2.64], R0 ;  /* 0x0000000002007986 */ /* 0x0001e2000c101524 */
[----:B------:R-:W-:Y:S05]  /*bc40*/  BRA `(.L_x_18989) ;  /* 0x0000000800d47947 */ /* 0x000fea0003800000 */
.L_x_18992:
        /* <DEDUP_REMOVED lines=11> */
.L_x_18995:
[----:B------:R-:W-:-:S06]  /*bd00*/  LOP3.LUT R5, R5, 0xff, RZ, 0xc0, !PT ;  /* 0x000000ff05057812 */ /* 0x000fcc00078ec0ff */
[----:B------:R-:W0:Y:S02]  /*bd10*/  I2F.U16 R5, R5 ;  /* 0x0000000500057306 */ /* 0x000e240000101000 */
[----:B0-----:R-:W-:-:S04]  /*bd20*/  F2FP.F16.F32.PACK_AB R5, RZ, R5 ;  /* 0x00000005ff05723e */ /* 0x001fc800000000ff */
[----:B------:R-:W-:-:S05]  /*bd30*/  PRMT R5, R5, 0x5410, RZ ;  /* 0x0000541005057816 */ /* 0x000fca00000000ff */
[----:B------:R0:W-:Y:S01]  /*bd40*/  STG.E desc[UR36][R2.64], R5 ;  /* 0x0000000502007986 */ /* 0x0001e2000c101924 */
[----:B------:R-:W-:Y:S05]  /*bd50*/  BRA `(.L_x_18989) ;  /* 0x0000000800907947 */ /* 0x000fea0003800000 */
.L_x_18994:
[----:B------:R-:W-:-:S06]  /*bd60*/  LOP3.LUT R5, R5, 0xff, RZ, 0xc0, !PT ;  /* 0x000000ff05057812 */ /* 0x000fcc00078ec0ff */
[----:B------:R-:W0:Y:S02]  /*bd70*/  I2F.F64.U16 R4, R5 ;  /* 0x0000000500047312 */ /* 0x000e240000101800 */
[----:B0-----:R0:W-:Y:S01]  /*bd80*/  STG.E.64 desc[UR36][R2.64], R4 ;  /* 0x0000000402007986 */ /* 0x0011e2000c101b24 */
[----:B------:R-:W-:Y:S05]  /*bd90*/  BRA `(.L_x_18989) ;  /* 0x0000000800807947 */ /* 0x000fea0003800000 */
.L_x_18984:
        /* <DEDUP_REMOVED lines=13> */
.L_x_18999:
        /* <DEDUP_REMOVED lines=18> */
.L_x_19001:
[----:B------:R-:W-:Y:S05]  /*bf90*/  BSYNC.RECONVERGENT B0 ;  /* 0x0000000000007941 */ /* 0x000fea0003800200 */
.L_x_19000:
[----:B------:R0:W-:Y:S01]  /*bfa0*/  STG.E.U8 desc[UR36][R2.64], R0 ;  /* 0x0000000002007986 */ /* 0x0001e2000c101124 */
[----:B------:R-:W-:Y:S05]  /*bfb0*/  BRA `(.L_x_18989) ;  /* 0x0000000400f87947 */ /* 0x000fea0003800000 */
.L_x_18998:
[----:B------:R-:W-:Y:S01]  /*bfc0*/  LOP3.LUT R5, R5, 0xff, RZ, 0xc0, !PT ;  /* 0x000000ff05057812 */ /* 0x000fe200078ec0ff */
[----:B------:R-:W-:Y:S01]  /*bfd0*/  BSSY.RECONVERGENT B0, `(.L_x_19002) ;  /* 0x0000011000007945 */ /* 0x000fe20003800200 */
[----:B------:R-:W-:-:S04]  /*bfe0*/  HFMA2 R0, -RZ, RZ, 0, 7.62939453125e-06 ;  /* 0x00000080ff007431 */ /* 0x000fc800000001ff */
        /* <DEDUP_REMOVED lines=15> */
.L_x_19003:
[----:B------:R-:W-:Y:S05]  /*c0e0*/  BSYNC.RECONVERGENT B0 ;  /* 0x0000000000007941 */ /* 0x000fea0003800200 */
.L_x_19002:
[----:B------:R0:W-:Y:S01]  /*c0f0*/  STG.E.U8 desc[UR36][R2.64], R0 ;  /* 0x0000000002007986 */ /* 0x0001e2000c101124 */
[----:B------:R-:W-:Y:S05]  /*c100*/  BRA `(.L_x_18989) ;  /* 0x0000000400a47947 */ /* 0x000fea0003800000 */
.L_x_18997:
        /* <DEDUP_REMOVED lines=23> */
.L_x_19005:
[----:B------:R-:W-:Y:S01]  /*c280*/  LOP3.LUT R4, R5, 0xff, RZ, 0xc0, !PT ;  /* 0x000000ff05047812 */ /* 0x000fe200078ec0ff */
[----:B------:R-:W-:-:S05]  /*c290*/  IMAD.MOV.U32 R5, RZ, RZ, RZ ;  /* 0x000000ffff057224 */ /* 0x000fca00078e00ff */
[----:B------:R0:W-:Y:S01]  /*c2a0*/  STG.E.64 desc[UR36][R2.64], R4 ;  /* 0x0000000402007986 */ /* 0x0001e2000c101b24 */
[----:B------:R-:W-:Y:S05]  /*c2b0*/  BRA `(.L_x_18989) ;  /* 0x0000000400387947 */ /* 0x000fea0003800000 */
.L_x_19004:
[----:B------:R-:W-:-:S05]  /*c2c0*/  LOP3.LUT R5, R5, 0xff, RZ, 0xc0, !PT ;  /* 0x000000ff05057812 */ /* 0x000fca00078ec0ff */
[----:B------:R0:W-:Y:S01]  /*c2d0*/  STG.E desc[UR36][R2.64], R5 ;  /* 0x0000000502007986 */ /* 0x0001e2000c101924 */
[----:B------:R-:W-:Y:S05]  /*c2e0*/  BRA `(.L_x_18989) ;  /* 0x00000004002c7947 */ /* 0x000fea0003800000 */
.L_x_18996:
        /* <DEDUP_REMOVED lines=10> */
.L_x_19007:
[----:B------:R-:W-:Y:S02]  /*c390*/  LOP3.LUT R5, R5, 0xff, RZ, 0xc0, !PT ;  /* 0x000000ff05057812 */ /* 0x000fe400078ec0ff */
[----:B------:R-:W-:-:S04]  /*c3a0*/  CS2R R6, SRZ ;  /* 0x0000000000067805 */ /* 0x000fc8000001ff00 */
[----:B------:R-:W0:Y:S02]  /*c3b0*/  I2F.F64.U16 R4, R5 ;  /* 0x0000000500047312 */ /* 0x000e240000101800 */
[----:B0-----:R0:W-:Y:S01]  /*c3c0*/  STG.E.128 desc[UR36][R2.64], R4 ;  /* 0x0000000402007986 */ /* 0x0011e2000c101d24 */
[----:B------:R-:W-:Y:S05]  /*c3d0*/  BRA `(.L_x_18989) ;  /* 0x0000000000f07947 */ /* 0x000fea0003800000 */
.L_x_19006:
[----:B------:R-:W-:-:S09]  /*c3e0*/  UISETP.NE.AND UP0, UPT, UR4, 0xf, UPT ;  /* 0x0000000f0400788c */ /* 0x000fd2000bf05270 */
[----:B------:R-:W-:Y:S05]  /*c3f0*/  BRA.U !UP0, `(.L_x_19008) ;  /* 0x0000000108d87547 */ /* 0x000fea000b800000 */
[----:B------:R-:W-:-:S09]  /*c400*/  UISETP.NE.AND UP0, UPT, UR4, 0x17, UPT ;  /* 0x000000170400788c */ /* 0x000fd2000bf05270 */
[----:B------:R-:W-:Y:S05]  /*c410*/  BRA.U !UP0, `(.L_x_19009) ;  /* 0x0000000108887547 */ /* 0x000fea000b800000 */
[----:B------:R-:W-:-:S09]  /*c420*/  UISETP.NE.AND UP0, UPT, UR4, 0x18, UPT ;  /* 0x000000180400788c */ /* 0x000fd2000bf05270 */
[----:B------:R-:W-:Y:S05]  /*c430*/  BRA.U !UP0, `(.L_x_19010) ;  /* 0x0000000108447547 */ /* 0x000fea000b800000 */
.L_x_18988:
        /* <DEDUP_REMOVED lines=16> */
.L_x_19011:
[----:B------:R-:W-:Y:S05]  /*c540*/  BRA `(.L_x_18989) ;  /* 0x0000000000947947 */ /* 0x000fea0003800000 */
.L_x_19010:
[----:B------:R-:W-:Y:S01]  /*c550*/  LOP3.LUT R0, R5, 0xff, RZ, 0xc0, !PT ;  /* 0x000000ff05007812 */ /* 0x000fe200078ec0ff */
[----:B------:R-:W-:Y:S01]  /*c560*/  BSSY.RECONVERGENT B0, `(.L_x_19012) ;  /* 0x000000b000007945 */ /* 0x000fe20003800200 */
[----:B------:R-:W-:Y:S02]  /*c570*/  HFMA2 R5, -RZ, RZ, 0, 7.569789886474609375e-06 ;  /* 0x0000007fff057431 */ /* 0x000fe400000001ff */
        /* <DEDUP_REMOVED lines=9> */
.L_x_19013:
[----:B------:R-:W-:Y:S05]  /*c610*/  BSYNC.RECONVERGENT B0 ;  /* 0x0000000000007941 */ /* 0x000fea0003800200 */
.L_x_19012:
[----:B------:R0:W-:Y:S01]  /*c620*/  STG.E.U8 desc[UR36][R2.64], R5 ;  /* 0x0000000502007986 */ /* 0x0001e2000c101124 */
[----:B------:R-:W-:Y:S05]  /*c630*/  BRA `(.L_x_18989) ;  /* 0x0000000000587947 */ /* 0x000fea0003800000 */
.L_x_19009:
        /* <DEDUP_REMOVED lines=13> */
.L_x_19014:
[----:B------:R-:W-:Y:S01]  /*c710*/  IMAD.MOV.U32 R5, RZ, RZ, 0x7f ;  /* 0x0000007fff057424 */ /* 0x000fe200078e00ff */
[----:B------:R-:W-:-:S04]  /*c720*/  ISETP.GT.U32.AND P0, PT, R7, 0x7f800000, PT ;  /* 0x7f8000000700780c */ /* 0x000fc80003f04070 */
[----:B------:R-:W-:-:S05]  /*c730*/  SEL R5, R5, 0x7c, P0 ;  /* 0x0000007c05057807 */ /* 0x000fca0000000000 */
[----:B------:R0:W-:Y:S01]  /*c740*/  STG.E.U8 desc[UR36][R2.64], R5 ;  /* 0x0000000502007986 */ /* 0x0001e2000c101124 */
[----:B------:R-:W-:Y:S05]  /*c750*/  BRA `(.L_x_18989) ;  /* 0x0000000000107947 */ /* 0x000fea0003800000 */
.L_x_19008:
[----:B------:R-:W-:-:S04]  /*c760*/  LOP3.LUT R5, R5, 0xff, RZ, 0xc0, !PT ;  /* 0x000000ff05057812 */ /* 0x000fc800078ec0ff */
[----:B------:R-:W0:Y:S02]  /*c770*/  I2F.U16 R0, R5 ;  /* 0x0000000500007306 */ /* 0x000e240000101000 */
[----:B0-----:R-:W-:-:S05]  /*c780*/  F2FP.BF16.F32.PACK_AB R0, RZ, R0 ;  /* 0x00000000ff00723e */ /* 0x001fca00000010ff */
[----:B------:R0:W-:Y:S02]  /*c790*/  STG.E.U16 desc[UR36][R2.64], R0 ;  /* 0x0000000002007986 */ /* 0x0001e4000c101524 */
.L_x_18989:
[----:B------:R-:W-:Y:S05]  /*c7a0*/  BSYNC.RECONVERGENT B6 ;  /* 0x0000000000067941 */ /* 0x000fea0003800200 */
.L_x_18983:
[----:B------:R-:W-:-:S07]  /*c7b0*/  VIADD R17, R17, 0x80 ;  /* 0x0000008011117836 */ /* 0x000fce0000000000 */
.L_x_18915:
[----:B------:R-:W-:Y:S05]  /*c7c0*/  BSYNC.RECONVERGENT B7 ;  /* 0x0000000000077941 */ /* 0x000fea0003800200 */
.L_x_18914:
[----:B------:R-:W5:Y:S02]  /*c7d0*/  LDCU UR4, c[0x0][0x380] ;  /* 0x00007000ff0477ac */ /* 0x000f640008000800 */
[----:B-----5:R-:W-:-:S13]  /*c7e0*/  ISETP.GE.AND P0, PT, R17, UR4, PT ;  /* 0x0000000411007c0c */ /* 0x020fda000bf06270 */
[----:B------:R-:W-:Y:S05]  /*c7f0*/  @P0 EXIT ;  /* 0x000000000000094d */ /* 0x000fea0003800000 */
        /* <DEDUP_REMOVED lines=354> */
.L_x_19015:
[----:B------:R-:W1:Y:S01]  /*de20*/  LDCU.64 UR8, c[0x0][0x5f0] ;  /* 0x0000be00ff0877ac */ /* 0x000e620008000a00 */
[----:B------:R-:W0:Y:S01]  /*de30*/  LDCU.64 UR6, c[0x0][0x5e8] ;  /* 0x0000bd00ff0677ac */ /* 0x000e220008000a00 */
[----:B------:R-:W-:-:S04]  /*de40*/  UPRMT UR4, UR39, 0x9910, URZ ;  /* 0x0000991027047896 */ /* 0x000fc800080000ff */
[----:B------:R-:W-:Y:S01]  /*de50*/  UISETP.GT.AND UP0, UPT, UR4, 0x9, UPT ;  /* 0x000000090400788c */ /* 0x000fe2000bf04270 */
[----:B-1--4-:R-:W-:Y:S02]  /*de60*/  IADD3 R4, P1, PT, R0, UR8, RZ ;  /* 0x0000000800047c10 */ /* 0x012fe4000ff3e0ff */
[----:B0-----:R-:W-:-:S03]  /*de70*/  IADD3 R16, P0, PT, R16, UR6, RZ ;  /* 0x0000000610107c10 */ /* 0x001fc6000ff1e0ff */
[----:B--23--:R-:W-:Y:S01]  /*de80*/  IMAD.X R5, RZ, RZ, UR9, P1 ;  /* 0x00000009ff057e24 */ /* 0x00cfe200088e06ff */
        /* <DEDUP_REMOVED lines=12> */
.L_x_19019:
[----:B------:R0:W5:Y:S01]  /*df50*/  LDG.E.U8 R19, desc[UR36][R4.64] ;  /* 0x0000002404137981 */ /* 0x000162000c1e1100 */
[----:B------:R-:W-:Y:S05]  /*df60*/  BRA `(.L_x_19021) ;  /* 0x0000000c005c7947 */ /* 0x000fea0003800000 */
.L_x_19018:
        /* <DEDUP_REMOVED lines=8> */
.L_x_19023:
[----:B------:R4:W5:Y:S01]  /*dff0*/  LDG.E.U8 R19, desc[UR36][R4.64] ;  /* 0x0000002404137981 */ /* 0x000962000c1e1100 */
[----:B------:R-:W-:Y:S05]  /*e000*/  BRA `(.L_x_19021) ;  /* 0x0000000c00347947 */ /* 0x000fea0003800000 */
.L_x_19022:
[----:B------:R0:W5:Y:S01]  /*e010*/  LDG.E.U16 R19, desc[UR36][R4.64] ;  /* 0x0000002404137981 */ /* 0x000162000c1e1500 */
[----:B------:R-:W-:Y:S05]  /*e020*/  BRA `(.L_x_19021) ;  /* 0x0000000c002c7947 */ /* 0x000fea0003800000 */
.L_x_19017:
        /* <DEDUP_REMOVED lines=10> */
.L_x_19025:
[----:B------:R-:W2:Y:S02]  /*e0d0*/  LDG.E.U16 R2, desc[UR36][R4.64] ;  /* 0x0000002404027981 */ /* 0x000ea4000c1e1500 */
[----:B--2---:R-:W-:-:S06]  /*e0e0*/  HADD2.F32 R2, -RZ, R2.H0_H0 ;  /* 0x20000002ff027230 */ /* 0x004fcc0000004100 */
[----:B------:R-:W0:Y:S02]  /*e0f0*/  F2I.S64.TRUNC R2, R2 ;  /* 0x0000000200027311 */ /* 0x000e24000020d900 */
[----:B0-----:R-:W-:Y:S01]  /*e100*/  PRMT R19, R2, 0x7610, R19 ;  /* 0x0000761002137816 */ /* 0x001fe20000000013 */
[----:B------:R-:W-:Y:S06]  /*e110*/  BRA `(.L_x_19021) ;  /* 0x0000000800f07947 */ /* 0x000fec0003800000 */
.L_x_19024:
        /* <DEDUP_REMOVED lines=10> */
.L_x_19027:
[----:B------:R-:W2:Y:S02]  /*e1c0*/  LDG.E.U16 R4, desc[UR36][R4.64] ;  /* 0x0000002404047981 */ /* 0x000ea4000c1e1500 */
[----:B--2---:R-:W-:-:S06]  /*e1d0*/  HADD2.F32 R2, -RZ, R4.H0_H0 ;  /* 0x20000004ff027230 */ /* 0x004fcc0000004100 */
[----:B------:R-:W0:Y:S02]  /*e1e0*/  F2I.S64.TRUNC R2, R2 ;  /* 0x0000000200027311 */ /* 0x000e24000020d900 */
[----:B0-----:R-:W-:Y:S01]  /*e1f0*/  PRMT R19, R2, 0x7610, R19 ;  /* 0x0000761002137816 */ /* 0x001fe20000000013 */
[----:B------:R-:W-:Y:S06]  /*e200*/  BRA `(.L_x_19021) ;  /* 0x0000000800b47947 */ /* 0x000fec0003800000 */
.L_x_19026:
[----:B------:R-:W2:Y:S02]  /*e210*/  LDG.E.64 R2, desc[UR36][R4.64] ;  /* 0x0000002404027981 */ /* 0x000ea4000c1e1b00 */
[----:B--2---:R-:W0:Y:S02]  /*e220*/  F2I.S64.F64.TRUNC R2, R2 ;  /* 0x0000000200027311 */ /* 0x004e24000030d900 */
[----:B0-----:R-:W-:Y:S01]  /*e230*/  PRMT R19, R2, 0x7610, R19 ;  /* 0x0000761002137816 */ /* 0x001fe20000000013 */
[----:B------:R-:W-:Y:S06]  /*e240*/  BRA `(.L_x_19021) ;  /* 0x0000000800a47947 */ /* 0x000fec0003800000 */
.L_x_19016:
        /* <DEDUP_REMOVED lines=12> */
.L_x_19030:
[----:B------:R-:W2:Y:S02]  /*e310*/  LDG.E.64 R4, desc[UR36][R4.64] ;  /* 0x0000002404047981 */ /* 0x000ea4000c1e1b00 */
[----:B--2---:R-:W0:Y:S02]  /*e320*/  F2I.S64.F64.TRUNC R2, R4 ;  /* 0x0000000400027311 */ /* 0x004e24000030d900 */
[----:B0-----:R-:W-:Y:S01]  /*e330*/  PRMT R19, R2, 0x7610, R19 ;  /* 0x0000761002137816 */ /* 0x001fe20000000013 */
[----:B------:R-:W-:Y:S06]  /*e340*/  BRA `(.L_x_19021) ;  /* 0x0000000800647947 */ /* 0x000fec0003800000 */
.L_x_19029:
        /* <DEDUP_REMOVED lines=27> */
.L_x_19032:
        /* <DEDUP_REMOVED lines=14> */
.L_x_19031:
[----:B------:R-:W2:Y:S02]  /*e5e0*/  LDG.E.U16 R2, desc[UR36][R4.64] ;  /* 0x0000002404027981 */ /* 0x000ea4000c1e1500 */
[----:B--2---:R-:W-:-:S06]  /*e5f0*/  IMAD.U32 R2, R2, 0x10000, RZ ;  /* 0x0001000002027824 */ /* 0x004fcc00078e00ff */
[----:B------:R-:W0:Y:S02]  /*e600*/  F2I.S64.TRUNC R2, R2 ;  /* 0x0000000200027311 */ /* 0x000e24000020d900 */
[----:B0-----:R-:W-:Y:S01]  /*e610*/  PRMT R19, R2, 0x7610, R19 ;  /* 0x0000761002137816 */ /* 0x001fe20000000013 */
[----:B------:R-:W-:Y:S06]  /*e620*/  BRA `(.L_x_19021) ;  /* 0x0000000400ac7947 */ /* 0x000fec0003800000 */
.L_x_19028:
        /* <DEDUP_REMOVED lines=10> */
.L_x_19035:
        /* <DEDUP_REMOVED lines=21> */
.L_x_19039:
[----:B------:R-:W-:Y:S05]  /*e820*/  BSYNC.RECONVERGENT B1 ;  /* 0x0000000000017941 */ /* 0x000fea0003800200 */
.L_x_19038:
[----:B------:R-:W-:Y:S02]  /*e830*/  SHF.L.U32 R0, R0, 0x14, RZ ;  /* 0x0000001400007819 */ /* 0x000fe400000006ff */
[----:B------:R-:W-:-:S04]  /*e840*/  LEA R2, R2, 0x3b800000, 0x17 ;  /* 0x3b80000002027811 */ /* 0x000fc800078eb8ff */
[----:B------:R-:W-:-:S07]  /*e850*/  LOP3.LUT R2, R2, R0, R7, 0xfe, !PT ;  /* 0x0000000002027212 */ /* 0x000fce00078efe07 */
.L_x_19037:
[----:B------:R-:W-:Y:S05]  /*e860*/  BSYNC.RECONVERGENT B0 ;  /* 0x0000000000007941 */ /* 0x000fea0003800200 */
.L_x_19036:
[----:B------:R-:W0:Y:S02]  /*e870*/  F2I.S64.TRUNC R2, R2 ;  /* 0x0000000200027311 */ /* 0x000e24000020d900 */
[----:B0-----:R-:W-:Y:S01]  /*e880*/  PRMT R19, R2, 0x7610, R19 ;  /* 0x0000761002137816 */ /* 0x001fe20000000013 */
[----:B------:R-:W-:Y:S06]  /*e890*/  BRA `(.L_x_19021) ;  /* 0x0000000400107947 */ /* 0x000fec0003800000 */
.L_x_19034:
        /* <DEDUP_REMOVED lines=21> */
.L_x_19043:
[----:B------:R-:W-:Y:S05]  /*e9f0*/  BSYNC.RECONVERGENT B1 ;  /* 0x0000000000017941 */ /* 0x000fea0003800200 */
.L_x_19042:
[----:B------:R-:W-:Y:S01]  /*ea00*/  IMAD.SHL.U32 R0, R0, 0x200000, RZ ;  /* 0x0020000000007824 */ /* 0x000fe200078e00ff */
[----:B------:R-:W-:-:S04]  /*ea10*/  LEA R2, R2, 0x37800000, 0x17 ;  /* 0x3780000002027811 */ /* 0x000fc800078eb8ff */
[----:B------:R-:W-:-:S07]  /*ea20*/  LOP3.LUT R2, R2, R0, R7, 0xfe, !PT ;  /* 0x0000000002027212 */ /* 0x000fce00078efe07 */
.L_x_19041:
[----:B------:R-:W-:Y:S05]  /*ea30*/  BSYNC.RECONVERGENT B0 ;  /* 0x0000000000007941 */ /* 0x000fea0003800200 */
.L_x_19040:
[----:B------:R-:W0:Y:S02]  /*ea40*/  F2I.S64.TRUNC R2, R2 ;  /* 0x0000000200027311 */ /* 0x000e24000020d900 */
[----:B0-----:R-:W-:Y:S01]  /*ea50*/  PRMT R19, R2, 0x7610, R19 ;  /* 0x0000761002137816 */ /* 0x001fe20000000013 */
[----:B------:R-:W-:Y:S06]  /*ea60*/  BRA `(.L_x_19021) ;  /* 0x00000000009c7947 */ /* 0x000fec0003800000 */
.L_x_19033:
        /* <DEDUP_REMOVED lines=14> */
.L_x_19047:
[----:B------:R-:W-:Y:S05]  /*eb50*/  BSYNC.RECONVERGENT B0 ;  /* 0x0000000000007941 */ /* 0x000fea0003800200 */
.L_x_19046:
[----:B------:R-:W0:Y:S02]  /*eb60*/  F2I.S64.TRUNC R2, R2 ;  /* 0x0000000200027311 */ /* 0x000e24000020d900 */
[----:B0-----:R-:W-:Y:S01]  /*eb70*/  PRMT R19, R2, 0x7610, R19 ;  /* 0x0000761002137816 */ /* 0x001fe20000000013 */
[----:B------:R-:W-:Y:S06]  /*eb80*/  BRA `(.L_x_19021) ;  /* 0x0000000000547947 */ /* 0x000fec0003800000 */
.L_x_19020:
        /* <DEDUP_REMOVED lines=16> */
.L_x_19048:
[----:B------:R-:W-:Y:S01]  /*ec90*/  PRMT R19, RZ, 0x7610, R19 ;  /* 0x00007610ff137816 */ /* 0x000fe20000000013 */
[----:B------:R-:W-:Y:S06]  /*eca0*/  BRA `(.L_x_19021) ;  /* 0x00000000000c7947 */ /* 0x000fec0003800000 */
.L_x_19045:
[----:B------:R0:W5:Y:S01]  /*ecb0*/  LDG.E.U8 R19, desc[UR36][R4.64] ;  /* 0x0000002404137981 */ /* 0x000162000c1e1100 */
[----:B------:R-:W-:Y:S05]  /*ecc0*/  BRA `(.L_x_19021) ;  /* 0x0000000000047947 */ /* 0x000fea0003800000 */
.L_x_19044:
[----:B------:R1:W5:Y:S02]  /*ecd0*/  LDG.E.U8 R19, desc[UR36][R4.64] ;  /* 0x0000002404137981 */ /* 0x000364000c1e1100 */
.L_x_19021:
        /* <DEDUP_REMOVED lines=16> */
.L_x_19052:
[----:B------:R1:W5:Y:S01]  /*ede0*/  LDG.E.U8 R0, desc[UR36][R4.64] ;  /* 0x0000002404007981 */ /* 0x000362000c1e1100 */
[----:B------:R-:W-:Y:S05]  /*edf0*/  BRA `(.L_x_19054) ;  /* 0x0000000c005c7947 */ /* 0x000fea0003800000 */
.L_x_19051:
        /* <DEDUP_REMOVED lines=8> */
.L_x_19056:
[----:B------:R3:W5:Y:S01]  /*ee80*/  LDG.E.U8 R0, desc[UR36][R4.64] ;  /* 0x0000002404007981 */ /* 0x000762000c1e1100 */
[----:B------:R-:W-:Y:S05]  /*ee90*/  BRA `(.L_x_19054) ;  /* 0x0000000c00347947 */ /* 0x000fea0003800000 */
.L_x_19055:
[----:B------:R4:W5:Y:S01]  /*eea0*/  LDG.E.U16 R0, desc[UR36][R4.64] ;  /* 0x0000002404007981 */ /* 0x000962000c1e1500 */
[----:B------:R-:W-:Y:S05]  /*eeb0*/  BRA `(.L_x_19054) ;  /* 0x0000000c002c7947 */ /* 0x000fea0003800000 */
.L_x_19050:
        /* <DEDUP_REMOVED lines=10> */
.L_x_19058:
[----:B------:R-:W2:Y:S02]  /*ef60*/  LDG.E.U16 R2, desc[UR36][R4.64] ;  /* 0x0000002404027981 */ /* 0x000ea4000c1e1500 */
[----:B--2---:R-:W-:-:S06]  /*ef70*/  HADD2.F32 R2, -RZ, R2.H0_H0 ;  /* 0x20000002ff027230 */ /* 0x004fcc0000004100 */
[----:B------:R-:W0:Y:S02]  /*ef80*/  F2I.S64.TRUNC R2, R2 ;  /* 0x0000000200027311 */ /* 0x000e24000020d900 */
[----:B0-----:R-:W-:Y:S01]  /*ef90*/  PRMT R0, R2, 0x7610, R0 ;  /* 0x0000761002007816 */ /* 0x001fe20000000000 */
[----:B------:R-:W-:Y:S06]  /*efa0*/  BRA `(.L_x_19054) ;  /* 0x0000000800f07947 */ /* 0x000fec0003800000 */
.L_x_19057:
        /* <DEDUP_REMOVED lines=10> */
.L_x_19060:
[----:B------:R-:W2:Y:S02]  /*f050*/  LDG.E.U16 R4, desc[UR36][R4.64] ;  /* 0x0000002404047981 */ /* 0x000ea4000c1e1500 */
[----:B--2---:R-:W-:-:S06]  /*f060*/  HADD2.F32 R2, -RZ, R4.H0_H0 ;  /* 0x20000004ff027230 */ /* 0x004fcc0000004100 */
[----:B------:R-:W0:Y:S02]  /*f070*/  F2I.S64.TRUNC R2, R2 ;  /* 0x0000000200027311 */ /* 0x000e24000020d900 */
[----:B0-----:R-:W-:Y:S01]  /*f080*/  PRMT R0, R2, 0x7610, R0 ;  /* 0x0000761002007816 */ /* 0x001fe20000000000 */
[----:B------:R-:W-:Y:S06]  /*f090*/  BRA `(.L_x_19054) ;  /* 0x0000000800b47947 */ /* 0x000fec0003800000 */
.L_x_19059:
[----:B------:R-:W2:Y:S02]  /*f0a0*/  LDG.E.64 R2, desc[UR36][R4.64] ;  /* 0x0000002404027981 */ /* 0x000ea4000c1e1b00 */
[----:B--2---:R-:W0:Y:S02]  /*f0b0*/  F2I.S64.F64.TRUNC R2, R2 ;  /* 0x0000000200027311 */ /* 0x004e24000030d900 */
[----:B0-----:R-:W-:Y:S01]  /*f0c0*/  PRMT R0, R2, 0x7610, R0 ;  /* 0x0000761002007816 */ /* 0x001fe20000000000 */
[----:B------:R-:W-:Y:S06]  /*f0d0*/  BRA `(.L_x_19054) ;  /* 0x0000000800a47947 */ /* 0x000fec0003800000 */
.L_x_19049:
        /* <DEDUP_REMOVED lines=12> */
.L_x_19063:
[----:B------:R-:W2:Y:S02]  /*f1a0*/  LDG.E.64 R4, desc[UR36][R4.64] ;  /* 0x0000002404047981 */ /* 0x000ea4000c1e1b00 */
[----:B--2---:R-:W0:Y:S02]  /*f1b0*/  F2I.S64.F64.TRUNC R2, R4 ;  /* 0x0000000400027311 */ /* 0x004e24000030d900 */
[----:B0-----:R-:W-:Y:S01]  /*f1c0*/  PRMT R0, R2, 0x7610, R0 ;  /* 0x0000761002007816 */ /* 0x001fe20000000000 */
[----:B------:R-:W-:Y:S06]  /*f1d0*/  BRA `(.L_x_19054) ;  /* 0x0000000800647947 */ /* 0x000fec0003800000 */
.L_x_19062:
        /* <DEDUP_REMOVED lines=27> */
.L_x_19065:
        /* <DEDUP_REMOVED lines=14> */
.L_x_19064:
[----:B------:R-:W2:Y:S02]  /*f470*/  LDG.E.U16 R2, desc[UR36][R4.64] ;  /* 0x0000002404027981 */ /* 0x000ea4000c1e1500 */
[----:B--2---:R-:W-:-:S06]  /*f480*/  SHF.L.U32 R2, R2, 0x10, RZ ;  /* 0x0000001002027819 */ /* 0x004fcc00000006ff */
[----:B------:R-:W0:Y:S02]  /*f490*/  F2I.S64.TRUNC R2, R2 ;  /* 0x0000000200027311 */ /* 0x000e24000020d900 */
[----:B0-----:R-:W-:Y:S01]  /*f4a0*/  PRMT R0, R2, 0x7610, R0 ;  /* 0x0000761002007816 */ /* 0x001fe20000000000 */
[----:B------:R-:W-:Y:S06]  /*f4b0*/  BRA `(.L_x_19054) ;  /* 0x0000000400ac7947 */ /* 0x000fec0003800000 */
.L_x_19061:
        /* <DEDUP_REMOVED lines=10> */
.L_x_19068:
        /* <DEDUP_REMOVED lines=21> */
.L_x_19072:
[----:B------:R-:W-:Y:S05]  /*f6b0*/  BSYNC.RECONVERGENT B1 ;  /* 0x0000000000017941 */ /* 0x000fea0003800200 */
.L_x_19071:
[----:B------:R-:W-:Y:S01]  /*f6c0*/  IMAD.SHL.U32 R0, R0, 0x100000, RZ ;  /* 0x0010000000007824 */ /* 0x000fe200078e00ff */
[----:B------:R-:W-:-:S04]  /*f6d0*/  LEA R2, R2, 0x3b800000, 0x17 ;  /* 0x3b80000002027811 */ /* 0x000fc800078eb8ff */
[----:B------:R-:W-:-:S07]  /*f6e0*/  LOP3.LUT R2, R2, R0, R7, 0xfe, !PT ;  /* 0x0000000002027212 */ /* 0x000fce00078efe07 */
.L_x_19070:
[----:B------:R-:W-:Y:S05]  /*f6f0*/  BSYNC.RECONVERGENT B0 ;  /* 0x0000000000007941 */ /* 0x000fea0003800200 */
.L_x_19069:
[----:B------:R-:W0:Y:S02]  /*f700*/  F2I.S64.TRUNC R2, R2 ;  /* 0x0000000200027311 */ /* 0x000e24000020d900 */
[----:B0-----:R-:W-:Y:S01]  /*f710*/  PRMT R0, R2, 0x7610, R0 ;  /* 0x0000761002007816 */ /* 0x001fe20000000000 */
[----:B------:R-:W-:Y:S06]  /*f720*/  BRA `(.L_x_19054) ;  /* 0x0000000400107947 */ /* 0x000fec0003800000 */
.L_x_19067:
        /* <DEDUP_REMOVED lines=21> */
.L_x_19076:
[----:B------:R-:W-:Y:S05]  /*f880*/  BSYNC.RECONVERGENT B1 ;  /* 0x0000000000017941 */ /* 0x000fea0003800200 */
.L_x_19075:
[----:B------:R-:W-:Y:S01]  /*f890*/  IMAD.SHL.U32 R0, R0, 0x200000, RZ ;  /* 0x0020000000007824 */ /* 0x000fe200078e00ff */
[----:B------:R-:W-:-:S04]  /*f8a0*/  LEA R2, R2, 0x37800000, 0x17 ;  /* 0x3780000002027811 */ /* 0x000fc800078eb8ff */
[----:B------:R-:W-:-:S07]  /*f8b0*/  LOP3.LUT R2, R2, R0, R7, 0xfe, !PT ;  /* 0x0000000002027212 */ /* 0x000fce00078efe07 */
.L_x_19074:
[----:B------:R-:W-:Y:S05]  /*f8c0*/  BSYNC.RECONVERGENT B0 ;  /* 0x0000000000007941 */ /* 0x000fea0003800200 */
.L_x_19073:
[----:B------:R-:W0:Y:S02]  /*f8d0*/  F2I.S64.TRUNC R2, R2 ;  /* 0x0000000200027311 */ /* 0x000e24000020d900 */
[----:B0-----:R-:W-:Y:S01]  /*f8e0*/  PRMT R0, R2, 0x7610, R0 ;  /* 0x0000761002007816 */ /* 0x001fe20000000000 */
[----:B------:R-:W-:Y:S06]  /*f8f0*/  BRA `(.L_x_19054) ;  /* 0x00000000009c7947 */ /* 0x000fec0003800000 */
.L_x_19066:
        /* <DEDUP_REMOVED lines=14> */
.L_x_19080:
[----:B------:R-:W-:Y:S05]  /*f9e0*/  BSYNC.RECONVERGENT B0 ;  /* 0x0000000000007941 */ /* 0x000fea0003800200 */
.L_x_19079:
[----:B------:R-:W0:Y:S02]  /*f9f0*/  F2I.S64.TRUNC R2, R2 ;  /* 0x0000000200027311 */ /* 0x000e24000020d900 */
[----:B0-----:R-:W-:Y:S01]  /*fa00*/  PRMT R0, R2, 0x7610, R0 ;  /* 0x0000761002007816 */ /* 0x001fe20000000000 */
[----:B------:R-:W-:Y:S06]  /*fa10*/  BRA `(.L_x_19054) ;  /* 0x0000000000547947 */ /* 0x000fec0003800000 */
.L_x_19053:
        /* <DEDUP_REMOVED lines=16> */
.L_x_19081:
[----:B------:R-:W-:Y:S01]  /*fb20*/  PRMT R0, RZ, 0x7610, R0 ;  /* 0x00007610ff007816 */ /* 0x000fe20000000000 */
[----:B------:R-:W-:Y:S06]  /*fb30*/  BRA `(.L_x_19054) ;  /* 0x00000000000c7947 */ /* 0x000fec0003800000 */
.L_x_19078:
[----:B------:R0:W5:Y:S01]  /*fb40*/  LDG.E.U8 R0, desc[UR36][R4.64] ;  /* 0x0000002404007981 */ /* 0x000162000c1e1100 */
[----:B------:R-:W-:Y:S05]  /*fb50*/  BRA `(.L_x_19054) ;  /* 0x0000000000047947 */ /* 0x000fea0003800000 */
.L_x_19077:
[----:B------:R0:W5:Y:S02]  /*fb60*/  LDG.E.U8 R0, desc[UR36][R4.64] ;  /* 0x0000002404007981 */ /* 0x000164000c1e1100 */
.L_x_19054:
[----:B------:R-:W-:Y:S01]  /*fb70*/  UPRMT UR4, UR43, 0x9910, URZ ;  /* 0x000099102b047896 */ /* 0x000fe200080000ff */
[----:B-----5:R-:W-:Y:S02]  /*fb80*/  LOP3.LUT P0, RZ, R19, 0xff, RZ, 0xc0, !PT ;  /* 0x000000ff13ff7812 */ /* 0x020fe4000780c0ff */
[----:B------:R-:W-:Y:S01]  /*fb90*/  PRMT R3, R0, 0x7610, R3 ;  /* 0x0000761000037816 */ /* 0x000fe20000000003 */
        /* <DEDUP_REMOVED lines=13> */
.L_x_19085:
[----:B------:R-:W-:Y:S01]  /*fc70*/  STG.E.U8 desc[UR36][R16.64], R3 ;  /* 0x0000000310007986 */ /* 0x000fe2000c101124 */
[----:B------:R-:W-:Y:S05]  /*fc80*/  EXIT ;  /* 0x000000000000794d */ /* 0x000fea0003800000 */
.L_x_19084:
        /* <DEDUP_REMOVED lines=8> */
[----:B------:R-:W-:Y:S01]  /*fd10*/  STG.E.64 desc[UR36][R16.64], R2 ;  /* 0x0000000210007986 */ /* 0x000fe2000c101b24 */
[----:B------:R-:W-:Y:S05]  /*fd20*/  EXIT ;  /* 0x000000000000794d */ /* 0x000fea0003800000 */
.L_x_19088:
[----:B------:R-:W-:-:S05]  /*fd30*/  LOP3.LUT R3, R3, 0xff, RZ, 0xc0, !PT ;  /* 0x000000ff03037812 */ /* 0x000fca00078ec0ff */
[----:B------:R-:W-:Y:S01]  /*fd40*/  STG.E desc[UR36][R16.64], R3 ;  /* 0x0000000310007986 */ /* 0x000fe2000c101924 */
[----:B------:R-:W-:Y:S05]  /*fd50*/  EXIT ;  /* 0x000000000000794d */ /* 0x000fea0003800000 */
.L_x_19087:
[----:B------:R-:W-:-:S05]  /*fd60*/  LOP3.LUT R3, R3, 0xff, RZ, 0xc0, !PT ;  /* 0x000000ff03037812 */ /* 0x000fca00078ec0ff */
[----:B------:R-:W-:Y:S01]  /*fd70*/  STG.E.U16 desc[UR36][R16.64], R3 ;  /* 0x0000000310007986 */ /* 0x000fe2000c101524 */
[----:B------:R-:W-:Y:S05]  /*fd80*/  EXIT ;  /* 0x000000000000794d */ /* 0x000fea0003800000 */
.L_x_19083:
[----:B------:R-:W-:-:S09]  /*fd90*/  UISETP.GT.AND UP0, UPT, UR4, 0x6, UPT ;  /* 0x000000060400788c */ /* 0x000fd2000bf04270 */
[----:B------:R-:W-:Y:S05]  /*fda0*/  BRA.U UP0, `(.L_x_19089) ;  /* 0x0000000100347547 */ /* 0x000fea000b800000 */
[----:B------:R-:W-:-:S09]  /*fdb0*/  UISETP.NE.AND UP0, UPT, UR4, 0x5, UPT ;  /* 0x000000050400788c */ /* 0x000fd2000bf05270 */
[----:B------:R-:W-:Y:S05]  /*fdc0*/  BRA.U !UP0, `(.L_x_19090) ;  /* 0x0000000108187547 */ /* 0x000fea000b800000 */
[----:B------:R-:W-:-:S09]  /*fdd0*/  UISETP.NE.AND UP0, UPT, UR4, 0x6, UPT ;  /* 0x000000060400788c */ /* 0x000fd2000bf05270 */
[----:B------:R-:W-:Y:S05]  /*fde0*/  BRA.U UP0, `(.L_x_19086) ;  /* 0x0000000900207547 */ /* 0x000fea000b800000 */
[----:B------:R-:W-:-:S06]  /*fdf0*/  LOP3.LUT R3, R3, 0xff, RZ, 0xc0, !PT ;  /* 0x000000ff03037812 */ /* 0x000fcc00078ec0ff */
[----:B------:R-:W5:Y:S02]  /*fe00*/  I2F.U16 R3, R3 ;  /* 0x0000000300037306 */ /* 0x000f640000101000 */
[----:B-----5:R-:W-:Y:S01]  /*fe10*/  STG.E desc[UR36][R16.64], R3 ;  /* 0x0000000310007986 */ /* 0x020fe2000c101924 */
[----:B------:R-:W-:Y:S05]  /*fe20*/  EXIT ;  /* 0x000000000000794d */ /* 0x000fea0003800000 */
.L_x_19090:
[----:B------:R-:W-:-:S04]  /*fe30*/  LOP3.LUT R3, R3, 0xff, RZ, 0xc0, !PT ;  /* 0x000000ff03037812 */ /* 0x000fc800078ec0ff */
[----:B------:R-:W5:Y:S02]  /*fe40*/  I2F.U16 R0, R3 ;  /* 0x0000000300007306 */ /* 0x000f640000101000 */
[----:B-----5:R-:W-:-:S05]  /*fe50*/  F2FP.F16.F32.PACK_AB R0, RZ, R0 ;  /* 0x00000000ff00723e */ /* 0x020fca00000000ff */
[----:B------:R-:W-:Y:S01]  /*fe60*/  STG.E.U16 desc[UR36][R16.64], R0 ;  /* 0x0000000010007986 */ /* 0x000fe2000c101524 */
[----:B------:R-:W-:Y:S05]  /*fe70*/  EXIT ;  /* 0x000000000000794d */ /* 0x000fea0003800000 */
.L_x_19089:
[----:B------:R-:W-:-:S09]  /*fe80*/  UISETP.NE.AND UP0, UPT, UR4, 0x7, UPT ;  /* 0x000000070400788c */ /* 0x000fd2000bf05270 */
[----:B------:R-:W-:Y:S05]  /*fe90*/  BRA.U !UP0, `(.L_x_19091) ;  /* 0x00000001083c7547 */ /* 0x000fea000b800000 */
[----:B------:R-:W-:-:S09]  /*fea0*/  UISETP.NE.AND UP0, UPT, UR4, 0x8, UPT ;  /* 0x000000080400788c */ /* 0x000fd2000bf05270 */
[----:B------:R-:W-:Y:S05]  /*feb0*/  BRA.U !UP0, `(.L_x_19092) ;  /* 0x00000001081c7547 */ /* 0x000fea000b800000 */
[----:B------:R-:W-:-:S09]  /*fec0*/  UISETP.NE.AND UP0, UPT, UR4, 0x9, UPT ;  /* 0x000000090400788c */ /* 0x000fd2000bf05270 */
[----:B------:R-:W-:Y:S05]  /*fed0*/  BRA.U UP0, `(.L_x_19086) ;  /* 0x0000000500e47547 */ /* 0x000fea000b800000 */
[----:B------:R-:W-:Y:S02]  /*fee0*/  LOP3.LUT R3, R3, 0xff, RZ, 0xc0, !PT ;  /* 0x000000ff03037812 */ /* 0x000fe400078ec0ff */
[----:B01234-:R-:W-:Y:S02]  /*fef0*/  MOV R5, RZ ;  /* 0x000000ff00057202 */ /* 0x01ffe40000000f00 */
[----:B------:R-:W0:Y:S03]  /*ff00*/  I2F.U16 R4, R3 ;  /* 0x0000000300047306 */ /* 0x000e260000101000 */
[----:B0-----:R-:W-:Y:S01]  /*ff10*/  STG.E.64 desc[UR36][R16.64], R4 ;  /* 0x0000000410007986 */ /* 0x001fe2000c101b24 */
[----:B------:R-:W-:Y:S05]  /*ff20*/  EXIT ;  /* 0x000000000000794d */ /* 0x000fea0003800000 */
.L_x_19092:
[----:B------:R-:W-:-:S06]  /*ff30*/  LOP3.LUT R3, R3, 0xff, RZ, 0xc0, !PT ;  /* 0x000000ff03037812 */ /* 0x000fcc00078ec0ff */
[----:B------:R-:W5:Y:S02]  /*ff40*/  I2F.U16 R3, R3 ;  /* 0x0000000300037306 */ /* 0x000f640000101000 */
[----:B-----5:R-:W-:-:S04]  /*ff50*/  F2FP.F16.F32.PACK_AB R3, RZ, R3 ;  /* 0x00000003ff03723e */ /* 0x020fc800000000ff */
[----:B------:R-:W-:-:S05]  /*ff60*/  PRMT R3, R3, 0x5410, RZ ;  /* 0x0000541003037816 */ /* 0x000fca00000000ff */
[----:B------:R-:W-:Y:S01]  /*ff70*/  STG.E desc[UR36][R16.64], R3 ;  /* 0x0000000310007986 */ /* 0x000fe2000c101924 */
[----:B------:R-:W-:Y:S05]  /*ff80*/  EXIT ;  /* 0x000000000000794d */ /* 0x000fea0003800000 */
.L_x_19091:
[----:B------:R-:W-:-:S06]  /*ff90*/  LOP3.LUT R3, R3, 0xff, RZ, 0xc0, !PT ;  /* 0x000000ff03037812 */ /* 0x000fcc00078ec0ff */
[----:B------:R-:W5:Y:S02]  /*ffa0*/  I2F.F64.U16 R2, R3 ;  /* 0x0000000300027312 */ /* 0x000f640000101800 */
[----:B-----5:R-:W-:Y:S01]  /*ffb0*/  STG.E.64 desc[UR36][R16.64], R2 ;  /* 0x0000000210007986 */ /* 0x020fe2000c101b24 */
[----:B------:R-:W-:Y:S05]  /*ffc0*/  EXIT ;  /* 0x000000000000794d */ /* 0x000fea0003800000 */
.L_x_19082:
        /* <DEDUP_REMOVED lines=11> */
[----:B------:R-:W-:Y:S01]  /*10080*/  STG.E.U16 desc[UR36][R16.64], R3 ;  /* 0x0000000310007986 */ /* 0x000fe2000c101524 */
[----:B------:R-:W-:Y:S05]  /*10090*/  EXIT ;  /* 0x000000000000794d */ /* 0x000fea0003800000 */
.L_x_19096:
[----:B------:R-:W-:Y:S01]  /*100a0*/  LOP3.LUT R3, R3, 0xff, RZ, 0xc0, !PT ;  /* 0x000000ff03037812 */ /* 0x000fe200078ec0ff */
[----:B------:R-:W-:Y:S01]  /*100b0*/  BSSY.RECONVERGENT B0, `(.L_x_19097) ;  /* 0x0000011000007945 */ /* 0x000fe20003800200 */
[----:B------:R-:W-:-:S04]  /*100c0*/  IMAD.MOV.U32 R8, RZ, RZ, 0x80 ;  /* 0x00000080ff087424 */ /* 0x000fc800078e00ff */
[----:B------:R-:W5:Y:S02]  /*100d0*/  I2F.U16 R3, R3 ;  /* 0x0000000300037306 */ /* 0x000f640000101000 */
[----:B-----5:R-:W-:-:S13]  /*100e0*/  ISETP.GT.U32.AND P0, PT, R3, 0x437fffff, PT ;  /* 0x437fffff0300780c */ /* 0x020fda0003f04070 */
        /* <DEDUP_REMOVED lines=12> */
.L_x_19099:
[----:B------:R-:W-:-:S07]  /*101b0*/  PRMT R8, R0, 0x7610, R8 ;  /* 0x0000761000087816 */ /* 0x000fce0000000008 */
.L_x_19098:
[----:B------:R-:W-:Y:S05]  /*101c0*/  BSYNC.RECONVERGENT B0 ;  /* 0x0000000000007941 */ /* 0x000fea0003800200 */
.L_x_19097:
[----:B------:R-:W-:Y:S01]  /*101d0*/  STG.E.U8 desc[UR36][R16.64], R8 ;  /* 0x0000000810007986 */ /* 0x000fe2000c101124 */
[----:B------:R-:W-:Y:S05]  /*101e0*/  EXIT ;  /* 0x000000000000794d */ /* 0x000fea0003800000 */
.L_x_19095:
        /* <DEDUP_REMOVED lines=17> */
.L_x_19102:
[----:B------:R-:W-:-:S07]  /*10300*/  PRMT R8, R0, 0x7610, R8 ;  /* 0x0000761000087816 */ /* 0x000fce0000000008 */
.L_x_19101:
[----:B------:R-:W-:Y:S05]  /*10310*/  BSYNC.RECONVERGENT B0 ;  /* 0x0000000000007941 */ /* 0x000fea0003800200 */
.L_x_19100:
[----:B------:R-:W-:Y:S01]  /*10320*/  STG.E.U8 desc[UR36][R16.64], R8 ;  /* 0x0000000810007986 */ /* 0x000fe2000c101124 */
[----:B------:R-:W-:Y:S05]  /*10330*/  EXIT ;  /* 0x000000000000794d */ /* 0x000fea0003800000 */
.L_x_19094:
[----:B------:R-:W-:-:S09]  /*10340*/  UISETP.NE.AND UP0, UPT, UR4, 0x1c, UPT ;  /* 0x0000001c0400788c */ /* 0x000fd2000bf05270 */
[----:B------:R-:W-:Y:S05]  /*10350*/  BRA.U !UP0, `(.L_x_19103) ;  /* 0x0000000108647547 */ /* 0x000fea000b800000 */
[----:B------:R-:W-:-:S09]  /*10360*/  UISETP.NE.AND UP0, UPT, UR4, 0x1d, UPT ;  /* 0x0000001d0400788c */ /* 0x000fd2000bf05270 */
[----:B------:R-:W-:Y:S05]  /*10370*/  BRA.U !UP0, `(.L_x_19104) ;  /* 0x00000001084c7547 */ /* 0x000fea000b800000 */
[----:B------:R-:W-:-:S09]  /*10380*/  UISETP.NE.AND UP0, UPT, UR4, 0x2c, UPT ;  /* 0x0000002c0400788c */ /* 0x000fd2000bf05270 */
[----:B------:R-:W-:Y:S05]  /*10390*/  BRA.U UP0, `(.L_x_19086) ;  /* 0x0000000100b47547 */ /* 0x000fea000b800000 */
[----:B------:R-:W-:Y:S01]  /*103a0*/  LOP3.LUT R3, R3, 0xff, RZ, 0xc0, !PT ;  /* 0x000000ff03037812 */ /* 0x000fe200078ec0ff */
[----:B01234-:R-:W-:-:S05]  /*103b0*/  IMAD.MOV.U32 R4, RZ, RZ, 0xff ;  /* 0x000000ffff047424 */ /* 0x01ffca00078e00ff */
[----:B------:R-:W0:Y:S02]  /*103c0*/  I2F.U16 R3, R3 ;  /* 0x0000000300037306 */ /* 0x000e240000101000 */
[----:B0-----:R-:W-:-:S04]  /*103d0*/  SHF.R.U32.HI R2, RZ, 0x17, R3 ;  /* 0x00000017ff027819 */ /* 0x001fc80000011603 */
[----:B------:R-:W-:-:S13]  /*103e0*/  ISETP.NE.AND P1, PT, R2, 0xff, PT ;  /* 0x000000ff0200780c */ /* 0x000fda0003f25270 */
[--C-:B------:R-:W-:Y:S02]  /*103f0*/  @P1 SHF.R.U32.HI R0, RZ, 0x16, R3.reuse ;  /* 0x00000016ff001819 */ /* 0x100fe40000011603 */
[--C-:B------:R-:W-:Y:S02]  /*10400*/  @P1 LOP3.LUT P0, RZ, R2, 0x3fffff, R3.reuse, 0xf8, !PT ;  /* 0x003fffff02ff1812 */ /* 0x100fe4000780f803 */
[----:B------:R-:W-:Y:S02]  /*10410*/  @P1 LOP3.LUT R0, R0, 0x1, RZ, 0xc0, !PT ;  /* 0x0000000100001812 */ /* 0x000fe400078ec0ff */
[----:B------:R-:W-:Y:S02]  /*10420*/  PRMT R3, R4, 0x7610, R3 ;  /* 0x0000761004037816 */ /* 0x000fe40000000003 */
[----:B------:R-:W-:Y:S02]  /*10430*/  @P1 ISETP.EQ.U32.AND P2, PT, R0, 0x1, P0 ;  /* 0x000000010000180c */ /* 0x000fe40000742070 */
[----:B------:R-:W-:-:S02]  /*10440*/  PLOP3.LUT P0, PT, PT, PT, PT, 0x80, 0x8 ;  /* 0x000000000008781c */ /* 0x000fc40003f0f070 */
[----:B------:R-:W-:Y:S02]  /*10450*/  @P1 PLOP3.LUT P0, PT, P2, PT, PT, 0x80, 0x8 ;  /* 0x000000000008181c */ /* 0x000fe4000170f070 */
[----:B------:R-:W-:-:S11]  /*10460*/  @P1 IADD3 R0, PT, PT, R2, 0x1, RZ ;  /* 0x0000000102001810 */ /* 0x000fd60007ffe0ff */
[----:B------:R-:W-:-:S04]  /*10470*/  @!P0 IMAD.MOV R0, RZ, RZ, R2 ;  /* 0x000000ffff008224 */ /* 0x000fc800078e0202 */
[----:B------:R-:W-:-:S05]  /*10480*/  @P1 IMAD.MOV.U32 R3, RZ, RZ, R0 ;  /* 0x000000ffff031224 */ /* 0x000fca00078e0000 */
[----:B------:R-:W-:Y:S01]  /*10490*/  STG.E.U8 desc[UR36][R16.64], R3 ;  /* 0x0000000310007986 */ /* 0x000fe2000c101124 */
[----:B------:R-:W-:Y:S05]  /*104a0*/  EXIT ;  /* 0x000000000000794d */ /* 0x000fea0003800000 */
.L_x_19104:
[----:B------:R-:W-:Y:S01]  /*104b0*/  LOP3.LUT R2, R3, 0xff, RZ, 0xc0, !PT ;  /* 0x000000ff03027812 */ /* 0x000fe200078ec0ff */
[----:B------:R-:W-:-:S05]  /*104c0*/  IMAD.MOV.U32 R3, RZ, RZ, RZ ;  /* 0x000000ffff037224 */ /* 0x000fca00078e00ff */
[----:B------:R-:W-:Y:S01]  /*104d0*/  STG.E.64 desc[UR36][R16.64], R2 ;  /* 0x0000000210007986 */ /* 0x000fe2000c101b24 */
[----:B------:R-:W-:Y:S05]  /*104e0*/  EXIT ;  /* 0x000000000000794d */ /* 0x000fea0003800000 */
.L_x_19103:
[----:B------:R-:W-:-:S05]  /*104f0*/  LOP3.LUT R3, R3, 0xff, RZ, 0xc0, !PT ;  /* 0x000000ff03037812 */ /* 0x000fca00078ec0ff */
[----:B------:R-:W-:Y:S01]  /*10500*/  STG.E desc[UR36][R16.64], R3 ;  /* 0x0000000310007986 */ /* 0x000fe2000c101924 */
[----:B------:R-:W-:Y:S05]  /*10510*/  EXIT ;  /* 0x000000000000794d */ /* 0x000fea0003800000 */
.L_x_19093:
        /* <DEDUP_REMOVED lines=10> */
.L_x_19106:
[----:B01234-:R-:W-:Y:S02]  /*105c0*/  LOP3.LUT R4, R3, 0xff, RZ, 0xc0, !PT ;  /* 0x000000ff03047812 */ /* 0x01ffe400078ec0ff */
[----:B------:R-:W-:-:S04]  /*105d0*/  CS2R R6, SRZ ;  /* 0x0000000000067805 */ /* 0x000fc8000001ff00 */
[----:B------:R-:W0:Y:S02]  /*105e0*/  I2F.F64.U16 R4, R4 ;  /* 0x0000000400047312 */ /* 0x000e240000101800 */
[----:B0-----:R-:W-:Y:S01]  /*105f0*/  STG.E.128 desc[UR36][R16.64], R4 ;  /* 0x0000000410007986 */ /* 0x001fe2000c101d24 */
[----:B------:R-:W-:Y:S05]  /*10600*/  EXIT ;  /* 0x000000000000794d */ /* 0x000fea0003800000 */
.L_x_19105:
[----:B------:R-:W-:-:S09]  /*10610*/  UISETP.NE.AND UP0, UPT, UR4, 0xf, UPT ;  /* 0x0000000f0400788c */ /* 0x000fd2000bf05270 */
[----:B------:R-:W-:Y:S05]  /*10620*/  BRA.U !UP0, `(.L_x_19107) ;  /* 0x0000000108dc7547 */ /* 0x000fea000b800000 */
[----:B------:R-:W-:-:S09]  /*10630*/  UISETP.NE.AND UP0, UPT, UR4, 0x17, UPT ;  /* 0x000000170400788c */ /* 0x000fd2000bf05270 */
[----:B------:R-:W-:Y:S05]  /*10640*/  BRA.U !UP0, `(.L_x_19108) ;  /* 0x0000000108887547 */ /* 0x000fea000b800000 */
[----:B------:R-:W-:-:S09]  /*10650*/  UISETP.NE.AND UP0, UPT, UR4, 0x18, UPT ;  /* 0x000000180400788c */ /* 0x000fd2000bf05270 */
[----:B------:R-:W-:Y:S05]  /*10660*/  BRA.U !UP0, `(.L_x_19109) ;  /* 0x0000000108447547 */ /* 0x000fea000b800000 */
.L_x_19086:
[----:B------:R-:W-:Y:S01]  /*10670*/  MOV R0, 0x0 ;  /* 0x0000000000007802 */ /* 0x000fe20000000f00 */
[----:B------:R-:W0:Y:S01]  /*10680*/  LDCU.64 UR4, c[0x4][0x188] ;  /* 0x01003100ff0477ac */ /* 0x000e220008000a00 */
[----:B------:R-:W-:Y:S02]  /*10690*/  HFMA2 R13, -RZ, RZ, 0, 0 ;  /* 0x00000000ff0d7431 */ /* 0x000fe400000001ff */
[----:B------:R-:W-:Y:S01]  /*106a0*/  IMAD.MOV.U32 R8, RZ, RZ, 0x65 ;  /* 0x00000065ff087424 */ /* 0x000fe200078e00ff */
[----:B------:R0:W0:Y:S01]  /*106b0*/  LDC.64 R2, c[0x4][R0] ;  /* 0x0100000000027b82 */ /* 0x0000220000000a00 */
[----:B------:R-:W5:Y:S01]  /*106c0*/  LDCU.64 UR6, c[0x4][0x190] ;  /* 0x01003200ff0677ac */ /* 0x000f620008000a00 */
[----:B------:R-:W-:Y:S01]  /*106d0*/  IMAD.MOV.U32 R12, RZ, RZ, 0x1 ;  /* 0x00000001ff0c7424 */ /* 0x000fe200078e00ff */
[----:B------:R-:W5:Y:S01]  /*106e0*/  LDCU.64 UR8, c[0x4][0x50] ;  /* 0x01000a00ff0877ac */ /* 0x000f620008000a00 */
[----:B01234-:R-:W-:Y:S01]  /*106f0*/  MOV R4, UR4 ;  /* 0x0000000400047c02 */ /* 0x01ffe20008000f00 */
[----:B------:R-:W-:-:S02]  /*10700*/  IMAD.U32 R5, RZ, RZ, UR5 ;  /* 0x00000005ff057e24 */ /* 0x000fc4000f8e00ff */
[----:B-----5:R-:W-:Y:S02]  /*10710*/  IMAD.U32 R6, RZ, RZ, UR6 ;  /* 0x00000006ff067e24 */ /* 0x020fe4000f8e00ff */
[----:B------:R-:W-:Y:S01]  /*10720*/  IMAD.U32 R7, RZ, RZ, UR7 ;  /* 0x00000007ff077e24 */ /* 0x000fe2000f8e00ff */
[----:B------:R-:W-:Y:S01]  /*10730*/  MOV R10, UR8 ;  /* 0x00000008000a7c02 */ /* 0x000fe20008000f00 */
[----:B------:R-:W-:-:S07]  /*10740*/  IMAD.U32 R11, RZ, RZ, UR9 ;  /* 0x00000009ff0b7e24 */ /* 0x000fce000f8e00ff */
[----:B------:R-:W-:-:S07]  /*10750*/  LEPC R20, `(.L_x_19110) ;  /* 0x000000001014794e */ /* 0x000fce0000000000 */
[----:B------:R-:W-:Y:S05]  /*10760*/  CALL.ABS.NOINC R2 ;  /* 0x0000000002007343 */ /* 0x000fea0003c00000 */
.L_x_19110:
[----:B------:R-:W-:Y:S05]  /*10770*/  EXIT ;  /* 0x000000000000794d */ /* 0x000fea0003800000 */
.L_x_19109:
[----:B------:R-:W-:Y:S01]  /*10780*/  LOP3.LUT R0, R3, 0xff, RZ, 0xc0, !PT ;  /* 0x000000ff03007812 */ /* 0x000fe200078ec0ff */
[----:B------:R-:W-:Y:S01]  /*10790*/  BSSY.RECONVERGENT B0, `(.L_x_19111) ;  /* 0x000000b000007945 */ /* 0x000fe20003800200 */
[----:B------:R-:W-:Y:S02]  /*107a0*/  IMAD.MOV.U32 R3, RZ, RZ, 0x7f ;  /* 0x0000007fff037424 */ /* 0x000fe400078e00ff */
[----:B01234-:R-:W0:Y:S02]  /*107b0*/  I2F.U16 R5, R0 ;  /* 0x0000000000057306 */ /* 0x01fe240000101000 */
        /* <DEDUP_REMOVED lines=8> */
.L_x_19112:
[----:B------:R-:W-:Y:S05]  /*10840*/  BSYNC.RECONVERGENT B0 ;  /* 0x0000000000007941 */ /* 0x000fea0003800200 */
.L_x_19111:
[----:B------:R-:W-:Y:S01]  /*10850*/  STG.E.U8 desc[UR36][R16.64], R3 ;  /* 0x0000000310007986 */ /* 0x000fe2000c101124 */
[----:B------:R-:W-:Y:S05]  /*10860*/  EXIT ;  /* 0x000000000000794d */ /* 0x000fea0003800000 */
.L_x_19108:
[----:B------:R-:W-:-:S04]  /*10870*/  LOP3.LUT R3, R3, 0xff, RZ, 0xc0, !PT ;  /* 0x000000ff03037812 */ /* 0x000fc800078ec0ff */
[----:B01234-:R-:W0:Y:S02]  /*10880*/  I2F.U16 R5, R3 ;  /* 0x0000000300057306 */ /* 0x01fe240000101000 */
        /* <DEDUP_REMOVED lines=12> */
.L_x_19113:
[----:B------:R-:W-:Y:S01]  /*10950*/  IMAD.MOV.U32 R3, RZ, RZ, 0x7f ;  /* 0x0000007fff037424 */ /* 0x000fe200078e00ff */
[----:B------:R-:W-:-:S04]  /*10960*/  ISETP.GT.U32.AND P0, PT, R5, 0x7f800000, PT ;  /* 0x7f8000000500780c */ /* 0x000fc80003f04070 */
[----:B------:R-:W-:-:S05]  /*10970*/  SEL R3, R3, 0x7c, P0 ;  /* 0x0000007c03037807 */ /* 0x000fca0000000000 */
[----:B------:R-:W-:Y:S01]  /*10980*/  STG.E.U8 desc[UR36][R16.64], R3 ;  /* 0x0000000310007986 */ /* 0x000fe2000c101124 */
[----:B------:R-:W-:Y:S05]  /*10990*/  EXIT ;  /* 0x000000000000794d */ /* 0x000fea0003800000 */
.L_x_19107:
[----:B------:R-:W-:-:S04]  /*109a0*/  LOP3.LUT R3, R3, 0xff, RZ, 0xc0, !PT ;  /* 0x000000ff03037812 */ /* 0x000fc800078ec0ff */
[----:B------:R-:W5:Y:S02]  /*109b0*/  I2F.U16 R0, R3 ;  /* 0x0000000300007306 */ /* 0x000f640000101000 */
[----:B-----5:R-:W-:-:S05]  /*109c0*/  F2FP.BF16.F32.PACK_AB R0, RZ, R0 ;  /* 0x00000000ff00723e */ /* 0x020fca00000010ff */
[----:B------:R-:W-:Y:S01]  /*109d0*/  STG.E.U16 desc[UR36][R16.64], R0 ;  /* 0x0000000010007986 */ /* 0x000fe2000c101524 */
[----:B------:R-:W-:Y:S05]  /*109e0*/  EXIT ;  /* 0x000000000000794d */ /* 0x000fea0003800000 */
.L_x_19114:
        /* <DEDUP_REMOVED lines=9> */
.L_x_32498:


//--------------------- .text._ZN2at6native27unrolled_elementwise_kernelINS0_13BinaryFunctorIhhhZZZNS0_21heaviside_kernel_cudaERNS_18TensorIteratorBaseEENKUlvE_clEvENKUlvE_clEvEUlhhE_EESt5arrayIPcLm3EELi4E23TrivialOffsetCalculatorILi2EjESC_ILi1EjENS0_6memory12LoadWithCastILi2EEENSF_13StoreWithCastILi1EEEEEviT_T0_T2_T3_T4_T5_ --------------------------
	.section	.text._ZN2at6native27unrolled_elementwise_kernelINS0_13BinaryFunctorIhhhZZZNS0_21heaviside_kernel_cudaERNS_18TensorIteratorBaseEENKUlvE_clEvENKUlvE_clEvEUlhhE_EESt5arrayIPcLm3EELi4E23TrivialOffsetCalculatorILi2EjESC_ILi1EjENS0_6memory12LoadWithCastILi2EEENSF_13StoreWithCastILi1EEEEEviT_T0_T2_T3_T4_T5_,"ax",@progbits
	.align	128
        .global         _ZN2at6native27unrolled_elementwise_kernelINS0_13BinaryFunctorIhhhZZZNS0_21heaviside_kernel_cudaERNS_18TensorIteratorBaseEENKUlvE_clEvENKUlvE_clEvEUlhhE_EESt5arrayIPcLm3EELi4E23TrivialOffsetCalculatorILi2EjESC_ILi1EjENS0_6memory12LoadWithCastILi2EEENSF_13StoreWithCastILi1EEEEEviT_T0_T2_T3_T4_T5_
        .type           _ZN2at6native27unrolled_elementwise_kernelINS0_13BinaryFunctorIhhhZZZNS0_21heaviside_kernel_cudaERNS_18TensorIteratorBaseEENKUlvE_clEvENKUlvE_clEvEUlhhE_EESt5arrayIPcLm3EELi4E23TrivialOffsetCalculatorILi2EjESC_ILi1EjENS0_6memory12LoadWithCastILi2EEENSF_13StoreWithCastILi1EEEEEviT_T0_T2_T3_T4_T5_,@function
        .size           _ZN2at6native27unrolled_elementwise_kernelINS0_13BinaryFunctorIhhhZZZNS0_21heaviside_kernel_cudaERNS_18TensorIteratorBaseEENKUlvE_clEvENKUlvE_clEvEUlhhE_EESt5arrayIPcLm3EELi4E23TrivialOffsetCalculatorILi2EjESC_ILi1EjENS0_6memory12LoadWithCastILi2EEENSF_13StoreWithCastILi1EEEEEviT_T0_T2_T3_T4_T5_,(.L_x_32499 - _ZN2at6native27unrolled_elementwise_kernelINS0_13BinaryFunctorIhhhZZZNS0_21heaviside_kernel_cudaERNS_18TensorIteratorBaseEENKUlvE_clEvENKUlvE_clEvEUlhhE_EESt5arrayIPcLm3EELi4E23TrivialOffsetCalculatorILi2EjESC_ILi1EjENS0_6memory12LoadWithCastILi2EEENSF_13StoreWithCastILi1EEEEEviT_T0_T2_T3_T4_T5_)
        .other          _ZN2at6native27unrolled_elementwise_kernelINS0_13BinaryFunctorIhhhZZZNS0_21heaviside_kernel_cudaERNS_18TensorIteratorBaseEENKUlvE_clEvENKUlvE_clEvEUlhhE_EESt5arrayIPcLm3EELi4E23TrivialOffsetCalculatorILi2EjESC_ILi1EjENS0_6memory12LoadWithCastILi2EEENSF_13StoreWithCastILi1EEEEEviT_T0_T2_T3_T4_T5_,@"STO_CUDA_ENTRY STV_DEFAULT"
_ZN2at6native27unrolled_elementwise_kernelINS0_13BinaryFunctorIhhhZZZNS0_21heaviside_kernel_cudaERNS_18TensorIteratorBaseEENKUlvE_clEvENKUlvE_clEvEUlhhE_EESt5arrayIPcLm3EELi4E23TrivialOffsetCalculatorILi2EjESC_ILi1EjENS0_6memory12LoadWithCastILi2EEENSF_13StoreWithCastILi1EEEEEviT_T0_T2_T3_T4_T5_:
.text._ZN2at6native27unrolled_elementwise_kernelINS0_13BinaryFunctorIhhhZZZNS0_21heaviside_kernel_cudaERNS_18TensorIteratorBaseEENKUlvE_clEvENKUlvE_clEvEUlhhE_EESt5arrayIPcLm3EELi4E23TrivialOffsetCalculatorILi2EjESC_ILi1EjENS0_6memory12LoadWithCastILi2EEENSF_13StoreWithCastILi1EEEEEviT_T0_T2_T3_T4_T5_:
        /* <DEDUP_REMOVED lines=33> */
.L_x_19120:
[----:B------:R3:W5:Y:S01]  /*0210*/  LDG.E.U8 R28, desc[UR36][R6.64] ;  /* 0x00000024061c7981 */ /* 0x000762000c1e1100 */
[----:B------:R-:W-:Y:S05]  /*0220*/  BRA `(.L_x_19122) ;  /* 0x0000000c00607947 */ /* 0x000fea0003800000 */
.L_x_19119:
        /* <DEDUP_REMOVED lines=8> */
.L_x_19124:
[----:B------:R1:W5:Y:S01]  /*02b0*/  LDG.E.U8 R28, desc[UR36][R6.64] ;  /* 0x00000024061c7981 */ /* 0x000362000c1e1100 */
[----:B------:R-:W-:Y:S05]  /*02c0*/  BRA `(.L_x_19122) ;  /* 0x0000000c00387947 */ /* 0x000fea0003800000 */
.L_x_19123:
[----:B------:R2:W5:Y:S01]  /*02d0*/  LDG.E.U16 R28, desc[UR36][R6.64] ;  /* 0x00000024061c7981 */ /* 0x000562000c1e1500 */
[----:B------:R-:W-:Y:S05]  /*02e0*/  BRA `(.L_x_19122) ;  /* 0x0000000c00307947 */ /* 0x000fea0003800000 */
.L_x_19118:
        /* <DEDUP_REMOVED lines=10> */
.L_x_19126:
[----:B------:R-:W2:Y:S02]  /*0390*/  LDG.E.U16 R4, desc[UR36][R6.64] ;  /* 0x0000002406047981 */ /* 0x000ea4000c1e1500 */
[----:B--2---:R-:W-:-:S06]  /*03a0*/  HADD2.F32 R4, -RZ, R4.H0_H0 ;  /* 0x20000004ff047230 */ /* 0x004fcc0000004100 */
[----:B------:R-:W0:Y:S02]  /*03b0*/  F2I.S64.TRUNC R4, R4 ;  /* 0x0000000400047311 */ /* 0x000e24000020d900 */
[----:B0-----:R-:W-:Y:S01]  /*03c0*/  PRMT R28, R4, 0x7610, R28 ;  /* 0x00007610041c7816 */ /* 0x001fe2000000001c */
[----:B------:R-:W-:Y:S06]  /*03d0*/  BRA `(.L_x_19122) ;  /* 0x0000000800f47947 */ /* 0x000fec0003800000 */
.L_x_19125:
        /* <DEDUP_REMOVED lines=10> */
.L_x_19128:
[----:B------:R-:W2:Y:S02]  /*0480*/  LDG.E.U16 R6, desc[UR36][R6.64] ;  /* 0x0000002406067981 */ /* 0x000ea4000c1e1500 */
[----:B--2---:R-:W-:-:S06]  /*0490*/  HADD2.F32 R4, -RZ, R6.H0_H0 ;  /* 0x20000006ff047230 */ /* 0x004fcc0000004100 */
[----:B------:R-:W0:Y:S02]  /*04a0*/  F2I.S64.TRUNC R4, R4 ;  /* 0x0000000400047311 */ /* 0x000e24000020d900 */
[----:B0-----:R-:W-:Y:S01]  /*04b0*/  PRMT R28, R4, 0x7610, R28 ;  /* 0x00007610041c7816 */ /* 0x001fe2000000001c */
[----:B------:R-:W-:Y:S06]  /*04c0*/  BRA `(.L_x_19122) ;  /* 0x0000000800b87947 */ /* 0x000fec0003800000 */
.L_x_19127:
[----:B------:R-:W2:Y:S02]  /*04d0*/  LDG.E.64 R4, desc[UR36][R6.64] ;  /* 0x0000002406047981 */ /* 0x000ea4000c1e1b00 */
[----:B--2---:R-:W0:Y:S02]  /*04e0*/  F2I.S64.F64.TRUNC R4, R4 ;  /* 0x0000000400047311 */ /* 0x004e24000030d900 */
[----:B0-----:R-:W-:Y:S01]  /*04f0*/  PRMT R28, R4, 0x7610, R28 ;  /* 0x00007610041c7816 */ /* 0x001fe2000000001c */
[----:B------:R-:W-:Y:S06]  /*0500*/  BRA `(.L_x_19122) ;  /* 0x0000000800a87947 */ /* 0x000fec0003800000 */
.L_x_19117:
        /* <DEDUP_REMOVED lines=12> */
.L_x_19131:
[----:B------:R-:W2:Y:S02]  /*05d0*/  LDG.E.64 R6, desc[UR36][R6.64] ;  /* 0x0000002406067981 */ /* 0x000ea4000c1e1b00 */
[----:B--2---:R-:W0:Y:S02]  /*05e0*/  F2I.S64.F64.TRUNC R4, R6 ;  /* 0x0000000600047311 */ /* 0x004e24000030d900 */
[----:B0-----:R-:W-:Y:S01]  /*05f0*/  PRMT R28, R4, 0x7610, R28 ;  /* 0x00007610041c7816 */ /* 0x001fe2000000001c */
[----:B------:R-:W-:Y:S06]  /*0600*/  BRA `(.L_x_19122) ;  /* 0x0000000800687947 */ /* 0x000fec0003800000 */
.L_x_19130:
        /* <DEDUP_REMOVED lines=24> */
[----:B------:R-:W0:Y:S02]  /*0790*/  F2I.S64.TRUNC R4, R3 ;  /* 0x0000000300047311 */ /* 0x000e24000020d900 */
[----:B0-----:R-:W-:Y:S01]  /*07a0*/  PRMT R28, R4, 0x7610, R28 ;  /* 0x00007610041c7816 */ /* 0x001fe2000000001c */
[----:B------:R-:W-:Y:S06]  /*07b0*/  BRA `(.L_x_19122) ;  /* 0x0000000400fc7947 */ /* 0x000fec0003800000 */
.L_x_19133:
        /* <DEDUP_REMOVED lines=12> */
[----:B------:R-:W0:Y:S02]  /*0880*/  F2I.S64.TRUNC R4, R0 ;  /* 0x0000000000047311 */ /* 0x000e24000020d900 */
[----:B0-----:R-:W-:Y:S01]  /*0890*/  PRMT R28, R4, 0x7610, R28 ;  /* 0x00007610041c7816 */ /* 0x001fe2000000001c */
[----:B------:R-:W-:Y:S06]  /*08a0*/  BRA `(.L_x_19122) ;  /* 0x0000000400c07947 */ /* 0x000fec0003800000 */
.L_x_19132:
[----:B------:R-:W2:Y:S02]  /*08b0*/  LDG.E.U16 R4, desc[UR36][R6.64] ;  /* 0x0000002406047981 */ /* 0x000ea4000c1e1500 */
[----:B--2---:R-:W-:-:S06]  /*08c0*/  IMAD.U32 R4, R4, 0x10000, RZ ;  /* 0x0001000004047824 */ /* 0x004fcc00078e00ff */
[----:B------:R-:W0:Y:S02]  /*08d0*/  F2I.S64.TRUNC R4, R4 ;  /* 0x0000000400047311 */ /* 0x000e24000020d900 */
[----:B0-----:R-:W-:Y:S01]  /*08e0*/  PRMT R28, R4, 0x7610, R28 ;  /* 0x00007610041c7816 */ /* 0x001fe2000000001c */
[----:B------:R-:W-:Y:S06]  /*08f0*/  BRA `(.L_x_19122) ;  /* 0x0000000400ac7947 */ /* 0x000fec0003800000 */
.L_x_19129:
        /* <DEDUP_REMOVED lines=10> */
.L_x_19136:
        /* <DEDUP_REMOVED lines=21> */
.L_x_19140:
[----:B------:R-:W-:Y:S05]  /*0af0*/  BSYNC.RECONVERGENT B1 ;  /* 0x0000000000017941 */ /* 0x000fea0003800200 */
.L_x_19139:
[----:B------:R-:W-:Y:S01]  /*0b00*/  IMAD.SHL.U32 R0, R0, 0x100000, RZ ;  /* 0x0010000000007824 */ /* 0x000fe200078e00ff */
[----:B------:R-:W-:-:S04]  /*0b10*/  LEA R3, R3, 0x3b800000, 0x17 ;  /* 0x3b80000003037811 */ /* 0x000fc800078eb8ff */
[----:B------:R-:W-:-:S07]  /*0b20*/  LOP3.LUT R4, R3, R0, R7, 0xfe, !PT ;  /* 0x0000000003047212 */ /* 0x000fce00078efe07 */
.L_x_19138:
[----:B------:R-:W-:Y:S05]  /*0b30*/  BSYNC.RECONVERGENT B0 ;  /* 0x0000000000007941 */ /* 0x000fea0003800200 */
.L_x_19137:
[----:B------:R-:W0:Y:S02]  /*0b40*/  F2I.S64.TRUNC R4, R4 ;  /* 0x0000000400047311 */ /* 0x000e24000020d900 */
[----:B0-----:R-:W-:Y:S01]  /*0b50*/  PRMT R28, R4, 0x7610, R28 ;  /* 0x00007610041c7816 */ /* 0x001fe2000000001c */
[----:B------:R-:W-:Y:S06]  /*0b60*/  BRA `(.L_x_19122) ;  /* 0x0000000400107947 */ /* 0x000fec0003800000 */
.L_x_19135:
        /* <DEDUP_REMOVED lines=21> */
.L_x_19144:
[----:B------:R-:W-:Y:S05]  /*0cc0*/  BSYNC.RECONVERGENT B1 ;  /* 0x0000000000017941 */ /* 0x000fea0003800200 */
.L_x_19143:
[----:B------:R-:W-:Y:S01]  /*0cd0*/  IMAD.SHL.U32 R0, R0, 0x200000, RZ ;  /* 0x0020000000007824 */ /* 0x000fe200078e00ff */
[----:B------:R-:W-:-:S04]  /*0ce0*/  LEA R3, R3, 0x37800000, 0x17 ;  /* 0x3780000003037811 */ /* 0x000fc800078eb8ff */
[----:B------:R-:W-:-:S07]  /*0cf0*/  LOP3.LUT R4, R3, R0, R7, 0xfe, !PT ;  /* 0x0000000003047212 */ /* 0x000fce00078efe07 */
.L_x_19142:
[----:B------:R-:W-:Y:S05]  /*0d00*/  BSYNC.RECONVERGENT B0 ;  /* 0x0000000000007941 */ /* 0x000fea0003800200 */
.L_x_19141:
[----:B------:R-:W0:Y:S02]  /*0d10*/  F2I.S64.TRUNC R4, R4 ;  /* 0x0000000400047311 */ /* 0x000e24000020d900 */
[----:B0-----:R-:W-:Y:S01]  /*0d20*/  PRMT R28, R4, 0x7610, R28 ;  /* 0x00007610041c7816 */ /* 0x001fe2000000001c */
[----:B------:R-:W-:Y:S06]  /*0d30*/  BRA `(.L_x_19122) ;  /* 0x00000000009c7947 */ /* 0x000fec0003800000 */
.L_x_19134:
[----:B------:R-:W-:-:S09]  /*0d40*/  UISETP.NE.AND UP0, UPT, UR4, 0x1c, UPT ;  /* 0x0000001c0400788c */ /* 0x000fd2000bf05270 */
[----:B------:R-:W-:Y:S05]  /*0d50*/  BRA.U !UP0, `(.L_x_19145) ;  /* 0x0000000108907547 */ /* 0x000fea000b800000 */
[----:B------:R-:W-:-:S09]  /*0d60*/  UISETP.NE.AND UP0, UPT, UR4, 0x1d, UPT ;  /* 0x0000001d0400788c */ /* 0x000fd2000bf05270 */
[----:B------:R-:W-:Y:S05]  /*0d70*/  BRA.U !UP0, `(.L_x_19146) ;  /* 0x0000000108807547 */ /* 0x000fea000b800000 */
[----:B------:R-:W-:-:S09]  /*0d80*/  UISETP.NE.AND UP0, UPT, UR4, 0x2c, UPT ;  /* 0x0000002c0400788c */ /* 0x000fd2000bf05270 */
[----:B------:R-:W-:Y:S05]  /*0d90*/  BRA.U !UP0, `(.L_x_19147) ;  /* 0x0000000108487547 */ /* 0x000fea000b800000 */
.L_x_19121:
        /* <DEDUP_REMOVED lines=16> */
.L_x_19148:
[----:B------:R-:W-:Y:S01]  /*0ea0*/  PRMT R28, RZ, 0x7610, R28 ;  /* 0x00007610ff1c7816 */ /* 0x000fe2000000001c */
[----:B------:R-:W-:Y:S06]  /*0eb0*/  BRA `(.L_x_19122) ;  /* 0x00000000003c7947 */ /* 0x000fec0003800000 */
.L_x_19147:
        /* <DEDUP_REMOVED lines=8> */
.L_x_19150:
[----:B------:R-:W-:Y:S05]  /*0f40*/  BSYNC.RECONVERGENT B0 ;  /* 0x0000000000007941 */ /* 0x000fea0003800200 */
.L_x_19149:
[----:B------:R-:W0:Y:S02]  /*0f50*/  F2I.S64.TRUNC R4, R4 ;  /* 0x0000000400047311 */ /* 0x000e24000020d900 */
[----:B0-----:R-:W-:Y:S01]  /*0f60*/  PRMT R28, R4, 0x7610, R28 ;  /* 0x00007610041c7816 */ /* 0x001fe2000000001c */
[----:B------:R-:W-:Y:S06]  /*0f70*/  BRA `(.L_x_19122) ;  /* 0x00000000000c7947 */ /* 0x000fec0003800000 */
.L_x_19146:
[----:B------:R0:W5:Y:S01]  /*0f80*/  LDG.E.U8 R28, desc[UR36][R6.64] ;  /* 0x00000024061c7981 */ /* 0x000162000c1e1100 */
[----:B------:R-:W-:Y:S05]  /*0f90*/  BRA `(.L_x_19122) ;  /* 0x0000000000047947 */ /* 0x000fea0003800000 */
.L_x_19145:
[----:B------:R0:W5:Y:S02]  /*0fa0*/  LDG.E.U8 R28, desc[UR36][R6.64] ;  /* 0x00000024061c7981 */ /* 0x000164000c1e1100 */
.L_x_19122:
        /* <DEDUP_REMOVED lines=18> */
.L_x_19154:
[----:B------:R1:W5:Y:S01]  /*10d0*/  LDG.E.U8 R24, desc[UR36][R6.64] ;  /* 0x0000002406187981 */ /* 0x000362000c1e1100 */
[----:B------:R-:W-:Y:S05]  /*10e0*/  BRA `(.L_x_19156) ;  /* 0x0000000c00607947 */ /* 0x000fea0003800000 */
.L_x_19153:
        /* <DEDUP_REMOVED lines=8> */
.L_x_19158:
[----:B------:R3:W5:Y:S01]  /*1170*/  LDG.E.U8 R24, desc[UR36][R6.64] ;  /* 0x0000002406187981 */ /* 0x000762000c1e1100 */
[----:B------:R-:W-:Y:S05]  /*1180*/  BRA `(.L_x_19156) ;  /* 0x0000000c00387947 */ /* 0x000fea0003800000 */
.L_x_19157:
[----:B------:R2:W5:Y:S01]  /*1190*/  LDG.E.U16 R24, desc[UR36][R6.64] ;  /* 0x0000002406187981 */ /* 0x000562000c1e1500 */
[----:B------:R-:W-:Y:S05]  /*11a0*/  BRA `(.L_x_19156) ;  /* 0x0000000c00307947 */ /* 0x000fea0003800000 */
.L_x_19152:
        /* <DEDUP_REMOVED lines=10> */
.L_x_19160:
[----:B------:R-:W2:Y:S02]  /*1250*/  LDG.E.U16 R4, desc[UR36][R6.64] ;  /* 0x0000002406047981 */ /* 0x000ea4000c1e1500 */
[----:B--2---:R-:W-:-:S06]  /*1260*/  HADD2.F32 R4, -RZ, R4.H0_H0 ;  /* 0x20000004ff047230 */ /* 0x004fcc0000004100 */
[----:B------:R-:W0:Y:S02]  /*1270*/  F2I.S64.TRUNC R4, R4 ;  /* 0x0000000400047311 */ /* 0x000e24000020d900 */
[----:B0-----:R-:W-:Y:S01]  /*1280*/  PRMT R24, R4, 0x7610, R24 ;  /* 0x0000761004187816 */ /* 0x001fe20000000018 */
[----:B------:R-:W-:Y:S06]  /*1290*/  BRA `(.L_x_19156) ;  /* 0x0000000800f47947 */ /* 0x000fec0003800000 */
.L_x_19159:
        /* <DEDUP_REMOVED lines=10> */
.L_x_19162:
[----:B------:R-:W2:Y:S02]  /*1340*/  LDG.E.U16 R6, desc[UR36][R6.64] ;  /* 0x0000002406067981 */ /* 0x000ea4000c1e1500 */
[----:B--2---:R-:W-:-:S06]  /*1350*/  HADD2.F32 R4, -RZ, R6.H0_H0 ;  /* 0x20000006ff047230 */ /* 0x004fcc0000004100 */
[----:B------:R-:W0:Y:S02]  /*1360*/  F2I.S64.TRUNC R4, R4 ;  /* 0x0000000400047311 */ /* 0x000e24000020d900 */
[----:B0-----:R-:W-:Y:S01]  /*1370*/  PRMT R24, R4, 0x7610, R24 ;  /* 0x0000761004187816 */ /* 0x001fe20000000018 */
[----:B------:R-:W-:Y:S06]  /*1380*/  BRA `(.L_x_19156) ;  /* 0x0000000800b87947 */ /* 0x000fec0003800000 */
.L_x_19161:
[----:B------:R-:W2:Y:S02]  /*1390*/  LDG.E.64 R4, desc[UR36][R6.64] ;  /* 0x0000002406047981 */ /* 0x000ea4000c1e1b00 */
[----:B--2---:R-:W0:Y:S02]  /*13a0*/  F2I.S64.F64.TRUNC R4, R4 ;  /* 0x0000000400047311 */ /* 0x004e24000030d900 */
[----:B0-----:R-:W-:Y:S01]  /*13b0*/  PRMT R24, R4, 0x7610, R24 ;  /* 0x0000761004187816 */ /* 0x001fe20000000018 */
[----:B------:R-:W-:Y:S06]  /*13c0*/  BRA `(.L_x_19156) ;  /* 0x0000000800a87947 */ /* 0x000fec0003800000 */
.L_x_19151:
        /* <DEDUP_REMOVED lines=12> */
.L_x_19165:
[----:B------:R-:W2:Y:S02]  /*1490*/  LDG.E.64 R6, desc[UR36][R6.64] ;  /* 0x0000002406067981 */ /* 0x000ea4000c1e1b00 */
[----:B--2---:R-:W0:Y:S02]  /*14a0*/  F2I.S64.F64.TRUNC R4, R6 ;  /* 0x0000000600047311 */ /* 0x004e24000030d900 */
[----:B0-----:R-:W-:Y:S01]  /*14b0*/  PRMT R24, R4, 0x7610, R24 ;  /* 0x0000761004187816 */ /* 0x001fe20000000018 */
[----:B------:R-:W-:Y:S06]  /*14c0*/  BRA `(.L_x_19156) ;  /* 0x0000000800687947 */ /* 0x000fec0003800000 */
.L_x_19164:
        /* <DEDUP_REMOVED lines=27> */
.L_x_19167:
        /* <DEDUP_REMOVED lines=15> */
.L_x_19166:
[----:B------:R-:W2:Y:S02]  /*1770*/  LDG.E.U16 R4, desc[UR36][R6.64] ;  /* 0x0000002406047981 */ /* 0x000ea4000c1e1500 */
[----:B--2---:R-:W-:-:S06]  /*1780*/  IMAD.U32 R4, R4, 0x10000, RZ ;  /* 0x0001000004047824 */ /* 0x004fcc00078e00ff */
[----:B------:R-:W0:Y:S02]  /*1790*/  F2I.S64.TRUNC R4, R4 ;  /* 0x0000000400047311 */ /* 0x000e24000020d900 */
[----:B0-----:R-:W-:Y:S01]  /*17a0*/  PRMT R24, R4, 0x7610, R24 ;  /* 0x0000761004187816 */ /* 0x001fe20000000018 */
[----:B------:R-:W-:Y:S06]  /*17b0*/  BRA `(.L_x_19156) ;  /* 0x0000000400ac7947 */ /* 0x000fec0003800000 */
.L_x_19163:
        /* <DEDUP_REMOVED lines=10> */
.L_x_19170:
        /* <DEDUP_REMOVED lines=21> */
.L_x_19174:
[----:B------:R-:W-:Y:S05]  /*19b0*/  BSYNC.RECONVERGENT B1 ;  /* 0x0000000000017941 */ /* 0x000fea0003800200 */
.L_x_19173:
[----:B------:R-:W-:Y:S01]  /*19c0*/  IMAD.SHL.U32 R0, R0, 0x100000, RZ ;  /* 0x0010000000007824 */ /* 0x000fe200078e00ff */
[----:B------:R-:W-:-:S04]  /*19d0*/  LEA R3, R3, 0x3b800000, 0x17 ;  /* 0x3b80000003037811 */ /* 0x000fc800078eb8ff */
[----:B------:R-:W-:-:S07]  /*19e0*/  LOP3.LUT R4, R3, R0, R7, 0xfe, !PT ;  /* 0x0000000003047212 */ /* 0x000fce00078efe07 */
.L_x_19172:
[----:B------:R-:W-:Y:S05]  /*19f0*/  BSYNC.RECONVERGENT B0 ;  /* 0x0000000000007941 */ /* 0x000fea0003800200 */
.L_x_19171:
[----:B------:R-:W0:Y:S02]  /*1a00*/  F2I.S64.TRUNC R4, R4 ;  /* 0x0000000400047311 */ /* 0x000e24000020d900 */
[----:B0-----:R-:W-:Y:S01]  /*1a10*/  PRMT R24, R4, 0x7610, R24 ;  /* 0x0000761004187816 */ /* 0x001fe20000000018 */
[----:B------:R-:W-:Y:S06]  /*1a20*/  BRA `(.L_x_19156) ;  /* 0x0000000400107947 */ /* 0x000fec0003800000 */
.L_x_19169:
        /* <DEDUP_REMOVED lines=21> */
.L_x_19178:
[----:B------:R-:W-:Y:S05]  /*1b80*/  BSYNC.RECONVERGENT B1 ;  /* 0x0000000000017941 */ /* 0x000fea0003800200 */
.L_x_19177:
[----:B------:R-:W-:Y:S01]  /*1b90*/  IMAD.SHL.U32 R0, R0, 0x200000, RZ ;  /* 0x0020000000007824 */ /* 0x000fe200078e00ff */
[----:B------:R-:W-:-:S04]  /*1ba0*/  LEA R3, R3, 0x37800000, 0x17 ;  /* 0x3780000003037811 */ /* 0x000fc800078eb8ff */
[----:B------:R-:W-:-:S07]  /*1bb0*/  LOP3.LUT R4, R3, R0, R7, 0xfe, !PT ;  /* 0x0000000003047212 */ /* 0x000fce00078efe07 */
.L_x_19176:
[----:B------:R-:W-:Y:S05]  /*1bc0*/  BSYNC.RECONVERGENT B0 ;  /* 0x0000000000007941 */ /* 0x000fea0003800200 */
.L_x_19175:
[----:B------:R-:W0:Y:S02]  /*1bd0*/  F2I.S64.TRUNC R4, R4 ;  /* 0x0000000400047311 */ /* 0x000e24000020d900 */
[----:B0-----:R-:W-:Y:S01]  /*1be0*/  PRMT R24, R4, 0x7610, R24 ;  /* 0x0000761004187816 */ /* 0x001fe20000000018 */
[----:B------:R-:W-:Y:S06]  /*1bf0*/  BRA `(.L_x_19156) ;  /* 0x00000000009c7947 */ /* 0x000fec0003800000 */
.L_x_19168:
[----:B------:R-:W-:-:S09]  /*1c00*/  UISETP.NE.AND UP0, UPT, UR4, 0x1c, UPT ;  /* 0x0000001c0400788c */ /* 0x000fd2000bf05270 */
[----:B------:R-:W-:Y:S05]  /*1c10*/  BRA.U !UP0, `(.L_x_19179) ;  /* 0x0000000108907547 */ /* 0x000fea000b800000 */
[----:B------:R-:W-:-:S09]  /*1c20*/  UISETP.NE.AND UP0, UPT, UR4, 0x1d, UPT ;  /* 0x0000001d0400788c */ /* 0x000fd2000bf05270 */
[----:B------:R-:W-:Y:S05]  /*1c30*/  BRA.U !UP0, `(.L_x_19180) ;  /* 0x0000000108807547 */ /* 0x000fea000b800000 */
[----:B------:R-:W-:-:S09]  /*1c40*/  UISETP.NE.AND UP0, UPT, UR4, 0x2c, UPT ;  /* 0x0000002c0400788c */ /* 0x000fd2000bf05270 */
[----:B------:R-:W-:Y:S05]  /*1c50*/  BRA.U !UP0, `(.L_x_19181) ;  /* 0x0000000108487547 */ /* 0x000fea000b800000 */
.L_x_19155:
        /* <DEDUP_REMOVED lines=16> */
.L_x_19182:
[----:B------:R-:W-:Y:S01]  /*1d60*/  PRMT R24, RZ, 0x7610, R24 ;  /* 0x00007610ff187816 */ /* 0x000fe20000000018 */
[----:B------:R-:W-:Y:S06]  /*1d70*/  BRA `(.L_x_19156) ;  /* 0x00000000003c7947 */ /* 0x000fec0003800000 */
.L_x_19181:
        /* <DEDUP_REMOVED lines=8> */
.L_x_19184:
[----:B------:R-:W-:Y:S05]  /*1e00*/  BSYNC.RECONVERGENT B0 ;  /* 0x0000000000007941 */ /* 0x000fea0003800200 */
.L_x_19183:
[----:B------:R-:W0:Y:S02]  /*1e10*/  F2I.S64.TRUNC R4, R4 ;  /* 0x0000000400047311 */ /* 0x000e24000020d900 */
[----:B0-----:R-:W-:Y:S01]  /*1e20*/  PRMT R24, R4, 0x7610, R24 ;  /* 0x0000761004187816 */ /* 0x001fe20000000018 */
[----:B------:R-:W-:Y:S06]  /*1e30*/  BRA `(.L_x_19156) ;  /* 0x00000000000c7947 */ /* 0x000fec0003800000 */
.L_x_19180:
[----:B------:R0:W5:Y:S01]  /*1e40*/  LDG.E.U8 R24, desc[UR36][R6.64] ;  /* 0x0000002406187981 */ /* 0x000162000c1e1100 */
[----:B------:R-:W-:Y:S05]  /*1e50*/  BRA `(.L_x_19156) ;  /* 0x0000000000047947 */ /* 0x000fea0003800000 */
.L_x_19179:
[----:B------:R0:W5:Y:S02]  /*1e60*/  LDG.E.U8 R24, desc[UR36][R6.64] ;  /* 0x0000002406187981 */ /* 0x000164000c1e1100 */
.L_x_19156:
[----:B------:R-:W-:-:S07]  /*1e70*/  VIADD R29, R23, 0x80 ;  /* 0x00000080171d7836 */ /* 0x000fce0000000000 */
.L_x_19116:
[----:B------:R-:W-:Y:S05]  /*1e80*/  BSYNC.RECONVERGENT B6 ;  /* 0x0000000000067941 */ /* 0x000fea0003800200 */
.L_x_19115:
        /* <DEDUP_REMOVED lines=24> */
.L_x_19190:
[----:B------:R3:W5:Y:S01]  /*2010*/  LDG.E.U8 R19, desc[UR36][R6.64] ;  /* 0x0000002406137981 */ /* 0x000762000c1e1100 */
[----:B------:R-:W-:Y:S05]  /*2020*/  BRA `(.L_x_19192) ;  /* 0x0000000c00607947 */ /* 0x000fea0003800000 */
.L_x_19189:
        /* <DEDUP_REMOVED lines=8> */
.L_x_19194:
[----:B------:R0:W5:Y:S01]  /*20b0*/  LDG.E.U8 R19, desc[UR36][R6.64] ;  /* 0x0000002406137981 */ /* 0x000162000c1e1100 */
[----:B------:R-:W-:Y:S05]  /*20c0*/  BRA `(.L_x_19192) ;  /* 0x0000000c00387947 */ /* 0x000fea0003800000 */
.L_x_19193:
[----:B------:R0:W5:Y:S01]  /*20d0*/  LDG.E.U16 R19, desc[UR36][R6.64] ;  /* 0x0000002406137981 */ /* 0x000162000c1e1500 */
[----:B------:R-:W-:Y:S05]  /*20e0*/  BRA `(.L_x_19192) ;  /* 0x0000000c00307947 */ /* 0x000fea0003800000 */
.L_x_19188:
        /* <DEDUP_REMOVED lines=10> */
.L_x_19196:
[----:B------:R-:W2:Y:S02]  /*2190*/  LDG.E.U16 R4, desc[UR36][R6.64] ;  /* 0x0000002406047981 */ /* 0x000ea4000c1e1500 */
[----:B--2---:R-:W-:-:S06]  /*21a0*/  HADD2.F32 R4, -RZ, R4.H0_H0 ;  /* 0x20000004ff047230 */ /* 0x004fcc0000004100 */
[----:B------:R-:W0:Y:S02]  /*21b0*/  F2I.S64.TRUNC R4, R4 ;  /* 0x0000000400047311 */ /* 0x000e24000020d900 */
[----:B0-----:R-:W-:Y:S01]  /*21c0*/  PRMT R19, R4, 0x7610, R19 ;  /* 0x0000761004137816 */ /* 0x001fe20000000013 */
[----:B------:R-:W-:Y:S06]  /*21d0*/  BRA `(.L_x_19192) ;  /* 0x0000000800f47947 */ /* 0x000fec0003800000 */
.L_x_19195:
        /* <DEDUP_REMOVED lines=10> */
.L_x_19198:
[----:B------:R-:W2:Y:S02]  /*2280*/  LDG.E.U16 R6, desc[UR36][R6.64] ;  /* 0x0000002406067981 */ /* 0x000ea4000c1e1500 */
[----:B--2---:R-:W-:-:S06]  /*2290*/  HADD2.F32 R4, -RZ, R6.H0_H0 ;  /* 0x20000006ff047230 */ /* 0x004fcc0000004100 */
[----:B------:R-:W0:Y:S02]  /*22a0*/  F2I.S64.TRUNC R4, R4 ;  /* 0x0000000400047311 */ /* 0x000e24000020d900 */
[----:B0-----:R-:W-:Y:S01]  /*22b0*/  PRMT R19, R4, 0x7610, R19 ;  /* 0x0000761004137816 */ /* 0x001fe20000000013 */
[----:B------:R-:W-:Y:S06]  /*22c0*/  BRA `(.L_x_19192) ;  /* 0x0000000800b87947 */ /* 0x000fec0003800000 */
.L_x_19197:
[----:B------:R-:W2:Y:S02]  /*22d0*/  LDG.E.64 R4, desc[UR36][R6.64] ;  /* 0x0000002406047981 */ /* 0x000ea4000c1e1b00 */
[----:B--2---:R-:W0:Y:S02]  /*22e0*/  F2I.S64.F64.TRUNC R4, R4 ;  /* 0x0000000400047311 */ /* 0x004e24000030d900 */
[----:B0-----:R-:W-:Y:S01]  /*22f0*/  PRMT R19, R4, 0x7610, R19 ;  /* 0x0000761004137816 */ /* 0x001fe20000000013 */
[----:B------:R-:W-:Y:S06]  /*2300*/  BRA `(.L_x_19192) ;  /* 0x0000000800a87947 */ /* 0x000fec0003800000 */
.L_x_19187:
        /* <DEDUP_REMOVED lines=12> */
.L_x_19201:
[----:B------:R-:W2:Y:S02]  /*23d0*/  LDG.E.64 R6, desc[UR36][R6.64] ;  /* 0x0000002406067981 */ /* 0x000ea4000c1e1b00 */
[----:B--2---:R-:W0:Y:S02]  /*23e0*/  F2I.S64.F64.TRUNC R4, R6 ;  /* 0x0000000600047311 */ /* 0x004e24000030d900 */
[----:B0-----:R-:W-:Y:S01]  /*23f0*/  PRMT R19, R4, 0x7610, R19 ;  /* 0x0000761004137816 */ /* 0x001fe20000000013 */
[----:B------:R-:W-:Y:S06]  /*2400*/  BRA `(.L_x_19192) ;  /* 0x0000000800687947 */ /* 0x000fec0003800000 */
.L_x_19200:
        /* <DEDUP_REMOVED lines=27> */
.L_x_19203:
        /* <DEDUP_REMOVED lines=12> */
[----:B------:R-:W0:Y:S02]  /*2680*/  F2I.S64.TRUNC R4, R0 ;  /* 0x0000000000047311 */ /* 0x000e24000020d900 */
[----:B0-----:R-:W-:Y:S01]  /*2690*/  PRMT R19, R4, 0x7610, R19 ;  /* 0x0000761004137816 */ /* 0x001fe20000000013 */
[----:B------:R-:W-:Y:S06]  /*26a0*/  BRA `(.L_x_19192) ;  /* 0x0000000400c07947 */ /* 0x000fec0003800000 */
.L_x_19202:
[----:B------:R-:W2:Y:S02]  /*26b0*/  LDG.E.U16 R4, desc[UR36][R6.64] ;  /* 0x0000002406047981 */ /* 0x000ea4000c1e1500 */
[----:B--2---:R-:W-:-:S06]  /*26c0*/  IMAD.U32 R4, R4, 0x10000, RZ ;  /* 0x0001000004047824 */ /* 0x004fcc00078e00ff */
[----:B------:R-:W0:Y:S02]  /*26d0*/  F2I.S64.TRUNC R4, R4 ;  /* 0x0000000400047311 */ /* 0x000e24000020d900 */
[----:B0-----:R-:W-:Y:S01]  /*26e0*/  PRMT R19, R4, 0x7610, R19 ;  /* 0x0000761004137816 */ /* 0x001fe20000000013 */
[----:B------:R-:W-:Y:S06]  /*26f0*/  BRA `(.L_x_19192) ;  /* 0x0000000400ac7947 */ /* 0x000fec0003800000 */
.L_x_19199:
        /* <DEDUP_REMOVED lines=10> */
.L_x_19206:
        /* <DEDUP_REMOVED lines=21> */
.L_x_19210:
[----:B------:R-:W-:Y:S05]  /*28f0*/  BSYNC.RECONVERGENT B1 ;  /* 0x0000000000017941 */ /* 0x000fea0003800200 */
.L_x_19209:
[----:B------:R-:W-:Y:S01]  /*2900*/  IMAD.SHL.U32 R0, R0, 0x100000, RZ ;  /* 0x0010000000007824 */ /* 0x000fe200078e00ff */
[----:B------:R-:W-:-:S04]  /*2910*/  LEA R3, R3, 0x3b800000, 0x17 ;  /* 0x3b80000003037811 */ /* 0x000fc800078eb8ff */
[----:B------:R-:W-:-:S07]  /*2920*/  LOP3.LUT R4, R3, R0, R7, 0xfe, !PT ;  /* 0x0000000003047212 */ /* 0x000fce00078efe07 */
.L_x_19208:
[----:B------:R-:W-:Y:S05]  /*2930*/  BSYNC.RECONVERGENT B0 ;  /* 0x0000000000007941 */ /* 0x000fea0003800200 */
.L_x_19207:
[----:B------:R-:W0:Y:S02]  /*2940*/  F2I.S64.TRUNC R4, R4 ;  /* 0x0000000400047311 */ /* 0x000e24000020d900 */
[----:B0-----:R-:W-:Y:S01]  /*2950*/  PRMT R19, R4, 0x7610, R19 ;  /* 0x0000761004137816 */ /* 0x001fe20000000013 */
[----:B------:R-:W-:Y:S06]  /*2960*/  BRA `(.L_x_19192) ;  /* 0x0000000400107947 */ /* 0x000fec0003800000 */
.L_x_19205:
        /* <DEDUP_REMOVED lines=21> */
.L_x_19214:
[----:B------:R-:W-:Y:S05]  /*2ac0*/  BSYNC.RECONVERGENT B1 ;  /* 0x0000000000017941 */ /* 0x000fea0003800200 */
.L_x_19213:
[----:B------:R-:W-:Y:S01]  /*2ad0*/  IMAD.SHL.U32 R0, R0, 0x200000, RZ ;  /* 0x0020000000007824 */ /* 0x000fe200078e00ff */
[----:B------:R-:W-:-:S04]  /*2ae0*/  LEA R3, R3, 0x37800000, 0x17 ;  /* 0x3780000003037811 */ /* 0x000fc800078eb8ff */
[----:B------:R-:W-:-:S07]  /*2af0*/  LOP3.LUT R4, R3, R0, R7, 0xfe, !PT ;  /* 0x0000000003047212 */ /* 0x000fce00078efe07 */
.L_x_19212:
[----:B------:R-:W-:Y:S05]  /*2b00*/  BSYNC.RECONVERGENT B0 ;  /* 0x0000000000007941 */ /* 0x000fea0003800200 */
.L_x_19211:
[----:B------:R-:W0:Y:S02]  /*2b10*/  F2I.S64.TRUNC R4, R4 ;  /* 0x0000000400047311 */ /* 0x000e24000020d900 */
[----:B0-----:R-:W-:Y:S01]  /*2b20*/  PRMT R19, R4, 0x7610, R19 ;  /* 0x0000761004137816 */ /* 0x001fe20000000013 */
[----:B------:R-:W-:Y:S06]  /*2b30*/  BRA `(.L_x_19192) ;  /* 0x00000000009c7947 */ /* 0x000fec0003800000 */
.L_x_19204:
        /* <DEDUP_REMOVED lines=14> */
.L_x_19218:
[----:B------:R-:W-:Y:S05]  /*2c20*/  BSYNC.RECONVERGENT B0 ;  /* 0x0000000000007941 */ /* 0x000fea0003800200 */
.L_x_19217:
[----:B------:R-:W0:Y:S02]  /*2c30*/  F2I.S64.TRUNC R4, R4 ;  /* 0x0000000400047311 */ /* 0x000e24000020d900 */
[----:B0-----:R-:W-:Y:S01]  /*2c40*/  PRMT R19, R4, 0x7610, R19 ;  /* 0x0000761004137816 */ /* 0x001fe20000000013 */
[----:B------:R-:W-:Y:S06]  /*2c50*/  BRA `(.L_x_19192) ;  /* 0x0000000000547947 */ /* 0x000fec0003800000 */
.L_x_19191:
        /* <DEDUP_REMOVED lines=16> */
.L_x_19219:
[----:B------:R-:W-:Y:S01]  /*2d60*/  PRMT R19, RZ, 0x7610, R19 ;  /* 0x00007610ff137816 */ /* 0x000fe20000000013 */
[----:B------:R-:W-:Y:S06]  /*2d70*/  BRA `(.L_x_19192) ;  /* 0x00000000000c7947 */ /* 0x000fec0003800000 */
.L_x_19216:
[----:B------:R0:W5:Y:S01]  /*2d80*/  LDG.E.U8 R19, desc[UR36][R6.64] ;  /* 0x0000002406137981 */ /* 0x000162000c1e1100 */
[----:B------:R-:W-:Y:S05]  /*2d90*/  BRA `(.L_x_19192) ;  /* 0x0000000000047947 */ /* 0x000fea0003800000 */
.L_x_19215:
[----:B------:R1:W5:Y:S02]  /*2da0*/  LDG.E.U8 R19, desc[UR36][R6.64] ;  /* 0x0000002406137981 */ /* 0x000364000c1e1100 */
.L_x_19192:
        /* <DEDUP_REMOVED lines=18> */
.L_x_19223:
[----:B------:R4:W5:Y:S01]  /*2ed0*/  LDG.E.U8 R22, desc[UR36][R6.64] ;  /* 0x0000002406167981 */ /* 0x000962000c1e1100 */
[----:B------:R-:W-:Y:S05]  /*2ee0*/  BRA `(.L_x_19225) ;  /* 0x0000000c00607947 */ /* 0x000fea0003800000 */
.L_x_19222:
        /* <DEDUP_REMOVED lines=8> */
.L_x_19227:
[----:B------:R0:W5:Y:S01]  /*2f70*/  LDG.E.U8 R22, desc[UR36][R6.64] ;  /* 0x0000002406167981 */ /* 0x000162000c1e1100 */
[----:B------:R-:W-:Y:S05]  /*2f80*/  BRA `(.L_x_19225) ;  /* 0x0000000c00387947 */ /* 0x000fea0003800000 */
.L_x_19226:
[----:B------:R0:W5:Y:S01]  /*2f90*/  LDG.E.U16 R22, desc[UR36][R6.64] ;  /* 0x0000002406167981 */ /* 0x000162000c1e1500 */
[----:B------:R-:W-:Y:S05]  /*2fa0*/  BRA `(.L_x_19225) ;  /* 0x0000000c00307947 */ /* 0x000fea0003800000 */
.L_x_19221:
        /* <DEDUP_REMOVED lines=10> */
.L_x_19229:
[----:B------:R-:W2:Y:S02]  /*3050*/  LDG.E.U16 R4, desc[UR36][R6.64] ;  /* 0x0000002406047981 */ /* 0x000ea4000c1e1500 */
[----:B--2---:R-:W-:-:S06]  /*3060*/  HADD2.F32 R4, -RZ, R4.H0_H0 ;  /* 0x20000004ff047230 */ /* 0x004fcc0000004100 */
[----:B------:R-:W0:Y:S02]  /*3070*/  F2I.S64.TRUNC R4, R4 ;  /* 0x0000000400047311 */ /* 0x000e24000020d900 */
[----:B0-----:R-:W-:Y:S01]  /*3080*/  PRMT R22, R4, 0x7610, R22 ;  /* 0x0000761004167816 */ /* 0x001fe20000000016 */
[----:B------:R-:W-:Y:S06]  /*3090*/  BRA `(.L_x_19225) ;  /* 0x0000000800f47947 */ /* 0x000fec0003800000 */
.L_x_19228:
        /* <DEDUP_REMOVED lines=10> */
.L_x_19231:
[----:B------:R-:W2:Y:S02]  /*3140*/  LDG.E.U16 R6, desc[UR36][R6.64] ;  /* 0x0000002406067981 */ /* 0x000ea4000c1e1500 */
[----:B--2---:R-:W-:-:S06]  /*3150*/  HADD2.F32 R4, -RZ, R6.H0_H0 ;  /* 0x20000006ff047230 */ /* 0x004fcc0000004100 */
[----:B------:R-:W0:Y:S02]  /*3160*/  F2I.S64.TRUNC R4, R4 ;  /* 0x0000000400047311 */ /* 0x000e24000020d900 */
[----:B0-----:R-:W-:Y:S01]  /*3170*/  PRMT R22, R4, 0x7610, R22 ;  /* 0x0000761004167816 */ /* 0x001fe20000000016 */
[----:B------:R-:W-:Y:S06]  /*3180*/  BRA `(.L_x_19225) ;  /* 0x0000000800b87947 */ /* 0x000fec0003800000 */
.L_x_19230:
[----:B------:R-:W2:Y:S02]  /*3190*/  LDG.E.64 R4, desc[UR36][R6.64] ;  /* 0x0000002406047981 */ /* 0x000ea4000c1e1b00 */
[----:B--2---:R-:W0:Y:S02]  /*31a0*/  F2I.S64.F64.TRUNC R4, R4 ;  /* 0x0000000400047311 */ /* 0x004e24000030d900 */
[----:B0-----:R-:W-:Y:S01]  /*31b0*/  PRMT R22, R4, 0x7610, R22 ;  /* 0x0000761004167816 */ /* 0x001fe20000000016 */
[----:B------:R-:W-:Y:S06]  /*31c0*/  BRA `(.L_x_19225) ;  /* 0x0000000800a87947 */ /* 0x000fec0003800000 */
.L_x_19220:
        /* <DEDUP_REMOVED lines=12> */
.L_x_19234:
[----:B------:R-:W2:Y:S02]  /*3290*/  LDG.E.64 R6, desc[UR36][R6.64] ;  /* 0x0000002406067981 */ /* 0x000ea4000c1e1b00 */
[----:B--2---:R-:W0:Y:S02]  /*32a0*/  F2I.S64.F64.TRUNC R4, R6 ;  /* 0x0000000600047311 */ /* 0x004e24000030d900 */
[----:B0-----:R-:W-:Y:S01]  /*32b0*/  PRMT R22, R4, 0x7610, R22 ;  /* 0x0000761004167816 */ /* 0x001fe20000000016 */
[----:B------:R-:W-:Y:S06]  /*32c0*/  BRA `(.L_x_19225) ;  /* 0x0000000800687947 */ /* 0x000fec0003800000 */
.L_x_19233:
        /* <DEDUP_REMOVED lines=27> */
.L_x_19236:
        /* <DEDUP_REMOVED lines=15> */
.L_x_19235:
[----:B------:R-:W2:Y:S02]  /*3570*/  LDG.E.U16 R4, desc[UR36][R6.64] ;  /* 0x0000002406047981 */ /* 0x000ea4000c1e1500 */
[----:B--2---:R-:W-:-:S06]  /*3580*/  IMAD.U32 R4, R4, 0x10000, RZ ;  /* 0x0001000004047824 */ /* 0x004fcc00078e00ff */
[----:B------:R-:W0:Y:S02]  /*3590*/  F2I.S64.TRUNC R4, R4 ;  /* 0x0000000400047311 */ /* 0x000e24000020d900 */
[----:B0-----:R-:W-:Y:S01]  /*35a0*/  PRMT R22, R4, 0x7610, R22 ;  /* 0x0000761004167816 */ /* 0x001fe20000000016 */
[----:B------:R-:W-:Y:S06]  /*35b0*/  BRA `(.L_x_19225) ;  /* 0x0000000400ac7947 */ /* 0x000fec0003800000 */
.L_x_19232:
        /* <DEDUP_REMOVED lines=10> */
.L_x_19239:
        /* <DEDUP_REMOVED lines=21> */
.L_x_19243:
[----:B------:R-:W-:Y:S05]  /*37b0*/  BSYNC.RECONVERGENT B1 ;  /* 0x0000000000017941 */ /* 0x000fea0003800200 */
.L_x_19242:
[----:B------:R-:W-:Y:S01]  /*37c0*/  IMAD.SHL.U32 R0, R0, 0x100000, RZ ;  /* 0x0010000000007824 */ /* 0x000fe200078e00ff */
[----:B------:R-:W-:-:S04]  /*37d0*/  LEA R3, R3, 0x3b800000, 0x17 ;  /* 0x3b80000003037811 */ /* 0x000fc800078eb8ff */
[----:B------:R-:W-:-:S07]  /*37e0*/  LOP3.LUT R4, R3, R0, R7, 0xfe, !PT ;  /* 0x0000000003047212 */ /* 0x000fce00078efe07 */
.L_x_19241:
[----:B------:R-:W-:Y:S05]  /*37f0*/  BSYNC.RECONVERGENT B0 ;  /* 0x0000000000007941 */ /* 0x000fea0003800200 */
.L_x_19240:
[----:B------:R-:W0:Y:S02]  /*3800*/  F2I.S64.TRUNC R4, R4 ;  /* 0x0000000400047311 */ /* 0x000e24000020d900 */
[----:B0-----:R-:W-:Y:S01]  /*3810*/  PRMT R22, R4, 0x7610, R22 ;  /* 0x0000761004167816 */ /* 0x001fe20000000016 */
[----:B------:R-:W-:Y:S06]  /*3820*/  BRA `(.L_x_19225) ;  /* 0x0000000400107947 */ /* 0x000fec0003800000 */
.L_x_19238:
        /* <DEDUP_REMOVED lines=21> */
.L_x_19247:
[----:B------:R-:W-:Y:S05]  /*3980*/  BSYNC.RECONVERGENT B1 ;  /* 0x0000000000017941 */ /* 0x000fea0003800200 */
.L_x_19246:
[----:B------:R-:W-:Y:S01]  /*3990*/  IMAD.SHL.U32 R0, R0, 0x200000, RZ ;  /* 0x0020000000007824 */ /* 0x000fe200078e00ff */
[----:B------:R-:W-:-:S04]  /*39a0*/  LEA R3, R3, 0x37800000, 0x17 ;  /* 0x3780000003037811 */ /* 0x000fc800078eb8ff */
[----:B------:R-:W-:-:S07]  /*39b0*/  LOP3.LUT R4, R3, R0, R7, 0xfe, !PT ;  /* 0x0000000003047212 */ /* 0x000fce00078efe07 */
.L_x_19245:
[----:B------:R-:W-:Y:S05]  /*39c0*/  BSYNC.RECONVERGENT B0 ;  /* 0x0000000000007941 */ /* 0x000fea0003800200 */
.L_x_19244:
[----:B------:R-:W0:Y:S02]  /*39d0*/  F2I.S64.TRUNC R4, R4 ;  /* 0x0000000400047311 */ /* 0x000e24000020d900 */
[----:B0-----:R-:W-:Y:S01]  /*39e0*/  PRMT R22, R4, 0x7610, R22 ;  /* 0x0000761004167816 */ /* 0x001fe20000000016 */
[----:B------:R-:W-:Y:S06]  /*39f0*/  BRA `(.L_x_19225) ;  /* 0x00000000009c7947 */ /* 0x000fec0003800000 */
.L_x_19237:
        /* <DEDUP_REMOVED lines=14> */
.L_x_19251:
[----:B------:R-:W-:Y:S05]  /*3ae0*/  BSYNC.RECONVERGENT B0 ;  /* 0x0000000000007941 */ /* 0x000fea0003800200 */
.L_x_19250:
[----:B------:R-:W0:Y:S02]  /*3af0*/  F2I.S64.TRUNC R4, R4 ;  /* 0x0000000400047311 */ /* 0x000e24000020d900 */
[----:B0-----:R-:W-:Y:S01]  /*3b00*/  PRMT R22, R4, 0x7610, R22 ;  /* 0x0000761004167816 */ /* 0x001fe20000000016 */
[----:B------:R-:W-:Y:S06]  /*3b10*/  BRA `(.L_x_19225) ;  /* 0x0000000000547947 */ /* 0x000fec0003800000 */
.L_x_19224:
        /* <DEDUP_REMOVED lines=16> */
.L_x_19252:
[----:B------:R-:W-:Y:S01]  /*3c20*/  PRMT R22, RZ, 0x7610, R22 ;  /* 0x00007610ff167816 */ /* 0x000fe20000000016 */
[----:B------:R-:W-:Y:S06]  /*3c30*/  BRA `(.L_x_19225) ;  /* 0x00000000000c7947 */ /* 0x000fec0003800000 */
.L_x_19249:
[----:B------:R1:W5:Y:S01]  /*3c40*/  LDG.E.U8 R22, desc[UR36][R6.64] ;  /* 0x0000002406167981 */ /* 0x000362000c1e1100 */
[----:B------:R-:W-:Y:S05]  /*3c50*/  BRA `(.L_x_19225) ;  /* 0x0000000000047947 */ /* 0x000fea0003800000 */
.L_x_19248:
[----:B------:R2:W5:Y:S02]  /*3c60*/  LDG.E.U8 R22, desc[UR36][R6.64] ;  /* 0x0000002406167981 */ /* 0x000564000c1e1100 */
.L_x_19225:
[----:B------:R-:W-:-:S07]  /*3c70*/  VIADD R29, R29, 0x80 ;  /* 0x000000801d1d7836 */ /* 0x000fce0000000000 */
.L_x_19186:
[----:B------:R-:W-:Y:S05]  /*3c80*/  BSYNC.RECONVERGENT B6 ;  /* 0x0000000000067941 */ /* 0x000fea0003800200 */
.L_x_19185:
        /* <DEDUP_REMOVED lines=24> */
.L_x_19258:
[----:B------:R3:W5:Y:S01]  /*3e10*/  LDG.E.U8 R25, desc[UR36][R6.64] ;  /* 0x0000002406197981 */ /* 0x000762000c1e1100 */
[----:B------:R-:W-:Y:S05]  /*3e20*/  BRA `(.L_x_19260) ;  /* 0x0000000c00607947 */ /* 0x000fea0003800000 */
.L_x_19257:
        /* <DEDUP_REMOVED lines=8> */
.L_x_19262:
[----:B------:R0:W5:Y:S01]  /*3eb0*/  LDG.E.U8 R25, desc[UR36][R6.64] ;  /* 0x0000002406197981 */ /* 0x000162000c1e1100 */
[----:B------:R-:W-:Y:S05]  /*3ec0*/  BRA `(.L_x_19260) ;  /* 0x0000000c00387947 */ /* 0x000fea0003800000 */
.L_x_19261:
[----:B------:R0:W5:Y:S01]  /*3ed0*/  LDG.E.U16 R25, desc[UR36][R6.64] ;  /* 0x0000002406197981 */ /* 0x000162000c1e1500 */
[----:B------:R-:W-:Y:S05]  /*3ee0*/  BRA `(.L_x_19260) ;  /* 0x0000000c00307947 */ /* 0x000fea0003800000 */
.L_x_19256:
        /* <DEDUP_REMOVED lines=10> */
.L_x_19264:
[----:B------:R-:W2:Y:S02]  /*3f90*/  LDG.E.U16 R4, desc[UR36][R6.64] ;  /* 0x0000002406047981 */ /* 0x000ea4000c1e1500 */
[----:B--2---:R-:W-:-:S06]  /*3fa0*/  HADD2.F32 R4, -RZ, R4.H0_H0 ;  /* 0x20000004ff047230 */ /* 0x004fcc0000004100 */
[----:B------:R-:W0:Y:S02]  /*3fb0*/  F2I.S64.TRUNC R4, R4 ;  /* 0x0000000400047311 */ /* 0x000e24000020d900 */
[----:B0-----:R-:W-:Y:S01]  /*3fc0*/  PRMT R25, R4, 0x7610, R25 ;  /* 0x0000761004197816 */ /* 0x001fe20000000019 */
[----:B------:R-:W-:Y:S06]  /*3fd0*/  BRA `(.L_x_19260) ;  /* 0x0000000800f47947 */ /* 0x000fec0003800000 */
.L_x_19263:
        /* <DEDUP_REMOVED lines=10> */
.L_x_19266:
[----:B------:R-:W2:Y:S02]  /*4080*/  LDG.E.U16 R6, desc[UR36][R6.64] ;  /* 0x0000002406067981 */ /* 0x000ea4000c1e1500 */
[----:B--2---:R-:W-:-:S06]  /*4090*/  HADD2.F32 R4, -RZ, R6.H0_H0 ;  /* 0x20000006ff047230 */ /* 0x004fcc0000004100 */
[----:B------:R-:W0:Y:S02]  /*40a0*/  F2I.S64.TRUNC R4, R4 ;  /* 0x0000000400047311 */ /* 0x000e24000020d900 */
[----:B0-----:R-:W-:Y:S01]  /*40b0*/  PRMT R25, R4, 0x7610, R25 ;  /* 0x0000761004197816 */ /* 0x001fe20000000019 */
[----:B------:R-:W-:Y:S06]  /*40c0*/  BRA `(.L_x_19260) ;  /* 0x0000000800b87947 */ /* 0x000fec0003800000 */
.L_x_19265:
[----:B------:R-:W2:Y:S02]  /*40d0*/  LDG.E.64 R4, desc[UR36][R6.64] ;  /* 0x0000002406047981 */ /* 0x000ea4000c1e1b00 */
[----:B--2---:R-:W0:Y:S02]  /*40e0*/  F2I.S64.F64.TRUNC R4, R4 ;  /* 0x0000000400047311 */ /* 0x004e24000030d900 */
[----:B0-----:R-:W-:Y:S01]  /*40f0*/  PRMT R25, R4, 0x7610, R25 ;  /* 0x0000761004197816 */ /* 0x001fe20000000019 */
[----:B------:R-:W-:Y:S06]  /*4100*/  BRA `(.L_x_19260) ;  /* 0x0000000800a87947 */ /* 0x000fec0003800000 */
.L_x_19255:
        /* <DEDUP_REMOVED lines=12> */
.L_x_19269:
[----:B------:R-:W2:Y:S02]  /*41d0*/  LDG.E.64 R6, desc[UR36][R6.64] ;  /* 0x0000002406067981 */ /* 0x000ea4000c1e1b00 */
[----:B--2---:R-:W0:Y:S02]  /*41e0*/  F2I.S64.F64.TRUNC R4, R6 ;  /* 0x0000000600047311 */ /* 0x004e24000030d900 */
[----:B0-----:R-:W-:Y:S01]  /*41f0*/  PRMT R25, R4, 0x7610, R25 ;  /* 0x0000761004197816 */ /* 0x001fe20000000019 */
[----:B------:R-:W-:Y:S06]  /*4200*/  BRA `(.L_x_19260) ;  /* 0x0000000800687947 */ /* 0x000fec0003800000 */
.L_x_19268:
        /* <DEDUP_REMOVED lines=27> */
.L_x_19271:
        /* <DEDUP_REMOVED lines=15> */
.L_x_19270:
[----:B------:R-:W2:Y:S02]  /*44b0*/  LDG.E.U16 R4, desc[UR36][R6.64] ;  /* 0x0000002406047981 */ /* 0x000ea4000c1e1500 */
[----:B--2---:R-:W-:-:S06]  /*44c0*/  IMAD.U32 R4, R4, 0x10000, RZ ;  /* 0x0001000004047824 */ /* 0x004fcc00078e00ff */
[----:B------:R-:W0:Y:S02]  /*44d0*/  F2I.S64.TRUNC R4, R4 ;  /* 0x0000000400047311 */ /* 0x000e24000020d900 */
[----:B0-----:R-:W-:Y:S01]  /*44e0*/  PRMT R25, R4, 0x7610, R25 ;  /* 0x0000761004197816 */ /* 0x001fe20000000019 */
[----:B------:R-:W-:Y:S06]  /*44f0*/  BRA `(.L_x_19260) ;  /* 0x0000000400ac7947 */ /* 0x000fec0003800000 */
.L_x_19267:
        /* <DEDUP_REMOVED lines=10> */
.L_x_19274:
        /* <DEDUP_REMOVED lines=21> */
.L_x_19278:
[----:B------:R-:W-:Y:S05]  /*46f0*/  BSYNC.RECONVERGENT B1 ;  /* 0x0000000000017941 */ /* 0x000fea0003800200 */
.L_x_19277:
[----:B------:R-:W-:Y:S01]  /*4700*/  IMAD.SHL.U32 R0, R0, 0x100000, RZ ;  /* 0x0010000000007824 */ /* 0x000fe200078e00ff */
[----:B------:R-:W-:-:S04]  /*4710*/  LEA R3, R3, 0x3b800000, 0x17 ;  /* 0x3b80000003037811 */ /* 0x000fc800078eb8ff */
[----:B------:R-:W-:-:S07]  /*4720*/  LOP3.LUT R4, R3, R0, R7, 0xfe, !PT ;  /* 0x0000000003047212 */ /* 0x000fce00078efe07 */
.L_x_19276:
[----:B------:R-:W-:Y:S05]  /*4730*/  BSYNC.RECONVERGENT B0 ;  /* 0x0000000000007941 */ /* 0x000fea0003800200 */
.L_x_19275:
[----:B------:R-:W0:Y:S02]  /*4740*/  F2I.S64.TRUNC R4, R4 ;  /* 0x0000000400047311 */ /* 0x000e24000020d900 */
[----:B0-----:R-:W-:Y:S01]  /*4750*/  PRMT R25, R4, 0x7610, R25 ;  /* 0x0000761004197816 */ /* 0x001fe20000000019 */
[----:B------:R-:W-:Y:S06]  /*4760*/  BRA `(.L_x_19260) ;  /* 0x0000000400107947 */ /* 0x000fec0003800000 */
.L_x_19273:
        /* <DEDUP_REMOVED lines=21> */
.L_x_19282:
[----:B------:R-:W-:Y:S05]  /*48c0*/  BSYNC.RECONVERGENT B1 ;  /* 0x0000000000017941 */ /* 0x000fea0003800200 */
.L_x_19281:
[----:B------:R-:W-:Y:S01]  /*48d0*/  IMAD.SHL.U32 R0, R0, 0x200000, RZ ;  /* 0x0020000000007824 */ /* 0x000fe200078e00ff */
[----:B------:R-:W-:-:S04]  /*48e0*/  LEA R3, R3, 0x37800000, 0x17 ;  /* 0x3780000003037811 */ /* 0x000fc800078eb8ff */
[----:B------:R-:W-:-:S07]  /*48f0*/  LOP3.LUT R4, R3, R0, R7, 0xfe, !PT ;  /* 0x0000000003047212 */ /* 0x000fce00078efe07 */
.L_x_19280:
[----:B------:R-:W-:Y:S05]  /*4900*/  BSYNC.RECONVERGENT B0 ;  /* 0x0000000000007941 */ /* 0x000fea0003800200 */
.L_x_19279:
[----:B------:R-:W0:Y:S02]  /*4910*/  F2I.S64.TRUNC R4, R4 ;  /* 0x0000000400047311 */ /* 0x000e24000020d900 */
[----:B0-----:R-:W-:Y:S01]  /*4920*/  PRMT R25, R4, 0x7610, R25 ;  /* 0x0000761004197816 */ /* 0x001fe20000000019 */
[----:B------:R-:W-:Y:S06]  /*4930*/  BRA `(.L_x_19260) ;  /* 0x00000000009c7947 */ /* 0x000fec0003800000 */
.L_x_19272:
        /* <DEDUP_REMOVED lines=14> */
.L_x_19286:
[----:B------:R-:W-:Y:S05]  /*4a20*/  BSYNC.RECONVERGENT B0 ;  /* 0x0000000000007941 */ /* 0x000fea0003800200 */
.L_x_19285:
[----:B------:R-:W0:Y:S02]  /*4a30*/  F2I.S64.TRUNC R4, R4 ;  /* 0x0000000400047311 */ /* 0x000e24000020d900 */
[----:B0-----:R-:W-:Y:S01]  /*4a40*/  PRMT R25, R4, 0x7610, R25 ;  /* 0x0000761004197816 */ /* 0x001fe20000000019 */
[----:B------:R-:W-:Y:S06]  /*4a50*/  BRA `(.L_x_19260) ;  /* 0x0000000000547947 */ /* 0x000fec0003800000 */
.L_x_19259:
        /* <DEDUP_REMOVED lines=16> */
.L_x_19287:
[----:B------:R-:W-:Y:S01]  /*4b60*/  PRMT R25, RZ, 0x7610, R25 ;  /* 0x00007610ff197816 */ /* 0x000fe20000000019 */
[----:B------:R-:W-:Y:S06]  /*4b70*/  BRA `(.L_x_19260) ;  /* 0x00000000000c7947 */ /* 0x000fec0003800000 */
.L_x_19284:
[----:B------:R1:W5:Y:S01]  /*4b80*/  LDG.E.U8 R25, desc[UR36][R6.64] ;  /* 0x0000002406197981 */ /* 0x000362000c1e1100 */
[----:B------:R-:W-:Y:S05]  /*4b90*/  BRA `(.L_x_19260) ;  /* 0x0000000000047947 */ /* 0x000fea0003800000 */
.L_x_19283:
[----:B------:R2:W5:Y:S02]  /*4ba0*/  LDG.E.U8 R25, desc[UR36][R6.64] ;  /* 0x0000002406197981 */ /* 0x000564000c1e1100 */
.L_x_19260:
        /* <DEDUP_REMOVED lines=18> */
.L_x_19291:
[----:B------:R0:W5:Y:S01]  /*4cd0*/  LDG.E.U8 R17, desc[UR36][R6.64] ;  /* 0x0000002406117981 */ /* 0x000162000c1e1100 */
[----:B------:R-:W-:Y:S05]  /*4ce0*/  BRA `(.L_x_19293) ;  /* 0x0000000c00607947 */ /* 0x000fea0003800000 */
.L_x_19290:
        /* <DEDUP_REMOVED lines=8> */
.L_x_19295:
[----:B------:R4:W5:Y:S01]  /*4d70*/  LDG.E.U8 R17, desc[UR36][R6.64] ;  /* 0x0000002406117981 */ /* 0x000962000c1e1100 */
[----:B------:R-:W-:Y:S05]  /*4d80*/  BRA `(.L_x_19293) ;  /* 0x0000000c00387947 */ /* 0x000fea0003800000 */
.L_x_19294:
[----:B------:R3:W5:Y:S01]  /*4d90*/  LDG.E.U16 R17, desc[UR36][R6.64] ;  /* 0x0000002406117981 */ /* 0x000762000c1e1500 */
[----:B------:R-:W-:Y:S05]  /*4da0*/  BRA `(.L_x_19293) ;  /* 0x0000000c00307947 */ /* 0x000fea0003800000 */
.L_x_19289:
        /* <DEDUP_REMOVED lines=10> */
.L_x_19297:
[----:B------:R-:W2:Y:S02]  /*4e50*/  LDG.E.U16 R4, desc[UR36][R6.64] ;  /* 0x0000002406047981 */ /* 0x000ea4000c1e1500 */
[----:B--2---:R-:W-:-:S06]  /*4e60*/  HADD2.F32 R4, -RZ, R4.H0_H0 ;  /* 0x20000004ff047230 */ /* 0x004fcc0000004100 */
[----:B------:R-:W0:Y:S02]  /*4e70*/  F2I.S64.TRUNC R4, R4 ;  /* 0x0000000400047311 */ /* 0x000e24000020d900 */
[----:B0-----:R-:W-:Y:S01]  /*4e80*/  PRMT R17, R4, 0x7610, R17 ;  /* 0x0000761004117816 */ /* 0x001fe20000000011 */
[----:B------:R-:W-:Y:S06]  /*4e90*/  BRA `(.L_x_19293) ;  /* 0x0000000800f47947 */ /* 0x000fec0003800000 */
.L_x_19296:
        /* <DEDUP_REMOVED lines=10> */
.L_x_19299:
[----:B------:R-:W2:Y:S02]  /*4f40*/  LDG.E.U16 R6, desc[UR36][R6.64] ;  /* 0x0000002406067981 */ /* 0x000ea4000c1e1500 */
[----:B--2---:R-:W-:-:S06]  /*4f50*/  HADD2.F32 R4, -RZ, R6.H0_H0 ;  /* 0x20000006ff047230 */ /* 0x004fcc0000004100 */
[----:B------:R-:W0:Y:S02]  /*4f60*/  F2I.S64.TRUNC R4, R4 ;  /* 0x0000000400047311 */ /* 0x000e24000020d900 */
[----:B0-----:R-:W-:Y:S01]  /*4f70*/  PRMT R17, R4, 0x7610, R17 ;  /* 0x0000761004117816 */ /* 0x001fe20000000011 */
[----:B------:R-:W-:Y:S06]  /*4f80*/  BRA `(.L_x_19293) ;  /* 0x0000000800b87947 */ /* 0x000fec0003800000 */
.L_x_19298:
[----:B------:R-:W2:Y:S02]  /*4f90*/  LDG.E.64 R4, desc[UR36][R6.64] ;  /* 0x0000002406047981 */ /* 0x000ea4000c1e1b00 */
[----:B--2---:R-:W0:Y:S02]  /*4fa0*/  F2I.S64.F64.TRUNC R4, R4 ;  /* 0x0000000400047311 */ /* 0x004e24000030d900 */
[----:B0-----:R-:W-:Y:S01]  /*4fb0*/  PRMT R17, R4, 0x7610, R17 ;  /* 0x0000761004117816 */ /* 0x001fe20000000011 */
[----:B------:R-:W-:Y:S06]  /*4fc0*/  BRA `(.L_x_19293) ;  /* 0x0000000800a87947 */ /* 0x000fec0003800000 */
.L_x_19288:
        /* <DEDUP_REMOVED lines=12> */
.L_x_19302:
[----:B------:R-:W2:Y:S02]  /*5090*/  LDG.E.64 R6, desc[UR36][R6.64] ;  /* 0x0000002406067981 */ /* 0x000ea4000c1e1b00 */
[----:B--2---:R-:W0:Y:S02]  /*50a0*/  F2I.S64.F64.TRUNC R4, R6 ;  /* 0x0000000600047311 */ /* 0x004e24000030d900 */
[----:B0-----:R-:W-:Y:S01]  /*50b0*/  PRMT R17, R4, 0x7610, R17 ;  /* 0x0000761004117816 */ /* 0x001fe20000000011 */
[----:B------:R-:W-:Y:S06]  /*50c0*/  BRA `(.L_x_19293) ;  /* 0x0000000800687947 */ /* 0x000fec0003800000 */
.L_x_19301:
        /* <DEDUP_REMOVED lines=27> */
.L_x_19304:
        /* <DEDUP_REMOVED lines=15> */
.L_x_19303:
[----:B------:R-:W2:Y:S02]  /*5370*/  LDG.E.U16 R4, desc[UR36][R6.64] ;  /* 0x0000002406047981 */ /* 0x000ea4000c1e1500 */
[----:B--2---:R-:W-:-:S06]  /*5380*/  IMAD.U32 R4, R4, 0x10000, RZ ;  /* 0x0001000004047824 */ /* 0x004fcc00078e00ff */
[----:B------:R-:W0:Y:S02]  /*5390*/  F2I.S64.TRUNC R4, R4 ;  /* 0x0000000400047311 */ /* 0x000e24000020d900 */
[----:B0-----:R-:W-:Y:S01]  /*53a0*/  PRMT R17, R4, 0x7610, R17 ;  /* 0x0000761004117816 */ /* 0x001fe20000000011 */
[----:B------:R-:W-:Y:S06]  /*53b0*/  BRA `(.L_x_19293) ;  /* 0x0000000400ac7947 */ /* 0x000fec0003800000 */
.L_x_19300:
        /* <DEDUP_REMOVED lines=10> */
.L_x_19307:
        /* <DEDUP_REMOVED lines=21> */
.L_x_19311:
[----:B------:R-:W-:Y:S05]  /*55b0*/  BSYNC.RECONVERGENT B1 ;  /* 0x0000000000017941 */ /* 0x000fea0003800200 */
.L_x_19310:
[----:B------:R-:W-:Y:S01]  /*55c0*/  IMAD.SHL.U32 R0, R0, 0x100000, RZ ;  /* 0x0010000000007824 */ /* 0x000fe200078e00ff */
[----:B------:R-:W-:-:S04]  /*55d0*/  LEA R3, R3, 0x3b800000, 0x17 ;  /* 0x3b80000003037811 */ /* 0x000fc800078eb8ff */
[----:B------:R-:W-:-:S07]  /*55e0*/  LOP3.LUT R4, R3, R0, R7, 0xfe, !PT ;  /* 0x0000000003047212 */ /* 0x000fce00078efe07 */
.L_x_19309:
[----:B------:R-:W-:Y:S05]  /*55f0*/  BSYNC.RECONVERGENT B0 ;  /* 0x0000000000007941 */ /* 0x000fea0003800200 */
.L_x_19308:
[----:B------:R-:W0:Y:S02]  /*5600*/  F2I.S64.TRUNC R4, R4 ;  /* 0x0000000400047311 */ /* 0x000e24000020d900 */
[----:B0-----:R-:W-:Y:S01]  /*5610*/  PRMT R17, R4, 0x7610, R17 ;  /* 0x0000761004117816 */ /* 0x001fe20000000011 */
[----:B------:R-:W-:Y:S06]  /*5620*/  BRA `(.L_x_19293) ;  /* 0x0000000400107947 */ /* 0x000fec0003800000 */
.L_x_19306:
        /* <DEDUP_REMOVED lines=21> */
.L_x_19315:
[----:B------:R-:W-:Y:S05]  /*5780*/  BSYNC.RECONVERGENT B1 ;  /* 0x0000000000017941 */ /* 0x000fea0003800200 */
.L_x_19314:
[----:B------:R-:W-:Y:S01]  /*5790*/  IMAD.SHL.U32 R0, R0, 0x200000, RZ ;  /* 0x0020000000007824 */ /* 0x000fe200078e00ff */
[----:B------:R-:W-:-:S04]  /*57a0*/  LEA R3, R3, 0x37800000, 0x17 ;  /* 0x3780000003037811 */ /* 0x000fc800078eb8ff */
[----:B------:R-:W-:-:S07]  /*57b0*/  LOP3.LUT R4, R3, R0, R7, 0xfe, !PT ;  /* 0x0000000003047212 */ /* 0x000fce00078efe07 */
.L_x_19313:
[----:B------:R-:W-:Y:S05]  /*57c0*/  BSYNC.RECONVERGENT B0 ;  /* 0x0000000000007941 */ /* 0x000fea0003800200 */
.L_x_19312:
[----:B------:R-:W0:Y:S02]  /*57d0*/  F2I.S64.TRUNC R4, R4 ;  /* 0x0000000400047311 */ /* 0x000e24000020d900 */
[----:B0-----:R-:W-:Y:S01]  /*57e0*/  PRMT R17, R4, 0x7610, R17 ;  /* 0x0000761004117816 */ /* 0x001fe20000000011 */
[----:B------:R-:W-:Y:S06]  /*57f0*/  BRA `(.L_x_19293) ;  /* 0x00000000009c7947 */ /* 0x000fec0003800000 */
.L_x_19305:
        /* <DEDUP_REMOVED lines=14> */
.L_x_19319:
[----:B------:R-:W-:Y:S05]  /*58e0*/  BSYNC.RECONVERGENT B0 ;  /* 0x0000000000007941 */ /* 0x000fea0003800200 */
.L_x_19318:
[----:B------:R-:W0:Y:S02]  /*58f0*/  F2I.S64.TRUNC R4, R4 ;  /* 0x0000000400047311 */ /* 0x000e24000020d900 */
[----:B0-----:R-:W-:Y:S01]  /*5900*/  PRMT R17, R4, 0x7610, R17 ;  /* 0x0000761004117816 */ /* 0x001fe20000000011 */
[----:B------:R-:W-:Y:S06]  /*5910*/  BRA `(.L_x_19293) ;  /* 0x0000000000547947 */ /* 0x000fec0003800000 */
.L_x_19292:
        /* <DEDUP_REMOVED lines=16> */
.L_x_19320:
[----:B------:R-:W-:Y:S01]  /*5a20*/  PRMT R17, RZ, 0x7610, R17 ;  /* 0x00007610ff117816 */ /* 0x000fe20000000011 */
[----:B------:R-:W-:Y:S06]  /*5a30*/  BRA `(.L_x_19293) ;  /* 0x00000000000c7947 */ /* 0x000fec0003800000 */
.L_x_19317:
[----:B------:R1:W5:Y:S01]  /*5a40*/  LDG.E.U8 R17, desc[UR36][R6.64] ;  /* 0x0000002406117981 */ /* 0x000362000c1e1100 */
[----:B------:R-:W-:Y:S05]  /*5a50*/  BRA `(.L_x_19293) ;  /* 0x0000000000047947 */ /* 0x000fea0003800000 */
.L_x_19316:
[----:B------:R2:W5:Y:S02]  /*5a60*/  LDG.E.U8 R17, desc[UR36][R6.64] ;  /* 0x0000002406117981 */ /* 0x000564000c1e1100 */
.L_x_19293:
[----:B------:R-:W-:-:S07]  /*5a70*/  VIADD R29, R29, 0x80 ;  /* 0x000000801d1d7836 */ /* 0x000fce0000000000 */
.L_x_19254:
[----:B------:R-:W-:Y:S05]  /*5a80*/  BSYNC.RECONVERGENT B6 ;  /* 0x0000000000067941 */ /* 0x000fea0003800200 */
.L_x_19253:
[----:B------:R-:W-:Y:S01]  /*5a90*/  ISETP.GE.AND P0, PT, R29, R16, PT ;  /* 0x000000101d00720c */ /* 0x000fe20003f06270 */
[----:B------:R-:W-:Y:S01]  /*5aa0*/  BSSY.RECONVERGENT B6, `(.L_x_19321) ;  /* 0x00001dd000067945 */ /* 0x000fe20003800200 */
[----:B------:R-:W-:Y:S02]  /*5ab0*/  PRMT R26, RZ, 0x7610, R26 ;  /* 0x00007610ff1a7816 */ /* 0x000fe4000000001a */
[----:B------:R-:W-:-:S09]  /*5ac0*/  PRMT R27, RZ, 0x7610, R27 ;  /* 0x00007610ff1b7816 */ /* 0x000fd2000000001b */
[----:B------:R-:W-:Y:S05]  /*5ad0*/  @P0 BRA `(.L_x_19322) ;  /* 0x0000001c00640947 */ /* 0x000fea0003800000 */
[----:B------:R-:W0:Y:S01]  /*5ae0*/  LDC.64 R4, c[0x0][0x390] ;  /* 0x0000e400ff047b82 */ /* 0x000e220000000a00 */
[----:B------:R-:W0:Y:S01]  /*5af0*/  LDCU UR5, c[0x0][0x3a8] ;  /* 0x00007500ff0577ac */ /* 0x000e220008000800 */
[----:B------:R-:W-:Y:S01]  /*5b00*/  IMAD R18, R2, 0x200, R29 ;  /* 0x0000020002127824 */ /* 0x000fe200078e021d */
[----:B------:R-:W-:-:S04]  /*5b10*/  UPRMT UR4, UR38, 0x9910, URZ ;  /* 0x0000991026047896 */ /* 0x000fc800080000ff */
[----:B------:R-:W-:Y:S01]  /*5b20*/  UISETP.GT.AND UP0, UPT, UR4, 0x9, UPT ;  /* 0x000000090400788c */ /* 0x000fe2000bf04270 */
[----:B01234-:R-:W-:-:S05]  /*5b30*/  IMAD R7, R18, UR5, RZ ;  /* 0x0000000512077c24 */ /* 0x01ffca000f8e02ff */
[----:B------:R-:W-:-:S05]  /*5b40*/  IADD3 R6, P0, PT, R7, R4, RZ ;  /* 0x0000000407067210 */ /* 0x000fca0007f1e0ff */
        /* <DEDUP_REMOVED lines=12> */
.L_x_19326:
[----:B------:R0:W5:Y:S01]  /*5c10*/  LDG.E.U8 R27, desc[UR36][R6.64] ;  /* 0x00000024061b7981 */ /* 0x000162000c1e1100 */
[----:B------:R-:W-:Y:S05]  /*5c20*/  BRA `(.L_x_19328) ;  /* 0x0000000c00607947 */ /* 0x000fea0003800000 */
.L_x_19325:
        /* <DEDUP_REMOVED lines=8> */
.L_x_19330:
[----:B------:R3:W5:Y:S01]  /*5cb0*/  LDG.E.U8 R27, desc[UR36][R6.64] ;  /* 0x00000024061b7981 */ /* 0x000762000c1e1100 */
[----:B------:R-:W-:Y:S05]  /*5cc0*/  BRA `(.L_x_19328) ;  /* 0x0000000c00387947 */ /* 0x000fea0003800000 */
.L_x_19329:
[----:B------:R2:W5:Y:S01]  /*5cd0*/  LDG.E.U16 R27, desc[UR36][R6.64] ;  /* 0x00000024061b7981 */ /* 0x000562000c1e1500 */
[----:B------:R-:W-:Y:S05]  /*5ce0*/  BRA `(.L_x_19328) ;  /* 0x0000000c00307947 */ /* 0x000fea0003800000 */
.L_x_19324:
        /* <DEDUP_REMOVED lines=10> */
.L_x_19332:
[----:B------:R-:W2:Y:S02]  /*5d90*/  LDG.E.U16 R4, desc[UR36][R6.64] ;  /* 0x0000002406047981 */ /* 0x000ea4000c1e1500 */
[----:B--2---:R-:W-:-:S06]  /*5da0*/  HADD2.F32 R4, -RZ, R4.H0_H0 ;  /* 0x20000004ff047230 */ /* 0x004fcc0000004100 */
[----:B------:R-:W0:Y:S02]  /*5db0*/  F2I.S64.TRUNC R4, R4 ;  /* 0x0000000400047311 */ /* 0x000e24000020d900 */
[----:B0-----:R-:W-:Y:S01]  /*5dc0*/  PRMT R27, R4, 0x7610, R27 ;  /* 0x00007610041b7816 */ /* 0x001fe2000000001b */
[----:B------:R-:W-:Y:S06]  /*5dd0*/  BRA `(.L_x_19328) ;  /* 0x0000000800f47947 */ /* 0x000fec0003800000 */
.L_x_19331:
        /* <DEDUP_REMOVED lines=10> */
.L_x_19334:
[----:B------:R-:W2:Y:S02]  /*5e80*/  LDG.E.U16 R6, desc[UR36][R6.64] ;  /* 0x0000002406067981 */ /* 0x000ea4000c1e1500 */
[----:B--2---:R-:W-:-:S06]  /*5e90*/  HADD2.F32 R4, -RZ, R6.H0_H0 ;  /* 0x20000006ff047230 */ /* 0x004fcc0000004100 */
[----:B------:R-:W0:Y:S02]  /*5ea0*/  F2I.S64.TRUNC R4, R4 ;  /* 0x0000000400047311 */ /* 0x000e24000020d900 */
[----:B0-----:R-:W-:Y:S01]  /*5eb0*/  PRMT R27, R4, 0x7610, R27 ;  /* 0x00007610041b7816 */ /* 0x001fe2000000001b */
[----:B------:R-:W-:Y:S06]  /*5ec0*/  BRA `(.L_x_19328) ;  /* 0x0000000800b87947 */ /* 0x000fec0003800000 */
.L_x_19333:
[----:B------:R-:W2:Y:S02]  /*5ed0*/  LDG.E.64 R4, desc[UR36][R6.64] ;  /* 0x0000002406047981 */ /* 0x000ea4000c1e1b00 */
[----:B--2---:R-:W0:Y:S02]  /*5ee0*/  F2I.S64.F64.TRUNC R4, R4 ;  /* 0x0000000400047311 */ /* 0x004e24000030d900 */
[----:B0-----:R-:W-:Y:S01]  /*5ef0*/  PRMT R27, R4, 0x7610, R27 ;  /* 0x00007610041b7816 */ /* 0x001fe2000000001b */
[----:B------:R-:W-:Y:S06]  /*5f00*/  BRA `(.L_x_19328) ;  /* 0x0000000800a87947 */ /* 0x000fec0003800000 */
.L_x_19323:
        /* <DEDUP_REMOVED lines=12> */
.L_x_19337:
[----:B------:R-:W2:Y:S02]  /*5fd0*/  LDG.E.64 R6, desc[UR36][R6.64] ;  /* 0x0000002406067981 */ /* 0x000ea4000c1e1b00 */
[----:B--2---:R-:W0:Y:S02]  /*5fe0*/  F2I.S64.F64.TRUNC R4, R6 ;  /* 0x0000000600047311 */ /* 0x004e24000030d900 */
[----:B0-----:R-:W-:Y:S01]  /*5ff0*/  PRMT R27, R4, 0x7610, R27 ;  /* 0x00007610041b7816 */ /* 0x001fe2000000001b */
[----:B------:R-:W-:Y:S06]  /*6000*/  BRA `(.L_x_19328) ;  /* 0x0000000800687947 */ /* 0x000fec0003800000 */
.L_x_19336:
        /* <DEDUP_REMOVED lines=27> */
.L_x_19339:
        /* <DEDUP_REMOVED lines=15> */
.L_x_19338:
[----:B------:R-:W2:Y:S02]  /*62b0*/  LDG.E.U16 R4, desc[UR36][R6.64] ;  /* 0x0000002406047981 */ /* 0x000ea4000c1e1500 */
[----:B--2---:R-:W-:-:S06]  /*62c0*/  IMAD.U32 R4, R4, 0x10000, RZ ;  /* 0x0001000004047824 */ /* 0x004fcc00078e00ff */
[----:B------:R-:W0:Y:S02]  /*62d0*/  F2I.S64.TRUNC R4, R4 ;  /* 0x0000000400047311 */ /* 0x000e24000020d900 */
[----:B0-----:R-:W-:Y:S01]  /*62e0*/  PRMT R27, R4, 0x7610, R27 ;  /* 0x00007610041b7816 */ /* 0x001fe2000000001b */
[----:B------:R-:W-:Y:S06]  /*62f0*/  BRA `(.L_x_19328) ;  /* 0x0000000400ac7947 */ /* 0x000fec0003800000 */
.L_x_19335:
        /* <DEDUP_REMOVED lines=10> */
.L_x_19342:
        /* <DEDUP_REMOVED lines=21> */
.L_x_19346:
[----:B------:R-:W-:Y:S05]  /*64f0*/  BSYNC.RECONVERGENT B1 ;  /* 0x0000000000017941 */ /* 0x000fea0003800200 */
.L_x_19345:
[----:B------:R-:W-:Y:S01]  /*6500*/  IMAD.SHL.U32 R0, R0, 0x100000, RZ ;  /* 0x0010000000007824 */ /* 0x000fe200078e00ff */
[----:B------:R-:W-:-:S04]  /*6510*/  LEA R3, R3, 0x3b800000, 0x17 ;  /* 0x3b80000003037811 */ /* 0x000fc800078eb8ff */
[----:B------:R-:W-:-:S07]  /*6520*/  LOP3.LUT R4, R3, R0, R7, 0xfe, !PT ;  /* 0x0000000003047212 */ /* 0x000fce00078efe07 */
.L_x_19344:
[----:B------:R-:W-:Y:S05]  /*6530*/  BSYNC.RECONVERGENT B0 ;  /* 0x0000000000007941 */ /* 0x000fea0003800200 */
.L_x_19343:
[----:B------:R-:W0:Y:S02]  /*6540*/  F2I.S64.TRUNC R4, R4 ;  /* 0x0000000400047311 */ /* 0x000e24000020d900 */
[----:B0-----:R-:W-:Y:S01]  /*6550*/  PRMT R27, R4, 0x7610, R27 ;  /* 0x00007610041b7816 */ /* 0x001fe2000000001b */
[----:B------:R-:W-:Y:S06]  /*6560*/  BRA `(.L_x_19328) ;  /* 0x0000000400107947 */ /* 0x000fec0003800000 */
.L_x_19341:
        /* <DEDUP_REMOVED lines=21> */
.L_x_19350:
[----:B------:R-:W-:Y:S05]  /*66c0*/  BSYNC.RECONVERGENT B1 ;  /* 0x0000000000017941 */ /* 0x000fea0003800200 */
.L_x_19349:
[----:B------:R-:W-:Y:S01]  /*66d0*/  IMAD.SHL.U32 R0, R0, 0x200000, RZ ;  /* 0x0020000000007824 */ /* 0x000fe200078e00ff */
[----:B------:R-:W-:-:S04]  /*66e0*/  LEA R3, R3, 0x37800000, 0x17 ;  /* 0x3780000003037811 */ /* 0x000fc800078eb8ff */
[----:B------:R-:W-:-:S07]  /*66f0*/  LOP3.LUT R4, R3, R0, R7, 0xfe, !PT ;  /* 0x0000000003047212 */ /* 0x000fce00078efe07 */
.L_x_19348:
[----:B------:R-:W-:Y:S05]  /*6700*/  BSYNC.RECONVERGENT B0 ;  /* 0x0000000000007941 */ /* 0x000fea0003800200 */
.L_x_19347:
[----:B------:R-:W0:Y:S02]  /*6710*/  F2I.S64.TRUNC R4, R4 ;  /* 0x0000000400047311 */ /* 0x000e24000020d900 */
[----:B0-----:R-:W-:Y:S01]  /*6720*/  PRMT R27, R4, 0x7610, R27 ;  /* 0x00007610041b7816 */ /* 0x001fe2000000001b */
[----:B------:R-:W-:Y:S06]  /*6730*/  BRA `(.L_x_19328) ;  /* 0x00000000009c7947 */ /* 0x000fec0003800000 */
.L_x_19340:
        /* <DEDUP_REMOVED lines=14> */
.L_x_19354:
[----:B------:R-:W-:Y:S05]  /*6820*/  BSYNC.RECONVERGENT B0 ;  /* 0x0000000000007941 */ /* 0x000fea0003800200 */
.L_x_19353:
[----:B------:R-:W0:Y:S02]  /*6830*/  F2I.S64.TRUNC R4, R4 ;  /* 0x0000000400047311 */ /* 0x000e24000020d900 */
[----:B0-----:R-:W-:Y:S01]  /*6840*/  PRMT R27, R4, 0x7610, R27 ;  /* 0x00007610041b7816 */ /* 0x001fe2000000001b */
[----:B------:R-:W-:Y:S06]  /*6850*/  BRA `(.L_x_19328) ;  /* 0x0000000000547947 */ /* 0x000fec0003800000 */
.L_x_19327:
        /* <DEDUP_REMOVED lines=16> */
.L_x_19355:
[----:B------:R-:W-:Y:S01]  /*6960*/  PRMT R27, RZ, 0x7610, R27 ;  /* 0x00007610ff1b7816 */ /* 0x000fe2000000001b */
[----:B------:R-:W-:Y:S06]  /*6970*/  BRA `(.L_x_19328) ;  /* 0x00000000000c7947 */ /* 0x000fec0003800000 */
.L_x_19352:
[----:B------:R0:W5:Y:S01]  /*6980*/  LDG.E.U8 R27, desc[UR36][R6.64] ;  /* 0x00000024061b7981 */ /* 0x000162000c1e1100 */
[----:B------:R-:W-:Y:S05]  /*6990*/  BRA `(.L_x_19328) ;  /* 0x0000000000047947 */ /* 0x000fea0003800000 */
.L_x_19351:
[----:B------:R0:W5:Y:S02]  /*69a0*/  LDG.E.U8 R27, desc[UR36][R6.64] ;  /* 0x00000024061b7981 */ /* 0x000164000c1e1100 */
.L_x_19328:
[----:B------:R-:W1:Y:S01]  /*69b0*/  LDCU.U8 UR6, c[0x0][0x3a5] ;  /* 0x000074a0ff0677ac */ /* 0x000e620008000000 */
[----:B------:R-:W0:Y:S01]  /*69c0*/  LDC.64 R4, c[0x0][0x398] ;  /* 0x0000e600ff047b82 */ /* 0x000e220000000a00 */
[----:B------:R-:W0:Y:S01]  /*69d0*/  LDCU UR5, c[0x0][0x3ac] ;  /* 0x00007580ff0577ac */ /* 0x000e220008000800 */
[----:B-1----:R-:W-:-:S04]  /*69e0*/  UPRMT UR4, UR6, 0x9910, URZ ;  /* 0x0000991006047896 */ /* 0x002fc800080000ff */
[----:B------:R-:W-:Y:S01]  /*69f0*/  UISETP.GT.AND UP0, UPT, UR4, 0x9, UPT ;  /* 0x000000090400788c */ /* 0x000fe2000bf04270 */
[----:B0-234-:R-:W-:-:S05]  /*6a00*/  IMAD R7, R18, UR5, RZ ;  /* 0x0000000512077c24 */ /* 0x01dfca000f8e02ff */
        /* <DEDUP_REMOVED lines=13> */
.L_x_19359:
[----:B------:R0:W5:Y:S01]  /*6ae0*/  LDG.E.U8 R26, desc[UR36][R6.64] ;  /* 0x00000024061a7981 */ /* 0x000162000c1e1100 */
[----:B------:R-:W-:Y:S05]  /*6af0*/  BRA `(.L_x_19322) ;  /* 0x0000000c005c7947 */ /* 0x000fea0003800000 */
.L_x_19358:
        /* <DEDUP_REMOVED lines=8> */
.L_x_19362:
[----:B------:R0:W5:Y:S01]  /*6b80*/  LDG.E.U8 R26, desc[UR36][R6.64] ;  /* 0x00000024061a7981 */ /* 0x000162000c1e1100 */
[----:B------:R-:W-:Y:S05]  /*6b90*/  BRA `(.L_x_19322) ;  /* 0x0000000c00347947 */ /* 0x000fea0003800000 */
.L_x_19361:
[----:B------:R0:W5:Y:S01]  /*6ba0*/  LDG.E.U16 R26, desc[UR36][R6.64] ;  /* 0x00000024061a7981 */ /* 0x000162000c1e1500 */
[----:B------:R-:W-:Y:S05]  /*6bb0*/  BRA `(.L_x_19322) ;  /* 0x0000000c002c7947 */ /* 0x000fea0003800000 */
.L_x_19357:
        /* <DEDUP_REMOVED lines=10> */
.L_x_19364:
[----:B------:R-:W2:Y:S02]  /*6c60*/  LDG.E.U16 R4, desc[UR36][R6.64] ;  /* 0x0000002406047981 */ /* 0x000ea4000c1e1500 */
[----:B--2---:R-:W-:-:S06]  /*6c70*/  HADD2.F32 R4, -RZ, R4.H0_H0 ;  /* 0x20000004ff047230 */ /* 0x004fcc0000004100 */
[----:B------:R-:W0:Y:S02]  /*6c80*/  F2I.S64.TRUNC R4, R4 ;  /* 0x0000000400047311 */ /* 0x000e24000020d900 */
[----:B0-----:R-:W-:Y:S01]  /*6c90*/  PRMT R26, R4, 0x7610, R26 ;  /* 0x00007610041a7816 */ /* 0x001fe2000000001a */
[----:B------:R-:W-:Y:S06]  /*6ca0*/  BRA `(.L_x_19322) ;  /* 0x0000000800f07947 */ /* 0x000fec0003800000 */
.L_x_19363:
        /* <DEDUP_REMOVED lines=10> */
.L_x_19366:
[----:B------:R-:W2:Y:S02]  /*6d50*/  LDG.E.U16 R6, desc[UR36][R6.64] ;  /* 0x0000002406067981 */ /* 0x000ea4000c1e1500 */
[----:B--2---:R-:W-:-:S06]  /*6d60*/  HADD2.F32 R4, -RZ, R6.H0_H0 ;  /* 0x20000006ff047230 */ /* 0x004fcc0000004100 */
[----:B------:R-:W0:Y:S02]  /*6d70*/  F2I.S64.TRUNC R4, R4 ;  /* 0x0000000400047311 */ /* 0x000e24000020d900 */
[----:B0-----:R-:W-:Y:S01]  /*6d80*/  PRMT R26, R4, 0x7610, R26 ;  /* 0x00007610041a7816 */ /* 0x001fe2000000001a */
[----:B------:R-:W-:Y:S06]  /*6d90*/  BRA `(.L_x_19322) ;  /* 0x0000000800b47947 */ /* 0x000fec0003800000 */
.L_x_19365:
[----:B------:R-:W2:Y:S02]  /*6da0*/  LDG.E.64 R4, desc[UR36][R6.64] ;  /* 0x0000002406047981 */ /* 0x000ea4000c1e1b00 */
[----:B--2---:R-:W0:Y:S02]  /*6db0*/  F2I.S64.F64.TRUNC R4, R4 ;  /* 0x0000000400047311 */ /* 0x004e24000030d900 */
[----:B0-----:R-:W-:Y:S01]  /*6dc0*/  PRMT R26, R4, 0x7610, R26 ;  /* 0x00007610041a7816 */ /* 0x001fe2000000001a */
[----:B------:R-:W-:Y:S06]  /*6dd0*/  BRA `(.L_x_19322) ;  /* 0x0000000800a47947 */ /* 0x000fec0003800000 */
.L_x_19356:
        /* <DEDUP_REMOVED lines=12> */
.L_x_19369:
[----:B------:R-:W2:Y:S02]  /*6ea0*/  LDG.E.64 R6, desc[UR36][R6.64] ;  /* 0x0000002406067981 */ /* 0x000ea4000c1e1b00 */
[----:B--2---:R-:W0:Y:S02]  /*6eb0*/  F2I.S64.F64.TRUNC R4, R6 ;  /* 0x0000000600047311 */ /* 0x004e24000030d900 */
[----:B0-----:R-:W-:Y:S01]  /*6ec0*/  PRMT R26, R4, 0x7610, R26 ;  /* 0x00007610041a7816 */ /* 0x001fe2000000001a */
[----:B------:R-:W-:Y:S06]  /*6ed0*/  BRA `(.L_x_19322) ;  /* 0x0000000800647947 */ /* 0x000fec0003800000 */
.L_x_19368:
        /* <DEDUP_REMOVED lines=27> */
.L_x_19371:
        /* <DEDUP_REMOVED lines=15> */
.L_x_19370:
[----:B------:R-:W2:Y:S02]  /*7180*/  LDG.E.U16 R4, desc[UR36][R6.64] ;  /* 0x0000002406047981 */ /* 0x000ea4000c1e1500 */
[----:B--2---:R-:W-:-:S06]  /*7190*/  IMAD.U32 R4, R4, 0x10000, RZ ;  /* 0x0001000004047824 */ /* 0x004fcc00078e00ff */
[----:B------:R-:W0:Y:S02]  /*71a0*/  F2I.S64.TRUNC R4, R4 ;  /* 0x0000000400047311 */ /* 0x000e24000020d900 */
[----:B0-----:R-:W-:Y:S01]  /*71b0*/  PRMT R26, R4, 0x7610, R26 ;  /* 0x00007610041a7816 */ /* 0x001fe2000000001a */
[----:B------:R-:W-:Y:S06]  /*71c0*/  BRA `(.L_x_19322) ;  /* 0x0000000400a87947 */ /* 0x000fec0003800000 */
.L_x_19367:
        /* <DEDUP_REMOVED lines=10> */
.L_x_19374:
        /* <DEDUP_REMOVED lines=21> */
.L_x_19378:
[----:B------:R-:W-:Y:S05]  /*73c0*/  BSYNC.RECONVERGENT B1 ;  /* 0x0000000000017941 */ /* 0x000fea0003800200 */
.L_x_19377:
[----:B------:R-:W-:Y:S01]  /*73d0*/  IMAD.SHL.U32 R0, R0, 0x100000, RZ ;  /* 0x0010000000007824 */ /* 0x000fe200078e00ff */
[----:B------:R-:W-:-:S04]  /*73e0*/  LEA R3, R3, 0x3b800000, 0x17 ;  /* 0x3b80000003037811 */ /* 0x000fc800078eb8ff */
[----:B------:R-:W-:-:S07]  /*73f0*/  LOP3.LUT R4, R3, R0, R7, 0xfe, !PT ;  /* 0x0000000003047212 */ /* 0x000fce00078efe07 */
.L_x_19376:
[----:B------:R-:W-:Y:S05]  /*7400*/  BSYNC.RECONVERGENT B0 ;  /* 0x0000000000007941 */ /* 0x000fea0003800200 */
.L_x_19375:
[----:B------:R-:W0:Y:S02]  /*7410*/  F2I.S64.TRUNC R4, R4 ;  /* 0x0000000400047311 */ /* 0x000e24000020d900 */
[----:B0-----:R-:W-:Y:S01]  /*7420*/  PRMT R26, R4, 0x7610, R26 ;  /* 0x00007610041a7816 */ /* 0x001fe2000000001a */
[----:B------:R-:W-:Y:S06]  /*7430*/  BRA `(.L_x_19322) ;  /* 0x00000004000c7947 */ /* 0x000fec0003800000 */
.L_x_19373:
        /* <DEDUP_REMOVED lines=21> */
.L_x_19382:
[----:B------:R-:W-:Y:S05]  /*7590*/  BSYNC.RECONVERGENT B1 ;  /* 0x0000000000017941 */ /* 0x000fea0003800200 */
.L_x_19381:
[----:B------:R-:W-:Y:S01]  /*75a0*/  IMAD.SHL.U32 R0, R0, 0x200000, RZ ;  /* 0x0020000000007824 */ /* 0x000fe200078e00ff */
[----:B------:R-:W-:-:S04]  /*75b0*/  LEA R3, R3, 0x37800000, 0x17 ;  /* 0x3780000003037811 */ /* 0x000fc800078eb8ff */
[----:B------:R-:W-:-:S07]  /*75c0*/  LOP3.LUT R4, R3, R0, R7, 0xfe, !PT ;  /* 0x0000000003047212 */ /* 0x000fce00078efe07 */
.L_x_19380:
[----:B------:R-:W-:Y:S05]  /*75d0*/  BSYNC.RECONVERGENT B0 ;  /* 0x0000000000007941 */ /* 0x000fea0003800200 */
.L_x_19379:
[----:B------:R-:W0:Y:S02]  /*75e0*/  F2I.S64.TRUNC R4, R4 ;  /* 0x0000000400047311 */ /* 0x000e24000020d900 */
[----:B0-----:R-:W-:Y:S01]  /*75f0*/  PRMT R26, R4, 0x7610, R26 ;  /* 0x00007610041a7816 */ /* 0x001fe2000000001a */
[----:B------:R-:W-:Y:S06]  /*7600*/  BRA `(.L_x_19322) ;  /* 0x0000000000987947 */ /* 0x000fec0003800000 */
.L_x_19372:
        /* <DEDUP_REMOVED lines=14> */
.L_x_19386:
[----:B------:R-:W-:Y:S05]  /*76f0*/  BSYNC.RECONVERGENT B0 ;  /* 0x0000000000007941 */ /* 0x000fea0003800200 */
.L_x_19385:
[----:B------:R-:W0:Y:S02]  /*7700*/  F2I.S64.TRUNC R4, R4 ;  /* 0x0000000400047311 */ /* 0x000e24000020d900 */
[----:B0-----:R-:W-:Y:S01]  /*7710*/  PRMT R26, R4, 0x7610, R26 ;  /* 0x00007610041a7816 */ /* 0x001fe2000000001a */
[----:B------:R-:W-:Y:S06]  /*7720*/  BRA `(.L_x_19322) ;  /* 0x0000000000507947 */ /* 0x000fec0003800000 */
.L_x_19360:
        /* <DEDUP_REMOVED lines=16> */
.L_x_19387:
[----:B------:R-:W-:Y:S05]  /*7830*/  BRA `(.L_x_19322) ;  /* 0x00000000000c7947 */ /* 0x000fea0003800000 */
.L_x_19384:
[----:B------:R0:W5:Y:S01]  /*7840*/  LDG.E.U8 R26, desc[UR36][R6.64] ;  /* 0x00000024061a7981 */ /* 0x000162000c1e1100 */
[----:B------:R-:W-:Y:S05]  /*7850*/  BRA `(.L_x_19322) ;  /* 0x0000000000047947 */ /* 0x000fea0003800000 */
.L_x_19383:
[----:B------:R0:W5:Y:S02]  /*7860*/  LDG.E.U8 R26, desc[UR36][R6.64] ;  /* 0x00000024061a7981 */ /* 0x000164000c1e1100 */
.L_x_19322:
[----:B------:R-:W-:Y:S05]  /*7870*/  BSYNC.RECONVERGENT B6 ;  /* 0x0000000000067941 */ /* 0x000fea0003800200 */
.L_x_19321:
[----:B------:R-:W0:Y:S01]  /*7880*/  LDC.U8 R18, c[0x0][0x3b0] ;  /* 0x0000ec00ff127b82 */ /* 0x000e220000000000 */
[----:B------:R-:W-:Y:S01]  /*7890*/  ISETP.GE.AND P4, PT, R23, R16, PT ;  /* 0x000000101700720c */ /* 0x000fe20003f86270 */
[----:B------:R-:W-:Y:S01]  /*78a0*/  BSSY.RECONVERGENT B8, `(.L_x_19388) ;  /* 0x00002d8000087945 */ /* 0x000fe20003800200 */
[----:B-----5:R-:W-:-:S03]  /*78b0*/  LOP3.LUT P0, RZ, R28, 0xff, RZ, 0xc0, !PT ;  /* 0x000000ff1cff7812 */ /* 0x020fc6000780c0ff */
[----:B------:R-:W-:Y:S01]  /*78c0*/  BSSY.RELIABLE B7, `(.L_x_19389) ;  /* 0x00001e9000077945 */ /* 0x000fe20003800100 */
[----:B------:R-:W-:Y:S02]  /*78d0*/  LOP3.LUT P1, RZ, R19, 0xff, RZ, 0xc0, !PT ;  /* 0x000000ff13ff7812 */ /* 0x000fe4000782c0ff */
[----:B------:R-:W-:Y:S02]  /*78e0*/  LOP3.LUT P2, RZ, R25, 0xff, RZ, 0xc0, !PT ;  /* 0x000000ff19ff7812 */ /* 0x000fe4000784c0ff */
[----:B------:R-:W-:Y:S02]  /*78f0*/  LOP3.LUT P3, RZ, R27, 0xff, RZ, 0xc0, !PT ;  /* 0x000000ff1bff7812 */ /* 0x000fe4000786c0ff */
[----:B------:R-:W-:-:S03]  /*7900*/  PRMT R19, R26, 0x7610, R19 ;  /* 0x000076101a137816 */ /* 0x000fc60000000013 */
[----:B------:R-:W-:-:S04]  /*7910*/  @P0 SEL R24, RZ, 0x1, !P0 ;  /* 0x00000001ff180807 */ /* 0x000fc80004000000 */
[----:B------:R-:W-:Y:S02]  /*7920*/  @P1 SEL R22, RZ, 0x1, !P1 ;  /* 0x00000001ff161807 */ /* 0x000fe40004800000 */
[----:B------:R-:W-:Y:S02]  /*7930*/  @P2 SEL R17, RZ, 0x1, !P2 ;  /* 0x00000001ff112807 */ /* 0x000fe40005000000 */
[----:B------:R-:W-:Y:S01]  /*7940*/  @P3 SEL R19, RZ, 0x1, !P3 ;  /* 0x00000001ff133807 */ /* 0x000fe20005800000 */
[----:B------:R-:W-:Y:S06]  /*7950*/  @P4 BRA `(.L_x_19390) ;  /* 0x0000001c00704947 */ /* 0x000fec0003800000 */
[----:B------:R-:W5:Y:S01]  /*7960*/  LDCU UR4, c[0x0][0x3b4] ;  /* 0x00007680ff0477ac */ /* 0x000f620008000800 */
[----:B------:R-:W1:Y:S01]  /*7970*/  LDC.64 R8, c[0x0][0x388] ;  /* 0x0000e200ff087b82 */ /* 0x000e620000000a00 */
[----:B------:R-:W-:Y:S01]  /*7980*/  IMAD R0, R2, 0x200, R23 ;  /* 0x0000020002007824 */ /* 0x000fe200078e0217 */
[----:B0-----:R-:W-:Y:S01]  /*7990*/  PRMT R4, R18, 0x9910, RZ ;  /* 0x0000991012047816 */ /* 0x001fe200000000ff */
[----:B------:R-:W-:Y:S01]  /*79a0*/  BSSY.RECONVERGENT B6, `(.L_x_19391) ;  /* 0x00000e8000067945 */ /* 0x000fe20003800200 */
[----:B------:R-:W-:Y:S02]  /*79b0*/  VIADD R23, R23, 0x80 ;  /* 0x0000008017177836 */ /* 0x000fe40000000000 */
[----:B-----5:R-:W-:Y:S02]  /*79c0*/  IMAD R3, R0, UR4, RZ ;  /* 0x0000000400037c24 */ /* 0x020fe4000f8e02ff */
        /* <DEDUP_REMOVED lines=15> */
.L_x_19395:
[----:B------:R0:W-:Y:S01]  /*7ac0*/  STG.E.U8 desc[UR36][R8.64], R24 ;  /* 0x0000001808007986 */ /* 0x0001e2000c101124 */
[----:B------:R-:W-:Y:S05]  /*7ad0*/  BRA `(.L_x_19397) ;  /* 0x0000000c00507947 */ /* 0x000fea0003800000 */
.L_x_19394:
        /* <DEDUP_REMOVED lines=10> */
.L_x_19399:
[----:B------:R-:W-:-:S05]  /*7b80*/  LOP3.LUT R3, R24, 0xff, RZ, 0xc0, !PT ;  /* 0x000000ff18037812 */ /* 0x000fca00078ec0ff */
[----:B------:R0:W-:Y:S01]  /*7b90*/  STG.E desc[UR36][R8.64], R3 ;  /* 0x0000000308007986 */ /* 0x0001e2000c101924 */
[----:B------:R-:W-:Y:S05]  /*7ba0*/  BRA `(.L_x_19397) ;  /* 0x0000000c001c7947 */ /* 0x000fea0003800000 */
.L_x_19398:
[----:B------:R-:W-:-:S05]  /*7bb0*/  LOP3.LUT R3, R24, 0xff, RZ, 0xc0, !PT ;  /* 0x000000ff18037812 */ /* 0x000fca00078ec0ff */
[----:B------:R0:W-:Y:S01]  /*7bc0*/  STG.E.U16 desc[UR36][R8.64], R3 ;  /* 0x0000000308007986 */ /* 0x0001e2000c101524 */
[----:B------:R-:W-:Y:S05]  /*7bd0*/  BRA `(.L_x_19397) ;  /* 0x0000000c00107947 */ /* 0x000fea0003800000 */
.L_x_19393:
[----:B------:R-:W-:-:S13]  /*7be0*/  ISETP.GT.AND P0, PT, R0, 0x6, PT ;  /* 0x000000060000780c */ /* 0x000fda0003f04270 */
[----:B------:R-:W-:Y:S05]  /*7bf0*/  @P0 BRA `(.L_x_19400) ;  /* 0x0000000000340947 */ /* 0x000fea0003800000 */
[----:B------:R-:W-:-:S13]  /*7c00*/  ISETP.NE.AND P0, PT, R0, 0x5, PT ;  /* 0x000000050000780c */ /* 0x000fda0003f05270 */
[----:B------:R-:W-:Y:S05]  /*7c10*/  @!P0 BRA `(.L_x_19401) ;  /* 0x0000000000188947 */ /* 0x000fea0003800000 */
[----:B------:R-:W-:-:S13]  /*7c20*/  ISETP.NE.AND P0, PT, R0, 0x6, PT ;  /* 0x000000060000780c */ /* 0x000fda0003f05270 */
[----:B------:R-:W-:Y:S05]  /*7c30*/  @P0 BRA `(.L_x_19396) ;  /* 0x00000008005c0947 */ /* 0x000fea0003800000 */
[----:B------:R-:W-:-:S06]  /*7c40*/  LOP3.LUT R3, R24, 0xff, RZ, 0xc0, !PT ;  /* 0x000000ff18037812 */ /* 0x000fcc00078ec0ff */
[----:B------:R-:W0:Y:S02]  /*7c50*/  I2F.U16 R3, R3 ;  /* 0x0000000300037306 */ /* 0x000e240000101000 */
[----:B0-----:R1:W-:Y:S01]  /*7c60*/  STG.E desc[UR36][R8.64], R3 ;  /* 0x0000000308007986 */ /* 0x0013e2000c101924 */
[----:B------:R-:W-:Y:S05]  /*7c70*/  BRA `(.L_x_19397) ;  /* 0x0000000800e87947 */ /* 0x000fea0003800000 */
.L_x_19401:
[----:B------:R-:W-:-:S04]  /*7c80*/  LOP3.LUT R24, R24, 0xff, RZ, 0xc0, !PT ;  /* 0x000000ff18187812 */ /* 0x000fc800078ec0ff */
[----:B------:R-:W0:Y:S02]  /*7c90*/  I2F.U16 R0, R24 ;  /* 0x0000001800007306 */ /* 0x000e240000101000 */
[----:B0-----:R-:W-:-:S05]  /*7ca0*/  F2FP.F16.F32.PACK_AB R0, RZ, R0 ;  /* 0x00000000ff00723e */ /* 0x001fca00000000ff */
[----:B------:R0:W-:Y:S01]  /*7cb0*/  STG.E.U16 desc[UR36][R8.64], R0 ;  /* 0x0000000008007986 */ /* 0x0001e2000c101524 */
[----:B------:R-:W-:Y:S05]  /*7cc0*/  BRA `(.L_x_19397) ;  /* 0x0000000800d47947 */ /* 0x000fea0003800000 */
.L_x_19400:
        /* <DEDUP_REMOVED lines=8> */
[----:B------:R-:W0:Y:S02]  /*7d50*/  I2F.U16 R24, R24 ;  /* 0x0000001800187306 */ /* 0x000e240000101000 */
[----:B0-----:R0:W-:Y:S01]  /*7d60*/  STG.E.64 desc[UR36][R8.64], R24 ;  /* 0x0000001808007986 */ /* 0x0011e2000c101b24 */
[----:B------:R-:W-:Y:S05]  /*7d70*/  BRA `(.L_x_19397) ;  /* 0x0000000800a87947 */ /* 0x000fea0003800000 */
.L_x_19403:
[----:B------:R-:W-:-:S06]  /*7d80*/  LOP3.LUT R24, R24, 0xff, RZ, 0xc0, !PT ;  /* 0x000000ff18187812 */ /* 0x000fcc00078ec0ff */
[----:B------:R-:W0:Y:S02]  /*7d90*/  I2F.U16 R24, R24 ;  /* 0x0000001800187306 */ /* 0x000e240000101000 */
[----:B0-----:R-:W-:-:S04]  /*7da0*/  F2FP.F16.F32.PACK_AB R3, RZ, R24 ;  /* 0x00000018ff03723e */ /* 0x001fc800000000ff */
[----:B------:R-:W-:-:S05]  /*7db0*/  PRMT R3, R3, 0x5410, RZ ;  /* 0x0000541003037816 */ /* 0x000fca00000000ff */
[----:B------:R0:W-:Y:S01]  /*7dc0*/  STG.E desc[UR36][R8.64], R3 ;  /* 0x0000000308007986 */ /* 0x0001e2000c101924 */
[----:B------:R-:W-:Y:S05]  /*7dd0*/  BRA `(.L_x_19397) ;  /* 0x0000000800907947 */ /* 0x000fea0003800000 */
.L_x_19402:
[----:B------:R-:W-:-:S06]  /*7de0*/  LOP3.LUT R4, R24, 0xff, RZ, 0xc0, !PT ;  /* 0x000000ff18047812 */ /* 0x000fcc00078ec0ff */
[----:B------:R-:W0:Y:S02]  /*7df0*/  I2F.F64.U16 R4, R4 ;  /* 0x0000000400047312 */ /* 0x000e240000101800 */
[----:B0-----:R0:W-:Y:S01]  /*7e00*/  STG.E.64 desc[UR36][R8.64], R4 ;  /* 0x0000000408007986 */ /* 0x0011e2000c101b24 */
[----:B------:R-:W-:Y:S05]  /*7e10*/  BRA `(.L_x_19397) ;  /* 0x0000000800807947 */ /* 0x000fea0003800000 */
.L_x_19392:
        /* <DEDUP_REMOVED lines=12> */
.L_x_19406:
[----:B------:R-:W-:Y:S02]  /*7ee0*/  LOP3.LUT R4, R24, 0xff, RZ, 0xc0, !PT ;  /* 0x000000ff18047812 */ /* 0x000fe400078ec0ff */
[----:B--234-:R-:W-:-:S04]  /*7ef0*/  CS2R R6, SRZ ;  /* 0x0000000000067805 */ /* 0x01cfc8000001ff00 */
[----:B------:R-:W0:Y:S02]  /*7f00*/  I2F.F64.U16 R4, R4 ;  /* 0x0000000400047312 */ /* 0x000e240000101800 */
[----:B0-----:R0:W-:Y:S01]  /*7f10*/  STG.E.128 desc[UR36][R8.64], R4 ;  /* 0x0000000408007986 */ /* 0x0011e2000c101d24 */
[----:B------:R-:W-:Y:S05]  /*7f20*/  BRA `(.L_x_19397) ;  /* 0x00000008003c7947 */ /* 0x000fea0003800000 */
.L_x_19405:
        /* <DEDUP_REMOVED lines=18> */
.L_x_19410:
[----:B------:R-:W-:Y:S05]  /*8050*/  BSYNC.RECONVERGENT B0 ;  /* 0x0000000000007941 */ /* 0x000fea0003800200 */
.L_x_19409:
[----:B------:R0:W-:Y:S01]  /*8060*/  STG.E.U8 desc[UR36][R8.64], R3 ;  /* 0x0000000308007986 */ /* 0x0001e2000c101124 */
[----:B------:R-:W-:Y:S05]  /*8070*/  BRA `(.L_x_19397) ;  /* 0x0000000400e87947 */ /* 0x000fea0003800000 */
.L_x_19408:
        /* <DEDUP_REMOVED lines=17> */
.L_x_19407:
[----:B------:R-:W-:-:S04]  /*8190*/  LOP3.LUT R24, R24, 0xff, RZ, 0xc0, !PT ;  /* 0x000000ff18187812 */ /* 0x000fc800078ec0ff */
[----:B------:R-:W0:Y:S02]  /*81a0*/  I2F.U16 R0, R24 ;  /* 0x0000001800007306 */ /* 0x000e240000101000 */
[----:B0-----:R-:W-:-:S05]  /*81b0*/  F2FP.BF16.F32.PACK_AB R0, RZ, R0 ;  /* 0x00000000ff00723e */ /* 0x001fca00000010ff */
[----:B------:R0:W-:Y:S01]  /*81c0*/  STG.E.U16 desc[UR36][R8.64], R0 ;  /* 0x0000000008007986 */ /* 0x0001e2000c101524 */
[----:B------:R-:W-:Y:S05]  /*81d0*/  BRA `(.L_x_19397) ;  /* 0x0000000400907947 */ /* 0x000fea0003800000 */
.L_x_19404:
        /* <DEDUP_REMOVED lines=8> */
[----:B------:R-:W-:-:S05]  /*8260*/  LOP3.LUT R3, R24, 0xff, RZ, 0xc0, !PT ;  /* 0x000000ff18037812 */ /* 0x000fca00078ec0ff */
[----:B------:R0:W-:Y:S01]  /*8270*/  STG.E.U16 desc[UR36][R8.64], R3 ;  /* 0x0000000308007986 */ /* 0x0001e2000c101524 */
[----:B------:R-:W-:Y:S05]  /*8280*/  BRA `(.L_x_19397) ;  /* 0x0000000400647947 */ /* 0x000fea0003800000 */
.L_x_19413:
[----:B------:R-:W-:Y:S01]  /*8290*/  LOP3.LUT R24, R24, 0xff, RZ, 0xc0, !PT ;  /* 0x000000ff18187812 */ /* 0x000fe200078ec0ff */
[----:B------:R-:W-:Y:S01]  /*82a0*/  BSSY.RECONVERGENT B0, `(.L_x_19414) ;  /* 0x0000012000007945 */ /* 0x000fe20003800200 */
[----:B------:R-:W-:Y:S02]  /*82b0*/  IMAD.MOV.U32 R4, RZ, RZ, 0x80 ;  /* 0x00000080ff047424 */ /* 0x000fe400078e00ff */
[----:B------:R-:W0:Y:S02]  /*82c0*/  I2F.U16 R3, R24 ;  /* 0x0000001800037306 */ /* 0x000e240000101000 */
        /* <DEDUP_REMOVED lines=9> */
.L_x_19416:
[----:B------:R-:W-:-:S04]  /*8360*/  SHF.R.U32.HI R0, RZ, 0x14, R3 ;  /* 0x00000014ff007819 */ /* 0x000fc80000011603 */
[----:B------:R-:W-:-:S04]  /*8370*/  LOP3.LUT R0, R0, 0x1, RZ, 0xc0, !PT ;  /* 0x0000000100007812 */ /* 0x000fc800078ec0ff */
[----:B------:R-:W-:-:S04]  /*8380*/  IADD3 R0, PT, PT, R3, 0x487ffff, R0 ;  /* 0x0487ffff03007810 */ /* 0x000fc80007ffe000 */
[----:B------:R-:W-:-:S04]  /*8390*/  SHF.R.U32.HI R0, RZ, 0x14, R0 ;  /* 0x00000014ff007819 */ /* 0x000fc80000011600 */
[----:B------:R-:W-:-:S07]  /*83a0*/  LOP3.LUT R0, R0, 0xff, RZ, 0xc0, !PT ;  /* 0x000000ff00007812 */ /* 0x000fce00078ec0ff */
.L_x_19417:
[----:B------:R-:W-:-:S07]  /*83b0*/  PRMT R4, R0, 0x7610, R4 ;  /* 0x0000761000047816 */ /* 0x000fce0000000004 */
.L_x_19415:
[----:B------:R-:W-:Y:S05]  /*83c0*/  BSYNC.RECONVERGENT B0 ;  /* 0x0000000000007941 */ /* 0x000fea0003800200 */
.L_x_19414:
[----:B------:R0:W-:Y:S01]  /*83d0*/  STG.E.U8 desc[UR36][R8.64], R4 ;  /* 0x0000000408007986 */ /* 0x0001e2000c101124 */
[----:B------:R-:W-:Y:S05]  /*83e0*/  BRA `(.L_x_19397) ;  /* 0x00000004000c7947 */ /* 0x000fea0003800000 */
.L_x_19412:
        /* <DEDUP_REMOVED lines=13> */
.L_x_19420:
[----:B------:R-:W-:-:S04]  /*84c0*/  SHF.R.U32.HI R0, RZ, 0x15, R3 ;  /* 0x00000015ff007819 */ /* 0x000fc80000011603 */
[----:B------:R-:W-:-:S04]  /*84d0*/  LOP3.LUT R0, R0, 0x1, RZ, 0xc0, !PT ;  /* 0x0000000100007812 */ /* 0x000fc800078ec0ff */
[----:B------:R-:W-:-:S04]  /*84e0*/  IADD3 R0, PT, PT, R3, 0x88fffff, R0 ;  /* 0x088fffff03007810 */ /* 0x000fc80007ffe000 */
[----:B------:R-:W-:-:S04]  /*84f0*/  SHF.R.U32.HI R0, RZ, 0x15, R0 ;  /* 0x00000015ff007819 */ /* 0x000fc80000011600 */
[----:B------:R-:W-:-:S07]  /*8500*/  LOP3.LUT R0, R0, 0xff, RZ, 0xc0, !PT ;  /* 0x000000ff00007812 */ /* 0x000fce00078ec0ff */
.L_x_19421:
[----:B------:R-:W-:-:S07]  /*8510*/  PRMT R4, R0, 0x7610, R4 ;  /* 0x0000761000047816 */ /* 0x000fce0000000004 */
.L_x_19419:
[----:B------:R-:W-:Y:S05]  /*8520*/  BSYNC.RECONVERGENT B0 ;  /* 0x0000000000007941 */ /* 0x000fea0003800200 */
.L_x_19418:
[----:B------:R0:W-:Y:S01]  /*8530*/  STG.E.U8 desc[UR36][R8.64], R4 ;  /* 0x0000000408007986 */ /* 0x0001e2000c101124 */
[----:B------:R-:W-:Y:S05]  /*8540*/  BRA `(.L_x_19397) ;  /* 0x0000000000b47947 */ /* 0x000fea0003800000 */
.L_x_19411:
[----:B------:R-:W-:-:S13]  /*8550*/  ISETP.NE.AND P0, PT, R0, 0x1c, PT ;  /* 0x0000001c0000780c */ /* 0x000fda0003f05270 */
[----:B------:R-:W-:Y:S05]  /*8560*/  @!P0 BRA `(.L_x_19422) ;  /* 0x0000000000a48947 */ /* 0x000fea0003800000 */
[----:B------:R-:W-:-:S13]  /*8570*/  ISETP.NE.AND P0, PT, R0, 0x1d, PT ;  /* 0x0000001d0000780c */ /* 0x000fda0003f05270 */
[----:B------:R-:W-:Y:S05]  /*8580*/  @!P0 BRA `(.L_x_19423) ;  /* 0x00000000008c8947 */ /* 0x000fea0003800000 */
[----:B------:R-:W-:-:S13]  /*8590*/  ISETP.NE.AND P0, PT, R0, 0x2c, PT ;  /* 0x0000002c0000780c */ /* 0x000fda0003f05270 */
[----:B------:R-:W-:Y:S05]  /*85a0*/  @!P0 BRA `(.L_x_19424) ;  /* 0x0000000000448947 */ /* 0x000fea0003800000 */
.L_x_19396:
[----:B------:R-:W-:Y:S01]  /*85b0*/  MOV R14, 0x0 ;  /* 0x00000000000e7802 */ /* 0x000fe20000000f00 */
[----:B------:R-:W0:Y:S01]  /*85c0*/  LDCU.64 UR6, c[0x4][0x188] ;  /* 0x01003100ff0677ac */ /* 0x000e220008000a00 */
[----:B------:R-:W-:Y:S02]  /*85d0*/  IMAD.MOV.U32 R8, RZ, RZ, 0x65 ;  /* 0x00000065ff087424 */ /* 0x000fe400078e00ff */
[----:B------:R-:W-:Y:S01]  /*85e0*/  IMAD.MOV.U32 R12, RZ, RZ, 0x1 ;  /* 0x00000001ff0c7424 */ /* 0x000fe200078e00ff */
[----:B------:R-:W2:Y:S01]  /*85f0*/  LDCU.64 UR8, c[0x4][0x190] ;  /* 0x01003200ff0877ac */ /* 0x000ea20008000a00 */
[----:B------:R-:W1:Y:S01]  /*8600*/  LDC.64 R14, c[0x4][R14] ;  /* 0x010000000e0e7b82 */ /* 0x000e620000000a00 */
[----:B------:R-:W-:Y:S01]  /*8610*/  IMAD.MOV.U32 R13, RZ, RZ, RZ ;  /* 0x000000ffff0d7224 */ /* 0x000fe200078e00ff */
[----:B------:R-:W5:Y:S01]  /*8620*/  LDCU.64 UR4, c[0x4][0x50] ;  /* 0x01000a00ff0477ac */ /* 0x000f620008000a00 */
[----:B0-----:R-:W-:Y:S02]  /*8630*/  IMAD.U32 R4, RZ, RZ, UR6 ;  /* 0x00000006ff047e24 */ /* 0x001fe4000f8e00ff */
[----:B------:R-:W-:-:S02]  /*8640*/  IMAD.U32 R5, RZ, RZ, UR7 ;  /* 0x00000007ff057e24 */ /* 0x000fc4000f8e00ff */
[----:B--234-:R-:W-:Y:S02]  /*8650*/  IMAD.U32 R6, RZ, RZ, UR8 ;  /* 0x00000008ff067e24 */ /* 0x01cfe4000f8e00ff */
[----:B------:R-:W-:Y:S02]  /*8660*/  IMAD.U32 R7, RZ, RZ, UR9 ;  /* 0x00000009ff077e24 */ /* 0x000fe4000f8e00ff */
[----:B-----5:R-:W-:Y:S02]  /*8670*/  IMAD.U32 R10, RZ, RZ, UR4 ;  /* 0x00000004ff0a7e24 */ /* 0x020fe4000f8e00ff */
[----:B------:R-:W-:-:S07]  /*8680*/  IMAD.U32 R11, RZ, RZ, UR5 ;  /* 0x00000005ff0b7e24 */ /* 0x000fce000f8e00ff */
[----:B------:R-:W-:-:S07]  /*8690*/  LEPC R20, `(.L_x_19425) ;  /* 0x000000001014794e */ /* 0x000fce0000000000 */
[----:B-1----:R-:W-:Y:S05]  /*86a0*/  CALL.ABS.NOINC R14 ;  /* 0x000000000e007343 */ /* 0x002fea0003c00000 */
.L_x_19425:
[----:B------:R-:W-:Y:S05]  /*86b0*/  BRA `(.L_x_19397) ;  /* 0x0000000000587947 */ /* 0x000fea0003800000 */
.L_x_19424:
[----:B------:R-:W-:-:S04]  /*86c0*/  LOP3.LUT R24, R24, 0xff, RZ, 0xc0, !PT ;  /* 0x000000ff18187812 */ /* 0x000fc800078ec0ff */
[----:B------:R-:W0:Y:S02]  /*86d0*/  I2F.U16 R3, R24 ;  /* 0x0000001800037306 */ /* 0x000e240000101000 */
        /* <DEDUP_REMOVED lines=14> */
.L_x_19423:
[----:B------:R-:W-:Y:S01]  /*87c0*/  LOP3.LUT R24, R24, 0xff, RZ, 0xc0, !PT ;  /* 0x000000ff18187812 */ /* 0x000fe200078ec0ff */
[----:B------:R-:W-:-:S05]  /*87d0*/  IMAD.MOV.U32 R25, RZ, RZ, RZ ;  /* 0x000000ffff197224 */ /* 0x000fca00078e00ff */
[----:B------:R0:W-:Y:S01]  /*87e0*/  STG.E.64 desc[UR36][R8.64], R24 ;  /* 0x0000001808007986 */ /* 0x0001e2000c101b24 */
[----:B------:R-:W-:Y:S05]  /*87f0*/  BRA `(.L_x_19397) ;  /* 0x0000000000087947 */ /* 0x000fea0003800000 */
.L_x_19422:
[----:B------:R-:W-:-:S05]  /*8800*/  LOP3.LUT R3, R24, 0xff, RZ, 0xc0, !PT ;  /* 0x000000ff18037812 */ /* 0x000fca00078ec0ff */
[----:B------:R0:W-:Y:S02]  /*8810*/  STG.E desc[UR36][R8.64], R3 ;  /* 0x0000000308007986 */ /* 0x0001e4000c101924 */
.L_x_19397:
[----:B------:R-:W-:Y:S05]  /*8820*/  BSYNC.RECONVERGENT B6 ;  /* 0x0000000000067941 */ /* 0x000fea0003800200 */
.L_x_19391:
[----:B------:R-:W-:-:S13]  /*8830*/  ISETP.GE.AND P0, PT, R23, R16, PT ;  /* 0x000000101700720c */ /* 0x000fda0003f06270 */
[----:B------:R-:W-:Y:S05]  /*8840*/  @P0 BREAK.RELIABLE B7 ;  /* 0x0000000000070942 */ /* 0x000fea0003800100 */
[----:B------:R-:W-:Y:S05]  /*8850*/  @P0 BRA `(.L_x_19426) ;  /* 0x0000001c00700947 */ /* 0x000fea0003800000 */
[----:B------:R-:W5:Y:S01]  /*8860*/  LDCU UR4, c[0x0][0x3b4] ;  /* 0x00007680ff0477ac */ /* 0x000f620008000800 */
[----:B01----:R-:W0:Y:S01]  /*8870*/  LDC.64 R8, c[0x0][0x388] ;  /* 0x0000e200ff087b82 */ /* 0x003e220000000a00 */
        /* <DEDUP_REMOVED lines=19> */
.L_x_19431:
[----:B------:R0:W-:Y:S01]  /*89b0*/  STG.E.U8 desc[UR36][R8.64], R22 ;  /* 0x0000001608007986 */ /* 0x0001e2000c101124 */
[----:B------:R-:W-:Y:S05]  /*89c0*/  BRA `(.L_x_19433) ;  /* 0x0000000c004c7947 */ /* 0x000fea0003800000 */
.L_x_19430:
        /* <DEDUP_REMOVED lines=10> */
.L_x_19435:
[----:B------:R-:W-:-:S05]  /*8a70*/  LOP3.LUT R3, R22, 0xff, RZ, 0xc0, !PT ;  /* 0x000000ff16037812 */ /* 0x000fca00078ec0ff */
[----:B------:R0:W-:Y:S01]  /*8a80*/  STG.E desc[UR36][R8.64], R3 ;  /* 0x0000000308007986 */ /* 0x0001e2000c101924 */
[----:B------:R-:W-:Y:S05]  /*8a90*/  BRA `(.L_x_19433) ;  /* 0x0000000c00187947 */ /* 0x000fea0003800000 */
.L_x_19434:
[----:B------:R-:W-:-:S05]  /*8aa0*/  LOP3.LUT R3, R22, 0xff, RZ, 0xc0, !PT ;  /* 0x000000ff16037812 */ /* 0x000fca00078ec0ff */
[----:B------:R0:W-:Y:S01]  /*8ab0*/  STG.E.U16 desc[UR36][R8.64], R3 ;  /* 0x0000000308007986 */ /* 0x0001e2000c101524 */
[----:B------:R-:W-:Y:S05]  /*8ac0*/  BRA `(.L_x_19433) ;  /* 0x0000000c000c7947 */ /* 0x000fea0003800000 */
.L_x_19429:
        /* <DEDUP_REMOVED lines=10> */
.L_x_19437:
[----:B------:R-:W-:-:S04]  /*8b70*/  LOP3.LUT R22, R22, 0xff, RZ, 0xc0, !PT ;  /* 0x000000ff16167812 */ /* 0x000fc800078ec0ff */
[----:B------:R-:W0:Y:S02]  /*8b80*/  I2F.U16 R0, R22 ;  /* 0x0000001600007306 */ /* 0x000e240000101000 */
[----:B0-----:R-:W-:-:S05]  /*8b90*/  F2FP.F16.F32.PACK_AB R0, RZ, R0 ;  /* 0x00000000ff00723e */ /* 0x001fca00000000ff */
[----:B------:R0:W-:Y:S01]  /*8ba0*/  STG.E.U16 desc[UR36][R8.64], R0 ;  /* 0x0000000008007986 */ /* 0x0001e2000c101524 */
[----:B------:R-:W-:Y:S05]  /*8bb0*/  BRA `(.L_x_19433) ;  /* 0x0000000800d07947 */ /* 0x000fea0003800000 */
.L_x_19436:
[----:B------:R-:W-:-:S13]  /*8bc0*/  ISETP.NE.AND P0, PT, R0, 0x7, PT ;  /* 0x000000070000780c */ /* 0x000fda0003f05270 */
[----:B------:R-:W-:Y:S05]  /*8bd0*/  @!P0 BRA `(.L_x_19438) ;  /* 0x00000000003c8947 */ /* 0x000fea0003800000 */
[----:B------:R-:W-:-:S13]  /*8be0*/  ISETP.NE.AND P0, PT, R0, 0x8, PT ;  /* 0x000000080000780c */ /* 0x000fda0003f05270 */
[----:B------:R-:W-:Y:S05]  /*8bf0*/  @!P0 BRA `(.L_x_19439) ;  /* 0x00000000001c8947 */ /* 0x000fea0003800000 */
[----:B------:R-:W-:-:S13]  /*8c00*/  ISETP.NE.AND P0, PT, R0, 0x9, PT ;  /* 0x000000090000780c */ /* 0x000fda0003f05270 */
[----:B------:R-:W-:Y:S05]  /*8c10*/  @P0 BRA `(.L_x_19432) ;  /* 0x0000000400e00947 */ /* 0x000fea0003800000 */
[----:B------:R-:W-:Y:S01]  /*8c20*/  LOP3.LUT R22, R22, 0xff, RZ, 0xc0, !PT ;  /* 0x000000ff16167812 */ /* 0x000fe200078ec0ff */
[----:B------:R-:W-:-:S03]  /*8c30*/  IMAD.MOV.U32 R5, RZ, RZ, RZ ;  /* 0x000000ffff057224 */ /* 0x000fc600078e00ff */
[----:B------:R-:W0:Y:S02]  /*8c40*/  I2F.U16 R4, R22 ;  /* 0x0000001600047306 */ /* 0x000e240000101000 */
[----:B0-----:R0:W-:Y:S01]  /*8c50*/  STG.E.64 desc[UR36][R8.64], R4 ;  /* 0x0000000408007986 */ /* 0x0011e2000c101b24 */
[----:B------:R-:W-:Y:S05]  /*8c60*/  BRA `(.L_x_19433) ;  /* 0x0000000800a47947 */ /* 0x000fea0003800000 */
.L_x_19439:
[----:B------:R-:W-:-:S06]  /*8c70*/  LOP3.LUT R22, R22, 0xff, RZ, 0xc0, !PT ;  /* 0x000000ff16167812 */ /* 0x000fcc00078ec0ff */
[----:B------:R-:W0:Y:S02]  /*8c80*/  I2F.U16 R22, R22 ;  /* 0x0000001600167306 */ /* 0x000e240000101000 */
[----:B0-----:R-:W-:-:S04]  /*8c90*/  F2FP.F16.F32.PACK_AB R3, RZ, R22 ;  /* 0x00000016ff03723e */ /* 0x001fc800000000ff */
[----:B------:R-:W-:-:S05]  /*8ca0*/  PRMT R3, R3, 0x5410, RZ ;  /* 0x0000541003037816 */ /* 0x000fca00000000ff */
[----:B------:R0:W-:Y:S01]  /*8cb0*/  STG.E desc[UR36][R8.64], R3 ;  /* 0x0000000308007986 */ /* 0x0001e2000c101924 */
[----:B------:R-:W-:Y:S05]  /*8cc0*/  BRA `(.L_x_19433) ;  /* 0x00000008008c7947 */ /* 0x000fea0003800000 */
.L_x_19438:
[----:B------:R-:W-:-:S06]  /*8cd0*/  LOP3.LUT R4, R22, 0xff, RZ, 0xc0, !PT ;  /* 0x000000ff16047812 */ /* 0x000fcc00078ec0ff */
[----:B------:R-:W0:Y:S02]  /*8ce0*/  I2F.F64.U16 R4, R4 ;  /* 0x0000000400047312 */ /* 0x000e240000101800 */
[----:B0-----:R0:W-:Y:S01]  /*8cf0*/  STG.E.64 desc[UR36][R8.64], R4 ;  /* 0x0000000408007986 */ /* 0x0011e2000c101b24 */
[----:B------:R-:W-:Y:S05]  /*8d00*/  BRA `(.L_x_19433) ;  /* 0x00000008007c7947 */ /* 0x000fea0003800000 */
.L_x_19428:
        /* <DEDUP_REMOVED lines=13> */
.L_x_19443:
        /* <DEDUP_REMOVED lines=17> */
.L_x_19446:
[----:B------:R-:W-:-:S07]  /*8ef0*/  PRMT R4, R0, 0x7610, R4 ;  /* 0x0000761000047816 */ /* 0x000fce0000000004 */
.L_x_19445:
[----:B------:R-:W-:Y:S05]  /*8f00*/  BSYNC.RECONVERGENT B0 ;  /* 0x0000000000007941 */ /* 0x000fea0003800200 */
.L_x_19444:
[----:B------:R0:W-:Y:S01]  /*8f10*/  STG.E.U8 desc[UR36][R8.64], R4 ;  /* 0x0000000408007986 */ /* 0x0001e2000c101124 */
[----:B------:R-:W-:Y:S05]  /*8f20*/  BRA `(.L_x_19433) ;  /* 0x0000000400f47947 */ /* 0x000fea0003800000 */
.L_x_19442:
        /* <DEDUP_REMOVED lines=17> */
.L_x_19449:
[----:B------:R-:W-:-:S07]  /*9040*/  PRMT R4, R0, 0x7610, R4 ;  /* 0x0000761000047816 */ /* 0x000fce0000000004 */
.L_x_19448:
[----:B------:R-:W-:Y:S05]  /*9050*/  BSYNC.RECONVERGENT B0 ;  /* 0x0000000000007941 */ /* 0x000fea0003800200 */
.L_x_19447:
[----:B------:R0:W-:Y:S01]  /*9060*/  STG.E.U8 desc[UR36][R8.64], R4 ;  /* 0x0000000408007986 */ /* 0x0001e2000c101124 */
[----:B------:R-:W-:Y:S05]  /*9070*/  BRA `(.L_x_19433) ;  /* 0x0000000400a07947 */ /* 0x000fea0003800000 */
.L_x_19441:
[----:B------:R-:W-:-:S13]  /*9080*/  ISETP.NE.AND P0, PT, R0, 0x1c, PT ;  /* 0x0000001c0000780c */ /* 0x000fda0003f05270 */
[----:B------:R-:W-:Y:S05]  /*9090*/  @!P0 BRA `(.L_x_19450) ;  /* 0x0000000000608947 */ /* 0x000fea0003800000 */
[----:B------:R-:W-:-:S13]  /*90a0*/  ISETP.NE.AND P0, PT, R0, 0x1d, PT ;  /* 0x0000001d0000780c */ /* 0x000fda0003f05270 */
[----:B------:R-:W-:Y:S05]  /*90b0*/  @!P0 BRA `(.L_x_19451) ;  /* 0x0000000000488947 */ /* 0x000fea0003800000 */
[----:B------:R-:W-:-:S13]  /*90c0*/  ISETP.NE.AND P0, PT, R0, 0x2c, PT ;  /* 0x0000002c0000780c */ /* 0x000fda0003f05270 */
[----:B------:R-:W-:Y:S05]  /*90d0*/  @P0 BRA `(.L_x_19432) ;  /* 0x0000000000b00947 */ /* 0x000fea0003800000 */
        /* <DEDUP_REMOVED lines=16> */
.L_x_19451:
[----:B------:R-:W-:Y:S01]  /*91e0*/  LOP3.LUT R4, R22, 0xff, RZ, 0xc0, !PT ;  /* 0x000000ff16047812 */ /* 0x000fe200078ec0ff */
[----:B------:R-:W-:-:S05]  /*91f0*/  IMAD.MOV.U32 R5, RZ, RZ, RZ ;  /* 0x000000ffff057224 */ /* 0x000fca00078e00ff */
[----:B------:R0:W-:Y:S01]  /*9200*/  STG.E.64 desc[UR36][R8.64], R4 ;  /* 0x0000000408007986 */ /* 0x0001e2000c101b24 */
[----:B------:R-:W-:Y:S05]  /*9210*/  BRA `(.L_x_19433) ;  /* 0x0000000400387947 */ /* 0x000fea0003800000 */
.L_x_19450:
[----:B------:R-:W-:-:S05]  /*9220*/  LOP3.LUT R3, R22, 0xff, RZ, 0xc0, !PT ;  /* 0x000000ff16037812 */ /* 0x000fca00078ec0ff */
[----:B------:R0:W-:Y:S01]  /*9230*/  STG.E desc[UR36][R8.64], R3 ;  /* 0x0000000308007986 */ /* 0x0001e2000c101924 */
[----:B------:R-:W-:Y:S05]  /*9240*/  BRA `(.L_x_19433) ;  /* 0x00000004002c7947 */ /* 0x000fea0003800000 */
.L_x_19440:
        /* <DEDUP_REMOVED lines=10> */
.L_x_19453:
[----:B------:R-:W-:Y:S02]  /*92f0*/  LOP3.LUT R4, R22, 0xff, RZ, 0xc0, !PT ;  /* 0x000000ff16047812 */ /* 0x000fe400078ec0ff */
[----:B--234-:R-:W-:-:S04]  /*9300*/  CS2R R6, SRZ ;  /* 0x0000000000067805 */ /* 0x01cfc8000001ff00 */
[----:B------:R-:W0:Y:S02]  /*9310*/  I2F.F64.U16 R4, R4 ;  /* 0x0000000400047312 */ /* 0x000e240000101800 */
[----:B0-----:R0:W-:Y:S01]  /*9320*/  STG.E.128 desc[UR36][R8.64], R4 ;  /* 0x0000000408007986 */ /* 0x0011e2000c101d24 */
[----:B------:R-:W-:Y:S05]  /*9330*/  BRA `(.L_x_19433) ;  /* 0x0000000000f07947 */ /* 0x000fea0003800000 */
.L_x_19452:
[----:B------:R-:W-:-:S13]  /*9340*/  ISETP.NE.AND P0, PT, R0, 0xf, PT ;  /* 0x0000000f0000780c */ /* 0x000fda0003f05270 */
[----:B------:R-:W-:Y:S05]  /*9350*/  @!P0 BRA `(.L_x_19454) ;  /* 0x0000000000d88947 */ /* 0x000fea0003800000 */
[----:B------:R-:W-:-:S13]  /*9360*/  ISETP.NE.AND P0, PT, R0, 0x17, PT ;  /* 0x000000170000780c */ /* 0x000fda0003f05270 */
[----:B------:R-:W-:Y:S05]  /*9370*/  @!P0 BRA `(.L_x_19455) ;  /* 0x0000000000888947 */ /* 0x000fea0003800000 */
[----:B------:R-:W-:-:S13]  /*9380*/  ISETP.NE.AND P0, PT, R0, 0x18, PT ;  /* 0x000000180000780c */ /* 0x000fda0003f05270 */
[----:B------:R-:W-:Y:S05]  /*9390*/  @!P0 BRA `(.L_x_19456) ;  /* 0x0000000000448947 */ /* 0x000fea0003800000 */
.L_x_19432:
        /* <DEDUP_REMOVED lines=16> */
.L_x_19457:
[----:B------:R-:W-:Y:S05]  /*94a0*/  BRA `(.L_x_19433) ;  /* 0x0000000000947947 */ /* 0x000fea0003800000 */
.L_x_19456:
        /* <DEDUP_REMOVED lines=12> */
.L_x_19459:
[----:B------:R-:W-:Y:S05]  /*9570*/  BSYNC.RECONVERGENT B0 ;  /* 0x0000000000007941 */ /* 0x000fea0003800200 */
.L_x_19458:
[----:B------:R0:W-:Y:S01]  /*9580*/  STG.E.U8 desc[UR36][R8.64], R3 ;  /* 0x0000000308007986 */ /* 0x0001e2000c101124 */
[----:B------:R-:W-:Y:S05]  /*9590*/  BRA `(.L_x_19433) ;  /* 0x0000000000587947 */ /* 0x000fea0003800000 */
.L_x_19455:
        /* <DEDUP_REMOVED lines=13> */
.L_x_19460:
[----:B------:R-:W-:Y:S01]  /*9670*/  IMAD.MOV.U32 R3, RZ, RZ, 0x7f ;  /* 0x0000007fff037424 */ /* 0x000fe200078e00ff */
[----:B------:R-:W-:-:S04]  /*9680*/  ISETP.GT.U32.AND P0, PT, R5, 0x7f800000, PT ;  /* 0x7f8000000500780c */ /* 0x000fc80003f04070 */
[----:B------:R-:W-:-:S05]  /*9690*/  SEL R3, R3, 0x7c, P0 ;  /* 0x0000007c03037807 */ /* 0x000fca0000000000 */
[----:B------:R1:W-:Y:S01]  /*96a0*/  STG.E.U8 desc[UR36][R8.64], R3 ;  /* 0x0000000308007986 */ /* 0x0003e2000c101124 */
[----:B------:R-:W-:Y:S05]  /*96b0*/  BRA `(.L_x_19433) ;  /* 0x0000000000107947 */ /* 0x000fea0003800000 */
.L_x_19454:
[----:B------:R-:W-:-:S04]  /*96c0*/  LOP3.LUT R22, R22, 0xff, RZ, 0xc0, !PT ;  /* 0x000000ff16167812 */ /* 0x000fc800078ec0ff */
[----:B------:R-:W0:Y:S02]  /*96d0*/  I2F.U16 R0, R22 ;  /* 0x0000001600007306 */ /* 0x000e240000101000 */
[----:B0-----:R-:W-:-:S05]  /*96e0*/  F2FP.BF16.F32.PACK_AB R0, RZ, R0 ;  /* 0x00000000ff00723e */ /* 0x001fca00000010ff */
[----:B------:R0:W-:Y:S02]  /*96f0*/  STG.E.U16 desc[UR36][R8.64], R0 ;  /* 0x0000000008007986 */ /* 0x0001e4000c101524 */
.L_x_19433:
[----:B------:R-:W-:Y:S05]  /*9700*/  BSYNC.RECONVERGENT B6 ;  /* 0x0000000000067941 */ /* 0x000fea0003800200 */
.L_x_19427:
[----:B------:R-:W-:-:S07]  /*9710*/  VIADD R23, R23, 0x80 ;  /* 0x0000008017177836 */ /* 0x000fce0000000000 */
.L_x_19390:
[----:B------:R-:W-:-:S13]  /*9720*/  ISETP.GE.AND P0, PT, R23, R16, PT ;  /* 0x000000101700720c */ /* 0x000fda0003f06270 */
[----:B------:R-:W-:Y:S05]  /*9730*/  @P0 BREAK.RELIABLE B7 ;  /* 0x0000000000070942 */ /* 0x000fea0003800100 */
[----:B------:R-:W-:Y:S05]  /*9740*/  @P0 BRA `(.L_x_19426) ;  /* 0x0000000c00b40947 */ /* 0x000fea0003800000 */
[----:B------:R-:W-:Y:S05]  /*9750*/  BSYNC.RELIABLE B7 ;  /* 0x0000000000077941 */ /* 0x000fea0003800100 */
.L_x_19389:
        /* <DEDUP_REMOVED lines=21> */
.L_x_19465:
[----:B------:R0:W-:Y:S01]  /*98b0*/  STG.E.U8 desc[UR36][R8.64], R17 ;  /* 0x0000001108007986 */ /* 0x0001e2000c101124 */
[----:B------:R-:W-:Y:S05]  /*98c0*/  BRA `(.L_x_19467) ;  /* 0x0000000c004c7947 */ /* 0x000fea0003800000 */
.L_x_19464:
        /* <DEDUP_REMOVED lines=10> */
.L_x_19469:
[----:B------:R-:W-:-:S05]  /*9970*/  LOP3.LUT R17, R17, 0xff, RZ, 0xc0, !PT ;  /* 0x000000ff11117812 */ /* 0x000fca00078ec0ff */
[----:B------:R0:W-:Y:S01]  /*9980*/  STG.E desc[UR36][R8.64], R17 ;  /* 0x0000001108007986 */ /* 0x0001e2000c101924 */
[----:B------:R-:W-:Y:S05]  /*9990*/  BRA `(.L_x_19467) ;  /* 0x0000000c00187947 */ /* 0x000fea0003800000 */
.L_x_19468:
[----:B------:R-:W-:-:S05]  /*99a0*/  LOP3.LUT R17, R17, 0xff, RZ, 0xc0, !PT ;  /* 0x000000ff11117812 */ /* 0x000fca00078ec0ff */
[----:B------:R0:W-:Y:S01]  /*99b0*/  STG.E.U16 desc[UR36][R8.64], R17 ;  /* 0x0000001108007986 */ /* 0x0001e2000c101524 */
[----:B------:R-:W-:Y:S05]  /*99c0*/  BRA `(.L_x_19467) ;  /* 0x0000000c000c7947 */ /* 0x000fea0003800000 */
.L_x_19463:
        /* <DEDUP_REMOVED lines=10> */
.L_x_19471:
[----:B------:R-:W-:-:S04]  /*9a70*/  LOP3.LUT R17, R17, 0xff, RZ, 0xc0, !PT ;  /* 0x000000ff11117812 */ /* 0x000fc800078ec0ff */
[----:B------:R-:W0:Y:S02]  /*9a80*/  I2F.U16 R0, R17 ;  /* 0x0000001100007306 */ /* 0x000e240000101000 */
[----:B0-----:R-:W-:-:S05]  /*9a90*/  F2FP.F16.F32.PACK_AB R0, RZ, R0 ;  /* 0x00000000ff00723e */ /* 0x001fca00000000ff */
[----:B------:R0:W-:Y:S01]  /*9aa0*/  STG.E.U16 desc[UR36][R8.64], R0 ;  /* 0x0000000008007986 */ /* 0x0001e2000c101524 */
[----:B------:R-:W-:Y:S05]  /*9ab0*/  BRA `(.L_x_19467) ;  /* 0x0000000800d07947 */ /* 0x000fea0003800000 */
.L_x_19470:
        /* <DEDUP_REMOVED lines=11> */
.L_x_19473:
[----:B------:R-:W-:-:S06]  /*9b70*/  LOP3.LUT R17, R17, 0xff, RZ, 0xc0, !PT ;  /* 0x000000ff11117812 */ /* 0x000fcc00078ec0ff */
[----:B------:R-:W0:Y:S02]  /*9b80*/  I2F.U16 R17, R17 ;  /* 0x0000001100117306 */ /* 0x000e240000101000 */
[----:B0-----:R-:W-:-:S04]  /*9b90*/  F2FP.F16.F32.PACK_AB R3, RZ, R17 ;  /* 0x00000011ff03723e */ /* 0x001fc800000000ff */
[----:B------:R-:W-:-:S05]  /*9ba0*/  PRMT R3, R3, 0x5410, RZ ;  /* 0x0000541003037816 */ /* 0x000fca00000000ff */
[----:B------:R0:W-:Y:S01]  /*9bb0*/  STG.E desc[UR36][R8.64], R3 ;  /* 0x0000000308007986 */ /* 0x0001e2000c101924 */
[----:B------:R-:W-:Y:S05]  /*9bc0*/  BRA `(.L_x_19467) ;  /* 0x00000008008c7947 */ /* 0x000fea0003800000 */
.L_x_19472:
[----:B------:R-:W-:-:S06]  /*9bd0*/  LOP3.LUT R4, R17, 0xff, RZ, 0xc0, !PT ;  /* 0x000000ff11047812 */ /* 0x000fcc00078ec0ff */
[----:B------:R-:W0:Y:S02]  /*9be0*/  I2F.F64.U16 R4, R4 ;  /* 0x0000000400047312 */ /* 0x000e240000101800 */
[----:B0-----:R0:W-:Y:S01]  /*9bf0*/  STG.E.64 desc[UR36][R8.64], R4 ;  /* 0x0000000408007986 */ /* 0x0011e2000c101b24 */
[----:B------:R-:W-:Y:S05]  /*9c00*/  BRA `(.L_x_19467) ;  /* 0x00000008007c7947 */ /* 0x000fea0003800000 */
.L_x_19462:
        /* <DEDUP_REMOVED lines=13> */
.L_x_19477:
        /* <DEDUP_REMOVED lines=17> */
.L_x_19480:
[----:B------:R-:W-:-:S07]  /*9df0*/  PRMT R4, R0, 0x7610, R4 ;  /* 0x0000761000047816 */ /* 0x000fce0000000004 */
.L_x_19479:
[----:B------:R-:W-:Y:S05]  /*9e00*/  BSYNC.RECONVERGENT B0 ;  /* 0x0000000000007941 */ /* 0x000fea0003800200 */
.L_x_19478:
[----:B------:R0:W-:Y:S01]  /*9e10*/  STG.E.U8 desc[UR36][R8.64], R4 ;  /* 0x0000000408007986 */ /* 0x0001e2000c101124 */
[----:B------:R-:W-:Y:S05]  /*9e20*/  BRA `(.L_x_19467) ;  /* 0x0000000400f47947 */ /* 0x000fea0003800000 */
.L_x_19476:
        /* <DEDUP_REMOVED lines=17> */
.L_x_19483:
[----:B------:R-:W-:-:S07]  /*9f40*/  PRMT R4, R0, 0x7610, R4 ;  /* 0x0000761000047816 */ /* 0x000fce0000000004 */
.L_x_19482:
[----:B------:R-:W-:Y:S05]  /*9f50*/  BSYNC.RECONVERGENT B0 ;  /* 0x0000000000007941 */ /* 0x000fea0003800200 */
.L_x_19481:
[----:B------:R0:W-:Y:S01]  /*9f60*/  STG.E.U8 desc[UR36][R8.64], R4 ;  /* 0x0000000408007986 */ /* 0x0001e2000c101124 */
[----:B------:R-:W-:Y:S05]  /*9f70*/  BRA `(.L_x_19467) ;  /* 0x0000000400a07947 */ /* 0x000fea0003800000 */
.L_x_19475:
[----:B------:R-:W-:-:S13]  /*9f80*/  ISETP.NE.AND P0, PT, R0, 0x1c, PT ;  /* 0x0000001c0000780c */ /* 0x000fda0003f05270 */
[----:B------:R-:W-:Y:S05]  /*9f90*/  @!P0 BRA `(.L_x_19484) ;  /* 0x0000000000608947 */ /* 0x000fea0003800000 */
[----:B------:R-:W-:-:S13]  /*9fa0*/  ISETP.NE.AND P0, PT, R0, 0x1d, PT ;  /* 0x0000001d0000780c */ /* 0x000fda0003f05270 */
[----:B------:R-:W-:Y:S05]  /*9fb0*/  @!P0 BRA `(.L_x_19485) ;  /* 0x0000000000488947 */ /* 0x000fea0003800000 */
[----:B------:R-:W-:-:S13]  /*9fc0*/  ISETP.NE.AND P0, PT, R0, 0x2c, PT ;  /* 0x0000002c0000780c */ /* 0x000fda0003f05270 */
[----:B------:R-:W-:Y:S05]  /*9fd0*/  @P0 BRA `(.L_x_19466) ;  /* 0x0000000000b00947 */ /* 0x000fea0003800000 */
[----:B------:R-:W-:Y:S01]  /*9fe0*/  LOP3.LUT R17, R17, 0xff, RZ, 0xc0, !PT ;  /* 0x000000ff11117812 */ /* 0x000fe200078ec0ff */
[----:B------:R-:W-:-:S05]  /*9ff0*/  IMAD.MOV.U32 R3, RZ, RZ, 0xff ;  /* 0x000000ffff037424 */ /* 0x000fca00078e00ff */
[----:B------:R-:W0:Y:S02]  /*a000*/  I2F.U16 R17, R17 ;  /* 0x0000001100117306 */ /* 0x000e240000101000 */
        /* <DEDUP_REMOVED lines=13> */
.L_x_19485:
[----:B------:R-:W-:Y:S01]  /*a0e0*/  LOP3.LUT R4, R17, 0xff, RZ, 0xc0, !PT ;  /* 0x000000ff11047812 */ /* 0x000fe200078ec0ff */
[----:B------:R-:W-:-:S05]  /*a0f0*/  IMAD.MOV.U32 R5, RZ, RZ, RZ ;  /* 0x000000ffff057224 */ /* 0x000fca00078e00ff */
[----:B------:R0:W-:Y:S01]  /*a100*/  STG.E.64 desc[UR36][R8.64], R4 ;  /* 0x0000000408007986 */ /* 0x0001e2000c101b24 */
[----:B------:R-:W-:Y:S05]  /*a110*/  BRA `(.L_x_19467) ;  /* 0x0000000400387947 */ /* 0x000fea0003800000 */
.L_x_19484:
[----:B------:R-:W-:-:S05]  /*a120*/  LOP3.LUT R17, R17, 0xff, RZ, 0xc0, !PT ;  /* 0x000000ff11117812 */ /* 0x000fca00078ec0ff */
[----:B------:R0:W-:Y:S01]  /*a130*/  STG.E desc[UR36][R8.64], R17 ;  /* 0x0000001108007986 */ /* 0x0001e2000c101924 */
[----:B------:R-:W-:Y:S05]  /*a140*/  BRA `(.L_x_19467) ;  /* 0x00000004002c7947 */ /* 0x000fea0003800000 */
.L_x_19474:
        /* <DEDUP_REMOVED lines=10> */
.L_x_19487:
[----:B------:R-:W-:Y:S02]  /*a1f0*/  LOP3.LUT R4, R17, 0xff, RZ, 0xc0, !PT ;  /* 0x000000ff11047812 */ /* 0x000fe400078ec0ff */
[----:B--234-:R-:W-:-:S04]  /*a200*/  CS2R R6, SRZ ;  /* 0x0000000000067805 */ /* 0x01cfc8000001ff00 */
[----:B------:R-:W0:Y:S02]  /*a210*/  I2F.F64.U16 R4, R4 ;  /* 0x0000000400047312 */ /* 0x000e240000101800 */
[----:B0-----:R0:W-:Y:S01]  /*a220*/  STG.E.128 desc[UR36][R8.64], R4 ;  /* 0x0000000408007986 */ /* 0x0011e2000c101d24 */
[----:B------:R-:W-:Y:S05]  /*a230*/  BRA `(.L_x_19467) ;  /* 0x0000000000f07947 */ /* 0x000fea0003800000 */
.L_x_19486:
[----:B------:R-:W-:-:S13]  /*a240*/  ISETP.NE.AND P0, PT, R0, 0xf, PT ;  /* 0x0000000f0000780c */ /* 0x000fda0003f05270 */
[----:B------:R-:W-:Y:S05]  /*a250*/  @!P0 BRA `(.L_x_19488) ;  /* 0x0000000000d88947 */ /* 0x000fea0003800000 */
[----:B------:R-:W-:-:S13]  /*a260*/  ISETP.NE.AND P0, PT, R0, 0x17, PT ;  /* 0x000000170000780c */ /* 0x000fda0003f05270 */
[----:B------:R-:W-:Y:S05]  /*a270*/  @!P0 BRA `(.L_x_19489) ;  /* 0x0000000000888947 */ /* 0x000fea0003800000 */
[----:B------:R-:W-:-:S13]  /*a280*/  ISETP.NE.AND P0, PT, R0, 0x18, PT ;  /* 0x000000180000780c */ /* 0x000fda0003f05270 */
[----:B------:R-:W-:Y:S05]  /*a290*/  @!P0 BRA `(.L_x_19490) ;  /* 0x0000000000448947 */ /* 0x000fea0003800000 */
.L_x_19466:
        /* <DEDUP_REMOVED lines=16> */
.L_x_19491:
[----:B------:R-:W-:Y:S05]  /*a3a0*/  BRA `(.L_x_19467) ;  /* 0x0000000000947947 */ /* 0x000fea0003800000 */
.L_x_19490:
        /* <DEDUP_REMOVED lines=12> */
.L_x_19493:
[----:B------:R-:W-:Y:S05]  /*a470*/  BSYNC.RECONVERGENT B0 ;  /* 0x0000000000007941 */ /* 0x000fea0003800200 */
.L_x_19492:
[----:B------:R0:W-:Y:S01]  /*a480*/  STG.E.U8 desc[UR36][R8.64], R3 ;  /* 0x0000000308007986 */ /* 0x0001e2000c101124 */
[----:B------:R-:W-:Y:S05]  /*a490*/  BRA `(.L_x_19467) ;  /* 0x0000000000587947 */ /* 0x000fea0003800000 */
.L_x_19489:
[----:B------:R-:W-:-:S06]  /*a4a0*/  LOP3.LUT R17, R17, 0xff, RZ, 0xc0, !PT ;  /* 0x000000ff11117812 */ /* 0x000fcc00078ec0ff */
[----:B------:R-:W0:Y:S02]  /*a4b0*/  I2F.U16 R17, R17 ;  /* 0x0000001100117306 */ /* 0x000e240000101000 */
[----:B0-----:R-:W-:-:S13]  /*a4c0*/  ISETP.GT.U32.AND P0, PT, R17, 0x477fffff, PT ;  /* 0x477fffff1100780c */ /* 0x001fda0003f04070 */
[----:B------:R-:W-:Y:S05]  /*a4d0*/  @P0 BRA `(.L_x_19494) ;  /* 0x0000000000240947 */ /* 0x000fea0003800000 */
[----:B------:R-:W-:-:S13]  /*a4e0*/  ISETP.GE.U32.AND P0, PT, R17, 0x38800000, PT ;  /* 0x388000001100780c */ /* 0x000fda0003f06070 */
[----:B------:R-:W-:Y:S01]  /*a4f0*/  @P0 SHF.R.U32.HI R0, RZ, 0x15, R17 ;  /* 0x00000015ff000819 */ /* 0x000fe20000011611 */
[----:B------:R-:W-:-:S03]  /*a500*/  @!P0 FADD.FTZ R5, R17, 128 ;  /* 0x4300000011058421 */ /* 0x000fc60000010000 */
[----:B------:R-:W-:-:S04]  /*a510*/  @P0 LOP3.LUT R0, R0, 0x1, RZ, 0xc0, !PT ;  /* 0x0000000100000812 */ /* 0x000fc800078ec0ff */
[----:B------:R-:W-:-:S04]  /*a520*/  @P0 IADD3 R0, PT, PT, R17, 0x80fffff, R0 ;  /* 0x080fffff11000810 */ /* 0x000fc80007ffe000 */
[----:B------:R-:W-:-:S05]  /*a530*/  @P0 SHF.R.U32.HI R3, RZ, 0x15, R0 ;  /* 0x00000015ff030819 */ /* 0x000fca0000011600 */
[----:B------:R0:W-:Y:S04]  /*a540*/  @P0 STG.E.U8 desc[UR36][R8.64], R3 ;  /* 0x0000000308000986 */ /* 0x0001e8000c101124 */
[----:B------:R0:W-:Y:S01]  /*a550*/  @!P0 STG.E.U8 desc[UR36][R8.64], R5 ;  /* 0x0000000508008986 */ /* 0x0001e2000c101124 */
[----:B------:R-:W-:Y:S05]  /*a560*/  BRA `(.L_x_19467) ;  /* 0x0000000000247947 */ /* 0x000fea0003800000 */
.L_x_19494:
[----:B------:R-:W-:Y:S01]  /*a570*/  IMAD.MOV.U32 R3, RZ, RZ, 0x7f ;  /* 0x0000007fff037424 */ /* 0x000fe200078e00ff */
[----:B------:R-:W-:-:S04]  /*a580*/  ISETP.GT.U32.AND P0, PT, R17, 0x7f800000, PT ;  /* 0x7f8000001100780c */ /* 0x000fc80003f04070 */
[----:B------:R-:W-:-:S05]  /*a590*/  SEL R3, R3, 0x7c, P0 ;  /* 0x0000007c03037807 */ /* 0x000fca0000000000 */
[----:B------:R1:W-:Y:S01]  /*a5a0*/  STG.E.U8 desc[UR36][R8.64], R3 ;  /* 0x0000000308007986 */ /* 0x0003e2000c101124 */
[----:B------:R-:W-:Y:S05]  /*a5b0*/  BRA `(.L_x_19467) ;  /* 0x0000000000107947 */ /* 0x000fea0003800000 */
.L_x_19488:
[----:B------:R-:W-:-:S04]  /*a5c0*/  LOP3.LUT R17, R17, 0xff, RZ, 0xc0, !PT ;  /* 0x000000ff11117812 */ /* 0x000fc800078ec0ff */
[----:B------:R-:W0:Y:S02]  /*a5d0*/  I2F.U16 R0, R17 ;  /* 0x0000001100007306 */ /* 0x000e240000101000 */
[----:B0-----:R-:W-:-:S05]  /*a5e0*/  F2FP.BF16.F32.PACK_AB R0, RZ, R0 ;  /* 0x00000000ff00723e */ /* 0x001fca00000010ff */
[----:B------:R0:W-:Y:S02]  /*a5f0*/  STG.E.U16 desc[UR36][R8.64], R0 ;  /* 0x0000000008007986 */ /* 0x0001e4000c101524 */
.L_x_19467:
[----:B------:R-:W-:Y:S05]  /*a600*/  BSYNC.RECONVERGENT B6 ;  /* 0x0000000000067941 */ /* 0x000fea0003800200 */
.L_x_19461:
[----:B------:R-:W-:-:S07]  /*a610*/  VIADD R23, R23, 0x80 ;  /* 0x0000008017177836 */ /* 0x000fce0000000000 */
.L_x_19426:
[----:B------:R-:W-:Y:S05]  /*a620*/  BSYNC.RECONVERGENT B8 ;  /* 0x0000000000087941 */ /* 0x000fea0003800200 */
.L_x_19388:
[----:B------:R-:W-:-:S13]  /*a630*/  ISETP.GE.AND P0, PT, R23, R16, PT ;  /* 0x000000101700720c */ /* 0x000fda0003f06270 */
[----:B------:R-:W-:Y:S05]  /*a640*/  @P0 EXIT ;  /* 0x000000000000094d */ /* 0x000fea0003800000 */
[----:B0-----:R-:W0:Y:S01]  /*a650*/  LDC.64 R4, c[0x0][0x388] ;  /* 0x0000e200ff047b82 */ /* 0x001e220000000a00 */
        /* <DEDUP_REMOVED lines=18> */
.L_x_19498:
[----:B------:R-:W-:Y:S01]  /*a780*/  STG.E.U8 desc[UR36][R2.64], R19 ;  /* 0x0000001302007986 */ /* 0x000fe2000c101124 */
[----:B------:R-:W-:Y:S05]  /*a790*/  EXIT ;  /* 0x000000000000794d */ /* 0x000fea0003800000 */
.L_x_19497:
        /* <DEDUP_REMOVED lines=10> */
.L_x_19501:
[----:B------:R-:W-:-:S05]  /*a840*/  LOP3.LUT R19, R19, 0xff, RZ, 0xc0, !PT ;  /* 0x000000ff13137812 */ /* 0x000fca00078ec0ff */
[----:B------:R-:W-:Y:S01]  /*a850*/  STG.E desc[UR36][R2.64], R19 ;  /* 0x0000001302007986 */ /* 0x000fe2000c101924 */
[----:B------:R-:W-:Y:S05]  /*a860*/  EXIT ;  /* 0x000000000000794d */ /* 0x000fea0003800000 */
.L_x_19500:
[----:B------:R-:W-:-:S05]  /*a870*/  LOP3.LUT R19, R19, 0xff, RZ, 0xc0, !PT ;  /* 0x000000ff13137812 */ /* 0x000fca00078ec0ff */
[----:B------:R-:W-:Y:S01]  /*a880*/  STG.E.U16 desc[UR36][R2.64], R19 ;  /* 0x0000001302007986 */ /* 0x000fe2000c101524 */
[----:B------:R-:W-:Y:S05]  /*a890*/  EXIT ;  /* 0x000000000000794d */ /* 0x000fea0003800000 */
.L_x_19496:
        /* <DEDUP_REMOVED lines=8> */
[----:B0-----:R-:W-:Y:S01]  /*a920*/  STG.E desc[UR36][R2.64], R5 ;  /* 0x0000000502007986 */ /* 0x001fe2000c101924 */
[----:B------:R-:W-:Y:S05]  /*a930*/  EXIT ;  /* 0x000000000000794d */ /* 0x000fea0003800000 */
.L_x_19503:
[----:B------:R-:W-:-:S04]  /*a940*/  LOP3.LUT R19, R19, 0xff, RZ, 0xc0, !PT ;  /* 0x000000ff13137812 */ /* 0x000fc800078ec0ff */
[----:B------:R-:W0:Y:S02]  /*a950*/  I2F.U16 R0, R19 ;  /* 0x0000001300007306 */ /* 0x000e240000101000 */
[----:B0-----:R-:W-:-:S05]  /*a960*/  F2FP.F16.F32.PACK_AB R0, RZ, R0 ;  /* 0x00000000ff00723e */ /* 0x001fca00000000ff */
[----:B------:R-:W-:Y:S01]  /*a970*/  STG.E.U16 desc[UR36][R2.64], R0 ;  /* 0x0000000002007986 */ /* 0x000fe2000c101524 */
[----:B------:R-:W-:Y:S05]  /*a980*/  EXIT ;  /* 0x000000000000794d */ /* 0x000fea0003800000 */
.L_x_19502:
        /* <DEDUP_REMOVED lines=9> */
[----:B0-----:R-:W-:Y:S01]  /*aa20*/  STG.E.64 desc[UR36][R2.64], R4 ;  /* 0x0000000402007986 */ /* 0x001fe2000c101b24 */
[----:B------:R-:W-:Y:S05]  /*aa30*/  EXIT ;  /* 0x000000000000794d */ /* 0x000fea0003800000 */
.L_x_19505:
[----:B------:R-:W-:-:S06]  /*aa40*/  LOP3.LUT R19, R19, 0xff, RZ, 0xc0, !PT ;  /* 0x000000ff13137812 */ /* 0x000fcc00078ec0ff */
[----:B------:R-:W0:Y:S02]  /*aa50*/  I2F.U16 R19, R19 ;  /* 0x0000001300137306 */ /* 0x000e240000101000 */
[----:B0-----:R-:W-:-:S04]  /*aa60*/  F2FP.F16.F32.PACK_AB R5, RZ, R19 ;  /* 0x00000013ff05723e */ /* 0x001fc800000000ff */
[----:B------:R-:W-:-:S05]  /*aa70*/  PRMT R5, R5, 0x5410, RZ ;  /* 0x0000541005057816 */ /* 0x000fca00000000ff */
[----:B------:R-:W-:Y:S01]  /*aa80*/  STG.E desc[UR36][R2.64], R5 ;  /* 0x0000000502007986 */ /* 0x000fe2000c101924 */
[----:B------:R-:W-:Y:S05]  /*aa90*/  EXIT ;  /* 0x000000000000794d */ /* 0x000fea0003800000 */
.L_x_19504:
[----:B------:R-:W-:-:S06]  /*aaa0*/  LOP3.LUT R4, R19, 0xff, RZ, 0xc0, !PT ;  /* 0x000000ff13047812 */ /* 0x000fcc00078ec0ff */
[----:B------:R-:W0:Y:S02]  /*aab0*/  I2F.F64.U16 R4, R4 ;  /* 0x0000000400047312 */ /* 0x000e240000101800 */
[----:B0-----:R-:W-:Y:S01]  /*aac0*/  STG.E.64 desc[UR36][R2.64], R4 ;  /* 0x0000000402007986 */ /* 0x001fe2000c101b24 */
[----:B------:R-:W-:Y:S05]  /*aad0*/  EXIT ;  /* 0x000000000000794d */ /* 0x000fea0003800000 */
.L_x_19495:
        /* <DEDUP_REMOVED lines=11> */
[----:B------:R-:W-:Y:S01]  /*ab90*/  STG.E.U16 desc[UR36][R2.64], R19 ;  /* 0x0000001302007986 */ /* 0x000fe2000c101524 */
[----:B------:R-:W-:Y:S05]  /*aba0*/  EXIT ;  /* 0x000000000000794d */ /* 0x000fea0003800000 */
.L_x_19509:
        /* <DEDUP_REMOVED lines=18> */
.L_x_19511:
[----:B------:R-:W-:Y:S05]  /*acd0*/  BSYNC.RECONVERGENT B0 ;  /* 0x0000000000007941 */ /* 0x000fea0003800200 */
.L_x_19510:
[----:B------:R-:W-:Y:S01]  /*ace0*/  STG.E.U8 desc[UR36][R2.64], R0 ;  /* 0x0000000002007986 */ /* 0x000fe2000c101124 */
[----:B------:R-:W-:Y:S05]  /*acf0*/  EXIT ;  /* 0x000000000000794d */ /* 0x000fea0003800000 */
.L_x_19508:
        /* <DEDUP_REMOVED lines=18> */
.L_x_19513:
[----:B------:R-:W-:Y:S05]  /*ae20*/  BSYNC.RECONVERGENT B0 ;  /* 0x0000000000007941 */ /* 0x000fea0003800200 */
.L_x_19512:
[----:B------:R-:W-:Y:S01]  /*ae30*/  STG.E.U8 desc[UR36][R2.64], R0 ;  /* 0x0000000002007986 */ /* 0x000fe2000c101124 */
[----:B------:R-:W-:Y:S05]  /*ae40*/  EXIT ;  /* 0x000000000000794d */ /* 0x000fea0003800000 */
.L_x_19507:
        /* <DEDUP_REMOVED lines=22> */
.L_x_19515:
[----:B------:R-:W-:Y:S01]  /*afb0*/  LOP3.LUT R4, R19, 0xff, RZ, 0xc0, !PT ;  /* 0x000000ff13047812 */ /* 0x000fe200078ec0ff */
[----:B------:R-:W-:-:S05]  /*afc0*/  IMAD.MOV.U32 R5, RZ, RZ, RZ ;  /* 0x000000ffff057224 */ /* 0x000fca00078e00ff */
[----:B------:R-:W-:Y:S01]  /*afd0*/  STG.E.64 desc[UR36][R2.64], R4 ;  /* 0x0000000402007986 */ /* 0x000fe2000c101b24 */
[----:B------:R-:W-:Y:S05]  /*afe0*/  EXIT ;  /* 0x000000000000794d */ /* 0x000fea0003800000 */
.L_x_19514:
[----:B------:R-:W-:-:S05]  /*aff0*/  LOP3.LUT R19, R19, 0xff, RZ, 0xc0, !PT ;  /* 0x000000ff13137812 */ /* 0x000fca00078ec0ff */
[----:B------:R-:W-:Y:S01]  /*b000*/  STG.E desc[UR36][R2.64], R19 ;  /* 0x0000001302007986 */ /* 0x000fe2000c101924 */
[----:B------:R-:W-:Y:S05]  /*b010*/  EXIT ;  /* 0x000000000000794d */ /* 0x000fea0003800000 */
.L_x_19506:
        /* <DEDUP_REMOVED lines=10> */
.L_x_19517:
[----:B------:R-:W-:Y:S02]  /*b0c0*/  LOP3.LUT R4, R19, 0xff, RZ, 0xc0, !PT ;  /* 0x000000ff13047812 */ /* 0x000fe400078ec0ff */
[----:B--234-:R-:W-:-:S04]  /*b0d0*/  CS2R R6, SRZ ;  /* 0x0000000000067805 */ /* 0x01cfc8000001ff00 */
[----:B------:R-:W0:Y:S02]  /*b0e0*/  I2F.F64.U16 R4, R4 ;  /* 0x0000000400047312 */ /* 0x000e240000101800 */
[----:B0-----:R-:W-:Y:S01]  /*b0f0*/  STG.E.128 desc[UR36][R2.64], R4 ;  /* 0x0000000402007986 */ /* 0x001fe2000c101d24 */
[----:B------:R-:W-:Y:S05]  /*b100*/  EXIT ;  /* 0x000000000000794d */ /* 0x000fea0003800000 */
.L_x_19516:
[----:B------:R-:W-:-:S13]  /*b110*/  ISETP.NE.AND P0, PT, R0, 0xf, PT ;  /* 0x0000000f0000780c */ /* 0x000fda0003f05270 */
[----:B------:R-:W-:Y:S05]  /*b120*/  @!P0 BRA `(.L_x_19518) ;  /* 0x0000000000dc8947 */ /* 0x000fea0003800000 */
[----:B------:R-:W-:-:S13]  /*b130*/  ISETP.NE.AND P0, PT, R0, 0x17, PT ;  /* 0x000000170000780c */ /* 0x000fda0003f05270 */
[----:B------:R-:W-:Y:S05]  /*b140*/  @!P0 BRA `(.L_x_19519) ;  /* 0x0000000000888947 */ /* 0x000fea0003800000 */
[----:B------:R-:W-:-:S13]  /*b150*/  ISETP.NE.AND P0, PT, R0, 0x18, PT ;  /* 0x000000180000780c */ /* 0x000fda0003f05270 */
[----:B------:R-:W-:Y:S05]  /*b160*/  @!P0 BRA `(.L_x_19520) ;  /* 0x0000000000448947 */ /* 0x000fea0003800000 */
.L_x_19499:
[----:B------:R-:W-:Y:S01]  /*b170*/  MOV R0, 0x0 ;  /* 0x0000000000007802 */ /* 0x000fe20000000f00 */
[----:B------:R-:W0:Y:S01]  /*b180*/  LDCU.64 UR4, c[0x4][0x188] ;  /* 0x01003100ff0477ac */ /* 0x000e220008000a00 */
[----:B------:R-:W-:Y:S02]  /*b190*/  IMAD.MOV.U32 R8, RZ, RZ, 0x65 ;  /* 0x00000065ff087424 */ /* 0x000fe400078e00ff */
[----:B------:R1:W1:Y:S01]  /*b1a0*/  LDC.64 R2, c[0x4][R0] ;  /* 0x0100000000027b82 */ /* 0x0002620000000a00 */
[----:B------:R-:W2:Y:S01]  /*b1b0*/  LDCU.64 UR6, c[0x4][0x190] ;  /* 0x01003200ff0677ac */ /* 0x000ea20008000a00 */
[----:B------:R-:W-:Y:S02]  /*b1c0*/  IMAD.MOV.U32 R12, RZ, RZ, 0x1 ;  /* 0x00000001ff0c7424 */ /* 0x000fe400078e00ff */
[----:B------:R-:W-:Y:S01]  /*b1d0*/  IMAD.MOV.U32 R13, RZ, RZ, RZ ;  /* 0x000000ffff0d7224 */ /* 0x000fe200078e00ff */
[----:B------:R-:W5:Y:S01]  /*b1e0*/  LDCU.64 UR8, c[0x4][0x50] ;  /* 0x01000a00ff0877ac */ /* 0x000f620008000a00 */
[----:B0-----:R-:W-:-:S02]  /*b1f0*/  IMAD.U32 R4, RZ, RZ, UR4 ;  /* 0x00000004ff047e24 */ /* 0x001fc4000f8e00ff */
[----:B------:R-:W-:Y:S02]  /*b200*/  IMAD.U32 R5, RZ, RZ, UR5 ;  /* 0x00000005ff057e24 */ /* 0x000fe4000f8e00ff */
[----:B--234-:R-:W-:Y:S02]  /*b210*/  IMAD.U32 R6, RZ, RZ, UR6 ;  /* 0x00000006ff067e24 */ /* 0x01cfe4000f8e00ff */
[----:B------:R-:W-:Y:S02]  /*b220*/  IMAD.U32 R7, RZ, RZ, UR7 ;  /* 0x00000007ff077e24 */ /* 0x000fe4000f8e00ff */
[----:B-----5:R-:W-:Y:S02]  /*b230*/  IMAD.U32 R10, RZ, RZ, UR8 ;  /* 0x00000008ff0a7e24 */ /* 0x020fe4000f8e00ff */
[----:B------:R-:W-:-:S07]  /*b240*/  IMAD.U32 R11, RZ, RZ, UR9 ;  /* 0x00000009ff0b7e24 */ /* 0x000fce000f8e00ff */
[----:B------:R-:W-:-:S07]  /*b250*/  LEPC R20, `(.L_x_19521) ;  /* 0x000000001014794e */ /* 0x000fce0000000000 */
[----:B-1----:R-:W-:Y:S05]  /*b260*/  CALL.ABS.NOINC R2 ;  /* 0x0000000002007343 */ /* 0x002fea0003c00000 */
.L_x_19521:
[----:B------:R-:W-:Y:S05]  /*b270*/  EXIT ;  /* 0x000000000000794d */ /* 0x000fea0003800000 */
.L_x_19520:
        /* <DEDUP_REMOVED lines=12> */
.L_x_19523:
[----:B------:R-:W-:Y:S05]  /*b340*/  BSYNC.RECONVERGENT B0 ;  /* 0x0000000000007941 */ /* 0x000fea0003800200 */
.L_x_19522:
[----:B------:R-:W-:Y:S01]  /*b350*/  STG.E.U8 desc[UR36][R2.64], R5 ;  /* 0x0000000502007986 */ /* 0x000fe2000c101124 */
[----:B------:R-:W-:Y:S05]  /*b360*/  EXIT ;  /* 0x000000000000794d */ /* 0x000fea0003800000 */
.L_x_19519:
[----:B------:R-:W-:-:S06]  /*b370*/  LOP3.LUT R19, R19, 0xff, RZ, 0xc0, !PT ;  /* 0x000000ff13137812 */ /* 0x000fcc00078ec0ff */
[----:B------:R-:W0:Y:S02]  /*b380*/  I2F.U16 R19, R19 ;  /* 0x0000001300137306 */ /* 0x000e240000101000 */
        /* <DEDUP_REMOVED lines=12> */
.L_x_19524:
[----:B------:R-:W-:Y:S01]  /*b450*/  IMAD.MOV.U32 R5, RZ, RZ, 0x7f ;  /* 0x0000007fff057424 */ /* 0x000fe200078e00ff */
[----:B------:R-:W-:-:S04]  /*b460*/  ISETP.GT.U32.AND P0, PT, R19, 0x7f800000, PT ;  /* 0x7f8000001300780c */ /* 0x000fc80003f04070 */
[----:B------:R-:W-:-:S05]  /*b470*/  SEL R5, R5, 0x7c, P0 ;  /* 0x0000007c05057807 */ /* 0x000fca0000000000 */
[----:B------:R-:W-:Y:S01]  /*b480*/  STG.E.U8 desc[UR36][R2.64], R5 ;  /* 0x0000000502007986 */ /* 0x000fe2000c101124 */
[----:B------:R-:W-:Y:S05]  /*b490*/  EXIT ;  /* 0x000000000000794d */ /* 0x000fea0003800000 */
.L_x_19518:
[----:B------:R-:W-:-:S04]  /*b4a0*/  LOP3.LUT R19, R19, 0xff, RZ, 0xc0, !PT ;  /* 0x000000ff13137812 */ /* 0x000fc800078ec0ff */
[----:B------:R-:W0:Y:S02]  /*b4b0*/  I2F.U16 R0, R19 ;  /* 0x0000001300007306 */ /* 0x000e240000101000 */
[----:B0-----:R-:W-:-:S05]  /*b4c0*/  F2FP.BF16.F32.PACK_AB R0, RZ, R0 ;  /* 0x00000000ff00723e */ /* 0x001fca00000010ff */
[----:B------:R-:W-:Y:S01]  /*b4d0*/  STG.E.U16 desc[UR36][R2.64], R0 ;  /* 0x0000000002007986 */ /* 0x000fe2000c101524 */
[----:B------:R-:W-:Y:S05]  /*b4e0*/  EXIT ;  /* 0x000000000000794d */ /* 0x000fea0003800000 */
.L_x_19525:
        /* <DEDUP_REMOVED lines=9> */
.L_x_32499:


//--------------------- .text._ZN2at6native18elementwise_kernelILi128ELi4EZNS0_22gpu_kernel_impl_nocastINS0_13BinaryFunctorIhhhZZZNS0_21heaviside_kernel_cudaERNS_18TensorIteratorBaseEENKUlvE_clEvENKUlvE_clEvEUlhhE_EEEEvS5_RKT_EUliE_EEviT1_ --------------------------
	.section	.text._ZN2at6native18elementwise_kernelILi128ELi4EZNS0_22gpu_kernel_impl_nocastINS0_13BinaryFunctorIhhhZZZNS0_21heaviside_kernel_cudaERNS_18TensorIteratorBaseEENKUlvE_clEvENKUlvE_clEvEUlhhE_EEEEvS5_RKT_EUliE_EEviT1_,"ax",@progbits
	.align	128
        .global         _ZN2at6native18elementwise_kernelILi128ELi4EZNS0_22gpu_kernel_impl_nocastINS0_13BinaryFunctorIhhhZZZNS0_21heaviside_kernel_cudaERNS_18TensorIteratorBaseEENKUlvE_clEvENKUlvE_clEvEUlhhE_EEEEvS5_RKT_EUliE_EEviT1_
        .type           _ZN2at6native18elementwise_kernelILi128ELi4EZNS0_22gpu_kernel_impl_nocastINS0_13BinaryFunctorIhhhZZZNS0_21heaviside_kernel_cudaERNS_18TensorIteratorBaseEENKUlvE_clEvENKUlvE_clEvEUlhhE_EEEEvS5_RKT_EUliE_EEviT1_,@function
        .size           _ZN2at6native18elementwise_kernelILi128ELi4EZNS0_22gpu_kernel_impl_nocastINS0_13BinaryFunctorIhhhZZZNS0_21heaviside_kernel_cudaERNS_18TensorIteratorBaseEENKUlvE_clEvENKUlvE_clEvEUlhhE_EEEEvS5_RKT_EUliE_EEviT1_,(.L_x_32500 - _ZN2at6native18elementwise_kernelILi128ELi4EZNS0_22gpu_kernel_impl_nocastINS0_13BinaryFunctorIhhhZZZNS0_21heaviside_kernel_cudaERNS_18TensorIteratorBaseEENKUlvE_clEvENKUlvE_clEvEUlhhE_EEEEvS5_RKT_EUliE_EEviT1_)
        .other          _ZN2at6native18elementwise_kernelILi128ELi4EZNS0_22gpu_kernel_impl_nocastINS0_13BinaryFunctorIhhhZZZNS0_21heaviside_kernel_cudaERNS_18TensorIteratorBaseEENKUlvE_clEvENKUlvE_clEvEUlhhE_EEEEvS5_RKT_EUliE_EEviT1_,@"STO_CUDA_ENTRY STV_DEFAULT"
_ZN2at6native18elementwise_kernelILi128ELi4EZNS0_22gpu_kernel_impl_nocastINS0_13BinaryFunctorIhhhZZZNS0_21heaviside_kernel_cudaERNS_18TensorIteratorBaseEENKUlvE_clEvENKUlvE_clEvEUlhhE_EEEEvS5_RKT_EUliE_EEviT1_:
.text._ZN2at6native18elementwise_kernelILi128ELi4EZNS0_22gpu_kernel_impl_nocastINS0_13BinaryFunctorIhhhZZZNS0_21heaviside_kernel_cudaERNS_18TensorIteratorBaseEENKUlvE_clEvENKUlvE_clEvEUlhhE_EEEEvS5_RKT_EUliE_EEviT1_:
        /* <DEDUP_REMOVED lines=17> */
[----:B-1----:R0:W3:Y:S03]  /*0110*/  LDG.E.U8 R11, desc[UR6][R6.64] ;  /* 0x00000006060b7981 */ /* 0x0020e6000c1e1100 */
[----:B------:R-:W1:Y:S01]  /*0120*/  LDC.64 R8, c[0x0][0x5e8] ;  /* 0x00017a00ff087b82 */ /* 0x000e620000000a00 */
[----:B------:R-:W-:-:S02]  /*0130*/  IADD3 R3, PT, PT, R3, 0x80, RZ ;  /* 0x0000008003037810 */ /* 0x000fc40007ffe0ff */
[C---:B--2---:R-:W-:Y:S02]  /*0140*/  ISETP.NE.AND P1, PT, R4.reuse, RZ, PT ;  /* 0x000000ff0400720c */ /* 0x044fe40003f25270 */
[----:B------:R-:W-:-:S11]  /*0150*/  ISETP.NE.AND P0, PT, R4, RZ, PT ;  /* 0x000000ff0400720c */ /* 0x000fd60003f05270 */
[----:B---3--:R-:W-:Y:S02]  /*0160*/  @P1 SEL R11, RZ, 0x1, !P0 ;  /* 0x00000001ff0b1807 */ /* 0x008fe40004000000 */
[----:B------:R-:W-:-:S03]  /*0170*/  ISETP.GE.AND P0, PT, R3, UR4, PT ;  /* 0x0000000403007c0c */ /* 0x000fc6000bf06270 */
[----:B-1----:R0:W-:Y:S10]  /*0180*/  STG.E.U8 desc[UR6][R8.64], R11 ;  /* 0x0000000b08007986 */ /* 0x0021f4000c101106 */
[----:B------:R-:W-:Y:S05]  /*0190*/  @P0 BREAK.RELIABLE B1 ;  /* 0x0000000000010942 */ /* 0x000fea0003800100 */
[----:B------:R-:W-:Y:S05]  /*01a0*/  @P0 BRA `(.L_x_19530) ;  /* 0x0000000000600947 */ /* 0x000fea0003800000 */
[----:B------:R-:W1:Y:S08]  /*01b0*/  LDC.64 R4, c[0x0][0x5f0] ;  /* 0x00017c00ff047b82 */ /* 0x000e700000000a00 */
[----:B0-----:R-:W0:Y:S01]  /*01c0*/  LDC.64 R6, c[0x0][0x5f8] ;  /* 0x00017e00ff067b82 */ /* 0x001e220000000a00 */
[----:B-1----:R-:W2:Y:S04]  /*01d0*/  LDG.E.U8 R4, desc[UR6][R4.64] ;  /* 0x0000000604047981 */ /* 0x002ea8000c1e1100 */
[----:B0-----:R0:W3:Y:S03]  /*01e0*/  LDG.E.U8 R11, desc[UR6][R6.64] ;  /* 0x00000006060b7981 */ /* 0x0010e6000c1e1100 */
[----:B------:R-:W1:Y:S01]  /*01f0*/  LDC.64 R8, c[0x0][0x5e8] ;  /* 0x00017a00ff087b82 */ /* 0x000e620000000a00 */
[----:B------:R-:W-:-:S02]  /*0200*/  IADD3 R3, PT, PT, R3, 0x80, RZ ;  /* 0x0000008003037810 */ /* 0x000fc40007ffe0ff */
[C---:B--2---:R-:W-:Y:S02]  /*0210*/  ISETP.NE.AND P1, PT, R4.reuse, RZ, PT ;  /* 0x000000ff0400720c */ /* 0x044fe40003f25270 */
[----:B------:R-:W-:-:S11]  /*0220*/  ISETP.NE.AND P0, PT, R4, RZ, PT ;  /* 0x000000ff0400720c */ /* 0x000fd60003f05270 */
[----:B---3--:R-:W-:-:S05]  /*0230*/  @P1 SEL R11, RZ, 0x1, !P0 ;  /* 0x00000001ff0b1807 */ /* 0x008fca0004000000 */
[----:B-1----:R0:W-:Y:S02]  /*0240*/  STG.E.U8 desc[UR6][R8.64], R11 ;  /* 0x0000000b08007986 */ /* 0x0021e4000c101106 */
.L_x_19529:
[----:B------:R-:W-:-:S13]  /*0250*/  ISETP.GE.AND P0, PT, R3, UR4, PT ;  /* 0x0000000403007c0c */ /* 0x000fda000bf06270 */
[----:B------:R-:W-:Y:S05]  /*0260*/  @P0 BREAK.RELIABLE B1 ;  /* 0x0000000000010942 */ /* 0x000fea0003800100 */
[----:B------:R-:W-:Y:S05]  /*0270*/  @P0 BRA `(.L_x_19530) ;  /* 0x00000000002c0947 */ /* 0x000fea0003800000 */
[----:B------:R-:W-:Y:S05]  /*0280*/  BSYNC.RELIABLE B1 ;  /* 0x0000000000017941 */ /* 0x000fea0003800100 */
.L_x_19528:
[----:B------:R-:W1:Y:S08]  /*0290*/  LDC.64 R4, c[0x0][0x5f0] ;  /* 0x00017c00ff047b82 */ /* 0x000e700000000a00 */
[----:B0-----:R-:W0:Y:S01]  /*02a0*/  LDC.64 R6, c[0x0][0x5f8] ;  /* 0x00017e00ff067b82 */ /* 0x001e220000000a00 */
[----:B-1----:R-:W2:Y:S04]  /*02b0*/  LDG.E.U8 R4, desc[UR6][R4.64] ;  /* 0x0000000604047981 */ /* 0x002ea8000c1e1100 */
[----:B0-----:R1:W3:Y:S03]  /*02c0*/  LDG.E.U8 R11, desc[UR6][R6.64] ;  /* 0x00000006060b7981 */ /* 0x0012e6000c1e1100 */
[----:B------:R-:W0:Y:S01]  /*02d0*/  LDC.64 R8, c[0x0][0x5e8] ;  /* 0x00017a00ff087b82 */ /* 0x000e220000000a00 */
[----:B------:R-:W-:-:S02]  /*02e0*/  IADD3 R3, PT, PT, R3, 0x80, RZ ;  /* 0x0000008003037810 */ /* 0x000fc40007ffe0ff */
[C---:B--2---:R-:W-:Y:S02]  /*02f0*/  ISETP.NE.AND P1, PT, R4.reuse, RZ, PT ;  /* 0x000000ff0400720c */ /* 0x044fe40003f25270 */
[----:B------:R-:W-:-:S11]  /*0300*/  ISETP.NE.AND P0, PT, R4, RZ, PT ;  /* 0x000000ff0400720c */ /* 0x000fd60003f05270 */
[----:B---3--:R-:W-:-:S05]  /*0310*/  @P1 SEL R11, RZ, 0x1, !P0 ;  /* 0x00000001ff0b1807 */ /* 0x008fca0004000000 */
[----:B0-----:R1:W-:Y:S02]  /*0320*/  STG.E.U8 desc[UR6][R8.64], R11 ;  /* 0x0000000b08007986 */ /* 0x0013e4000c101106 */
.L_x_19530:
[----:B------:R-:W-:Y:S05]  /*0330*/  BSYNC.RECONVERGENT B0 ;  /* 0x0000000000007941 */ /* 0x000fea0003800200 */
.L_x_19527:
[----:B------:R-:W-:Y:S05]  /*0340*/  WARPSYNC.ALL ;  /* 0x0000000000007948 */ /* 0x000fea0003800000 */
[----:B------:R-:W-:-:S13]  /*0350*/  ISETP.GE.AND P0, PT, R3, UR4, PT ;  /* 0x0000000403007c0c */ /* 0x000fda000bf06270 */
[----:B------:R-:W-:Y:S05]  /*0360*/  @P0 EXIT ;  /* 0x000000000000094d */ /* 0x000fea0003800000 */
[----:B------:R-:W2:Y:S08]  /*0370*/  LDC.64 R2, c[0x0][0x5f0] ;  /* 0x00017c00ff027b82 */ /* 0x000eb00000000a00 */
[----:B------:R-:W0:Y:S01]  /*0380*/  LDC.64 R4, c[0x0][0x5f8] ;  /* 0x00017e00ff047b82 */ /* 0x000e220000000a00 */
[----:B--2---:R-:W2:Y:S04]  /*0390*/  LDG.E.U8 R2, desc[UR6][R2.64] ;  /* 0x0000000602027981 */ /* 0x004ea8000c1e1100 */
[----:B01----:R-:W3:Y:S03]  /*03a0*/  LDG.E.U8 R9, desc[UR6][R4.64] ;  /* 0x0000000604097981 */ /* 0x003ee6000c1e1100 */
[----:B------:R-:W0:Y:S01]  /*03b0*/  LDC.64 R6, c[0x0][0x5e8] ;  /* 0x00017a00ff067b82 */ /* 0x000e220000000a00 */
[----:B--2---:R-:W-:-:S02]  /*03c0*/  ISETP.NE.AND P1, PT, R2, RZ, PT ;  /* 0x000000ff0200720c */ /* 0x004fc40003f25270 */
[----:B------:R-:W-:-:S11]  /*03d0*/  ISETP.NE.AND P0, PT, R2, RZ, PT ;  /* 0x000000ff0200720c */ /* 0x000fd60003f05270 */
[----:B---3--:R-:W-:-:S05]  /*03e0*/  @P1 SEL R9, RZ, 0x1, !P0 ;  /* 0x00000001ff091807 */ /* 0x008fca0004000000 */
[----:B0-----:R-:W-:Y:S01]  /*03f0*/  STG.E.U8 desc[UR6][R6.64], R9 ;  /* 0x0000000906007986 */ /* 0x001fe2000c101106 */
[----:B------:R-:W-:Y:S05]  /*0400*/  EXIT ;  /* 0x000000000000794d */ /* 0x000fea0003800000 */
.L_x_19526:
        /* <DEDUP_REMOVED lines=356> */
.L_x_19534:
[----:B------:R-:W0:Y:S02]  /*1a50*/  LDCU.128 UR8, c[0x0][0x5f0] ;  /* 0x0000be00ff0877ac */ /* 0x000e240008000c00 */
[----:B0-----:R-:W-:-:S04]  /*1a60*/  IADD3 R6, P0, PT, R6, UR8, RZ ;  /* 0x0000000806067c10 */ /* 0x001fc8000ff1e0ff */
[----:B------:R-:W-:Y:S01]  /*1a70*/  IADD3.X R7, PT, PT, RZ, UR9, RZ, P0, !PT ;  /* 0x00000009ff077c10 */ /* 0x000fe200087fe4ff */
[----:B------:R-:W0:Y:S04]  /*1a80*/  LDCU.64 UR8, c[0x0][0x5e8] ;  /* 0x0000bd00ff0877ac */ /* 0x000e280008000a00 */
[----:B------:R-:W2:Y:S01]  /*1a90*/  LDG.E.U8 R6, desc[UR6][R6.64] ;  /* 0x0000000606067981 */ /* 0x000ea2000c1e1100 */
[----:B------:R-:W-:-:S04]  /*1aa0*/  IADD3 R8, P0, PT, R4, UR10, RZ ;  /* 0x0000000a04087c10 */ /* 0x000fc8000ff1e0ff */
[----:B------:R-:W-:-:S05]  /*1ab0*/  IADD3.X R9, PT, PT, RZ, UR11, RZ, P0, !PT ;  /* 0x0000000bff097c10 */ /* 0x000fca00087fe4ff */
[----:B------:R1:W3:Y:S01]  /*1ac0*/  LDG.E.U8 R11, desc[UR6][R8.64] ;  /* 0x00000006080b7981 */ /* 0x0002e2000c1e1100 */
[----:B------:R-:W-:Y:S02]  /*1ad0*/  IADD3 R3, PT, PT, R3, 0x80, RZ ;  /* 0x0000008003037810 */ /* 0x000fe40007ffe0ff */
[----:B0-----:R-:W-:-:S04]  /*1ae0*/  IADD3 R4, P2, PT, R5, UR8, RZ ;  /* 0x0000000805047c10 */ /* 0x001fc8000ff5e0ff */
[----:B------:R-:W-:Y:S02]  /*1af0*/  IADD3.X R5, PT, PT, RZ, UR9, RZ, P2, !PT ;  /* 0x00000009ff057c10 */ /* 0x000fe400097fe4ff */
[C---:B--2---:R-:W-:Y:S02]  /*1b00*/  ISETP.NE.AND P1, PT, R6.reuse, RZ, PT ;  /* 0x000000ff0600720c */ /* 0x044fe40003f25270 */
[----:B------:R-:W-:-:S11]  /*1b10*/  ISETP.NE.AND P0, PT, R6, RZ, PT ;  /* 0x000000ff0600720c */ /* 0x000fd60003f05270 */
        /* <DEDUP_REMOVED lines=353> */
.L_x_19536:
        /* <DEDUP_REMOVED lines=13> */
[----:B---3--:R-:W-:-:S05]  /*3200*/  @P1 SEL R11, RZ, 0x1, !P0 ;  /* 0x00000001ff0b1807 */ /* 0x008fca0004000000 */
[----:B------:R1:W-:Y:S02]  /*3210*/  STG.E.U8 desc[UR6][R4.64], R11 ;  /* 0x0000000b04007986 */ /* 0x0003e4000c101106 */
.L_x_19533:
[----:B------:R-:W-:-:S13]  /*3220*/  ISETP.GE.AND P0, PT, R3, UR4, PT ;  /* 0x0000000403007c0c */ /* 0x000fda000bf06270 */
[----:B------:R-:W-:Y:S05]  /*3230*/  @P0 BREAK.RELIABLE B1 ;  /* 0x0000000000010942 */ /* 0x000fea0003800100 */
[----:B------:R-:W-:Y:S05]  /*3240*/  @P0 BRA `(.L_x_19535) ;  /* 0x0000001400b00947 */ /* 0x000fea0003800000 */
[----:B------:R-:W-:Y:S05]  /*3250*/  BSYNC.RELIABLE B1 ;  /* 0x0000000000017941 */ /* 0x000fea0003800100 */
.L_x_19532:
        /* <DEDUP_REMOVED lines=348> */
.L_x_19537:
[----:B------:R-:W0:Y:S02]  /*4820*/  LDCU.128 UR8, c[0x0][0x5f0] ;  /* 0x0000be00ff0877ac */ /* 0x000e240008000c00 */
[----:B0-----:R-:W-:-:S04]  /*4830*/  IADD3 R6, P0, PT, R6, UR8, RZ ;  /* 0x0000000806067c10 */ /* 0x001fc8000ff1e0ff */
[----:B------:R-:W-:Y:S01]  /*4840*/  IADD3.X R7, PT, PT, RZ, UR9, RZ, P0, !PT ;  /* 0x00000009ff077c10 */ /* 0x000fe200087fe4ff */
[----:B------:R-:W0:Y:S04]  /*4850*/  LDCU.64 UR8, c[0x0][0x5e8] ;  /* 0x0000bd00ff0877ac */ /* 0x000e280008000a00 */
[----:B------:R-:W2:Y:S01]  /*4860*/  LDG.E.U8 R6, desc[UR6][R6.64] ;  /* 0x0000000606067981 */ /* 0x000ea2000c1e1100 */
[----:B------:R-:W-:-:S04]  /*4870*/  IADD3 R8, P0, PT, R4, UR10, RZ ;  /* 0x0000000a04087c10 */ /* 0x000fc8000ff1e0ff */
[----:B------:R-:W-:-:S05]  /*4880*/  IADD3.X R9, PT, PT, RZ, UR11, RZ, P0, !PT ;  /* 0x0000000bff097c10 */ /* 0x000fca00087fe4ff */
[----:B------:R3:W4:Y:S01]  /*4890*/  LDG.E.U8 R11, desc[UR6][R8.64] ;  /* 0x00000006080b7981 */ /* 0x000722000c1e1100 */
[----:B------:R-:W-:Y:S02]  /*48a0*/  IADD3 R3, PT, PT, R3, 0x80, RZ ;  /* 0x0000008003037810 */ /* 0x000fe40007ffe0ff */
[----:B0-----:R-:W-:-:S04]  /*48b0*/  IADD3 R4, P2, PT, R5, UR8, RZ ;  /* 0x0000000805047c10 */ /* 0x001fc8000ff5e0ff */
[----:B------:R-:W-:Y:S02]  /*48c0*/  IADD3.X R5, PT, PT, RZ, UR9, RZ, P2, !PT ;  /* 0x00000009ff057c10 */ /* 0x000fe400097fe4ff */
[C---:B--2---:R-:W-:Y:S02]  /*48d0*/  ISETP.NE.AND P1, PT, R6.reuse, RZ, PT ;  /* 0x000000ff0600720c */ /* 0x044fe40003f25270 */
[----:B------:R-:W-:-:S11]  /*48e0*/  ISETP.NE.AND P0, PT, R6, RZ, PT ;  /* 0x000000ff0600720c */ /* 0x000fd60003f05270 */
[----:B----4-:R-:W-:-:S05]  /*48f0*/  @P1 SEL R11, RZ, 0x1, !P0 ;  /* 0x00000001ff0b1807 */ /* 0x010fca0004000000 */
[----:B------:R3:W-:Y:S02]  /*4900*/  STG.E.U8 desc[UR6][R4.64], R11 ;  /* 0x0000000b04007986 */ /* 0x0007e4000c101106 */
.L_x_19535:
[----:B------:R-:W-:Y:S05]  /*4910*/  BSYNC.RECONVERGENT B0 ;  /* 0x0000000000007941 */ /* 0x000fea0003800200 */
.L_x_19531:
        /* <DEDUP_REMOVED lines=351> */
.L_x_19538:
[----:B------:R-:W0:Y:S01]  /*5f10*/  LDCU.128 UR8, c[0x0][0x5f0] ;  /* 0x0000be00ff0877ac */ /* 0x000e220008000c00 */
[----:B------:R-:W1:Y:S01]  /*5f20*/  LDCU.64 UR4, c[0x0][0x5e8] ;  /* 0x0000bd00ff0477ac */ /* 0x000e620008000a00 */
[----:B0-----:R-:W-:-:S04]  /*5f30*/  IADD3 R4, P0, PT, R4, UR8, RZ ;  /* 0x0000000804047c10 */ /* 0x001fc8000ff1e0ff */
[----:B------:R-:W-:-:S05]  /*5f40*/  IADD3.X R5, PT, PT, RZ, UR9, RZ, P0, !PT ;  /* 0x00000009ff057c10 */ /* 0x000fca00087fe4ff */
[----:B------:R-:W2:Y:S01]  /*5f50*/  LDG.E.U8 R4, desc[UR6][R4.64] ;  /* 0x0000000604047981 */ /* 0x000ea2000c1e1100 */
[----:B------:R-:W-:-:S04]  /*5f60*/  IADD3 R6, P0, PT, R2, UR10, RZ ;  /* 0x0000000a02067c10 */ /* 0x000fc8000ff1e0ff */
[----:B------:R-:W-:-:S05]  /*5f70*/  IADD3.X R7, PT, PT, RZ, UR11, RZ, P0, !PT ;  /* 0x0000000bff077c10 */ /* 0x000fca00087fe4ff */
[----:B------:R-:W3:Y:S01]  /*5f80*/  LDG.E.U8 R9, desc[UR6][R6.64] ;  /* 0x0000000606097981 */ /* 0x000ee2000c1e1100 */
[----:B-1----:R-:W-:-:S04]  /*5f90*/  IADD3 R2, P2, PT, R3, UR4, RZ ;  /* 0x0000000403027c10 */ /* 0x002fc8000ff5e0ff */
[----:B------:R-:W-:Y:S02]  /*5fa0*/  IADD3.X R3, PT, PT, RZ, UR5, RZ, P2, !PT ;  /* 0x00000005ff037c10 */ /* 0x000fe400097fe4ff */
[C---:B--2---:R-:W-:Y:S02]  /*5fb0*/  ISETP.NE.AND P1, PT, R4.reuse, RZ, PT ;  /* 0x000000ff0400720c */ /* 0x044fe40003f25270 */
[----:B------:R-:W-:-:S11]  /*5fc0*/  ISETP.NE.AND P0, PT, R4, RZ, PT ;  /* 0x000000ff0400720c */ /* 0x000fd60003f05270 */
[----:B---3--:R-:W-:-:S05]  /*5fd0*/  @P1 SEL R9, RZ, 0x1, !P0 ;  /* 0x00000001ff091807 */ /* 0x008fca0004000000 */
[----:B------:R-:W-:Y:S01]  /*5fe0*/  STG.E.U8 desc[UR6][R2.64], R9 ;  /* 0x0000000902007986 */ /* 0x000fe2000c101106 */
[----:B------:R-:W-:Y:S05]  /*5ff0*/  EXIT ;  /* 0x000000000000794d */ /* 0x000fea0003800000 */
.L_x_19539:
        /* <DEDUP_REMOVED lines=16> */
.L_x_32500:


//--------------------- .text._ZN2at6native27unrolled_elementwise_kernelINS0_13BinaryFunctorIhhhZZZNS0_21heaviside_kernel_cudaERNS_18TensorIteratorBaseEENKUlvE_clEvENKUlvE_clEvEUlhhE_EESt5arrayIPcLm3EELi4E23TrivialOffsetCalculatorILi2EjESC_ILi1EjENS0_6memory15LoadWithoutCastENSF_16StoreWithoutCastEEEviT_T0_T2_T3_T4_T5_ --------------------------
	.section	.text._ZN2at6native27unrolled_elementwise_kernelINS0_13BinaryFunctorIhhhZZZNS0_21heaviside_kernel_cudaERNS_18TensorIteratorBaseEENKUlvE_clEvENKUlvE_clEvEUlhhE_EESt5arrayIPcLm3EELi4E23TrivialOffsetCalculatorILi2EjESC_ILi1EjENS0_6memory15LoadWithoutCastENSF_16StoreWithoutCastEEEviT_T0_T2_T3_T4_T5_,"ax",@progbits
	.align	128
        .global         _ZN2at6native27unrolled_elementwise_kernelINS0_13BinaryFunctorIhhhZZZNS0_21heaviside_kernel_cudaERNS_18TensorIteratorBaseEENKUlvE_clEvENKUlvE_clEvEUlhhE_EESt5arrayIPcLm3EELi4E23TrivialOffsetCalculatorILi2EjESC_ILi1EjENS0_6memory15LoadWithoutCastENSF_16StoreWithoutCastEEEviT_T0_T2_T3_T4_T5_
        .type           _ZN2at6native27unrolled_elementwise_kernelINS0_13BinaryFunctorIhhhZZZNS0_21heaviside_kernel_cudaERNS_18TensorIteratorBaseEENKUlvE_clEvENKUlvE_clEvEUlhhE_EESt5arrayIPcLm3EELi4E23TrivialOffsetCalculatorILi2EjESC_ILi1EjENS0_6memory15LoadWithoutCastENSF_16StoreWithoutCastEEEviT_T0_T2_T3_T4_T5_,@function
        .size           _ZN2at6native27unrolled_elementwise_kernelINS0_13BinaryFunctorIhhhZZZNS0_21heaviside_kernel_cudaERNS_18TensorIteratorBaseEENKUlvE_clEvENKUlvE_clEvEUlhhE_EESt5arrayIPcLm3EELi4E23TrivialOffsetCalculatorILi2EjESC_ILi1EjENS0_6memory15LoadWithoutCastENSF_16StoreWithoutCastEEEviT_T0_T2_T3_T4_T5_,(.L_x_32501 - _ZN2at6native27unrolled_elementwise_kernelINS0_13BinaryFunctorIhhhZZZNS0_21heaviside_kernel_cudaERNS_18TensorIteratorBaseEENKUlvE_clEvENKUlvE_clEvEUlhhE_EESt5arrayIPcLm3EELi4E23TrivialOffsetCalculatorILi2EjESC_ILi1EjENS0_6memory15LoadWithoutCastENSF_16StoreWithoutCastEEEviT_T0_T2_T3_T4_T5_)
        .other          _ZN2at6native27unrolled_elementwise_kernelINS0_13BinaryFunctorIhhhZZZNS0_21heaviside_kernel_cudaERNS_18TensorIteratorBaseEENKUlvE_clEvENKUlvE_clEvEUlhhE_EESt5arrayIPcLm3EELi4E23TrivialOffsetCalculatorILi2EjESC_ILi1EjENS0_6memory15LoadWithoutCastENSF_16StoreWithoutCastEEEviT_T0_T2_T3_T4_T5_,@"STO_CUDA_ENTRY STV_DEFAULT"
_ZN2at6native27unrolled_elementwise_kernelINS0_13BinaryFunctorIhhhZZZNS0_21heaviside_kernel_cudaERNS_18TensorIteratorBaseEENKUlvE_clEvENKUlvE_clEvEUlhhE_EESt5arrayIPcLm3EELi4E23TrivialOffsetCalculatorILi2EjESC_ILi1EjENS0_6memory15LoadWithoutCastENSF_16StoreWithoutCastEEEviT_T0_T2_T3_T4_T5_:
.text._ZN2at6native27unrolled_elementwise_kernelINS0_13BinaryFunctorIhhhZZZNS0_21heaviside_kernel_cudaERNS_18TensorIteratorBaseEENKUlvE_clEvENKUlvE_clEvEUlhhE_EESt5arrayIPcLm3EELi4E23TrivialOffsetCalculatorILi2EjESC_ILi1EjENS0_6memory15LoadWithoutCastENSF_16StoreWithoutCastEEEviT_T0_T2_T3_T4_T5_:
        /* <DEDUP_REMOVED lines=15> */
[----:B------:R-:W0:Y:S01]  /*00f0*/  LDC.64 R4, c[0x0][0x398] ;  /* 0x0000e600ff047b82 */ /* 0x000e220000000a00 */
[----:B------:R-:W-:Y:S02]  /*0100*/  @!P3 VIADD R25, R19, 0x80 ;  /* 0x000000801319b836 */ /* 0x000fe40000000000 */
[----:B------:R-:W-:-:S03]  /*0110*/  @!P3 IMAD R9, R0, 0x200, R19 ;  /* 0x000002000009b824 */ /* 0x000fc600078e0213 */
[----:B------:R-:W-:Y:S02]  /*0120*/  ISETP.GE.AND P1, PT, R25, R18, PT ;  /* 0x000000121900720c */ /* 0x000fe40003f26270 */
[C---:B---3--:R-:W-:Y:S01]  /*0130*/  @!P3 IADD3 R14, P2, PT, R9.reuse, R14, RZ ;  /* 0x0000000e090eb210 */ /* 0x048fe20007f5e0ff */
[----:B------:R-:W3:Y:S01]  /*0140*/  LDC.64 R10, c[0x0][0x398] ;  /* 0x0000e600ff0a7b82 */ /* 0x000ee20000000a00 */
[----:B----4-:R-:W-:-:S03]  /*0150*/  @!P3 IADD3 R16, P4, PT, R9, R16, RZ ;  /* 0x000000100910b210 */ /* 0x010fc60007f9e0ff */
[----:B------:R-:W-:Y:S02]  /*0160*/  @!P3 IMAD.X R15, RZ, RZ, R15, P2 ;  /* 0x000000ffff0fb224 */ /* 0x000fe400010e060f */
[----:B------:R-:W-:Y:S02]  /*0170*/  @!P3 IMAD.X R17, RZ, RZ, R17, P4 ;  /* 0x000000ffff11b224 */ /* 0x000fe400020e0611 */
[----:B------:R-:W4:Y:S01]  /*0180*/  LDC.64 R8, c[0x0][0x398] ;  /* 0x0000e600ff087b82 */ /* 0x000f220000000a00 */
[----:B-1----:R1:W3:Y:S01]  /*0190*/  @!P3 LDG.E.U8 R22, desc[UR4][R14.64] ;  /* 0x000000040e16b981 */ /* 0x0022e2000c1e1100 */
[----:B------:R-:W-:Y:S02]  /*01a0*/  @!P1 IMAD R23, R0, 0x200, R25 ;  /* 0x0000020000179824 */ /* 0x000fe400078e0219 */
[----:B------:R-:W-:Y:S01]  /*01b0*/  @!P1 VIADD R25, R25, 0x80 ;  /* 0x0000008019199836 */ /* 0x000fe20000000000 */
[----:B------:R-:W3:Y:S02]  /*01c0*/  @!P3 LDG.E.U8 R20, desc[UR4][R16.64] ;  /* 0x000000041014b981 */ /* 0x000ee4000c1e1100 */
[----:B-----5:R-:W-:-:S02]  /*01d0*/  @!P1 IADD3 R12, P4, PT, R23, R12, RZ ;  /* 0x0000000c170c9210 */ /* 0x020fc40007f9e0ff */
[----:B------:R-:W-:-:S13]  /*01e0*/  ISETP.GE.AND P0, PT, R25, R18, PT ;  /* 0x000000121900720c */ /* 0x000fda0003f06270 */
[----:B------:R-:W-:Y:S02]  /*01f0*/  @!P0 IMAD R21, R0, 0x200, R25 ;  /* 0x0000020000158824 */ /* 0x000fe400078e0219 */
[----:B------:R-:W-:-:S05]  /*0200*/  @!P0 VIADD R25, R25, 0x80 ;  /* 0x0000008019198836 */ /* 0x000fca0000000000 */
[----:B------:R-:W-:Y:S01]  /*0210*/  ISETP.GE.AND P2, PT, R25, R18, PT ;  /* 0x000000121900720c */ /* 0x000fe20003f46270 */
[----:B------:R-:W-:Y:S01]  /*0220*/  @!P1 IMAD.X R13, RZ, RZ, R13, P4 ;  /* 0x000000ffff0d9224 */ /* 0x000fe200020e060d */
[----:B--2---:R-:W-:Y:S02]  /*0230*/  @!P0 IADD3 R2, P3, PT, R21, R2, RZ ;  /* 0x0000000215028210 */ /* 0x004fe40007f7e0ff */
[----:B------:R-:W-:-:S09]  /*0240*/  PRMT R24, RZ, 0x7610, R24 ;  /* 0x00007610ff187816 */ /* 0x000fd20000000018 */
[----:B------:R-:W-:Y:S01]  /*0250*/  @!P2 IMAD R25, R0, 0x200, R25 ;  /* 0x000002000019a824 */ /* 0x000fe200078e0219 */
[----:B------:R-:W-:Y:S01]  /*0260*/  PRMT R26, RZ, 0x7610, R26 ;  /* 0x00007610ff1a7816 */ /* 0x000fe2000000001a */
[----:B------:R-:W-:Y:S01]  /*0270*/  @!P0 IMAD.X R3, RZ, RZ, R3, P3 ;  /* 0x000000ffff038224 */ /* 0x000fe200018e0603 */
[----:B-1----:R-:W-:Y:S01]  /*0280*/  PRMT R14, RZ, 0x7610, R14 ;  /* 0x00007610ff0e7816 */ /* 0x002fe2000000000e */
[----:B------:R1:W2:Y:S01]  /*0290*/  @!P1 LDG.E.U8 R24, desc[UR4][R12.64] ;  /* 0x000000040c189981 */ /* 0x0002a2000c1e1100 */
[----:B0-----:R-:W-:-:S03]  /*02a0*/  @!P2 IADD3 R6, P4, PT, R25, R6, RZ ;  /* 0x000000061906a210 */ /* 0x001fc60007f9e0ff */
[----:B------:R-:W5:Y:S02]  /*02b0*/  @!P0 LDG.E.U8 R26, desc[UR4][R2.64] ;  /* 0x00000004021a8981 */ /* 0x000f64000c1e1100 */
[----:B------:R-:W-:Y:S01]  /*02c0*/  @!P2 IMAD.X R7, RZ, RZ, R7, P4 ;  /* 0x000000ffff07a224 */ /* 0x000fe200020e0607 */
[----:B------:R-:W-:-:S04]  /*02d0*/  @!P1 IADD3 R4, P3, PT, R23, R4, RZ ;  /* 0x0000000417049210 */ /* 0x000fc80007f7e0ff */
[----:B------:R-:W5:Y:S01]  /*02e0*/  @!P2 LDG.E.U8 R14, desc[UR4][R6.64] ;  /* 0x00000004060ea981 */ /* 0x000f62000c1e1100 */
[----:B----4-:R-:W-:Y:S02]  /*02f0*/  @!P0 IADD3 R8, P5, PT, R21, R8, RZ ;  /* 0x0000000815088210 */ /* 0x010fe40007fbe0ff */
[----:B---3--:R-:W-:Y:S01]  /*0300*/  @!P2 IADD3 R10, P4, PT, R25, R10, RZ ;  /* 0x0000000a190aa210 */ /* 0x008fe20007f9e0ff */
[----:B------:R-:W-:Y:S01]  /*0310*/  @!P1 IMAD.X R5, RZ, RZ, R5, P3 ;  /* 0x000000ffff059224 */ /* 0x000fe200018e0605 */
[----:B------:R-:W-:Y:S01]  /*0320*/  PRMT R15, RZ, 0x7610, R15 ;  /* 0x00007610ff0f7816 */ /* 0x000fe2000000000f */
[----:B------:R-:W-:Y:S01]  /*0330*/  @!P0 IMAD.X R9, RZ, RZ, R9, P5 ;  /* 0x000000ffff098224 */ /* 0x000fe200028e0609 */
[----:B-1----:R-:W-:Y:S01]  /*0340*/  PRMT R13, RZ, 0x7610, R13 ;  /* 0x00007610ff0d7816 */ /* 0x002fe2000000000d */
[----:B------:R-:W-:Y:S01]  /*0350*/  @!P2 IMAD.X R11, RZ, RZ, R11, P4 ;  /* 0x000000ffff0ba224 */ /* 0x000fe200020e060b */
[----:B------:R-:W-:Y:S02]  /*0360*/  PRMT R12, RZ, 0x7610, R12 ;  /* 0x00007610ff0c7816 */ /* 0x000fe4000000000c */
[----:B------:R0:W3:Y:S04]  /*0370*/  @!P1 LDG.E.U8 R15, desc[UR4][R4.64] ;  /* 0x00000004040f9981 */ /* 0x0000e8000c1e1100 */
[----:B------:R0:W4:Y:S04]  /*0380*/  @!P0 LDG.E.U8 R13, desc[UR4][R8.64] ;  /* 0x00000004080d8981 */ /* 0x000128000c1e1100 */
[----:B------:R0:W4:Y:S01]  /*0390*/  @!P2 LDG.E.U8 R12, desc[UR4][R10.64] ;  /* 0x000000040a0ca981 */ /* 0x000122000c1e1100 */
[----:B------:R-:W-:Y:S01]  /*03a0*/  ISETP.GE.AND P4, PT, R19, R18, PT ;  /* 0x000000121300720c */ /* 0x000fe20003f86270 */
[----:B------:R-:W-:Y:S04]  /*03b0*/  BSSY.RECONVERGENT B0, `(.L_x_19540) ;  /* 0x0000022000007945 */ /* 0x000fe80003800200 */
[----:B------:R-:W-:Y:S01]  /*03c0*/  BSSY.RELIABLE B1, `(.L_x_19541) ;  /* 0x0000019000017945 */ /* 0x000fe20003800100 */
[----:B------:R-:W-:-:S13]  /*03d0*/  LOP3.LUT P0, RZ, R22, 0xff, RZ, 0xc0, !PT ;  /* 0x000000ff16ff7812 */ /* 0x000fda000780c0ff */
[----:B------:R-:W-:Y:S02]  /*03e0*/  @P0 SEL R20, RZ, 0x1, !P0 ;  /* 0x00000001ff140807 */ /* 0x000fe40004000000 */
[----:B--2---:R-:W-:Y:S02]  /*03f0*/  LOP3.LUT P1, RZ, R24, 0xff, RZ, 0xc0, !PT ;  /* 0x000000ff18ff7812 */ /* 0x004fe4000782c0ff */
[----:B-----5:R-:W-:Y:S02]  /*0400*/  LOP3.LUT P2, RZ, R26, 0xff, RZ, 0xc0, !PT ;  /* 0x000000ff1aff7812 */ /* 0x020fe4000784c0ff */
[----:B------:R-:W-:-:S09]  /*0410*/  LOP3.LUT P3, RZ, R14, 0xff, RZ, 0xc0, !PT ;  /* 0x000000ff0eff7812 */ /* 0x000fd2000786c0ff */
[----:B---3--:R-:W-:Y:S02]  /*0420*/  @P1 SEL R15, RZ, 0x1, !P1 ;  /* 0x00000001ff0f1807 */ /* 0x008fe40004800000 */
[----:B----4-:R-:W-:Y:S02]  /*0430*/  @P2 SEL R13, RZ, 0x1, !P2 ;  /* 0x00000001ff0d2807 */ /* 0x010fe40005000000 */
[----:B------:R-:W-:Y:S01]  /*0440*/  @P3 SEL R12, RZ, 0x1, !P3 ;  /* 0x00000001ff0c3807 */ /* 0x000fe20005800000 */
[----:B0-----:R-:W-:Y:S06]  /*0450*/  @P4 BRA `(.L_x_19542) ;  /* 0x00000000003c4947 */ /* 0x001fec0003800000 */
        /* <DEDUP_REMOVED lines=15> */
.L_x_19542:
[----:B------:R-:W-:Y:S05]  /*0550*/  BSYNC.RELIABLE B1 ;  /* 0x0000000000017941 */ /* 0x000fea0003800100 */
.L_x_19541:
[----:B------:R-:W-:-:S13]  /*0560*/  ISETP.GE.AND P0, PT, R19, R18, PT ;  /* 0x000000121300720c */ /* 0x000fda0003f06270 */
[----:B------:R-:W1:Y:S01]  /*0570*/  @!P0 LDC.64 R4, c[0x0][0x388] ;  /* 0x0000e200ff048b82 */ /* 0x000e620000000a00 */
[----:B0-----:R-:W-:Y:S02]  /*0580*/  @!P0 IMAD R3, R0, 0x200, R19 ;  /* 0x0000020000038824 */ /* 0x001fe400078e0213 */
[----:B------:R-:W-:-:S03]  /*0590*/  @!P0 VIADD R19, R19, 0x80 ;  /* 0x0000008013138836 */ /* 0x000fc60000000000 */
[----:B-1----:R-:W-:-:S05]  /*05a0*/  @!P0 IADD3 R2, P1, PT, R3, R4, RZ ;  /* 0x0000000403028210 */ /* 0x002fca0007f3e0ff */
[----:B------:R-:W-:-:S05]  /*05b0*/  @!P0 IMAD.X R3, RZ, RZ, R5, P1 ;  /* 0x000000ffff038224 */ /* 0x000fca00008e0605 */
[----:B------:R1:W-:Y:S03]  /*05c0*/  @!P0 STG.E.U8 desc[UR4][R2.64], R13 ;  /* 0x0000000d02008986 */ /* 0x0003e6000c101104 */
.L_x_19543:
[----:B------:R-:W-:Y:S05]  /*05d0*/  BSYNC.RECONVERGENT B0 ;  /* 0x0000000000007941 */ /* 0x000fea0003800200 */
.L_x_19540:
        /* <DEDUP_REMOVED lines=9> */
.L_x_19544:
        /* <DEDUP_REMOVED lines=9> */
.L_x_32501:


//--------------------- .text._ZN2at6native29vectorized_elementwise_kernelILi2ENS0_13BinaryFunctorIhhhZZZNS0_21heaviside_kernel_cudaERNS_18TensorIteratorBaseEENKUlvE_clEvENKUlvE_clEvEUlhhE_EESt5arrayIPcLm3EEEEviT0_T1_ --------------------------
	.section	.text._ZN2at6native29vectorized_elementwise_kernelILi2ENS0_13BinaryFunctorIhhhZZZNS0_21heaviside_kernel_cudaERNS_18TensorIteratorBaseEENKUlvE_clEvENKUlvE_clEvEUlhhE_EESt5arrayIPcLm3EEEEviT0_T1_,"ax",@progbits
	.align	128
        .global         _ZN2at6native29vectorized_elementwise_kernelILi2ENS0_13BinaryFunctorIhhhZZZNS0_21heaviside_kernel_cudaERNS_18TensorIteratorBaseEENKUlvE_clEvENKUlvE_clEvEUlhhE_EESt5arrayIPcLm3EEEEviT0_T1_
        .type           _ZN2at6native29vectorized_elementwise_kernelILi2ENS0_13BinaryFunctorIhhhZZZNS0_21heaviside_kernel_cudaERNS_18TensorIteratorBaseEENKUlvE_clEvENKUlvE_clEvEUlhhE_EESt5arrayIPcLm3EEEEviT0_T1_,@function
        .size           _ZN2at6native29vectorized_elementwise_kernelILi2ENS0_13BinaryFunctorIhhhZZZNS0_21heaviside_kernel_cudaERNS_18TensorIteratorBaseEENKUlvE_clEvENKUlvE_clEvEUlhhE_EESt5arrayIPcLm3EEEEviT0_T1_,(.L_x_32502 - _ZN2at6native29vectorized_elementwise_kernelILi2ENS0_13BinaryFunctorIhhhZZZNS0_21heaviside_kernel_cudaERNS_18TensorIteratorBaseEENKUlvE_clEvENKUlvE_clEvEUlhhE_EESt5arrayIPcLm3EEEEviT0_T1_)
        .other          _ZN2at6native29vectorized_elementwise_kernelILi2ENS0_13BinaryFunctorIhhhZZZNS0_21heaviside_kernel_cudaERNS_18TensorIteratorBaseEENKUlvE_clEvENKUlvE_clEvEUlhhE_EESt5arrayIPcLm3EEEEviT0_T1_,@"STO_CUDA_ENTRY STV_DEFAULT"
_ZN2at6native29vectorized_elementwise_kernelILi2ENS0_13BinaryFunctorIhhhZZZNS0_21heaviside_kernel_cudaERNS_18TensorIteratorBaseEENKUlvE_clEvENKUlvE_clEvEUlhhE_EESt5arrayIPcLm3EEEEviT0_T1_:
.text._ZN2at6native29vectorized_elementwise_kernelILi2ENS0_13BinaryFunctorIhhhZZZNS0_21heaviside_kernel_cudaERNS_18TensorIteratorBaseEENKUlvE_clEvENKUlvE_clEvEUlhhE_EESt5arrayIPcLm3EEEEviT0_T1_:
        /* <DEDUP_REMOVED lines=10> */
[----:B------:R-:W-:Y:S02]  /*00a0*/  PRMT R20, RZ, 0x7610, R20 ;  /* 0x00007610ff147816 */ /* 0x000fe40000000014 */
[----:B------:R-:W-:-:S05]  /*00b0*/  PRMT R3, RZ, 0x7610, R3 ;  /* 0x00007610ff037816 */ /* 0x000fca0000000003 */
        /* <DEDUP_REMOVED lines=16> */
[----:B------:R2:W5:Y:S01]  /*01c0*/  @!P3 LDG.E.U8 R20, desc[UR12][R8.64] ;  /* 0x0000000c0814b981 */ /* 0x000562000c1e1100 */
[C---:B------:R-:W-:Y:S02]  /*01d0*/  @!P2 VIADD R7, R0.reuse, UR4 ;  /* 0x000000040007ac36 */ /* 0x040fe40008000000 */
[----:B------:R-:W-:Y:S01]  /*01e0*/  @!P2 VIADD R0, R0, 0x80 ;  /* 0x000000800000a836 */ /* 0x000fe20000000000 */
[----:B------:R2:W5:Y:S02]  /*01f0*/  @!P3 LDG.E.U8 R3, desc[UR12][R4.64] ;  /* 0x0000000c0403b981 */ /* 0x000564000c1e1100 */
[----:B------:R-:W1:Y:S02]  /*0200*/  LDC.64 R10, c[0x0][0x398] ;  /* 0x0000e600ff0a7b82 */ /* 0x000e640000000a00 */
[----:B------:R-:W-:-:S06]  /*0210*/  ISETP.GE.U32.AND P0, PT, R0, UR5, PT ;  /* 0x0000000500007c0c */ /* 0x000fcc000bf06070 */
[----:B------:R-:W5:Y:S07]  /*0220*/  LDC.64 R14, c[0x0][0x398] ;  /* 0x0000e600ff0e7b82 */ /* 0x000f6e0000000a00 */
[C---:B------:R-:W-:Y:S02]  /*0230*/  @!P0 VIADD R29, R0.reuse, UR4 ;  /* 0x00000004001d8c36 */ /* 0x040fe40008000000 */
[----:B------:R-:W-:-:S05]  /*0240*/  @!P0 VIADD R0, R0, 0x80 ;  /* 0x0000008000008836 */ /* 0x000fca0000000000 */
[----:B------:R-:W-:Y:S02]  /*0250*/  ISETP.GE.U32.AND P1, PT, R0, UR5, PT ;  /* 0x0000000500007c0c */ /* 0x000fe4000bf26070 */
[C---:B---3--:R-:W-:Y:S02]  /*0260*/  @!P2 IADD3 R22, P3, PT, R7.reuse, R22, RZ ;  /* 0x000000160716a210 */ /* 0x048fe40007f7e0ff */
[----:B----4-:R-:W-:Y:S02]  /*0270*/  @!P2 IADD3 R24, P4, PT, R7, R24, RZ ;  /* 0x000000180718a210 */ /* 0x010fe40007f9e0ff */
[----:B------:R-:W3:Y:S01]  /*0280*/  LDC.64 R6, c[0x0][0x390] ;  /* 0x0000e400ff067b82 */ /* 0x000ee20000000a00 */
[----:B------:R-:W-:-:S06]  /*0290*/  @!P2 IMAD.X R23, RZ, RZ, R23, P3 ;  /* 0x000000ffff17a224 */ /* 0x000fcc00018e0617 */
[C---:B------:R-:W-:Y:S02]  /*02a0*/  @!P1 VIADD R21, R0.reuse, UR4 ;  /* 0x0000000400159c36 */ /* 0x040fe40008000000 */
[----:B------:R-:W-:Y:S02]  /*02b0*/  @!P1 VIADD R0, R0, 0x80 ;  /* 0x0000008000009836 */ /* 0x000fe40000000000 */
[----:B------:R-:W-:Y:S01]  /*02c0*/  @!P2 IMAD.X R25, RZ, RZ, R25, P4 ;  /* 0x000000ffff19a224 */ /* 0x000fe200020e0619 */
[----:B0-----:R-:W-:Y:S02]  /*02d0*/  @!P0 IADD3 R26, P4, PT, R29, R26, RZ ;  /* 0x0000001a1d1a8210 */ /* 0x001fe40007f9e0ff */
[----:B------:R-:W-:Y:S02]  /*02e0*/  ISETP.GE.U32.AND P3, PT, R0, UR5, PT ;  /* 0x0000000500007c0c */ /* 0x000fe4000bf66070 */
[----:B--2---:R-:W-:Y:S01]  /*02f0*/  PRMT R9, RZ, 0x7610, R9 ;  /* 0x00007610ff097816 */ /* 0x004fe20000000009 */
[----:B------:R-:W-:Y:S01]  /*0300*/  @!P0 IMAD.X R27, RZ, RZ, R27, P4 ;  /* 0x000000ffff1b8224 */ /* 0x000fe200020e061b */
[----:B------:R-:W-:-:S02]  /*0310*/  PRMT R4, RZ, 0x7610, R4 ;  /* 0x00007610ff047816 */ /* 0x000fc40000000004 */
[----:B------:R-:W-:Y:S02]  /*0320*/  PRMT R8, RZ, 0x7610, R8 ;  /* 0x00007610ff087816 */ /* 0x000fe40000000008 */
[----:B------:R3:W2:Y:S04]  /*0330*/  @!P2 LDG.E.U8 R9, desc[UR12][R24.64] ;  /* 0x0000000c1809a981 */ /* 0x0006a8000c1e1100 */
[----:B------:R-:W4:Y:S01]  /*0340*/  @!P2 LDG.E.U8 R4, desc[UR12][R22.64] ;  /* 0x0000000c1604a981 */ /* 0x000f22000c1e1100 */
[----:B-1----:R-:W-:-:S03]  /*0350*/  @!P0 IADD3 R28, P2, PT, R29, R10, RZ ;  /* 0x0000000a1d1c8210 */ /* 0x002fc60007f5e0ff */
[----:B------:R0:W4:Y:S02]  /*0360*/  @!P0 LDG.E.U8 R8, desc[UR12][R26.64] ;  /* 0x0000000c1a088981 */ /* 0x000124000c1e1100 */
[----:B------:R-:W-:Y:S01]  /*0370*/  @!P0 IMAD.X R29, RZ, RZ, R11, P2 ;  /* 0x000000ffff1d8224 */ /* 0x000fe200010e060b */
[----:B---3--:R-:W-:Y:S01]  /*0380*/  @!P1 IADD3 R24, P4, PT, R21, R6, RZ ;  /* 0x0000000615189210 */ /* 0x008fe20007f9e0ff */
[----:B------:R-:W1:Y:S01]  /*0390*/  LDC.64 R10, c[0x0][0x390] ;  /* 0x0000e400ff0a7b82 */ /* 0x000e620000000a00 */
[C---:B0-----:R-:W-:Y:S02]  /*03a0*/  @!P3 VIADD R27, R0.reuse, UR4 ;  /* 0x00000004001bbc36 */ /* 0x041fe40008000000 */
[----:B------:R-:W-:-:S05]  /*03b0*/  @!P3 VIADD R0, R0, 0x80 ;  /* 0x000000800000b836 */ /* 0x000fca0000000000 */
[----:B------:R-:W-:Y:S02]  /*03c0*/  ISETP.GE.U32.AND P2, PT, R0, UR5, PT ;  /* 0x0000000500007c0c */ /* 0x000fe4000bf46070 */
[----:B------:R-:W-:Y:S01]  /*03d0*/  PRMT R5, RZ, 0x7610, R5 ;  /* 0x00007610ff057816 */ /* 0x000fe20000000005 */
[----:B------:R-:W-:Y:S01]  /*03e0*/  @!P1 IMAD.X R25, RZ, RZ, R7, P4 ;  /* 0x000000ffff199224 */ /* 0x000fe200020e0607 */
[----:B-----5:R-:W-:-:S04]  /*03f0*/  @!P1 IADD3 R18, P4, PT, R21, R18, RZ ;  /* 0x0000001215129210 */ /* 0x020fc80007f9e0ff */
[----:B------:R0:W3:Y:S01]  /*0400*/  @!P0 LDG.E.U8 R5, desc[UR12][R28.64] ;  /* 0x0000000c1c058981 */ /* 0x0000e2000c1e1100 */
[----:B------:R-:W-:-:S04]  /*0410*/  @!P3 IADD3 R16, P0, PT, R27, R16, RZ ;  /* 0x000000101b10b210 */ /* 0x000fc80007f1e0ff */
[C---:B------:R-:W-:Y:S02]  /*0420*/  @!P2 VIADD R21, R0.reuse, UR4 ;  /* 0x000000040015ac36 */ /* 0x040fe40008000000 */
[----:B------:R-:W-:Y:S02]  /*0430*/  @!P2 VIADD R0, R0, 0x80 ;  /* 0x000000800000a836 */ /* 0x000fe40000000000 */
[----:B------:R-:W-:-:S03]  /*0440*/  @!P3 IMAD.X R17, RZ, RZ, R17, P0 ;  /* 0x000000ffff11b224 */ /* 0x000fc600000e0611 */
[C---:B------:R-:W-:Y:S01]  /*0450*/  ISETP.GE.U32.AND P0, PT, R0.reuse, UR5, PT ;  /* 0x0000000500007c0c */ /* 0x040fe2000bf06070 */
[----:B------:R-:W-:Y:S01]  /*0460*/  @!P1 IMAD.X R19, RZ, RZ, R19, P4 ;  /* 0x000000ffff139224 */ /* 0x000fe200020e0613 */
[----:B------:R-:W-:Y:S02]  /*0470*/  PRMT R7, RZ, 0x7610, R7 ;  /* 0x00007610ff077816 */ /* 0x000fe40000000007 */
[----:B------:R-:W-:Y:S02]  /*0480*/  PRMT R6, RZ, 0x7610, R6 ;  /* 0x00007610ff067816 */ /* 0x000fe40000000006 */
[----:B0-----:R-:W-:Y:S02]  /*0490*/  @!P2 IADD3 R28, P4, PT, R21, R12, RZ ;  /* 0x0000000c151ca210 */ /* 0x001fe40007f9e0ff */
[----:B------:R0:W5:Y:S03]  /*04a0*/  @!P1 LDG.E.U8 R7, desc[UR12][R24.64] ;  /* 0x0000000c18079981 */ /* 0x000166000c1e1100 */
[----:B------:R-:W-:Y:S01]  /*04b0*/  @!P2 IMAD.X R29, RZ, RZ, R13, P4 ;  /* 0x000000ffff1da224 */ /* 0x000fe200020e060d */
[----:B------:R1:W5:Y:S01]  /*04c0*/  @!P1 LDG.E.U8 R6, desc[UR12][R18.64] ;  /* 0x0000000c12069981 */ /* 0x000362000c1e1100 */
[----:B------:R-:W-:Y:S01]  /*04d0*/  @!P3 IADD3 R26, P1, PT, R27, R14, RZ ;  /* 0x0000000e1b1ab210 */ /* 0x000fe20007f3e0ff */
[----:B------:R-:W1:Y:S01]  /*04e0*/  LDC.64 R12, c[0x0][0x390] ;  /* 0x0000e400ff0c7b82 */ /* 0x000e620000000a00 */
[----:B0-----:R-:W-:-:S02]  /*04f0*/  @!P0 VIADD R25, R0, UR4 ;  /* 0x0000000400198c36 */ /* 0x001fc40008000000 */
[----:B------:R-:W-:Y:S01]  /*0500*/  @!P0 VIADD R0, R0, 0x80 ;  /* 0x0000008000008836 */ /* 0x000fe20000000000 */
[----:B------:R-:W-:Y:S01]  /*0510*/  PRMT R22, RZ, 0x7610, R22 ;  /* 0x00007610ff167816 */ /* 0x000fe20000000016 */
[----:B------:R-:W-:Y:S01]  /*0520*/  @!P3 IMAD.X R27, RZ, RZ, R15, P1 ;  /* 0x000000ffff1bb224 */ /* 0x000fe200008e060f */
[----:B------:R-:W-:Y:S02]  /*0530*/  PRMT R23, RZ, 0x7610, R23 ;  /* 0x00007610ff177816 */ /* 0x000fe40000000017 */
[----:B------:R-:W0:Y:S01]  /*0540*/  LDC.64 R14, c[0x0][0x398] ;  /* 0x0000e600ff0e7b82 */ /* 0x000e220000000a00 */
[----:B------:R-:W-:Y:S01]  /*0550*/  ISETP.GE.U32.AND P1, PT, R0, UR5, PT ;  /* 0x0000000500007c0c */ /* 0x000fe2000bf26070 */
[----:B------:R1:W5:Y:S04]  /*0560*/  @!P3 LDG.E.U8 R22, desc[UR12][R16.64] ;  /* 0x0000000c1016b981 */ /* 0x000368000c1e1100 */
[----:B------:R1:W5:Y:S02]  /*0570*/  @!P3 LDG.E.U8 R23, desc[UR12][R26.64] ;  /* 0x0000000c1a17b981 */ /* 0x000364000c1e1100 */
[----:B-1----:R-:W1:Y:S01]  /*0580*/  LDC.64 R18, c[0x0][0x398] ;  /* 0x0000e600ff127b82 */ /* 0x002e620000000a00 */
[----:B------:R-:W-:-:S07]  /*0590*/  @!P0 IADD3 R10, P3, PT, R25, R10, RZ ;  /* 0x0000000a190a8210 */ /* 0x000fce0007f7e0ff */
[----:B------:R-:W1:Y:S01]  /*05a0*/  LDC.64 R16, c[0x0][0x398] ;  /* 0x0000e600ff107b82 */ /* 0x000e620000000a00 */
[----:B------:R-:W-:Y:S02]  /*05b0*/  @!P1 VIADD R27, R0, UR4 ;  /* 0x00000004001b9c36 */ /* 0x000fe40008000000 */
[----:B------:R-:W-:-:S03]  /*05c0*/  @!P0 IMAD.X R11, RZ, RZ, R11, P3 ;  /* 0x000000ffff0b8224 */ /* 0x000fc600018e060b */
[----:B------:R-:W-:Y:S02]  /*05d0*/  @!P1 IADD3 R12, P3, PT, R27, R12, RZ ;  /* 0x0000000c1b0c9210 */ /* 0x000fe40007f7e0ff */
[----:B------:R-:W-:Y:S02]  /*05e0*/  PRMT R24, RZ, 0x7610, R24 ;  /* 0x00007610ff187816 */ /* 0x000fe40000000018 */
[----:B------:R-:W-:Y:S01]  /*05f0*/  PRMT R26, RZ, 0x7610, R26 ;  /* 0x00007610ff1a7816 */ /* 0x000fe2000000001a */
[----:B------:R-:W-:Y:S01]  /*0600*/  @!P1 IMAD.X R13, RZ, RZ, R13, P3 ;  /* 0x000000ffff0d9224 */ /* 0x000fe200018e060d */
[----:B------:R-:W-:Y:S02]  /*0610*/  PRMT R0, RZ, 0x7610, R0 ;  /* 0x00007610ff007816 */ /* 0x000fe40000000000 */
[----:B------:R-:W5:Y:S01]  /*0620*/  @!P2 LDG.E.U8 R24, desc[UR12][R28.64] ;  /* 0x0000000c1c18a981 */ /* 0x000f62000c1e1100 */
[----:B0-----:R-:W-:-:S03]  /*0630*/  @!P2 IADD3 R14, P4, PT, R21, R14, RZ ;  /* 0x0000000e150ea210 */ /* 0x001fc60007f9e0ff */
[----:B------:R0:W5:Y:S01]  /*0640*/  @!P0 LDG.E.U8 R26, desc[UR12][R10.64] ;  /* 0x0000000c0a1a8981 */ /* 0x000162000c1e1100 */
[----:B-1----:R-:W-:-:S03]  /*0650*/  @!P1 IADD3 R18, P3, PT, R27, R18, RZ ;  /* 0x000000121b129210 */ /* 0x002fc60007f7e0ff */
[----:B------:R-:W5:Y:S01]  /*0660*/  @!P1 LDG.E.U8 R0, desc[UR12][R12.64] ;  /* 0x0000000c0c009981 */ /* 0x000f62000c1e1100 */
[----:B------:R-:W-:Y:S01]  /*0670*/  @!P0 IADD3 R16, P5, PT, R25, R16, RZ ;  /* 0x0000001019108210 */ /* 0x000fe20007fbe0ff */
[----:B------:R-:W-:Y:S01]  /*0680*/  @!P2 IMAD.X R15, RZ, RZ, R15, P4 ;  /* 0x000000ffff0fa224 */ /* 0x000fe200020e060f */
[----:B------:R-:W-:Y:S01]  /*0690*/  PRMT R21, RZ, 0x7610, R21 ;  /* 0x00007610ff157816 */ /* 0x000fe20000000015 */
[----:B------:R-:W-:Y:S01]  /*06a0*/  @!P1 IMAD.X R19, RZ, RZ, R19, P3 ;  /* 0x000000ffff139224 */ /* 0x000fe200018e0613 */
[----:B0-----:R-:W-:Y:S01]  /*06b0*/  PRMT R11, RZ, 0x7610, R11 ;  /* 0x00007610ff0b7816 */ /* 0x001fe2000000000b */
[----:B------:R-:W-:Y:S01]  /*06c0*/  @!P0 IMAD.X R17, RZ, RZ, R17, P5 ;  /* 0x000000ffff118224 */ /* 0x000fe200028e0611 */
[----:B------:R-:W-:-:S04]  /*06d0*/  PRMT R10, RZ, 0x7610, R10 ;  /* 0x00007610ff0a7816 */ /* 0x000fc8000000000a */
[----:B------:R0:W5:Y:S04]  /*06e0*/  @!P2 LDG.E.U8 R11, desc[UR12][R14.64] ;  /* 0x0000000c0e0ba981 */ /* 0x000168000c1e1100 */
[----:B------:R0:W5:Y:S04]  /*06f0*/  @!P0 LDG.E.U8 R21, desc[UR12][R16.64] ;  /* 0x0000000c10158981 */ /* 0x000168000c1e1100 */
[----:B------:R0:W5:Y:S01]  /*0700*/  @!P1 LDG.E.U8 R10, desc[UR12][R18.64] ;  /* 0x0000000c120a9981 */ /* 0x000162000c1e1100 */
[----:B------:R-:W-:Y:S04]  /*0710*/  BSSY.RECONVERGENT B0, `(.L_x_19546) ;  /* 0x000004b000007945 */ /* 0x000fe80003800200 */
[----:B------:R-:W-:Y:S01]  /*0720*/  BSSY.RELIABLE B1, `(.L_x_19547) ;  /* 0x0000042000017945 */ /* 0x000fe20003800100 */
[----:B------:R-:W-:-:S13]  /*0730*/  LOP3.LUT P4, RZ, R20, 0xff, RZ, 0xc0, !PT ;  /* 0x000000ff14ff7812 */ /* 0x000fda000788c0ff */
[----:B------:R-:W-:Y:S02]  /*0740*/  @P4 SEL R3, RZ, 0x1, !P4 ;  /* 0x00000001ff034807 */ /* 0x000fe40006000000 */
[----:B--2---:R-:W-:Y:S02]  /*0750*/  LOP3.LUT P5, RZ, R9, 0xff, RZ, 0xc0, !PT ;  /* 0x000000ff09ff7812 */ /* 0x004fe400078ac0ff */
[----:B----4-:R-:W-:-:S11]  /*0760*/  LOP3.LUT P3, RZ, R8, 0xff, RZ, 0xc0, !PT ;  /* 0x000000ff08ff7812 */ /* 0x010fd6000786c0ff */
[----:B------:R-:W-:Y:S02]  /*0770*/  @P5 SEL R4, RZ, 0x1, !P5 ;  /* 0x00000001ff045807 */ /* 0x000fe40006800000 */
[----:B---3--:R-:W-:Y:S02]  /*0780*/  @P3 SEL R5, RZ, 0x1, !P3 ;  /* 0x00000001ff053807 */ /* 0x008fe40005800000 */
[----:B------:R-:W-:Y:S02]  /*0790*/  ISETP.GE.U32.AND P3, PT, R2, UR5, PT ;  /* 0x0000000502007c0c */ /* 0x000fe4000bf66070 */
[----:B-----5:R-:W-:Y:S02]  /*07a0*/  LOP3.LUT P0, RZ, R7, 0xff, RZ, 0xc0, !PT ;  /* 0x000000ff07ff7812 */ /* 0x020fe4000780c0ff */
[----:B------:R-:W-:-:S11]  /*07b0*/  LOP3.LUT P2, RZ, R22, 0xff, RZ, 0xc0, !PT ;  /* 0x000000ff16ff7812 */ /* 0x000fd6000784c0ff */
[----:B------:R-:W-:Y:S02]  /*07c0*/  @P0 SEL R6, RZ, 0x1, !P0 ;  /* 0x00000001ff060807 */ /* 0x000fe40004000000 */
[----:B------:R-:W-:Y:S02]  /*07d0*/  @P2 SEL R23, RZ, 0x1, !P2 ;  /* 0x00000001ff172807 */ /* 0x000fe40005000000 */
[----:B------:R-:W-:Y:S02]  /*07e0*/  LOP3.LUT P1, RZ, R24, 0xff, RZ, 0xc0, !PT ;  /* 0x000000ff18ff7812 */ /* 0x000fe4000782c0ff */
[----:B------:R-:W-:Y:S02]  /*07f0*/  LOP3.LUT P4, RZ, R26, 0xff, RZ, 0xc0, !PT ;  /* 0x000000ff1aff7812 */ /* 0x000fe4000788c0ff */
[----:B------:R-:W-:-:S09]  /*0800*/  LOP3.LUT P5, RZ, R0, 0xff, RZ, 0xc0, !PT ;  /* 0x000000ff00ff7812 */ /* 0x000fd200078ac0ff */
[----:B------:R-:W-:Y:S02]  /*0810*/  @P1 SEL R11, RZ, 0x1, !P1 ;  /* 0x00000001ff0b1807 */ /* 0x000fe40004800000 */
[----:B------:R-:W-:Y:S02]  /*0820*/  @P4 SEL R21, RZ, 0x1, !P4 ;  /* 0x00000001ff154807 */ /* 0x000fe40006000000 */
        /* <DEDUP_REMOVED lines=16> */
.L_x_19548:
        /* <DEDUP_REMOVED lines=8> */
.L_x_19549:
        /* <DEDUP_REMOVED lines=8> */
.L_x_19550:
        /* <DEDUP_REMOVED lines=8> */
.L_x_19551:
        /* <DEDUP_REMOVED lines=9> */
.L_x_19552:
[----:B------:R-:W-:Y:S05]  /*0b40*/  BSYNC.RELIABLE B1 ;  /* 0x0000000000017941 */ /* 0x000fea0003800100 */
.L_x_19547:
[----:B------:R-:W-:-:S13]  /*0b50*/  ISETP.GE.U32.AND P0, PT, R2, UR5, PT ;  /* 0x0000000502007c0c */ /* 0x000fda000bf06070 */
[----:B-1----:R-:W0:Y:S01]  /*0b60*/  @!P0 LDC.64 R6, c[0x0][0x388] ;  /* 0x0000e200ff068b82 */ /* 0x002e220000000a00 */
[C---:B--2---:R-:W-:Y:S02]  /*0b70*/  @!P0 VIADD R5, R2.reuse, UR4 ;  /* 0x0000000402058c36 */ /* 0x044fe40008000000 */
[----:B------:R-:W-:-:S03]  /*0b80*/  @!P0 VIADD R2, R2, 0x80 ;  /* 0x0000008002028836 */ /* 0x000fc60000000000 */
[----:B0-----:R-:W-:-:S05]  /*0b90*/  @!P0 IADD3 R4, P1, PT, R5, R6, RZ ;  /* 0x0000000605048210 */ /* 0x001fca0007f3e0ff */
[----:B------:R-:W-:-:S05]  /*0ba0*/  @!P0 IMAD.X R5, RZ, RZ, R7, P1 ;  /* 0x000000ffff058224 */ /* 0x000fca00008e0607 */
[----:B------:R3:W-:Y:S03]  /*0bb0*/  @!P0 STG.E.U8 desc[UR12][R4.64], R21 ;  /* 0x0000001504008986 */ /* 0x0007e6000c10110c */
.L_x_19553:
[----:B------:R-:W-:Y:S05]  /*0bc0*/  BSYNC.RECONVERGENT B0 ;  /* 0x0000000000007941 */ /* 0x000fea0003800200 */
.L_x_19546:
[----:B------:R-:W-:Y:S05]  /*0bd0*/  WARPSYNC.ALL ;  /* 0x0000000000007948 */ /* 0x000fea0003800000 */
[----:B------:R-:W-:-:S13]  /*0be0*/  ISETP.GE.U32.AND P0, PT, R2, UR5, PT ;  /* 0x0000000502007c0c */ /* 0x000fda000bf06070 */
[----:B------:R-:W-:Y:S05]  /*0bf0*/  @P0 EXIT ;  /* 0x000000000000094d */ /* 0x000fea0003800000 */
[----:B------:R-:W4:Y:S01]  /*0c00*/  LDCU.64 UR6, c[0x0][0x388] ;  /* 0x00007100ff0677ac */ /* 0x000f220008000a00 */
[----:B------:R-:W-:-:S05]  /*0c10*/  VIADD R2, R2, UR4 ;  /* 0x0000000402027c36 */ /* 0x000fca0008000000 */
[----:B----4-:R-:W-:-:S05]  /*0c20*/  IADD3 R2, P0, PT, R2, UR6, RZ ;  /* 0x0000000602027c10 */ /* 0x010fca000ff1e0ff */
[----:B0-----:R-:W-:-:S05]  /*0c30*/  IMAD.X R3, RZ, RZ, UR7, P0 ;  /* 0x00000007ff037e24 */ /* 0x001fca00080e06ff */
[----:B------:R-:W-:Y:S01]  /*0c40*/  STG.E.U8 desc[UR12][R2.64], R10 ;  /* 0x0000000a02007986 */ /* 0x000fe2000c10110c */
[----:B------:R-:W-:Y:S05]  /*0c50*/  EXIT ;  /* 0x000000000000794d */ /* 0x000fea0003800000 */
.L_x_19545:
        /* <DEDUP_REMOVED lines=9> */
[----:B------:R-:W2:Y:S01]  /*0cf0*/  LDG.E.U16 R7, desc[UR12][R2.64] ;  /* 0x0000000c02077981 */ /* 0x000ea2000c1e1500 */
[----:B------:R-:W-:Y:S02]  /*0d00*/  IMAD.U32 R4, RZ, RZ, UR6 ;  /* 0x00000006ff047e24 */ /* 0x000fe4000f8e00ff */
[----:B------:R-:W-:Y:S01]  /*0d10*/  IMAD.U32 R5, RZ, RZ, UR7 ;  /* 0x00000007ff057e24 */ /* 0x000fe2000f8e00ff */
[----:B------:R-:W3:Y:S01]  /*0d20*/  LDG.E.U16 R8, desc[UR12][R2.64+0x100] ;  /* 0x0001000c02087981 */ /* 0x000ee2000c1e1500 */
[----:B------:R-:W0:Y:S01]  /*0d30*/  LDCU.64 UR6, c[0x0][0x388] ;  /* 0x00007100ff0677ac */ /* 0x000e220008000a00 */
[----:B------:R-:W-:Y:S02]  /*0d40*/  IMAD.WIDE.U32 R4, R0, 0x2, R4 ;  /* 0x0000000200047825 */ /* 0x000fe400078e0004 */
[----:B------:R-:W4:Y:S04]  /*0d50*/  LDG.E.U16 R10, desc[UR12][R2.64+0x200] ;  /* 0x0002000c020a7981 */ /* 0x000f28000c1e1500 */
[----:B------:R-:W5:Y:S04]  /*0d60*/  LDG.E.U16 R9, desc[UR12][R4.64] ;  /* 0x0000000c04097981 */ /* 0x000f68000c1e1500 */
[----:B------:R-:W5:Y:S04]  /*0d70*/  LDG.E.U16 R12, desc[UR12][R4.64+0x100] ;  /* 0x0001000c040c7981 */ /* 0x000f68000c1e1500 */
[----:B------:R1:W5:Y:S04]  /*0d80*/  LDG.E.U16 R11, desc[UR12][R2.64+0x300] ;  /* 0x0003000c020b7981 */ /* 0x000368000c1e1500 */
[----:B------:R-:W5:Y:S04]  /*0d90*/  LDG.E.U16 R13, desc[UR12][R4.64+0x200] ;  /* 0x0002000c040d7981 */ /* 0x000f68000c1e1500 */
[----:B------:R5:W5:Y:S01]  /*0da0*/  LDG.E.U16 R14, desc[UR12][R4.64+0x300] ;  /* 0x0003000c040e7981 */ /* 0x000b62000c1e1500 */
[----:B0-----:R-:W-:-:S04]  /*0db0*/  UIADD3 UR6, UP0, UPT, UR4, UR6, URZ ;  /* 0x0000000604067290 */ /* 0x001fc8000ff1e0ff */
[----:B------:R-:W-:Y:S01]  /*0dc0*/  UIADD3.X UR7, UPT, UPT, URZ, UR7, URZ, UP0, !UPT ;  /* 0x00000007ff077290 */ /* 0x000fe200087fe4ff */
[C---:B--2---:R-:W-:Y:S02]  /*0dd0*/  PRMT R6, R7.reuse, 0x7770, RZ ;  /* 0x0000777007067816 */ /* 0x044fe400000000ff */
[----:B------:R-:W-:Y:S02]  /*0de0*/  PRMT R7, R7, 0x7771, RZ ;  /* 0x0000777107077816 */ /* 0x000fe400000000ff */
[C---:B------:R-:W-:Y:S02]  /*0df0*/  ISETP.NE.AND P3, PT, R6.reuse, RZ, PT ;  /* 0x000000ff0600720c */ /* 0x040fe40003f65270 */
[----:B------:R-:W-:Y:S02]  /*0e00*/  ISETP.NE.AND P1, PT, R6, RZ, PT ;  /* 0x000000ff0600720c */ /* 0x000fe40003f25270 */
[----:B---3--:R-:W-:Y:S02]  /*0e10*/  PRMT R6, R8, 0x7770, RZ ;  /* 0x0000777008067816 */ /* 0x008fe400000000ff */
[----:B------:R-:W-:-:S02]  /*0e20*/  ISETP.NE.AND P0, PT, R7, RZ, PT ;  /* 0x000000ff0700720c */ /* 0x000fc40003f05270 */
[----:B------:R-:W-:Y:S02]  /*0e30*/  ISETP.NE.AND P5, PT, R6, RZ, PT ;  /* 0x000000ff0600720c */ /* 0x000fe40003fa5270 */
[----:B-1----:R-:W-:Y:S02]  /*0e40*/  PRMT R2, R8, 0x7771, RZ ;  /* 0x0000777108027816 */ /* 0x002fe400000000ff */
[----:B----4-:R-:W-:Y:S02]  /*0e50*/  PRMT R3, R10, 0x7770, RZ ;  /* 0x000077700a037816 */ /* 0x010fe400000000ff */
[----:B------:R-:W-:Y:S02]  /*0e60*/  ISETP.NE.AND P6, PT, R6, RZ, PT ;  /* 0x000000ff0600720c */ /* 0x000fe40003fc5270 */
[----:B------:R-:W-:Y:S02]  /*0e70*/  ISETP.NE.AND P2, PT, R7, RZ, PT ;  /* 0x000000ff0700720c */ /* 0x000fe40003f45270 */
[----:B-----5:R-:W-:-:S02]  /*0e80*/  PRMT R6, R9, 0x7770, RZ ;  /* 0x0000777009067816 */ /* 0x020fc400000000ff */
[----:B------:R-:W-:Y:S02]  /*0e90*/  PRMT R7, R9, 0x7771, RZ ;  /* 0x0000777109077816 */ /* 0x000fe400000000ff */
[----:B------:R-:W-:Y:S02]  /*0ea0*/  @P3 SEL R6, RZ, 0x1, !P1 ;  /* 0x00000001ff063807 */ /* 0x000fe40004800000 */
[----:B------:R-:W-:Y:S02]  /*0eb0*/  ISETP.NE.AND P4, PT, R2, RZ, PT ;  /* 0x000000ff0200720c */ /* 0x000fe40003f85270 */
[----:B------:R-:W-:Y:S02]  /*0ec0*/  ISETP.NE.AND P1, PT, R3, RZ, PT ;  /* 0x000000ff0300720c */ /* 0x000fe40003f25270 */
[C---:B------:R-:W-:Y:S02]  /*0ed0*/  PRMT R8, R12.reuse, 0x7770, RZ ;  /* 0x000077700c087816 */ /* 0x040fe400000000ff */
[----:B------:R-:W-:-:S02]  /*0ee0*/  PRMT R9, R12, 0x7771, RZ ;  /* 0x000077710c097816 */ /* 0x000fc400000000ff */
[----:B------:R-:W-:Y:S02]  /*0ef0*/  PRMT R4, R10, 0x7771, RZ ;  /* 0x000077710a047816 */ /* 0x000fe400000000ff */
[C---:B------:R-:W-:Y:S02]  /*0f00*/  PRMT R12, R11.reuse, 0x7770, RZ ;  /* 0x000077700b0c7816 */ /* 0x040fe400000000ff */
[----:B------:R-:W-:Y:S02]  /*0f10*/  PRMT R5, R11, 0x7771, RZ ;  /* 0x000077710b057816 */ /* 0x000fe400000000ff */
[----:B------:R-:W-:Y:S02]  /*0f20*/  @P0 SEL R7, RZ, 0x1, !P2 ;  /* 0x00000001ff070807 */ /* 0x000fe40005000000 */
[----:B------:R-:W-:Y:S02]  /*0f30*/  @P5 SEL R8, RZ, 0x1, !P6 ;  /* 0x00000001ff085807 */ /* 0x000fe40007000000 */
[----:B------:R-:W-:-:S02]  /*0f40*/  ISETP.NE.AND P0, PT, R4, RZ, PT ;  /* 0x000000ff0400720c */ /* 0x000fc40003f05270 */
[----:B------:R-:W-:Y:S02]  /*0f50*/  ISETP.NE.AND P6, PT, R12, RZ, PT ;  /* 0x000000ff0c00720c */ /* 0x000fe40003fc5270 */
[----:B------:R-:W-:Y:S02]  /*0f60*/  ISETP.NE.AND P5, PT, R5, RZ, PT ;  /* 0x000000ff0500720c */ /* 0x000fe40003fa5270 */
[----:B------:R-:W-:Y:S02]  /*0f70*/  ISETP.NE.AND P3, PT, R2, RZ, PT ;  /* 0x000000ff0200720c */ /* 0x000fe40003f65270 */
[----:B------:R-:W-:Y:S02]  /*0f80*/  ISETP.NE.AND P2, PT, R3, RZ, PT ;  /* 0x000000ff0300720c */ /* 0x000fe40003f45270 */
[----:B------:R-:W-:Y:S02]  /*0f90*/  PRMT R10, R13, 0x7770, RZ ;  /* 0x000077700d0a7816 */ /* 0x000fe400000000ff */
[----:B------:R-:W-:-:S02]  /*0fa0*/  @P4 SEL R9, RZ, 0x1, !P3 ;  /* 0x00000001ff094807 */ /* 0x000fc40005800000 */
[----:B------:R-:W-:Y:S02]  /*0fb0*/  @P1 SEL R10, RZ, 0x1, !P2 ;  /* 0x00000001ff0a1807 */ /* 0x000fe40005000000 */
[----:B------:R-:W-:Y:S02]  /*0fc0*/  ISETP.NE.AND P4, PT, R4, RZ, PT ;  /* 0x000000ff0400720c */ /* 0x000fe40003f85270 */
[----:B------:R-:W-:Y:S02]  /*0fd0*/  ISETP.NE.AND P3, PT, R12, RZ, PT ;  /* 0x000000ff0c00720c */ /* 0x000fe40003f65270 */
[----:B------:R-:W-:Y:S01]  /*0fe0*/  ISETP.NE.AND P1, PT, R5, RZ, PT ;  /* 0x000000ff0500720c */ /* 0x000fe20003f25270 */
[----:B------:R-:W-:Y:S01]  /*0ff0*/  IMAD.U32 R2, RZ, RZ, UR6 ;  /* 0x00000006ff027e24 */ /* 0x000fe2000f8e00ff */
[----:B------:R-:W-:Y:S01]  /*1000*/  PRMT R5, R13, 0x7771, RZ ;  /* 0x000077710d057816 */ /* 0x000fe200000000ff */
[----:B------:R-:W-:Y:S01]  /*1010*/  IMAD.U32 R3, RZ, RZ, UR7 ;  /* 0x00000007ff037e24 */ /* 0x000fe2000f8e00ff */
[----:B------:R-:W-:-:S02]  /*1020*/  PRMT R4, R14, 0x7770, RZ ;  /* 0x000077700e047816 */ /* 0x000fc400000000ff */
[----:B------:R-:W-:Y:S02]  /*1030*/  PRMT R11, R14, 0x7771, RZ ;  /* 0x000077710e0b7816 */ /* 0x000fe400000000ff */
[----:B------:R-:W-:Y:S02]  /*1040*/  @P0 SEL R5, RZ, 0x1, !P4 ;  /* 0x00000001ff050807 */ /* 0x000fe40006000000 */
[----:B------:R-:W-:Y:S02]  /*1050*/  @P6 SEL R4, RZ, 0x1, !P3 ;  /* 0x00000001ff046807 */ /* 0x000fe40005800000 */
[----:B------:R-:W-:Y:S01]  /*1060*/  @P5 SEL R11, RZ, 0x1, !P1 ;  /* 0x00000001ff0b5807 */ /* 0x000fe20004800000 */
[----:B------:R-:W-:Y:S01]  /*1070*/  IMAD.WIDE.U32 R2, R0, 0x2, R2 ;  /* 0x0000000200027825 */ /* 0x000fe200078e0002 */
        /* <DEDUP_REMOVED lines=9> */
.L_x_19554:
        /* <DEDUP_REMOVED lines=15> */
.L_x_32502:


//--------------------- .text._ZN2at6native29vectorized_elementwise_kernelILi4ENS0_13BinaryFunctorIhhhZZZNS0_21heaviside_kernel_cudaERNS_18TensorIteratorBaseEENKUlvE_clEvENKUlvE_clEvEUlhhE_EESt5arrayIPcLm3EEEEviT0_T1_ --------------------------
	.section	.text._ZN2at6native29vectorized_elementwise_kernelILi4ENS0_13BinaryFunctorIhhhZZZNS0_21heaviside_kernel_cudaERNS_18TensorIteratorBaseEENKUlvE_clEvENKUlvE_clEvEUlhhE_EESt5arrayIPcLm3EEEEviT0_T1_,"ax",@progbits
	.align	128
        .global         _ZN2at6native29vectorized_elementwise_kernelILi4ENS0_13BinaryFunctorIhhhZZZNS0_21heaviside_kernel_cudaERNS_18TensorIteratorBaseEENKUlvE_clEvENKUlvE_clEvEUlhhE_EESt5arrayIPcLm3EEEEviT0_T1_
        .type           _ZN2at6native29vectorized_elementwise_kernelILi4ENS0_13BinaryFunctorIhhhZZZNS0_21heaviside_kernel_cudaERNS_18TensorIteratorBaseEENKUlvE_clEvENKUlvE_clEvEUlhhE_EESt5arrayIPcLm3EEEEviT0_T1_,@function
        .size           _ZN2at6native29vectorized_elementwise_kernelILi4ENS0_13BinaryFunctorIhhhZZZNS0_21heaviside_kernel_cudaERNS_18TensorIteratorBaseEENKUlvE_clEvENKUlvE_clEvEUlhhE_EESt5arrayIPcLm3EEEEviT0_T1_,(.L_x_32503 - _ZN2at6native29vectorized_elementwise_kernelILi4ENS0_13BinaryFunctorIhhhZZZNS0_21heaviside_kernel_cudaERNS_18TensorIteratorBaseEENKUlvE_clEvENKUlvE_clEvEUlhhE_EESt5arrayIPcLm3EEEEviT0_T1_)
        .other          _ZN2at6native29vectorized_elementwise_kernelILi4ENS0_13BinaryFunctorIhhhZZZNS0_21heaviside_kernel_cudaERNS_18TensorIteratorBaseEENKUlvE_clEvENKUlvE_clEvEUlhhE_EESt5arrayIPcLm3EEEEviT0_T1_,@"STO_CUDA_ENTRY STV_DEFAULT"
_ZN2at6native29vectorized_elementwise_kernelILi4ENS0_13BinaryFunctorIhhhZZZNS0_21heaviside_kernel_cudaERNS_18TensorIteratorBaseEENKUlvE_clEvENKUlvE_clEvEUlhhE_EESt5arrayIPcLm3EEEEviT0_T1_:
.text._ZN2at6native29vectorized_elementwise_kernelILi4ENS0_13BinaryFunctorIhhhZZZNS0_21heaviside_kernel_cudaERNS_18TensorIteratorBaseEENKUlvE_clEvENKUlvE_clEvEUlhhE_EESt5arrayIPcLm3EEEEviT0_T1_:
        /* <DEDUP_REMOVED lines=147> */
.L_x_19558:
        /* <DEDUP_REMOVED lines=8> */
.L_x_19559:
        /* <DEDUP_REMOVED lines=8> */
.L_x_19560:
        /* <DEDUP_REMOVED lines=8> */
.L_x_19561:
        /* <DEDUP_REMOVED lines=9> */
.L_x_19562:
[----:B------:R-:W-:Y:S05]  /*0b40*/  BSYNC.RELIABLE B1 ;  /* 0x0000000000017941 */ /* 0x000fea0003800100 */
.L_x_19557:
[----:B------:R-:W-:-:S13]  /*0b50*/  ISETP.GE.U32.AND P0, PT, R2, UR5, PT ;  /* 0x0000000502007c0c */ /* 0x000fda000bf06070 */
[----:B-1----:R-:W0:Y:S01]  /*0b60*/  @!P0 LDC.64 R6, c[0x0][0x388] ;  /* 0x0000e200ff068b82 */ /* 0x002e220000000a00 */
[C---:B--2---:R-:W-:Y:S02]  /*0b70*/  @!P0 VIADD R5, R2.reuse, UR4 ;  /* 0x0000000402058c36 */ /* 0x044fe40008000000 */
[----:B------:R-:W-:-:S03]  /*0b80*/  @!P0 VIADD R2, R2, 0x80 ;  /* 0x0000008002028836 */ /* 0x000fc60000000000 */
[----:B0-----:R-:W-:-:S05]  /*0b90*/  @!P0 IADD3 R4, P1, PT, R5, R6, RZ ;  /* 0x0000000605048210 */ /* 0x001fca0007f3e0ff */
[----:B------:R-:W-:-:S05]  /*0ba0*/  @!P0 IMAD.X R5, RZ, RZ, R7, P1 ;  /* 0x000000ffff058224 */ /* 0x000fca00008e0607 */
[----:B------:R3:W-:Y:S03]  /*0bb0*/  @!P0 STG.E.U8 desc[UR12][R4.64], R21 ;  /* 0x0000001504008986 */ /* 0x0007e6000c10110c */
.L_x_19563:
[----:B------:R-:W-:Y:S05]  /*0bc0*/  BSYNC.RECONVERGENT B0 ;  /* 0x0000000000007941 */ /* 0x000fea0003800200 */
.L_x_19556:
        /* <DEDUP_REMOVED lines=9> */
.L_x_19555:
        /* <DEDUP_REMOVED lines=9> */
[----:B------:R-:W2:Y:S01]  /*0cf0*/  LDG.E R9, desc[UR12][R2.64+0x200] ;  /* 0x0002000c02097981 */ /* 0x000ea2000c1e1900 */
[----:B------:R-:W-:Y:S02]  /*0d00*/  IMAD.U32 R4, RZ, RZ, UR6 ;  /* 0x00000006ff047e24 */ /* 0x000fe4000f8e00ff */
[----:B------:R-:W-:Y:S01]  /*0d10*/  IMAD.U32 R5, RZ, RZ, UR7 ;  /* 0x00000007ff057e24 */ /* 0x000fe2000f8e00ff */
[----:B------:R0:W3:Y:S01]  /*0d20*/  LDG.E R6, desc[UR12][R2.64] ;  /* 0x0000000c02067981 */ /* 0x0000e2000c1e1900 */
[----:B------:R-:W1:Y:S01]  /*0d30*/  LDCU.64 UR6, c[0x0][0x388] ;  /* 0x00007100ff0677ac */ /* 0x000e620008000a00 */
[----:B------:R-:W-:-:S05]  /*0d40*/  IMAD.WIDE.U32 R4, R0, 0x4, R4 ;  /* 0x0000000400047825 */ /* 0x000fca00078e0004 */
[----:B------:R-:W4:Y:S04]  /*0d50*/  LDG.E R12, desc[UR12][R4.64+0x200] ;  /* 0x0002000c040c7981 */ /* 0x000f28000c1e1900 */
[----:B------:R-:W5:Y:S01]  /*0d60*/  LDG.E R11, desc[UR12][R4.64] ;  /* 0x0000000c040b7981 */ /* 0x000f62000c1e1900 */
[----:B-1----:R-:W-:-:S04]  /*0d70*/  UIADD3 UR6, UP0, UPT, UR4, UR6, URZ ;  /* 0x0000000604067290 */ /* 0x002fc8000ff1e0ff */
[----:B------:R-:W-:Y:S01]  /*0d80*/  UIADD3.X UR7, UPT, UPT, URZ, UR7, URZ, UP0, !UPT ;  /* 0x00000007ff077290 */ /* 0x000fe200087fe4ff */
[C---:B--2---:R-:W-:Y:S02]  /*0d90*/  PRMT R10, R9.reuse, 0x7770, RZ ;  /* 0x00007770090a7816 */ /* 0x044fe400000000ff */
[----:B0-----:R-:W-:Y:S02]  /*0da0*/  PRMT R3, R9, 0x7772, RZ ;  /* 0x0000777209037816 */ /* 0x001fe400000000ff */
[----:B------:R-:W-:Y:S02]  /*0db0*/  ISETP.NE.AND P3, PT, R10, RZ, PT ;  /* 0x000000ff0a00720c */ /* 0x000fe40003f65270 */
[C---:B---3--:R-:W-:Y:S02]  /*0dc0*/  PRMT R7, R6.reuse, 0x7770, RZ ;  /* 0x0000777006077816 */ /* 0x048fe400000000ff */
[----:B------:R-:W-:Y:S02]  /*0dd0*/  PRMT R8, R6, 0x7771, RZ ;  /* 0x0000777106087816 */ /* 0x000fe400000000ff */
[----:B------:R-:W-:-:S02]  /*0de0*/  ISETP.NE.AND P0, PT, R7, RZ, PT ;  /* 0x000000ff0700720c */ /* 0x000fc40003f05270 */
[----:B------:R-:W-:Y:S02]  /*0df0*/  ISETP.NE.AND P5, PT, R8, RZ, PT ;  /* 0x000000ff0800720c */ /* 0x000fe40003fa5270 */
[----:B------:R-:W-:Y:S02]  /*0e00*/  ISETP.NE.AND P1, PT, R10, RZ, PT ;  /* 0x000000ff0a00720c */ /* 0x000fe40003f25270 */
[C---:B------:R-:W-:Y:S02]  /*0e10*/  PRMT R2, R6.reuse, 0x7772, RZ ;  /* 0x0000777206027816 */ /* 0x040fe400000000ff */
[----:B------:R-:W-:Y:S02]  /*0e20*/  ISETP.NE.AND P2, PT, R7, RZ, PT ;  /* 0x000000ff0700720c */ /* 0x000fe40003f45270 */
[----:B------:R-:W-:Y:S02]  /*0e30*/  PRMT R6, R6, 0x7773, RZ ;  /* 0x0000777306067816 */ /* 0x000fe400000000ff */
[----:B----4-:R-:W-:-:S02]  /*0e40*/  PRMT R7, R12, 0x7770, RZ ;  /* 0x000077700c077816 */ /* 0x010fc400000000ff */
[----:B------:R-:W-:Y:S02]  /*0e50*/  @P3 SEL R7, RZ, 0x1, !P1 ;  /* 0x00000001ff073807 */ /* 0x000fe40004800000 */
[C---:B------:R-:W-:Y:S02]  /*0e60*/  ISETP.NE.AND P4, PT, R2.reuse, RZ, PT ;  /* 0x000000ff0200720c */ /* 0x040fe40003f85270 */
[----:B------:R-:W-:Y:S02]  /*0e70*/  ISETP.NE.AND P3, PT, R2, RZ, PT ;  /* 0x000000ff0200720c */ /* 0x000fe40003f65270 */
[----:B------:R-:W-:Y:S02]  /*0e80*/  ISETP.NE.AND P6, PT, R8, RZ, PT ;  /* 0x000000ff0800720c */ /* 0x000fe40003fc5270 */
[----:B------:R-:W-:Y:S02]  /*0e90*/  ISETP.NE.AND P1, PT, R6, RZ, PT ;  /* 0x000000ff0600720c */ /* 0x000fe40003f25270 */
[----:B------:R-:W-:-:S02]  /*0ea0*/  PRMT R2, R9, 0x7771, RZ ;  /* 0x0000777109027816 */ /* 0x000fc400000000ff */
[----:B------:R-:W-:Y:S02]  /*0eb0*/  PRMT R9, R9, 0x7773, RZ ;  /* 0x0000777309097816 */ /* 0x000fe400000000ff */
[C---:B-----5:R-:W-:Y:S02]  /*0ec0*/  PRMT R4, R11.reuse, 0x7770, RZ ;  /* 0x000077700b047816 */ /* 0x060fe400000000ff */
[----:B------:R-:W-:Y:S02]  /*0ed0*/  PRMT R5, R11, 0x7771, RZ ;  /* 0x000077710b057816 */ /* 0x000fe400000000ff */
[----:B------:R-:W-:Y:S02]  /*0ee0*/  @P0 SEL R4, RZ, 0x1, !P2 ;  /* 0x00000001ff040807 */ /* 0x000fe40005000000 */
[----:B------:R-:W-:Y:S02]  /*0ef0*/  @P5 SEL R5, RZ, 0x1, !P6 ;  /* 0x00000001ff055807 */ /* 0x000fe40007000000 */
[----:B------:R-:W-:-:S02]  /*0f00*/  ISETP.NE.AND P0, PT, R2, RZ, PT ;  /* 0x000000ff0200720c */ /* 0x000fc40003f05270 */
[----:B------:R-:W-:Y:S02]  /*0f10*/  ISETP.NE.AND P6, PT, R3, RZ, PT ;  /* 0x000000ff0300720c */ /* 0x000fe40003fc5270 */
[----:B------:R-:W-:Y:S02]  /*0f20*/  ISETP.NE.AND P5, PT, R9, RZ, PT ;  /* 0x000000ff0900720c */ /* 0x000fe40003fa5270 */
[----:B------:R-:W-:Y:S02]  /*0f30*/  ISETP.NE.AND P2, PT, R6, RZ, PT ;  /* 0x000000ff0600720c */ /* 0x000fe40003f45270 */
[C---:B------:R-:W-:Y:S02]  /*0f40*/  PRMT R6, R11.reuse, 0x7772, RZ ;  /* 0x000077720b067816 */ /* 0x040fe400000000ff */
[----:B------:R-:W-:Y:S02]  /*0f50*/  PRMT R11, R11, 0x7773, RZ ;  /* 0x000077730b0b7816 */ /* 0x000fe400000000ff */
[----:B------:R-:W-:-:S02]  /*0f60*/  @P4 SEL R6, RZ, 0x1, !P3 ;  /* 0x00000001ff064807 */ /* 0x000fc40005800000 */
[----:B------:R-:W-:Y:S02]  /*0f70*/  @P1 SEL R11, RZ, 0x1, !P2 ;  /* 0x00000001ff0b1807 */ /* 0x000fe40005000000 */
[----:B------:R-:W-:Y:S01]  /*0f80*/  ISETP.NE.AND P4, PT, R2, RZ, PT ;  /* 0x000000ff0200720c */ /* 0x000fe20003f85270 */
[----:B------:R-:W-:Y:S01]  /*0f90*/  IMAD.U32 R2, RZ, RZ, UR6 ;  /* 0x00000006ff027e24 */ /* 0x000fe2000f8e00ff */
[----:B------:R-:W-:Y:S01]  /*0fa0*/  ISETP.NE.AND P3, PT, R3, RZ, PT ;  /* 0x000000ff0300720c */ /* 0x000fe20003f65270 */
[----:B------:R-:W-:Y:S01]  /*0fb0*/  IMAD.U32 R3, RZ, RZ, UR7 ;  /* 0x00000007ff037e24 */ /* 0x000fe2000f8e00ff */
[----:B------:R-:W-:Y:S02]  /*0fc0*/  ISETP.NE.AND P1, PT, R9, RZ, PT ;  /* 0x000000ff0900720c */ /* 0x000fe40003f25270 */
[----:B------:R-:W-:Y:S01]  /*0fd0*/  PRMT R8, R12, 0x7771, RZ ;  /* 0x000077710c087816 */ /* 0x000fe200000000ff */
[----:B------:R-:W-:Y:S01]  /*0fe0*/  IMAD.WIDE.U32 R2, R0, 0x4, R2 ;  /* 0x0000000400027825 */ /* 0x000fe200078e0002 */
[----:B------:R-:W-:-:S02]  /*0ff0*/  PRMT R9, R12, 0x7772, RZ ;  /* 0x000077720c097816 */ /* 0x000fc400000000ff */
[----:B------:R-:W-:Y:S02]  /*1000*/  PRMT R12, R12, 0x7773, RZ ;  /* 0x000077730c0c7816 */ /* 0x000fe400000000ff */
[----:B------:R-:W-:Y:S02]  /*1010*/  @P0 SEL R8, RZ, 0x1, !P4 ;  /* 0x00000001ff080807 */ /* 0x000fe40006000000 */
[----:B------:R-:W-:Y:S02]  /*1020*/  @P6 SEL R9, RZ, 0x1, !P3 ;  /* 0x00000001ff096807 */ /* 0x000fe40005800000 */
[----:B------:R-:W-:Y:S02]  /*1030*/  @P5 SEL R12, RZ, 0x1, !P1 ;  /* 0x00000001ff0c5807 */ /* 0x000fe40004800000 */
        /* <DEDUP_REMOVED lines=17> */
.L_x_19564:
        /* <DEDUP_REMOVED lines=11> */
.L_x_32503:


//--------------------- .text._ZN2at6native29vectorized_elementwise_kernelILi8ENS0_13BinaryFunctorIhhhZZZNS0_21heaviside_kernel_cudaERNS_18TensorIteratorBaseEENKUlvE_clEvENKUlvE_clEvEUlhhE_EESt5arrayIPcLm3EEEEviT0_T1_ --------------------------
	.section	.text._ZN2at6native29vectorized_elementwise_kernelILi8ENS0_13BinaryFunctorIhhhZZZNS0_21heaviside_kernel_cudaERNS_18TensorIteratorBaseEENKUlvE_clEvENKUlvE_clEvEUlhhE_EESt5arrayIPcLm3EEEEviT0_T1_,"ax",@progbits
	.align	128
        .global         _ZN2at6native29vectorized_elementwise_kernelILi8ENS0_13BinaryFunctorIhhhZZZNS0_21heaviside_kernel_cudaERNS_18TensorIteratorBaseEENKUlvE_clEvENKUlvE_clEvEUlhhE_EESt5arrayIPcLm3EEEEviT0_T1_
        .type           _ZN2at6native29vectorized_elementwise_kernelILi8ENS0_13BinaryFunctorIhhhZZZNS0_21heaviside_kernel_cudaERNS_18TensorIteratorBaseEENKUlvE_clEvENKUlvE_clEvEUlhhE_EESt5arrayIPcLm3EEEEviT0_T1_,@function
        .size           _ZN2at6native29vectorized_elementwise_kernelILi8ENS0_13BinaryFunctorIhhhZZZNS0_21heaviside_kernel_cudaERNS_18TensorIteratorBaseEENKUlvE_clEvENKUlvE_clEvEUlhhE_EESt5arrayIPcLm3EEEEviT0_T1_,(.L_x_32504 - _ZN2at6native29vectorized_elementwise_kernelILi8ENS0_13BinaryFunctorIhhhZZZNS0_21heaviside_kernel_cudaERNS_18TensorIteratorBaseEENKUlvE_clEvENKUlvE_clEvEUlhhE_EESt5arrayIPcLm3EEEEviT0_T1_)
        .other          _ZN2at6native29vectorized_elementwise_kernelILi8ENS0_13BinaryFunctorIhhhZZZNS0_21heaviside_kernel_cudaERNS_18TensorIteratorBaseEENKUlvE_clEvENKUlvE_clEvEUlhhE_EESt5arrayIPcLm3EEEEviT0_T1_,@"STO_CUDA_ENTRY STV_DEFAULT"
_ZN2at6native29vectorized_elementwise_kernelILi8ENS0_13BinaryFunctorIhhhZZZNS0_21heaviside_kernel_cudaERNS_18TensorIteratorBaseEENKUlvE_clEvENKUlvE_clEvEUlhhE_EESt5arrayIPcLm3EEEEviT0_T1_:
.text._ZN2at6native29vectorized_elementwise_kernelILi8ENS0_13BinaryFunctorIhhhZZZNS0_21heaviside_kernel_cudaERNS_18TensorIteratorBaseEENKUlvE_clEvENKUlvE_clEvEUlhhE_EESt5arrayIPcLm3EEEEviT0_T1_:
        /* <DEDUP_REMOVED lines=147> */
.L_x_19568:
        /* <DEDUP_REMOVED lines=8> */
.L_x_19569:
        /* <DEDUP_REMOVED lines=8> */
.L_x_19570:
        /* <DEDUP_REMOVED lines=8> */
.L_x_19571:
        /* <DEDUP_REMOVED lines=9> */
.L_x_19572:
[----:B------:R-:W-:Y:S05]  /*0b40*/  BSYNC.RELIABLE B1 ;  /* 0x0000000000017941 */ /* 0x000fea0003800100 */
.L_x_19567:
[----:B------:R-:W-:-:S13]  /*0b50*/  ISETP.GE.U32.AND P0, PT, R2, UR5, PT ;  /* 0x0000000502007c0c */ /* 0x000fda000bf06070 */
[----:B-1----:R-:W0:Y:S01]  /*0b60*/  @!P0 LDC.64 R6, c[0x0][0x388] ;  /* 0x0000e200ff068b82 */ /* 0x002e220000000a00 */
[C---:B--2---:R-:W-:Y:S02]  /*0b70*/  @!P0 VIADD R5, R2.reuse, UR4 ;  /* 0x0000000402058c36 */ /* 0x044fe40008000000 */
[----:B------:R-:W-:-:S03]  /*0b80*/  @!P0 VIADD R2, R2, 0x80 ;  /* 0x0000008002028836 */ /* 0x000fc60000000000 */
[----:B0-----:R-:W-:-:S05]  /*0b90*/  @!P0 IADD3 R4, P1, PT, R5, R6, RZ ;  /* 0x0000000605048210 */ /* 0x001fca0007f3e0ff */
[----:B------:R-:W-:-:S05]  /*0ba0*/  @!P0 IMAD.X R5, RZ, RZ, R7, P1 ;  /* 0x000000ffff058224 */ /* 0x000fca00008e0607 */
[----:B------:R3:W-:Y:S03]  /*0bb0*/  @!P0 STG.E.U8 desc[UR12][R4.64], R21 ;  /* 0x0000001504008986 */ /* 0x0007e6000c10110c */
.L_x_19573:
[----:B------:R-:W-:Y:S05]  /*0bc0*/  BSYNC.RECONVERGENT B0 ;  /* 0x0000000000007941 */ /* 0x000fea0003800200 */
.L_x_19566:
        /* <DEDUP_REMOVED lines=9> */
.L_x_19565:
        /* <DEDUP_REMOVED lines=18> */
[----:B------:R-:W-:Y:S02]  /*0d80*/  PRMT R7, R4, 0x7771, RZ ;  /* 0x0000777104077816 */ /* 0x000fe400000000ff */
[----:B------:R-:W-:Y:S02]  /*0d90*/  ISETP.NE.AND P3, PT, R8, RZ, PT ;  /* 0x000000ff0800720c */ /* 0x000fe40003f65270 */
[----:B------:R-:W-:Y:S02]  /*0da0*/  PRMT R6, R4, 0x7772, RZ ;  /* 0x0000777204067816 */ /* 0x000fe400000000ff */
[----:B------:R-:W-:Y:S02]  /*0db0*/  ISETP.NE.AND P0, PT, R7, RZ, PT ;  /* 0x000000ff0700720c */ /* 0x000fe40003f05270 */
[----:B------:R-:W-:-:S02]  /*0dc0*/  ISETP.NE.AND P5, PT, R6, RZ, PT ;  /* 0x000000ff0600720c */ /* 0x000fc40003fa5270 */
[----:B------:R-:W-:Y:S02]  /*0dd0*/  ISETP.NE.AND P1, PT, R8, RZ, PT ;  /* 0x000000ff0800720c */ /* 0x000fe40003f25270 */
[----:B------:R-:W-:Y:S02]  /*0de0*/  PRMT R4, R4, 0x7773, RZ ;  /* 0x0000777304047816 */ /* 0x000fe400000000ff */
[----:B------:R-:W-:Y:S02]  /*0df0*/  PRMT R8, R5, 0x7772, RZ ;  /* 0x0000777205087816 */ /* 0x000fe400000000ff */
[----:B------:R-:W-:Y:S02]  /*0e00*/  ISETP.NE.AND P6, PT, R6, RZ, PT ;  /* 0x000000ff0600720c */ /* 0x000fe40003fc5270 */
[----:B---3--:R-:W-:Y:S02]  /*0e10*/  PRMT R6, R2, 0x7770, RZ ;  /* 0x0000777002067816 */ /* 0x008fe400000000ff */
[----:B------:R-:W-:-:S02]  /*0e20*/  @P3 SEL R6, RZ, 0x1, !P1 ;  /* 0x00000001ff063807 */ /* 0x000fc40004800000 */
[----:B------:R-:W-:Y:S02]  /*0e30*/  ISETP.NE.AND P2, PT, R7, RZ, PT ;  /* 0x000000ff0700720c */ /* 0x000fe40003f45270 */
[----:B------:R-:W-:Y:S02]  /*0e40*/  ISETP.NE.AND P4, PT, R4, RZ, PT ;  /* 0x000000ff0400720c */ /* 0x000fe40003f85270 */
[----:B------:R-:W-:Y:S02]  /*0e50*/  ISETP.NE.AND P1, PT, R8, RZ, PT ;  /* 0x000000ff0800720c */ /* 0x000fe40003f25270 */
[C---:B------:R-:W-:Y:S02]  /*0e60*/  PRMT R9, R5.reuse, 0x7773, RZ ;  /* 0x0000777305097816 */ /* 0x040fe400000000ff */
[C---:B------:R-:W-:Y:S02]  /*0e70*/  PRMT R11, R5.reuse, 0x7771, RZ ;  /* 0x00007771050b7816 */ /* 0x040fe400000000ff */
[----:B------:R-:W-:-:S02]  /*0e80*/  PRMT R5, R5, 0x7770, RZ ;  /* 0x0000777005057816 */ /* 0x000fc400000000ff */
[----:B------:R-:W-:Y:S02]  /*0e90*/  ISETP.NE.AND P3, PT, R4, RZ, PT ;  /* 0x000000ff0400720c */ /* 0x000fe40003f65270 */
        /* <DEDUP_REMOVED lines=8> */
[----:B------:R-:W-:Y:S01]  /*0f20*/  PRMT R8, R2, 0x7773, RZ ;  /* 0x0000777302087816 */ /* 0x000fe200000000ff */
[----:B------:R-:W-:Y:S01]  /*0f30*/  IMAD.U32 R2, RZ, RZ, UR6 ;  /* 0x00000006ff027e24 */ /* 0x000fe2000f8e00ff */
[----:B------:R-:W-:Y:S02]  /*0f40*/  PRMT R10, R3, 0x7772, RZ ;  /* 0x00007772030a7816 */ /* 0x000fe400000000ff */
[----:B------:R-:W-:-:S02]  /*0f50*/  @P4 SEL R8, RZ, 0x1, !P3 ;  /* 0x00000001ff084807 */ /* 0x000fc40005800000 */
[----:B------:R-:W-:Y:S02]  /*0f60*/  @P1 SEL R10, RZ, 0x1, !P2 ;  /* 0x00000001ff0a1807 */ /* 0x000fe40005000000 */
[----:B------:R-:W-:Y:S02]  /*0f70*/  ISETP.NE.AND P4, PT, R9, RZ, PT ;  /* 0x000000ff0900720c */ /* 0x000fe40003f85270 */
[----:B------:R-:W-:Y:S02]  /*0f80*/  ISETP.NE.AND P3, PT, R11, RZ, PT ;  /* 0x000000ff0b00720c */ /* 0x000fe40003f65270 */
[----:B------:R-:W-:Y:S02]  /*0f90*/  ISETP.NE.AND P1, PT, R5, RZ, PT ;  /* 0x000000ff0500720c */ /* 0x000fe40003f25270 */
[C---:B------:R-:W-:Y:S02]  /*0fa0*/  PRMT R11, R3.reuse, 0x7773, RZ ;  /* 0x00007773030b7816 */ /* 0x040fe400000000ff */
[----:B------:R-:W-:-:S02]  /*0fb0*/  PRMT R9, R3, 0x7771, RZ ;  /* 0x0000777103097816 */ /* 0x000fc400000000ff */
[----:B------:R-:W-:Y:S01]  /*0fc0*/  PRMT R5, R3, 0x7770, RZ ;  /* 0x0000777003057816 */ /* 0x000fe200000000ff */
[----:B------:R-:W-:Y:S01]  /*0fd0*/  IMAD.U32 R3, RZ, RZ, UR7 ;  /* 0x00000007ff037e24 */ /* 0x000fe2000f8e00ff */
[----:B------:R-:W-:Y:S02]  /*0fe0*/  @P0 SEL R11, RZ, 0x1, !P4 ;  /* 0x00000001ff0b0807 */ /* 0x000fe40006000000 */
[----:B------:R-:W-:Y:S01]  /*0ff0*/  @P6 SEL R9, RZ, 0x1, !P3 ;  /* 0x00000001ff096807 */ /* 0x000fe20005800000 */
[----:B------:R-:W-:Y:S01]  /*1000*/  IMAD.WIDE.U32 R2, R0, 0x8, R2 ;  /* 0x0000000800027825 */ /* 0x000fe200078e0002 */
        /* <DEDUP_REMOVED lines=17> */
.L_x_19574:
        /* <DEDUP_REMOVED lines=14> */
.L_x_32504:


//--------------------- .text._ZN2at6native18elementwise_kernelILi128ELi4EZNS0_15gpu_kernel_implINS0_13BUnaryFunctorIhhhZZZNS0_21heaviside_kernel_cudaERNS_18TensorIteratorBaseEENKUlvE_clEvENKUlvE_clEvEUlhhE_EEEEvS5_RKT_EUliE_EEviT1_ --------------------------
	.section	.text._ZN2at6native18elementwise_kernelILi128ELi4EZNS0_15gpu_kernel_implINS0_13BUnaryFunctorIhhhZZZNS0_21heaviside_kernel_cudaERNS_18TensorIteratorBaseEENKUlvE_clEvENKUlvE_clEvEUlhhE_EEEEvS5_RKT_EUliE_EEviT1_,"ax",@progbits
	.align	128
        .global         _ZN2at6native18elementwise_kernelILi128ELi4EZNS0_15gpu_kernel_implINS0_13BUnaryFunctorIhhhZZZNS0_21heaviside_kernel_cudaERNS_18TensorIteratorBaseEENKUlvE_clEvENKUlvE_clEvEUlhhE_EEEEvS5_RKT_EUliE_EEviT1_
        .type           _ZN2at6native18elementwise_kernelILi128ELi4EZNS0_15gpu_kernel_implINS0_13BUnaryFunctorIhhhZZZNS0_21heaviside_kernel_cudaERNS_18TensorIteratorBaseEENKUlvE_clEvENKUlvE_clEvEUlhhE_EEEEvS5_RKT_EUliE_EEviT1_,@function
        .size           _ZN2at6native18elementwise_kernelILi128ELi4EZNS0_15gpu_kernel_implINS0_13BUnaryFunctorIhhhZZZNS0_21heaviside_kernel_cudaERNS_18TensorIteratorBaseEENKUlvE_clEvENKUlvE_clEvEUlhhE_EEEEvS5_RKT_EUliE_EEviT1_,(.L_x_32505 - _ZN2at6native18elementwise_kernelILi128ELi4EZNS0_15gpu_kernel_implINS0_13BUnaryFunctorIhhhZZZNS0_21heaviside_kernel_cudaERNS_18TensorIteratorBaseEENKUlvE_clEvENKUlvE_clEvEUlhhE_EEEEvS5_RKT_EUliE_EEviT1_)
        .other          _ZN2at6native18elementwise_kernelILi128ELi4EZNS0_15gpu_kernel_implINS0_13BUnaryFunctorIhhhZZZNS0_21heaviside_kernel_cudaERNS_18TensorIteratorBaseEENKUlvE_clEvENKUlvE_clEvEUlhhE_EEEEvS5_RKT_EUliE_EEviT1_,@"STO_CUDA_ENTRY STV_DEFAULT"
_ZN2at6native18elementwise_kernelILi128ELi4EZNS0_15gpu_kernel_implINS0_13BUnaryFunctorIhhhZZZNS0_21heaviside_kernel_cudaERNS_18TensorIteratorBaseEENKUlvE_clEvENKUlvE_clEvEUlhhE_EEEEvS5_RKT_EUliE_EEviT1_:
.text._ZN2at6native18elementwise_kernelILi128ELi4EZNS0_15gpu_kernel_implINS0_13BUnaryFunctorIhhhZZZNS0_21heaviside_kernel_cudaERNS_18TensorIteratorBaseEENKUlvE_clEvENKUlvE_clEvEUlhhE_EEEEvS5_RKT_EUliE_EEviT1_:
        /* <DEDUP_REMOVED lines=321> */
.L_x_19577:
        /* <DEDUP_REMOVED lines=16> */
.L_x_19581:
[----:B------:R0:W5:Y:S01]  /*1510*/  LDG.E.U8 R0, desc[UR36][R4.64] ;  /* 0x0000002404007981 */ /* 0x000162000c1e1100 */
[----:B------:R-:W-:Y:S05]  /*1520*/  BRA `(.L_x_19583) ;  /* 0x0000000c005c7947 */ /* 0x000fea0003800000 */
.L_x_19580:
        /* <DEDUP_REMOVED lines=8> */
.L_x_19585:
[----:B------:R3:W5:Y:S01]  /*15b0*/  LDG.E.U8 R0, desc[UR36][R4.64] ;  /* 0x0000002404007981 */ /* 0x000762000c1e1100 */
[----:B------:R-:W-:Y:S05]  /*15c0*/  BRA `(.L_x_19583) ;  /* 0x0000000c00347947 */ /* 0x000fea0003800000 */
.L_x_19584:
[----:B------:R0:W5:Y:S01]  /*15d0*/  LDG.E.U16 R0, desc[UR36][R4.64] ;  /* 0x0000002404007981 */ /* 0x000162000c1e1500 */
[----:B------:R-:W-:Y:S05]  /*15e0*/  BRA `(.L_x_19583) ;  /* 0x0000000c002c7947 */ /* 0x000fea0003800000 */
.L_x_19579:
        /* <DEDUP_REMOVED lines=10> */
.L_x_19587:
[----:B------:R-:W2:Y:S02]  /*1690*/  LDG.E.U16 R2, desc[UR36][R4.64] ;  /* 0x0000002404027981 */ /* 0x000ea4000c1e1500 */
[----:B--2---:R-:W-:-:S06]  /*16a0*/  HADD2.F32 R2, -RZ, R2.H0_H0 ;  /* 0x20000002ff027230 */ /* 0x004fcc0000004100 */
[----:B------:R-:W0:Y:S02]  /*16b0*/  F2I.S64.TRUNC R2, R2 ;  /* 0x0000000200027311 */ /* 0x000e24000020d900 */
[----:B0-----:R-:W-:Y:S01]  /*16c0*/  PRMT R0, R2, 0x7610, R0 ;  /* 0x0000761002007816 */ /* 0x001fe20000000000 */
[----:B------:R-:W-:Y:S06]  /*16d0*/  BRA `(.L_x_19583) ;  /* 0x0000000800f07947 */ /* 0x000fec0003800000 */
.L_x_19586:
        /* <DEDUP_REMOVED lines=10> */
.L_x_19589:
[----:B------:R-:W2:Y:S02]  /*1780*/  LDG.E.U16 R4, desc[UR36][R4.64] ;  /* 0x0000002404047981 */ /* 0x000ea4000c1e1500 */
[----:B--2---:R-:W-:-:S06]  /*1790*/  HADD2.F32 R2, -RZ, R4.H0_H0 ;  /* 0x20000004ff027230 */ /* 0x004fcc0000004100 */
[----:B------:R-:W0:Y:S02]  /*17a0*/  F2I.S64.TRUNC R2, R2 ;  /* 0x0000000200027311 */ /* 0x000e24000020d900 */
[----:B0-----:R-:W-:Y:S01]  /*17b0*/  PRMT R0, R2, 0x7610, R0 ;  /* 0x0000761002007816 */ /* 0x001fe20000000000 */
[----:B------:R-:W-:Y:S06]  /*17c0*/  BRA `(.L_x_19583) ;  /* 0x0000000800b47947 */ /* 0x000fec0003800000 */
.L_x_19588:
[----:B------:R-:W2:Y:S02]  /*17d0*/  LDG.E.64 R2, desc[UR36][R4.64] ;  /* 0x0000002404027981 */ /* 0x000ea4000c1e1b00 */
[----:B--2---:R-:W0:Y:S02]  /*17e0*/  F2I.S64.F64.TRUNC R2, R2 ;  /* 0x0000000200027311 */ /* 0x004e24000030d900 */
[----:B0-----:R-:W-:Y:S01]  /*17f0*/  PRMT R0, R2, 0x7610, R0 ;  /* 0x0000761002007816 */ /* 0x001fe20000000000 */
[----:B------:R-:W-:Y:S06]  /*1800*/  BRA `(.L_x_19583) ;  /* 0x0000000800a47947 */ /* 0x000fec0003800000 */
.L_x_19578:
        /* <DEDUP_REMOVED lines=12> */
.L_x_19592:
[----:B------:R-:W2:Y:S02]  /*18d0*/  LDG.E.64 R4, desc[UR36][R4.64] ;  /* 0x0000002404047981 */ /* 0x000ea4000c1e1b00 */
[----:B--2---:R-:W0:Y:S02]  /*18e0*/  F2I.S64.F64.TRUNC R2, R4 ;  /* 0x0000000400027311 */ /* 0x004e24000030d900 */
[----:B0-----:R-:W-:Y:S01]  /*18f0*/  PRMT R0, R2, 0x7610, R0 ;  /* 0x0000761002007816 */ /* 0x001fe20000000000 */
[----:B------:R-:W-:Y:S06]  /*1900*/  BRA `(.L_x_19583) ;  /* 0x0000000800647947 */ /* 0x000fec0003800000 */
.L_x_19591:
        /* <DEDUP_REMOVED lines=27> */
.L_x_19594:
        /* <DEDUP_REMOVED lines=14> */
.L_x_19593:
[----:B------:R-:W2:Y:S02]  /*1ba0*/  LDG.E.U16 R2, desc[UR36][R4.64] ;  /* 0x0000002404027981 */ /* 0x000ea4000c1e1500 */
[----:B--2---:R-:W-:-:S06]  /*1bb0*/  SHF.L.U32 R2, R2, 0x10, RZ ;  /* 0x0000001002027819 */ /* 0x004fcc00000006ff */
[----:B------:R-:W0:Y:S02]  /*1bc0*/  F2I.S64.TRUNC R2, R2 ;  /* 0x0000000200027311 */ /* 0x000e24000020d900 */
[----:B0-----:R-:W-:Y:S01]  /*1bd0*/  PRMT R0, R2, 0x7610, R0 ;  /* 0x0000761002007816 */ /* 0x001fe20000000000 */
[----:B------:R-:W-:Y:S06]  /*1be0*/  BRA `(.L_x_19583) ;  /* 0x0000000400ac7947 */ /* 0x000fec0003800000 */
.L_x_19590:
        /* <DEDUP_REMOVED lines=10> */
.L_x_19597:
        /* <DEDUP_REMOVED lines=21> */
.L_x_19601:
[----:B------:R-:W-:Y:S05]  /*1de0*/  BSYNC.RECONVERGENT B1 ;  /* 0x0000000000017941 */ /* 0x000fea0003800200 */
.L_x_19600:
[----:B------:R-:W-:Y:S01]  /*1df0*/  IMAD.SHL.U32 R0, R0, 0x100000, RZ ;  /* 0x0010000000007824 */ /* 0x000fe200078e00ff */
[----:B------:R-:W-:-:S04]  /*1e00*/  LEA R2, R2, 0x3b800000, 0x17 ;  /* 0x3b80000002027811 */ /* 0x000fc800078eb8ff */
[----:B------:R-:W-:-:S07]  /*1e10*/  LOP3.LUT R2, R2, R0, R7, 0xfe, !PT ;  /* 0x0000000002027212 */ /* 0x000fce00078efe07 */
.L_x_19599:
[----:B------:R-:W-:Y:S05]  /*1e20*/  BSYNC.RECONVERGENT B0 ;  /* 0x0000000000007941 */ /* 0x000fea0003800200 */
.L_x_19598:
[----:B------:R-:W0:Y:S02]  /*1e30*/  F2I.S64.TRUNC R2, R2 ;  /* 0x0000000200027311 */ /* 0x000e24000020d900 */
[----:B0-----:R-:W-:Y:S01]  /*1e40*/  PRMT R0, R2, 0x7610, R0 ;  /* 0x0000761002007816 */ /* 0x001fe20000000000 */
[----:B------:R-:W-:Y:S06]  /*1e50*/  BRA `(.L_x_19583) ;  /* 0x0000000400107947 */ /* 0x000fec0003800000 */
.L_x_19596:
        /* <DEDUP_REMOVED lines=21> */
.L_x_19605:
[----:B------:R-:W-:Y:S05]  /*1fb0*/  BSYNC.RECONVERGENT B1 ;  /* 0x0000000000017941 */ /* 0x000fea0003800200 */
.L_x_19604:
[----:B------:R-:W-:Y:S01]  /*1fc0*/  IMAD.SHL.U32 R0, R0, 0x200000, RZ ;  /* 0x0020000000007824 */ /* 0x000fe200078e00ff */
[----:B------:R-:W-:-:S04]  /*1fd0*/  LEA R2, R2, 0x37800000, 0x17 ;  /* 0x3780000002027811 */ /* 0x000fc800078eb8ff */
[----:B------:R-:W-:-:S07]  /*1fe0*/  LOP3.LUT R2, R2, R0, R7, 0xfe, !PT ;  /* 0x0000000002027212 */ /* 0x000fce00078efe07 */
.L_x_19603:
[----:B------:R-:W-:Y:S05]  /*1ff0*/  BSYNC.RECONVERGENT B0 ;  /* 0x0000000000007941 */ /* 0x000fea0003800200 */
.L_x_19602:
[----:B------:R-:W0:Y:S02]  /*2000*/  F2I.S64.TRUNC R2, R2 ;  /* 0x0000000200027311 */ /* 0x000e24000020d900 */
[----:B0-----:R-:W-:Y:S01]  /*2010*/  PRMT R0, R2, 0x7610, R0 ;  /* 0x0000761002007816 */ /* 0x001fe20000000000 */
[----:B------:R-:W-:Y:S06]  /*2020*/  BRA `(.L_x_19583) ;  /* 0x00000000009c7947 */ /* 0x000fec0003800000 */
.L_x_19595:
[----:B------:R-:W-:-:S09]  /*2030*/  UISETP.NE.AND UP0, UPT, UR4, 0x1c, UPT ;  /* 0x0000001c0400788c */ /* 0x000fd2000bf05270 */
[----:B------:R-:W-:Y:S05]  /*2040*/  BRA.U !UP0, `(.L_x_19606) ;  /* 0x0000000108907547 */ /* 0x000fea000b800000 */
[----:B------:R-:W-:-:S09]  /*2050*/  UISETP.NE.AND UP0, UPT, UR4, 0x1d, UPT ;  /* 0x0000001d0400788c */ /* 0x000fd2000bf05270 */
[----:B------:R-:W-:Y:S05]  /*2060*/  BRA.U !UP0, `(.L_x_19607) ;  /* 0x0000000108807547 */ /* 0x000fea000b800000 */
[----:B------:R-:W-:-:S09]  /*2070*/  UISETP.NE.AND UP0, UPT, UR4, 0x2c, UPT ;  /* 0x0000002c0400788c */ /* 0x000fd2000bf05270 */
[----:B------:R-:W-:Y:S05]  /*2080*/  BRA.U !UP0, `(.L_x_19608) ;  /* 0x0000000108487547 */ /* 0x000fea000b800000 */
.L_x_19582:
        /* <DEDUP_REMOVED lines=16> */
.L_x_19609:
[----:B------:R-:W-:Y:S01]  /*2190*/  PRMT R0, RZ, 0x7610, R0 ;  /* 0x00007610ff007816 */ /* 0x000fe20000000000 */
[----:B------:R-:W-:Y:S06]  /*21a0*/  BRA `(.L_x_19583) ;  /* 0x00000000003c7947 */ /* 0x000fec0003800000 */
.L_x_19608:
        /* <DEDUP_REMOVED lines=8> */
.L_x_19611:
[----:B------:R-:W-:Y:S05]  /*2230*/  BSYNC.RECONVERGENT B0 ;  /* 0x0000000000007941 */ /* 0x000fea0003800200 */
.L_x_19610:
[----:B------:R-:W0:Y:S02]  /*2240*/  F2I.S64.TRUNC R2, R2 ;  /* 0x0000000200027311 */ /* 0x000e24000020d900 */
[----:B0-----:R-:W-:Y:S01]  /*2250*/  PRMT R0, R2, 0x7610, R0 ;  /* 0x0000761002007816 */ /* 0x001fe20000000000 */
[----:B------:R-:W-:Y:S06]  /*2260*/  BRA `(.L_x_19583) ;  /* 0x00000000000c7947 */ /* 0x000fec0003800000 */
.L_x_19607:
[----:B------:R2:W5:Y:S01]  /*2270*/  LDG.E.U8 R0, desc[UR36][R4.64] ;  /* 0x0000002404007981 */ /* 0x000562000c1e1100 */
[----:B------:R-:W-:Y:S05]  /*2280*/  BRA `(.L_x_19583) ;  /* 0x0000000000047947 */ /* 0x000fea0003800000 */
.L_x_19606:
[----:B------:R1:W5:Y:S02]  /*2290*/  LDG.E.U8 R0, desc[UR36][R4.64] ;  /* 0x0000002404007981 */ /* 0x000364000c1e1100 */
.L_x_19583:
[----:B------:R-:W0:Y:S01]  /*22a0*/  LDCU.64 UR6, c[0x0][0x580] ;  /* 0x0000b000ff0677ac */ /* 0x000e220008000a00 */
[----:B-----5:R-:W-:Y:S01]  /*22b0*/  LOP3.LUT P0, RZ, R0, 0xff, RZ, 0xc0, !PT ;  /* 0x000000ff00ff7812 */ /* 0x020fe2000780c0ff */
[----:B------:R-:W-:Y:S01]  /*22c0*/  BSSY.RECONVERGENT B6, `(.L_x_19612) ;  /* 0x00000e9000067945 */ /* 0x000fe20003800200 */
[----:B------:R-:W-:Y:S02]  /*22d0*/  UPRMT UR4, UR41, 0x9910, URZ ;  /* 0x0000991029047896 */ /* 0x000fe400080000ff */
[----:B------:R-:W-:Y:S02]  /*22e0*/  SEL R0, RZ, 0x1, !P0 ;  /* 0x00000001ff007807 */ /* 0x000fe40004000000 */
[----:B------:R-:W-:Y:S02]  /*22f0*/  UISETP.GT.AND UP0, UPT, UR4, 0x9, UPT ;  /* 0x000000090400788c */ /* 0x000fe4000bf04270 */
[----:B01234-:R-:W-:Y:S02]  /*2300*/  SEL R5, R19, R0, !P0 ;  /* 0x0000000013057207 */ /* 0x01ffe40004000000 */
        /* <DEDUP_REMOVED lines=13> */
.L_x_19616:
[----:B------:R3:W-:Y:S01]  /*23e0*/  STG.E.U8 desc[UR36][R2.64], R5 ;  /* 0x0000000502007986 */ /* 0x0007e2000c101124 */
[----:B------:R-:W-:Y:S05]  /*23f0*/  BRA `(.L_x_19618) ;  /* 0x0000000c00547947 */ /* 0x000fea0003800000 */
.L_x_19615:
        /* <DEDUP_REMOVED lines=10> */
.L_x_19620:
[----:B------:R-:W-:-:S05]  /*24a0*/  LOP3.LUT R5, R5, 0xff, RZ, 0xc0, !PT ;  /* 0x000000ff05057812 */ /* 0x000fca00078ec0ff */
[----:B------:R1:W-:Y:S01]  /*24b0*/  STG.E desc[UR36][R2.64], R5 ;  /* 0x0000000502007986 */ /* 0x0003e2000c101924 */
[----:B------:R-:W-:Y:S05]  /*24c0*/  BRA `(.L_x_19618) ;  /* 0x0000000c00207947 */ /* 0x000fea0003800000 */
.L_x_19619:
[----:B------:R-:W-:-:S05]  /*24d0*/  LOP3.LUT R5, R5, 0xff, RZ, 0xc0, !PT ;  /* 0x000000ff05057812 */ /* 0x000fca00078ec0ff */
[----:B------:R2:W-:Y:S01]  /*24e0*/  STG.E.U16 desc[UR36][R2.64], R5 ;  /* 0x0000000502007986 */ /* 0x0005e2000c101524 */
[----:B------:R-:W-:Y:S05]  /*24f0*/  BRA `(.L_x_19618) ;  /* 0x0000000c00147947 */ /* 0x000fea0003800000 */
.L_x_19614:
        /* <DEDUP_REMOVED lines=10> */
.L_x_19622:
[----:B------:R-:W-:-:S04]  /*25a0*/  LOP3.LUT R5, R5, 0xff, RZ, 0xc0, !PT ;  /* 0x000000ff05057812 */ /* 0x000fc800078ec0ff */
[----:B------:R-:W0:Y:S02]  /*25b0*/  I2F.U16 R0, R5 ;  /* 0x0000000500007306 */ /* 0x000e240000101000 */
[----:B0-----:R-:W-:-:S05]  /*25c0*/  F2FP.F16.F32.PACK_AB R0, RZ, R0 ;  /* 0x00000000ff00723e */ /* 0x001fca00000000ff */
[----:B------:R0:W-:Y:S01]  /*25d0*/  STG.E.U16 desc[UR36][R2.64], R0 ;  /* 0x0000000002007986 */ /* 0x0001e2000c101524 */
[----:B------:R-:W-:Y:S05]  /*25e0*/  BRA `(.L_x_19618) ;  /* 0x0000000800d87947 */ /* 0x000fea0003800000 */
.L_x_19621:
        /* <DEDUP_REMOVED lines=11> */
.L_x_19624:
[----:B------:R-:W-:-:S06]  /*26a0*/  LOP3.LUT R5, R5, 0xff, RZ, 0xc0, !PT ;  /* 0x000000ff05057812 */ /* 0x000fcc00078ec0ff */
[----:B------:R-:W0:Y:S02]  /*26b0*/  I2F.U16 R5, R5 ;  /* 0x0000000500057306 */ /* 0x000e240000101000 */
[----:B0-----:R-:W-:-:S04]  /*26c0*/  F2FP.F16.F32.PACK_AB R5, RZ, R5 ;  /* 0x00000005ff05723e */ /* 0x001fc800000000ff */
[----:B------:R-:W-:-:S05]  /*26d0*/  PRMT R5, R5, 0x5410, RZ ;  /* 0x0000541005057816 */ /* 0x000fca00000000ff */
[----:B------:R0:W-:Y:S01]  /*26e0*/  STG.E desc[UR36][R2.64], R5 ;  /* 0x0000000502007986 */ /* 0x0001e2000c101924 */
[----:B------:R-:W-:Y:S05]  /*26f0*/  BRA `(.L_x_19618) ;  /* 0x0000000800947947 */ /* 0x000fea0003800000 */
.L_x_19623:
[----:B------:R-:W-:-:S06]  /*2700*/  LOP3.LUT R5, R5, 0xff, RZ, 0xc0, !PT ;  /* 0x000000ff05057812 */ /* 0x000fcc00078ec0ff */
[----:B------:R-:W0:Y:S02]  /*2710*/  I2F.F64.U16 R4, R5 ;  /* 0x0000000500047312 */ /* 0x000e240000101800 */
[----:B0-----:R0:W-:Y:S01]  /*2720*/  STG.E.64 desc[UR36][R2.64], R4 ;  /* 0x0000000402007986 */ /* 0x0011e2000c101b24 */
[----:B------:R-:W-:Y:S05]  /*2730*/  BRA `(.L_x_19618) ;  /* 0x0000000800847947 */ /* 0x000fea0003800000 */
.L_x_19613:
        /* <DEDUP_REMOVED lines=12> */
.L_x_19627:
[----:B------:R-:W-:Y:S02]  /*2800*/  LOP3.LUT R5, R5, 0xff, RZ, 0xc0, !PT ;  /* 0x000000ff05057812 */ /* 0x000fe400078ec0ff */
[----:B------:R-:W-:-:S04]  /*2810*/  CS2R R6, SRZ ;  /* 0x0000000000067805 */ /* 0x000fc8000001ff00 */
[----:B------:R-:W0:Y:S02]  /*2820*/  I2F.F64.U16 R4, R5 ;  /* 0x0000000500047312 */ /* 0x000e240000101800 */
[----:B0-----:R0:W-:Y:S01]  /*2830*/  STG.E.128 desc[UR36][R2.64], R4 ;  /* 0x0000000402007986 */ /* 0x0011e2000c101d24 */
[----:B------:R-:W-:Y:S05]  /*2840*/  BRA `(.L_x_19618) ;  /* 0x0000000800407947 */ /* 0x000fea0003800000 */
.L_x_19626:
        /* <DEDUP_REMOVED lines=18> */
.L_x_19631:
[----:B------:R-:W-:Y:S05]  /*2970*/  BSYNC.RECONVERGENT B0 ;  /* 0x0000000000007941 */ /* 0x000fea0003800200 */
.L_x_19630:
[----:B------:R0:W-:Y:S01]  /*2980*/  STG.E.U8 desc[UR36][R2.64], R5 ;  /* 0x0000000502007986 */ /* 0x0001e2000c101124 */
[----:B------:R-:W-:Y:S05]  /*2990*/  BRA `(.L_x_19618) ;  /* 0x0000000400ec7947 */ /* 0x000fea0003800000 */
.L_x_19629:
        /* <DEDUP_REMOVED lines=17> */
.L_x_19628:
[----:B------:R-:W-:-:S04]  /*2ab0*/  LOP3.LUT R5, R5, 0xff, RZ, 0xc0, !PT ;  /* 0x000000ff05057812 */ /* 0x000fc800078ec0ff */
[----:B------:R-:W0:Y:S02]  /*2ac0*/  I2F.U16 R0, R5 ;  /* 0x0000000500007306 */ /* 0x000e240000101000 */
[----:B0-----:R-:W-:-:S05]  /*2ad0*/  F2FP.BF16.F32.PACK_AB R0, RZ, R0 ;  /* 0x00000000ff00723e */ /* 0x001fca00000010ff */
[----:B------:R0:W-:Y:S01]  /*2ae0*/  STG.E.U16 desc[UR36][R2.64], R0 ;  /* 0x0000000002007986 */ /* 0x0001e2000c101524 */
[----:B------:R-:W-:Y:S05]  /*2af0*/  BRA `(.L_x_19618) ;  /* 0x0000000400947947 */ /* 0x000fea0003800000 */
.L_x_19625:
        /* <DEDUP_REMOVED lines=11> */
.L_x_19634:
[----:B------:R-:W-:Y:S01]  /*2bb0*/  LOP3.LUT R5, R5, 0xff, RZ, 0xc0, !PT ;  /* 0x000000ff05057812 */ /* 0x000fe200078ec0ff */
[----:B------:R-:W-:Y:S01]  /*2bc0*/  BSSY.RECONVERGENT B0, `(.L_x_19635) ;  /* 0x0000012000007945 */ /* 0x000fe20003800200 */
[----:B------:R-:W-:-:S04]  /*2bd0*/  HFMA2 R0, -RZ, RZ, 0, 7.62939453125e-06 ;  /* 0x00000080ff007431 */ /* 0x000fc800000001ff */
        /* <DEDUP_REMOVED lines=10> */
.L_x_19637:
[----:B------:R-:W-:-:S04]  /*2c80*/  SHF.R.U32.HI R0, RZ, 0x14, R5 ;  /* 0x00000014ff007819 */ /* 0x000fc80000011605 */
[----:B------:R-:W-:-:S04]  /*2c90*/  LOP3.LUT R0, R0, 0x1, RZ, 0xc0, !PT ;  /* 0x0000000100007812 */ /* 0x000fc800078ec0ff */
[----:B------:R-:W-:-:S04]  /*2ca0*/  IADD3 R0, PT, PT, R5, 0x487ffff, R0 ;  /* 0x0487ffff05007810 */ /* 0x000fc80007ffe000 */
[----:B------:R-:W-:-:S04]  /*2cb0*/  SHF.R.U32.HI R0, RZ, 0x14, R0 ;  /* 0x00000014ff007819 */ /* 0x000fc80000011600 */
[----:B------:R-:W-:-:S07]  /*2cc0*/  LOP3.LUT R4, R0, 0xff, RZ, 0xc0, !PT ;  /* 0x000000ff00047812 */ /* 0x000fce00078ec0ff */
.L_x_19638:
[----:B------:R-:W-:-:S07]  /*2cd0*/  PRMT R0, R4, 0x7610, R0 ;  /* 0x0000761004007816 */ /* 0x000fce0000000000 */
.L_x_19636:
[----:B------:R-:W-:Y:S05]  /*2ce0*/  BSYNC.RECONVERGENT B0 ;  /* 0x0000000000007941 */ /* 0x000fea0003800200 */
.L_x_19635:
[----:B------:R0:W-:Y:S01]  /*2cf0*/  STG.E.U8 desc[UR36][R2.64], R0 ;  /* 0x0000000002007986 */ /* 0x0001e2000c101124 */
[----:B------:R-:W-:Y:S05]  /*2d00*/  BRA `(.L_x_19618) ;  /* 0x0000000400107947 */ /* 0x000fea0003800000 */
.L_x_19633:
        /* <DEDUP_REMOVED lines=13> */
.L_x_19641:
[----:B------:R-:W-:-:S04]  /*2de0*/  SHF.R.U32.HI R0, RZ, 0x15, R5 ;  /* 0x00000015ff007819 */ /* 0x000fc80000011605 */
[----:B------:R-:W-:-:S04]  /*2df0*/  LOP3.LUT R0, R0, 0x1, RZ, 0xc0, !PT ;  /* 0x0000000100007812 */ /* 0x000fc800078ec0ff */
[----:B------:R-:W-:-:S04]  /*2e00*/  IADD3 R0, PT, PT, R5, 0x88fffff, R0 ;  /* 0x088fffff05007810 */ /* 0x000fc80007ffe000 */
[----:B------:R-:W-:-:S04]  /*2e10*/  SHF.R.U32.HI R0, RZ, 0x15, R0 ;  /* 0x00000015ff007819 */ /* 0x000fc80000011600 */
[----:B------:R-:W-:-:S07]  /*2e20*/  LOP3.LUT R4, R0, 0xff, RZ, 0xc0, !PT ;  /* 0x000000ff00047812 */ /* 0x000fce00078ec0ff */
.L_x_19642:
[----:B------:R-:W-:-:S07]  /*2e30*/  PRMT R0, R4, 0x7610, R0 ;  /* 0x0000761004007816 */ /* 0x000fce0000000000 */
.L_x_19640:
[----:B------:R-:W-:Y:S05]  /*2e40*/  BSYNC.RECONVERGENT B0 ;  /* 0x0000000000007941 */ /* 0x000fea0003800200 */
.L_x_19639:
[----:B------:R0:W-:Y:S01]  /*2e50*/  STG.E.U8 desc[UR36][R2.64], R0 ;  /* 0x0000000002007986 */ /* 0x0001e2000c101124 */
[----:B------:R-:W-:Y:S05]  /*2e60*/  BRA `(.L_x_19618) ;  /* 0x0000000000b87947 */ /* 0x000fea0003800000 */
.L_x_19632:
[----:B------:R-:W-:-:S09]  /*2e70*/  UISETP.NE.AND UP0, UPT, UR4, 0x1c, UPT ;  /* 0x0000001c0400788c */ /* 0x000fd2000bf05270 */
[----:B------:R-:W-:Y:S05]  /*2e80*/  BRA.U !UP0, `(.L_x_19643) ;  /* 0x0000000108a87547 */ /* 0x000fea000b800000 */
[----:B------:R-:W-:-:S09]  /*2e90*/  UISETP.NE.AND UP0, UPT, UR4, 0x1d, UPT ;  /* 0x0000001d0400788c */ /* 0x000fd2000bf05270 */
[----:B------:R-:W-:Y:S05]  /*2ea0*/  BRA.U !UP0, `(.L_x_19644) ;  /* 0x0000000108907547 */ /* 0x000fea000b800000 */
[----:B------:R-:W-:-:S09]  /*2eb0*/  UISETP.NE.AND UP0, UPT, UR4, 0x2c, UPT ;  /* 0x0000002c0400788c */ /* 0x000fd2000bf05270 */
[----:B------:R-:W-:Y:S05]  /*2ec0*/  BRA.U !UP0, `(.L_x_19645) ;  /* 0x0000000108447547 */ /* 0x000fea000b800000 */
.L_x_19617:
        /* <DEDUP_REMOVED lines=16> */
.L_x_19646:
[----:B------:R-:W-:Y:S05]  /*2fd0*/  BRA `(.L_x_19618) ;  /* 0x00000000005c7947 */ /* 0x000fea0003800000 */
.L_x_19645:
        /* <DEDUP_REMOVED lines=15> */
[----:B------:R0:W-:Y:S01]  /*30d0*/  STG.E.U8 desc[UR36][R2.64], R5 ;  /* 0x0000000502007986 */ /* 0x0001e2000c101124 */
[----:B------:R-:W-:Y:S05]  /*30e0*/  BRA `(.L_x_19618) ;  /* 0x0000000000187947 */ /* 0x000fea0003800000 */
.L_x_19644:
[----:B------:R-:W-:Y:S01]  /*30f0*/  LOP3.LUT R4, R5, 0xff, RZ, 0xc0, !PT ;  /* 0x000000ff05047812 */ /* 0x000fe200078ec0ff */
[----:B------:R-:W-:-:S05]  /*3100*/  IMAD.MOV.U32 R5, RZ, RZ, RZ ;  /* 0x000000ffff057224 */ /* 0x000fca00078e00ff */
[----:B------:R0:W-:Y:S01]  /*3110*/  STG.E.64 desc[UR36][R2.64], R4 ;  /* 0x0000000402007986 */ /* 0x0001e2000c101b24 */
[----:B------:R-:W-:Y:S05]  /*3120*/  BRA `(.L_x_19618) ;  /* 0x0000000000087947 */ /* 0x000fea0003800000 */
.L_x_19643:
[----:B------:R-:W-:-:S05]  /*3130*/  LOP3.LUT R5, R5, 0xff, RZ, 0xc0, !PT ;  /* 0x000000ff05057812 */ /* 0x000fca00078ec0ff */
[----:B------:R0:W-:Y:S02]  /*3140*/  STG.E desc[UR36][R2.64], R5 ;  /* 0x0000000502007986 */ /* 0x0001e4000c101924 */
.L_x_19618:
[----:B------:R-:W-:Y:S05]  /*3150*/  BSYNC.RECONVERGENT B6 ;  /* 0x0000000000067941 */ /* 0x000fea0003800200 */
.L_x_19612:
[----:B------:R-:W-:-:S07]  /*3160*/  IADD3 R17, PT, PT, R17, 0x80, RZ ;  /* 0x0000008011117810 */ /* 0x000fce0007ffe0ff */
.L_x_19576:
[----:B------:R-:W-:Y:S05]  /*3170*/  BSYNC.RECONVERGENT B7 ;  /* 0x0000000000077941 */ /* 0x000fea0003800200 */
.L_x_19575:
        /* <DEDUP_REMOVED lines=307> */
.L_x_19649:
[----:B------:R-:W0:Y:S01]  /*44b0*/  LDCU.64 UR6, c[0x0][0x588] ;  /* 0x0000b100ff0677ac */ /* 0x000e220008000a00 */
[----:B------:R-:W-:-:S04]  /*44c0*/  UPRMT UR4, UR42, 0x9910, URZ ;  /* 0x000099102a047896 */ /* 0x000fc800080000ff */
[----:B------:R-:W-:Y:S01]  /*44d0*/  UISETP.GT.AND UP0, UPT, UR4, 0x9, UPT ;  /* 0x000000090400788c */ /* 0x000fe2000bf04270 */
[----:B0-----:R-:W-:-:S05]  /*44e0*/  IADD3 R4, P0, PT, R0, UR6, RZ ;  /* 0x0000000600047c10 */ /* 0x001fca000ff1e0ff */
[----:B-1234-:R-:W-:-:S03]  /*44f0*/  IMAD.X R5, RZ, RZ, UR7, P0 ;  /* 0x00000007ff057e24 */ /* 0x01efc600080e06ff */
        /* <DEDUP_REMOVED lines=11> */
.L_x_19653:
[----:B------:R4:W5:Y:S01]  /*45b0*/  LDG.E.U8 R0, desc[UR36][R4.64] ;  /* 0x0000002404007981 */ /* 0x000962000c1e1100 */
[----:B------:R-:W-:Y:S05]  /*45c0*/  BRA `(.L_x_19655) ;  /* 0x0000000c005c7947 */ /* 0x000fea0003800000 */
.L_x_19652:
        /* <DEDUP_REMOVED lines=8> */
.L_x_19657:
[----:B------:R0:W5:Y:S01]  /*4650*/  LDG.E.U8 R0, desc[UR36][R4.64] ;  /* 0x0000002404007981 */ /* 0x000162000c1e1100 */
[----:B------:R-:W-:Y:S05]  /*4660*/  BRA `(.L_x_19655) ;  /* 0x0000000c00347947 */ /* 0x000fea0003800000 */
.L_x_19656:
[----:B------:R0:W5:Y:S01]  /*4670*/  LDG.E.U16 R0, desc[UR36][R4.64] ;  /* 0x0000002404007981 */ /* 0x000162000c1e1500 */
[----:B------:R-:W-:Y:S05]  /*4680*/  BRA `(.L_x_19655) ;  /* 0x0000000c002c7947 */ /* 0x000fea0003800000 */
.L_x_19651:
        /* <DEDUP_REMOVED lines=10> */
.L_x_19659:
[----:B------:R-:W2:Y:S02]  /*4730*/  LDG.E.U16 R2, desc[UR36][R4.64] ;  /* 0x0000002404027981 */ /* 0x000ea4000c1e1500 */
[----:B--2---:R-:W-:-:S06]  /*4740*/  HADD2.F32 R2, -RZ, R2.H0_H0 ;  /* 0x20000002ff027230 */ /* 0x004fcc0000004100 */
[----:B------:R-:W0:Y:S02]  /*4750*/  F2I.S64.TRUNC R2, R2 ;  /* 0x0000000200027311 */ /* 0x000e24000020d900 */
[----:B0-----:R-:W-:Y:S01]  /*4760*/  PRMT R0, R2, 0x7610, R0 ;  /* 0x0000761002007816 */ /* 0x001fe20000000000 */
[----:B------:R-:W-:Y:S06]  /*4770*/  BRA `(.L_x_19655) ;  /* 0x0000000800f07947 */ /* 0x000fec0003800000 */
.L_x_19658:
        /* <DEDUP_REMOVED lines=10> */
.L_x_19661:
[----:B------:R-:W2:Y:S02]  /*4820*/  LDG.E.U16 R4, desc[UR36][R4.64] ;  /* 0x0000002404047981 */ /* 0x000ea4000c1e1500 */
[----:B--2---:R-:W-:-:S06]  /*4830*/  HADD2.F32 R2, -RZ, R4.H0_H0 ;  /* 0x20000004ff027230 */ /* 0x004fcc0000004100 */
[----:B------:R-:W0:Y:S02]  /*4840*/  F2I.S64.TRUNC R2, R2 ;  /* 0x0000000200027311 */ /* 0x000e24000020d900 */
[----:B0-----:R-:W-:Y:S01]  /*4850*/  PRMT R0, R2, 0x7610, R0 ;  /* 0x0000761002007816 */ /* 0x001fe20000000000 */
[----:B------:R-:W-:Y:S06]  /*4860*/  BRA `(.L_x_19655) ;  /* 0x0000000800b47947 */ /* 0x000fec0003800000 */
.L_x_19660:
[----:B------:R-:W2:Y:S02]  /*4870*/  LDG.E.64 R2, desc[UR36][R4.64] ;  /* 0x0000002404027981 */ /* 0x000ea4000c1e1b00 */
[----:B--2---:R-:W0:Y:S02]  /*4880*/  F2I.S64.F64.TRUNC R2, R2 ;  /* 0x0000000200027311 */ /* 0x004e24000030d900 */
[----:B0-----:R-:W-:Y:S01]  /*4890*/  PRMT R0, R2, 0x7610, R0 ;  /* 0x0000761002007816 */ /* 0x001fe20000000000 */
[----:B------:R-:W-:Y:S06]  /*48a0*/  BRA `(.L_x_19655) ;  /* 0x0000000800a47947 */ /* 0x000fec0003800000 */
.L_x_19650:
        /* <DEDUP_REMOVED lines=12> */
.L_x_19664:
[----:B------:R-:W2:Y:S02]  /*4970*/  LDG.E.64 R4, desc[UR36][R4.64] ;  /* 0x0000002404047981 */ /* 0x000ea4000c1e1b00 */
[----:B--2---:R-:W0:Y:S02]  /*4980*/  F2I.S64.F64.TRUNC R2, R4 ;  /* 0x0000000400027311 */ /* 0x004e24000030d900 */
[----:B0-----:R-:W-:Y:S01]  /*4990*/  PRMT R0, R2, 0x7610, R0 ;  /* 0x0000761002007816 */ /* 0x001fe20000000000 */
[----:B------:R-:W-:Y:S06]  /*49a0*/  BRA `(.L_x_19655) ;  /* 0x0000000800647947 */ /* 0x000fec0003800000 */
.L_x_19663:
        /* <DEDUP_REMOVED lines=27> */
.L_x_19666:
        /* <DEDUP_REMOVED lines=14> */
.L_x_19665:
[----:B------:R-:W2:Y:S02]  /*4c40*/  LDG.E.U16 R2, desc[UR36][R4.64] ;  /* 0x0000002404027981 */ /* 0x000ea4000c1e1500 */
[----:B--2---:R-:W-:-:S06]  /*4c50*/  IMAD.U32 R2, R2, 0x10000, RZ ;  /* 0x0001000002027824 */ /* 0x004fcc00078e00ff */
[----:B------:R-:W0:Y:S02]  /*4c60*/  F2I.S64.TRUNC R2, R2 ;  /* 0x0000000200027311 */ /* 0x000e24000020d900 */
[----:B0-----:R-:W-:Y:S01]  /*4c70*/  PRMT R0, R2, 0x7610, R0 ;  /* 0x0000761002007816 */ /* 0x001fe20000000000 */
[----:B------:R-:W-:Y:S06]  /*4c80*/  BRA `(.L_x_19655) ;  /* 0x0000000400ac7947 */ /* 0x000fec0003800000 */
.L_x_19662:
        /* <DEDUP_REMOVED lines=10> */
.L_x_19669:
        /* <DEDUP_REMOVED lines=21> */
.L_x_19673:
[----:B------:R-:W-:Y:S05]  /*4e80*/  BSYNC.RECONVERGENT B1 ;  /* 0x0000000000017941 */ /* 0x000fea0003800200 */
.L_x_19672:
[----:B------:R-:W-:Y:S02]  /*4e90*/  SHF.L.U32 R0, R0, 0x14, RZ ;  /* 0x0000001400007819 */ /* 0x000fe400000006ff */
[----:B------:R-:W-:-:S04]  /*4ea0*/  LEA R2, R2, 0x3b800000, 0x17 ;  /* 0x3b80000002027811 */ /* 0x000fc800078eb8ff */
[----:B------:R-:W-:-:S07]  /*4eb0*/  LOP3.LUT R2, R2, R0, R7, 0xfe, !PT ;  /* 0x0000000002027212 */ /* 0x000fce00078efe07 */
.L_x_19671:
[----:B------:R-:W-:Y:S05]  /*4ec0*/  BSYNC.RECONVERGENT B0 ;  /* 0x0000000000007941 */ /* 0x000fea0003800200 */
.L_x_19670:
[----:B------:R-:W0:Y:S02]  /*4ed0*/  F2I.S64.TRUNC R2, R2 ;  /* 0x0000000200027311 */ /* 0x000e24000020d900 */
[----:B0-----:R-:W-:Y:S01]  /*4ee0*/  PRMT R0, R2, 0x7610, R0 ;  /* 0x0000761002007816 */ /* 0x001fe20000000000 */
[----:B------:R-:W-:Y:S06]  /*4ef0*/  BRA `(.L_x_19655) ;  /* 0x0000000400107947 */ /* 0x000fec0003800000 */
.L_x_19668:
        /* <DEDUP_REMOVED lines=21> */
.L_x_19677:
[----:B------:R-:W-:Y:S05]  /*5050*/  BSYNC.RECONVERGENT B1 ;  /* 0x0000000000017941 */ /* 0x000fea0003800200 */
.L_x_19676:
[----:B------:R-:W-:Y:S01]  /*5060*/  IMAD.SHL.U32 R0, R0, 0x200000, RZ ;  /* 0x0020000000007824 */ /* 0x000fe200078e00ff */
[----:B------:R-:W-:-:S04]  /*5070*/  LEA R2, R2, 0x37800000, 0x17 ;  /* 0x3780000002027811 */ /* 0x000fc800078eb8ff */
[----:B------:R-:W-:-:S07]  /*5080*/  LOP3.LUT R2, R2, R0, R7, 0xfe, !PT ;  /* 0x0000000002027212 */ /* 0x000fce00078efe07 */
.L_x_19675:
[----:B------:R-:W-:Y:S05]  /*5090*/  BSYNC.RECONVERGENT B0 ;  /* 0x0000000000007941 */ /* 0x000fea0003800200 */
.L_x_19674:
[----:B------:R-:W0:Y:S02]  /*50a0*/  F2I.S64.TRUNC R2, R2 ;  /* 0x0000000200027311 */ /* 0x000e24000020d900 */
[----:B0-----:R-:W-:Y:S01]  /*50b0*/  PRMT R0, R2, 0x7610, R0 ;  /* 0x0000761002007816 */ /* 0x001fe20000000000 */
[----:B------:R-:W-:Y:S06]  /*50c0*/  BRA `(.L_x_19655) ;  /* 0x00000000009c7947 */ /* 0x000fec0003800000 */
.L_x_19667:
        /* <DEDUP_REMOVED lines=14> */
.L_x_19681:
[----:B------:R-:W-:Y:S05]  /*51b0*/  BSYNC.RECONVERGENT B0 ;  /* 0x0000000000007941 */ /* 0x000fea0003800200 */
.L_x_19680:
[----:B------:R-:W0:Y:S02]  /*51c0*/  F2I.S64.TRUNC R2, R2 ;  /* 0x0000000200027311 */ /* 0x000e24000020d900 */
[----:B0-----:R-:W-:Y:S01]  /*51d0*/  PRMT R0, R2, 0x7610, R0 ;  /* 0x0000761002007816 */ /* 0x001fe20000000000 */
[----:B------:R-:W-:Y:S06]  /*51e0*/  BRA `(.L_x_19655) ;  /* 0x0000000000547947 */ /* 0x000fec0003800000 */
.L_x_19654:
        /* <DEDUP_REMOVED lines=16> */
.L_x_19682:
[----:B------:R-:W-:Y:S01]  /*52f0*/  PRMT R0, RZ, 0x7610, R0 ;  /* 0x00007610ff007816 */ /* 0x000fe20000000000 */
[----:B------:R-:W-:Y:S06]  /*5300*/  BRA `(.L_x_19655) ;  /* 0x00000000000c7947 */ /* 0x000fec0003800000 */
.L_x_19679:
[----:B------:R1:W5:Y:S01]  /*5310*/  LDG.E.U8 R0, desc[UR36][R4.64] ;  /* 0x0000002404007981 */ /* 0x000362000c1e1100 */
[----:B------:R-:W-:Y:S05]  /*5320*/  BRA `(.L_x_19655) ;  /* 0x0000000000047947 */ /* 0x000fea0003800000 */
.L_x_19678:
[----:B------:R2:W5:Y:S02]  /*5330*/  LDG.E.U8 R0, desc[UR36][R4.64] ;  /* 0x0000002404007981 */ /* 0x000564000c1e1100 */
.L_x_19655:
        /* <DEDUP_REMOVED lines=20> */
.L_x_19687:
[----:B------:R0:W-:Y:S01]  /*5480*/  STG.E.U8 desc[UR36][R2.64], R5 ;  /* 0x0000000502007986 */ /* 0x0001e2000c101124 */
[----:B------:R-:W-:Y:S05]  /*5490*/  BRA `(.L_x_19689) ;  /* 0x0000000c00507947 */ /* 0x000fea0003800000 */
.L_x_19686:
        /* <DEDUP_REMOVED lines=10> */
.L_x_19691:
[----:B------:R-:W-:-:S05]  /*5540*/  LOP3.LUT R5, R5, 0xff, RZ, 0xc0, !PT ;  /* 0x000000ff05057812 */ /* 0x000fca00078ec0ff */
[----:B------:R0:W-:Y:S01]  /*5550*/  STG.E desc[UR36][R2.64], R5 ;  /* 0x0000000502007986 */ /* 0x0001e2000c101924 */
[----:B------:R-:W-:Y:S05]  /*5560*/  BRA `(.L_x_19689) ;  /* 0x0000000c001c7947 */ /* 0x000fea0003800000 */
.L_x_19690:
[----:B------:R-:W-:-:S05]  /*5570*/  LOP3.LUT R5, R5, 0xff, RZ, 0xc0, !PT ;  /* 0x000000ff05057812 */ /* 0x000fca00078ec0ff */
[----:B------:R0:W-:Y:S01]  /*5580*/  STG.E.U16 desc[UR36][R2.64], R5 ;  /* 0x0000000502007986 */ /* 0x0001e2000c101524 */
[----:B------:R-:W-:Y:S05]  /*5590*/  BRA `(.L_x_19689) ;  /* 0x0000000c00107947 */ /* 0x000fea0003800000 */
.L_x_19685:
        /* <DEDUP_REMOVED lines=10> */
.L_x_19693:
[----:B------:R-:W-:-:S04]  /*5640*/  LOP3.LUT R5, R5, 0xff, RZ, 0xc0, !PT ;  /* 0x000000ff05057812 */ /* 0x000fc800078ec0ff */
[----:B------:R-:W0:Y:S02]  /*5650*/  I2F.U16 R0, R5 ;  /* 0x0000000500007306 */ /* 0x000e240000101000 */
[----:B0-----:R-:W-:-:S05]  /*5660*/  F2FP.F16.F32.PACK_AB R0, RZ, R0 ;  /* 0x00000000ff00723e */ /* 0x001fca00000000ff */
[----:B------:R0:W-:Y:S01]  /*5670*/  STG.E.U16 desc[UR36][R2.64], R0 ;  /* 0x0000000002007986 */ /* 0x0001e2000c101524 */
[----:B------:R-:W-:Y:S05]  /*5680*/  BRA `(.L_x_19689) ;  /* 0x0000000800d47947 */ /* 0x000fea0003800000 */
.L_x_19692:
[----:B------:R-:W-:-:S09]  /*5690*/  UISETP.NE.AND UP0, UPT, UR4, 0x7, UPT ;  /* 0x000000070400788c */ /* 0x000fd2000bf05270 */
[----:B------:R-:W-:Y:S05]  /*56a0*/  BRA.U !UP0, `(.L_x_19694) ;  /* 0x00000001083c7547 */ /* 0x000fea000b800000 */
[----:B------:R-:W-:-:S09]  /*56b0*/  UISETP.NE.AND UP0, UPT, UR4, 0x8, UPT ;  /* 0x000000080400788c */ /* 0x000fd2000bf05270 */
[----:B------:R-:W-:Y:S05]  /*56c0*/  BRA.U !UP0, `(.L_x_19695) ;  /* 0x00000001081c7547 */ /* 0x000fea000b800000 */
[----:B------:R-:W-:-:S09]  /*56d0*/  UISETP.NE.AND UP0, UPT, UR4, 0x9, UPT ;  /* 0x000000090400788c */ /* 0x000fd2000bf05270 */
[----:B------:R-:W-:Y:S05]  /*56e0*/  BRA.U UP0, `(.L_x_19688) ;  /* 0x0000000500e47547 */ /* 0x000fea000b800000 */
[----:B------:R-:W-:Y:S02]  /*56f0*/  LOP3.LUT R5, R5, 0xff, RZ, 0xc0, !PT ;  /* 0x000000ff05057812 */ /* 0x000fe400078ec0ff */
[----:B------:R-:W-:Y:S02]  /*5700*/  MOV R7, RZ ;  /* 0x000000ff00077202 */ /* 0x000fe40000000f00 */
[----:B------:R-:W0:Y:S03]  /*5710*/  I2F.U16 R6, R5 ;  /* 0x0000000500067306 */ /* 0x000e260000101000 */
[----:B0-----:R0:W-:Y:S01]  /*5720*/  STG.E.64 desc[UR36][R2.64], R6 ;  /* 0x0000000602007986 */ /* 0x0011e2000c101b24 */
[----:B------:R-:W-:Y:S05]  /*5730*/  BRA `(.L_x_19689) ;  /* 0x0000000800a87947 */ /* 0x000fea0003800000 */
.L_x_19695:
[----:B------:R-:W-:-:S06]  /*5740*/  LOP3.LUT R5, R5, 0xff, RZ, 0xc0, !PT ;  /* 0x000000ff05057812 */ /* 0x000fcc00078ec0ff */
[----:B------:R-:W0:Y:S02]  /*5750*/  I2F.U16 R5, R5 ;  /* 0x0000000500057306 */ /* 0x000e240000101000 */
[----:B0-----:R-:W-:-:S04]  /*5760*/  F2FP.F16.F32.PACK_AB R5, RZ, R5 ;  /* 0x00000005ff05723e */ /* 0x001fc800000000ff */
[----:B------:R-:W-:-:S05]  /*5770*/  PRMT R5, R5, 0x5410, RZ ;  /* 0x0000541005057816 */ /* 0x000fca00000000ff */
[----:B------:R0:W-:Y:S01]  /*5780*/  STG.E desc[UR36][R2.64], R5 ;  /* 0x0000000502007986 */ /* 0x0001e2000c101924 */
[----:B------:R-:W-:Y:S05]  /*5790*/  BRA `(.L_x_19689) ;  /* 0x0000000800907947 */ /* 0x000fea0003800000 */
.L_x_19694:
[----:B------:R-:W-:-:S06]  /*57a0*/  LOP3.LUT R5, R5, 0xff, RZ, 0xc0, !PT ;  /* 0x000000ff05057812 */ /* 0x000fcc00078ec0ff */
[----:B------:R-:W0:Y:S02]  /*57b0*/  I2F.F64.U16 R4, R5 ;  /* 0x0000000500047312 */ /* 0x000e240000101800 */
[----:B0-----:R0:W-:Y:S01]  /*57c0*/  STG.E.64 desc[UR36][R2.64], R4 ;  /* 0x0000000402007986 */ /* 0x0011e2000c101b24 */
[----:B------:R-:W-:Y:S05]  /*57d0*/  BRA `(.L_x_19689) ;  /* 0x0000000800807947 */ /* 0x000fea0003800000 */
.L_x_19684:
        /* <DEDUP_REMOVED lines=13> */
.L_x_19699:
        /* <DEDUP_REMOVED lines=18> */
.L_x_19701:
[----:B------:R-:W-:Y:S05]  /*59d0*/  BSYNC.RECONVERGENT B0 ;  /* 0x0000000000007941 */ /* 0x000fea0003800200 */
.L_x_19700:
[----:B------:R0:W-:Y:S01]  /*59e0*/  STG.E.U8 desc[UR36][R2.64], R0 ;  /* 0x0000000002007986 */ /* 0x0001e2000c101124 */
[----:B------:R-:W-:Y:S05]  /*59f0*/  BRA `(.L_x_19689) ;  /* 0x0000000400f87947 */ /* 0x000fea0003800000 */
.L_x_19698:
        /* <DEDUP_REMOVED lines=18> */
.L_x_19703:
[----:B------:R-:W-:Y:S05]  /*5b20*/  BSYNC.RECONVERGENT B0 ;  /* 0x0000000000007941 */ /* 0x000fea0003800200 */
.L_x_19702:
[----:B------:R0:W-:Y:S01]  /*5b30*/  STG.E.U8 desc[UR36][R2.64], R0 ;  /* 0x0000000002007986 */ /* 0x0001e2000c101124 */
[----:B------:R-:W-:Y:S05]  /*5b40*/  BRA `(.L_x_19689) ;  /* 0x0000000400a47947 */ /* 0x000fea0003800000 */
.L_x_19697:
        /* <DEDUP_REMOVED lines=19> */
[----:B------:R-:W-:-:S05]  /*5c80*/  @!P0 IMAD.MOV R0, RZ, RZ, R4 ;  /* 0x000000ffff008224 */ /* 0x000fca00078e0204 */
[----:B------:R-:W-:-:S05]  /*5c90*/  @P1 MOV R5, R0 ;  /* 0x0000000000051202 */ /* 0x000fca0000000f00 */
[----:B------:R0:W-:Y:S01]  /*5ca0*/  STG.E.U8 desc[UR36][R2.64], R5 ;  /* 0x0000000502007986 */ /* 0x0001e2000c101124 */
[----:B------:R-:W-:Y:S05]  /*5cb0*/  BRA `(.L_x_19689) ;  /* 0x0000000400487947 */ /* 0x000fea0003800000 */
.L_x_19705:
[----:B------:R-:W-:Y:S01]  /*5cc0*/  LOP3.LUT R4, R5, 0xff, RZ, 0xc0, !PT ;  /* 0x000000ff05047812 */ /* 0x000fe200078ec0ff */
[----:B------:R-:W-:-:S05]  /*5cd0*/  IMAD.MOV.U32 R5, RZ, RZ, RZ ;  /* 0x000000ffff057224 */ /* 0x000fca00078e00ff */
[----:B------:R0:W-:Y:S01]  /*5ce0*/  STG.E.64 desc[UR36][R2.64], R4 ;  /* 0x0000000402007986 */ /* 0x0001e2000c101b24 */
[----:B------:R-:W-:Y:S05]  /*5cf0*/  BRA `(.L_x_19689) ;  /* 0x0000000400387947 */ /* 0x000fea0003800000 */
.L_x_19704:
[----:B------:R-:W-:-:S05]  /*5d00*/  LOP3.LUT R5, R5, 0xff, RZ, 0xc0, !PT ;  /* 0x000000ff05057812 */ /* 0x000fca00078ec0ff */
[----:B------:R0:W-:Y:S01]  /*5d10*/  STG.E desc[UR36][R2.64], R5 ;  /* 0x0000000502007986 */ /* 0x0001e2000c101924 */
[----:B------:R-:W-:Y:S05]  /*5d20*/  BRA `(.L_x_19689) ;  /* 0x00000004002c7947 */ /* 0x000fea0003800000 */
.L_x_19696:
        /* <DEDUP_REMOVED lines=10> */
.L_x_19707:
[----:B------:R-:W-:Y:S02]  /*5dd0*/  LOP3.LUT R5, R5, 0xff, RZ, 0xc0, !PT ;  /* 0x000000ff05057812 */ /* 0x000fe400078ec0ff */
[----:B------:R-:W-:-:S04]  /*5de0*/  CS2R R6, SRZ ;  /* 0x0000000000067805 */ /* 0x000fc8000001ff00 */
[----:B------:R-:W0:Y:S02]  /*5df0*/  I2F.F64.U16 R4, R5 ;  /* 0x0000000500047312 */ /* 0x000e240000101800 */
[----:B0-----:R4:W-:Y:S01]  /*5e00*/  STG.E.128 desc[UR36][R2.64], R4 ;  /* 0x0000000402007986 */ /* 0x0019e2000c101d24 */
[----:B------:R-:W-:Y:S05]  /*5e10*/  BRA `(.L_x_19689) ;  /* 0x0000000000f07947 */ /* 0x000fea0003800000 */
.L_x_19706:
[----:B------:R-:W-:-:S09]  /*5e20*/  UISETP.NE.AND UP0, UPT, UR4, 0xf, UPT ;  /* 0x0000000f0400788c */ /* 0x000fd2000bf05270 */
[----:B------:R-:W-:Y:S05]  /*5e30*/  BRA.U !UP0, `(.L_x_19708) ;  /* 0x0000000108d87547 */ /* 0x000fea000b800000 */
[----:B------:R-:W-:-:S09]  /*5e40*/  UISETP.NE.AND UP0, UPT, UR4, 0x17, UPT ;  /* 0x000000170400788c */ /* 0x000fd2000bf05270 */
[----:B------:R-:W-:Y:S05]  /*5e50*/  BRA.U !UP0, `(.L_x_19709) ;  /* 0x0000000108887547 */ /* 0x000fea000b800000 */
[----:B------:R-:W-:-:S09]  /*5e60*/  UISETP.NE.AND UP0, UPT, UR4, 0x18, UPT ;  /* 0x000000180400788c */ /* 0x000fd2000bf05270 */
[----:B------:R-:W-:Y:S05]  /*5e70*/  BRA.U !UP0, `(.L_x_19710) ;  /* 0x0000000108447547 */ /* 0x000fea000b800000 */
.L_x_19688:
        /* <DEDUP_REMOVED lines=16> */
.L_x_19711:
[----:B------:R-:W-:Y:S05]  /*5f80*/  BRA `(.L_x_19689) ;  /* 0x0000000000947947 */ /* 0x000fea0003800000 */
.L_x_19710:
        /* <DEDUP_REMOVED lines=12> */
.L_x_19713:
[----:B------:R-:W-:Y:S05]  /*6050*/  BSYNC.RECONVERGENT B0 ;  /* 0x0000000000007941 */ /* 0x000fea0003800200 */
.L_x_19712:
[----:B------:R3:W-:Y:S01]  /*6060*/  STG.E.U8 desc[UR36][R2.64], R5 ;  /* 0x0000000502007986 */ /* 0x0007e2000c101124 */
[----:B------:R-:W-:Y:S05]  /*6070*/  BRA `(.L_x_19689) ;  /* 0x0000000000587947 */ /* 0x000fea0003800000 */
.L_x_19709:
        /* <DEDUP_REMOVED lines=13> */
.L_x_19714:
[----:B------:R-:W-:Y:S02]  /*6150*/  ISETP.GT.U32.AND P0, PT, R7, 0x7f800000, PT ;  /* 0x7f8000000700780c */ /* 0x000fe40003f04070 */
[----:B------:R-:W-:-:S04]  /*6160*/  MOV R5, 0x7f ;  /* 0x0000007f00057802 */ /* 0x000fc80000000f00 */
[----:B------:R-:W-:-:S05]  /*6170*/  SEL R5, R5, 0x7c, P0 ;  /* 0x0000007c05057807 */ /* 0x000fca0000000000 */
[----:B------:R2:W-:Y:S01]  /*6180*/  STG.E.U8 desc[UR36][R2.64], R5 ;  /* 0x0000000502007986 */ /* 0x0005e2000c101124 */
[----:B------:R-:W-:Y:S05]  /*6190*/  BRA `(.L_x_19689) ;  /* 0x0000000000107947 */ /* 0x000fea0003800000 */
.L_x_19708:
[----:B------:R-:W-:-:S04]  /*61a0*/  LOP3.LUT R5, R5, 0xff, RZ, 0xc0, !PT ;  /* 0x000000ff05057812 */ /* 0x000fc800078ec0ff */
[----:B------:R-:W0:Y:S02]  /*61b0*/  I2F.U16 R0, R5 ;  /* 0x0000000500007306 */ /* 0x000e240000101000 */
[----:B0-----:R-:W-:-:S05]  /*61c0*/  F2FP.BF16.F32.PACK_AB R0, RZ, R0 ;  /* 0x00000000ff00723e */ /* 0x001fca00000010ff */
[----:B------:R0:W-:Y:S02]  /*61d0*/  STG.E.U16 desc[UR36][R2.64], R0 ;  /* 0x0000000002007986 */ /* 0x0001e4000c101524 */
.L_x_19689:
[----:B------:R-:W-:Y:S05]  /*61e0*/  BSYNC.RECONVERGENT B6 ;  /* 0x0000000000067941 */ /* 0x000fea0003800200 */
.L_x_19683:
[----:B------:R-:W-:-:S07]  /*61f0*/  VIADD R17, R17, 0x80 ;  /* 0x0000008011117836 */ /* 0x000fce0000000000 */
.L_x_19648:
[----:B------:R-:W-:Y:S05]  /*6200*/  BSYNC.RECONVERGENT B7 ;  /* 0x0000000000077941 */ /* 0x000fea0003800200 */
.L_x_19647:
        /* <DEDUP_REMOVED lines=307> */
.L_x_19717:
[----:B------:R-:W4:Y:S01]  /*7540*/  LDCU.64 UR6, c[0x0][0x588] ;  /* 0x0000b100ff0677ac */ /* 0x000f220008000a00 */
[----:B------:R-:W-:-:S04]  /*7550*/  UPRMT UR4, UR42, 0x9910, URZ ;  /* 0x000099102a047896 */ /* 0x000fc800080000ff */
[----:B------:R-:W-:Y:S01]  /*7560*/  UISETP.GT.AND UP0, UPT, UR4, 0x9, UPT ;  /* 0x000000090400788c */ /* 0x000fe2000bf04270 */
[----:B----4-:R-:W-:-:S05]  /*7570*/  IADD3 R4, P0, PT, R0, UR6, RZ ;  /* 0x0000000600047c10 */ /* 0x010fca000ff1e0ff */
[----:B-123--:R-:W-:-:S03]  /*7580*/  IMAD.X R5, RZ, RZ, UR7, P0 ;  /* 0x00000007ff057e24 */ /* 0x00efc600080e06ff */
        /* <DEDUP_REMOVED lines=11> */
.L_x_19721:
[----:B------:R0:W5:Y:S01]  /*7640*/  LDG.E.U8 R0, desc[UR36][R4.64] ;  /* 0x0000002404007981 */ /* 0x000162000c1e1100 */
[----:B------:R-:W-:Y:S05]  /*7650*/  BRA `(.L_x_19723) ;  /* 0x0000000c005c7947 */ /* 0x000fea0003800000 */
.L_x_19720:
        /* <DEDUP_REMOVED lines=8> */
.L_x_19725:
[----:B------:R3:W5:Y:S01]  /*76e0*/  LDG.E.U8 R0, desc[UR36][R4.64] ;  /* 0x0000002404007981 */ /* 0x000762000c1e1100 */
[----:B------:R-:W-:Y:S05]  /*76f0*/  BRA `(.L_x_19723) ;  /* 0x0000000c00347947 */ /* 0x000fea0003800000 */
.L_x_19724:
[----:B------:R2:W5:Y:S01]  /*7700*/  LDG.E.U16 R0, desc[UR36][R4.64] ;  /* 0x0000002404007981 */ /* 0x000562000c1e1500 */
[----:B------:R-:W-:Y:S05]  /*7710*/  BRA `(.L_x_19723) ;  /* 0x0000000c002c7947 */ /* 0x000fea0003800000 */
.L_x_19719:
        /* <DEDUP_REMOVED lines=10> */
.L_x_19727:
[----:B------:R-:W2:Y:S02]  /*77c0*/  LDG.E.U16 R2, desc[UR36][R4.64] ;  /* 0x0000002404027981 */ /* 0x000ea4000c1e1500 */
[----:B--2---:R-:W-:-:S06]  /*77d0*/  HADD2.F32 R2, -RZ, R2.H0_H0 ;  /* 0x20000002ff027230 */ /* 0x004fcc0000004100 */
[----:B------:R-:W0:Y:S02]  /*77e0*/  F2I.S64.TRUNC R2, R2 ;  /* 0x0000000200027311 */ /* 0x000e24000020d900 */
[----:B0-----:R-:W-:Y:S01]  /*77f0*/  PRMT R0, R2, 0x7610, R0 ;  /* 0x0000761002007816 */ /* 0x001fe20000000000 */
[----:B------:R-:W-:Y:S06]  /*7800*/  BRA `(.L_x_19723) ;  /* 0x0000000800f07947 */ /* 0x000fec0003800000 */
.L_x_19726:
        /* <DEDUP_REMOVED lines=10> */
.L_x_19729:
[----:B------:R-:W2:Y:S02]  /*78b0*/  LDG.E.U16 R4, desc[UR36][R4.64] ;  /* 0x0000002404047981 */ /* 0x000ea4000c1e1500 */
[----:B--2---:R-:W-:-:S06]  /*78c0*/  HADD2.F32 R2, -RZ, R4.H0_H0 ;  /* 0x20000004ff027230 */ /* 0x004fcc0000004100 */
[----:B------:R-:W0:Y:S02]  /*78d0*/  F2I.S64.TRUNC R2, R2 ;  /* 0x0000000200027311 */ /* 0x000e24000020d900 */
[----:B0-----:R-:W-:Y:S01]  /*78e0*/  PRMT R0, R2, 0x7610, R0 ;  /* 0x0000761002007816 */ /* 0x001fe20000000000 */
[----:B------:R-:W-:Y:S06]  /*78f0*/  BRA `(.L_x_19723) ;  /* 0x0000000800b47947 */ /* 0x000fec0003800000 */
.L_x_19728:
[----:B------:R-:W2:Y:S02]  /*7900*/  LDG.E.64 R2, desc[UR36][R4.64] ;  /* 0x0000002404027981 */ /* 0x000ea4000c1e1b00 */
[----:B--2---:R-:W0:Y:S02]  /*7910*/  F2I.S64.F64.TRUNC R2, R2 ;  /* 0x0000000200027311 */ /* 0x004e24000030d900 */
[----:B0-----:R-:W-:Y:S01]  /*7920*/  PRMT R0, R2, 0x7610, R0 ;  /* 0x0000761002007816 */ /* 0x001fe20000000000 */
[----:B------:R-:W-:Y:S06]  /*7930*/  BRA `(.L_x_19723) ;  /* 0x0000000800a47947 */ /* 0x000fec0003800000 */
.L_x_19718:
        /* <DEDUP_REMOVED lines=12> */
.L_x_19732:
[----:B------:R-:W2:Y:S02]  /*7a00*/  LDG.E.64 R4, desc[UR36][R4.64] ;  /* 0x0000002404047981 */ /* 0x000ea4000c1e1b00 */
[----:B--2---:R-:W0:Y:S02]  /*7a10*/  F2I.S64.F64.TRUNC R2, R4 ;  /* 0x0000000400027311 */ /* 0x004e24000030d900 */
[----:B0-----:R-:W-:Y:S01]  /*7a20*/  PRMT R0, R2, 0x7610, R0 ;  /* 0x0000761002007816 */ /* 0x001fe20000000000 */
[----:B------:R-:W-:Y:S06]  /*7a30*/  BRA `(.L_x_19723) ;  /* 0x0000000800647947 */ /* 0x000fec0003800000 */
.L_x_19731:
        /* <DEDUP_REMOVED lines=27> */
.L_x_19734:
        /* <DEDUP_REMOVED lines=14> */
.L_x_19733:
[----:B------:R-:W2:Y:S02]  /*7cd0*/  LDG.E.U16 R2, desc[UR36][R4.64] ;  /* 0x0000002404027981 */ /* 0x000ea4000c1e1500 */
[----:B--2---:R-:W-:-:S06]  /*7ce0*/  SHF.L.U32 R2, R2, 0x10, RZ ;  /* 0x0000001002027819 */ /* 0x004fcc00000006ff */
[----:B------:R-:W0:Y:S02]  /*7cf0*/  F2I.S64.TRUNC R2, R2 ;  /* 0x0000000200027311 */ /* 0x000e24000020d900 */
[----:B0-----:R-:W-:Y:S01]  /*7d00*/  PRMT R0, R2, 0x7610, R0 ;  /* 0x0000761002007816 */ /* 0x001fe20000000000 */
[----:B------:R-:W-:Y:S06]  /*7d10*/  BRA `(.L_x_19723) ;  /* 0x0000000400ac7947 */ /* 0x000fec0003800000 */
.L_x_19730:
        /* <DEDUP_REMOVED lines=10> */
.L_x_19737:
        /* <DEDUP_REMOVED lines=21> */
.L_x_19741:
[----:B------:R-:W-:Y:S05]  /*7f10*/  BSYNC.RECONVERGENT B1 ;  /* 0x0000000000017941 */ /* 0x000fea0003800200 */
.L_x_19740:
[----:B------:R-:W-:Y:S01]  /*7f20*/  IMAD.SHL.U32 R0, R0, 0x100000, RZ ;  /* 0x0010000000007824 */ /* 0x000fe200078e00ff */
[----:B------:R-:W-:-:S04]  /*7f30*/  LEA R2, R2, 0x3b800000, 0x17 ;  /* 0x3b80000002027811 */ /* 0x000fc800078eb8ff */
[----:B------:R-:W-:-:S07]  /*7f40*/  LOP3.LUT R2, R2, R0, R7, 0xfe, !PT ;  /* 0x0000000002027212 */ /* 0x000fce00078efe07 */
.L_x_19739:
[----:B------:R-:W-:Y:S05]  /*7f50*/  BSYNC.RECONVERGENT B0 ;  /* 0x0000000000007941 */ /* 0x000fea0003800200 */
.L_x_19738:
[----:B------:R-:W0:Y:S02]  /*7f60*/  F2I.S64.TRUNC R2, R2 ;  /* 0x0000000200027311 */ /* 0x000e24000020d900 */
[----:B0-----:R-:W-:Y:S01]  /*7f70*/  PRMT R0, R2, 0x7610, R0 ;  /* 0x0000761002007816 */ /* 0x001fe20000000000 */
[----:B------:R-:W-:Y:S06]  /*7f80*/  BRA `(.L_x_19723) ;  /* 0x0000000400107947 */ /* 0x000fec0003800000 */
.L_x_19736:
        /* <DEDUP_REMOVED lines=21> */
.L_x_19745:
[----:B------:R-:W-:Y:S05]  /*80e0*/  BSYNC.RECONVERGENT B1 ;  /* 0x0000000000017941 */ /* 0x000fea0003800200 */
.L_x_19744:
[----:B------:R-:W-:Y:S01]  /*80f0*/  IMAD.SHL.U32 R0, R0, 0x200000, RZ ;  /* 0x0020000000007824 */ /* 0x000fe200078e00ff */
[----:B------:R-:W-:-:S04]  /*8100*/  LEA R2, R2, 0x37800000, 0x17 ;  /* 0x3780000002027811 */ /* 0x000fc800078eb8ff */
[----:B------:R-:W-:-:S07]  /*8110*/  LOP3.LUT R2, R2, R0, R7, 0xfe, !PT ;  /* 0x0000000002027212 */ /* 0x000fce00078efe07 */
.L_x_19743:
[----:B------:R-:W-:Y:S05]  /*8120*/  BSYNC.RECONVERGENT B0 ;  /* 0x0000000000007941 */ /* 0x000fea0003800200 */
.L_x_19742:
[----:B------:R-:W0:Y:S02]  /*8130*/  F2I.S64.TRUNC R2, R2 ;  /* 0x0000000200027311 */ /* 0x000e24000020d900 */
[----:B0-----:R-:W-:Y:S01]  /*8140*/  PRMT R0, R2, 0x7610, R0 ;  /* 0x0000761002007816 */ /* 0x001fe20000000000 */
[----:B------:R-:W-:Y:S06]  /*8150*/  BRA `(.L_x_19723) ;  /* 0x00000000009c7947 */ /* 0x000fec0003800000 */
.L_x_19735:
        /* <DEDUP_REMOVED lines=14> */
.L_x_19749:
[----:B------:R-:W-:Y:S05]  /*8240*/  BSYNC.RECONVERGENT B0 ;  /* 0x0000000000007941 */ /* 0x000fea0003800200 */
.L_x_19748:
[----:B------:R-:W0:Y:S02]  /*8250*/  F2I.S64.TRUNC R2, R2 ;  /* 0x0000000200027311 */ /* 0x000e24000020d900 */
[----:B0-----:R-:W-:Y:S01]  /*8260*/  PRMT R0, R2, 0x7610, R0 ;  /* 0x0000761002007816 */ /* 0x001fe20000000000 */
[----:B------:R-:W-:Y:S06]  /*8270*/  BRA `(.L_x_19723) ;  /* 0x0000000000547947 */ /* 0x000fec0003800000 */
.L_x_19722:
        /* <DEDUP_REMOVED lines=16> */
.L_x_19750:
[----:B------:R-:W-:Y:S01]  /*8380*/  PRMT R0, RZ, 0x7610, R0 ;  /* 0x00007610ff007816 */ /* 0x000fe20000000000 */
[----:B------:R-:W-:Y:S06]  /*8390*/  BRA `(.L_x_19723) ;  /* 0x00000000000c7947 */ /* 0x000fec0003800000 */
.L_x_19747:
[----:B------:R0:W5:Y:S01]  /*83a0*/  LDG.E.U8 R0, desc[UR36][R4.64] ;  /* 0x0000002404007981 */ /* 0x000162000c1e1100 */
[----:B------:R-:W-:Y:S05]  /*83b0*/  BRA `(.L_x_19723) ;  /* 0x0000000000047947 */ /* 0x000fea0003800000 */
.L_x_19746:
[----:B------:R0:W5:Y:S02]  /*83c0*/  LDG.E.U8 R0, desc[UR36][R4.64] ;  /* 0x0000002404007981 */ /* 0x000164000c1e1100 */
.L_x_19723:
        /* <DEDUP_REMOVED lines=20> */
.L_x_19755:
[----:B------:R0:W-:Y:S01]  /*8510*/  STG.E.U8 desc[UR36][R2.64], R5 ;  /* 0x0000000502007986 */ /* 0x0001e2000c101124 */
[----:B------:R-:W-:Y:S05]  /*8520*/  BRA `(.L_x_19757) ;  /* 0x0000000c00507947 */ /* 0x000fea0003800000 */
.L_x_19754:
        /* <DEDUP_REMOVED lines=10> */
.L_x_19759:
[----:B------:R-:W-:-:S05]  /*85d0*/  LOP3.LUT R5, R5, 0xff, RZ, 0xc0, !PT ;  /* 0x000000ff05057812 */ /* 0x000fca00078ec0ff */
[----:B------:R0:W-:Y:S01]  /*85e0*/  STG.E desc[UR36][R2.64], R5 ;  /* 0x0000000502007986 */ /* 0x0001e2000c101924 */
[----:B------:R-:W-:Y:S05]  /*85f0*/  BRA `(.L_x_19757) ;  /* 0x0000000c001c7947 */ /* 0x000fea0003800000 */
.L_x_19758:
[----:B------:R-:W-:-:S05]  /*8600*/  LOP3.LUT R5, R5, 0xff, RZ, 0xc0, !PT ;  /* 0x000000ff05057812 */ /* 0x000fca00078ec0ff */
[----:B------:R0:W-:Y:S01]  /*8610*/  STG.E.U16 desc[UR36][R2.64], R5 ;  /* 0x0000000502007986 */ /* 0x0001e2000c101524 */
[----:B------:R-:W-:Y:S05]  /*8620*/  BRA `(.L_x_19757) ;  /* 0x0000000c00107947 */ /* 0x000fea0003800000 */
.L_x_19753:
        /* <DEDUP_REMOVED lines=10> */
.L_x_19761:
[----:B------:R-:W-:-:S04]  /*86d0*/  LOP3.LUT R5, R5, 0xff, RZ, 0xc0, !PT ;  /* 0x000000ff05057812 */ /* 0x000fc800078ec0ff */
[----:B------:R-:W0:Y:S02]  /*86e0*/  I2F.U16 R0, R5 ;  /* 0x0000000500007306 */ /* 0x000e240000101000 */
[----:B0-----:R-:W-:-:S05]  /*86f0*/  F2FP.F16.F32.PACK_AB R0, RZ, R0 ;  /* 0x00000000ff00723e */ /* 0x001fca00000000ff */
[----:B------:R0:W-:Y:S01]  /*8700*/  STG.E.U16 desc[UR36][R2.64], R0 ;  /* 0x0000000002007986 */ /* 0x0001e2000c101524 */
[----:B------:R-:W-:Y:S05]  /*8710*/  BRA `(.L_x_19757) ;  /* 0x0000000800d47947 */ /* 0x000fea0003800000 */
.L_x_19760:
        /* <DEDUP_REMOVED lines=11> */
.L_x_19763:
[----:B------:R-:W-:-:S06]  /*87d0*/  LOP3.LUT R5, R5, 0xff, RZ, 0xc0, !PT ;  /* 0x000000ff05057812 */ /* 0x000fcc00078ec0ff */
[----:B------:R-:W0:Y:S02]  /*87e0*/  I2F.U16 R5, R5 ;  /* 0x0000000500057306 */ /* 0x000e240000101000 */
[----:B0-----:R-:W-:-:S04]  /*87f0*/  F2FP.F16.F32.PACK_AB R5, RZ, R5 ;  /* 0x00000005ff05723e */ /* 0x001fc800000000ff */
[----:B------:R-:W-:-:S05]  /*8800*/  PRMT R5, R5, 0x5410, RZ ;  /* 0x0000541005057816 */ /* 0x000fca00000000ff */
[----:B------:R0:W-:Y:S01]  /*8810*/  STG.E desc[UR36][R2.64], R5 ;  /* 0x0000000502007986 */ /* 0x0001e2000c101924 */
[----:B------:R-:W-:Y:S05]  /*8820*/  BRA `(.L_x_19757) ;  /* 0x0000000800907947 */ /* 0x000fea0003800000 */
.L_x_19762:
[----:B------:R-:W-:-:S06]  /*8830*/  LOP3.LUT R5, R5, 0xff, RZ, 0xc0, !PT ;  /* 0x000000ff05057812 */ /* 0x000fcc00078ec0ff */
[----:B------:R-:W0:Y:S02]  /*8840*/  I2F.F64.U16 R4, R5 ;  /* 0x0000000500047312 */ /* 0x000e240000101800 */
[----:B0-----:R0:W-:Y:S01]  /*8850*/  STG.E.64 desc[UR36][R2.64], R4 ;  /* 0x0000000402007986 */ /* 0x0011e2000c101b24 */
[----:B------:R-:W-:Y:S05]  /*8860*/  BRA `(.L_x_19757) ;  /* 0x0000000800807947 */ /* 0x000fea0003800000 */
.L_x_19752:
        /* <DEDUP_REMOVED lines=13> */
.L_x_19767:
        /* <DEDUP_REMOVED lines=18> */
.L_x_19769:
[----:B------:R-:W-:Y:S05]  /*8a60*/  BSYNC.RECONVERGENT B0 ;  /* 0x0000000000007941 */ /* 0x000fea0003800200 */
.L_x_19768:
[----:B------:R0:W-:Y:S01]  /*8a70*/  STG.E.U8 desc[UR36][R2.64], R0 ;  /* 0x0000000002007986 */ /* 0x0001e2000c101124 */
[----:B------:R-:W-:Y:S05]  /*8a80*/  BRA `(.L_x_19757) ;  /* 0x0000000400f87947 */ /* 0x000fea0003800000 */
.L_x_19766:
        /* <DEDUP_REMOVED lines=18> */
.L_x_19771:
[----:B------:R-:W-:Y:S05]  /*8bb0*/  BSYNC.RECONVERGENT B0 ;  /* 0x0000000000007941 */ /* 0x000fea0003800200 */
.L_x_19770:
[----:B------:R0:W-:Y:S01]  /*8bc0*/  STG.E.U8 desc[UR36][R2.64], R0 ;  /* 0x0000000002007986 */ /* 0x0001e2000c101124 */
[----:B------:R-:W-:Y:S05]  /*8bd0*/  BRA `(.L_x_19757) ;  /* 0x0000000400a47947 */ /* 0x000fea0003800000 */
.L_x_19765:
        /* <DEDUP_REMOVED lines=23> */
.L_x_19773:
[----:B------:R-:W-:Y:S01]  /*8d50*/  LOP3.LUT R4, R5, 0xff, RZ, 0xc0, !PT ;  /* 0x000000ff05047812 */ /* 0x000fe200078ec0ff */
[----:B------:R-:W-:-:S05]  /*8d60*/  HFMA2 R5, -RZ, RZ, 0, 0 ;  /* 0x00000000ff057431 */ /* 0x000fca00000001ff */
[----:B------:R0:W-:Y:S01]  /*8d70*/  STG.E.64 desc[UR36][R2.64], R4 ;  /* 0x0000000402007986 */ /* 0x0001e2000c101b24 */
[----:B------:R-:W-:Y:S05]  /*8d80*/  BRA `(.L_x_19757) ;  /* 0x0000000400387947 */ /* 0x000fea0003800000 */
.L_x_19772:
[----:B------:R-:W-:-:S05]  /*8d90*/  LOP3.LUT R5, R5, 0xff, RZ, 0xc0, !PT ;  /* 0x000000ff05057812 */ /* 0x000fca00078ec0ff */
[----:B------:R0:W-:Y:S01]  /*8da0*/  STG.E desc[UR36][R2.64], R5 ;  /* 0x0000000502007986 */ /* 0x0001e2000c101924 */
[----:B------:R-:W-:Y:S05]  /*8db0*/  BRA `(.L_x_19757) ;  /* 0x00000004002c7947 */ /* 0x000fea0003800000 */
.L_x_19764:
        /* <DEDUP_REMOVED lines=10> */
.L_x_19775:
[----:B------:R-:W-:Y:S02]  /*8e60*/  LOP3.LUT R5, R5, 0xff, RZ, 0xc0, !PT ;  /* 0x000000ff05057812 */ /* 0x000fe400078ec0ff */
[----:B------:R-:W-:-:S04]  /*8e70*/  CS2R R6, SRZ ;  /* 0x0000000000067805 */ /* 0x000fc8000001ff00 */
[----:B------:R-:W0:Y:S02]  /*8e80*/  I2F.F64.U16 R4, R5 ;  /* 0x0000000500047312 */ /* 0x000e240000101800 */
[----:B0-----:R4:W-:Y:S01]  /*8e90*/  STG.E.128 desc[UR36][R2.64], R4 ;  /* 0x0000000402007986 */ /* 0x0019e2000c101d24 */
[----:B------:R-:W-:Y:S05]  /*8ea0*/  BRA `(.L_x_19757) ;  /* 0x0000000000f07947 */ /* 0x000fea0003800000 */
.L_x_19774:
[----:B------:R-:W-:-:S09]  /*8eb0*/  UISETP.NE.AND UP0, UPT, UR4, 0xf, UPT ;  /* 0x0000000f0400788c */ /* 0x000fd2000bf05270 */
[----:B------:R-:W-:Y:S05]  /*8ec0*/  BRA.U !UP0, `(.L_x_19776) ;  /* 0x0000000108d87547 */ /* 0x000fea000b800000 */
[----:B------:R-:W-:-:S09]  /*8ed0*/  UISETP.NE.AND UP0, UPT, UR4, 0x17, UPT ;  /* 0x000000170400788c */ /* 0x000fd2000bf05270 */
[----:B------:R-:W-:Y:S05]  /*8ee0*/  BRA.U !UP0, `(.L_x_19777) ;  /* 0x0000000108887547 */ /* 0x000fea000b800000 */
[----:B------:R-:W-:-:S09]  /*8ef0*/  UISETP.NE.AND UP0, UPT, UR4, 0x18, UPT ;  /* 0x000000180400788c */ /* 0x000fd2000bf05270 */
[----:B------:R-:W-:Y:S05]  /*8f00*/  BRA.U !UP0, `(.L_x_19778) ;  /* 0x0000000108447547 */ /* 0x000fea000b800000 */
.L_x_19756:
        /* <DEDUP_REMOVED lines=16> */
.L_x_19779:
[----:B------:R-:W-:Y:S05]  /*9010*/  BRA `(.L_x_19757) ;  /* 0x0000000000947947 */ /* 0x000fea0003800000 */
.L_x_19778:
        /* <DEDUP_REMOVED lines=12> */
.L_x_19781:
[----:B------:R-:W-:Y:S05]  /*90e0*/  BSYNC.RECONVERGENT B0 ;  /* 0x0000000000007941 */ /* 0x000fea0003800200 */
.L_x_19780:
[----:B------:R3:W-:Y:S01]  /*90f0*/  STG.E.U8 desc[UR36][R2.64], R5 ;  /* 0x0000000502007986 */ /* 0x0007e2000c101124 */
[----:B------:R-:W-:Y:S05]  /*9100*/  BRA `(.L_x_19757) ;  /* 0x0000000000587947 */ /* 0x000fea0003800000 */
.L_x_19777:
        /* <DEDUP_REMOVED lines=13> */
.L_x_19782:
[----:B------:R-:W-:Y:S01]  /*91e0*/  IMAD.MOV.U32 R5, RZ, RZ, 0x7f ;  /* 0x0000007fff057424 */ /* 0x000fe200078e00ff */
[----:B------:R-:W-:-:S04]  /*91f0*/  ISETP.GT.U32.AND P0, PT, R7, 0x7f800000, PT ;  /* 0x7f8000000700780c */ /* 0x000fc80003f04070 */
[----:B------:R-:W-:-:S05]  /*9200*/  SEL R5, R5, 0x7c, P0 ;  /* 0x0000007c05057807 */ /* 0x000fca0000000000 */
[----:B------:R2:W-:Y:S01]  /*9210*/  STG.E.U8 desc[UR36][R2.64], R5 ;  /* 0x0000000502007986 */ /* 0x0005e2000c101124 */
[----:B------:R-:W-:Y:S05]  /*9220*/  BRA `(.L_x_19757) ;  /* 0x0000000000107947 */ /* 0x000fea0003800000 */
.L_x_19776:
[----:B------:R-:W-:-:S04]  /*9230*/  LOP3.LUT R5, R5, 0xff, RZ, 0xc0, !PT ;  /* 0x000000ff05057812 */ /* 0x000fc800078ec0ff */
[----:B------:R-:W0:Y:S02]  /*9240*/  I2F.U16 R0, R5 ;  /* 0x0000000500007306 */ /* 0x000e240000101000 */
[----:B0-----:R-:W-:-:S05]  /*9250*/  F2FP.BF16.F32.PACK_AB R0, RZ, R0 ;  /* 0x00000000ff00723e */ /* 0x001fca00000010ff */
[----:B------:R0:W-:Y:S02]  /*9260*/  STG.E.U16 desc[UR36][R2.64], R0 ;  /* 0x0000000002007986 */ /* 0x0001e4000c101524 */
.L_x_19757:
[----:B------:R-:W-:Y:S05]  /*9270*/  BSYNC.RECONVERGENT B6 ;  /* 0x0000000000067941 */ /* 0x000fea0003800200 */
.L_x_19751:
[----:B------:R-:W-:-:S07]  /*9280*/  IADD3 R17, PT, PT, R17, 0x80, RZ ;  /* 0x0000008011117810 */ /* 0x000fce0007ffe0ff */
.L_x_19716:
[----:B------:R-:W-:Y:S05]  /*9290*/  BSYNC.RECONVERGENT B7 ;  /* 0x0000000000077941 */ /* 0x000fea0003800200 */
.L_x_19715:
        /* <DEDUP_REMOVED lines=306> */
.L_x_19783:
[----:B------:R-:W0:Y:S01]  /*a5c0*/  LDCU.128 UR8, c[0x0][0x580] ;  /* 0x0000b000ff0877ac */ /* 0x000e220008000c00 */
[----:B------:R-:W-:-:S04]  /*a5d0*/  UPRMT UR4, UR42, 0x9910, URZ ;  /* 0x000099102a047896 */ /* 0x000fc800080000ff */
[----:B------:R-:W-:Y:S01]  /*a5e0*/  UISETP.GT.AND UP0, UPT, UR4, 0x9, UPT ;  /* 0x000000090400788c */ /* 0x000fe2000bf04270 */
[----:B0-----:R-:W-:Y:S02]  /*a5f0*/  IADD3 R16, P0, PT, R16, UR8, RZ ;  /* 0x0000000810107c10 */ /* 0x001fe4000ff1e0ff */
[----:B----4-:R-:W-:-:S03]  /*a600*/  IADD3 R4, P1, PT, R0, UR10, RZ ;  /* 0x0000000a00047c10 */ /* 0x010fc6000ff3e0ff */
[----:B------:R-:W-:Y:S01]  /*a610*/  IMAD.X R17, RZ, RZ, UR9, P0 ;  /* 0x00000009ff117e24 */ /* 0x000fe200080e06ff */
[----:B-123--:R-:W-:Y:S02]  /*a620*/  IADD3.X R5, PT, PT, RZ, UR11, RZ, P1, !PT ;  /* 0x0000000bff057c10 */ /* 0x00efe40008ffe4ff */
        /* <DEDUP_REMOVED lines=11> */
.L_x_19787:
[----:B------:R4:W5:Y:S01]  /*a6e0*/  LDG.E.U8 R0, desc[UR36][R4.64] ;  /* 0x0000002404007981 */ /* 0x000962000c1e1100 */
[----:B------:R-:W-:Y:S05]  /*a6f0*/  BRA `(.L_x_19789) ;  /* 0x0000000c005c7947 */ /* 0x000fea0003800000 */
.L_x_19786:
        /* <DEDUP_REMOVED lines=8> */
.L_x_19791:
[----:B------:R2:W5:Y:S01]  /*a780*/  LDG.E.U8 R0, desc[UR36][R4.64] ;  /* 0x0000002404007981 */ /* 0x000562000c1e1100 */
[----:B------:R-:W-:Y:S05]  /*a790*/  BRA `(.L_x_19789) ;  /* 0x0000000c00347947 */ /* 0x000fea0003800000 */
.L_x_19790:
[----:B------:R0:W5:Y:S01]  /*a7a0*/  LDG.E.U16 R0, desc[UR36][R4.64] ;  /* 0x0000002404007981 */ /* 0x000162000c1e1500 */
[----:B------:R-:W-:Y:S05]  /*a7b0*/  BRA `(.L_x_19789) ;  /* 0x0000000c002c7947 */ /* 0x000fea0003800000 */
.L_x_19785:
        /* <DEDUP_REMOVED lines=10> */
.L_x_19793:
[----:B------:R-:W2:Y:S02]  /*a860*/  LDG.E.U16 R2, desc[UR36][R4.64] ;  /* 0x0000002404027981 */ /* 0x000ea4000c1e1500 */
[----:B--2---:R-:W-:-:S06]  /*a870*/  HADD2.F32 R2, -RZ, R2.H0_H0 ;  /* 0x20000002ff027230 */ /* 0x004fcc0000004100 */
[----:B------:R-:W0:Y:S02]  /*a880*/  F2I.S64.TRUNC R2, R2 ;  /* 0x0000000200027311 */ /* 0x000e24000020d900 */
[----:B0-----:R-:W-:Y:S01]  /*a890*/  PRMT R0, R2, 0x7610, R0 ;  /* 0x0000761002007816 */ /* 0x001fe20000000000 */
[----:B------:R-:W-:Y:S06]  /*a8a0*/  BRA `(.L_x_19789) ;  /* 0x0000000800f07947 */ /* 0x000fec0003800000 */
.L_x_19792:
        /* <DEDUP_REMOVED lines=10> */
.L_x_19795:
[----:B------:R-:W2:Y:S02]  /*a950*/  LDG.E.U16 R4, desc[UR36][R4.64] ;  /* 0x0000002404047981 */ /* 0x000ea4000c1e1500 */
[----:B--2---:R-:W-:-:S06]  /*a960*/  HADD2.F32 R2, -RZ, R4.H0_H0 ;  /* 0x20000004ff027230 */ /* 0x004fcc0000004100 */
[----:B------:R-:W0:Y:S02]  /*a970*/  F2I.S64.TRUNC R2, R2 ;  /* 0x0000000200027311 */ /* 0x000e24000020d900 */
[----:B0-----:R-:W-:Y:S01]  /*a980*/  PRMT R0, R2, 0x7610, R0 ;  /* 0x0000761002007816 */ /* 0x001fe20000000000 */
[----:B------:R-:W-:Y:S06]  /*a990*/  BRA `(.L_x_19789) ;  /* 0x0000000800b47947 */ /* 0x000fec0003800000 */
.L_x_19794:
[----:B------:R-:W2:Y:S02]  /*a9a0*/  LDG.E.64 R2, desc[UR36][R4.64] ;  /* 0x0000002404027981 */ /* 0x000ea4000c1e1b00 */
[----:B--2---:R-:W0:Y:S02]  /*a9b0*/  F2I.S64.F64.TRUNC R2, R2 ;  /* 0x0000000200027311 */ /* 0x004e24000030d900 */
[----:B0-----:R-:W-:Y:S01]  /*a9c0*/  PRMT R0, R2, 0x7610, R0 ;  /* 0x0000761002007816 */ /* 0x001fe20000000000 */
[----:B------:R-:W-:Y:S06]  /*a9d0*/  BRA `(.L_x_19789) ;  /* 0x0000000800a47947 */ /* 0x000fec0003800000 */
.L_x_19784:
        /* <DEDUP_REMOVED lines=12> */
.L_x_19798:
[----:B------:R-:W2:Y:S02]  /*aaa0*/  LDG.E.64 R4, desc[UR36][R4.64] ;  /* 0x0000002404047981 */ /* 0x000ea4000c1e1b00 */
[----:B--2---:R-:W0:Y:S02]  /*aab0*/  F2I.S64.F64.TRUNC R2, R4 ;  /* 0x0000000400027311 */ /* 0x004e24000030d900 */
[----:B0-----:R-:W-:Y:S01]  /*aac0*/  PRMT R0, R2, 0x7610, R0 ;  /* 0x0000761002007816 */ /* 0x001fe20000000000 */
[----:B------:R-:W-:Y:S06]  /*aad0*/  BRA `(.L_x_19789) ;  /* 0x0000000800647947 */ /* 0x000fec0003800000 */
.L_x_19797:
        /* <DEDUP_REMOVED lines=27> */
.L_x_19800:
        /* <DEDUP_REMOVED lines=14> */
.L_x_19799:
[----:B------:R-:W2:Y:S02]  /*ad70*/  LDG.E.U16 R2, desc[UR36][R4.64] ;  /* 0x0000002404027981 */ /* 0x000ea4000c1e1500 */
[----:B--2---:R-:W-:-:S06]  /*ad80*/  IMAD.U32 R2, R2, 0x10000, RZ ;  /* 0x0001000002027824 */ /* 0x004fcc00078e00ff */
[----:B------:R-:W0:Y:S02]  /*ad90*/  F2I.S64.TRUNC R2, R2 ;  /* 0x0000000200027311 */ /* 0x000e24000020d900 */
[----:B0-----:R-:W-:Y:S01]  /*ada0*/  PRMT R0, R2, 0x7610, R0 ;  /* 0x0000761002007816 */ /* 0x001fe20000000000 */
[----:B------:R-:W-:Y:S06]  /*adb0*/  BRA `(.L_x_19789) ;  /* 0x0000000400ac7947 */ /* 0x000fec0003800000 */
.L_x_19796:
        /* <DEDUP_REMOVED lines=10> */
.L_x_19803:
        /* <DEDUP_REMOVED lines=21> */
.L_x_19807:
[----:B------:R-:W-:Y:S05]  /*afb0*/  BSYNC.RECONVERGENT B1 ;  /* 0x0000000000017941 */ /* 0x000fea0003800200 */
.L_x_19806:
[----:B------:R-:W-:Y:S02]  /*afc0*/  SHF.L.U32 R0, R0, 0x14, RZ ;  /* 0x0000001400007819 */ /* 0x000fe400000006ff */
[----:B------:R-:W-:-:S04]  /*afd0*/  LEA R2, R2, 0x3b800000, 0x17 ;  /* 0x3b80000002027811 */ /* 0x000fc800078eb8ff */
[----:B------:R-:W-:-:S07]  /*afe0*/  LOP3.LUT R2, R2, R0, R7, 0xfe, !PT ;  /* 0x0000000002027212 */ /* 0x000fce00078efe07 */
.L_x_19805:
[----:B------:R-:W-:Y:S05]  /*aff0*/  BSYNC.RECONVERGENT B0 ;  /* 0x0000000000007941 */ /* 0x000fea0003800200 */
.L_x_19804:
[----:B------:R-:W0:Y:S02]  /*b000*/  F2I.S64.TRUNC R2, R2 ;  /* 0x0000000200027311 */ /* 0x000e24000020d900 */
[----:B0-----:R-:W-:Y:S01]  /*b010*/  PRMT R0, R2, 0x7610, R0 ;  /* 0x0000761002007816 */ /* 0x001fe20000000000 */
[----:B------:R-:W-:Y:S06]  /*b020*/  BRA `(.L_x_19789) ;  /* 0x0000000400107947 */ /* 0x000fec0003800000 */
.L_x_19802:
        /* <DEDUP_REMOVED lines=21> */
.L_x_19811:
[----:B------:R-:W-:Y:S05]  /*b180*/  BSYNC.RECONVERGENT B1 ;  /* 0x0000000000017941 */ /* 0x000fea0003800200 */
.L_x_19810:
[----:B------:R-:W-:Y:S01]  /*b190*/  IMAD.SHL.U32 R0, R0, 0x200000, RZ ;  /* 0x0020000000007824 */ /* 0x000fe200078e00ff */
[----:B------:R-:W-:-:S04]  /*b1a0*/  LEA R2, R2, 0x37800000, 0x17 ;  /* 0x3780000002027811 */ /* 0x000fc800078eb8ff */
[----:B------:R-:W-:-:S07]  /*b1b0*/  LOP3.LUT R2, R2, R0, R7, 0xfe, !PT ;  /* 0x0000000002027212 */ /* 0x000fce00078efe07 */
.L_x_19809:
[----:B------:R-:W-:Y:S05]  /*b1c0*/  BSYNC.RECONVERGENT B0 ;  /* 0x0000000000007941 */ /* 0x000fea0003800200 */
.L_x_19808:
[----:B------:R-:W0:Y:S02]  /*b1d0*/  F2I.S64.TRUNC R2, R2 ;  /* 0x0000000200027311 */ /* 0x000e24000020d900 */
[----:B0-----:R-:W-:Y:S01]  /*b1e0*/  PRMT R0, R2, 0x7610, R0 ;  /* 0x0000761002007816 */ /* 0x001fe20000000000 */
[----:B------:R-:W-:Y:S06]  /*b1f0*/  BRA `(.L_x_19789) ;  /* 0x00000000009c7947 */ /* 0x000fec0003800000 */
.L_x_19801:
        /* <DEDUP_REMOVED lines=14> */
.L_x_19815:
[----:B------:R-:W-:Y:S05]  /*b2e0*/  BSYNC.RECONVERGENT B0 ;  /* 0x0000000000007941 */ /* 0x000fea0003800200 */
.L_x_19814:
[----:B------:R-:W0:Y:S02]  /*b2f0*/  F2I.S64.TRUNC R2, R2 ;  /* 0x0000000200027311 */ /* 0x000e24000020d900 */
[----:B0-----:R-:W-:Y:S01]  /*b300*/  PRMT R0, R2, 0x7610, R0 ;  /* 0x0000761002007816 */ /* 0x001fe20000000000 */
[----:B------:R-:W-:Y:S06]  /*b310*/  BRA `(.L_x_19789) ;  /* 0x0000000000547947 */ /* 0x000fec0003800000 */
.L_x_19788:
        /* <DEDUP_REMOVED lines=16> */
.L_x_19816:
[----:B------:R-:W-:Y:S01]  /*b420*/  PRMT R0, RZ, 0x7610, R0 ;  /* 0x00007610ff007816 */ /* 0x000fe20000000000 */
[----:B------:R-:W-:Y:S06]  /*b430*/  BRA `(.L_x_19789) ;  /* 0x00000000000c7947 */ /* 0x000fec0003800000 */
.L_x_19813:
[----:B------:R0:W5:Y:S01]  /*b440*/  LDG.E.U8 R0, desc[UR36][R4.64] ;  /* 0x0000002404007981 */ /* 0x000162000c1e1100 */
[----:B------:R-:W-:Y:S05]  /*b450*/  BRA `(.L_x_19789) ;  /* 0x0000000000047947 */ /* 0x000fea0003800000 */
.L_x_19812:
[----:B------:R0:W5:Y:S02]  /*b460*/  LDG.E.U8 R0, desc[UR36][R4.64] ;  /* 0x0000002404007981 */ /* 0x000164000c1e1100 */
.L_x_19789:
[----:B------:R-:W-:Y:S01]  /*b470*/  UPRMT UR4, UR41, 0x9910, URZ ;  /* 0x0000991029047896 */ /* 0x000fe200080000ff */
[----:B-----5:R-:W-:-:S03]  /*b480*/  LOP3.LUT P0, RZ, R0, 0xff, RZ, 0xc0, !PT ;  /* 0x000000ff00ff7812 */ /* 0x020fc6000780c0ff */
        /* <DEDUP_REMOVED lines=13> */
.L_x_19820:
[----:B------:R-:W-:Y:S01]  /*b560*/  STG.E.U8 desc[UR36][R16.64], R19 ;  /* 0x0000001310007986 */ /* 0x000fe2000c101124 */
[----:B------:R-:W-:Y:S05]  /*b570*/  EXIT ;  /* 0x000000000000794d */ /* 0x000fea0003800000 */
.L_x_19819:
        /* <DEDUP_REMOVED lines=8> */
[----:B------:R-:W-:Y:S01]  /*b600*/  STG.E.64 desc[UR36][R16.64], R2 ;  /* 0x0000000210007986 */ /* 0x000fe2000c101b24 */
[----:B------:R-:W-:Y:S05]  /*b610*/  EXIT ;  /* 0x000000000000794d */ /* 0x000fea0003800000 */
.L_x_19823:
[----:B------:R-:W-:-:S05]  /*b620*/  LOP3.LUT R19, R19, 0xff, RZ, 0xc0, !PT ;  /* 0x000000ff13137812 */ /* 0x000fca00078ec0ff */
[----:B------:R-:W-:Y:S01]  /*b630*/  STG.E desc[UR36][R16.64], R19 ;  /* 0x0000001310007986 */ /* 0x000fe2000c101924 */
[----:B------:R-:W-:Y:S05]  /*b640*/  EXIT ;  /* 0x000000000000794d */ /* 0x000fea0003800000 */
.L_x_19822:
[----:B------:R-:W-:-:S05]  /*b650*/  LOP3.LUT R19, R19, 0xff, RZ, 0xc0, !PT ;  /* 0x000000ff13137812 */ /* 0x000fca00078ec0ff */
[----:B------:R-:W-:Y:S01]  /*b660*/  STG.E.U16 desc[UR36][R16.64], R19 ;  /* 0x0000001310007986 */ /* 0x000fe2000c101524 */
[----:B------:R-:W-:Y:S05]  /*b670*/  EXIT ;  /* 0x000000000000794d */ /* 0x000fea0003800000 */
.L_x_19818:
        /* <DEDUP_REMOVED lines=10> */
.L_x_19825:
[----:B------:R-:W-:-:S04]  /*b720*/  LOP3.LUT R19, R19, 0xff, RZ, 0xc0, !PT ;  /* 0x000000ff13137812 */ /* 0x000fc800078ec0ff */
[----:B------:R-:W5:Y:S02]  /*b730*/  I2F.U16 R0, R19 ;  /* 0x0000001300007306 */ /* 0x000f640000101000 */
[----:B-----5:R-:W-:-:S05]  /*b740*/  F2FP.F16.F32.PACK_AB R0, RZ, R0 ;  /* 0x00000000ff00723e */ /* 0x020fca00000000ff */
[----:B------:R-:W-:Y:S01]  /*b750*/  STG.E.U16 desc[UR36][R16.64], R0 ;  /* 0x0000000010007986 */ /* 0x000fe2000c101524 */
[----:B------:R-:W-:Y:S05]  /*b760*/  EXIT ;  /* 0x000000000000794d */ /* 0x000fea0003800000 */
.L_x_19824:
        /* <DEDUP_REMOVED lines=8> */
[----:B------:R-:W5:Y:S02]  /*b7f0*/  I2F.U16 R2, R19 ;  /* 0x0000001300027306 */ /* 0x000f640000101000 */
[----:B-----5:R-:W-:Y:S01]  /*b800*/  STG.E.64 desc[UR36][R16.64], R2 ;  /* 0x0000000210007986 */ /* 0x020fe2000c101b24 */
[----:B------:R-:W-:Y:S05]  /*b810*/  EXIT ;  /* 0x000000000000794d */ /* 0x000fea0003800000 */
.L_x_19827:
[----:B------:R-:W-:-:S06]  /*b820*/  LOP3.LUT R19, R19, 0xff, RZ, 0xc0, !PT ;  /* 0x000000ff13137812 */ /* 0x000fcc00078ec0ff */
[----:B------:R-:W5:Y:S02]  /*b830*/  I2F.U16 R19, R19 ;  /* 0x0000001300137306 */ /* 0x000f640000101000 */
[----:B-----5:R-:W-:-:S04]  /*b840*/  F2FP.F16.F32.PACK_AB R3, RZ, R19 ;  /* 0x00000013ff03723e */ /* 0x020fc800000000ff */
[----:B------:R-:W-:-:S05]  /*b850*/  PRMT R3, R3, 0x5410, RZ ;  /* 0x0000541003037816 */ /* 0x000fca00000000ff */
[----:B------:R-:W-:Y:S01]  /*b860*/  STG.E desc[UR36][R16.64], R3 ;  /* 0x0000000310007986 */ /* 0x000fe2000c101924 */
[----:B------:R-:W-:Y:S05]  /*b870*/  EXIT ;  /* 0x000000000000794d */ /* 0x000fea0003800000 */
.L_x_19826:
[----:B------:R-:W-:-:S06]  /*b880*/  LOP3.LUT R2, R19, 0xff, RZ, 0xc0, !PT ;  /* 0x000000ff13027812 */ /* 0x000fcc00078ec0ff */
[----:B------:R-:W5:Y:S02]  /*b890*/  I2F.F64.U16 R2, R2 ;  /* 0x0000000200027312 */ /* 0x000f640000101800 */
[----:B-----5:R-:W-:Y:S01]  /*b8a0*/  STG.E.64 desc[UR36][R16.64], R2 ;  /* 0x0000000210007986 */ /* 0x020fe2000c101b24 */
[----:B------:R-:W-:Y:S05]  /*b8b0*/  EXIT ;  /* 0x000000000000794d */ /* 0x000fea0003800000 */
.L_x_19817:
        /* <DEDUP_REMOVED lines=13> */
.L_x_19831:
        /* <DEDUP_REMOVED lines=17> */
.L_x_19834:
[----:B------:R-:W-:-:S07]  /*baa0*/  PRMT R8, R0, 0x7610, R8 ;  /* 0x0000761000087816 */ /* 0x000fce0000000008 */
.L_x_19833:
[----:B------:R-:W-:Y:S05]  /*bab0*/  BSYNC.RECONVERGENT B0 ;  /* 0x0000000000007941 */ /* 0x000fea0003800200 */
.L_x_19832:
[----:B------:R-:W-:Y:S01]  /*bac0*/  STG.E.U8 desc[UR36][R16.64], R8 ;  /* 0x0000000810007986 */ /* 0x000fe2000c101124 */
[----:B------:R-:W-:Y:S05]  /*bad0*/  EXIT ;  /* 0x000000000000794d */ /* 0x000fea0003800000 */
.L_x_19830:
[----:B------:R-:W-:Y:S01]  /*bae0*/  LOP3.LUT R19, R19, 0xff, RZ, 0xc0, !PT ;  /* 0x000000ff13137812 */ /* 0x000fe200078ec0ff */
[----:B------:R-:W-:Y:S01]  /*baf0*/  BSSY.RECONVERGENT B0, `(.L_x_19835) ;  /* 0x0000011000007945 */ /* 0x000fe20003800200 */
[----:B------:R-:W-:-:S04]  /*bb00*/  HFMA2 R8, -RZ, RZ, 0, 7.62939453125e-06 ;  /* 0x00000080ff087431 */ /* 0x000fc800000001ff */
        /* <DEDUP_REMOVED lines=14> */
.L_x_19837:
[----:B------:R-:W-:-:S07]  /*bbf0*/  PRMT R8, R0, 0x7610, R8 ;  /* 0x0000761000087816 */ /* 0x000fce0000000008 */
.L_x_19836:
[----:B------:R-:W-:Y:S05]  /*bc00*/  BSYNC.RECONVERGENT B0 ;  /* 0x0000000000007941 */ /* 0x000fea0003800200 */
.L_x_19835:
[----:B------:R-:W-:Y:S01]  /*bc10*/  STG.E.U8 desc[UR36][R16.64], R8 ;  /* 0x0000000810007986 */ /* 0x000fe2000c101124 */
[----:B------:R-:W-:Y:S05]  /*bc20*/  EXIT ;  /* 0x000000000000794d */ /* 0x000fea0003800000 */
.L_x_19829:
        /* <DEDUP_REMOVED lines=8> */
[----:B------:R-:W5:Y:S02]  /*bcb0*/  I2F.U16 R19, R19 ;  /* 0x0000001300137306 */ /* 0x000f640000101000 */
[----:B-----5:R-:W-:-:S04]  /*bcc0*/  SHF.R.U32.HI R2, RZ, 0x17, R19 ;  /* 0x00000017ff027819 */ /* 0x020fc80000011613 */
        /* <DEDUP_REMOVED lines=12> */
.L_x_19839:
[----:B------:R-:W-:Y:S01]  /*bd90*/  LOP3.LUT R2, R19, 0xff, RZ, 0xc0, !PT ;  /* 0x000000ff13027812 */ /* 0x000fe200078ec0ff */
[----:B------:R-:W-:-:S05]  /*bda0*/  IMAD.MOV.U32 R3, RZ, RZ, RZ ;  /* 0x000000ffff037224 */ /* 0x000fca00078e00ff */
[----:B------:R-:W-:Y:S01]  /*bdb0*/  STG.E.64 desc[UR36][R16.64], R2 ;  /* 0x0000000210007986 */ /* 0x000fe2000c101b24 */
[----:B------:R-:W-:Y:S05]  /*bdc0*/  EXIT ;  /* 0x000000000000794d */ /* 0x000fea0003800000 */
.L_x_19838:
[----:B------:R-:W-:-:S05]  /*bdd0*/  LOP3.LUT R19, R19, 0xff, RZ, 0xc0, !PT ;  /* 0x000000ff13137812 */ /* 0x000fca00078ec0ff */
[----:B------:R-:W-:Y:S01]  /*bde0*/  STG.E desc[UR36][R16.64], R19 ;  /* 0x0000001310007986 */ /* 0x000fe2000c101924 */
[----:B------:R-:W-:Y:S05]  /*bdf0*/  EXIT ;  /* 0x000000000000794d */ /* 0x000fea0003800000 */
.L_x_19828:
        /* <DEDUP_REMOVED lines=10> */
.L_x_19841:
[----:B01234-:R-:W-:Y:S02]  /*bea0*/  LOP3.LUT R4, R19, 0xff, RZ, 0xc0, !PT ;  /* 0x000000ff13047812 */ /* 0x01ffe400078ec0ff */
[----:B------:R-:W-:-:S04]  /*beb0*/  CS2R R6, SRZ ;  /* 0x0000000000067805 */ /* 0x000fc8000001ff00 */
[----:B------:R-:W0:Y:S02]  /*bec0*/  I2F.F64.U16 R4, R4 ;  /* 0x0000000400047312 */ /* 0x000e240000101800 */
[----:B0-----:R-:W-:Y:S01]  /*bed0*/  STG.E.128 desc[UR36][R16.64], R4 ;  /* 0x0000000410007986 */ /* 0x001fe2000c101d24 */
[----:B------:R-:W-:Y:S05]  /*bee0*/  EXIT ;  /* 0x000000000000794d */ /* 0x000fea0003800000 */
.L_x_19840:
[----:B------:R-:W-:-:S09]  /*bef0*/  UISETP.NE.AND UP0, UPT, UR4, 0xf, UPT ;  /* 0x0000000f0400788c */ /* 0x000fd2000bf05270 */
[----:B------:R-:W-:Y:S05]  /*bf00*/  BRA.U !UP0, `(.L_x_19842) ;  /* 0x0000000108dc7547 */ /* 0x000fea000b800000 */
[----:B------:R-:W-:-:S09]  /*bf10*/  UISETP.NE.AND UP0, UPT, UR4, 0x17, UPT ;  /* 0x000000170400788c */ /* 0x000fd2000bf05270 */
[----:B------:R-:W-:Y:S05]  /*bf20*/  BRA.U !UP0, `(.L_x_19843) ;  /* 0x0000000108887547 */ /* 0x000fea000b800000 */
[----:B------:R-:W-:-:S09]  /*bf30*/  UISETP.NE.AND UP0, UPT, UR4, 0x18, UPT ;  /* 0x000000180400788c */ /* 0x000fd2000bf05270 */
[----:B------:R-:W-:Y:S05]  /*bf40*/  BRA.U !UP0, `(.L_x_19844) ;  /* 0x0000000108447547 */ /* 0x000fea000b800000 */
.L_x_19821:
[----:B------:R-:W-:Y:S01]  /*bf50*/  MOV R0, 0x0 ;  /* 0x0000000000007802 */ /* 0x000fe20000000f00 */
[----:B------:R-:W0:Y:S01]  /*bf60*/  LDCU.64 UR4, c[0x4][0x188] ;  /* 0x01003100ff0477ac */ /* 0x000e220008000a00 */
[----:B------:R-:W-:Y:S02]  /*bf70*/  HFMA2 R8, -RZ, RZ, 0, 6.020069122314453125e-06 ;  /* 0x00000065ff087431 */ /* 0x000fe400000001ff */
[----:B------:R-:W-:Y:S01]  /*bf80*/  IMAD.MOV.U32 R12, RZ, RZ, 0x1 ;  /* 0x00000001ff0c7424 */ /* 0x000fe200078e00ff */
[----:B------:R0:W0:Y:S01]  /*bf90*/  LDC.64 R2, c[0x4][R0] ;  /* 0x0100000000027b82 */ /* 0x0000220000000a00 */
[----:B------:R-:W5:Y:S01]  /*bfa0*/  LDCU.64 UR6, c[0x4][0x190] ;  /* 0x01003200ff0677ac */ /* 0x000f620008000a00 */
[----:B------:R-:W-:Y:S01]  /*bfb0*/  IMAD.MOV.U32 R13, RZ, RZ, RZ ;  /* 0x000000ffff0d7224 */ /* 0x000fe200078e00ff */
[----:B------:R-:W5:Y:S01]  /*bfc0*/  LDCU.64 UR8, c[0x4][0x50] ;  /* 0x01000a00ff0877ac */ /* 0x000f620008000a00 */
[----:B01234-:R-:W-:Y:S01]  /*bfd0*/  MOV R4, UR4 ;  /* 0x0000000400047c02 */ /* 0x01ffe20008000f00 */
[----:B------:R-:W-:-:S02]  /*bfe0*/  IMAD.U32 R5, RZ, RZ, UR5 ;  /* 0x00000005ff057e24 */ /* 0x000fc4000f8e00ff */
[----:B-----5:R-:W-:Y:S01]  /*bff0*/  IMAD.U32 R6, RZ, RZ, UR6 ;  /* 0x00000006ff067e24 */ /* 0x020fe2000f8e00ff */
[----:B------:R-:W-:Y:S01]  /*c000*/  MOV R7, UR7 ;  /* 0x0000000700077c02 */ /* 0x000fe20008000f00 */
[----:B------:R-:W-:Y:S02]  /*c010*/  IMAD.U32 R10, RZ, RZ, UR8 ;  /* 0x00000008ff0a7e24 */ /* 0x000fe4000f8e00ff */
[----:B------:R-:W-:-:S07]  /*c020*/  IMAD.U32 R11, RZ, RZ, UR9 ;  /* 0x00000009ff0b7e24 */ /* 0x000fce000f8e00ff */
[----:B------:R-:W-:-:S07]  /*c030*/  LEPC R20, `(.L_x_19845) ;  /* 0x000000001014794e */ /* 0x000fce0000000000 */
[----:B------:R-:W-:Y:S05]  /*c040*/  CALL.ABS.NOINC R2 ;  /* 0x0000000002007343 */ /* 0x000fea0003c00000 */
.L_x_19845:
[----:B------:R-:W-:Y:S05]  /*c050*/  EXIT ;  /* 0x000000000000794d */ /* 0x000fea0003800000 */
.L_x_19844:
[----:B------:R-:W-:Y:S01]  /*c060*/  LOP3.LUT R19, R19, 0xff, RZ, 0xc0, !PT ;  /* 0x000000ff13137812 */ /* 0x000fe200078ec0ff */
[----:B------:R-:W-:Y:S01]  /*c070*/  BSSY.RECONVERGENT B0, `(.L_x_19846) ;  /* 0x000000b000007945 */ /* 0x000fe20003800200 */
[----:B------:R-:W-:-:S04]  /*c080*/  MOV R3, 0x7f ;  /* 0x0000007f00037802 */ /* 0x000fc80000000f00 */
[----:B------:R-:W5:Y:S02]  /*c090*/  I2F.U16 R19, R19 ;  /* 0x0000001300137306 */ /* 0x000f640000101000 */
[----:B-----5:R-:W-:-:S13]  /*c0a0*/  ISETP.GT.U32.AND P0, PT, R19, 0x43efffff, PT ;  /* 0x43efffff1300780c */ /* 0x020fda0003f04070 */
[----:B------:R-:W-:Y:S05]  /*c0b0*/  @P0 BRA `(.L_x_19847) ;  /* 0x0000000000180947 */ /* 0x000fea0003800000 */
[----:B------:R-:W-:-:S13]  /*c0c0*/  ISETP.GE.U32.AND P0, PT, R19, 0x3c800000, PT ;  /* 0x3c8000001300780c */ /* 0x000fda0003f06070 */
[----:B------:R-:W-:-:S04]  /*c0d0*/  @P0 SHF.R.U32.HI R0, RZ, 0x14, R19 ;  /* 0x00000014ff000819 */ /* 0x000fc80000011613 */
[----:B------:R-:W-:-:S04]  /*c0e0*/  @P0 LOP3.LUT R0, R0, 0x1, RZ, 0xc0, !PT ;  /* 0x0000000100000812 */ /* 0x000fc800078ec0ff */
[----:B------:R-:W-:-:S04]  /*c0f0*/  @P0 IADD3 R0, PT, PT, R19, 0x407ffff, R0 ;  /* 0x0407ffff13000810 */ /* 0x000fc80007ffe000 */
[----:B------:R-:W-:Y:S01]  /*c100*/  @P0 SHF.R.U32.HI R3, RZ, 0x14, R0 ;  /* 0x00000014ff030819 */ /* 0x000fe20000011600 */
[----:B------:R-:W-:-:S07]  /*c110*/  @!P0 FADD.FTZ R3, R19, 16384 ;  /* 0x4680000013038421 */ /* 0x000fce0000010000 */
.L_x_19847:
[----:B------:R-:W-:Y:S05]  /*c120*/  BSYNC.RECONVERGENT B0 ;  /* 0x0000000000007941 */ /* 0x000fea0003800200 */
.L_x_19846:
[----:B------:R-:W-:Y:S01]  /*c130*/  STG.E.U8 desc[UR36][R16.64], R3 ;  /* 0x0000000310007986 */ /* 0x000fe2000c101124 */
[----:B------:R-:W-:Y:S05]  /*c140*/  EXIT ;  /* 0x000000000000794d */ /* 0x000fea0003800000 */
.L_x_19843:
[----:B------:R-:W-:-:S06]  /*c150*/  LOP3.LUT R19, R19, 0xff, RZ, 0xc0, !PT ;  /* 0x000000ff13137812 */ /* 0x000fcc00078ec0ff */
[----:B------:R-:W5:Y:S02]  /*c160*/  I2F.U16 R19, R19 ;  /* 0x0000001300137306 */ /* 0x000f640000101000 */
[----:B-----5:R-:W-:-:S13]  /*c170*/  ISETP.GT.U32.AND P0, PT, R19, 0x477fffff, PT ;  /* 0x477fffff1300780c */ /* 0x020fda0003f04070 */
        /* <DEDUP_REMOVED lines=11> */
.L_x_19848:
[----:B------:R-:W-:Y:S01]  /*c230*/  IMAD.MOV.U32 R3, RZ, RZ, 0x7f ;  /* 0x0000007fff037424 */ /* 0x000fe200078e00ff */
[----:B------:R-:W-:-:S04]  /*c240*/  ISETP.GT.U32.AND P0, PT, R19, 0x7f800000, PT ;  /* 0x7f8000001300780c */ /* 0x000fc80003f04070 */
[----:B------:R-:W-:-:S05]  /*c250*/  SEL R3, R3, 0x7c, P0 ;  /* 0x0000007c03037807 */ /* 0x000fca0000000000 */
[----:B------:R-:W-:Y:S01]  /*c260*/  STG.E.U8 desc[UR36][R16.64], R3 ;  /* 0x0000000310007986 */ /* 0x000fe2000c101124 */
[----:B------:R-:W-:Y:S05]  /*c270*/  EXIT ;  /* 0x000000000000794d */ /* 0x000fea0003800000 */
.L_x_19842:
[----:B------:R-:W-:-:S04]  /*c280*/  LOP3.LUT R19, R19, 0xff, RZ, 0xc0, !PT ;  /* 0x000000ff13137812 */ /* 0x000fc800078ec0ff */
[----:B------:R-:W5:Y:S02]  /*c290*/  I2F.U16 R0, R19 ;  /* 0x0000001300007306 */ /* 0x000f640000101000 */
[----:B-----5:R-:W-:-:S05]  /*c2a0*/  F2FP.BF16.F32.PACK_AB R0, RZ, R0 ;  /* 0x00000000ff00723e */ /* 0x020fca00000010ff */
[----:B------:R-:W-:Y:S01]  /*c2b0*/  STG.E.U16 desc[UR36][R16.64], R0 ;  /* 0x0000000010007986 */ /* 0x000fe2000c101524 */
[----:B------:R-:W-:Y:S05]  /*c2c0*/  EXIT ;  /* 0x000000000000794d */ /* 0x000fea0003800000 */
.L_x_19849:
        /* <DEDUP_REMOVED lines=11> */
.L_x_32505:


//--------------------- .text._ZN2at6native27unrolled_elementwise_kernelINS0_13BUnaryFunctorIhhhZZZNS0_21heaviside_kernel_cudaERNS_18TensorIteratorBaseEENKUlvE_clEvENKUlvE_clEvEUlhhE_EESt5arrayIPcLm2EELi4E23TrivialOffsetCalculatorILi1EjESD_NS0_6memory12LoadWithCastILi1EEENSE_13StoreWithCastILi1EEEEEviT_T0_T2_T3_T4_T5_ --------------------------
	.section	.text._ZN2at6native27unrolled_elementwise_kernelINS0_13BUnaryFunctorIhhhZZZNS0_21heaviside_kernel_cudaERNS_18TensorIteratorBaseEENKUlvE_clEvENKUlvE_clEvEUlhhE_EESt5arrayIPcLm2EELi4E23TrivialOffsetCalculatorILi1EjESD_NS0_6memory12LoadWithCastILi1EEENSE_13StoreWithCastILi1EEEEEviT_T0_T2_T3_T4_T5_,"ax",@progbits
	.align	128
        .global         _ZN2at6native27unrolled_elementwise_kernelINS0_13BUnaryFunctorIhhhZZZNS0_21heaviside_kernel_cudaERNS_18TensorIteratorBaseEENKUlvE_clEvENKUlvE_clEvEUlhhE_EESt5arrayIPcLm2EELi4E23TrivialOffsetCalculatorILi1EjESD_NS0_6memory12LoadWithCastILi1EEENSE_13StoreWithCastILi1EEEEEviT_T0_T2_T3_T4_T5_
        .type           _ZN2at6native27unrolled_elementwise_kernelINS0_13BUnaryFunctorIhhhZZZNS0_21heaviside_kernel_cudaERNS_18TensorIteratorBaseEENKUlvE_clEvENKUlvE_clEvEUlhhE_EESt5arrayIPcLm2EELi4E23TrivialOffsetCalculatorILi1EjESD_NS0_6memory12LoadWithCastILi1EEENSE_13StoreWithCastILi1EEEEEviT_T0_T2_T3_T4_T5_,@function
        .size           _ZN2at6native27unrolled_elementwise_kernelINS0_13BUnaryFunctorIhhhZZZNS0_21heaviside_kernel_cudaERNS_18TensorIteratorBaseEENKUlvE_clEvENKUlvE_clEvEUlhhE_EESt5arrayIPcLm2EELi4E23TrivialOffsetCalculatorILi1EjESD_NS0_6memory12LoadWithCastILi1EEENSE_13StoreWithCastILi1EEEEEviT_T0_T2_T3_T4_T5_,(.L_x_32506 - _ZN2at6native27unrolled_elementwise_kernelINS0_13BUnaryFunctorIhhhZZZNS0_21heaviside_kernel_cudaERNS_18TensorIteratorBaseEENKUlvE_clEvENKUlvE_clEvEUlhhE_EESt5arrayIPcLm2EELi4E23TrivialOffsetCalculatorILi1EjESD_NS0_6memory12LoadWithCastILi1EEENSE_13StoreWithCastILi1EEEEEviT_T0_T2_T3_T4_T5_)
        .other          _ZN2at6native27unrolled_elementwise_kernelINS0_13BUnaryFunctorIhhhZZZNS0_21heaviside_kernel_cudaERNS_18TensorIteratorBaseEENKUlvE_clEvENKUlvE_clEvEUlhhE_EESt5arrayIPcLm2EELi4E23TrivialOffsetCalculatorILi1EjESD_NS0_6memory12LoadWithCastILi1EEENSE_13StoreWithCastILi1EEEEEviT_T0_T2_T3_T4_T5_,@"STO_CUDA_ENTRY STV_DEFAULT"
_ZN2at6native27unrolled_elementwise_kernelINS0_13BUnaryFunctorIhhhZZZNS0_21heaviside_kernel_cudaERNS_18TensorIteratorBaseEENKUlvE_clEvENKUlvE_clEvEUlhhE_EESt5arrayIPcLm2EELi4E23TrivialOffsetCalculatorILi1EjESD_NS0_6memory12LoadWithCastILi1EEENSE_13StoreWithCastILi1EEEEEviT_T0_T2_T3_T4_T5_:
.text._ZN2at6native27unrolled_elementwise_kernelINS0_13BUnaryFunctorIhhhZZZNS0_21heaviside_kernel_cudaERNS_18TensorIteratorBaseEENKUlvE_clEvENKUlvE_clEvEUlhhE_EESt5arrayIPcLm2EELi4E23TrivialOffsetCalculatorILi1EjESD_NS0_6memory12LoadWithCastILi1EEENSE_13StoreWithCastILi1EEEEEviT_T0_T2_T3_T4_T5_:
        /* <DEDUP_REMOVED lines=31> */
.L_x_19855:
[----:B------:R3:W5:Y:S01]  /*01f0*/  LDG.E.U8 R16, desc[UR36][R6.64] ;  /* 0x0000002406107981 */ /* 0x000762000c1e1100 */
[----:B------:R-:W-:Y:S05]  /*0200*/  BRA `(.L_x_19857) ;  /* 0x0000000c00607947 */ /* 0x000fea0003800000 */
.L_x_19854:
        /* <DEDUP_REMOVED lines=8> */
.L_x_19859:
[----:B------:R1:W5:Y:S01]  /*0290*/  LDG.E.U8 R16, desc[UR36][R6.64] ;  /* 0x0000002406107981 */ /* 0x000362000c1e1100 */
[----:B------:R-:W-:Y:S05]  /*02a0*/  BRA `(.L_x_19857) ;  /* 0x0000000c00387947 */ /* 0x000fea0003800000 */
.L_x_19858:
[----:B------:R2:W5:Y:S01]  /*02b0*/  LDG.E.U16 R16, desc[UR36][R6.64] ;  /* 0x0000002406107981 */ /* 0x000562000c1e1500 */
[----:B------:R-:W-:Y:S05]  /*02c0*/  BRA `(.L_x_19857) ;  /* 0x0000000c00307947 */ /* 0x000fea0003800000 */
.L_x_19853:
        /* <DEDUP_REMOVED lines=10> */
.L_x_19861:
[----:B------:R-:W2:Y:S02]  /*0370*/  LDG.E.U16 R4, desc[UR36][R6.64] ;  /* 0x0000002406047981 */ /* 0x000ea4000c1e1500 */
[----:B--2---:R-:W-:-:S06]  /*0380*/  HADD2.F32 R4, -RZ, R4.H0_H0 ;  /* 0x20000004ff047230 */ /* 0x004fcc0000004100 */
[----:B------:R-:W0:Y:S02]  /*0390*/  F2I.S64.TRUNC R4, R4 ;  /* 0x0000000400047311 */ /* 0x000e24000020d900 */
[----:B0-----:R-:W-:Y:S01]  /*03a0*/  PRMT R16, R4, 0x7610, R16 ;  /* 0x0000761004107816 */ /* 0x001fe20000000010 */
[----:B------:R-:W-:Y:S06]  /*03b0*/  BRA `(.L_x_19857) ;  /* 0x0000000800f47947 */ /* 0x000fec0003800000 */
.L_x_19860:
        /* <DEDUP_REMOVED lines=10> */
.L_x_19863:
[----:B------:R-:W2:Y:S02]  /*0460*/  LDG.E.U16 R6, desc[UR36][R6.64] ;  /* 0x0000002406067981 */ /* 0x000ea4000c1e1500 */
[----:B--2---:R-:W-:-:S06]  /*0470*/  HADD2.F32 R4, -RZ, R6.H0_H0 ;  /* 0x20000006ff047230 */ /* 0x004fcc0000004100 */
[----:B------:R-:W0:Y:S02]  /*0480*/  F2I.S64.TRUNC R4, R4 ;  /* 0x0000000400047311 */ /* 0x000e24000020d900 */
[----:B0-----:R-:W-:Y:S01]  /*0490*/  PRMT R16, R4, 0x7610, R16 ;  /* 0x0000761004107816 */ /* 0x001fe20000000010 */
[----:B------:R-:W-:Y:S06]  /*04a0*/  BRA `(.L_x_19857) ;  /* 0x0000000800b87947 */ /* 0x000fec0003800000 */
.L_x_19862:
[----:B------:R-:W2:Y:S02]  /*04b0*/  LDG.E.64 R4, desc[UR36][R6.64] ;  /* 0x0000002406047981 */ /* 0x000ea4000c1e1b00 */
[----:B--2---:R-:W0:Y:S02]  /*04c0*/  F2I.S64.F64.TRUNC R4, R4 ;  /* 0x0000000400047311 */ /* 0x004e24000030d900 */
[----:B0-----:R-:W-:Y:S01]  /*04d0*/  PRMT R16, R4, 0x7610, R16 ;  /* 0x0000761004107816 */ /* 0x001fe20000000010 */
[----:B------:R-:W-:Y:S06]  /*04e0*/  BRA `(.L_x_19857) ;  /* 0x0000000800a87947 */ /* 0x000fec0003800000 */
.L_x_19852:
        /* <DEDUP_REMOVED lines=12> */
.L_x_19866:
[----:B------:R-:W2:Y:S02]  /*05b0*/  LDG.E.64 R6, desc[UR36][R6.64] ;  /* 0x0000002406067981 */ /* 0x000ea4000c1e1b00 */
[----:B--2---:R-:W0:Y:S02]  /*05c0*/  F2I.S64.F64.TRUNC R4, R6 ;  /* 0x0000000600047311 */ /* 0x004e24000030d900 */
[----:B0-----:R-:W-:Y:S01]  /*05d0*/  PRMT R16, R4, 0x7610, R16 ;  /* 0x0000761004107816 */ /* 0x001fe20000000010 */
[----:B------:R-:W-:Y:S06]  /*05e0*/  BRA `(.L_x_19857) ;  /* 0x0000000800687947 */ /* 0x000fec0003800000 */
.L_x_19865:
        /* <DEDUP_REMOVED lines=27> */
.L_x_19868:
        /* <DEDUP_REMOVED lines=15> */
.L_x_19867:
[----:B------:R-:W2:Y:S02]  /*0890*/  LDG.E.U16 R4, desc[UR36][R6.64] ;  /* 0x0000002406047981 */ /* 0x000ea4000c1e1500 */
[----:B--2---:R-:W-:-:S06]  /*08a0*/  IMAD.U32 R4, R4, 0x10000, RZ ;  /* 0x0001000004047824 */ /* 0x004fcc00078e00ff */
[----:B------:R-:W0:Y:S02]  /*08b0*/  F2I.S64.TRUNC R4, R4 ;  /* 0x0000000400047311 */ /* 0x000e24000020d900 */
[----:B0-----:R-:W-:Y:S01]  /*08c0*/  PRMT R16, R4, 0x7610, R16 ;  /* 0x0000761004107816 */ /* 0x001fe20000000010 */
[----:B------:R-:W-:Y:S06]  /*08d0*/  BRA `(.L_x_19857) ;  /* 0x0000000400ac7947 */ /* 0x000fec0003800000 */
.L_x_19864:
        /* <DEDUP_REMOVED lines=10> */
.L_x_19871:
        /* <DEDUP_REMOVED lines=21> */
.L_x_19875:
[----:B------:R-:W-:Y:S05]  /*0ad0*/  BSYNC.RECONVERGENT B1 ;  /* 0x0000000000017941 */ /* 0x000fea0003800200 */
.L_x_19874:
[----:B------:R-:W-:Y:S01]  /*0ae0*/  IMAD.SHL.U32 R0, R0, 0x100000, RZ ;  /* 0x0010000000007824 */ /* 0x000fe200078e00ff */
[----:B------:R-:W-:-:S04]  /*0af0*/  LEA R3, R3, 0x3b800000, 0x17 ;  /* 0x3b80000003037811 */ /* 0x000fc800078eb8ff */
[----:B------:R-:W-:-:S07]  /*0b00*/  LOP3.LUT R4, R3, R0, R7, 0xfe, !PT ;  /* 0x0000000003047212 */ /* 0x000fce00078efe07 */
.L_x_19873:
[----:B------:R-:W-:Y:S05]  /*0b10*/  BSYNC.RECONVERGENT B0 ;  /* 0x0000000000007941 */ /* 0x000fea0003800200 */
.L_x_19872:
[----:B------:R-:W0:Y:S02]  /*0b20*/  F2I.S64.TRUNC R4, R4 ;  /* 0x0000000400047311 */ /* 0x000e24000020d900 */
[----:B0-----:R-:W-:Y:S01]  /*0b30*/  PRMT R16, R4, 0x7610, R16 ;  /* 0x0000761004107816 */ /* 0x001fe20000000010 */
[----:B------:R-:W-:Y:S06]  /*0b40*/  BRA `(.L_x_19857) ;  /* 0x0000000400107947 */ /* 0x000fec0003800000 */
.L_x_19870:
        /* <DEDUP_REMOVED lines=21> */
.L_x_19879:
[----:B------:R-:W-:Y:S05]  /*0ca0*/  BSYNC.RECONVERGENT B1 ;  /* 0x0000000000017941 */ /* 0x000fea0003800200 */
.L_x_19878:
[----:B------:R-:W-:Y:S01]  /*0cb0*/  IMAD.SHL.U32 R0, R0, 0x200000, RZ ;  /* 0x0020000000007824 */ /* 0x000fe200078e00ff */
[----:B------:R-:W-:-:S04]  /*0cc0*/  LEA R3, R3, 0x37800000, 0x17 ;  /* 0x3780000003037811 */ /* 0x000fc800078eb8ff */
[----:B------:R-:W-:-:S07]  /*0cd0*/  LOP3.LUT R4, R3, R0, R7, 0xfe, !PT ;  /* 0x0000000003047212 */ /* 0x000fce00078efe07 */
.L_x_19877:
[----:B------:R-:W-:Y:S05]  /*0ce0*/  BSYNC.RECONVERGENT B0 ;  /* 0x0000000000007941 */ /* 0x000fea0003800200 */
.L_x_19876:
[----:B------:R-:W0:Y:S02]  /*0cf0*/  F2I.S64.TRUNC R4, R4 ;  /* 0x0000000400047311 */ /* 0x000e24000020d900 */
[----:B0-----:R-:W-:Y:S01]  /*0d00*/  PRMT R16, R4, 0x7610, R16 ;  /* 0x0000761004107816 */ /* 0x001fe20000000010 */
[----:B------:R-:W-:Y:S06]  /*0d10*/  BRA `(.L_x_19857) ;  /* 0x00000000009c7947 */ /* 0x000fec0003800000 */
.L_x_19869:
[----:B------:R-:W-:-:S09]  /*0d20*/  UISETP.NE.AND UP0, UPT, UR4, 0x1c, UPT ;  /* 0x0000001c0400788c */ /* 0x000fd2000bf05270 */
[----:B------:R-:W-:Y:S05]  /*0d30*/  BRA.U !UP0, `(.L_x_19880) ;  /* 0x0000000108907547 */ /* 0x000fea000b800000 */
[----:B------:R-:W-:-:S09]  /*0d40*/  UISETP.NE.AND UP0, UPT, UR4, 0x1d, UPT ;  /* 0x0000001d0400788c */ /* 0x000fd2000bf05270 */
[----:B------:R-:W-:Y:S05]  /*0d50*/  BRA.U !UP0, `(.L_x_19881) ;  /* 0x0000000108807547 */ /* 0x000fea000b800000 */
[----:B------:R-:W-:-:S09]  /*0d60*/  UISETP.NE.AND UP0, UPT, UR4, 0x2c, UPT ;  /* 0x0000002c0400788c */ /* 0x000fd2000bf05270 */
[----:B------:R-:W-:Y:S05]  /*0d70*/  BRA.U !UP0, `(.L_x_19882) ;  /* 0x0000000108487547 */ /* 0x000fea000b800000 */
.L_x_19856:
        /* <DEDUP_REMOVED lines=16> */
.L_x_19883:
[----:B------:R-:W-:Y:S01]  /*0e80*/  PRMT R16, RZ, 0x7610, R16 ;  /* 0x00007610ff107816 */ /* 0x000fe20000000010 */
[----:B------:R-:W-:Y:S06]  /*0e90*/  BRA `(.L_x_19857) ;  /* 0x00000000003c7947 */ /* 0x000fec0003800000 */
.L_x_19882:
        /* <DEDUP_REMOVED lines=8> */
.L_x_19885:
[----:B------:R-:W-:Y:S05]  /*0f20*/  BSYNC.RECONVERGENT B0 ;  /* 0x0000000000007941 */ /* 0x000fea0003800200 */
.L_x_19884:
[----:B------:R-:W0:Y:S02]  /*0f30*/  F2I.S64.TRUNC R4, R4 ;  /* 0x0000000400047311 */ /* 0x000e24000020d900 */
[----:B0-----:R-:W-:Y:S01]  /*0f40*/  PRMT R16, R4, 0x7610, R16 ;  /* 0x0000761004107816 */ /* 0x001fe20000000010 */
[----:B------:R-:W-:Y:S06]  /*0f50*/  BRA `(.L_x_19857) ;  /* 0x00000000000c7947 */ /* 0x000fec0003800000 */
.L_x_19881:
[----:B------:R0:W5:Y:S01]  /*0f60*/  LDG.E.U8 R16, desc[UR36][R6.64] ;  /* 0x0000002406107981 */ /* 0x000162000c1e1100 */
[----:B------:R-:W-:Y:S05]  /*0f70*/  BRA `(.L_x_19857) ;  /* 0x0000000000047947 */ /* 0x000fea0003800000 */
.L_x_19880:
[----:B------:R0:W5:Y:S02]  /*0f80*/  LDG.E.U8 R16, desc[UR36][R6.64] ;  /* 0x0000002406107981 */ /* 0x000164000c1e1100 */
.L_x_19857:
[----:B------:R-:W-:-:S07]  /*0f90*/  VIADD R27, R2, 0x80 ;  /* 0x00000080021b7836 */ /* 0x000fce0000000000 */
.L_x_19851:
[----:B------:R-:W-:Y:S05]  /*0fa0*/  BSYNC.RECONVERGENT B6 ;  /* 0x0000000000067941 */ /* 0x000fea0003800200 */
.L_x_19850:
        /* <DEDUP_REMOVED lines=23> */
.L_x_19891:
[----:B------:R0:W5:Y:S01]  /*1120*/  LDG.E.U8 R17, desc[UR36][R6.64] ;  /* 0x0000002406117981 */ /* 0x000162000c1e1100 */
[----:B------:R-:W-:Y:S05]  /*1130*/  BRA `(.L_x_19893) ;  /* 0x0000000c00607947 */ /* 0x000fea0003800000 */
.L_x_19890:
        /* <DEDUP_REMOVED lines=8> */
.L_x_19895:
[----:B------:R4:W5:Y:S01]  /*11c0*/  LDG.E.U8 R17, desc[UR36][R6.64] ;  /* 0x0000002406117981 */ /* 0x000962000c1e1100 */
[----:B------:R-:W-:Y:S05]  /*11d0*/  BRA `(.L_x_19893) ;  /* 0x0000000c00387947 */ /* 0x000fea0003800000 */
.L_x_19894:
[----:B------:R0:W5:Y:S01]  /*11e0*/  LDG.E.U16 R17, desc[UR36][R6.64] ;  /* 0x0000002406117981 */ /* 0x000162000c1e1500 */
[----:B------:R-:W-:Y:S05]  /*11f0*/  BRA `(.L_x_19893) ;  /* 0x0000000c00307947 */ /* 0x000fea0003800000 */
.L_x_19889:
        /* <DEDUP_REMOVED lines=10> */
.L_x_19897:
[----:B------:R-:W2:Y:S02]  /*12a0*/  LDG.E.U16 R4, desc[UR36][R6.64] ;  /* 0x0000002406047981 */ /* 0x000ea4000c1e1500 */
[----:B--2---:R-:W-:-:S06]  /*12b0*/  HADD2.F32 R4, -RZ, R4.H0_H0 ;  /* 0x20000004ff047230 */ /* 0x004fcc0000004100 */
[----:B------:R-:W0:Y:S02]  /*12c0*/  F2I.S64.TRUNC R4, R4 ;  /* 0x0000000400047311 */ /* 0x000e24000020d900 */
[----:B0-----:R-:W-:Y:S01]  /*12d0*/  PRMT R17, R4, 0x7610, R17 ;  /* 0x0000761004117816 */ /* 0x001fe20000000011 */
[----:B------:R-:W-:Y:S06]  /*12e0*/  BRA `(.L_x_19893) ;  /* 0x0000000800f47947 */ /* 0x000fec0003800000 */
.L_x_19896:
        /* <DEDUP_REMOVED lines=10> */
.L_x_19899:
[----:B------:R-:W2:Y:S02]  /*1390*/  LDG.E.U16 R6, desc[UR36][R6.64] ;  /* 0x0000002406067981 */ /* 0x000ea4000c1e1500 */
[----:B--2---:R-:W-:-:S06]  /*13a0*/  HADD2.F32 R4, -RZ, R6.H0_H0 ;  /* 0x20000006ff047230 */ /* 0x004fcc0000004100 */
[----:B------:R-:W0:Y:S02]  /*13b0*/  F2I.S64.TRUNC R4, R4 ;  /* 0x0000000400047311 */ /* 0x000e24000020d900 */
[----:B0-----:R-:W-:Y:S01]  /*13c0*/  PRMT R17, R4, 0x7610, R17 ;  /* 0x0000761004117816 */ /* 0x001fe20000000011 */
[----:B------:R-:W-:Y:S06]  /*13d0*/  BRA `(.L_x_19893) ;  /* 0x0000000800b87947 */ /* 0x000fec0003800000 */
.L_x_19898:
[----:B------:R-:W2:Y:S02]  /*13e0*/  LDG.E.64 R4, desc[UR36][R6.64] ;  /* 0x0000002406047981 */ /* 0x000ea4000c1e1b00 */
[----:B--2---:R-:W0:Y:S02]  /*13f0*/  F2I.S64.F64.TRUNC R4, R4 ;  /* 0x0000000400047311 */ /* 0x004e24000030d900 */
[----:B0-----:R-:W-:Y:S01]  /*1400*/  PRMT R17, R4, 0x7610, R17 ;  /* 0x0000761004117816 */ /* 0x001fe20000000011 */
[----:B------:R-:W-:Y:S06]  /*1410*/  BRA `(.L_x_19893) ;  /* 0x0000000800a87947 */ /* 0x000fec0003800000 */
.L_x_19888:
        /* <DEDUP_REMOVED lines=12> */
.L_x_19902:
[----:B------:R-:W2:Y:S02]  /*14e0*/  LDG.E.64 R6, desc[UR36][R6.64] ;  /* 0x0000002406067981 */ /* 0x000ea4000c1e1b00 */
[----:B--2---:R-:W0:Y:S02]  /*14f0*/  F2I.S64.F64.TRUNC R4, R6 ;  /* 0x0000000600047311 */ /* 0x004e24000030d900 */
[----:B0-----:R-:W-:Y:S01]  /*1500*/  PRMT R17, R4, 0x7610, R17 ;  /* 0x0000761004117816 */ /* 0x001fe20000000011 */
[----:B------:R-:W-:Y:S06]  /*1510*/  BRA `(.L_x_19893) ;  /* 0x0000000800687947 */ /* 0x000fec0003800000 */
.L_x_19901:
        /* <DEDUP_REMOVED lines=27> */
.L_x_19904:
        /* <DEDUP_REMOVED lines=15> */
.L_x_19903:
[----:B------:R-:W2:Y:S02]  /*17c0*/  LDG.E.U16 R4, desc[UR36][R6.64] ;  /* 0x0000002406047981 */ /* 0x000ea4000c1e1500 */
[----:B--2---:R-:W-:-:S06]  /*17d0*/  IMAD.U32 R4, R4, 0x10000, RZ ;  /* 0x0001000004047824 */ /* 0x004fcc00078e00ff */
[----:B------:R-:W0:Y:S02]  /*17e0*/  F2I.S64.TRUNC R4, R4 ;  /* 0x0000000400047311 */ /* 0x000e24000020d900 */
[----:B0-----:R-:W-:Y:S01]  /*17f0*/  PRMT R17, R4, 0x7610, R17 ;  /* 0x0000761004117816 */ /* 0x001fe20000000011 */
[----:B------:R-:W-:Y:S06]  /*1800*/  BRA `(.L_x_19893) ;  /* 0x0000000400ac7947 */ /* 0x000fec0003800000 */
.L_x_19900:
        /* <DEDUP_REMOVED lines=10> */
.L_x_19907:
        /* <DEDUP_REMOVED lines=21> */
.L_x_19911:
[----:B------:R-:W-:Y:S05]  /*1a00*/  BSYNC.RECONVERGENT B1 ;  /* 0x0000000000017941 */ /* 0x000fea0003800200 */
.L_x_19910:
[----:B------:R-:W-:Y:S01]  /*1a10*/  IMAD.SHL.U32 R0, R0, 0x100000, RZ ;  /* 0x0010000000007824 */ /* 0x000fe200078e00ff */
[----:B------:R-:W-:-:S04]  /*1a20*/  LEA R3, R3, 0x3b800000, 0x17 ;  /* 0x3b80000003037811 */ /* 0x000fc800078eb8ff */
[----:B------:R-:W-:-:S07]  /*1a30*/  LOP3.LUT R4, R3, R0, R7, 0xfe, !PT ;  /* 0x0000000003047212 */ /* 0x000fce00078efe07 */
.L_x_19909:
[----:B------:R-:W-:Y:S05]  /*1a40*/  BSYNC.RECONVERGENT B0 ;  /* 0x0000000000007941 */ /* 0x000fea0003800200 */
.L_x_19908:
[----:B------:R-:W0:Y:S02]  /*1a50*/  F2I.S64.TRUNC R4, R4 ;  /* 0x0000000400047311 */ /* 0x000e24000020d900 */
[----:B0-----:R-:W-:Y:S01]  /*1a60*/  PRMT R17, R4, 0x7610, R17 ;  /* 0x0000761004117816 */ /* 0x001fe20000000011 */
[----:B------:R-:W-:Y:S06]  /*1a70*/  BRA `(.L_x_19893) ;  /* 0x0000000400107947 */ /* 0x000fec0003800000 */
.L_x_19906:
        /* <DEDUP_REMOVED lines=21> */
.L_x_19915:
[----:B------:R-:W-:Y:S05]  /*1bd0*/  BSYNC.RECONVERGENT B1 ;  /* 0x0000000000017941 */ /* 0x000fea0003800200 */
.L_x_19914:
[----:B------:R-:W-:Y:S01]  /*1be0*/  IMAD.SHL.U32 R0, R0, 0x200000, RZ ;  /* 0x0020000000007824 */ /* 0x000fe200078e00ff */
[----:B------:R-:W-:-:S04]  /*1bf0*/  LEA R3, R3, 0x37800000, 0x17 ;  /* 0x3780000003037811 */ /* 0x000fc800078eb8ff */
[----:B------:R-:W-:-:S07]  /*1c00*/  LOP3.LUT R4, R3, R0, R7, 0xfe, !PT ;  /* 0x0000000003047212 */ /* 0x000fce00078efe07 */
.L_x_19913:
[----:B------:R-:W-:Y:S05]  /*1c10*/  BSYNC.RECONVERGENT B0 ;  /* 0x0000000000007941 */ /* 0x000fea0003800200 */
.L_x_19912:
[----:B------:R-:W0:Y:S02]  /*1c20*/  F2I.S64.TRUNC R4, R4 ;  /* 0x0000000400047311 */ /* 0x000e24000020d900 */
[----:B0-----:R-:W-:Y:S01]  /*1c30*/  PRMT R17, R4, 0x7610, R17 ;  /* 0x0000761004117816 */ /* 0x001fe20000000011 */
[----:B------:R-:W-:Y:S06]  /*1c40*/  BRA `(.L_x_19893) ;  /* 0x00000000009c7947 */ /* 0x000fec0003800000 */
.L_x_19905:
        /* <DEDUP_REMOVED lines=14> */
.L_x_19919:
[----:B------:R-:W-:Y:S05]  /*1d30*/  BSYNC.RECONVERGENT B0 ;  /* 0x0000000000007941 */ /* 0x000fea0003800200 */
.L_x_19918:
[----:B------:R-:W0:Y:S02]  /*1d40*/  F2I.S64.TRUNC R4, R4 ;  /* 0x0000000400047311 */ /* 0x000e24000020d900 */
[----:B0-----:R-:W-:Y:S01]  /*1d50*/  PRMT R17, R4, 0x7610, R17 ;  /* 0x0000761004117816 */ /* 0x001fe20000000011 */
[----:B------:R-:W-:Y:S06]  /*1d60*/  BRA `(.L_x_19893) ;  /* 0x0000000000547947 */ /* 0x000fec0003800000 */
.L_x_19892:
        /* <DEDUP_REMOVED lines=16> */
.L_x_19920:
[----:B------:R-:W-:Y:S01]  /*1e70*/  PRMT R17, RZ, 0x7610, R17 ;  /* 0x00007610ff117816 */ /* 0x000fe20000000011 */
[----:B------:R-:W-:Y:S06]  /*1e80*/  BRA `(.L_x_19893) ;  /* 0x00000000000c7947 */ /* 0x000fec0003800000 */
.L_x_19917:
[----:B------:R1:W5:Y:S01]  /*1e90*/  LDG.E.U8 R17, desc[UR36][R6.64] ;  /* 0x0000002406117981 */ /* 0x000362000c1e1100 */
[----:B------:R-:W-:Y:S05]  /*1ea0*/  BRA `(.L_x_19893) ;  /* 0x0000000000047947 */ /* 0x000fea0003800000 */
.L_x_19916:
[----:B------:R0:W5:Y:S02]  /*1eb0*/  LDG.E.U8 R17, desc[UR36][R6.64] ;  /* 0x0000002406117981 */ /* 0x000164000c1e1100 */
.L_x_19893:
[----:B------:R-:W-:-:S07]  /*1ec0*/  VIADD R27, R27, 0x80 ;  /* 0x000000801b1b7836 */ /* 0x000fce0000000000 */
.L_x_19887:
[----:B------:R-:W-:Y:S05]  /*1ed0*/  BSYNC.RECONVERGENT B6 ;  /* 0x0000000000067941 */ /* 0x000fea0003800200 */
.L_x_19886:
        /* <DEDUP_REMOVED lines=23> */
.L_x_19926:
[----:B------:R0:W5:Y:S01]  /*2050*/  LDG.E.U8 R24, desc[UR36][R6.64] ;  /* 0x0000002406187981 */ /* 0x000162000c1e1100 */
[----:B------:R-:W-:Y:S05]  /*2060*/  BRA `(.L_x_19928) ;  /* 0x0000000c00607947 */ /* 0x000fea0003800000 */
.L_x_19925:
        /* <DEDUP_REMOVED lines=8> */
.L_x_19930:
[----:B------:R3:W5:Y:S01]  /*20f0*/  LDG.E.U8 R24, desc[UR36][R6.64] ;  /* 0x0000002406187981 */ /* 0x000762000c1e1100 */
[----:B------:R-:W-:Y:S05]  /*2100*/  BRA `(.L_x_19928) ;  /* 0x0000000c00387947 */ /* 0x000fea0003800000 */
.L_x_19929:
[----:B------:R0:W5:Y:S01]  /*2110*/  LDG.E.U16 R24, desc[UR36][R6.64] ;  /* 0x0000002406187981 */ /* 0x000162000c1e1500 */
[----:B------:R-:W-:Y:S05]  /*2120*/  BRA `(.L_x_19928) ;  /* 0x0000000c00307947 */ /* 0x000fea0003800000 */
.L_x_19924:
        /* <DEDUP_REMOVED lines=10> */
.L_x_19932:
[----:B------:R-:W2:Y:S02]  /*21d0*/  LDG.E.U16 R4, desc[UR36][R6.64] ;  /* 0x0000002406047981 */ /* 0x000ea4000c1e1500 */
[----:B--2---:R-:W-:-:S06]  /*21e0*/  HADD2.F32 R4, -RZ, R4.H0_H0 ;  /* 0x20000004ff047230 */ /* 0x004fcc0000004100 */
[----:B------:R-:W0:Y:S02]  /*21f0*/  F2I.S64.TRUNC R4, R4 ;  /* 0x0000000400047311 */ /* 0x000e24000020d900 */
[----:B0-----:R-:W-:Y:S01]  /*2200*/  PRMT R24, R4, 0x7610, R24 ;  /* 0x0000761004187816 */ /* 0x001fe20000000018 */
[----:B------:R-:W-:Y:S06]  /*2210*/  BRA `(.L_x_19928) ;  /* 0x0000000800f47947 */ /* 0x000fec0003800000 */
.L_x_19931:
        /* <DEDUP_REMOVED lines=10> */
.L_x_19934:
[----:B------:R-:W2:Y:S02]  /*22c0*/  LDG.E.U16 R6, desc[UR36][R6.64] ;  /* 0x0000002406067981 */ /* 0x000ea4000c1e1500 */
[----:B--2---:R-:W-:-:S06]  /*22d0*/  HADD2.F32 R4, -RZ, R6.H0_H0 ;  /* 0x20000006ff047230 */ /* 0x004fcc0000004100 */
[----:B------:R-:W0:Y:S02]  /*22e0*/  F2I.S64.TRUNC R4, R4 ;  /* 0x0000000400047311 */ /* 0x000e24000020d900 */
[----:B0-----:R-:W-:Y:S01]  /*22f0*/  PRMT R24, R4, 0x7610, R24 ;  /* 0x0000761004187816 */ /* 0x001fe20000000018 */
[----:B------:R-:W-:Y:S06]  /*2300*/  BRA `(.L_x_19928) ;  /* 0x0000000800b87947 */ /* 0x000fec0003800000 */
.L_x_19933:
[----:B------:R-:W2:Y:S02]  /*2310*/  LDG.E.64 R4, desc[UR36][R6.64] ;  /* 0x0000002406047981 */ /* 0x000ea4000c1e1b00 */
[----:B--2---:R-:W0:Y:S02]  /*2320*/  F2I.S64.F64.TRUNC R4, R4 ;  /* 0x0000000400047311 */ /* 0x004e24000030d900 */
[----:B0-----:R-:W-:Y:S01]  /*2330*/  PRMT R24, R4, 0x7610, R24 ;  /* 0x0000761004187816 */ /* 0x001fe20000000018 */
[----:B------:R-:W-:Y:S06]  /*2340*/  BRA `(.L_x_19928) ;  /* 0x0000000800a87947 */ /* 0x000fec0003800000 */
.L_x_19923:
        /* <DEDUP_REMOVED lines=12> */
.L_x_19937:
[----:B------:R-:W2:Y:S02]  /*2410*/  LDG.E.64 R6, desc[UR36][R6.64] ;  /* 0x0000002406067981 */ /* 0x000ea4000c1e1b00 */
[----:B--2---:R-:W0:Y:S02]  /*2420*/  F2I.S64.F64.TRUNC R4, R6 ;  /* 0x0000000600047311 */ /* 0x004e24000030d900 */
[----:B0-----:R-:W-:Y:S01]  /*2430*/  PRMT R24, R4, 0x7610, R24 ;  /* 0x0000761004187816 */ /* 0x001fe20000000018 */
[----:B------:R-:W-:Y:S06]  /*2440*/  BRA `(.L_x_19928) ;  /* 0x0000000800687947 */ /* 0x000fec0003800000 */
.L_x_19936:
        /* <DEDUP_REMOVED lines=27> */
.L_x_19939:
        /* <DEDUP_REMOVED lines=15> */
.L_x_19938:
[----:B------:R-:W2:Y:S02]  /*26f0*/  LDG.E.U16 R4, desc[UR36][R6.64] ;  /* 0x0000002406047981 */ /* 0x000ea4000c1e1500 */
[----:B--2---:R-:W-:-:S06]  /*2700*/  IMAD.U32 R4, R4, 0x10000, RZ ;  /* 0x0001000004047824 */ /* 0x004fcc00078e00ff */
[----:B------:R-:W0:Y:S02]  /*2710*/  F2I.S64.TRUNC R4, R4 ;  /* 0x0000000400047311 */ /* 0x000e24000020d900 */
[----:B0-----:R-:W-:Y:S01]  /*2720*/  PRMT R24, R4, 0x7610, R24 ;  /* 0x0000761004187816 */ /* 0x001fe20000000018 */
[----:B------:R-:W-:Y:S06]  /*2730*/  BRA `(.L_x_19928) ;  /* 0x0000000400ac7947 */ /* 0x000fec0003800000 */
.L_x_19935:
        /* <DEDUP_REMOVED lines=10> */
.L_x_19942:
        /* <DEDUP_REMOVED lines=21> */
.L_x_19946:
[----:B------:R-:W-:Y:S05]  /*2930*/  BSYNC.RECONVERGENT B1 ;  /* 0x0000000000017941 */ /* 0x000fea0003800200 */
.L_x_19945:
[----:B------:R-:W-:Y:S01]  /*2940*/  IMAD.SHL.U32 R0, R0, 0x100000, RZ ;  /* 0x0010000000007824 */ /* 0x000fe200078e00ff */
[----:B------:R-:W-:-:S04]  /*2950*/  LEA R3, R3, 0x3b800000, 0x17 ;  /* 0x3b80000003037811 */ /* 0x000fc800078eb8ff */
[----:B------:R-:W-:-:S07]  /*2960*/  LOP3.LUT R4, R3, R0, R7, 0xfe, !PT ;  /* 0x0000000003047212 */ /* 0x000fce00078efe07 */
.L_x_19944:
[----:B------:R-:W-:Y:S05]  /*2970*/  BSYNC.RECONVERGENT B0 ;  /* 0x0000000000007941 */ /* 0x000fea0003800200 */
.L_x_19943:
[----:B------:R-:W0:Y:S02]  /*2980*/  F2I.S64.TRUNC R4, R4 ;  /* 0x0000000400047311 */ /* 0x000e24000020d900 */
[----:B0-----:R-:W-:Y:S01]  /*2990*/  PRMT R24, R4, 0x7610, R24 ;  /* 0x0000761004187816 */ /* 0x001fe20000000018 */
[----:B------:R-:W-:Y:S06]  /*29a0*/  BRA `(.L_x_19928) ;  /* 0x0000000400107947 */ /* 0x000fec0003800000 */
.L_x_19941:
        /* <DEDUP_REMOVED lines=21> */
.L_x_19950:
[----:B------:R-:W-:Y:S05]  /*2b00*/  BSYNC.RECONVERGENT B1 ;  /* 0x0000000000017941 */ /* 0x000fea0003800200 */
.L_x_19949:
[----:B------:R-:W-:Y:S01]  /*2b10*/  IMAD.SHL.U32 R0, R0, 0x200000, RZ ;  /* 0x0020000000007824 */ /* 0x000fe200078e00ff */
[----:B------:R-:W-:-:S04]  /*2b20*/  LEA R3, R3, 0x37800000, 0x17 ;  /* 0x3780000003037811 */ /* 0x000fc800078eb8ff */
[----:B------:R-:W-:-:S07]  /*2b30*/  LOP3.LUT R4, R3, R0, R7, 0xfe, !PT ;  /* 0x0000000003047212 */ /* 0x000fce00078efe07 */
.L_x_19948:
[----:B------:R-:W-:Y:S05]  /*2b40*/  BSYNC.RECONVERGENT B0 ;  /* 0x0000000000007941 */ /* 0x000fea0003800200 */
.L_x_19947:
[----:B------:R-:W0:Y:S02]  /*2b50*/  F2I.S64.TRUNC R4, R4 ;  /* 0x0000000400047311 */ /* 0x000e24000020d900 */
[----:B0-----:R-:W-:Y:S01]  /*2b60*/  PRMT R24, R4, 0x7610, R24 ;  /* 0x0000761004187816 */ /* 0x001fe20000000018 */
[----:B------:R-:W-:Y:S06]  /*2b70*/  BRA `(.L_x_19928) ;  /* 0x00000000009c7947 */ /* 0x000fec0003800000 */
.L_x_19940:
        /* <DEDUP_REMOVED lines=14> */
.L_x_19954:
[----:B------:R-:W-:Y:S05]  /*2c60*/  BSYNC.RECONVERGENT B0 ;  /* 0x0000000000007941 */ /* 0x000fea0003800200 */
.L_x_19953:
[----:B------:R-:W0:Y:S02]  /*2c70*/  F2I.S64.TRUNC R4, R4 ;  /* 0x0000000400047311 */ /* 0x000e24000020d900 */
[----:B0-----:R-:W-:Y:S01]  /*2c80*/  PRMT R24, R4, 0x7610, R24 ;  /* 0x0000761004187816 */ /* 0x001fe20000000018 */
[----:B------:R-:W-:Y:S06]  /*2c90*/  BRA `(.L_x_19928) ;  /* 0x0000000000547947 */ /* 0x000fec0003800000 */
.L_x_19927:
        /* <DEDUP_REMOVED lines=16> */
.L_x_19955:
[----:B------:R-:W-:Y:S01]  /*2da0*/  PRMT R24, RZ, 0x7610, R24 ;  /* 0x00007610ff187816 */ /* 0x000fe20000000018 */
[----:B------:R-:W-:Y:S06]  /*2db0*/  BRA `(.L_x_19928) ;  /* 0x00000000000c7947 */ /* 0x000fec0003800000 */
.L_x_19952:
[----:B------:R2:W5:Y:S01]  /*2dc0*/  LDG.E.U8 R24, desc[UR36][R6.64] ;  /* 0x0000002406187981 */ /* 0x000562000c1e1100 */
[----:B------:R-:W-:Y:S05]  /*2dd0*/  BRA `(.L_x_19928) ;  /* 0x0000000000047947 */ /* 0x000fea0003800000 */
.L_x_19951:
[----:B------:R1:W5:Y:S02]  /*2de0*/  LDG.E.U8 R24, desc[UR36][R6.64] ;  /* 0x0000002406187981 */ /* 0x000364000c1e1100 */
.L_x_19928:
[----:B------:R-:W-:-:S07]  /*2df0*/  VIADD R27, R27, 0x80 ;  /* 0x000000801b1b7836 */ /* 0x000fce0000000000 */
.L_x_19922:
[----:B------:R-:W-:Y:S05]  /*2e00*/  BSYNC.RECONVERGENT B6 ;  /* 0x0000000000067941 */ /* 0x000fea0003800200 */
.L_x_19921:
        /* <DEDUP_REMOVED lines=25> */
.L_x_19961:
[----:B------:R0:W5:Y:S01]  /*2fa0*/  LDG.E.U8 R25, desc[UR36][R6.64] ;  /* 0x0000002406197981 */ /* 0x000162000c1e1100 */
[----:B------:R-:W-:Y:S05]  /*2fb0*/  BRA `(.L_x_19957) ;  /* 0x0000000c005c7947 */ /* 0x000fea0003800000 */
.L_x_19960:
        /* <DEDUP_REMOVED lines=8> */
.L_x_19964:
[----:B------:R0:W5:Y:S01]  /*3040*/  LDG.E.U8 R25, desc[UR36][R6.64] ;  /* 0x0000002406197981 */ /* 0x000162000c1e1100 */
[----:B------:R-:W-:Y:S05]  /*3050*/  BRA `(.L_x_19957) ;  /* 0x0000000c00347947 */ /* 0x000fea0003800000 */
.L_x_19963:
[----:B------:R0:W5:Y:S01]  /*3060*/  LDG.E.U16 R25, desc[UR36][R6.64] ;  /* 0x0000002406197981 */ /* 0x000162000c1e1500 */
[----:B------:R-:W-:Y:S05]  /*3070*/  BRA `(.L_x_19957) ;  /* 0x0000000c002c7947 */ /* 0x000fea0003800000 */
.L_x_19959:
        /* <DEDUP_REMOVED lines=10> */
.L_x_19966:
[----:B------:R-:W2:Y:S02]  /*3120*/  LDG.E.U16 R4, desc[UR36][R6.64] ;  /* 0x0000002406047981 */ /* 0x000ea4000c1e1500 */
[----:B--2---:R-:W-:-:S06]  /*3130*/  HADD2.F32 R4, -RZ, R4.H0_H0 ;  /* 0x20000004ff047230 */ /* 0x004fcc0000004100 */
[----:B------:R-:W0:Y:S02]  /*3140*/  F2I.S64.TRUNC R4, R4 ;  /* 0x0000000400047311 */ /* 0x000e24000020d900 */
[----:B0-----:R-:W-:Y:S01]  /*3150*/  PRMT R25, R4, 0x7610, R25 ;  /* 0x0000761004197816 */ /* 0x001fe20000000019 */
[----:B------:R-:W-:Y:S06]  /*3160*/  BRA `(.L_x_19957) ;  /* 0x0000000800f07947 */ /* 0x000fec0003800000 */
.L_x_19965:
        /* <DEDUP_REMOVED lines=10> */
.L_x_19968:
[----:B------:R-:W2:Y:S02]  /*3210*/  LDG.E.U16 R6, desc[UR36][R6.64] ;  /* 0x0000002406067981 */ /* 0x000ea4000c1e1500 */
[----:B--2---:R-:W-:-:S06]  /*3220*/  HADD2.F32 R4, -RZ, R6.H0_H0 ;  /* 0x20000006ff047230 */ /* 0x004fcc0000004100 */
[----:B------:R-:W0:Y:S02]  /*3230*/  F2I.S64.TRUNC R4, R4 ;  /* 0x0000000400047311 */ /* 0x000e24000020d900 */
[----:B0-----:R-:W-:Y:S01]  /*3240*/  PRMT R25, R4, 0x7610, R25 ;  /* 0x0000761004197816 */ /* 0x001fe20000000019 */
[----:B------:R-:W-:Y:S06]  /*3250*/  BRA `(.L_x_19957) ;  /* 0x0000000800b47947 */ /* 0x000fec0003800000 */
.L_x_19967:
[----:B------:R-:W2:Y:S02]  /*3260*/  LDG.E.64 R4, desc[UR36][R6.64] ;  /* 0x0000002406047981 */ /* 0x000ea4000c1e1b00 */
[----:B--2---:R-:W0:Y:S02]  /*3270*/  F2I.S64.F64.TRUNC R4, R4 ;  /* 0x0000000400047311 */ /* 0x004e24000030d900 */
[----:B0-----:R-:W-:Y:S01]  /*3280*/  PRMT R25, R4, 0x7610, R25 ;  /* 0x0000761004197816 */ /* 0x001fe20000000019 */
[----:B------:R-:W-:Y:S06]  /*3290*/  BRA `(.L_x_19957) ;  /* 0x0000000800a47947 */ /* 0x000fec0003800000 */
.L_x_19958:
        /* <DEDUP_REMOVED lines=12> */
.L_x_19971:
[----:B------:R-:W2:Y:S02]  /*3360*/  LDG.E.64 R6, desc[UR36][R6.64] ;  /* 0x0000002406067981 */ /* 0x000ea4000c1e1b00 */
[----:B--2---:R-:W0:Y:S02]  /*3370*/  F2I.S64.F64.TRUNC R4, R6 ;  /* 0x0000000600047311 */ /* 0x004e24000030d900 */
[----:B0-----:R-:W-:Y:S01]  /*3380*/  PRMT R25, R4, 0x7610, R25 ;  /* 0x0000761004197816 */ /* 0x001fe20000000019 */
[----:B------:R-:W-:Y:S06]  /*3390*/  BRA `(.L_x_19957) ;  /* 0x0000000800647947 */ /* 0x000fec0003800000 */
.L_x_19970:
        /* <DEDUP_REMOVED lines=27> */
.L_x_19973:
        /* <DEDUP_REMOVED lines=15> */
.L_x_19972:
[----:B------:R-:W2:Y:S02]  /*3640*/  LDG.E.U16 R4, desc[UR36][R6.64] ;  /* 0x0000002406047981 */ /* 0x000ea4000c1e1500 */
[----:B--2---:R-:W-:-:S06]  /*3650*/  IMAD.U32 R4, R4, 0x10000, RZ ;  /* 0x0001000004047824 */ /* 0x004fcc00078e00ff */
[----:B------:R-:W0:Y:S02]  /*3660*/  F2I.S64.TRUNC R4, R4 ;  /* 0x0000000400047311 */ /* 0x000e24000020d900 */
[----:B0-----:R-:W-:Y:S01]  /*3670*/  PRMT R25, R4, 0x7610, R25 ;  /* 0x0000761004197816 */ /* 0x001fe20000000019 */
[----:B------:R-:W-:Y:S06]  /*3680*/  BRA `(.L_x_19957) ;  /* 0x0000000400a87947 */ /* 0x000fec0003800000 */
.L_x_19969:
        /* <DEDUP_REMOVED lines=10> */
.L_x_19976:
        /* <DEDUP_REMOVED lines=21> */
.L_x_19980:
[----:B------:R-:W-:Y:S05]  /*3880*/  BSYNC.RECONVERGENT B1 ;  /* 0x0000000000017941 */ /* 0x000fea0003800200 */
.L_x_19979:
[----:B------:R-:W-:Y:S01]  /*3890*/  IMAD.SHL.U32 R0, R0, 0x100000, RZ ;  /* 0x0010000000007824 */ /* 0x000fe200078e00ff */
[----:B------:R-:W-:-:S04]  /*38a0*/  LEA R3, R3, 0x3b800000, 0x17 ;  /* 0x3b80000003037811 */ /* 0x000fc800078eb8ff */
[----:B------:R-:W-:-:S07]  /*38b0*/  LOP3.LUT R4, R3, R0, R7, 0xfe, !PT ;  /* 0x0000000003047212 */ /* 0x000fce00078efe07 */
.L_x_19978:
[----:B------:R-:W-:Y:S05]  /*38c0*/  BSYNC.RECONVERGENT B0 ;  /* 0x0000000000007941 */ /* 0x000fea0003800200 */
.L_x_19977:
[----:B------:R-:W0:Y:S02]  /*38d0*/  F2I.S64.TRUNC R4, R4 ;  /* 0x0000000400047311 */ /* 0x000e24000020d900 */
[----:B0-----:R-:W-:Y:S01]  /*38e0*/  PRMT R25, R4, 0x7610, R25 ;  /* 0x0000761004197816 */ /* 0x001fe20000000019 */
[----:B------:R-:W-:Y:S06]  /*38f0*/  BRA `(.L_x_19957) ;  /* 0x00000004000c7947 */ /* 0x000fec0003800000 */
.L_x_19975:
        /* <DEDUP_REMOVED lines=21> */
.L_x_19984:
[----:B------:R-:W-:Y:S05]  /*3a50*/  BSYNC.RECONVERGENT B1 ;  /* 0x0000000000017941 */ /* 0x000fea0003800200 */
.L_x_19983:
[----:B------:R-:W-:Y:S01]  /*3a60*/  IMAD.SHL.U32 R0, R0, 0x200000, RZ ;  /* 0x0020000000007824 */ /* 0x000fe200078e00ff */
[----:B------:R-:W-:-:S04]  /*3a70*/  LEA R3, R3, 0x37800000, 0x17 ;  /* 0x3780000003037811 */ /* 0x000fc800078eb8ff */
[----:B------:R-:W-:-:S07]  /*3a80*/  LOP3.LUT R4, R3, R0, R7, 0xfe, !PT ;  /* 0x0000000003047212 */ /* 0x000fce00078efe07 */
.L_x_19982:
[----:B------:R-:W-:Y:S05]  /*3a90*/  BSYNC.RECONVERGENT B0 ;  /* 0x0000000000007941 */ /* 0x000fea0003800200 */
.L_x_19981:
[----:B------:R-:W0:Y:S02]  /*3aa0*/  F2I.S64.TRUNC R4, R4 ;  /* 0x0000000400047311 */ /* 0x000e24000020d900 */
[----:B0-----:R-:W-:Y:S01]  /*3ab0*/  PRMT R25, R4, 0x7610, R25 ;  /* 0x0000761004197816 */ /* 0x001fe20000000019 */
[----:B------:R-:W-:Y:S06]  /*3ac0*/  BRA `(.L_x_19957) ;  /* 0x0000000000987947 */ /* 0x000fec0003800000 */
.L_x_19974:
        /* <DEDUP_REMOVED lines=14> */
.L_x_19988:
[----:B------:R-:W-:Y:S05]  /*3bb0*/  BSYNC.RECONVERGENT B0 ;  /* 0x0000000000007941 */ /* 0x000fea0003800200 */
.L_x_19987:
[----:B------:R-:W0:Y:S02]  /*3bc0*/  F2I.S64.TRUNC R4, R4 ;  /* 0x0000000400047311 */ /* 0x000e24000020d900 */
[----:B0-----:R-:W-:Y:S01]  /*3bd0*/  PRMT R25, R4, 0x7610, R25 ;  /* 0x0000761004197816 */ /* 0x001fe20000000019 */
[----:B------:R-:W-:Y:S06]  /*3be0*/  BRA `(.L_x_19957) ;  /* 0x0000000000507947 */ /* 0x000fec0003800000 */
.L_x_19962:
        /* <DEDUP_REMOVED lines=16> */
.L_x_19989:
[----:B------:R-:W-:Y:S05]  /*3cf0*/  BRA `(.L_x_19957) ;  /* 0x00000000000c7947 */ /* 0x000fea0003800000 */
.L_x_19986:
[----:B------:R0:W5:Y:S01]  /*3d00*/  LDG.E.U8 R25, desc[UR36][R6.64] ;  /* 0x0000002406197981 */ /* 0x000162000c1e1100 */
[----:B------:R-:W-:Y:S05]  /*3d10*/  BRA `(.L_x_19957) ;  /* 0x0000000000047947 */ /* 0x000fea0003800000 */
.L_x_19985:
[----:B------:R0:W5:Y:S02]  /*3d20*/  LDG.E.U8 R25, desc[UR36][R6.64] ;  /* 0x0000002406197981 */ /* 0x000164000c1e1100 */
.L_x_19957:
[----:B------:R-:W-:Y:S05]  /*3d30*/  BSYNC.RECONVERGENT B6 ;  /* 0x0000000000067941 */ /* 0x000fea0003800200 */
.L_x_19956:
        /* <DEDUP_REMOVED lines=8> */
[----:B------:R-:W-:Y:S02]  /*3dc0*/  SEL R0, RZ, 0x1, !P0 ;  /* 0x00000001ff007807 */ /* 0x000fe40004000000 */
[----:B------:R-:W-:Y:S02]  /*3dd0*/  SEL R4, RZ, 0x1, !P1 ;  /* 0x00000001ff047807 */ /* 0x000fe40004800000 */
[----:B------:R-:W-:-:S02]  /*3de0*/  SEL R16, RZ, 0x1, !P2 ;  /* 0x00000001ff107807 */ /* 0x000fc40005000000 */
[C---:B------:R-:W-:Y:S02]  /*3df0*/  SEL R5, R19.reuse, R0, !P0 ;  /* 0x0000000013057207 */ /* 0x040fe40004000000 */
[C---:B------:R-:W-:Y:S02]  /*3e00*/  SEL R17, R19.reuse, R4, !P1 ;  /* 0x0000000413117207 */ /* 0x040fe40004800000 */
[----:B------:R-:W-:Y:S02]  /*3e10*/  SEL R16, R19, R16, !P2 ;  /* 0x0000001013107207 */ /* 0x000fe40005000000 */
        /* <DEDUP_REMOVED lines=24> */
.L_x_19997:
[----:B------:R0:W-:Y:S01]  /*3fa0*/  STG.E.U8 desc[UR36][R8.64], R5 ;  /* 0x0000000508007986 */ /* 0x0001e2000c101124 */
[----:B------:R-:W-:Y:S05]  /*3fb0*/  BRA `(.L_x_19999) ;  /* 0x0000000c00507947 */ /* 0x000fea0003800000 */
.L_x_19996:
        /* <DEDUP_REMOVED lines=10> */
.L_x_20001:
[----:B------:R-:W-:-:S05]  /*4060*/  LOP3.LUT R3, R5, 0xff, RZ, 0xc0, !PT ;  /* 0x000000ff05037812 */ /* 0x000fca00078ec0ff */
[----:B------:R0:W-:Y:S01]  /*4070*/  STG.E desc[UR36][R8.64], R3 ;  /* 0x0000000308007986 */ /* 0x0001e2000c101924 */
[----:B------:R-:W-:Y:S05]  /*4080*/  BRA `(.L_x_19999) ;  /* 0x0000000c001c7947 */ /* 0x000fea0003800000 */
.L_x_20000:
[----:B------:R-:W-:-:S05]  /*4090*/  LOP3.LUT R5, R5, 0xff, RZ, 0xc0, !PT ;  /* 0x000000ff05057812 */ /* 0x000fca00078ec0ff */
[----:B------:R0:W-:Y:S01]  /*40a0*/  STG.E.U16 desc[UR36][R8.64], R5 ;  /* 0x0000000508007986 */ /* 0x0001e2000c101524 */
[----:B------:R-:W-:Y:S05]  /*40b0*/  BRA `(.L_x_19999) ;  /* 0x0000000c00107947 */ /* 0x000fea0003800000 */
.L_x_19995:
        /* <DEDUP_REMOVED lines=10> */
.L_x_20003:
[----:B------:R-:W-:-:S04]  /*4160*/  LOP3.LUT R5, R5, 0xff, RZ, 0xc0, !PT ;  /* 0x000000ff05057812 */ /* 0x000fc800078ec0ff */
[----:B------:R-:W0:Y:S02]  /*4170*/  I2F.U16 R0, R5 ;  /* 0x0000000500007306 */ /* 0x000e240000101000 */
[----:B0-----:R-:W-:-:S05]  /*4180*/  F2FP.F16.F32.PACK_AB R0, RZ, R0 ;  /* 0x00000000ff00723e */ /* 0x001fca00000000ff */
[----:B------:R0:W-:Y:S01]  /*4190*/  STG.E.U16 desc[UR36][R8.64], R0 ;  /* 0x0000000008007986 */ /* 0x0001e2000c101524 */
[----:B------:R-:W-:Y:S05]  /*41a0*/  BRA `(.L_x_19999) ;  /* 0x0000000800d47947 */ /* 0x000fea0003800000 */
.L_x_20002:
[----:B------:R-:W-:-:S13]  /*41b0*/  ISETP.NE.AND P0, PT, R0, 0x7, PT ;  /* 0x000000070000780c */ /* 0x000fda0003f05270 */
[----:B------:R-:W-:Y:S05]  /*41c0*/  @!P0 BRA `(.L_x_20004) ;  /* 0x00000000003c8947 */ /* 0x000fea0003800000 */
[----:B------:R-:W-:-:S13]  /*41d0*/  ISETP.NE.AND P0, PT, R0, 0x8, PT ;  /* 0x000000080000780c */ /* 0x000fda0003f05270 */
[----:B------:R-:W-:Y:S05]  /*41e0*/  @!P0 BRA `(.L_x_20005) ;  /* 0x00000000001c8947 */ /* 0x000fea0003800000 */
[----:B------:R-:W-:-:S13]  /*41f0*/  ISETP.NE.AND P0, PT, R0, 0x9, PT ;  /* 0x000000090000780c */ /* 0x000fda0003f05270 */
[----:B------:R-:W-:Y:S05]  /*4200*/  @P0 BRA `(.L_x_19998) ;  /* 0x0000000800200947 */ /* 0x000fea0003800000 */
[----:B------:R-:W-:Y:S01]  /*4210*/  LOP3.LUT R5, R5, 0xff, RZ, 0xc0, !PT ;  /* 0x000000ff05057812 */ /* 0x000fe200078ec0ff */
[----:B--234-:R-:W-:-:S03]  /*4220*/  IMAD.MOV.U32 R7, RZ, RZ, RZ ;  /* 0x000000ffff077224 */ /* 0x01cfc600078e00ff */
[----:B------:R-:W0:Y:S02]  /*4230*/  I2F.U16 R6, R5 ;  /* 0x0000000500067306 */ /* 0x000e240000101000 */
[----:B0-----:R0:W-:Y:S01]  /*4240*/  STG.E.64 desc[UR36][R8.64], R6 ;  /* 0x0000000608007986 */ /* 0x0011e2000c101b24 */
[----:B------:R-:W-:Y:S05]  /*4250*/  BRA `(.L_x_19999) ;  /* 0x0000000800a87947 */ /* 0x000fea0003800000 */
.L_x_20005:
[----:B------:R-:W-:-:S06]  /*4260*/  LOP3.LUT R5, R5, 0xff, RZ, 0xc0, !PT ;  /* 0x000000ff05057812 */ /* 0x000fcc00078ec0ff */
[----:B------:R-:W0:Y:S02]  /*4270*/  I2F.U16 R5, R5 ;  /* 0x0000000500057306 */ /* 0x000e240000101000 */
[----:B0-----:R-:W-:-:S04]  /*4280*/  F2FP.F16.F32.PACK_AB R3, RZ, R5 ;  /* 0x00000005ff03723e */ /* 0x001fc800000000ff */
[----:B------:R-:W-:-:S05]  /*4290*/  PRMT R3, R3, 0x5410, RZ ;  /* 0x0000541003037816 */ /* 0x000fca00000000ff */
[----:B------:R0:W-:Y:S01]  /*42a0*/  STG.E desc[UR36][R8.64], R3 ;  /* 0x0000000308007986 */ /* 0x0001e2000c101924 */
[----:B------:R-:W-:Y:S05]  /*42b0*/  BRA `(.L_x_19999) ;  /* 0x0000000800907947 */ /* 0x000fea0003800000 */
.L_x_20004:
[----:B------:R-:W-:-:S06]  /*42c0*/  LOP3.LUT R5, R5, 0xff, RZ, 0xc0, !PT ;  /* 0x000000ff05057812 */ /* 0x000fcc00078ec0ff */
[----:B------:R-:W0:Y:S02]  /*42d0*/  I2F.F64.U16 R4, R5 ;  /* 0x0000000500047312 */ /* 0x000e240000101800 */
[----:B0-----:R0:W-:Y:S01]  /*42e0*/  STG.E.64 desc[UR36][R8.64], R4 ;  /* 0x0000000408007986 */ /* 0x0011e2000c101b24 */
[----:B------:R-:W-:Y:S05]  /*42f0*/  BRA `(.L_x_19999) ;  /* 0x0000000800807947 */ /* 0x000fea0003800000 */
.L_x_19994:
        /* <DEDUP_REMOVED lines=12> */
.L_x_20008:
[----:B------:R-:W-:Y:S02]  /*43c0*/  LOP3.LUT R5, R5, 0xff, RZ, 0xc0, !PT ;  /* 0x000000ff05057812 */ /* 0x000fe400078ec0ff */
[----:B--234-:R-:W-:-:S04]  /*43d0*/  CS2R R6, SRZ ;  /* 0x0000000000067805 */ /* 0x01cfc8000001ff00 */
[----:B------:R-:W0:Y:S02]  /*43e0*/  I2F.F64.U16 R4, R5 ;  /* 0x0000000500047312 */ /* 0x000e240000101800 */
[----:B0-----:R0:W-:Y:S01]  /*43f0*/  STG.E.128 desc[UR36][R8.64], R4 ;  /* 0x0000000408007986 */ /* 0x0011e2000c101d24 */
[----:B------:R-:W-:Y:S05]  /*4400*/  BRA `(.L_x_19999) ;  /* 0x00000008003c7947 */ /* 0x000fea0003800000 */
.L_x_20007:
        /* <DEDUP_REMOVED lines=8> */
[----:B------:R-:W-:-:S04]  /*4490*/  IMAD.MOV.U32 R3, RZ, RZ, 0x7f ;  /* 0x0000007fff037424 */ /* 0x000fc800078e00ff */
        /* <DEDUP_REMOVED lines=9> */
.L_x_20012:
[----:B------:R-:W-:Y:S05]  /*4530*/  BSYNC.RECONVERGENT B0 ;  /* 0x0000000000007941 */ /* 0x000fea0003800200 */
.L_x_20011:
[----:B------:R0:W-:Y:S01]  /*4540*/  STG.E.U8 desc[UR36][R8.64], R3 ;  /* 0x0000000308007986 */ /* 0x0001e2000c101124 */
[----:B------:R-:W-:Y:S05]  /*4550*/  BRA `(.L_x_19999) ;  /* 0x0000000400e87947 */ /* 0x000fea0003800000 */
.L_x_20010:
[----:B------:R-:W-:-:S06]  /*4560*/  LOP3.LUT R5, R5, 0xff, RZ, 0xc0, !PT ;  /* 0x000000ff05057812 */ /* 0x000fcc00078ec0ff */
        /* <DEDUP_REMOVED lines=16> */
.L_x_20009:
[----:B------:R-:W-:-:S04]  /*4670*/  LOP3.LUT R5, R5, 0xff, RZ, 0xc0, !PT ;  /* 0x000000ff05057812 */ /* 0x000fc800078ec0ff */
[----:B------:R-:W0:Y:S02]  /*4680*/  I2F.U16 R0, R5 ;  /* 0x0000000500007306 */ /* 0x000e240000101000 */
[----:B0-----:R-:W-:-:S05]  /*4690*/  F2FP.BF16.F32.PACK_AB R0, RZ, R0 ;  /* 0x00000000ff00723e */ /* 0x001fca00000010ff */
[----:B------:R0:W-:Y:S01]  /*46a0*/  STG.E.U16 desc[UR36][R8.64], R0 ;  /* 0x0000000008007986 */ /* 0x0001e2000c101524 */
[----:B------:R-:W-:Y:S05]  /*46b0*/  BRA `(.L_x_19999) ;  /* 0x0000000400907947 */ /* 0x000fea0003800000 */
.L_x_20006:
        /* <DEDUP_REMOVED lines=11> */
.L_x_20015:
        /* <DEDUP_REMOVED lines=13> */
.L_x_20018:
[----:B------:R-:W-:-:S04]  /*4840*/  SHF.R.U32.HI R0, RZ, 0x14, R5 ;  /* 0x00000014ff007819 */ /* 0x000fc80000011605 */
[----:B------:R-:W-:-:S04]  /*4850*/  LOP3.LUT R0, R0, 0x1, RZ, 0xc0, !PT ;  /* 0x0000000100007812 */ /* 0x000fc800078ec0ff */
[----:B------:R-:W-:-:S04]  /*4860*/  IADD3 R0, PT, PT, R5, 0x487ffff, R0 ;  /* 0x0487ffff05007810 */ /* 0x000fc80007ffe000 */
[----:B------:R-:W-:-:S04]  /*4870*/  SHF.R.U32.HI R0, RZ, 0x14, R0 ;  /* 0x00000014ff007819 */ /* 0x000fc80000011600 */
[----:B------:R-:W-:-:S07]  /*4880*/  LOP3.LUT R0, R0, 0xff, RZ, 0xc0, !PT ;  /* 0x000000ff00007812 */ /* 0x000fce00078ec0ff */
.L_x_20019:
[----:B------:R-:W-:-:S07]  /*4890*/  PRMT R4, R0, 0x7610, R4 ;  /* 0x0000761000047816 */ /* 0x000fce0000000004 */
.L_x_20017:
[----:B------:R-:W-:Y:S05]  /*48a0*/  BSYNC.RECONVERGENT B0 ;  /* 0x0000000000007941 */ /* 0x000fea0003800200 */
.L_x_20016:
[----:B------:R0:W-:Y:S01]  /*48b0*/  STG.E.U8 desc[UR36][R8.64], R4 ;  /* 0x0000000408007986 */ /* 0x0001e2000c101124 */
[----:B------:R-:W-:Y:S05]  /*48c0*/  BRA `(.L_x_19999) ;  /* 0x00000004000c7947 */ /* 0x000fea0003800000 */
.L_x_20014:
        /* <DEDUP_REMOVED lines=13> */
.L_x_20022:
[----:B------:R-:W-:-:S04]  /*49a0*/  SHF.R.U32.HI R0, RZ, 0x15, R5 ;  /* 0x00000015ff007819 */ /* 0x000fc80000011605 */
[----:B------:R-:W-:-:S04]  /*49b0*/  LOP3.LUT R0, R0, 0x1, RZ, 0xc0, !PT ;  /* 0x0000000100007812 */ /* 0x000fc800078ec0ff */
[----:B------:R-:W-:-:S04]  /*49c0*/  IADD3 R0, PT, PT, R5, 0x88fffff, R0 ;  /* 0x088fffff05007810 */ /* 0x000fc80007ffe000 */
[----:B------:R-:W-:-:S04]  /*49d0*/  SHF.R.U32.HI R0, RZ, 0x15, R0 ;  /* 0x00000015ff007819 */ /* 0x000fc80000011600 */
[----:B------:R-:W-:-:S07]  /*49e0*/  LOP3.LUT R0, R0, 0xff, RZ, 0xc0, !PT ;  /* 0x000000ff00007812 */ /* 0x000fce00078ec0ff */
.L_x_20023:
[----:B------:R-:W-:-:S07]  /*49f0*/  PRMT R4, R0, 0x7610, R4 ;  /* 0x0000761000047816 */ /* 0x000fce0000000004 */
.L_x_20021:
[----:B------:R-:W-:Y:S05]  /*4a00*/  BSYNC.RECONVERGENT B0 ;  /* 0x0000000000007941 */ /* 0x000fea0003800200 */
.L_x_20020:
[----:B------:R0:W-:Y:S01]  /*4a10*/  STG.E.U8 desc[UR36][R8.64], R4 ;  /* 0x0000000408007986 */ /* 0x0001e2000c101124 */
[----:B------:R-:W-:Y:S05]  /*4a20*/  BRA `(.L_x_19999) ;  /* 0x0000000000b47947 */ /* 0x000fea0003800000 */
.L_x_20013:
[----:B------:R-:W-:-:S13]  /*4a30*/  ISETP.NE.AND P0, PT, R0, 0x1c, PT ;  /* 0x0000001c0000780c */ /* 0x000fda0003f05270 */
[----:B------:R-:W-:Y:S05]  /*4a40*/  @!P0 BRA `(.L_x_20024) ;  /* 0x0000000000a48947 */ /* 0x000fea0003800000 */
[----:B------:R-:W-:-:S13]  /*4a50*/  ISETP.NE.AND P0, PT, R0, 0x1d, PT ;  /* 0x0000001d0000780c */ /* 0x000fda0003f05270 */
[----:B------:R-:W-:Y:S05]  /*4a60*/  @!P0 BRA `(.L_x_20025) ;  /* 0x00000000008c8947 */ /* 0x000fea0003800000 */
[----:B------:R-:W-:-:S13]  /*4a70*/  ISETP.NE.AND P0, PT, R0, 0x2c, PT ;  /* 0x0000002c0000780c */ /* 0x000fda0003f05270 */
[----:B------:R-:W-:Y:S05]  /*4a80*/  @!P0 BRA `(.L_x_20026) ;  /* 0x0000000000448947 */ /* 0x000fea0003800000 */
.L_x_19998:
        /* <DEDUP_REMOVED lines=16> */
.L_x_20027:
[----:B------:R-:W-:Y:S05]  /*4b90*/  BRA `(.L_x_19999) ;  /* 0x0000000000587947 */ /* 0x000fea0003800000 */
.L_x_20026:
        /* <DEDUP_REMOVED lines=16> */
.L_x_20025:
[----:B------:R-:W-:Y:S01]  /*4ca0*/  LOP3.LUT R4, R5, 0xff, RZ, 0xc0, !PT ;  /* 0x000000ff05047812 */ /* 0x000fe200078ec0ff */
[----:B------:R-:W-:-:S05]  /*4cb0*/  IMAD.MOV.U32 R5, RZ, RZ, RZ ;  /* 0x000000ffff057224 */ /* 0x000fca00078e00ff */
[----:B------:R1:W-:Y:S01]  /*4cc0*/  STG.E.64 desc[UR36][R8.64], R4 ;  /* 0x0000000408007986 */ /* 0x0003e2000c101b24 */
[----:B------:R-:W-:Y:S05]  /*4cd0*/  BRA `(.L_x_19999) ;  /* 0x0000000000087947 */ /* 0x000fea0003800000 */
.L_x_20024:
[----:B------:R-:W-:-:S05]  /*4ce0*/  LOP3.LUT R5, R5, 0xff, RZ, 0xc0, !PT ;  /* 0x000000ff05057812 */ /* 0x000fca00078ec0ff */
[----:B------:R0:W-:Y:S02]  /*4cf0*/  STG.E desc[UR36][R8.64], R5 ;  /* 0x0000000508007986 */ /* 0x0001e4000c101924 */
.L_x_19999:
[----:B------:R-:W-:Y:S05]  /*4d00*/  BSYNC.RECONVERGENT B6 ;  /* 0x0000000000067941 */ /* 0x000fea0003800200 */
.L_x_19993:
        /* <DEDUP_REMOVED lines=24> */
.L_x_20033:
[----:B------:R0:W-:Y:S01]  /*4e90*/  STG.E.U8 desc[UR36][R8.64], R17 ;  /* 0x0000001108007986 */ /* 0x0001e2000c101124 */
[----:B------:R-:W-:Y:S05]  /*4ea0*/  BRA `(.L_x_20035) ;  /* 0x0000000c004c7947 */ /* 0x000fea0003800000 */
.L_x_20032:
        /* <DEDUP_REMOVED lines=10> */
.L_x_20037:
[----:B------:R-:W-:-:S05]  /*4f50*/  LOP3.LUT R17, R17, 0xff, RZ, 0xc0, !PT ;  /* 0x000000ff11117812 */ /* 0x000fca00078ec0ff */
[----:B------:R0:W-:Y:S01]  /*4f60*/  STG.E desc[UR36][R8.64], R17 ;  /* 0x0000001108007986 */ /* 0x0001e2000c101924 */
[----:B------:R-:W-:Y:S05]  /*4f70*/  BRA `(.L_x_20035) ;  /* 0x0000000c00187947 */ /* 0x000fea0003800000 */
.L_x_20036:
[----:B------:R-:W-:-:S05]  /*4f80*/  LOP3.LUT R17, R17, 0xff, RZ, 0xc0, !PT ;  /* 0x000000ff11117812 */ /* 0x000fca00078ec0ff */
[----:B------:R0:W-:Y:S01]  /*4f90*/  STG.E.U16 desc[UR36][R8.64], R17 ;  /* 0x0000001108007986 */ /* 0x0001e2000c101524 */
[----:B------:R-:W-:Y:S05]  /*4fa0*/  BRA `(.L_x_20035) ;  /* 0x0000000c000c7947 */ /* 0x000fea0003800000 */
.L_x_20031:
        /* <DEDUP_REMOVED lines=10> */
.L_x_20039:
[----:B------:R-:W-:-:S04]  /*5050*/  LOP3.LUT R17, R17, 0xff, RZ, 0xc0, !PT ;  /* 0x000000ff11117812 */ /* 0x000fc800078ec0ff */
[----:B------:R-:W0:Y:S02]  /*5060*/  I2F.U16 R0, R17 ;  /* 0x0000001100007306 */ /* 0x000e240000101000 */
[----:B0-----:R-:W-:-:S05]  /*5070*/  F2FP.F16.F32.PACK_AB R0, RZ, R0 ;  /* 0x00000000ff00723e */ /* 0x001fca00000000ff */
[----:B------:R0:W-:Y:S01]  /*5080*/  STG.E.U16 desc[UR36][R8.64], R0 ;  /* 0x0000000008007986 */ /* 0x0001e2000c101524 */
[----:B------:R-:W-:Y:S05]  /*5090*/  BRA `(.L_x_20035) ;  /* 0x0000000800d07947 */ /* 0x000fea0003800000 */
.L_x_20038:
        /* <DEDUP_REMOVED lines=11> */
.L_x_20041:
[----:B------:R-:W-:-:S06]  /*5150*/  LOP3.LUT R17, R17, 0xff, RZ, 0xc0, !PT ;  /* 0x000000ff11117812 */ /* 0x000fcc00078ec0ff */
[----:B------:R-:W0:Y:S02]  /*5160*/  I2F.U16 R17, R17 ;  /* 0x0000001100117306 */ /* 0x000e240000101000 */
[----:B0-----:R-:W-:-:S04]  /*5170*/  F2FP.F16.F32.PACK_AB R3, RZ, R17 ;  /* 0x00000011ff03723e */ /* 0x001fc800000000ff */
[----:B------:R-:W-:-:S05]  /*5180*/  PRMT R3, R3, 0x5410, RZ ;  /* 0x0000541003037816 */ /* 0x000fca00000000ff */
[----:B------:R0:W-:Y:S01]  /*5190*/  STG.E desc[UR36][R8.64], R3 ;  /* 0x0000000308007986 */ /* 0x0001e2000c101924 */
[----:B------:R-:W-:Y:S05]  /*51a0*/  BRA `(.L_x_20035) ;  /* 0x00000008008c7947 */ /* 0x000fea0003800000 */
.L_x_20040:
[----:B------:R-:W-:-:S06]  /*51b0*/  LOP3.LUT R4, R17, 0xff, RZ, 0xc0, !PT ;  /* 0x000000ff11047812 */ /* 0x000fcc00078ec0ff */
[----:B------:R-:W0:Y:S02]  /*51c0*/  I2F.F64.U16 R4, R4 ;  /* 0x0000000400047312 */ /* 0x000e240000101800 */
[----:B0-----:R0:W-:Y:S01]  /*51d0*/  STG.E.64 desc[UR36][R8.64], R4 ;  /* 0x0000000408007986 */ /* 0x0011e2000c101b24 */
[----:B------:R-:W-:Y:S05]  /*51e0*/  BRA `(.L_x_20035) ;  /* 0x00000008007c7947 */ /* 0x000fea0003800000 */
.L_x_20030:
        /* <DEDUP_REMOVED lines=13> */
.L_x_20045:
        /* <DEDUP_REMOVED lines=17> */
.L_x_20048:
[----:B------:R-:W-:-:S07]  /*53d0*/  PRMT R4, R0, 0x7610, R4 ;  /* 0x0000761000047816 */ /* 0x000fce0000000004 */
.L_x_20047:
[----:B------:R-:W-:Y:S05]  /*53e0*/  BSYNC.RECONVERGENT B0 ;  /* 0x0000000000007941 */ /* 0x000fea0003800200 */
.L_x_20046:
[----:B------:R0:W-:Y:S01]  /*53f0*/  STG.E.U8 desc[UR36][R8.64], R4 ;  /* 0x0000000408007986 */ /* 0x0001e2000c101124 */
[----:B------:R-:W-:Y:S05]  /*5400*/  BRA `(.L_x_20035) ;  /* 0x0000000400f47947 */ /* 0x000fea0003800000 */
.L_x_20044:
        /* <DEDUP_REMOVED lines=17> */
.L_x_20051:
[----:B------:R-:W-:-:S07]  /*5520*/  PRMT R4, R0, 0x7610, R4 ;  /* 0x0000761000047816 */ /* 0x000fce0000000004 */
.L_x_20050:
[----:B------:R-:W-:Y:S05]  /*5530*/  BSYNC.RECONVERGENT B0 ;  /* 0x0000000000007941 */ /* 0x000fea0003800200 */
.L_x_20049:
[----:B------:R0:W-:Y:S01]  /*5540*/  STG.E.U8 desc[UR36][R8.64], R4 ;  /* 0x0000000408007986 */ /* 0x0001e2000c101124 */
[----:B------:R-:W-:Y:S05]  /*5550*/  BRA `(.L_x_20035) ;  /* 0x0000000400a07947 */ /* 0x000fea0003800000 */
.L_x_20043:
        /* <DEDUP_REMOVED lines=22> */
.L_x_20053:
[----:B------:R-:W-:Y:S01]  /*56c0*/  LOP3.LUT R4, R17, 0xff, RZ, 0xc0, !PT ;  /* 0x000000ff11047812 */ /* 0x000fe200078ec0ff */
[----:B------:R-:W-:-:S05]  /*56d0*/  IMAD.MOV.U32 R5, RZ, RZ, RZ ;  /* 0x000000ffff057224 */ /* 0x000fca00078e00ff */
[----:B------:R0:W-:Y:S01]  /*56e0*/  STG.E.64 desc[UR36][R8.64], R4 ;  /* 0x0000000408007986 */ /* 0x0001e2000c101b24 */
[----:B------:R-:W-:Y:S05]  /*56f0*/  BRA `(.L_x_20035) ;  /* 0x0000000400387947 */ /* 0x000fea0003800000 */
.L_x_20052:
[----:B------:R-:W-:-:S05]  /*5700*/  LOP3.LUT R17, R17, 0xff, RZ, 0xc0, !PT ;  /* 0x000000ff11117812 */ /* 0x000fca00078ec0ff */
[----:B------:R0:W-:Y:S01]  /*5710*/  STG.E desc[UR36][R8.64], R17 ;  /* 0x0000001108007986 */ /* 0x0001e2000c101924 */
[----:B------:R-:W-:Y:S05]  /*5720*/  BRA `(.L_x_20035) ;  /* 0x00000004002c7947 */ /* 0x000fea0003800000 */
.L_x_20042:
        /* <DEDUP_REMOVED lines=10> */
.L_x_20055:
[----:B------:R-:W-:Y:S02]  /*57d0*/  LOP3.LUT R4, R17, 0xff, RZ, 0xc0, !PT ;  /* 0x000000ff11047812 */ /* 0x000fe400078ec0ff */
[----:B--234-:R-:W-:-:S04]  /*57e0*/  CS2R R6, SRZ ;  /* 0x0000000000067805 */ /* 0x01cfc8000001ff00 */
[----:B------:R-:W0:Y:S02]  /*57f0*/  I2F.F64.U16 R4, R4 ;  /* 0x0000000400047312 */ /* 0x000e240000101800 */
[----:B0-----:R0:W-:Y:S01]  /*5800*/  STG.E.128 desc[UR36][R8.64], R4 ;  /* 0x0000000408007986 */ /* 0x0011e2000c101d24 */
[----:B------:R-:W-:Y:S05]  /*5810*/  BRA `(.L_x_20035) ;  /* 0x0000000000f07947 */ /* 0x000fea0003800000 */
.L_x_20054:
[----:B------:R-:W-:-:S13]  /*5820*/  ISETP.NE.AND P0, PT, R0, 0xf, PT ;  /* 0x0000000f0000780c */ /* 0x000fda0003f05270 */
[----:B------:R-:W-:Y:S05]  /*5830*/  @!P0 BRA `(.L_x_20056) ;  /* 0x0000000000d88947 */ /* 0x000fea0003800000 */
[----:B------:R-:W-:-:S13]  /*5840*/  ISETP.NE.AND P0, PT, R0, 0x17, PT ;  /* 0x000000170000780c */ /* 0x000fda0003f05270 */
[----:B------:R-:W-:Y:S05]  /*5850*/  @!P0 BRA `(.L_x_20057) ;  /* 0x0000000000888947 */ /* 0x000fea0003800000 */
[----:B------:R-:W-:-:S13]  /*5860*/  ISETP.NE.AND P0, PT, R0, 0x18, PT ;  /* 0x000000180000780c */ /* 0x000fda0003f05270 */
[----:B------:R-:W-:Y:S05]  /*5870*/  @!P0 BRA `(.L_x_20058) ;  /* 0x0000000000448947 */ /* 0x000fea0003800000 */
.L_x_20034:
        /* <DEDUP_REMOVED lines=16> */
.L_x_20059:
[----:B------:R-:W-:Y:S05]  /*5980*/  BRA `(.L_x_20035) ;  /* 0x0000000000947947 */ /* 0x000fea0003800000 */
.L_x_20058:
        /* <DEDUP_REMOVED lines=12> */
.L_x_20061:
[----:B------:R-:W-:Y:S05]  /*5a50*/  BSYNC.RECONVERGENT B0 ;  /* 0x0000000000007941 */ /* 0x000fea0003800200 */
.L_x_20060:
[----:B------:R1:W-:Y:S01]  /*5a60*/  STG.E.U8 desc[UR36][R8.64], R3 ;  /* 0x0000000308007986 */ /* 0x0003e2000c101124 */
[----:B------:R-:W-:Y:S05]  /*5a70*/  BRA `(.L_x_20035) ;  /* 0x0000000000587947 */ /* 0x000fea0003800000 */
.L_x_20057:
        /* <DEDUP_REMOVED lines=13> */
.L_x_20062:
[----:B------:R-:W-:Y:S01]  /*5b50*/  IMAD.MOV.U32 R3, RZ, RZ, 0x7f ;  /* 0x0000007fff037424 */ /* 0x000fe200078e00ff */
[----:B------:R-:W-:-:S04]  /*5b60*/  ISETP.GT.U32.AND P0, PT, R17, 0x7f800000, PT ;  /* 0x7f8000001100780c */ /* 0x000fc80003f04070 */
[----:B------:R-:W-:-:S05]  /*5b70*/  SEL R3, R3, 0x7c, P0 ;  /* 0x0000007c03037807 */ /* 0x000fca0000000000 */
[----:B------:R0:W-:Y:S01]  /*5b80*/  STG.E.U8 desc[UR36][R8.64], R3 ;  /* 0x0000000308007986 */ /* 0x0001e2000c101124 */
[----:B------:R-:W-:Y:S05]  /*5b90*/  BRA `(.L_x_20035) ;  /* 0x0000000000107947 */ /* 0x000fea0003800000 */
.L_x_20056:
[----:B------:R-:W-:-:S04]  /*5ba0*/  LOP3.LUT R17, R17, 0xff, RZ, 0xc0, !PT ;  /* 0x000000ff11117812 */ /* 0x000fc800078ec0ff */
[----:B------:R-:W0:Y:S02]  /*5bb0*/  I2F.U16 R0, R17 ;  /* 0x0000001100007306 */ /* 0x000e240000101000 */
[----:B0-----:R-:W-:-:S05]  /*5bc0*/  F2FP.BF16.F32.PACK_AB R0, RZ, R0 ;  /* 0x00000000ff00723e */ /* 0x001fca00000010ff */
[----:B------:R0:W-:Y:S02]  /*5bd0*/  STG.E.U16 desc[UR36][R8.64], R0 ;  /* 0x0000000008007986 */ /* 0x0001e4000c101524 */
.L_x_20035:
[----:B------:R-:W-:Y:S05]  /*5be0*/  BSYNC.RECONVERGENT B6 ;  /* 0x0000000000067941 */ /* 0x000fea0003800200 */
.L_x_20029:
[----:B------:R-:W-:-:S07]  /*5bf0*/  VIADD R2, R2, 0x80 ;  /* 0x0000008002027836 */ /* 0x000fce0000000000 */
.L_x_19992:
[----:B------:R-:W-:-:S13]  /*5c00*/  ISETP.GE.AND P0, PT, R2, R22, PT ;  /* 0x000000160200720c */ /* 0x000fda0003f06270 */
[----:B------:R-:W-:Y:S05]  /*5c10*/  @P0 BREAK.RELIABLE B7 ;  /* 0x0000000000070942 */ /* 0x000fea0003800100 */
[----:B------:R-:W-:Y:S05]  /*5c20*/  @P0 BRA `(.L_x_20028) ;  /* 0x0000000c00b40947 */ /* 0x000fea0003800000 */
[----:B------:R-:W-:Y:S05]  /*5c30*/  BSYNC.RELIABLE B7 ;  /* 0x0000000000077941 */ /* 0x000fea0003800100 */
.L_x_19991:
        /* <DEDUP_REMOVED lines=21> */
.L_x_20067:
[----:B------:R0:W-:Y:S01]  /*5d90*/  STG.E.U8 desc[UR36][R8.64], R16 ;  /* 0x0000001008007986 */ /* 0x0001e2000c101124 */
[----:B------:R-:W-:Y:S05]  /*5da0*/  BRA `(.L_x_20069) ;  /* 0x0000000c004c7947 */ /* 0x000fea0003800000 */
.L_x_20066:
        /* <DEDUP_REMOVED lines=10> */
.L_x_20071:
[----:B------:R-:W-:-:S05]  /*5e50*/  LOP3.LUT R3, R16, 0xff, RZ, 0xc0, !PT ;  /* 0x000000ff10037812 */ /* 0x000fca00078ec0ff */
[----:B------:R0:W-:Y:S01]  /*5e60*/  STG.E desc[UR36][R8.64], R3 ;  /* 0x0000000308007986 */ /* 0x0001e2000c101924 */
[----:B------:R-:W-:Y:S05]  /*5e70*/  BRA `(.L_x_20069) ;  /* 0x0000000c00187947 */ /* 0x000fea0003800000 */
.L_x_20070:
[----:B------:R-:W-:-:S05]  /*5e80*/  LOP3.LUT R3, R16, 0xff, RZ, 0xc0, !PT ;  /* 0x000000ff10037812 */ /* 0x000fca00078ec0ff */
[----:B------:R0:W-:Y:S01]  /*5e90*/  STG.E.U16 desc[UR36][R8.64], R3 ;  /* 0x0000000308007986 */ /* 0x0001e2000c101524 */
[----:B------:R-:W-:Y:S05]  /*5ea0*/  BRA `(.L_x_20069) ;  /* 0x0000000c000c7947 */ /* 0x000fea0003800000 */
.L_x_20065:
        /* <DEDUP_REMOVED lines=10> */
.L_x_20073:
[----:B------:R-:W-:-:S04]  /*5f50*/  LOP3.LUT R16, R16, 0xff, RZ, 0xc0, !PT ;  /* 0x000000ff10107812 */ /* 0x000fc800078ec0ff */
[----:B------:R-:W0:Y:S02]  /*5f60*/  I2F.U16 R0, R16 ;  /* 0x0000001000007306 */ /* 0x000e240000101000 */
[----:B0-----:R-:W-:-:S05]  /*5f70*/  F2FP.F16.F32.PACK_AB R0, RZ, R0 ;  /* 0x00000000ff00723e */ /* 0x001fca00000000ff */
[----:B------:R0:W-:Y:S01]  /*5f80*/  STG.E.U16 desc[UR36][R8.64], R0 ;  /* 0x0000000008007986 */ /* 0x0001e2000c101524 */
[----:B------:R-:W-:Y:S05]  /*5f90*/  BRA `(.L_x_20069) ;  /* 0x0000000800d07947 */ /* 0x000fea0003800000 */
.L_x_20072:
        /* <DEDUP_REMOVED lines=11> */
.L_x_20075:
[----:B------:R-:W-:-:S06]  /*6050*/  LOP3.LUT R16, R16, 0xff, RZ, 0xc0, !PT ;  /* 0x000000ff10107812 */ /* 0x000fcc00078ec0ff */
[----:B------:R-:W0:Y:S02]  /*6060*/  I2F.U16 R16, R16 ;  /* 0x0000001000107306 */ /* 0x000e240000101000 */
[----:B0-----:R-:W-:-:S04]  /*6070*/  F2FP.F16.F32.PACK_AB R3, RZ, R16 ;  /* 0x00000010ff03723e */ /* 0x001fc800000000ff */
[----:B------:R-:W-:-:S05]  /*6080*/  PRMT R3, R3, 0x5410, RZ ;  /* 0x0000541003037816 */ /* 0x000fca00000000ff */
[----:B------:R0:W-:Y:S01]  /*6090*/  STG.E desc[UR36][R8.64], R3 ;  /* 0x0000000308007986 */ /* 0x0001e2000c101924 */
[----:B------:R-:W-:Y:S05]  /*60a0*/  BRA `(.L_x_20069) ;  /* 0x00000008008c7947 */ /* 0x000fea0003800000 */
.L_x_20074:
[----:B------:R-:W-:-:S06]  /*60b0*/  LOP3.LUT R4, R16, 0xff, RZ, 0xc0, !PT ;  /* 0x000000ff10047812 */ /* 0x000fcc00078ec0ff */
[----:B------:R-:W0:Y:S02]  /*60c0*/  I2F.F64.U16 R4, R4 ;  /* 0x0000000400047312 */ /* 0x000e240000101800 */
[----:B0-----:R0:W-:Y:S01]  /*60d0*/  STG.E.64 desc[UR36][R8.64], R4 ;  /* 0x0000000408007986 */ /* 0x0011e2000c101b24 */
[----:B------:R-:W-:Y:S05]  /*60e0*/  BRA `(.L_x_20069) ;  /* 0x00000008007c7947 */ /* 0x000fea0003800000 */
.L_x_20064:
        /* <DEDUP_REMOVED lines=13> */
.L_x_20079:
        /* <DEDUP_REMOVED lines=17> */
.L_x_20082:
[----:B------:R-:W-:-:S07]  /*62d0*/  PRMT R4, R0, 0x7610, R4 ;  /* 0x0000761000047816 */ /* 0x000fce0000000004 */
.L_x_20081:
[----:B------:R-:W-:Y:S05]  /*62e0*/  BSYNC.RECONVERGENT B0 ;  /* 0x0000000000007941 */ /* 0x000fea0003800200 */
.L_x_20080:
[----:B------:R0:W-:Y:S01]  /*62f0*/  STG.E.U8 desc[UR36][R8.64], R4 ;  /* 0x0000000408007986 */ /* 0x0001e2000c101124 */
[----:B------:R-:W-:Y:S05]  /*6300*/  BRA `(.L_x_20069) ;  /* 0x0000000400f47947 */ /* 0x000fea0003800000 */
.L_x_20078:
        /* <DEDUP_REMOVED lines=17> */
.L_x_20085:
[----:B------:R-:W-:-:S07]  /*6420*/  PRMT R4, R0, 0x7610, R4 ;  /* 0x0000761000047816 */ /* 0x000fce0000000004 */
.L_x_20084:
[----:B------:R-:W-:Y:S05]  /*6430*/  BSYNC.RECONVERGENT B0 ;  /* 0x0000000000007941 */ /* 0x000fea0003800200 */
.L_x_20083:
[----:B------:R0:W-:Y:S01]  /*6440*/  STG.E.U8 desc[UR36][R8.64], R4 ;  /* 0x0000000408007986 */ /* 0x0001e2000c101124 */
[----:B------:R-:W-:Y:S05]  /*6450*/  BRA `(.L_x_20069) ;  /* 0x0000000400a07947 */ /* 0x000fea0003800000 */
.L_x_20077:
        /* <DEDUP_REMOVED lines=22> */
.L_x_20087:
[----:B------:R-:W-:Y:S01]  /*65c0*/  LOP3.LUT R16, R16, 0xff, RZ, 0xc0, !PT ;  /* 0x000000ff10107812 */ /* 0x000fe200078ec0ff */
[----:B------:R-:W-:-:S05]  /*65d0*/  IMAD.MOV.U32 R17, RZ, RZ, RZ ;  /* 0x000000ffff117224 */ /* 0x000fca00078e00ff */
[----:B------:R0:W-:Y:S01]  /*65e0*/  STG.E.64 desc[UR36][R8.64], R16 ;  /* 0x0000001008007986 */ /* 0x0001e2000c101b24 */
[----:B------:R-:W-:Y:S05]  /*65f0*/  BRA `(.L_x_20069) ;  /* 0x0000000400387947 */ /* 0x000fea0003800000 */
.L_x_20086:
[----:B------:R-:W-:-:S05]  /*6600*/  LOP3.LUT R3, R16, 0xff, RZ, 0xc0, !PT ;  /* 0x000000ff10037812 */ /* 0x000fca00078ec0ff */
[----:B------:R0:W-:Y:S01]  /*6610*/  STG.E desc[UR36][R8.64], R3 ;  /* 0x0000000308007986 */ /* 0x0001e2000c101924 */
[----:B------:R-:W-:Y:S05]  /*6620*/  BRA `(.L_x_20069) ;  /* 0x00000004002c7947 */ /* 0x000fea0003800000 */
.L_x_20076:
        /* <DEDUP_REMOVED lines=10> */
.L_x_20089:
[----:B------:R-:W-:Y:S02]  /*66d0*/  LOP3.LUT R4, R16, 0xff, RZ, 0xc0, !PT ;  /* 0x000000ff10047812 */ /* 0x000fe400078ec0ff */
[----:B--234-:R-:W-:-:S04]  /*66e0*/  CS2R R6, SRZ ;  /* 0x0000000000067805 */ /* 0x01cfc8000001ff00 */
[----:B------:R-:W0:Y:S02]  /*66f0*/  I2F.F64.U16 R4, R4 ;  /* 0x0000000400047312 */ /* 0x000e240000101800 */
[----:B0-----:R0:W-:Y:S01]  /*6700*/  STG.E.128 desc[UR36][R8.64], R4 ;  /* 0x0000000408007986 */ /* 0x0011e2000c101d24 */
[----:B------:R-:W-:Y:S05]  /*6710*/  BRA `(.L_x_20069) ;  /* 0x0000000000f07947 */ /* 0x000fea0003800000 */
.L_x_20088:
[----:B------:R-:W-:-:S13]  /*6720*/  ISETP.NE.AND P0, PT, R0, 0xf, PT ;  /* 0x0000000f0000780c */ /* 0x000fda0003f05270 */
[----:B------:R-:W-:Y:S05]  /*6730*/  @!P0 BRA `(.L_x_20090) ;  /* 0x0000000000d88947 */ /* 0x000fea0003800000 */
[----:B------:R-:W-:-:S13]  /*6740*/  ISETP.NE.AND P0, PT, R0, 0x17, PT ;  /* 0x000000170000780c */ /* 0x000fda0003f05270 */
[----:B------:R-:W-:Y:S05]  /*6750*/  @!P0 BRA `(.L_x_20091) ;  /* 0x0000000000888947 */ /* 0x000fea0003800000 */
[----:B------:R-:W-:-:S13]  /*6760*/  ISETP.NE.AND P0, PT, R0, 0x18, PT ;  /* 0x000000180000780c */ /* 0x000fda0003f05270 */
[----:B------:R-:W-:Y:S05]  /*6770*/  @!P0 BRA `(.L_x_20092) ;  /* 0x0000000000448947 */ /* 0x000fea0003800000 */
.L_x_20068:
        /* <DEDUP_REMOVED lines=16> */
.L_x_20093:
[----:B------:R-:W-:Y:S05]  /*6880*/  BRA `(.L_x_20069) ;  /* 0x0000000000947947 */ /* 0x000fea0003800000 */
.L_x_20092:
        /* <DEDUP_REMOVED lines=12> */
.L_x_20095:
[----:B------:R-:W-:Y:S05]  /*6950*/  BSYNC.RECONVERGENT B0 ;  /* 0x0000000000007941 */ /* 0x000fea0003800200 */
.L_x_20094:
[----:B------:R1:W-:Y:S01]  /*6960*/  STG.E.U8 desc[UR36][R8.64], R3 ;  /* 0x0000000308007986 */ /* 0x0003e2000c101124 */
[----:B------:R-:W-:Y:S05]  /*6970*/  BRA `(.L_x_20069) ;  /* 0x0000000000587947 */ /* 0x000fea0003800000 */
.L_x_20091:
        /* <DEDUP_REMOVED lines=13> */
.L_x_20096:
[----:B------:R-:W-:Y:S01]  /*6a50*/  IMAD.MOV.U32 R3, RZ, RZ, 0x7f ;  /* 0x0000007fff037424 */ /* 0x000fe200078e00ff */
[----:B------:R-:W-:-:S04]  /*6a60*/  ISETP.GT.U32.AND P0, PT, R5, 0x7f800000, PT ;  /* 0x7f8000000500780c */ /* 0x000fc80003f04070 */
[----:B------:R-:W-:-:S05]  /*6a70*/  SEL R3, R3, 0x7c, P0 ;  /* 0x0000007c03037807 */ /* 0x000fca0000000000 */
[----:B------:R0:W-:Y:S01]  /*6a80*/  STG.E.U8 desc[UR36][R8.64], R3 ;  /* 0x0000000308007986 */ /* 0x0001e2000c101124 */
[----:B------:R-:W-:Y:S05]  /*6a90*/  BRA `(.L_x_20069) ;  /* 0x0000000000107947 */ /* 0x000fea0003800000 */
.L_x_20090:
[----:B------:R-:W-:-:S04]  /*6aa0*/  LOP3.LUT R16, R16, 0xff, RZ, 0xc0, !PT ;  /* 0x000000ff10107812 */ /* 0x000fc800078ec0ff */
[----:B------:R-:W0:Y:S02]  /*6ab0*/  I2F.U16 R0, R16 ;  /* 0x0000001000007306 */ /* 0x000e240000101000 */
[----:B0-----:R-:W-:-:S05]  /*6ac0*/  F2FP.BF16.F32.PACK_AB R0, RZ, R0 ;  /* 0x00000000ff00723e */ /* 0x001fca00000010ff */
[----:B------:R0:W-:Y:S02]  /*6ad0*/  STG.E.U16 desc[UR36][R8.64], R0 ;  /* 0x0000000008007986 */ /* 0x0001e4000c101524 */
.L_x_20069:
[----:B------:R-:W-:Y:S05]  /*6ae0*/  BSYNC.RECONVERGENT B6 ;  /* 0x0000000000067941 */ /* 0x000fea0003800200 */
.L_x_20063:
[----:B------:R-:W-:-:S07]  /*6af0*/  VIADD R2, R2, 0x80 ;  /* 0x0000008002027836 */ /* 0x000fce0000000000 */
.L_x_20028:
[----:B------:R-:W-:Y:S05]  /*6b00*/  BSYNC.RECONVERGENT B8 ;  /* 0x0000000000087941 */ /* 0x000fea0003800200 */
.L_x_19990:
[----:B------:R-:W-:-:S13]  /*6b10*/  ISETP.GE.AND P0, PT, R2, R22, PT ;  /* 0x000000160200720c */ /* 0x000fda0003f06270 */
[----:B------:R-:W-:Y:S05]  /*6b20*/  @P0 EXIT ;  /* 0x000000000000094d */ /* 0x000fea0003800000 */
[----:B01----:R-:W0:Y:S01]  /*6b30*/  LDC.64 R4, c[0x0][0x388] ;  /* 0x0000e200ff047b82 */ /* 0x003e220000000a00 */
        /* <DEDUP_REMOVED lines=18> */
.L_x_20100:
[----:B------:R-:W-:Y:S01]  /*6c60*/  STG.E.U8 desc[UR36][R2.64], R19 ;  /* 0x0000001302007986 */ /* 0x000fe2000c101124 */
[----:B------:R-:W-:Y:S05]  /*6c70*/  EXIT ;  /* 0x000000000000794d */ /* 0x000fea0003800000 */
.L_x_20099:
        /* <DEDUP_REMOVED lines=10> */
.L_x_20103:
[----:B------:R-:W-:-:S05]  /*6d20*/  LOP3.LUT R19, R19, 0xff, RZ, 0xc0, !PT ;  /* 0x000000ff13137812 */ /* 0x000fca00078ec0ff */
[----:B------:R-:W-:Y:S01]  /*6d30*/  STG.E desc[UR36][R2.64], R19 ;  /* 0x0000001302007986 */ /* 0x000fe2000c101924 */
[----:B------:R-:W-:Y:S05]  /*6d40*/  EXIT ;  /* 0x000000000000794d */ /* 0x000fea0003800000 */
.L_x_20102:
[----:B------:R-:W-:-:S05]  /*6d50*/  LOP3.LUT R19, R19, 0xff, RZ, 0xc0, !PT ;  /* 0x000000ff13137812 */ /* 0x000fca00078ec0ff */
[----:B------:R-:W-:Y:S01]  /*6d60*/  STG.E.U16 desc[UR36][R2.64], R19 ;  /* 0x0000001302007986 */ /* 0x000fe2000c101524 */
[----:B------:R-:W-:Y:S05]  /*6d70*/  EXIT ;  /* 0x000000000000794d */ /* 0x000fea0003800000 */
.L_x_20098:
        /* <DEDUP_REMOVED lines=10> */
.L_x_20105:
[----:B------:R-:W-:-:S04]  /*6e20*/  LOP3.LUT R19, R19, 0xff, RZ, 0xc0, !PT ;  /* 0x000000ff13137812 */ /* 0x000fc800078ec0ff */
[----:B------:R-:W0:Y:S02]  /*6e30*/  I2F.U16 R0, R19 ;  /* 0x0000001300007306 */ /* 0x000e240000101000 */
[----:B0-----:R-:W-:-:S05]  /*6e40*/  F2FP.F16.F32.PACK_AB R0, RZ, R0 ;  /* 0x00000000ff00723e */ /* 0x001fca00000000ff */
[----:B------:R-:W-:Y:S01]  /*6e50*/  STG.E.U16 desc[UR36][R2.64], R0 ;  /* 0x0000000002007986 */ /* 0x000fe2000c101524 */
[----:B------:R-:W-:Y:S05]  /*6e60*/  EXIT ;  /* 0x000000000000794d */ /* 0x000fea0003800000 */
.L_x_20104:
        /* <DEDUP_REMOVED lines=11> */
.L_x_20107:
[----:B------:R-:W-:-:S06]  /*6f20*/  LOP3.LUT R19, R19, 0xff, RZ, 0xc0, !PT ;  /* 0x000000ff13137812 */ /* 0x000fcc00078ec0ff */
[----:B------:R-:W0:Y:S02]  /*6f30*/  I2F.U16 R19, R19 ;  /* 0x0000001300137306 */ /* 0x000e240000101000 */
[----:B0-----:R-:W-:-:S04]  /*6f40*/  F2FP.F16.F32.PACK_AB R5, RZ, R19 ;  /* 0x00000013ff05723e */ /* 0x001fc800000000ff */
[----:B------:R-:W-:-:S05]  /*6f50*/  PRMT R5, R5, 0x5410, RZ ;  /* 0x0000541005057816 */ /* 0x000fca00000000ff */
[----:B------:R-:W-:Y:S01]  /*6f60*/  STG.E desc[UR36][R2.64], R5 ;  /* 0x0000000502007986 */ /* 0x000fe2000c101924 */
[----:B------:R-:W-:Y:S05]  /*6f70*/  EXIT ;  /* 0x000000000000794d */ /* 0x000fea0003800000 */
.L_x_20106:
[----:B------:R-:W-:-:S06]  /*6f80*/  LOP3.LUT R4, R19, 0xff, RZ, 0xc0, !PT ;  /* 0x000000ff13047812 */ /* 0x000fcc00078ec0ff */
[----:B------:R-:W0:Y:S02]  /*6f90*/  I2F.F64.U16 R4, R4 ;  /* 0x0000000400047312 */ /* 0x000e240000101800 */
[----:B0-----:R-:W-:Y:S01]  /*6fa0*/  STG.E.64 desc[UR36][R2.64], R4 ;  /* 0x0000000402007986 */ /* 0x001fe2000c101b24 */
[----:B------:R-:W-:Y:S05]  /*6fb0*/  EXIT ;  /* 0x000000000000794d */ /* 0x000fea0003800000 */
.L_x_20097:
        /* <DEDUP_REMOVED lines=13> */
.L_x_20111:
        /* <DEDUP_REMOVED lines=18> */
.L_x_20113:
[----:B------:R-:W-:Y:S05]  /*71b0*/  BSYNC.RECONVERGENT B0 ;  /* 0x0000000000007941 */ /* 0x000fea0003800200 */
.L_x_20112:
[----:B------:R-:W-:Y:S01]  /*71c0*/  STG.E.U8 desc[UR36][R2.64], R0 ;  /* 0x0000000002007986 */ /* 0x000fe2000c101124 */
[----:B------:R-:W-:Y:S05]  /*71d0*/  EXIT ;  /* 0x000000000000794d */ /* 0x000fea0003800000 */
.L_x_20110:
        /* <DEDUP_REMOVED lines=18> */
.L_x_20115:
[----:B------:R-:W-:Y:S05]  /*7300*/  BSYNC.RECONVERGENT B0 ;  /* 0x0000000000007941 */ /* 0x000fea0003800200 */
.L_x_20114:
[----:B------:R-:W-:Y:S01]  /*7310*/  STG.E.U8 desc[UR36][R2.64], R0 ;  /* 0x0000000002007986 */ /* 0x000fe2000c101124 */
[----:B------:R-:W-:Y:S05]  /*7320*/  EXIT ;  /* 0x000000000000794d */ /* 0x000fea0003800000 */
.L_x_20109:
        /* <DEDUP_REMOVED lines=22> */
.L_x_20117:
[----:B------:R-:W-:Y:S01]  /*7490*/  LOP3.LUT R4, R19, 0xff, RZ, 0xc0, !PT ;  /* 0x000000ff13047812 */ /* 0x000fe200078ec0ff */
[----:B------:R-:W-:-:S05]  /*74a0*/  IMAD.MOV.U32 R5, RZ, RZ, RZ ;  /* 0x000000ffff057224 */ /* 0x000fca00078e00ff */
[----:B------:R-:W-:Y:S01]  /*74b0*/  STG.E.64 desc[UR36][R2.64], R4 ;  /* 0x0000000402007986 */ /* 0x000fe2000c101b24 */
[----:B------:R-:W-:Y:S05]  /*74c0*/  EXIT ;  /* 0x000000000000794d */ /* 0x000fea0003800000 */
.L_x_20116:
[----:B------:R-:W-:-:S05]  /*74d0*/  LOP3.LUT R19, R19, 0xff, RZ, 0xc0, !PT ;  /* 0x000000ff13137812 */ /* 0x000fca00078ec0ff */
[----:B------:R-:W-:Y:S01]  /*74e0*/  STG.E desc[UR36][R2.64], R19 ;  /* 0x0000001302007986 */ /* 0x000fe2000c101924 */
[----:B------:R-:W-:Y:S05]  /*74f0*/  EXIT ;  /* 0x000000000000794d */ /* 0x000fea0003800000 */
.L_x_20108:
        /* <DEDUP_REMOVED lines=10> */
.L_x_20119:
[----:B------:R-:W-:Y:S02]  /*75a0*/  LOP3.LUT R4, R19, 0xff, RZ, 0xc0, !PT ;  /* 0x000000ff13047812 */ /* 0x000fe400078ec0ff */
[----:B--234-:R-:W-:-:S04]  /*75b0*/  CS2R R6, SRZ ;  /* 0x0000000000067805 */ /* 0x01cfc8000001ff00 */
[----:B------:R-:W0:Y:S02]  /*75c0*/  I2F.F64.U16 R4, R4 ;  /* 0x0000000400047312 */ /* 0x000e240000101800 */
[----:B0-----:R-:W-:Y:S01]  /*75d0*/  STG.E.128 desc[UR36][R2.64], R4 ;  /* 0x0000000402007986 */ /* 0x001fe2000c101d24 */
[----:B------:R-:W-:Y:S05]  /*75e0*/  EXIT ;  /* 0x000000000000794d */ /* 0x000fea0003800000 */
.L_x_20118:
[----:B------:R-:W-:-:S13]  /*75f0*/  ISETP.NE.AND P0, PT, R0, 0xf, PT ;  /* 0x0000000f0000780c */ /* 0x000fda0003f05270 */
[----:B------:R-:W-:Y:S05]  /*7600*/  @!P0 BRA `(.L_x_20120) ;  /* 0x0000000000dc8947 */ /* 0x000fea0003800000 */
[----:B------:R-:W-:-:S13]  /*7610*/  ISETP.NE.AND P0, PT, R0, 0x17, PT ;  /* 0x000000170000780c */ /* 0x000fda0003f05270 */
[----:B------:R-:W-:Y:S05]  /*7620*/  @!P0 BRA `(.L_x_20121) ;  /* 0x0000000000888947 */ /* 0x000fea0003800000 */
[----:B------:R-:W-:-:S13]  /*7630*/  ISETP.NE.AND P0, PT, R0, 0x18, PT ;  /* 0x000000180000780c */ /* 0x000fda0003f05270 */
[----:B------:R-:W-:Y:S05]  /*7640*/  @!P0 BRA `(.L_x_20122) ;  /* 0x0000000000448947 */ /* 0x000fea0003800000 */
.L_x_20101:
        /* <DEDUP_REMOVED lines=16> */
.L_x_20123:
[----:B------:R-:W-:Y:S05]  /*7750*/  EXIT ;  /* 0x000000000000794d */ /* 0x000fea0003800000 */
.L_x_20122:
        /* <DEDUP_REMOVED lines=12> */
.L_x_20125:
[----:B------:R-:W-:Y:S05]  /*7820*/  BSYNC.RECONVERGENT B0 ;  /* 0x0000000000007941 */ /* 0x000fea0003800200 */
.L_x_20124:
[----:B------:R-:W-:Y:S01]  /*7830*/  STG.E.U8 desc[UR36][R2.64], R5 ;  /* 0x0000000502007986 */ /* 0x000fe2000c101124 */
[----:B------:R-:W-:Y:S05]  /*7840*/  EXIT ;  /* 0x000000000000794d */ /* 0x000fea0003800000 */
.L_x_20121:
        /* <DEDUP_REMOVED lines=14> */
.L_x_20126:
[----:B------:R-:W-:Y:S01]  /*7930*/  IMAD.MOV.U32 R5, RZ, RZ, 0x7f ;  /* 0x0000007fff057424 */ /* 0x000fe200078e00ff */
[----:B------:R-:W-:-:S04]  /*7940*/  ISETP.GT.U32.AND P0, PT, R19, 0x7f800000, PT ;  /* 0x7f8000001300780c */ /* 0x000fc80003f04070 */
[----:B------:R-:W-:-:S05]  /*7950*/  SEL R5, R5, 0x7c, P0 ;  /* 0x0000007c05057807 */ /* 0x000fca0000000000 */
[----:B------:R-:W-:Y:S01]  /*7960*/  STG.E.U8 desc[UR36][R2.64], R5 ;  /* 0x0000000502007986 */ /* 0x000fe2000c101124 */
[----:B------:R-:W-:Y:S05]  /*7970*/  EXIT ;  /* 0x000000000000794d */ /* 0x000fea0003800000 */
.L_x_20120:
[----:B------:R-:W-:-:S04]  /*7980*/  LOP3.LUT R19, R19, 0xff, RZ, 0xc0, !PT ;  /* 0x000000ff13137812 */ /* 0x000fc800078ec0ff */
[----:B------:R-:W0:Y:S02]  /*7990*/  I2F.U16 R0, R19 ;  /* 0x0000001300007306 */ /* 0x000e240000101000 */
[----:B0-----:R-:W-:-:S05]  /*79a0*/  F2FP.BF16.F32.PACK_AB R0, RZ, R0 ;  /* 0x00000000ff00723e */ /* 0x001fca00000010ff */
[----:B------:R-:W-:Y:S01]  /*79b0*/  STG.E.U16 desc[UR36][R2.64], R0 ;  /* 0x0000000002007986 */ /* 0x000fe2000c101524 */
[----:B------:R-:W-:Y:S05]  /*79c0*/  EXIT ;  /* 0x000000000000794d */ /* 0x000fea0003800000 */
.L_x_20127:
        /* <DEDUP_REMOVED lines=11> */
.L_x_32506:


//--------------------- .text._ZN2at6native18elementwise_kernelILi128ELi4EZNS0_22gpu_kernel_impl_nocastINS0_13BUnaryFunctorIhhhZZZNS0_21heaviside_kernel_cudaERNS_18TensorIteratorBaseEENKUlvE_clEvENKUlvE_clEvEUlhhE_EEEEvS5_RKT_EUliE_EEviT1_ --------------------------
	.section	.text._ZN2at6native18elementwise_kernelILi128ELi4EZNS0_22gpu_kernel_impl_nocastINS0_13BUnaryFunctorIhhhZZZNS0_21heaviside_kernel_cudaERNS_18TensorIteratorBaseEENKUlvE_clEvENKUlvE_clEvEUlhhE_EEEEvS5_RKT_EUliE_EEviT1_,"ax",@progbits
	.align	128
        .global         _ZN2at6native18elementwise_kernelILi128ELi4EZNS0_22gpu_kernel_impl_nocastINS0_13BUnaryFunctorIhhhZZZNS0_21heaviside_kernel_cudaERNS_18TensorIteratorBaseEENKUlvE_clEvENKUlvE_clEvEUlhhE_EEEEvS5_RKT_EUliE_EEviT1_
        .type           _ZN2at6native18elementwise_kernelILi128ELi4EZNS0_22gpu_kernel_impl_nocastINS0_13BUnaryFunctorIhhhZZZNS0_21heaviside_kernel_cudaERNS_18TensorIteratorBaseEENKUlvE_clEvENKUlvE_clEvEUlhhE_EEEEvS5_RKT_EUliE_EEviT1_,@function
        .size           _ZN2at6native18elementwise_kernelILi128ELi4EZNS0_22gpu_kernel_impl_nocastINS0_13BUnaryFunctorIhhhZZZNS0_21heaviside_kernel_cudaERNS_18TensorIteratorBaseEENKUlvE_clEvENKUlvE_clEvEUlhhE_EEEEvS5_RKT_EUliE_EEviT1_,(.L_x_32507 - _ZN2at6native18elementwise_kernelILi128ELi4EZNS0_22gpu_kernel_impl_nocastINS0_13BUnaryFunctorIhhhZZZNS0_21heaviside_kernel_cudaERNS_18TensorIteratorBaseEENKUlvE_clEvENKUlvE_clEvEUlhhE_EEEEvS5_RKT_EUliE_EEviT1_)
        .other          _ZN2at6native18elementwise_kernelILi128ELi4EZNS0_22gpu_kernel_impl_nocastINS0_13BUnaryFunctorIhhhZZZNS0_21heaviside_kernel_cudaERNS_18TensorIteratorBaseEENKUlvE_clEvENKUlvE_clEvEUlhhE_EEEEvS5_RKT_EUliE_EEviT1_,@"STO_CUDA_ENTRY STV_DEFAULT"
_ZN2at6native18elementwise_kernelILi128ELi4EZNS0_22gpu_kernel_impl_nocastINS0_13BUnaryFunctorIhhhZZZNS0_21heaviside_kernel_cudaERNS_18TensorIteratorBaseEENKUlvE_clEvENKUlvE_clEvEUlhhE_EEEEvS5_RKT_EUliE_EEviT1_:
.text._ZN2at6native18elementwise_kernelILi128ELi4EZNS0_22gpu_kernel_impl_nocastINS0_13BUnaryFunctorIhhhZZZNS0_21heaviside_kernel_cudaERNS_18TensorIteratorBaseEENKUlvE_clEvENKUlvE_clEvEUlhhE_EEEEvS5_RKT_EUliE_EEviT1_:
        /* <DEDUP_REMOVED lines=20> */
[----:B--2---:R-:W-:-:S02]  /*0140*/  ISETP.NE.AND P0, PT, R4, RZ, PT ;  /* 0x000000ff0400720c */ /* 0x004fc40003f05270 */
[----:B------:R-:W-:Y:S02]  /*0150*/  ISETP.NE.AND P1, PT, R4, RZ, PT ;  /* 0x000000ff0400720c */ /* 0x000fe40003f25270 */
[----:B------:R-:W-:Y:S02]  /*0160*/  SEL R9, RZ, 0x1, !P0 ;  /* 0x00000001ff097807 */ /* 0x000fe40004000000 */
[----:B------:R-:W-:Y:S02]  /*0170*/  ISETP.GE.AND P0, PT, R3, UR4, PT ;  /* 0x0000000403007c0c */ /* 0x000fe4000bf06270 */
[----:B------:R-:W-:-:S05]  /*0180*/  SEL R9, R0, R9, !P1 ;  /* 0x0000000900097207 */ /* 0x000fca0004800000 */
[----:B0-----:R0:W-:Y:S06]  /*0190*/  STG.E.U8 desc[UR6][R6.64], R9 ;  /* 0x0000000906007986 */ /* 0x0011ec000c101106 */
[----:B------:R-:W-:Y:S05]  /*01a0*/  @P0 BREAK.RELIABLE B1 ;  /* 0x0000000000010942 */ /* 0x000fea0003800100 */
[----:B------:R-:W-:Y:S05]  /*01b0*/  @P0 BRA `(.L_x_20132) ;  /* 0x0000000000580947 */ /* 0x000fea0003800000 */
[----:B------:R-:W1:Y:S02]  /*01c0*/  LDC.64 R4, c[0x0][0x588] ;  /* 0x00016200ff047b82 */ /* 0x000e640000000a00 */
[----:B-1----:R-:W2:Y:S06]  /*01d0*/  LDG.E.U8 R4, desc[UR6][R4.64] ;  /* 0x0000000604047981 */ /* 0x002eac000c1e1100 */
[----:B0-----:R-:W0:Y:S01]  /*01e0*/  LDC.64 R6, c[0x0][0x580] ;  /* 0x00016000ff067b82 */ /* 0x001e220000000a00 */
[----:B------:R-:W-:Y:S02]  /*01f0*/  IADD3 R3, PT, PT, R3, 0x80, RZ ;  /* 0x0000008003037810 */ /* 0x000fe40007ffe0ff */
[----:B--2---:R-:W-:-:S02]  /*0200*/  ISETP.NE.AND P0, PT, R4, RZ, PT ;  /* 0x000000ff0400720c */ /* 0x004fc40003f05270 */
[----:B------:R-:W-:Y:S02]  /*0210*/  ISETP.NE.AND P1, PT, R4, RZ, PT ;  /* 0x000000ff0400720c */ /* 0x000fe40003f25270 */
[----:B------:R-:W-:-:S04]  /*0220*/  SEL R9, RZ, 0x1, !P0 ;  /* 0x00000001ff097807 */ /* 0x000fc80004000000 */
[----:B------:R-:W-:-:S05]  /*0230*/  SEL R9, R0, R9, !P1 ;  /* 0x0000000900097207 */ /* 0x000fca0004800000 */
[----:B0-----:R0:W-:Y:S02]  /*0240*/  STG.E.U8 desc[UR6][R6.64], R9 ;  /* 0x0000000906007986 */ /* 0x0011e4000c101106 */
.L_x_20131:
[----:B------:R-:W-:-:S13]  /*0250*/  ISETP.GE.AND P0, PT, R3, UR4, PT ;  /* 0x0000000403007c0c */ /* 0x000fda000bf06270 */
[----:B------:R-:W-:Y:S05]  /*0260*/  @P0 BREAK.RELIABLE B1 ;  /* 0x0000000000010942 */ /* 0x000fea0003800100 */
[----:B------:R-:W-:Y:S05]  /*0270*/  @P0 BRA `(.L_x_20132) ;  /* 0x0000000000280947 */ /* 0x000fea0003800000 */
[----:B------:R-:W-:Y:S05]  /*0280*/  BSYNC.RELIABLE B1 ;  /* 0x0000000000017941 */ /* 0x000fea0003800100 */
.L_x_20130:
        /* <DEDUP_REMOVED lines=9> */
.L_x_20132:
[----:B------:R-:W-:Y:S05]  /*0320*/  BSYNC.RECONVERGENT B0 ;  /* 0x0000000000007941 */ /* 0x000fea0003800200 */
.L_x_20129:
[----:B------:R-:W-:Y:S05]  /*0330*/  WARPSYNC.ALL ;  /* 0x0000000000007948 */ /* 0x000fea0003800000 */
[----:B------:R-:W-:-:S13]  /*0340*/  ISETP.GE.AND P0, PT, R3, UR4, PT ;  /* 0x0000000403007c0c */ /* 0x000fda000bf06270 */
[----:B------:R-:W-:Y:S05]  /*0350*/  @P0 EXIT ;  /* 0x000000000000094d */ /* 0x000fea0003800000 */
[----:B------:R-:W2:Y:S02]  /*0360*/  LDC.64 R2, c[0x0][0x588] ;  /* 0x00016200ff027b82 */ /* 0x000ea40000000a00 */
[----:B--2---:R-:W2:Y:S06]  /*0370*/  LDG.E.U8 R2, desc[UR6][R2.64] ;  /* 0x0000000602027981 */ /* 0x004eac000c1e1100 */
[----:B------:R-:W3:Y:S01]  /*0380*/  LDC.64 R4, c[0x0][0x580] ;  /* 0x00016000ff047b82 */ /* 0x000ee20000000a00 */
[C---:B--2---:R-:W-:Y:S02]  /*0390*/  ISETP.NE.AND P0, PT, R2.reuse, RZ, PT ;  /* 0x000000ff0200720c */ /* 0x044fe40003f05270 */
[----:B------:R-:W-:-:S02]  /*03a0*/  ISETP.NE.AND P1, PT, R2, RZ, PT ;  /* 0x000000ff0200720c */ /* 0x000fc40003f25270 */
[----:B01----:R-:W-:-:S04]  /*03b0*/  SEL R7, RZ, 0x1, !P0 ;  /* 0x00000001ff077807 */ /* 0x003fc80004000000 */
[----:B------:R-:W-:-:S05]  /*03c0*/  SEL R7, R0, R7, !P1 ;  /* 0x0000000700077207 */ /* 0x000fca0004800000 */
[----:B---3--:R-:W-:Y:S01]  /*03d0*/  STG.E.U8 desc[UR6][R4.64], R7 ;  /* 0x0000000704007986 */ /* 0x008fe2000c101106 */
[----:B------:R-:W-:Y:S05]  /*03e0*/  EXIT ;  /* 0x000000000000794d */ /* 0x000fea0003800000 */
.L_x_20128:
        /* <DEDUP_REMOVED lines=306> */
.L_x_20136:
[----:B------:R-:W0:Y:S02]  /*1710*/  LDCU.128 UR8, c[0x0][0x580] ;  /* 0x0000b000ff0877ac */ /* 0x000e240008000c00 */
[----:B0-----:R-:W-:-:S04]  /*1720*/  IADD3 R6, P0, PT, R6, UR10, RZ ;  /* 0x0000000a06067c10 */ /* 0x001fc8000ff1e0ff */
[----:B------:R-:W-:-:S05]  /*1730*/  IADD3.X R7, PT, PT, RZ, UR11, RZ, P0, !PT ;  /* 0x0000000bff077c10 */ /* 0x000fca00087fe4ff */
[----:B------:R-:W2:Y:S01]  /*1740*/  LDG.E.U8 R6, desc[UR6][R6.64] ;  /* 0x0000000606067981 */ /* 0x000ea2000c1e1100 */
[----:B------:R-:W-:Y:S01]  /*1750*/  IADD3 R8, P2, PT, R5, UR8, RZ ;  /* 0x0000000805087c10 */ /* 0x000fe2000ff5e0ff */
[----:B------:R-:W-:-:S03]  /*1760*/  VIADD R3, R3, 0x80 ;  /* 0x0000008003037836 */ /* 0x000fc60000000000 */
[----:B------:R-:W-:Y:S02]  /*1770*/  IADD3.X R9, PT, PT, RZ, UR9, RZ, P2, !PT ;  /* 0x00000009ff097c10 */ /* 0x000fe400097fe4ff */
[C---:B--2---:R-:W-:Y:S02]  /*1780*/  ISETP.NE.AND P0, PT, R6.reuse, RZ, PT ;  /* 0x000000ff0600720c */ /* 0x044fe40003f05270 */
[----:B------:R-:W-:Y:S02]  /*1790*/  ISETP.NE.AND P1, PT, R6, RZ, PT ;  /* 0x000000ff0600720c */ /* 0x000fe40003f25270 */
        /* <DEDUP_REMOVED lines=304> */
.L_x_20138:
[----:B------:R-:W0:Y:S02]  /*2aa0*/  LDCU.128 UR8, c[0x0][0x580] ;  /* 0x0000b000ff0877ac */ /* 0x000e240008000c00 */
[----:B0-----:R-:W-:-:S04]  /*2ab0*/  IADD3 R6, P0, PT, R6, UR10, RZ ;  /* 0x0000000a06067c10 */ /* 0x001fc8000ff1e0ff */
[----:B------:R-:W-:-:S05]  /*2ac0*/  IADD3.X R7, PT, PT, RZ, UR11, RZ, P0, !PT ;  /* 0x0000000bff077c10 */ /* 0x000fca00087fe4ff */
[----:B------:R-:W2:Y:S01]  /*2ad0*/  LDG.E.U8 R6, desc[UR6][R6.64] ;  /* 0x0000000606067981 */ /* 0x000ea2000c1e1100 */
[----:B------:R-:W-:Y:S02]  /*2ae0*/  IADD3 R8, P2, PT, R5, UR8, RZ ;  /* 0x0000000805087c10 */ /* 0x000fe4000ff5e0ff */
[----:B------:R-:W-:Y:S02]  /*2af0*/  IADD3 R3, PT, PT, R3, 0x80, RZ ;  /* 0x0000008003037810 */ /* 0x000fe40007ffe0ff */
[----:B------:R-:W-:Y:S02]  /*2b00*/  IADD3.X R9, PT, PT, RZ, UR9, RZ, P2, !PT ;  /* 0x00000009ff097c10 */ /* 0x000fe400097fe4ff */
[C---:B--2---:R-:W-:Y:S02]  /*2b10*/  ISETP.NE.AND P0, PT, R6.reuse, RZ, PT ;  /* 0x000000ff0600720c */ /* 0x044fe40003f05270 */
[----:B------:R-:W-:Y:S02]  /*2b20*/  ISETP.NE.AND P1, PT, R6, RZ, PT ;  /* 0x000000ff0600720c */ /* 0x000fe40003f25270 */
[----:B------:R-:W-:-:S04]  /*2b30*/  SEL R5, RZ, 0x1, !P0 ;  /* 0x00000001ff057807 */ /* 0x000fc80004000000 */
[----:B------:R-:W-:-:S05]  /*2b40*/  SEL R5, R0, R5, !P1 ;  /* 0x0000000500057207 */ /* 0x000fca0004800000 */
[----:B------:R0:W-:Y:S02]  /*2b50*/  STG.E.U8 desc[UR6][R8.64], R5 ;  /* 0x0000000508007986 */ /* 0x0001e4000c101106 */
.L_x_20135:
[----:B------:R-:W-:-:S13]  /*2b60*/  ISETP.GE.AND P0, PT, R3, UR4, PT ;  /* 0x0000000403007c0c */ /* 0x000fda000bf06270 */
[----:B------:R-:W-:Y:S05]  /*2b70*/  @P0 BREAK.RELIABLE B1 ;  /* 0x0000000000010942 */ /* 0x000fea0003800100 */
[----:B------:R-:W-:Y:S05]  /*2b80*/  @P0 BRA `(.L_x_20137) ;  /* 0x0000001000dc0947 */ /* 0x000fea0003800000 */
[----:B------:R-:W-:Y:S05]  /*2b90*/  BSYNC.RELIABLE B1 ;  /* 0x0000000000017941 */ /* 0x000fea0003800100 */
.L_x_20134:
        /* <DEDUP_REMOVED lines=298> */
.L_x_20139:
[----:B------:R-:W0:Y:S02]  /*3e40*/  LDCU.128 UR8, c[0x0][0x580] ;  /* 0x0000b000ff0877ac */ /* 0x000e240008000c00 */
[----:B0-----:R-:W-:-:S05]  /*3e50*/  IADD3 R6, P0, PT, R6, UR10, RZ ;  /* 0x0000000a06067c10 */ /* 0x001fca000ff1e0ff */
[----:B------:R-:W-:-:S05]  /*3e60*/  IMAD.X R7, RZ, RZ, UR11, P0 ;  /* 0x0000000bff077e24 */ /* 0x000fca00080e06ff */
        /* <DEDUP_REMOVED lines=9> */
.L_x_20137:
[----:B------:R-:W-:Y:S05]  /*3f00*/  BSYNC.RECONVERGENT B0 ;  /* 0x0000000000007941 */ /* 0x000fea0003800200 */
.L_x_20133:
        /* <DEDUP_REMOVED lines=301> */
.L_x_20140:
[----:B------:R-:W0:Y:S02]  /*51e0*/  LDCU.128 UR8, c[0x0][0x580] ;  /* 0x0000b000ff0877ac */ /* 0x000e240008000c00 */
[----:B0-----:R-:W-:-:S04]  /*51f0*/  IADD3 R4, P0, PT, R4, UR10, RZ ;  /* 0x0000000a04047c10 */ /* 0x001fc8000ff1e0ff */
[----:B------:R-:W-:-:S05]  /*5200*/  IADD3.X R5, PT, PT, RZ, UR11, RZ, P0, !PT ;  /* 0x0000000bff057c10 */ /* 0x000fca00087fe4ff */
[----:B------:R-:W2:Y:S01]  /*5210*/  LDG.E.U8 R4, desc[UR6][R4.64] ;  /* 0x0000000604047981 */ /* 0x000ea2000c1e1100 */
[----:B------:R-:W-:-:S04]  /*5220*/  IADD3 R2, P2, PT, R3, UR8, RZ ;  /* 0x0000000803027c10 */ /* 0x000fc8000ff5e0ff */
[----:B------:R-:W-:Y:S02]  /*5230*/  IADD3.X R3, PT, PT, RZ, UR9, RZ, P2, !PT ;  /* 0x00000009ff037c10 */ /* 0x000fe400097fe4ff */
[C---:B--2---:R-:W-:Y:S02]  /*5240*/  ISETP.NE.AND P1, PT, R4.reuse, RZ, PT ;  /* 0x000000ff0400720c */ /* 0x044fe40003f25270 */
[----:B------:R-:W-:-:S11]  /*5250*/  ISETP.NE.AND P0, PT, R4, RZ, PT ;  /* 0x000000ff0400720c */ /* 0x000fd60003f05270 */
[----:B------:R-:W-:-:S05]  /*5260*/  @P1 SEL R0, RZ, 0x1, !P0 ;  /* 0x00000001ff001807 */ /* 0x000fca0004000000 */
[----:B------:R-:W-:Y:S01]  /*5270*/  STG.E.U8 desc[UR6][R2.64], R0 ;  /* 0x0000000002007986 */ /* 0x000fe2000c101106 */
[----:B------:R-:W-:Y:S05]  /*5280*/  EXIT ;  /* 0x000000000000794d */ /* 0x000fea0003800000 */
.L_x_20141:
        /* <DEDUP_REMOVED lines=15> */
.L_x_32507:


//--------------------- .text._ZN2at6native27unrolled_elementwise_kernelINS0_13BUnaryFunctorIhhhZZZNS0_21heaviside_kernel_cudaERNS_18TensorIteratorBaseEENKUlvE_clEvENKUlvE_clEvEUlhhE_EESt5arrayIPcLm2EELi4E23TrivialOffsetCalculatorILi1EjESD_NS0_6memory15LoadWithoutCastENSE_16StoreWithoutCastEEEviT_T0_T2_T3_T4_T5_ --------------------------
	.section	.text._ZN2at6native27unrolled_elementwise_kernelINS0_13BUnaryFunctorIhhhZZZNS0_21heaviside_kernel_cudaERNS_18TensorIteratorBaseEENKUlvE_clEvENKUlvE_clEvEUlhhE_EESt5arrayIPcLm2EELi4E23TrivialOffsetCalculatorILi1EjESD_NS0_6memory15LoadWithoutCastENSE_16StoreWithoutCastEEEviT_T0_T2_T3_T4_T5_,"ax",@progbits
	.align	128
        .global         _ZN2at6native27unrolled_elementwise_kernelINS0_13BUnaryFunctorIhhhZZZNS0_21heaviside_kernel_cudaERNS_18TensorIteratorBaseEENKUlvE_clEvENKUlvE_clEvEUlhhE_EESt5arrayIPcLm2EELi4E23TrivialOffsetCalculatorILi1EjESD_NS0_6memory15LoadWithoutCastENSE_16StoreWithoutCastEEEviT_T0_T2_T3_T4_T5_
        .type           _ZN2at6native27unrolled_elementwise_kernelINS0_13BUnaryFunctorIhhhZZZNS0_21heaviside_kernel_cudaERNS_18TensorIteratorBaseEENKUlvE_clEvENKUlvE_clEvEUlhhE_EESt5arrayIPcLm2EELi4E23TrivialOffsetCalculatorILi1EjESD_NS0_6memory15LoadWithoutCastENSE_16StoreWithoutCastEEEviT_T0_T2_T3_T4_T5_,@function
        .size           _ZN2at6native27unrolled_elementwise_kernelINS0_13BUnaryFunctorIhhhZZZNS0_21heaviside_kernel_cudaERNS_18TensorIteratorBaseEENKUlvE_clEvENKUlvE_clEvEUlhhE_EESt5arrayIPcLm2EELi4E23TrivialOffsetCalculatorILi1EjESD_NS0_6memory15LoadWithoutCastENSE_16StoreWithoutCastEEEviT_T0_T2_T3_T4_T5_,(.L_x_32508 - _ZN2at6native27unrolled_elementwise_kernelINS0_13BUnaryFunctorIhhhZZZNS0_21heaviside_kernel_cudaERNS_18TensorIteratorBaseEENKUlvE_clEvENKUlvE_clEvEUlhhE_EESt5arrayIPcLm2EELi4E23TrivialOffsetCalculatorILi1EjESD_NS0_6memory15LoadWithoutCastENSE_16StoreWithoutCastEEEviT_T0_T2_T3_T4_T5_)
        .other          _ZN2at6native27unrolled_elementwise_kernelINS0_13BUnaryFunctorIhhhZZZNS0_21heaviside_kernel_cudaERNS_18TensorIteratorBaseEENKUlvE_clEvENKUlvE_clEvEUlhhE_EESt5arrayIPcLm2EELi4E23TrivialOffsetCalculatorILi1EjESD_NS0_6memory15LoadWithoutCastENSE_16StoreWithoutCastEEEviT_T0_T2_T3_T4_T5_,@"STO_CUDA_ENTRY STV_DEFAULT"
_ZN2at6native27unrolled_elementwise_kernelINS0_13BUnaryFunctorIhhhZZZNS0_21heaviside_kernel_cudaERNS_18TensorIteratorBaseEENKUlvE_clEvENKUlvE_clEvEUlhhE_EESt5arrayIPcLm2EELi4E23TrivialOffsetCalculatorILi1EjESD_NS0_6memory15LoadWithoutCastENSE_16StoreWithoutCastEEEviT_T0_T2_T3_T4_T5_:
.text._ZN2at6native27unrolled_elementwise_kernelINS0_13BUnaryFunctorIhhhZZZNS0_21heaviside_kernel_cudaERNS_18TensorIteratorBaseEENKUlvE_clEvENKUlvE_clEvEUlhhE_EESt5arrayIPcLm2EELi4E23TrivialOffsetCalculatorILi1EjESD_NS0_6memory15LoadWithoutCastENSE_16StoreWithoutCastEEEviT_T0_T2_T3_T4_T5_:
        /* <DEDUP_REMOVED lines=16> */
[----:B0-----:R-:W-:Y:S02]  /*0100*/  @!P3 IADD3 R10, P4, PT, R11, R16, RZ ;  /* 0x000000100b0ab210 */ /* 0x001fe40007f9e0ff */
[----:B------:R-:W-:-:S03]  /*0110*/  PRMT R16, RZ, 0x7610, R16 ;  /* 0x00007610ff107816 */ /* 0x000fc60000000010 */
[----:B------:R-:W-:Y:S01]  /*0120*/  @!P3 IMAD.X R11, RZ, RZ, R17, P4 ;  /* 0x000000ffff0bb224 */ /* 0x000fe200020e0611 */
[----:B------:R-:W-:-:S04]  /*0130*/  PRMT R14, RZ, 0x7610, R14 ;  /* 0x00007610ff0e7816 */ /* 0x000fc8000000000e */
[----:B-1----:R0:W3:Y:S01]  /*0140*/  @!P3 LDG.E.U8 R16, desc[UR4][R10.64] ;  /* 0x000000040a10b981 */ /* 0x0020e2000c1e1100 */
[----:B------:R-:W-:Y:S01]  /*0150*/  @!P0 IMAD R19, R0, 0x200, R13 ;  /* 0x0000020000138824 */ /* 0x000fe200078e020d */
[----:B------:R-:W1:Y:S01]  /*0160*/  @!P0 LDC.64 R4, c[0x0][0x390] ;  /* 0x0000e400ff048b82 */ /* 0x000e620000000a00 */
[----:B------:R-:W-:Y:S01]  /*0170*/  @!P0 VIADD R13, R13, 0x80 ;  /* 0x000000800d0d8836 */ /* 0x000fe20000000000 */
[----:B--2---:R-:W-:-:S04]  /*0180*/  @!P1 IADD3 R6, P5, PT, R15, R6, RZ ;  /* 0x000000060f069210 */ /* 0x004fc80007fbe0ff */
[----:B------:R-:W-:-:S13]  /*0190*/  ISETP.GE.AND P2, PT, R13, R2, PT ;  /* 0x000000020d00720c */ /* 0x000fda0003f46270 */
[----:B------:R-:W2:Y:S01]  /*01a0*/  @!P2 LDC.64 R8, c[0x0][0x390] ;  /* 0x0000e400ff08ab82 */ /* 0x000ea20000000a00 */
[----:B------:R-:W-:Y:S01]  /*01b0*/  @!P2 IMAD R13, R0, 0x200, R13 ;  /* 0x00000200000da824 */ /* 0x000fe200078e020d */
[----:B-1----:R-:W-:Y:S01]  /*01c0*/  @!P0 IADD3 R4, P3, PT, R19, R4, RZ ;  /* 0x0000000413048210 */ /* 0x002fe20007f7e0ff */
[----:B------:R-:W-:Y:S01]  /*01d0*/  @!P1 IMAD.X R7, RZ, RZ, R7, P5 ;  /* 0x000000ffff079224 */ /* 0x000fe200028e0607 */
[----:B------:R-:W-:-:S03]  /*01e0*/  PRMT R12, RZ, 0x7610, R12 ;  /* 0x00007610ff0c7816 */ /* 0x000fc6000000000c */
[----:B------:R-:W-:-:S03]  /*01f0*/  @!P0 IMAD.X R5, RZ, RZ, R5, P3 ;  /* 0x000000ffff058224 */ /* 0x000fc600018e0605 */
[----:B------:R1:W4:Y:S01]  /*0200*/  @!P1 LDG.E.U8 R12, desc[UR4][R6.64] ;  /* 0x00000004060c9981 */ /* 0x000322000c1e1100 */
[----:B--2---:R-:W-:Y:S02]  /*0210*/  @!P2 IADD3 R8, P4, PT, R13, R8, RZ ;  /* 0x000000080d08a210 */ /* 0x004fe40007f9e0ff */
[----:B------:R-:W-:-:S03]  /*0220*/  PRMT R13, RZ, 0x7610, R13 ;  /* 0x00007610ff0d7816 */ /* 0x000fc6000000000d */
[----:B------:R-:W-:-:S03]  /*0230*/  @!P2 IMAD.X R9, RZ, RZ, R9, P4 ;  /* 0x000000ffff09a224 */ /* 0x000fc600020e0609 */
[----:B------:R-:W2:Y:S04]  /*0240*/  @!P0 LDG.E.U8 R13, desc[UR4][R4.64] ;  /* 0x00000004040d8981 */ /* 0x000ea8000c1e1100 */
[----:B------:R5:W2:Y:S01]  /*0250*/  @!P2 LDG.E.U8 R14, desc[UR4][R8.64] ;  /* 0x00000004080ea981 */ /* 0x000aa2000c1e1100 */
[----:B------:R-:W0:Y:S01]  /*0260*/  LDCU.U8 UR6, c[0x0][0x385] ;  /* 0x000070a0ff0677ac */ /* 0x000e220008000000 */
[----:B------:R-:W-:Y:S01]  /*0270*/  ISETP.GE.AND P4, PT, R3, R2, PT ;  /* 0x000000020300720c */ /* 0x000fe20003f86270 */
[----:B------:R-:W-:Y:S04]  /*0280*/  BSSY.RECONVERGENT B0, `(.L_x_20142) ;  /* 0x0000026000007945 */ /* 0x000fe80003800200 */
[----:B------:R-:W-:Y:S01]  /*0290*/  BSSY.RELIABLE B1, `(.L_x_20143) ;  /* 0x000001d000017945 */ /* 0x000fe20003800100 */
[----:B0-----:R-:W-:Y:S01]  /*02a0*/  IMAD.U32 R11, RZ, RZ, UR6 ;  /* 0x00000006ff0b7e24 */ /* 0x001fe2000f8e00ff */
[----:B---3--:R-:W-:-:S04]  /*02b0*/  LOP3.LUT P0, RZ, R16, 0xff, RZ, 0xc0, !PT ;  /* 0x000000ff10ff7812 */ /* 0x008fc8000780c0ff */
[----:B------:R-:W-:-:S04]  /*02c0*/  SEL R10, RZ, 0x1, !P0 ;  /* 0x00000001ff0a7807 */ /* 0x000fc80004000000 */
[----:B-1----:R-:W-:Y:S02]  /*02d0*/  SEL R7, R11, R10, !P0 ;  /* 0x0000000a0b077207 */ /* 0x002fe40004000000 */
[----:B----4-:R-:W-:-:S04]  /*02e0*/  LOP3.LUT P1, RZ, R12, 0xff, RZ, 0xc0, !PT ;  /* 0x000000ff0cff7812 */ /* 0x010fc8000782c0ff */
[----:B-----5:R-:W-:-:S04]  /*02f0*/  SEL R8, RZ, 0x1, !P1 ;  /* 0x00000001ff087807 */ /* 0x020fc80004800000 */
[----:B------:R-:W-:Y:S02]  /*0300*/  SEL R9, R11, R8, !P1 ;  /* 0x000000080b097207 */ /* 0x000fe40004800000 */
[----:B--2---:R-:W-:Y:S02]  /*0310*/  LOP3.LUT P2, RZ, R13, 0xff, RZ, 0xc0, !PT ;  /* 0x000000ff0dff7812 */ /* 0x004fe4000784c0ff */
[----:B------:R-:W-:Y:S02]  /*0320*/  LOP3.LUT P3, RZ, R14, 0xff, RZ, 0xc0, !PT ;  /* 0x000000ff0eff7812 */ /* 0x000fe4000786c0ff */
[----:B------:R-:W-:-:S04]  /*0330*/  SEL R6, RZ, 0x1, !P2 ;  /* 0x00000001ff067807 */ /* 0x000fc80005000000 */
[----:B------:R-:W-:-:S07]  /*0340*/  SEL R13, R11, R6, !P2 ;  /* 0x000000060b0d7207 */ /* 0x000fce0005000000 */
        /* <DEDUP_REMOVED lines=17> */
.L_x_20144:
[----:B------:R-:W-:Y:S05]  /*0460*/  BSYNC.RELIABLE B1 ;  /* 0x0000000000017941 */ /* 0x000fea0003800100 */
.L_x_20143:
[----:B------:R-:W-:-:S13]  /*0470*/  ISETP.GE.AND P0, PT, R3, R2, PT ;  /* 0x000000020300720c */ /* 0x000fda0003f06270 */
[----:B------:R-:W1:Y:S01]  /*0480*/  @!P0 LDC.64 R6, c[0x0][0x388] ;  /* 0x0000e200ff068b82 */ /* 0x000e620000000a00 */
[----:B0-----:R-:W-:Y:S02]  /*0490*/  @!P0 IMAD R5, R0, 0x200, R3 ;  /* 0x0000020000058824 */ /* 0x001fe400078e0203 */
[----:B------:R-:W-:-:S03]  /*04a0*/  @!P0 VIADD R3, R3, 0x80 ;  /* 0x0000008003038836 */ /* 0x000fc60000000000 */
[----:B-1----:R-:W-:-:S05]  /*04b0*/  @!P0 IADD3 R4, P1, PT, R5, R6, RZ ;  /* 0x0000000605048210 */ /* 0x002fca0007f3e0ff */
[----:B------:R-:W-:-:S05]  /*04c0*/  @!P0 IMAD.X R5, RZ, RZ, R7, P1 ;  /* 0x000000ffff058224 */ /* 0x000fca00008e0607 */
[----:B------:R1:W-:Y:S03]  /*04d0*/  @!P0 STG.E.U8 desc[UR4][R4.64], R13 ;  /* 0x0000000d04008986 */ /* 0x0003e6000c101104 */
.L_x_20145:
[----:B------:R-:W-:Y:S05]  /*04e0*/  BSYNC.RECONVERGENT B0 ;  /* 0x0000000000007941 */ /* 0x000fea0003800200 */
.L_x_20142:
        /* <DEDUP_REMOVED lines=9> */
.L_x_20146:
        /* <DEDUP_REMOVED lines=16> */
.L_x_32508:


//--------------------- .text._ZN2at6native29vectorized_elementwise_kernelILi2ENS0_13BUnaryFunctorIhhhZZZNS0_21heaviside_kernel_cudaERNS_18TensorIteratorBaseEENKUlvE_clEvENKUlvE_clEvEUlhhE_EESt5arrayIPcLm2EEEEviT0_T1_ --------------------------
	.section	.text._ZN2at6native29vectorized_elementwise_kernelILi2ENS0_13BUnaryFunctorIhhhZZZNS0_21heaviside_kernel_cudaERNS_18TensorIteratorBaseEENKUlvE_clEvENKUlvE_clEvEUlhhE_EESt5arrayIPcLm2EEEEviT0_T1_,"ax",@progbits
	.align	128
        .global         _ZN2at6native29vectorized_elementwise_kernelILi2ENS0_13BUnaryFunctorIhhhZZZNS0_21heaviside_kernel_cudaERNS_18TensorIteratorBaseEENKUlvE_clEvENKUlvE_clEvEUlhhE_EESt5arrayIPcLm2EEEEviT0_T1_
        .type           _ZN2at6native29vectorized_elementwise_kernelILi2ENS0_13BUnaryFunctorIhhhZZZNS0_21heaviside_kernel_cudaERNS_18TensorIteratorBaseEENKUlvE_clEvENKUlvE_clEvEUlhhE_EESt5arrayIPcLm2EEEEviT0_T1_,@function
        .size           _ZN2at6native29vectorized_elementwise_kernelILi2ENS0_13BUnaryFunctorIhhhZZZNS0_21heaviside_kernel_cudaERNS_18TensorIteratorBaseEENKUlvE_clEvENKUlvE_clEvEUlhhE_EESt5arrayIPcLm2EEEEviT0_T1_,(.L_x_32509 - _ZN2at6native29vectorized_elementwise_kernelILi2ENS0_13BUnaryFunctorIhhhZZZNS0_21heaviside_kernel_cudaERNS_18TensorIteratorBaseEENKUlvE_clEvENKUlvE_clEvEUlhhE_EESt5arrayIPcLm2EEEEviT0_T1_)
        .other          _ZN2at6native29vectorized_elementwise_kernelILi2ENS0_13BUnaryFunctorIhhhZZZNS0_21heaviside_kernel_cudaERNS_18TensorIteratorBaseEENKUlvE_clEvENKUlvE_clEvEUlhhE_EESt5arrayIPcLm2EEEEviT0_T1_,@"STO_CUDA_ENTRY STV_DEFAULT"
_ZN2at6native29vectorized_elementwise_kernelILi2ENS0_13BUnaryFunctorIhhhZZZNS0_21heaviside_kernel_cudaERNS_18TensorIteratorBaseEENKUlvE_clEvENKUlvE_clEvEUlhhE_EESt5arrayIPcLm2EEEEviT0_T1_:
.text._ZN2at6native29vectorized_elementwise_kernelILi2ENS0_13BUnaryFunctorIhhhZZZNS0_21heaviside_kernel_cudaERNS_18TensorIteratorBaseEENKUlvE_clEvENKUlvE_clEvEUlhhE_EESt5arrayIPcLm2EEEEviT0_T1_:
        /* <DEDUP_REMOVED lines=33> */
[----:B------:R-:W4:Y:S01]  /*0210*/  @!P3 LDC.64 R4, c[0x0][0x390] ;  /* 0x0000e400ff04bb82 */ /* 0x000f220000000a00 */
[----:B------:R-:W-:-:S05]  /*0220*/  @!P3 VIADD R16, R16, 0x80 ;  /* 0x000000801010b836 */ /* 0x000fca0000000000 */
[----:B------:R-:W-:-:S13]  /*0230*/  ISETP.GE.U32.AND P4, PT, R16, UR5, PT ;  /* 0x0000000510007c0c */ /* 0x000fda000bf86070 */
[C---:B------:R-:W-:Y:S01]  /*0240*/  @!P4 VIADD R19, R16.reuse, UR4 ;  /* 0x000000041013cc36 */ /* 0x040fe20008000000 */
[----:B-1----:R-:W-:Y:S01]  /*0250*/  @!P0 IADD3 R22, P6, PT, R3, R22, RZ ;  /* 0x0000001603168210 */ /* 0x002fe20007fde0ff */
[----:B------:R-:W-:Y:S01]  /*0260*/  @!P4 VIADD R16, R16, 0x80 ;  /* 0x000000801010c836 */ /* 0x000fe20000000000 */
[----:B------:R-:W-:Y:S01]  /*0270*/  PRMT R15, RZ, 0x7610, R15 ;  /* 0x00007610ff0f7816 */ /* 0x000fe2000000000f */
[----:B------:R-:W1:Y:S03]  /*0280*/  @!P2 LDC.64 R2, c[0x0][0x390] ;  /* 0x0000e400ff02ab82 */ /* 0x000e660000000a00 */
[----:B------:R-:W-:Y:S01]  /*0290*/  ISETP.GE.U32.AND P5, PT, R16, UR5, PT ;  /* 0x0000000510007c0c */ /* 0x000fe2000bfa6070 */
[----:B------:R-:W-:Y:S01]  /*02a0*/  @!P0 IMAD.X R23, RZ, RZ, R23, P6 ;  /* 0x000000ffff178224 */ /* 0x000fe200030e0617 */
[----:B------:R-:W-:-:S03]  /*02b0*/  PRMT R18, RZ, 0x7610, R18 ;  /* 0x00007610ff127816 */ /* 0x000fc60000000012 */
[----:B------:R-:W5:Y:S01]  /*02c0*/  @!P4 LDC.64 R6, c[0x0][0x390] ;  /* 0x0000e400ff06cb82 */ /* 0x000f620000000a00 */
[----:B------:R-:W2:Y:S07]  /*02d0*/  @!P0 LDG.E.U8 R15, desc[UR8][R22.64] ;  /* 0x00000008160f8981 */ /* 0x000eae000c1e1100 */
[C---:B------:R-:W-:Y:S01]  /*02e0*/  @!P5 VIADD R17, R16.reuse, UR4 ;  /* 0x000000041011dc36 */ /* 0x040fe20008000000 */
[----:B0-----:R-:W0:Y:S01]  /*02f0*/  @!P5 LDC.64 R8, c[0x0][0x390] ;  /* 0x0000e400ff08db82 */ /* 0x001e220000000a00 */
[----:B------:R-:W-:-:S05]  /*0300*/  @!P5 VIADD R16, R16, 0x80 ;  /* 0x000000801010d836 */ /* 0x000fca0000000000 */
[----:B------:R-:W-:Y:S02]  /*0310*/  ISETP.GE.U32.AND P6, PT, R16, UR5, PT ;  /* 0x0000000510007c0c */ /* 0x000fe4000bfc6070 */
[----:B---3--:R-:W-:-:S05]  /*0320*/  @!P1 IADD3 R12, P0, PT, R11, R12, RZ ;  /* 0x0000000c0b0c9210 */ /* 0x008fca0007f1e0ff */
[----:B------:R-:W-:-:S05]  /*0330*/  @!P1 IMAD.X R13, RZ, RZ, R13, P0 ;  /* 0x000000ffff0d9224 */ /* 0x000fca00000e060d */
[----:B------:R3:W2:Y:S01]  /*0340*/  @!P1 LDG.E.U8 R18, desc[UR8][R12.64] ;  /* 0x000000080c129981 */ /* 0x0006a2000c1e1100 */
[----:B------:R-:W5:Y:S01]  /*0350*/  @!P6 LDC.64 R10, c[0x0][0x390] ;  /* 0x0000e400ff0aeb82 */ /* 0x000f620000000a00 */
[----:B----4-:R-:W-:Y:S02]  /*0360*/  @!P3 IADD3 R4, P1, PT, R21, R4, RZ ;  /* 0x000000041504b210 */ /* 0x010fe40007f3e0ff */
[----:B-1----:R-:W-:-:S03]  /*0370*/  @!P2 IADD3 R2, P0, PT, R25, R2, RZ ;  /* 0x000000021902a210 */ /* 0x002fc60007f1e0ff */
[----:B------:R-:W-:Y:S01]  /*0380*/  @!P3 IMAD.X R5, RZ, RZ, R5, P1 ;  /* 0x000000ffff05b224 */ /* 0x000fe200008e0605 */
[----:B0-----:R-:W-:Y:S02]  /*0390*/  @!P5 IADD3 R8, P1, PT, R17, R8, RZ ;  /* 0x000000081108d210 */ /* 0x001fe40007f3e0ff */
[----:B---3--:R-:W-:Y:S01]  /*03a0*/  PRMT R13, RZ, 0x7610, R13 ;  /* 0x00007610ff0d7816 */ /* 0x008fe2000000000d */
[----:B------:R-:W-:Y:S02]  /*03b0*/  @!P2 IMAD.X R3, RZ, RZ, R3, P0 ;  /* 0x000000ffff03a224 */ /* 0x000fe400000e0603 */
[----:B------:R-:W-:Y:S01]  /*03c0*/  @!P5 IMAD.X R9, RZ, RZ, R9, P1 ;  /* 0x000000ffff09d224 */ /* 0x000fe200008e0609 */
[----:B-----5:R-:W-:Y:S01]  /*03d0*/  @!P4 IADD3 R6, P0, PT, R19, R6, RZ ;  /* 0x000000061306c210 */ /* 0x020fe20007f1e0ff */
[----:B------:R-:W-:Y:S01]  /*03e0*/  @!P6 VIADD R19, R16, UR4 ;  /* 0x000000041013ec36 */ /* 0x000fe20008000000 */
[----:B------:R-:W-:Y:S02]  /*03f0*/  PRMT R21, RZ, 0x7610, R21 ;  /* 0x00007610ff157816 */ /* 0x000fe40000000015 */
[----:B------:R-:W3:Y:S01]  /*0400*/  @!P5 LDG.E.U8 R13, desc[UR8][R8.64] ;  /* 0x00000008080dd981 */ /* 0x000ee2000c1e1100 */
[----:B------:R-:W-:Y:S01]  /*0410*/  @!P4 IMAD.X R7, RZ, RZ, R7, P0 ;  /* 0x000000ffff07c224 */ /* 0x000fe200000e0607 */
[----:B------:R-:W-:-:S02]  /*0420*/  PRMT R22, RZ, 0x7610, R22 ;  /* 0x00007610ff167816 */ /* 0x000fc40000000016 */
[----:B------:R0:W4:Y:S01]  /*0430*/  @!P2 LDG.E.U8 R21, desc[UR8][R2.64] ;  /* 0x000000080215a981 */ /* 0x000122000c1e1100 */
[----:B------:R-:W-:-:S03]  /*0440*/  @!P6 IADD3 R10, P0, PT, R19, R10, RZ ;  /* 0x0000000a130ae210 */ /* 0x000fc60007f1e0ff */
[----:B------:R1:W5:Y:S01]  /*0450*/  @!P3 LDG.E.U8 R22, desc[UR8][R4.64] ;  /* 0x000000080416b981 */ /* 0x000362000c1e1100 */
[----:B------:R-:W-:Y:S01]  /*0460*/  PRMT R12, RZ, 0x7610, R12 ;  /* 0x00007610ff0c7816 */ /* 0x000fe2000000000c */
[----:B------:R-:W-:Y:S01]  /*0470*/  @!P6 IMAD.X R11, RZ, RZ, R11, P0 ;  /* 0x000000ffff0be224 */ /* 0x000fe200000e060b */
[----:B0-----:R-:W-:-:S04]  /*0480*/  PRMT R2, RZ, 0x7610, R2 ;  /* 0x00007610ff027816 */ /* 0x001fc80000000002 */
[----:B------:R-:W5:Y:S04]  /*0490*/  @!P4 LDG.E.U8 R12, desc[UR8][R6.64] ;  /* 0x00000008060cc981 */ /* 0x000f68000c1e1100 */
[----:B------:R0:W5:Y:S01]  /*04a0*/  @!P6 LDG.E.U8 R2, desc[UR8][R10.64] ;  /* 0x000000080a02e981 */ /* 0x000162000c1e1100 */
[----:B------:R-:W-:Y:S04]  /*04b0*/  BSSY.RECONVERGENT B0, `(.L_x_20148) ;  /* 0x0000053000007945 */ /* 0x000fe80003800200 */
[----:B------:R-:W-:Y:S01]  /*04c0*/  BSSY.RELIABLE B1, `(.L_x_20149) ;  /* 0x000004a000017945 */ /* 0x000fe20003800100 */
[----:B--2---:R-:W-:-:S04]  /*04d0*/  LOP3.LUT P6, RZ, R20, 0xff, RZ, 0xc0, !PT ;  /* 0x000000ff14ff7812 */ /* 0x004fc800078cc0ff */
[----:B------:R-:W-:Y:S02]  /*04e0*/  SEL R3, RZ, 0x1, !P6 ;  /* 0x00000001ff037807 */ /* 0x000fe40007000000 */
[----:B------:R-:W-:Y:S02]  /*04f0*/  LOP3.LUT P0, RZ, R15, 0xff, RZ, 0xc0, !PT ;  /* 0x000000ff0fff7812 */ /* 0x000fe4000780c0ff */
[----:B------:R-:W-:-:S04]  /*0500*/  LOP3.LUT P1, RZ, R18, 0xff, RZ, 0xc0, !PT ;  /* 0x000000ff12ff7812 */ /* 0x000fc8000782c0ff */
[----:B-1----:R-:W-:Y:S02]  /*0510*/  SEL R5, RZ, 0x1, !P1 ;  /* 0x00000001ff057807 */ /* 0x002fe40004800000 */
[----:B---3--:R-:W-:Y:S02]  /*0520*/  LOP3.LUT P5, RZ, R13, 0xff, RZ, 0xc0, !PT ;  /* 0x000000ff0dff7812 */ /* 0x008fe400078ac0ff */
[C---:B------:R-:W-:Y:S02]  /*0530*/  SEL R13, R14.reuse, R3, !P6 ;  /* 0x000000030e0d7207 */ /* 0x040fe40007000000 */
[----:B------:R-:W-:Y:S02]  /*0540*/  SEL R3, RZ, 0x1, !P0 ;  /* 0x00000001ff037807 */ /* 0x000fe40004000000 */
[----:B----4-:R-:W-:Y:S02]  /*0550*/  LOP3.LUT P2, RZ, R21, 0xff, RZ, 0xc0, !PT ;  /* 0x000000ff15ff7812 */ /* 0x010fe4000784c0ff */
[----:B0-----:R-:W-:-:S02]  /*0560*/  SEL R11, R14, R3, !P0 ;  /* 0x000000030e0b7207 */ /* 0x001fc40004000000 */
[----:B------:R-:W-:Y:S02]  /*0570*/  ISETP.GE.U32.AND P0, PT, R0, UR5, PT ;  /* 0x0000000500007c0c */ /* 0x000fe4000bf06070 */
[----:B-----5:R-:W-:Y:S02]  /*0580*/  LOP3.LUT P3, RZ, R22, 0xff, RZ, 0xc0, !PT ;  /* 0x000000ff16ff7812 */ /* 0x020fe4000786c0ff */
[----:B------:R-:W-:Y:S02]  /*0590*/  SEL R7, RZ, 0x1, !P2 ;  /* 0x00000001ff077807 */ /* 0x000fe40005000000 */
[----:B------:R-:W-:Y:S02]  /*05a0*/  LOP3.LUT P4, RZ, R12, 0xff, RZ, 0xc0, !PT ;  /* 0x000000ff0cff7812 */ /* 0x000fe4000788c0ff */
[----:B------:R-:W-:Y:S02]  /*05b0*/  SEL R15, R14, R5, !P1 ;  /* 0x000000050e0f7207 */ /* 0x000fe40004800000 */
[----:B------:R-:W-:-:S02]  /*05c0*/  LOP3.LUT P6, RZ, R2, 0xff, RZ, 0xc0, !PT ;  /* 0x000000ff02ff7812 */ /* 0x000fc400078cc0ff */
[C---:B------:R-:W-:Y:S02]  /*05d0*/  SEL R17, R14.reuse, R7, !P2 ;  /* 0x000000070e117207 */ /* 0x040fe40005000000 */
[----:B------:R-:W-:Y:S02]  /*05e0*/  SEL R3, RZ, 0x1, !P3 ;  /* 0x00000001ff037807 */ /* 0x000fe40005800000 */
[----:B------:R-:W-:Y:S02]  /*05f0*/  SEL R5, RZ, 0x1, !P4 ;  /* 0x00000001ff057807 */ /* 0x000fe40006000000 */
[----:B------:R-:W-:Y:S02]  /*0600*/  SEL R7, RZ, 0x1, !P5 ;  /* 0x00000001ff077807 */ /* 0x000fe40006800000 */
[----:B------:R-:W-:Y:S02]  /*0610*/  SEL R9, RZ, 0x1, !P6 ;  /* 0x00000001ff097807 */ /* 0x000fe40007000000 */
[----:B------:R-:W-:-:S02]  /*0620*/  SEL R19, R14, R3, !P3 ;  /* 0x000000030e137207 */ /* 0x000fc40005800000 */
[C---:B------:R-:W-:Y:S02]  /*0630*/  SEL R3, R14.reuse, R5, !P4 ;  /* 0x000000050e037207 */ /* 0x040fe40006000000 */
        /* <DEDUP_REMOVED lines=17> */
.L_x_20150:
        /* <DEDUP_REMOVED lines=8> */
.L_x_20151:
        /* <DEDUP_REMOVED lines=8> */
.L_x_20152:
        /* <DEDUP_REMOVED lines=8> */
.L_x_20153:
        /* <DEDUP_REMOVED lines=9> */
.L_x_20154:
[----:B------:R-:W-:Y:S05]  /*0960*/  BSYNC.RELIABLE B1 ;  /* 0x0000000000017941 */ /* 0x000fea0003800100 */
.L_x_20149:
[----:B------:R-:W-:-:S13]  /*0970*/  ISETP.GE.U32.AND P0, PT, R0, UR5, PT ;  /* 0x0000000500007c0c */ /* 0x000fda000bf06070 */
[----:B------:R-:W3:Y:S01]  /*0980*/  @!P0 LDC.64 R6, c[0x0][0x388] ;  /* 0x0000e200ff068b82 */ /* 0x000ee20000000a00 */
[C---:B012---:R-:W-:Y:S02]  /*0990*/  @!P0 VIADD R5, R0.reuse, UR4 ;  /* 0x0000000400058c36 */ /* 0x047fe40008000000 */
[----:B------:R-:W-:-:S03]  /*09a0*/  @!P0 VIADD R0, R0, 0x80 ;  /* 0x0000008000008836 */ /* 0x000fc60000000000 */
[----:B---3--:R-:W-:-:S05]  /*09b0*/  @!P0 IADD3 R4, P1, PT, R5, R6, RZ ;  /* 0x0000000605048210 */ /* 0x008fca0007f3e0ff */
[----:B------:R-:W-:-:S05]  /*09c0*/  @!P0 IMAD.X R5, RZ, RZ, R7, P1 ;  /* 0x000000ffff058224 */ /* 0x000fca00008e0607 */
[----:B------:R3:W-:Y:S03]  /*09d0*/  @!P0 STG.E.U8 desc[UR8][R4.64], R2 ;  /* 0x0000000204008986 */ /* 0x0007e6000c101108 */
.L_x_20155:
[----:B------:R-:W-:Y:S05]  /*09e0*/  BSYNC.RECONVERGENT B0 ;  /* 0x0000000000007941 */ /* 0x000fea0003800200 */
.L_x_20148:
        /* <DEDUP_REMOVED lines=9> */
.L_x_20147:
        /* <DEDUP_REMOVED lines=18> */
[----:B------:R-:W-:Y:S02]  /*0ba0*/  PRMT R6, R6, 0x7771, RZ ;  /* 0x0000777106067816 */ /* 0x000fe400000000ff */
[C---:B------:R-:W-:Y:S02]  /*0bb0*/  ISETP.NE.AND P1, PT, R0.reuse, RZ, PT ;  /* 0x000000ff0000720c */ /* 0x040fe40003f25270 */
[----:B---3--:R-:W-:Y:S02]  /*0bc0*/  PRMT R4, R7, 0x7770, RZ ;  /* 0x0000777007047816 */ /* 0x008fe400000000ff */
[----:B------:R-:W-:-:S02]  /*0bd0*/  ISETP.NE.AND P3, PT, R0, RZ, PT ;  /* 0x000000ff0000720c */ /* 0x000fc40003f65270 */
[----:B------:R-:W-:Y:S02]  /*0be0*/  ISETP.NE.AND P4, PT, R6, RZ, PT ;  /* 0x000000ff0600720c */ /* 0x000fe40003f85270 */
[C---:B------:R-:W-:Y:S02]  /*0bf0*/  ISETP.NE.AND P0, PT, R4.reuse, RZ, PT ;  /* 0x000000ff0400720c */ /* 0x040fe40003f05270 */
[----:B------:R-:W-:Y:S02]  /*0c00*/  ISETP.NE.AND P6, PT, R4, RZ, PT ;  /* 0x000000ff0400720c */ /* 0x000fe40003fc5270 */
[----:B------:R-:W-:Y:S02]  /*0c10*/  SEL R5, RZ, 0x1, !P1 ;  /* 0x00000001ff057807 */ /* 0x000fe40004800000 */
[----:B----4-:R-:W-:Y:S02]  /*0c20*/  PRMT R4, R8, 0x7770, RZ ;  /* 0x0000777008047816 */ /* 0x010fe400000000ff */
[----:B------:R-:W-:-:S02]  /*0c30*/  PRMT R0, R7, 0x7771, RZ ;  /* 0x0000777107007816 */ /* 0x000fc400000000ff */
[----:B------:R-:W-:Y:S02]  /*0c40*/  SEL R5, R14, R5, !P3 ;  /* 0x000000050e057207 */ /* 0x000fe40005800000 */
[----:B------:R-:W-:Y:S02]  /*0c50*/  SEL R7, RZ, 0x1, !P4 ;  /* 0x00000001ff077807 */ /* 0x000fe40006000000 */
[----:B------:R-:W-:Y:S02]  /*0c60*/  ISETP.NE.AND P5, PT, R6, RZ, PT ;  /* 0x000000ff0600720c */ /* 0x000fe40003fa5270 */
[C---:B------:R-:W-:Y:S02]  /*0c70*/  ISETP.NE.AND P3, PT, R4.reuse, RZ, PT ;  /* 0x000000ff0400720c */ /* 0x040fe40003f65270 */
[----:B------:R-:W-:Y:S02]  /*0c80*/  ISETP.NE.AND P4, PT, R4, RZ, PT ;  /* 0x000000ff0400720c */ /* 0x000fe40003f85270 */
[----:B------:R-:W-:-:S02]  /*0c90*/  ISETP.NE.AND P1, PT, R0, RZ, PT ;  /* 0x000000ff0000720c */ /* 0x000fc40003f25270 */
[----:B------:R-:W-:Y:S02]  /*0ca0*/  ISETP.NE.AND P2, PT, R0, RZ, PT ;  /* 0x000000ff0000720c */ /* 0x000fe40003f45270 */
[C---:B-----5:R-:W-:Y:S02]  /*0cb0*/  PRMT R4, R9.reuse, 0x7771, RZ ;  /* 0x0000777109047816 */ /* 0x060fe400000000ff */
[----:B------:R-:W-:Y:S02]  /*0cc0*/  PRMT R0, R8, 0x7771, RZ ;  /* 0x0000777108007816 */ /* 0x000fe400000000ff */
[----:B------:R-:W-:Y:S02]  /*0cd0*/  PRMT R8, R9, 0x7770, RZ ;  /* 0x0000777009087816 */ /* 0x000fe400000000ff */
[----:B------:R-:W-:Y:S02]  /*0ce0*/  SEL R9, RZ, 0x1, !P6 ;  /* 0x00000001ff097807 */ /* 0x000fe40007000000 */
[----:B------:R-:W-:-:S02]  /*0cf0*/  SEL R6, R14, R7, !P5 ;  /* 0x000000070e067207 */ /* 0x000fc40006800000 */
[----:B------:R-:W-:Y:S02]  /*0d00*/  ISETP.NE.AND P5, PT, R4, RZ, PT ;  /* 0x000000ff0400720c */ /* 0x000fe40003fa5270 */
[----:B------:R-:W-:Y:S02]  /*0d10*/  SEL R9, R14, R9, !P0 ;  /* 0x000000090e097207 */ /* 0x000fe40004000000 */
[----:B------:R-:W-:Y:S02]  /*0d20*/  SEL R7, RZ, 0x1, !P2 ;  /* 0x00000001ff077807 */ /* 0x000fe40005000000 */
[----:B------:R-:W-:Y:S02]  /*0d30*/  ISETP.NE.AND P0, PT, R0, RZ, PT ;  /* 0x000000ff0000720c */ /* 0x000fe40003f05270 */
[----:B------:R-:W-:Y:S02]  /*0d40*/  ISETP.NE.AND P2, PT, R8, RZ, PT ;  /* 0x000000ff0800720c */ /* 0x000fe40003f45270 */
[----:B------:R-:W-:-:S02]  /*0d50*/  SEL R11, RZ, 0x1, !P4 ;  /* 0x00000001ff0b7807 */ /* 0x000fc40006000000 */
[----:B------:R-:W-:Y:S02]  /*0d60*/  ISETP.NE.AND P6, PT, R0, RZ, PT ;  /* 0x000000ff0000720c */ /* 0x000fe40003fc5270 */
[----:B------:R-:W-:Y:S02]  /*0d70*/  ISETP.NE.AND P4, PT, R8, RZ, PT ;  /* 0x000000ff0800720c */ /* 0x000fe40003f85270 */
[----:B------:R-:W-:Y:S02]  /*0d80*/  SEL R13, RZ, 0x1, !P0 ;  /* 0x00000001ff0d7807 */ /* 0x000fe40004000000 */
[----:B------:R-:W-:Y:S02]  /*0d90*/  SEL R15, RZ, 0x1, !P2 ;  /* 0x00000001ff0f7807 */ /* 0x000fe40005000000 */
[----:B------:R-:W-:Y:S02]  /*0da0*/  ISETP.NE.AND P0, PT, R4, RZ, PT ;  /* 0x000000ff0400720c */ /* 0x000fe40003f05270 */
[----:B------:R-:W-:-:S02]  /*0db0*/  SEL R0, R14, R7, !P1 ;  /* 0x000000070e007207 */ /* 0x000fc40004800000 */
[C---:B------:R-:W-:Y:S02]  /*0dc0*/  SEL R11, R14.reuse, R11, !P3 ;  /* 0x0000000b0e0b7207 */ /* 0x040fe40005800000 */
[C---:B------:R-:W-:Y:S02]  /*0dd0*/  SEL R4, R14.reuse, R13, !P6 ;  /* 0x0000000d0e047207 */ /* 0x040fe40007000000 */
[----:B------:R-:W-:Y:S02]  /*0de0*/  SEL R15, R14, R15, !P4 ;  /* 0x0000000f0e0f7207 */ /* 0x000fe40006000000 */
[----:B------:R-:W-:Y:S02]  /*0df0*/  @P5 SEL R14, RZ, 0x1, !P0 ;  /* 0x00000001ff0e5807 */ /* 0x000fe40004000000 */
        /* <DEDUP_REMOVED lines=9> */
.L_x_20156:
        /* <DEDUP_REMOVED lines=15> */
.L_x_32509:


//--------------------- .text._ZN2at6native29vectorized_elementwise_kernelILi4ENS0_13BUnaryFunctorIhhhZZZNS0_21heaviside_kernel_cudaERNS_18TensorIteratorBaseEENKUlvE_clEvENKUlvE_clEvEUlhhE_EESt5arrayIPcLm2EEEEviT0_T1_ --------------------------
	.section	.text._ZN2at6native29vectorized_elementwise_kernelILi4ENS0_13BUnaryFunctorIhhhZZZNS0_21heaviside_kernel_cudaERNS_18TensorIteratorBaseEENKUlvE_clEvENKUlvE_clEvEUlhhE_EESt5arrayIPcLm2EEEEviT0_T1_,"ax",@progbits
	.align	128
        .global         _ZN2at6native29vectorized_elementwise_kernelILi4ENS0_13BUnaryFunctorIhhhZZZNS0_21heaviside_kernel_cudaERNS_18TensorIteratorBaseEENKUlvE_clEvENKUlvE_clEvEUlhhE_EESt5arrayIPcLm2EEEEviT0_T1_
        .type           _ZN2at6native29vectorized_elementwise_kernelILi4ENS0_13BUnaryFunctorIhhhZZZNS0_21heaviside_kernel_cudaERNS_18TensorIteratorBaseEENKUlvE_clEvENKUlvE_clEvEUlhhE_EESt5arrayIPcLm2EEEEviT0_T1_,@function
        .size           _ZN2at6native29vectorized_elementwise_kernelILi4ENS0_13BUnaryFunctorIhhhZZZNS0_21heaviside_kernel_cudaERNS_18TensorIteratorBaseEENKUlvE_clEvENKUlvE_clEvEUlhhE_EESt5arrayIPcLm2EEEEviT0_T1_,(.L_x_32510 - _ZN2at6native29vectorized_elementwise_kernelILi4ENS0_13BUnaryFunctorIhhhZZZNS0_21heaviside_kernel_cudaERNS_18TensorIteratorBaseEENKUlvE_clEvENKUlvE_clEvEUlhhE_EESt5arrayIPcLm2EEEEviT0_T1_)
        .other          _ZN2at6native29vectorized_elementwise_kernelILi4ENS0_13BUnaryFunctorIhhhZZZNS0_21heaviside_kernel_cudaERNS_18TensorIteratorBaseEENKUlvE_clEvENKUlvE_clEvEUlhhE_EESt5arrayIPcLm2EEEEviT0_T1_,@"STO_CUDA_ENTRY STV_DEFAULT"
_ZN2at6native29vectorized_elementwise_kernelILi4ENS0_13BUnaryFunctorIhhhZZZNS0_21heaviside_kernel_cudaERNS_18TensorIteratorBaseEENKUlvE_clEvENKUlvE_clEvEUlhhE_EESt5arrayIPcLm2EEEEviT0_T1_:
.text._ZN2at6native29vectorized_elementwise_kernelILi4ENS0_13BUnaryFunctorIhhhZZZNS0_21heaviside_kernel_cudaERNS_18TensorIteratorBaseEENKUlvE_clEvENKUlvE_clEvEUlhhE_EESt5arrayIPcLm2EEEEviT0_T1_:
        /* <DEDUP_REMOVED lines=117> */
.L_x_20160:
        /* <DEDUP_REMOVED lines=8> */
.L_x_20161:
        /* <DEDUP_REMOVED lines=8> */
.L_x_20162:
        /* <DEDUP_REMOVED lines=8> */
.L_x_20163:
        /* <DEDUP_REMOVED lines=9> */
.L_x_20164:
[----:B------:R-:W-:Y:S05]  /*0960*/  BSYNC.RELIABLE B1 ;  /* 0x0000000000017941 */ /* 0x000fea0003800100 */
.L_x_20159:
[----:B------:R-:W-:-:S13]  /*0970*/  ISETP.GE.U32.AND P0, PT, R0, UR5, PT ;  /* 0x0000000500007c0c */ /* 0x000fda000bf06070 */
[----:B------:R-:W3:Y:S01]  /*0980*/  @!P0 LDC.64 R6, c[0x0][0x388] ;  /* 0x0000e200ff068b82 */ /* 0x000ee20000000a00 */
[C---:B012---:R-:W-:Y:S02]  /*0990*/  @!P0 VIADD R5, R0.reuse, UR4 ;  /* 0x0000000400058c36 */ /* 0x047fe40008000000 */
[----:B------:R-:W-:-:S03]  /*09a0*/  @!P0 VIADD R0, R0, 0x80 ;  /* 0x0000008000008836 */ /* 0x000fc60000000000 */
[----:B---3--:R-:W-:-:S05]  /*09b0*/  @!P0 IADD3 R4, P1, PT, R5, R6, RZ ;  /* 0x0000000605048210 */ /* 0x008fca0007f3e0ff */
[----:B------:R-:W-:-:S05]  /*09c0*/  @!P0 IMAD.X R5, RZ, RZ, R7, P1 ;  /* 0x000000ffff058224 */ /* 0x000fca00008e0607 */
[----:B------:R3:W-:Y:S03]  /*09d0*/  @!P0 STG.E.U8 desc[UR8][R4.64], R2 ;  /* 0x0000000204008986 */ /* 0x0007e6000c101108 */
.L_x_20165:
[----:B------:R-:W-:Y:S05]  /*09e0*/  BSYNC.RECONVERGENT B0 ;  /* 0x0000000000007941 */ /* 0x000fea0003800200 */
.L_x_20158:
        /* <DEDUP_REMOVED lines=9> */
.L_x_20157:
        /* <DEDUP_REMOVED lines=12> */
[C---:B--2---:R-:W-:Y:S02]  /*0b40*/  PRMT R4, R0.reuse, 0x7770, RZ ;  /* 0x0000777000047816 */ /* 0x044fe400000000ff */
[----:B------:R-:W-:Y:S02]  /*0b50*/  PRMT R6, R0, 0x7771, RZ ;  /* 0x0000777100067816 */ /* 0x000fe400000000ff */
[C---:B------:R-:W-:Y:S02]  /*0b60*/  ISETP.NE.AND P3, PT, R4.reuse, RZ, PT ;  /* 0x000000ff0400720c */ /* 0x040fe40003f65270 */
[----:B------:R-:W-:Y:S02]  /*0b70*/  ISETP.NE.AND P2, PT, R4, RZ, PT ;  /* 0x000000ff0400720c */ /* 0x000fe40003f45270 */
[C---:B------:R-:W-:Y:S02]  /*0b80*/  PRMT R4, R0.reuse, 0x7772, RZ ;  /* 0x0000777200047816 */ /* 0x040fe400000000ff */
[----:B------:R-:W-:-:S02]  /*0b90*/  PRMT R0, R0, 0x7773, RZ ;  /* 0x0000777300007816 */ /* 0x000fc400000000ff */
[----:B------:R-:W-:Y:S02]  /*0ba0*/  ISETP.NE.AND P4, PT, R6, RZ, PT ;  /* 0x000000ff0600720c */ /* 0x000fe40003f85270 */
[----:B-1----:R-:W-:Y:S02]  /*0bb0*/  SEL R3, RZ, 0x1, !P2 ;  /* 0x00000001ff037807 */ /* 0x002fe40005000000 */
[----:B------:R-:W-:Y:S02]  /*0bc0*/  ISETP.NE.AND P6, PT, R4, RZ, PT ;  /* 0x000000ff0400720c */ /* 0x000fe40003fc5270 */
[----:B---3--:R-:W-:Y:S02]  /*0bd0*/  PRMT R2, R7, 0x7770, RZ ;  /* 0x0000777007027816 */ /* 0x008fe400000000ff */
[----:B------:R-:W-:Y:S02]  /*0be0*/  ISETP.NE.AND P5, PT, R6, RZ, PT ;  /* 0x000000ff0600720c */ /* 0x000fe40003fa5270 */
[----:B------:R-:W-:-:S02]  /*0bf0*/  ISETP.NE.AND P0, PT, R4, RZ, PT ;  /* 0x000000ff0400720c */ /* 0x000fc40003f05270 */
[C---:B------:R-:W-:Y:S02]  /*0c00*/  ISETP.NE.AND P1, PT, R0.reuse, RZ, PT ;  /* 0x000000ff0000720c */ /* 0x040fe40003f25270 */
[----:B------:R-:W-:Y:S02]  /*0c10*/  ISETP.NE.AND P2, PT, R0, RZ, PT ;  /* 0x000000ff0000720c */ /* 0x000fe40003f45270 */
[----:B------:R-:W-:Y:S02]  /*0c20*/  SEL R9, RZ, 0x1, !P4 ;  /* 0x00000001ff097807 */ /* 0x000fe40006000000 */
[----:B------:R-:W-:Y:S02]  /*0c30*/  PRMT R4, R7, 0x7771, RZ ;  /* 0x0000777107047816 */ /* 0x000fe400000000ff */
[----:B------:R-:W-:Y:S02]  /*0c40*/  SEL R0, R14, R3, !P3 ;  /* 0x000000030e007207 */ /* 0x000fe40005800000 */
[----:B------:R-:W-:-:S02]  /*0c50*/  ISETP.NE.AND P3, PT, R2, RZ, PT ;  /* 0x000000ff0200720c */ /* 0x000fc40003f65270 */
[----:B------:R-:W-:Y:S02]  /*0c60*/  ISETP.NE.AND P4, PT, R2, RZ, PT ;  /* 0x000000ff0200720c */ /* 0x000fe40003f85270 */
[----:B------:R-:W-:Y:S02]  /*0c70*/  SEL R3, RZ, 0x1, !P6 ;  /* 0x00000001ff037807 */ /* 0x000fe40007000000 */
[----:B------:R-:W-:Y:S02]  /*0c80*/  PRMT R2, R7, 0x7773, RZ ;  /* 0x0000777307027816 */ /* 0x000fe400000000ff */
[----:B------:R-:W-:Y:S02]  /*0c90*/  SEL R9, R14, R9, !P5 ;  /* 0x000000090e097207 */ /* 0x000fe40006800000 */
[C---:B------:R-:W-:Y:S02]  /*0ca0*/  ISETP.NE.AND P5, PT, R4.reuse, RZ, PT ;  /* 0x000000ff0400720c */ /* 0x040fe40003fa5270 */
[----:B------:R-:W-:-:S02]  /*0cb0*/  ISETP.NE.AND P6, PT, R4, RZ, PT ;  /* 0x000000ff0400720c */ /* 0x000fc40003fc5270 */
[----:B------:R-:W-:Y:S01]  /*0cc0*/  SEL R4, R14, R3, !P0 ;  /* 0x000000030e047207 */ /* 0x000fe20004000000 */
[----:B------:R-:W-:Y:S01]  /*0cd0*/  IMAD.U32 R3, RZ, RZ, UR7 ;  /* 0x00000007ff037e24 */ /* 0x000fe2000f8e00ff */
[----:B------:R-:W-:Y:S02]  /*0ce0*/  PRMT R7, R7, 0x7772, RZ ;  /* 0x0000777207077816 */ /* 0x000fe400000000ff */
[----:B------:R-:W-:Y:S02]  /*0cf0*/  ISETP.NE.AND P0, PT, R2, RZ, PT ;  /* 0x000000ff0200720c */ /* 0x000fe40003f05270 */
[----:B------:R-:W-:Y:S02]  /*0d00*/  SEL R13, RZ, 0x1, !P4 ;  /* 0x00000001ff0d7807 */ /* 0x000fe40006000000 */
[----:B------:R-:W-:Y:S02]  /*0d10*/  ISETP.NE.AND P4, PT, R7, RZ, PT ;  /* 0x000000ff0700720c */ /* 0x000fe40003f85270 */
[----:B------:R-:W-:-:S02]  /*0d20*/  SEL R11, RZ, 0x1, !P2 ;  /* 0x00000001ff0b7807 */ /* 0x000fc40005000000 */
[----:B------:R-:W-:Y:S02]  /*0d30*/  ISETP.NE.AND P2, PT, R7, RZ, PT ;  /* 0x000000ff0700720c */ /* 0x000fe40003f45270 */
[----:B------:R-:W-:Y:S02]  /*0d40*/  SEL R7, RZ, 0x1, !P6 ;  /* 0x00000001ff077807 */ /* 0x000fe40007000000 */
[----:B------:R-:W-:Y:S02]  /*0d50*/  SEL R15, RZ, 0x1, !P4 ;  /* 0x00000001ff0f7807 */ /* 0x000fe40006000000 */
[----:B------:R-:W-:Y:S01]  /*0d60*/  ISETP.NE.AND P6, PT, R2, RZ, PT ;  /* 0x000000ff0200720c */ /* 0x000fe20003fc5270 */
[----:B------:R-:W-:Y:S01]  /*0d70*/  IMAD.U32 R2, RZ, RZ, UR6 ;  /* 0x00000006ff027e24 */ /* 0x000fe2000f8e00ff */
[C---:B------:R-:W-:Y:S02]  /*0d80*/  SEL R11, R14.reuse, R11, !P1 ;  /* 0x0000000b0e0b7207 */ /* 0x040fe40004800000 */
[C---:B------:R-:W-:Y:S01]  /*0d90*/  SEL R13, R14.reuse, R13, !P3 ;  /* 0x0000000d0e0d7207 */ /* 0x040fe20005800000 */
[----:B------:R-:W-:Y:S01]  /*0da0*/  IMAD.WIDE.U32 R2, R5, 0x4, R2 ;  /* 0x0000000405027825 */ /* 0x000fe200078e0002 */
[----:B------:R-:W-:-:S02]  /*0db0*/  SEL R6, R14, R7, !P5 ;  /* 0x000000070e067207 */ /* 0x000fc40006800000 */
[----:B------:R-:W-:Y:S02]  /*0dc0*/  SEL R15, R14, R15, !P2 ;  /* 0x0000000f0e0f7207 */ /* 0x000fe40005000000 */
[----:B------:R-:W-:Y:S02]  /*0dd0*/  @P0 SEL R14, RZ, 0x1, !P6 ;  /* 0x00000001ff0e0807 */ /* 0x000fe40007000000 */
        /* <DEDUP_REMOVED lines=9> */
.L_x_20166:
        /* <DEDUP_REMOVED lines=9> */
.L_x_32510:


//--------------------- .text._ZN2at6native29vectorized_elementwise_kernelILi8ENS0_13BUnaryFunctorIhhhZZZNS0_21heaviside_kernel_cudaERNS_18TensorIteratorBaseEENKUlvE_clEvENKUlvE_clEvEUlhhE_EESt5arrayIPcLm2EEEEviT0_T1_ --------------------------
	.section	.text._ZN2at6native29vectorized_elementwise_kernelILi8ENS0_13BUnaryFunctorIhhhZZZNS0_21heaviside_kernel_cudaERNS_18TensorIteratorBaseEENKUlvE_clEvENKUlvE_clEvEUlhhE_EESt5arrayIPcLm2EEEEviT0_T1_,"ax",@progbits
	.align	128
        .global         _ZN2at6native29vectorized_elementwise_kernelILi8ENS0_13BUnaryFunctorIhhhZZZNS0_21heaviside_kernel_cudaERNS_18TensorIteratorBaseEENKUlvE_clEvENKUlvE_clEvEUlhhE_EESt5arrayIPcLm2EEEEviT0_T1_
        .type           _ZN2at6native29vectorized_elementwise_kernelILi8ENS0_13BUnaryFunctorIhhhZZZNS0_21heaviside_kernel_cudaERNS_18TensorIteratorBaseEENKUlvE_clEvENKUlvE_clEvEUlhhE_EESt5arrayIPcLm2EEEEviT0_T1_,@function
        .size           _ZN2at6native29vectorized_elementwise_kernelILi8ENS0_13BUnaryFunctorIhhhZZZNS0_21heaviside_kernel_cudaERNS_18TensorIteratorBaseEENKUlvE_clEvENKUlvE_clEvEUlhhE_EESt5arrayIPcLm2EEEEviT0_T1_,(.L_x_32511 - _ZN2at6native29vectorized_elementwise_kernelILi8ENS0_13BUnaryFunctorIhhhZZZNS0_21heaviside_kernel_cudaERNS_18TensorIteratorBaseEENKUlvE_clEvENKUlvE_clEvEUlhhE_EESt5arrayIPcLm2EEEEviT0_T1_)
        .other          _ZN2at6native29vectorized_elementwise_kernelILi8ENS0_13BUnaryFunctorIhhhZZZNS0_21heaviside_kernel_cudaERNS_18TensorIteratorBaseEENKUlvE_clEvENKUlvE_clEvEUlhhE_EESt5arrayIPcLm2EEEEviT0_T1_,@"STO_CUDA_ENTRY STV_DEFAULT"
_ZN2at6native29vectorized_elementwise_kernelILi8ENS0_13BUnaryFunctorIhhhZZZNS0_21heaviside_kernel_cudaERNS_18TensorIteratorBaseEENKUlvE_clEvENKUlvE_clEvEUlhhE_EESt5arrayIPcLm2EEEEviT0_T1_:
.text._ZN2at6native29vectorized_elementwise_kernelILi8ENS0_13BUnaryFunctorIhhhZZZNS0_21heaviside_kernel_cudaERNS_18TensorIteratorBaseEENKUlvE_clEvENKUlvE_clEvEUlhhE_EESt5arrayIPcLm2EEEEviT0_T1_:
        /* <DEDUP_REMOVED lines=117> */
.L_x_20170:
        /* <DEDUP_REMOVED lines=8> */
.L_x_20171:
        /* <DEDUP_REMOVED lines=8> */
.L_x_20172:
        /* <DEDUP_REMOVED lines=8> */
.L_x_20173:
        /* <DEDUP_REMOVED lines=9> */
.L_x_20174:
[----:B------:R-:W-:Y:S05]  /*0960*/  BSYNC.RELIABLE B1 ;  /* 0x0000000000017941 */ /* 0x000fea0003800100 */
.L_x_20169:
[----:B------:R-:W-:-:S13]  /*0970*/  ISETP.GE.U32.AND P0, PT, R0, UR5, PT ;  /* 0x0000000500007c0c */ /* 0x000fda000bf06070 */
[----:B------:R-:W3:Y:S01]  /*0980*/  @!P0 LDC.64 R6, c[0x0][0x388] ;  /* 0x0000e200ff068b82 */ /* 0x000ee20000000a00 */
[C---:B012---:R-:W-:Y:S02]  /*0990*/  @!P0 VIADD R5, R0.reuse, UR4 ;  /* 0x0000000400058c36 */ /* 0x047fe40008000000 */
[----:B------:R-:W-:-:S03]  /*09a0*/  @!P0 VIADD R0, R0, 0x80 ;  /* 0x0000008000008836 */ /* 0x000fc60000000000 */
[----:B---3--:R-:W-:-:S05]  /*09b0*/  @!P0 IADD3 R4, P1, PT, R5, R6, RZ ;  /* 0x0000000605048210 */ /* 0x008fca0007f3e0ff */
[----:B------:R-:W-:-:S05]  /*09c0*/  @!P0 IMAD.X R5, RZ, RZ, R7, P1 ;  /* 0x000000ffff058224 */ /* 0x000fca00008e0607 */
[----:B------:R3:W-:Y:S03]  /*09d0*/  @!P0 STG.E.U8 desc[UR8][R4.64], R2 ;  /* 0x0000000204008986 */ /* 0x0007e6000c101108 */
.L_x_20175:
[----:B------:R-:W-:Y:S05]  /*09e0*/  BSYNC.RECONVERGENT B0 ;  /* 0x0000000000007941 */ /* 0x000fea0003800200 */
.L_x_20168:
        /* <DEDUP_REMOVED lines=9> */
.L_x_20167:
        /* <DEDUP_REMOVED lines=14> */
[----:B------:R-:W-:Y:S02]  /*0b60*/  ISETP.NE.AND P4, PT, R5, RZ, PT ;  /* 0x000000ff0500720c */ /* 0x000fe40003f85270 */
[----:B------:R-:W-:Y:S02]  /*0b70*/  PRMT R6, R2, 0x7770, RZ ;  /* 0x0000777002067816 */ /* 0x000fe400000000ff */
[----:B------:R-:W-:-:S02]  /*0b80*/  ISETP.NE.AND P3, PT, R4, RZ, PT ;  /* 0x000000ff0400720c */ /* 0x000fc40003f65270 */
[----:B------:R-:W-:Y:S02]  /*0b90*/  ISETP.NE.AND P5, PT, R5, RZ, PT ;  /* 0x000000ff0500720c */ /* 0x000fe40003fa5270 */
[----:B------:R-:W-:Y:S02]  /*0ba0*/  PRMT R4, R2, 0x7771, RZ ;  /* 0x0000777102047816 */ /* 0x000fe400000000ff */
[----:B------:R-:W-:Y:S02]  /*0bb0*/  SEL R7, RZ, 0x1, !P2 ;  /* 0x00000001ff077807 */ /* 0x000fe40005000000 */
[----:B------:R-:W-:Y:S02]  /*0bc0*/  SEL R5, RZ, 0x1, !P4 ;  /* 0x00000001ff057807 */ /* 0x000fe40006000000 */
[----:B------:R-:W-:Y:S02]  /*0bd0*/  ISETP.NE.AND P6, PT, R6, RZ, PT ;  /* 0x000000ff0600720c */ /* 0x000fe40003fc5270 */
[----:B------:R-:W-:-:S02]  /*0be0*/  PRMT R2, R3, 0x7771, RZ ;  /* 0x0000777103027816 */ /* 0x000fc400000000ff */
[----:B------:R-:W-:Y:S02]  /*0bf0*/  ISETP.NE.AND P0, PT, R6, RZ, PT ;  /* 0x000000ff0600720c */ /* 0x000fe40003f05270 */
[C---:B------:R-:W-:Y:S02]  /*0c00*/  SEL R9, R14.reuse, R7, !P3 ;  /* 0x000000070e097207 */ /* 0x040fe40005800000 */
[----:B------:R-:W-:Y:S02]  /*0c10*/  SEL R6, R14, R5, !P5 ;  /* 0x000000050e067207 */ /* 0x000fe40006800000 */
[C---:B------:R-:W-:Y:S02]  /*0c20*/  ISETP.NE.AND P3, PT, R2.reuse, RZ, PT ;  /* 0x000000ff0200720c */ /* 0x040fe40003f65270 */
[----:B------:R-:W-:Y:S02]  /*0c30*/  ISETP.NE.AND P4, PT, R2, RZ, PT ;  /* 0x000000ff0200720c */ /* 0x000fe40003f85270 */
[----:B------:R-:W-:-:S02]  /*0c40*/  SEL R5, RZ, 0x1, !P6 ;  /* 0x00000001ff057807 */ /* 0x000fc40007000000 */
[C---:B------:R-:W-:Y:S02]  /*0c50*/  PRMT R2, R3.reuse, 0x7773, RZ ;  /* 0x0000777303027816 */ /* 0x040fe400000000ff */
[C---:B------:R-:W-:Y:S02]  /*0c60*/  ISETP.NE.AND P1, PT, R4.reuse, RZ, PT ;  /* 0x000000ff0400720c */ /* 0x040fe40003f25270 */
[----:B------:R-:W-:Y:S02]  /*0c70*/  ISETP.NE.AND P2, PT, R4, RZ, PT ;  /* 0x000000ff0400720c */ /* 0x000fe40003f45270 */
[C---:B------:R-:W-:Y:S02]  /*0c80*/  PRMT R4, R3.reuse, 0x7770, RZ ;  /* 0x0000777003047816 */ /* 0x040fe400000000ff */
[----:B------:R-:W-:Y:S02]  /*0c90*/  SEL R5, R14, R5, !P0 ;  /* 0x000000050e057207 */ /* 0x000fe40004000000 */
[----:B------:R-:W-:-:S02]  /*0ca0*/  PRMT R3, R3, 0x7772, RZ ;  /* 0x0000777203037816 */ /* 0x000fc400000000ff */
[----:B------:R-:W-:Y:S02]  /*0cb0*/  ISETP.NE.AND P0, PT, R2, RZ, PT ;  /* 0x000000ff0200720c */ /* 0x000fe40003f05270 */
[----:B------:R-:W-:Y:S02]  /*0cc0*/  SEL R13, RZ, 0x1, !P4 ;  /* 0x00000001ff0d7807 */ /* 0x000fe40006000000 */
[C---:B------:R-:W-:Y:S02]  /*0cd0*/  ISETP.NE.AND P6, PT, R4.reuse, RZ, PT ;  /* 0x000000ff0400720c */ /* 0x040fe40003fc5270 */
[----:B------:R-:W-:Y:S02]  /*0ce0*/  ISETP.NE.AND P4, PT, R3, RZ, PT ;  /* 0x000000ff0300720c */ /* 0x000fe40003f85270 */
[----:B------:R-:W-:Y:S02]  /*0cf0*/  SEL R7, RZ, 0x1, !P2 ;  /* 0x00000001ff077807 */ /* 0x000fe40005000000 */
[----:B------:R-:W-:-:S02]  /*0d00*/  ISETP.NE.AND P5, PT, R4, RZ, PT ;  /* 0x000000ff0400720c */ /* 0x000fc40003fa5270 */
[----:B------:R-:W-:Y:S01]  /*0d10*/  ISETP.NE.AND P2, PT, R3, RZ, PT ;  /* 0x000000ff0300720c */ /* 0x000fe20003f45270 */
[----:B------:R-:W-:Y:S01]  /*0d20*/  IMAD.U32 R3, RZ, RZ, UR7 ;  /* 0x00000007ff037e24 */ /* 0x000fe2000f8e00ff */
[----:B------:R-:W-:Y:S02]  /*0d30*/  SEL R11, RZ, 0x1, !P6 ;  /* 0x00000001ff0b7807 */ /* 0x000fe40007000000 */
[----:B------:R-:W-:Y:S02]  /*0d40*/  SEL R15, RZ, 0x1, !P4 ;  /* 0x00000001ff0f7807 */ /* 0x000fe40006000000 */
[----:B------:R-:W-:Y:S01]  /*0d50*/  ISETP.NE.AND P6, PT, R2, RZ, PT ;  /* 0x000000ff0200720c */ /* 0x000fe20003fc5270 */
[----:B------:R-:W-:Y:S01]  /*0d60*/  IMAD.U32 R2, RZ, RZ, UR6 ;  /* 0x00000006ff027e24 */ /* 0x000fe2000f8e00ff */
[C---:B------:R-:W-:Y:S02]  /*0d70*/  SEL R4, R14.reuse, R7, !P1 ;  /* 0x000000070e047207 */ /* 0x040fe40004800000 */
[----:B------:R-:W-:Y:S01]  /*0d80*/  SEL R8, R14, R13, !P3 ;  /* 0x0000000d0e087207 */ /* 0x000fe20005800000 */
        /* <DEDUP_REMOVED lines=9> */
[----:B------:R-:W-:-:S05]  /*0e20*/  PRMT R7, R8, 0x5410, R15 ;  /* 0x0000541008077816 */ /* 0x000fca000000000f */
[----:B------:R-:W-:Y:S01]  /*0e30*/  STG.E.64 desc[UR8][R2.64], R6 ;  /* 0x0000000602007986 */ /* 0x000fe2000c101b08 */
[----:B------:R-:W-:Y:S05]  /*0e40*/  EXIT ;  /* 0x000000000000794d */ /* 0x000fea0003800000 */
.L_x_20176:
        /* <DEDUP_REMOVED lines=11> */
.L_x_32511:


//--------------------- .text._ZN2at6native18elementwise_kernelILi128ELi4EZNS0_15gpu_kernel_implINS0_13AUnaryFunctorIhhhZZZNS0_21heaviside_kernel_cudaERNS_18TensorIteratorBaseEENKUlvE_clEvENKUlvE_clEvEUlhhE_EEEEvS5_RKT_EUliE_EEviT1_ --------------------------
	.section	.text._ZN2at6native18elementwise_kernelILi128ELi4EZNS0_15gpu_kernel_implINS0_13AUnaryFunctorIhhhZZZNS0_21heaviside_kernel_cudaERNS_18TensorIteratorBaseEENKUlvE_clEvENKUlvE_clEvEUlhhE_EEEEvS5_RKT_EUliE_EEviT1_,"ax",@progbits
	.align	128
        .global         _ZN2at6native18elementwise_kernelILi128ELi4EZNS0_15gpu_kernel_implINS0_13AUnaryFunctorIhhhZZZNS0_21heaviside_kernel_cudaERNS_18TensorIteratorBaseEENKUlvE_clEvENKUlvE_clEvEUlhhE_EEEEvS5_RKT_EUliE_EEviT1_
        .type           _ZN2at6native18elementwise_kernelILi128ELi4EZNS0_15gpu_kernel_implINS0_13AUnaryFunctorIhhhZZZNS0_21heaviside_kernel_cudaERNS_18TensorIteratorBaseEENKUlvE_clEvENKUlvE_clEvEUlhhE_EEEEvS5_RKT_EUliE_EEviT1_,@function
        .size           _ZN2at6native18elementwise_kernelILi128ELi4EZNS0_15gpu_kernel_implINS0_13AUnaryFunctorIhhhZZZNS0_21heaviside_kernel_cudaERNS_18TensorIteratorBaseEENKUlvE_clEvENKUlvE_clEvEUlhhE_EEEEvS5_RKT_EUliE_EEviT1_,(.L_x_32512 - _ZN2at6native18elementwise_kernelILi128ELi4EZNS0_15gpu_kernel_implINS0_13AUnaryFunctorIhhhZZZNS0_21heaviside_kernel_cudaERNS_18TensorIteratorBaseEENKUlvE_clEvENKUlvE_clEvEUlhhE_EEEEvS5_RKT_EUliE_EEviT1_)
        .other          _ZN2at6native18elementwise_kernelILi128ELi4EZNS0_15gpu_kernel_implINS0_13AUnaryFunctorIhhhZZZNS0_21heaviside_kernel_cudaERNS_18TensorIteratorBaseEENKUlvE_clEvENKUlvE_clEvEUlhhE_EEEEvS5_RKT_EUliE_EEviT1_,@"STO_CUDA_ENTRY STV_DEFAULT"
_ZN2at6native18elementwise_kernelILi128ELi4EZNS0_15gpu_kernel_implINS0_13AUnaryFunctorIhhhZZZNS0_21heaviside_kernel_cudaERNS_18TensorIteratorBaseEENKUlvE_clEvENKUlvE_clEvEUlhhE_EEEEvS5_RKT_EUliE_EEviT1_:
.text._ZN2at6native18elementwise_kernelILi128ELi4EZNS0_15gpu_kernel_implINS0_13AUnaryFunctorIhhhZZZNS0_21heaviside_kernel_cudaERNS_18TensorIteratorBaseEENKUlvE_clEvENKUlvE_clEvEUlhhE_EEEEvS5_RKT_EUliE_EEviT1_:
        /* <DEDUP_REMOVED lines=11> */
[----:B--2---:R-:W-:-:S02]  /*00b0*/  USHF.L.U32 UR4, UR4, 0x9, URZ ;  /* 0x0000000904047899 */ /* 0x004fc400080006ff */
[----:B------:R-:W-:Y:S02]  /*00c0*/  UISETP.LT.U32.AND UP1, UPT, UR42, 0x18, UPT ;  /* 0x000000182a00788c */ /* 0x000fe4000bf21070 */
[----:B-----5:R-:W-:Y:S02]  /*00d0*/  UISETP.NE.AND UP0, UPT, UR40, URZ, UPT ;  /* 0x000000ff2800728c */ /* 0x020fe4000bf05270 */
        /* <DEDUP_REMOVED lines=308> */
.L_x_20179:
        /* <DEDUP_REMOVED lines=16> */
.L_x_20183:
[----:B------:R0:W5:Y:S01]  /*1520*/  LDG.E.U8 R0, desc[UR36][R4.64] ;  /* 0x0000002404007981 */ /* 0x000162000c1e1100 */
[----:B------:R-:W-:Y:S05]  /*1530*/  BRA `(.L_x_20185) ;  /* 0x0000000c005c7947 */ /* 0x000fea0003800000 */
.L_x_20182:
        /* <DEDUP_REMOVED lines=8> */
.L_x_20187:
[----:B------:R3:W5:Y:S01]  /*15c0*/  LDG.E.U8 R0, desc[UR36][R4.64] ;  /* 0x0000002404007981 */ /* 0x000762000c1e1100 */
[----:B------:R-:W-:Y:S05]  /*15d0*/  BRA `(.L_x_20185) ;  /* 0x0000000c00347947 */ /* 0x000fea0003800000 */
.L_x_20186:
[----:B------:R0:W5:Y:S01]  /*15e0*/  LDG.E.U16 R0, desc[UR36][R4.64] ;  /* 0x0000002404007981 */ /* 0x000162000c1e1500 */
[----:B------:R-:W-:Y:S05]  /*15f0*/  BRA `(.L_x_20185) ;  /* 0x0000000c002c7947 */ /* 0x000fea0003800000 */
.L_x_20181:
        /* <DEDUP_REMOVED lines=10> */
.L_x_20189:
[----:B------:R-:W2:Y:S02]  /*16a0*/  LDG.E.U16 R2, desc[UR36][R4.64] ;  /* 0x0000002404027981 */ /* 0x000ea4000c1e1500 */
[----:B--2---:R-:W-:-:S06]  /*16b0*/  HADD2.F32 R2, -RZ, R2.H0_H0 ;  /* 0x20000002ff027230 */ /* 0x004fcc0000004100 */
[----:B------:R-:W0:Y:S02]  /*16c0*/  F2I.S64.TRUNC R2, R2 ;  /* 0x0000000200027311 */ /* 0x000e24000020d900 */
[----:B0-----:R-:W-:Y:S01]  /*16d0*/  PRMT R0, R2, 0x7610, R0 ;  /* 0x0000761002007816 */ /* 0x001fe20000000000 */
[----:B------:R-:W-:Y:S06]  /*16e0*/  BRA `(.L_x_20185) ;  /* 0x0000000800f07947 */ /* 0x000fec0003800000 */
.L_x_20188:
        /* <DEDUP_REMOVED lines=10> */
.L_x_20191:
[----:B------:R-:W2:Y:S02]  /*1790*/  LDG.E.U16 R4, desc[UR36][R4.64] ;  /* 0x0000002404047981 */ /* 0x000ea4000c1e1500 */
[----:B--2---:R-:W-:-:S06]  /*17a0*/  HADD2.F32 R2, -RZ, R4.H0_H0 ;  /* 0x20000004ff027230 */ /* 0x004fcc0000004100 */
[----:B------:R-:W0:Y:S02]  /*17b0*/  F2I.S64.TRUNC R2, R2 ;  /* 0x0000000200027311 */ /* 0x000e24000020d900 */
[----:B0-----:R-:W-:Y:S01]  /*17c0*/  PRMT R0, R2, 0x7610, R0 ;  /* 0x0000761002007816 */ /* 0x001fe20000000000 */
[----:B------:R-:W-:Y:S06]  /*17d0*/  BRA `(.L_x_20185) ;  /* 0x0000000800b47947 */ /* 0x000fec0003800000 */
.L_x_20190:
[----:B------:R-:W2:Y:S02]  /*17e0*/  LDG.E.64 R2, desc[UR36][R4.64] ;  /* 0x0000002404027981 */ /* 0x000ea4000c1e1b00 */
[----:B--2---:R-:W0:Y:S02]  /*17f0*/  F2I.S64.F64.TRUNC R2, R2 ;  /* 0x0000000200027311 */ /* 0x004e24000030d900 */
[----:B0-----:R-:W-:Y:S01]  /*1800*/  PRMT R0, R2, 0x7610, R0 ;  /* 0x0000761002007816 */ /* 0x001fe20000000000 */
[----:B------:R-:W-:Y:S06]  /*1810*/  BRA `(.L_x_20185) ;  /* 0x0000000800a47947 */ /* 0x000fec0003800000 */
.L_x_20180:
        /* <DEDUP_REMOVED lines=12> */
.L_x_20194:
[----:B------:R-:W2:Y:S02]  /*18e0*/  LDG.E.64 R4, desc[UR36][R4.64] ;  /* 0x0000002404047981 */ /* 0x000ea4000c1e1b00 */
[----:B--2---:R-:W0:Y:S02]  /*18f0*/  F2I.S64.F64.TRUNC R2, R4 ;  /* 0x0000000400027311 */ /* 0x004e24000030d900 */
[----:B0-----:R-:W-:Y:S01]  /*1900*/  PRMT R0, R2, 0x7610, R0 ;  /* 0x0000761002007816 */ /* 0x001fe20000000000 */
[----:B------:R-:W-:Y:S06]  /*1910*/  BRA `(.L_x_20185) ;  /* 0x0000000800647947 */ /* 0x000fec0003800000 */
.L_x_20193:
        /* <DEDUP_REMOVED lines=27> */
.L_x_20196:
        /* <DEDUP_REMOVED lines=14> */
.L_x_20195:
[----:B------:R-:W2:Y:S02]  /*1bb0*/  LDG.E.U16 R2, desc[UR36][R4.64] ;  /* 0x0000002404027981 */ /* 0x000ea4000c1e1500 */
[----:B--2---:R-:W-:-:S06]  /*1bc0*/  IMAD.U32 R2, R2, 0x10000, RZ ;  /* 0x0001000002027824 */ /* 0x004fcc00078e00ff */
[----:B------:R-:W0:Y:S02]  /*1bd0*/  F2I.S64.TRUNC R2, R2 ;  /* 0x0000000200027311 */ /* 0x000e24000020d900 */
[----:B0-----:R-:W-:Y:S01]  /*1be0*/  PRMT R0, R2, 0x7610, R0 ;  /* 0x0000761002007816 */ /* 0x001fe20000000000 */
[----:B------:R-:W-:Y:S06]  /*1bf0*/  BRA `(.L_x_20185) ;  /* 0x0000000400ac7947 */ /* 0x000fec0003800000 */
.L_x_20192:
        /* <DEDUP_REMOVED lines=10> */
.L_x_20199:
        /* <DEDUP_REMOVED lines=21> */
.L_x_20203:
[----:B------:R-:W-:Y:S05]  /*1df0*/  BSYNC.RECONVERGENT B1 ;  /* 0x0000000000017941 */ /* 0x000fea0003800200 */
.L_x_20202:
[----:B------:R-:W-:Y:S02]  /*1e00*/  SHF.L.U32 R0, R0, 0x14, RZ ;  /* 0x0000001400007819 */ /* 0x000fe400000006ff */
[----:B------:R-:W-:-:S04]  /*1e10*/  LEA R2, R2, 0x3b800000, 0x17 ;  /* 0x3b80000002027811 */ /* 0x000fc800078eb8ff */
[----:B------:R-:W-:-:S07]  /*1e20*/  LOP3.LUT R2, R2, R0, R7, 0xfe, !PT ;  /* 0x0000000002027212 */ /* 0x000fce00078efe07 */
.L_x_20201:
[----:B------:R-:W-:Y:S05]  /*1e30*/  BSYNC.RECONVERGENT B0 ;  /* 0x0000000000007941 */ /* 0x000fea0003800200 */
.L_x_20200:
[----:B------:R-:W0:Y:S02]  /*1e40*/  F2I.S64.TRUNC R2, R2 ;  /* 0x0000000200027311 */ /* 0x000e24000020d900 */
[----:B0-----:R-:W-:Y:S01]  /*1e50*/  PRMT R0, R2, 0x7610, R0 ;  /* 0x0000761002007816 */ /* 0x001fe20000000000 */
[----:B------:R-:W-:Y:S06]  /*1e60*/  BRA `(.L_x_20185) ;  /* 0x0000000400107947 */ /* 0x000fec0003800000 */
.L_x_20198:
        /* <DEDUP_REMOVED lines=21> */
.L_x_20207:
[----:B------:R-:W-:Y:S05]  /*1fc0*/  BSYNC.RECONVERGENT B1 ;  /* 0x0000000000017941 */ /* 0x000fea0003800200 */
.L_x_20206:
[----:B------:R-:W-:Y:S01]  /*1fd0*/  IMAD.SHL.U32 R0, R0, 0x200000, RZ ;  /* 0x0020000000007824 */ /* 0x000fe200078e00ff */
[----:B------:R-:W-:-:S04]  /*1fe0*/  LEA R2, R2, 0x37800000, 0x17 ;  /* 0x3780000002027811 */ /* 0x000fc800078eb8ff */
[----:B------:R-:W-:-:S07]  /*1ff0*/  LOP3.LUT R2, R2, R0, R7, 0xfe, !PT ;  /* 0x0000000002027212 */ /* 0x000fce00078efe07 */
.L_x_20205:
[----:B------:R-:W-:Y:S05]  /*2000*/  BSYNC.RECONVERGENT B0 ;  /* 0x0000000000007941 */ /* 0x000fea0003800200 */
.L_x_20204:
[----:B------:R-:W0:Y:S02]  /*2010*/  F2I.S64.TRUNC R2, R2 ;  /* 0x0000000200027311 */ /* 0x000e24000020d900 */
[----:B0-----:R-:W-:Y:S01]  /*2020*/  PRMT R0, R2, 0x7610, R0 ;  /* 0x0000761002007816 */ /* 0x001fe20000000000 */
[----:B------:R-:W-:Y:S06]  /*2030*/  BRA `(.L_x_20185) ;  /* 0x00000000009c7947 */ /* 0x000fec0003800000 */
.L_x_20197:
[----:B------:R-:W-:-:S09]  /*2040*/  UISETP.NE.AND UP0, UPT, UR4, 0x1c, UPT ;  /* 0x0000001c0400788c */ /* 0x000fd2000bf05270 */
[----:B------:R-:W-:Y:S05]  /*2050*/  BRA.U !UP0, `(.L_x_20208) ;  /* 0x0000000108907547 */ /* 0x000fea000b800000 */
[----:B------:R-:W-:-:S09]  /*2060*/  UISETP.NE.AND UP0, UPT, UR4, 0x1d, UPT ;  /* 0x0000001d0400788c */ /* 0x000fd2000bf05270 */
[----:B------:R-:W-:Y:S05]  /*2070*/  BRA.U !UP0, `(.L_x_20209) ;  /* 0x0000000108807547 */ /* 0x000fea000b800000 */
[----:B------:R-:W-:-:S09]  /*2080*/  UISETP.NE.AND UP0, UPT, UR4, 0x2c, UPT ;  /* 0x0000002c0400788c */ /* 0x000fd2000bf05270 */
[----:B------:R-:W-:Y:S05]  /*2090*/  BRA.U !UP0, `(.L_x_20210) ;  /* 0x0000000108487547 */ /* 0x000fea000b800000 */
.L_x_20184:
        /* <DEDUP_REMOVED lines=16> */
.L_x_20211:
[----:B------:R-:W-:Y:S01]  /*21a0*/  PRMT R0, RZ, 0x7610, R0 ;  /* 0x00007610ff007816 */ /* 0x000fe20000000000 */
[----:B------:R-:W-:Y:S06]  /*21b0*/  BRA `(.L_x_20185) ;  /* 0x00000000003c7947 */ /* 0x000fec0003800000 */
.L_x_20210:
        /* <DEDUP_REMOVED lines=8> */
.L_x_20213:
[----:B------:R-:W-:Y:S05]  /*2240*/  BSYNC.RECONVERGENT B0 ;  /* 0x0000000000007941 */ /* 0x000fea0003800200 */
.L_x_20212:
[----:B------:R-:W0:Y:S02]  /*2250*/  F2I.S64.TRUNC R2, R2 ;  /* 0x0000000200027311 */ /* 0x000e24000020d900 */
[----:B0-----:R-:W-:Y:S01]  /*2260*/  PRMT R0, R2, 0x7610, R0 ;  /* 0x0000761002007816 */ /* 0x001fe20000000000 */
[----:B------:R-:W-:Y:S06]  /*2270*/  BRA `(.L_x_20185) ;  /* 0x00000000000c7947 */ /* 0x000fec0003800000 */
.L_x_20209:
[----:B------:R2:W5:Y:S01]  /*2280*/  LDG.E.U8 R0, desc[UR36][R4.64] ;  /* 0x0000002404007981 */ /* 0x000562000c1e1100 */
[----:B------:R-:W-:Y:S05]  /*2290*/  BRA `(.L_x_20185) ;  /* 0x0000000000047947 */ /* 0x000fea0003800000 */
.L_x_20208:
[----:B------:R1:W5:Y:S02]  /*22a0*/  LDG.E.U8 R0, desc[UR36][R4.64] ;  /* 0x0000002404007981 */ /* 0x000364000c1e1100 */
.L_x_20185:
[----:B------:R-:W0:Y:S01]  /*22b0*/  LDCU.64 UR6, c[0x0][0x580] ;  /* 0x0000b000ff0677ac */ /* 0x000e220008000a00 */
[----:B------:R-:W-:Y:S01]  /*22c0*/  ISETP.NE.AND P0, PT, RZ, UR40, PT ;  /* 0x00000028ff007c0c */ /* 0x000fe2000bf05270 */
[----:B------:R-:W-:Y:S01]  /*22d0*/  BSSY.RECONVERGENT B6, `(.L_x_20214) ;  /* 0x00000e8000067945 */ /* 0x000fe20003800200 */
[----:B------:R-:W-:Y:S02]  /*22e0*/  UPRMT UR4, UR39, 0x9910, URZ ;  /* 0x0000991027047896 */ /* 0x000fe400080000ff */
[----:B012345:R-:W-:Y:S02]  /*22f0*/  SEL R5, R0, UR44, !P0 ;  /* 0x0000002c00057c07 */ /* 0x03ffe4000c000000 */
[----:B------:R-:W-:Y:S01]  /*2300*/  UISETP.GT.AND UP0, UPT, UR4, 0x9, UPT ;  /* 0x000000090400788c */ /* 0x000fe2000bf04270 */
[----:B------:R-:W-:-:S05]  /*2310*/  IADD3 R2, P1, PT, R16, UR6, RZ ;  /* 0x0000000610027c10 */ /* 0x000fca000ff3e0ff */
        /* <DEDUP_REMOVED lines=12> */
.L_x_20218:
[----:B------:R3:W-:Y:S01]  /*23e0*/  STG.E.U8 desc[UR36][R2.64], R5 ;  /* 0x0000000502007986 */ /* 0x0007e2000c101124 */
[----:B------:R-:W-:Y:S05]  /*23f0*/  BRA `(.L_x_20220) ;  /* 0x0000000c00547947 */ /* 0x000fea0003800000 */
.L_x_20217:
        /* <DEDUP_REMOVED lines=10> */
.L_x_20222:
[----:B------:R-:W-:-:S05]  /*24a0*/  LOP3.LUT R5, R5, 0xff, RZ, 0xc0, !PT ;  /* 0x000000ff05057812 */ /* 0x000fca00078ec0ff */
[----:B------:R1:W-:Y:S01]  /*24b0*/  STG.E desc[UR36][R2.64], R5 ;  /* 0x0000000502007986 */ /* 0x0003e2000c101924 */
[----:B------:R-:W-:Y:S05]  /*24c0*/  BRA `(.L_x_20220) ;  /* 0x0000000c00207947 */ /* 0x000fea0003800000 */
.L_x_20221:
[----:B------:R-:W-:-:S05]  /*24d0*/  LOP3.LUT R5, R5, 0xff, RZ, 0xc0, !PT ;  /* 0x000000ff05057812 */ /* 0x000fca00078ec0ff */
[----:B------:R2:W-:Y:S01]  /*24e0*/  STG.E.U16 desc[UR36][R2.64], R5 ;  /* 0x0000000502007986 */ /* 0x0005e2000c101524 */
[----:B------:R-:W-:Y:S05]  /*24f0*/  BRA `(.L_x_20220) ;  /* 0x0000000c00147947 */ /* 0x000fea0003800000 */
.L_x_20216:
        /* <DEDUP_REMOVED lines=10> */
.L_x_20224:
[----:B------:R-:W-:-:S04]  /*25a0*/  LOP3.LUT R5, R5, 0xff, RZ, 0xc0, !PT ;  /* 0x000000ff05057812 */ /* 0x000fc800078ec0ff */
[----:B------:R-:W0:Y:S02]  /*25b0*/  I2F.U16 R0, R5 ;  /* 0x0000000500007306 */ /* 0x000e240000101000 */
[----:B0-----:R-:W-:-:S05]  /*25c0*/  F2FP.F16.F32.PACK_AB R0, RZ, R0 ;  /* 0x00000000ff00723e */ /* 0x001fca00000000ff */
[----:B------:R0:W-:Y:S01]  /*25d0*/  STG.E.U16 desc[UR36][R2.64], R0 ;  /* 0x0000000002007986 */ /* 0x0001e2000c101524 */
[----:B------:R-:W-:Y:S05]  /*25e0*/  BRA `(.L_x_20220) ;  /* 0x0000000800d87947 */ /* 0x000fea0003800000 */
.L_x_20223:
[----:B------:R-:W-:-:S09]  /*25f0*/  UISETP.NE.AND UP0, UPT, UR4, 0x7, UPT ;  /* 0x000000070400788c */ /* 0x000fd2000bf05270 */
[----:B------:R-:W-:Y:S05]  /*2600*/  BRA.U !UP0, `(.L_x_20225) ;  /* 0x00000001083c7547 */ /* 0x000fea000b800000 */
[----:B------:R-:W-:-:S09]  /*2610*/  UISETP.NE.AND UP0, UPT, UR4, 0x8, UPT ;  /* 0x000000080400788c */ /* 0x000fd2000bf05270 */
[----:B------:R-:W-:Y:S05]  /*2620*/  BRA.U !UP0, `(.L_x_20226) ;  /* 0x00000001081c7547 */ /* 0x000fea000b800000 */
[----:B------:R-:W-:-:S09]  /*2630*/  UISETP.NE.AND UP0, UPT, UR4, 0x9, UPT ;  /* 0x000000090400788c */ /* 0x000fd2000bf05270 */
[----:B------:R-:W-:Y:S05]  /*2640*/  BRA.U UP0, `(.L_x_20219) ;  /* 0x0000000900207547 */ /* 0x000fea000b800000 */
[----:B------:R-:W-:Y:S01]  /*2650*/  LOP3.LUT R5, R5, 0xff, RZ, 0xc0, !PT ;  /* 0x000000ff05057812 */ /* 0x000fe200078ec0ff */
[----:B------:R-:W-:-:S03]  /*2660*/  HFMA2 R7, -RZ, RZ, 0, 0 ;  /* 0x00000000ff077431 */ /* 0x000fc600000001ff */
[----:B------:R-:W0:Y:S02]  /*2670*/  I2F.U16 R6, R5 ;  /* 0x0000000500067306 */ /* 0x000e240000101000 */
[----:B0-----:R0:W-:Y:S01]  /*2680*/  STG.E.64 desc[UR36][R2.64], R6 ;  /* 0x0000000602007986 */ /* 0x0011e2000c101b24 */
[----:B------:R-:W-:Y:S05]  /*2690*/  BRA `(.L_x_20220) ;  /* 0x0000000800ac7947 */ /* 0x000fea0003800000 */
.L_x_20226:
[----:B------:R-:W-:-:S06]  /*26a0*/  LOP3.LUT R5, R5, 0xff, RZ, 0xc0, !PT ;  /* 0x000000ff05057812 */ /* 0x000fcc00078ec0ff */
[----:B------:R-:W0:Y:S02]  /*26b0*/  I2F.U16 R5, R5 ;  /* 0x0000000500057306 */ /* 0x000e240000101000 */
[----:B0-----:R-:W-:-:S04]  /*26c0*/  F2FP.F16.F32.PACK_AB R5, RZ, R5 ;  /* 0x00000005ff05723e */ /* 0x001fc800000000ff */
[----:B------:R-:W-:-:S05]  /*26d0*/  PRMT R5, R5, 0x5410, RZ ;  /* 0x0000541005057816 */ /* 0x000fca00000000ff */
[----:B------:R0:W-:Y:S01]  /*26e0*/  STG.E desc[UR36][R2.64], R5 ;  /* 0x0000000502007986 */ /* 0x0001e2000c101924 */
[----:B------:R-:W-:Y:S05]  /*26f0*/  BRA `(.L_x_20220) ;  /* 0x0000000800947947 */ /* 0x000fea0003800000 */
.L_x_20225:
[----:B------:R-:W-:-:S06]  /*2700*/  LOP3.LUT R5, R5, 0xff, RZ, 0xc0, !PT ;  /* 0x000000ff05057812 */ /* 0x000fcc00078ec0ff */
[----:B------:R-:W0:Y:S02]  /*2710*/  I2F.F64.U16 R4, R5 ;  /* 0x0000000500047312 */ /* 0x000e240000101800 */
[----:B0-----:R0:W-:Y:S01]  /*2720*/  STG.E.64 desc[UR36][R2.64], R4 ;  /* 0x0000000402007986 */ /* 0x0011e2000c101b24 */
[----:B------:R-:W-:Y:S05]  /*2730*/  BRA `(.L_x_20220) ;  /* 0x0000000800847947 */ /* 0x000fea0003800000 */
.L_x_20215:
        /* <DEDUP_REMOVED lines=12> */
.L_x_20229:
[----:B------:R-:W-:Y:S02]  /*2800*/  LOP3.LUT R5, R5, 0xff, RZ, 0xc0, !PT ;  /* 0x000000ff05057812 */ /* 0x000fe400078ec0ff */
[----:B------:R-:W-:-:S04]  /*2810*/  CS2R R6, SRZ ;  /* 0x0000000000067805 */ /* 0x000fc8000001ff00 */
[----:B------:R-:W0:Y:S02]  /*2820*/  I2F.F64.U16 R4, R5 ;  /* 0x0000000500047312 */ /* 0x000e240000101800 */
[----:B0-----:R0:W-:Y:S01]  /*2830*/  STG.E.128 desc[UR36][R2.64], R4 ;  /* 0x0000000402007986 */ /* 0x0011e2000c101d24 */
[----:B------:R-:W-:Y:S05]  /*2840*/  BRA `(.L_x_20220) ;  /* 0x0000000800407947 */ /* 0x000fea0003800000 */
.L_x_20228:
        /* <DEDUP_REMOVED lines=18> */
.L_x_20233:
[----:B------:R-:W-:Y:S05]  /*2970*/  BSYNC.RECONVERGENT B0 ;  /* 0x0000000000007941 */ /* 0x000fea0003800200 */
.L_x_20232:
[----:B------:R0:W-:Y:S01]  /*2980*/  STG.E.U8 desc[UR36][R2.64], R5 ;  /* 0x0000000502007986 */ /* 0x0001e2000c101124 */
[----:B------:R-:W-:Y:S05]  /*2990*/  BRA `(.L_x_20220) ;  /* 0x0000000400ec7947 */ /* 0x000fea0003800000 */
.L_x_20231:
        /* <DEDUP_REMOVED lines=17> */
.L_x_20230:
[----:B------:R-:W-:-:S04]  /*2ab0*/  LOP3.LUT R5, R5, 0xff, RZ, 0xc0, !PT ;  /* 0x000000ff05057812 */ /* 0x000fc800078ec0ff */
[----:B------:R-:W0:Y:S02]  /*2ac0*/  I2F.U16 R0, R5 ;  /* 0x0000000500007306 */ /* 0x000e240000101000 */
[----:B0-----:R-:W-:-:S05]  /*2ad0*/  F2FP.BF16.F32.PACK_AB R0, RZ, R0 ;  /* 0x00000000ff00723e */ /* 0x001fca00000010ff */
[----:B------:R0:W-:Y:S01]  /*2ae0*/  STG.E.U16 desc[UR36][R2.64], R0 ;  /* 0x0000000002007986 */ /* 0x0001e2000c101524 */
[----:B------:R-:W-:Y:S05]  /*2af0*/  BRA `(.L_x_20220) ;  /* 0x0000000400947947 */ /* 0x000fea0003800000 */
.L_x_20227:
        /* <DEDUP_REMOVED lines=11> */
.L_x_20236:
        /* <DEDUP_REMOVED lines=13> */
.L_x_20239:
[----:B------:R-:W-:-:S04]  /*2c80*/  SHF.R.U32.HI R0, RZ, 0x14, R5 ;  /* 0x00000014ff007819 */ /* 0x000fc80000011605 */
[----:B------:R-:W-:-:S04]  /*2c90*/  LOP3.LUT R0, R0, 0x1, RZ, 0xc0, !PT ;  /* 0x0000000100007812 */ /* 0x000fc800078ec0ff */
[----:B------:R-:W-:-:S04]  /*2ca0*/  IADD3 R0, PT, PT, R5, 0x487ffff, R0 ;  /* 0x0487ffff05007810 */ /* 0x000fc80007ffe000 */
[----:B------:R-:W-:-:S04]  /*2cb0*/  SHF.R.U32.HI R0, RZ, 0x14, R0 ;  /* 0x00000014ff007819 */ /* 0x000fc80000011600 */
[----:B------:R-:W-:-:S07]  /*2cc0*/  LOP3.LUT R4, R0, 0xff, RZ, 0xc0, !PT ;  /* 0x000000ff00047812 */ /* 0x000fce00078ec0ff */
.L_x_20240:
[----:B------:R-:W-:-:S07]  /*2cd0*/  PRMT R0, R4, 0x7610, R0 ;  /* 0x0000761004007816 */ /* 0x000fce0000000000 */
.L_x_20238:
[----:B------:R-:W-:Y:S05]  /*2ce0*/  BSYNC.RECONVERGENT B0 ;  /* 0x0000000000007941 */ /* 0x000fea0003800200 */
.L_x_20237:
[----:B------:R0:W-:Y:S01]  /*2cf0*/  STG.E.U8 desc[UR36][R2.64], R0 ;  /* 0x0000000002007986 */ /* 0x0001e2000c101124 */
[----:B------:R-:W-:Y:S05]  /*2d00*/  BRA `(.L_x_20220) ;  /* 0x0000000400107947 */ /* 0x000fea0003800000 */
.L_x_20235:
        /* <DEDUP_REMOVED lines=13> */
.L_x_20243:
[----:B------:R-:W-:-:S04]  /*2de0*/  SHF.R.U32.HI R0, RZ, 0x15, R5 ;  /* 0x00000015ff007819 */ /* 0x000fc80000011605 */
[----:B------:R-:W-:-:S04]  /*2df0*/  LOP3.LUT R0, R0, 0x1, RZ, 0xc0, !PT ;  /* 0x0000000100007812 */ /* 0x000fc800078ec0ff */
[----:B------:R-:W-:-:S04]  /*2e00*/  IADD3 R0, PT, PT, R5, 0x88fffff, R0 ;  /* 0x088fffff05007810 */ /* 0x000fc80007ffe000 */
[----:B------:R-:W-:-:S04]  /*2e10*/  SHF.R.U32.HI R0, RZ, 0x15, R0 ;  /* 0x00000015ff007819 */ /* 0x000fc80000011600 */
[----:B------:R-:W-:-:S07]  /*2e20*/  LOP3.LUT R4, R0, 0xff, RZ, 0xc0, !PT ;  /* 0x000000ff00047812 */ /* 0x000fce00078ec0ff */
.L_x_20244:
[----:B------:R-:W-:-:S07]  /*2e30*/  PRMT R0, R4, 0x7610, R0 ;  /* 0x0000761004007816 */ /* 0x000fce0000000000 */
.L_x_20242:
[----:B------:R-:W-:Y:S05]  /*2e40*/  BSYNC.RECONVERGENT B0 ;  /* 0x0000000000007941 */ /* 0x000fea0003800200 */
.L_x_20241:
[----:B------:R0:W-:Y:S01]  /*2e50*/  STG.E.U8 desc[UR36][R2.64], R0 ;  /* 0x0000000002007986 */ /* 0x0001e2000c101124 */
[----:B------:R-:W-:Y:S05]  /*2e60*/  BRA `(.L_x_20220) ;  /* 0x0000000000b87947 */ /* 0x000fea0003800000 */
.L_x_20234:
[----:B------:R-:W-:-:S09]  /*2e70*/  UISETP.NE.AND UP0, UPT, UR4, 0x1c, UPT ;  /* 0x0000001c0400788c */ /* 0x000fd2000bf05270 */
[----:B------:R-:W-:Y:S05]  /*2e80*/  BRA.U !UP0, `(.L_x_20245) ;  /* 0x0000000108a87547 */ /* 0x000fea000b800000 */
[----:B------:R-:W-:-:S09]  /*2e90*/  UISETP.NE.AND UP0, UPT, UR4, 0x1d, UPT ;  /* 0x0000001d0400788c */ /* 0x000fd2000bf05270 */
[----:B------:R-:W-:Y:S05]  /*2ea0*/  BRA.U !UP0, `(.L_x_20246) ;  /* 0x0000000108907547 */ /* 0x000fea000b800000 */
[----:B------:R-:W-:-:S09]  /*2eb0*/  UISETP.NE.AND UP0, UPT, UR4, 0x2c, UPT ;  /* 0x0000002c0400788c */ /* 0x000fd2000bf05270 */
[----:B------:R-:W-:Y:S05]  /*2ec0*/  BRA.U !UP0, `(.L_x_20247) ;  /* 0x0000000108447547 */ /* 0x000fea000b800000 */
.L_x_20219:
        /* <DEDUP_REMOVED lines=16> */
.L_x_20248:
[----:B------:R-:W-:Y:S05]  /*2fd0*/  BRA `(.L_x_20220) ;  /* 0x00000000005c7947 */ /* 0x000fea0003800000 */
.L_x_20247:
        /* <DEDUP_REMOVED lines=17> */
.L_x_20246:
[----:B------:R-:W-:Y:S01]  /*30f0*/  LOP3.LUT R4, R5, 0xff, RZ, 0xc0, !PT ;  /* 0x000000ff05047812 */ /* 0x000fe200078ec0ff */
[----:B------:R-:W-:-:S05]  /*3100*/  IMAD.MOV.U32 R5, RZ, RZ, RZ ;  /* 0x000000ffff057224 */ /* 0x000fca00078e00ff */
[----:B------:R0:W-:Y:S01]  /*3110*/  STG.E.64 desc[UR36][R2.64], R4 ;  /* 0x0000000402007986 */ /* 0x0001e2000c101b24 */
[----:B------:R-:W-:Y:S05]  /*3120*/  BRA `(.L_x_20220) ;  /* 0x0000000000087947 */ /* 0x000fea0003800000 */
.L_x_20245:
[----:B------:R-:W-:-:S05]  /*3130*/  LOP3.LUT R5, R5, 0xff, RZ, 0xc0, !PT ;  /* 0x000000ff05057812 */ /* 0x000fca00078ec0ff */
[----:B------:R0:W-:Y:S02]  /*3140*/  STG.E desc[UR36][R2.64], R5 ;  /* 0x0000000502007986 */ /* 0x0001e4000c101924 */
.L_x_20220:
[----:B------:R-:W-:Y:S05]  /*3150*/  BSYNC.RECONVERGENT B6 ;  /* 0x0000000000067941 */ /* 0x000fea0003800200 */
.L_x_20214:
[----:B------:R-:W-:-:S07]  /*3160*/  VIADD R17, R17, 0x80 ;  /* 0x0000008011117836 */ /* 0x000fce0000000000 */
.L_x_20178:
[----:B------:R-:W-:Y:S05]  /*3170*/  BSYNC.RECONVERGENT B7 ;  /* 0x0000000000077941 */ /* 0x000fea0003800200 */
.L_x_20177:
        /* <DEDUP_REMOVED lines=307> */
.L_x_20251:
[----:B------:R-:W0:Y:S01]  /*44b0*/  LDCU.64 UR6, c[0x0][0x588] ;  /* 0x0000b100ff0677ac */ /* 0x000e220008000a00 */
[----:B------:R-:W-:-:S04]  /*44c0*/  UPRMT UR4, UR43, 0x9910, URZ ;  /* 0x000099102b047896 */ /* 0x000fc800080000ff */
[----:B------:R-:W-:Y:S01]  /*44d0*/  UISETP.GT.AND UP0, UPT, UR4, 0x9, UPT ;  /* 0x000000090400788c */ /* 0x000fe2000bf04270 */
[----:B0-----:R-:W-:-:S04]  /*44e0*/  IADD3 R4, P0, PT, R0, UR6, RZ ;  /* 0x0000000600047c10 */ /* 0x001fc8000ff1e0ff */
[----:B-1234-:R-:W-:-:S04]  /*44f0*/  IADD3.X R5, PT, PT, RZ, UR7, RZ, P0, !PT ;  /* 0x00000007ff057c10 */ /* 0x01efc800087fe4ff */
        /* <DEDUP_REMOVED lines=11> */
.L_x_20255:
[----:B------:R4:W5:Y:S01]  /*45b0*/  LDG.E.U8 R0, desc[UR36][R4.64] ;  /* 0x0000002404007981 */ /* 0x000962000c1e1100 */
[----:B------:R-:W-:Y:S05]  /*45c0*/  BRA `(.L_x_20257) ;  /* 0x0000000c005c7947 */ /* 0x000fea0003800000 */
.L_x_20254:
        /* <DEDUP_REMOVED lines=8> */
.L_x_20259:
[----:B------:R0:W5:Y:S01]  /*4650*/  LDG.E.U8 R0, desc[UR36][R4.64] ;  /* 0x0000002404007981 */ /* 0x000162000c1e1100 */
[----:B------:R-:W-:Y:S05]  /*4660*/  BRA `(.L_x_20257) ;  /* 0x0000000c00347947 */ /* 0x000fea0003800000 */
.L_x_20258:
[----:B------:R0:W5:Y:S01]  /*4670*/  LDG.E.U16 R0, desc[UR36][R4.64] ;  /* 0x0000002404007981 */ /* 0x000162000c1e1500 */
[----:B------:R-:W-:Y:S05]  /*4680*/  BRA `(.L_x_20257) ;  /* 0x0000000c002c7947 */ /* 0x000fea0003800000 */
.L_x_20253:
        /* <DEDUP_REMOVED lines=10> */
.L_x_20261:
[----:B------:R-:W2:Y:S02]  /*4730*/  LDG.E.U16 R2, desc[UR36][R4.64] ;  /* 0x0000002404027981 */ /* 0x000ea4000c1e1500 */
[----:B--2---:R-:W-:-:S06]  /*4740*/  HADD2.F32 R2, -RZ, R2.H0_H0 ;  /* 0x20000002ff027230 */ /* 0x004fcc0000004100 */
[----:B------:R-:W0:Y:S02]  /*4750*/  F2I.S64.TRUNC R2, R2 ;  /* 0x0000000200027311 */ /* 0x000e24000020d900 */
[----:B0-----:R-:W-:Y:S01]  /*4760*/  PRMT R0, R2, 0x7610, R0 ;  /* 0x0000761002007816 */ /* 0x001fe20000000000 */
[----:B------:R-:W-:Y:S06]  /*4770*/  BRA `(.L_x_20257) ;  /* 0x0000000800f07947 */ /* 0x000fec0003800000 */
.L_x_20260:
        /* <DEDUP_REMOVED lines=10> */
.L_x_20263:
[----:B------:R-:W2:Y:S02]  /*4820*/  LDG.E.U16 R4, desc[UR36][R4.64] ;  /* 0x0000002404047981 */ /* 0x000ea4000c1e1500 */
[----:B--2---:R-:W-:-:S06]  /*4830*/  HADD2.F32 R2, -RZ, R4.H0_H0 ;  /* 0x20000004ff027230 */ /* 0x004fcc0000004100 */
[----:B------:R-:W0:Y:S02]  /*4840*/  F2I.S64.TRUNC R2, R2 ;  /* 0x0000000200027311 */ /* 0x000e24000020d900 */
[----:B0-----:R-:W-:Y:S01]  /*4850*/  PRMT R0, R2, 0x7610, R0 ;  /* 0x0000761002007816 */ /* 0x001fe20000000000 */
[----:B------:R-:W-:Y:S06]  /*4860*/  BRA `(.L_x_20257) ;  /* 0x0000000800b47947 */ /* 0x000fec0003800000 */
.L_x_20262:
[----:B------:R-:W2:Y:S02]  /*4870*/  LDG.E.64 R2, desc[UR36][R4.64] ;  /* 0x0000002404027981 */ /* 0x000ea4000c1e1b00 */
[----:B--2---:R-:W0:Y:S02]  /*4880*/  F2I.S64.F64.TRUNC R2, R2 ;  /* 0x0000000200027311 */ /* 0x004e24000030d900 */
[----:B0-----:R-:W-:Y:S01]  /*4890*/  PRMT R0, R2, 0x7610, R0 ;  /* 0x0000761002007816 */ /* 0x001fe20000000000 */
[----:B------:R-:W-:Y:S06]  /*48a0*/  BRA `(.L_x_20257) ;  /* 0x0000000800a47947 */ /* 0x000fec0003800000 */
.L_x_20252:
        /* <DEDUP_REMOVED lines=12> */
.L_x_20266:
[----:B------:R-:W2:Y:S02]  /*4970*/  LDG.E.64 R4, desc[UR36][R4.64] ;  /* 0x0000002404047981 */ /* 0x000ea4000c1e1b00 */
[----:B--2---:R-:W0:Y:S02]  /*4980*/  F2I.S64.F64.TRUNC R2, R4 ;  /* 0x0000000400027311 */ /* 0x004e24000030d900 */
[----:B0-----:R-:W-:Y:S01]  /*4990*/  PRMT R0, R2, 0x7610, R0 ;  /* 0x0000761002007816 */ /* 0x001fe20000000000 */
[----:B------:R-:W-:Y:S06]  /*49a0*/  BRA `(.L_x_20257) ;  /* 0x0000000800647947 */ /* 0x000fec0003800000 */
.L_x_20265:
        /* <DEDUP_REMOVED lines=27> */
.L_x_20268:
        /* <DEDUP_REMOVED lines=14> */
.L_x_20267:
[----:B------:R-:W2:Y:S02]  /*4c40*/  LDG.E.U16 R2, desc[UR36][R4.64] ;  /* 0x0000002404027981 */ /* 0x000ea4000c1e1500 */
[----:B--2---:R-:W-:-:S06]  /*4c50*/  IMAD.U32 R2, R2, 0x10000, RZ ;  /* 0x0001000002027824 */ /* 0x004fcc00078e00ff */
[----:B------:R-:W0:Y:S02]  /*4c60*/  F2I.S64.TRUNC R2, R2 ;  /* 0x0000000200027311 */ /* 0x000e24000020d900 */
[----:B0-----:R-:W-:Y:S01]  /*4c70*/  PRMT R0, R2, 0x7610, R0 ;  /* 0x0000761002007816 */ /* 0x001fe20000000000 */
[----:B------:R-:W-:Y:S06]  /*4c80*/  BRA `(.L_x_20257) ;  /* 0x0000000400ac7947 */ /* 0x000fec0003800000 */
.L_x_20264:
        /* <DEDUP_REMOVED lines=10> */
.L_x_20271:
        /* <DEDUP_REMOVED lines=21> */
.L_x_20275:
[----:B------:R-:W-:Y:S05]  /*4e80*/  BSYNC.RECONVERGENT B1 ;  /* 0x0000000000017941 */ /* 0x000fea0003800200 */
.L_x_20274:
[----:B------:R-:W-:Y:S01]  /*4e90*/  IMAD.SHL.U32 R0, R0, 0x100000, RZ ;  /* 0x0010000000007824 */ /* 0x000fe200078e00ff */
[----:B------:R-:W-:-:S04]  /*4ea0*/  LEA R2, R2, 0x3b800000, 0x17 ;  /* 0x3b80000002027811 */ /* 0x000fc800078eb8ff */
[----:B------:R-:W-:-:S07]  /*4eb0*/  LOP3.LUT R2, R2, R0, R7, 0xfe, !PT ;  /* 0x0000000002027212 */ /* 0x000fce00078efe07 */
.L_x_20273:
[----:B------:R-:W-:Y:S05]  /*4ec0*/  BSYNC.RECONVERGENT B0 ;  /* 0x0000000000007941 */ /* 0x000fea0003800200 */
.L_x_20272:
[----:B------:R-:W0:Y:S02]  /*4ed0*/  F2I.S64.TRUNC R2, R2 ;  /* 0x0000000200027311 */ /* 0x000e24000020d900 */
[----:B0-----:R-:W-:Y:S01]  /*4ee0*/  PRMT R0, R2, 0x7610, R0 ;  /* 0x0000761002007816 */ /* 0x001fe20000000000 */
[----:B------:R-:W-:Y:S06]  /*4ef0*/  BRA `(.L_x_20257) ;  /* 0x0000000400107947 */ /* 0x000fec0003800000 */
.L_x_20270:
        /* <DEDUP_REMOVED lines=21> */
.L_x_20279:
[----:B------:R-:W-:Y:S05]  /*5050*/  BSYNC.RECONVERGENT B1 ;  /* 0x0000000000017941 */ /* 0x000fea0003800200 */
.L_x_20278:
[----:B------:R-:W-:Y:S02]  /*5060*/  SHF.L.U32 R0, R0, 0x15, RZ ;  /* 0x0000001500007819 */ /* 0x000fe400000006ff */
[----:B------:R-:W-:-:S04]  /*5070*/  LEA R2, R2, 0x37800000, 0x17 ;  /* 0x3780000002027811 */ /* 0x000fc800078eb8ff */
[----:B------:R-:W-:-:S07]  /*5080*/  LOP3.LUT R2, R2, R0, R7, 0xfe, !PT ;  /* 0x0000000002027212 */ /* 0x000fce00078efe07 */
.L_x_20277:
[----:B------:R-:W-:Y:S05]  /*5090*/  BSYNC.RECONVERGENT B0 ;  /* 0x0000000000007941 */ /* 0x000fea0003800200 */
.L_x_20276:
[----:B------:R-:W0:Y:S02]  /*50a0*/  F2I.S64.TRUNC R2, R2 ;  /* 0x0000000200027311 */ /* 0x000e24000020d900 */
[----:B0-----:R-:W-:Y:S01]  /*50b0*/  PRMT R0, R2, 0x7610, R0 ;  /* 0x0000761002007816 */ /* 0x001fe20000000000 */
[----:B------:R-:W-:Y:S06]  /*50c0*/  BRA `(.L_x_20257) ;  /* 0x00000000009c7947 */ /* 0x000fec0003800000 */
.L_x_20269:
        /* <DEDUP_REMOVED lines=14> */
.L_x_20283:
[----:B------:R-:W-:Y:S05]  /*51b0*/  BSYNC.RECONVERGENT B0 ;  /* 0x0000000000007941 */ /* 0x000fea0003800200 */
.L_x_20282:
[----:B------:R-:W0:Y:S02]  /*51c0*/  F2I.S64.TRUNC R2, R2 ;  /* 0x0000000200027311 */ /* 0x000e24000020d900 */
[----:B0-----:R-:W-:Y:S01]  /*51d0*/  PRMT R0, R2, 0x7610, R0 ;  /* 0x0000761002007816 */ /* 0x001fe20000000000 */
[----:B------:R-:W-:Y:S06]  /*51e0*/  BRA `(.L_x_20257) ;  /* 0x0000000000547947 */ /* 0x000fec0003800000 */
.L_x_20256:
        /* <DEDUP_REMOVED lines=16> */
.L_x_20284:
[----:B------:R-:W-:Y:S01]  /*52f0*/  PRMT R0, RZ, 0x7610, R0 ;  /* 0x00007610ff007816 */ /* 0x000fe20000000000 */
[----:B------:R-:W-:Y:S06]  /*5300*/  BRA `(.L_x_20257) ;  /* 0x00000000000c7947 */ /* 0x000fec0003800000 */
.L_x_20281:
[----:B------:R1:W5:Y:S01]  /*5310*/  LDG.E.U8 R0, desc[UR36][R4.64] ;  /* 0x0000002404007981 */ /* 0x000362000c1e1100 */
[----:B------:R-:W-:Y:S05]  /*5320*/  BRA `(.L_x_20257) ;  /* 0x0000000000047947 */ /* 0x000fea0003800000 */
.L_x_20280:
[----:B------:R2:W5:Y:S02]  /*5330*/  LDG.E.U8 R0, desc[UR36][R4.64] ;  /* 0x0000002404007981 */ /* 0x000564000c1e1100 */
.L_x_20257:
        /* <DEDUP_REMOVED lines=19> */
.L_x_20289:
[----:B------:R0:W-:Y:S01]  /*5470*/  STG.E.U8 desc[UR36][R2.64], R5 ;  /* 0x0000000502007986 */ /* 0x0001e2000c101124 */
[----:B------:R-:W-:Y:S05]  /*5480*/  BRA `(.L_x_20291) ;  /* 0x0000000c00507947 */ /* 0x000fea0003800000 */
.L_x_20288:
        /* <DEDUP_REMOVED lines=10> */
.L_x_20293:
[----:B------:R-:W-:-:S05]  /*5530*/  LOP3.LUT R5, R5, 0xff, RZ, 0xc0, !PT ;  /* 0x000000ff05057812 */ /* 0x000fca00078ec0ff */
[----:B------:R0:W-:Y:S01]  /*5540*/  STG.E desc[UR36][R2.64], R5 ;  /* 0x0000000502007986 */ /* 0x0001e2000c101924 */
[----:B------:R-:W-:Y:S05]  /*5550*/  BRA `(.L_x_20291) ;  /* 0x0000000c001c7947 */ /* 0x000fea0003800000 */
.L_x_20292:
[----:B------:R-:W-:-:S05]  /*5560*/  LOP3.LUT R5, R5, 0xff, RZ, 0xc0, !PT ;  /* 0x000000ff05057812 */ /* 0x000fca00078ec0ff */
[----:B------:R0:W-:Y:S01]  /*5570*/  STG.E.U16 desc[UR36][R2.64], R5 ;  /* 0x0000000502007986 */ /* 0x0001e2000c101524 */
[----:B------:R-:W-:Y:S05]  /*5580*/  BRA `(.L_x_20291) ;  /* 0x0000000c00107947 */ /* 0x000fea0003800000 */
.L_x_20287:
        /* <DEDUP_REMOVED lines=10> */
.L_x_20295:
[----:B------:R-:W-:-:S04]  /*5630*/  LOP3.LUT R5, R5, 0xff, RZ, 0xc0, !PT ;  /* 0x000000ff05057812 */ /* 0x000fc800078ec0ff */
[----:B------:R-:W0:Y:S02]  /*5640*/  I2F.U16 R0, R5 ;  /* 0x0000000500007306 */ /* 0x000e240000101000 */
[----:B0-----:R-:W-:-:S05]  /*5650*/  F2FP.F16.F32.PACK_AB R0, RZ, R0 ;  /* 0x00000000ff00723e */ /* 0x001fca00000000ff */
[----:B------:R0:W-:Y:S01]  /*5660*/  STG.E.U16 desc[UR36][R2.64], R0 ;  /* 0x0000000002007986 */ /* 0x0001e2000c101524 */
[----:B------:R-:W-:Y:S05]  /*5670*/  BRA `(.L_x_20291) ;  /* 0x0000000800d47947 */ /* 0x000fea0003800000 */
.L_x_20294:
        /* <DEDUP_REMOVED lines=11> */
.L_x_20297:
[----:B------:R-:W-:-:S06]  /*5730*/  LOP3.LUT R5, R5, 0xff, RZ, 0xc0, !PT ;  /* 0x000000ff05057812 */ /* 0x000fcc00078ec0ff */
[----:B------:R-:W0:Y:S02]  /*5740*/  I2F.U16 R5, R5 ;  /* 0x0000000500057306 */ /* 0x000e240000101000 */
[----:B0-----:R-:W-:-:S04]  /*5750*/  F2FP.F16.F32.PACK_AB R5, RZ, R5 ;  /* 0x00000005ff05723e */ /* 0x001fc800000000ff */
[----:B------:R-:W-:-:S05]  /*5760*/  PRMT R5, R5, 0x5410, RZ ;  /* 0x0000541005057816 */ /* 0x000fca00000000ff */
[----:B------:R0:W-:Y:S01]  /*5770*/  STG.E desc[UR36][R2.64], R5 ;  /* 0x0000000502007986 */ /* 0x0001e2000c101924 */
[----:B------:R-:W-:Y:S05]  /*5780*/  BRA `(.L_x_20291) ;  /* 0x0000000800907947 */ /* 0x000fea0003800000 */
.L_x_20296:
[----:B------:R-:W-:-:S06]  /*5790*/  LOP3.LUT R5, R5, 0xff, RZ, 0xc0, !PT ;  /* 0x000000ff05057812 */ /* 0x000fcc00078ec0ff */
[----:B------:R-:W0:Y:S02]  /*57a0*/  I2F.F64.U16 R4, R5 ;  /* 0x0000000500047312 */ /* 0x000e240000101800 */
[----:B0-----:R0:W-:Y:S01]  /*57b0*/  STG.E.64 desc[UR36][R2.64], R4 ;  /* 0x0000000402007986 */ /* 0x0011e2000c101b24 */
[----:B------:R-:W-:Y:S05]  /*57c0*/  BRA `(.L_x_20291) ;  /* 0x0000000800807947 */ /* 0x000fea0003800000 */
.L_x_20286:
        /* <DEDUP_REMOVED lines=13> */
.L_x_20301:
[----:B------:R-:W-:Y:S01]  /*58a0*/  LOP3.LUT R5, R5, 0xff, RZ, 0xc0, !PT ;  /* 0x000000ff05057812 */ /* 0x000fe200078ec0ff */
[----:B------:R-:W-:Y:S01]  /*58b0*/  BSSY.RECONVERGENT B0, `(.L_x_20302) ;  /* 0x0000011000007945 */ /* 0x000fe20003800200 */
[----:B------:R-:W-:-:S04]  /*58c0*/  MOV R0, 0x80 ;  /* 0x0000008000007802 */ /* 0x000fc80000000f00 */
        /* <DEDUP_REMOVED lines=15> */
.L_x_20303:
[----:B------:R-:W-:Y:S05]  /*59c0*/  BSYNC.RECONVERGENT B0 ;  /* 0x0000000000007941 */ /* 0x000fea0003800200 */
.L_x_20302:
[----:B------:R0:W-:Y:S01]  /*59d0*/  STG.E.U8 desc[UR36][R2.64], R0 ;  /* 0x0000000002007986 */ /* 0x0001e2000c101124 */
[----:B------:R-:W-:Y:S05]  /*59e0*/  BRA `(.L_x_20291) ;  /* 0x0000000400f87947 */ /* 0x000fea0003800000 */
.L_x_20300:
        /* <DEDUP_REMOVED lines=18> */
.L_x_20305:
[----:B------:R-:W-:Y:S05]  /*5b10*/  BSYNC.RECONVERGENT B0 ;  /* 0x0000000000007941 */ /* 0x000fea0003800200 */
.L_x_20304:
[----:B------:R0:W-:Y:S01]  /*5b20*/  STG.E.U8 desc[UR36][R2.64], R0 ;  /* 0x0000000002007986 */ /* 0x0001e2000c101124 */
[----:B------:R-:W-:Y:S05]  /*5b30*/  BRA `(.L_x_20291) ;  /* 0x0000000400a47947 */ /* 0x000fea0003800000 */
.L_x_20299:
[----:B------:R-:W-:-:S09]  /*5b40*/  UISETP.NE.AND UP0, UPT, UR4, 0x1c, UPT ;  /* 0x0000001c0400788c */ /* 0x000fd2000bf05270 */
[----:B------:R-:W-:Y:S05]  /*5b50*/  BRA.U !UP0, `(.L_x_20306) ;  /* 0x0000000108647547 */ /* 0x000fea000b800000 */
[----:B------:R-:W-:-:S09]  /*5b60*/  UISETP.NE.AND UP0, UPT, UR4, 0x1d, UPT ;  /* 0x0000001d0400788c */ /* 0x000fd2000bf05270 */
[----:B------:R-:W-:Y:S05]  /*5b70*/  BRA.U !UP0, `(.L_x_20307) ;  /* 0x00000001084c7547 */ /* 0x000fea000b800000 */
[----:B------:R-:W-:-:S09]  /*5b80*/  UISETP.NE.AND UP0, UPT, UR4, 0x2c, UPT ;  /* 0x0000002c0400788c */ /* 0x000fd2000bf05270 */
[----:B------:R-:W-:Y:S05]  /*5b90*/  BRA.U UP0, `(.L_x_20290) ;  /* 0x0000000100b47547 */ /* 0x000fea000b800000 */
[----:B------:R-:W-:Y:S01]  /*5ba0*/  LOP3.LUT R5, R5, 0xff, RZ, 0xc0, !PT ;  /* 0x000000ff05057812 */ /* 0x000fe200078ec0ff */
[----:B------:R-:W-:-:S05]  /*5bb0*/  HFMA2 R6, -RZ, RZ, 0, 1.5199184417724609375e-05 ;  /* 0x000000ffff067431 */ /* 0x000fca00000001ff */
        /* <DEDUP_REMOVED lines=15> */
.L_x_20307:
[----:B------:R-:W-:Y:S02]  /*5cb0*/  LOP3.LUT R4, R5, 0xff, RZ, 0xc0, !PT ;  /* 0x000000ff05047812 */ /* 0x000fe400078ec0ff */
[----:B------:R-:W-:-:S05]  /*5cc0*/  MOV R5, RZ ;  /* 0x000000ff00057202 */ /* 0x000fca0000000f00 */
[----:B------:R0:W-:Y:S01]  /*5cd0*/  STG.E.64 desc[UR36][R2.64], R4 ;  /* 0x0000000402007986 */ /* 0x0001e2000c101b24 */
[----:B------:R-:W-:Y:S05]  /*5ce0*/  BRA `(.L_x_20291) ;  /* 0x0000000400387947 */ /* 0x000fea0003800000 */
.L_x_20306:
[----:B------:R-:W-:-:S05]  /*5cf0*/  LOP3.LUT R5, R5, 0xff, RZ, 0xc0, !PT ;  /* 0x000000ff05057812 */ /* 0x000fca00078ec0ff */
[----:B------:R0:W-:Y:S01]  /*5d00*/  STG.E desc[UR36][R2.64], R5 ;  /* 0x0000000502007986 */ /* 0x0001e2000c101924 */
[----:B------:R-:W-:Y:S05]  /*5d10*/  BRA `(.L_x_20291) ;  /* 0x00000004002c7947 */ /* 0x000fea0003800000 */
.L_x_20298:
        /* <DEDUP_REMOVED lines=10> */
.L_x_20309:
[----:B------:R-:W-:Y:S02]  /*5dc0*/  LOP3.LUT R5, R5, 0xff, RZ, 0xc0, !PT ;  /* 0x000000ff05057812 */ /* 0x000fe400078ec0ff */
[----:B------:R-:W-:-:S04]  /*5dd0*/  CS2R R6, SRZ ;  /* 0x0000000000067805 */ /* 0x000fc8000001ff00 */
[----:B------:R-:W0:Y:S02]  /*5de0*/  I2F.F64.U16 R4, R5 ;  /* 0x0000000500047312 */ /* 0x000e240000101800 */
[----:B0-----:R4:W-:Y:S01]  /*5df0*/  STG.E.128 desc[UR36][R2.64], R4 ;  /* 0x0000000402007986 */ /* 0x0019e2000c101d24 */
[----:B------:R-:W-:Y:S05]  /*5e00*/  BRA `(.L_x_20291) ;  /* 0x0000000000f07947 */ /* 0x000fea0003800000 */
.L_x_20308:
[----:B------:R-:W-:-:S09]  /*5e10*/  UISETP.NE.AND UP0, UPT, UR4, 0xf, UPT ;  /* 0x0000000f0400788c */ /* 0x000fd2000bf05270 */
[----:B------:R-:W-:Y:S05]  /*5e20*/  BRA.U !UP0, `(.L_x_20310) ;  /* 0x0000000108d87547 */ /* 0x000fea000b800000 */
[----:B------:R-:W-:-:S09]  /*5e30*/  UISETP.NE.AND UP0, UPT, UR4, 0x17, UPT ;  /* 0x000000170400788c */ /* 0x000fd2000bf05270 */
[----:B------:R-:W-:Y:S05]  /*5e40*/  BRA.U !UP0, `(.L_x_20311) ;  /* 0x0000000108887547 */ /* 0x000fea000b800000 */
[----:B------:R-:W-:-:S09]  /*5e50*/  UISETP.NE.AND UP0, UPT, UR4, 0x18, UPT ;  /* 0x000000180400788c */ /* 0x000fd2000bf05270 */
[----:B------:R-:W-:Y:S05]  /*5e60*/  BRA.U !UP0, `(.L_x_20312) ;  /* 0x0000000108447547 */ /* 0x000fea000b800000 */
.L_x_20290:
        /* <DEDUP_REMOVED lines=16> */
.L_x_20313:
[----:B------:R-:W-:Y:S05]  /*5f70*/  BRA `(.L_x_20291) ;  /* 0x0000000000947947 */ /* 0x000fea0003800000 */
.L_x_20312:
        /* <DEDUP_REMOVED lines=12> */
.L_x_20315:
[----:B------:R-:W-:Y:S05]  /*6040*/  BSYNC.RECONVERGENT B0 ;  /* 0x0000000000007941 */ /* 0x000fea0003800200 */
.L_x_20314:
[----:B------:R3:W-:Y:S01]  /*6050*/  STG.E.U8 desc[UR36][R2.64], R5 ;  /* 0x0000000502007986 */ /* 0x0007e2000c101124 */
[----:B------:R-:W-:Y:S05]  /*6060*/  BRA `(.L_x_20291) ;  /* 0x0000000000587947 */ /* 0x000fea0003800000 */
.L_x_20311:
        /* <DEDUP_REMOVED lines=13> */
.L_x_20316:
[----:B------:R-:W-:Y:S01]  /*6140*/  IMAD.MOV.U32 R5, RZ, RZ, 0x7f ;  /* 0x0000007fff057424 */ /* 0x000fe200078e00ff */
[----:B------:R-:W-:-:S04]  /*6150*/  ISETP.GT.U32.AND P0, PT, R7, 0x7f800000, PT ;  /* 0x7f8000000700780c */ /* 0x000fc80003f04070 */
[----:B------:R-:W-:-:S05]  /*6160*/  SEL R5, R5, 0x7c, P0 ;  /* 0x0000007c05057807 */ /* 0x000fca0000000000 */
[----:B------:R2:W-:Y:S01]  /*6170*/  STG.E.U8 desc[UR36][R2.64], R5 ;  /* 0x0000000502007986 */ /* 0x0005e2000c101124 */
[----:B------:R-:W-:Y:S05]  /*6180*/  BRA `(.L_x_20291) ;  /* 0x0000000000107947 */ /* 0x000fea0003800000 */
.L_x_20310:
[----:B------:R-:W-:-:S04]  /*6190*/  LOP3.LUT R5, R5, 0xff, RZ, 0xc0, !PT ;  /* 0x000000ff05057812 */ /* 0x000fc800078ec0ff */
[----:B------:R-:W0:Y:S02]  /*61a0*/  I2F.U16 R0, R5 ;  /* 0x0000000500007306 */ /* 0x000e240000101000 */
[----:B0-----:R-:W-:-:S05]  /*61b0*/  F2FP.BF16.F32.PACK_AB R0, RZ, R0 ;  /* 0x00000000ff00723e */ /* 0x001fca00000010ff */
[----:B------:R0:W-:Y:S02]  /*61c0*/  STG.E.U16 desc[UR36][R2.64], R0 ;  /* 0x0000000002007986 */ /* 0x0001e4000c101524 */
.L_x_20291:
[----:B------:R-:W-:Y:S05]  /*61d0*/  BSYNC.RECONVERGENT B6 ;  /* 0x0000000000067941 */ /* 0x000fea0003800200 */
.L_x_20285:
[----:B------:R-:W-:-:S07]  /*61e0*/  IADD3 R17, PT, PT, R17, 0x80, RZ ;  /* 0x0000008011117810 */ /* 0x000fce0007ffe0ff */
.L_x_20250:
[----:B------:R-:W-:Y:S05]  /*61f0*/  BSYNC.RECONVERGENT B7 ;  /* 0x0000000000077941 */ /* 0x000fea0003800200 */
.L_x_20249:
        /* <DEDUP_REMOVED lines=307> */
.L_x_20319:
        /* <DEDUP_REMOVED lines=16> */
.L_x_20323:
[----:B------:R0:W5:Y:S01]  /*7630*/  LDG.E.U8 R0, desc[UR36][R4.64] ;  /* 0x0000002404007981 */ /* 0x000162000c1e1100 */
[----:B------:R-:W-:Y:S05]  /*7640*/  BRA `(.L_x_20325) ;  /* 0x0000000c005c7947 */ /* 0x000fea0003800000 */
.L_x_20322:
        /* <DEDUP_REMOVED lines=8> */
.L_x_20327:
[----:B------:R3:W5:Y:S01]  /*76d0*/  LDG.E.U8 R0, desc[UR36][R4.64] ;  /* 0x0000002404007981 */ /* 0x000762000c1e1100 */
[----:B------:R-:W-:Y:S05]  /*76e0*/  BRA `(.L_x_20325) ;  /* 0x0000000c00347947 */ /* 0x000fea0003800000 */
.L_x_20326:
[----:B------:R2:W5:Y:S01]  /*76f0*/  LDG.E.U16 R0, desc[UR36][R4.64] ;  /* 0x0000002404007981 */ /* 0x000562000c1e1500 */
[----:B------:R-:W-:Y:S05]  /*7700*/  BRA `(.L_x_20325) ;  /* 0x0000000c002c7947 */ /* 0x000fea0003800000 */
.L_x_20321:
        /* <DEDUP_REMOVED lines=10> */
.L_x_20329:
[----:B------:R-:W2:Y:S02]  /*77b0*/  LDG.E.U16 R2, desc[UR36][R4.64] ;  /* 0x0000002404027981 */ /* 0x000ea4000c1e1500 */
[----:B--2---:R-:W-:-:S06]  /*77c0*/  HADD2.F32 R2, -RZ, R2.H0_H0 ;  /* 0x20000002ff027230 */ /* 0x004fcc0000004100 */
[----:B------:R-:W0:Y:S02]  /*77d0*/  F2I.S64.TRUNC R2, R2 ;  /* 0x0000000200027311 */ /* 0x000e24000020d900 */
[----:B0-----:R-:W-:Y:S01]  /*77e0*/  PRMT R0, R2, 0x7610, R0 ;  /* 0x0000761002007816 */ /* 0x001fe20000000000 */
[----:B------:R-:W-:Y:S06]  /*77f0*/  BRA `(.L_x_20325) ;  /* 0x0000000800f07947 */ /* 0x000fec0003800000 */
.L_x_20328:
        /* <DEDUP_REMOVED lines=10> */
.L_x_20331:
[----:B------:R-:W2:Y:S02]  /*78a0*/  LDG.E.U16 R4, desc[UR36][R4.64] ;  /* 0x0000002404047981 */ /* 0x000ea4000c1e1500 */
[----:B--2---:R-:W-:-:S06]  /*78b0*/  HADD2.F32 R2, -RZ, R4.H0_H0 ;  /* 0x20000004ff027230 */ /* 0x004fcc0000004100 */
[----:B------:R-:W0:Y:S02]  /*78c0*/  F2I.S64.TRUNC R2, R2 ;  /* 0x0000000200027311 */ /* 0x000e24000020d900 */
[----:B0-----:R-:W-:Y:S01]  /*78d0*/  PRMT R0, R2, 0x7610, R0 ;  /* 0x0000761002007816 */ /* 0x001fe20000000000 */
[----:B------:R-:W-:Y:S06]  /*78e0*/  BRA `(.L_x_20325) ;  /* 0x0000000800b47947 */ /* 0x000fec0003800000 */
.L_x_20330:
[----:B------:R-:W2:Y:S02]  /*78f0*/  LDG.E.64 R2, desc[UR36][R4.64] ;  /* 0x0000002404027981 */ /* 0x000ea4000c1e1b00 */
[----:B--2---:R-:W0:Y:S02]  /*7900*/  F2I.S64.F64.TRUNC R2, R2 ;  /* 0x0000000200027311 */ /* 0x004e24000030d900 */
[----:B0-----:R-:W-:Y:S01]  /*7910*/  PRMT R0, R2, 0x7610, R0 ;  /* 0x0000761002007816 */ /* 0x001fe20000000000 */
[----:B------:R-:W-:Y:S06]  /*7920*/  BRA `(.L_x_20325) ;  /* 0x0000000800a47947 */ /* 0x000fec0003800000 */
.L_x_20320:
        /* <DEDUP_REMOVED lines=12> */
.L_x_20334:
[----:B------:R-:W2:Y:S02]  /*79f0*/  LDG.E.64 R4, desc[UR36][R4.64] ;  /* 0x0000002404047981 */ /* 0x000ea4000c1e1b00 */
[----:B--2---:R-:W0:Y:S02]  /*7a00*/  F2I.S64.F64.TRUNC R2, R4 ;  /* 0x0000000400027311 */ /* 0x004e24000030d900 */
[----:B0-----:R-:W-:Y:S01]  /*7a10*/  PRMT R0, R2, 0x7610, R0 ;  /* 0x0000761002007816 */ /* 0x001fe20000000000 */
[----:B------:R-:W-:Y:S06]  /*7a20*/  BRA `(.L_x_20325) ;  /* 0x0000000800647947 */ /* 0x000fec0003800000 */
.L_x_20333:
        /* <DEDUP_REMOVED lines=27> */
.L_x_20336:
        /* <DEDUP_REMOVED lines=14> */
.L_x_20335:
[----:B------:R-:W2:Y:S02]  /*7cc0*/  LDG.E.U16 R2, desc[UR36][R4.64] ;  /* 0x0000002404027981 */ /* 0x000ea4000c1e1500 */
[----:B--2---:R-:W-:-:S06]  /*7cd0*/  IMAD.U32 R2, R2, 0x10000, RZ ;  /* 0x0001000002027824 */ /* 0x004fcc00078e00ff */
[----:B------:R-:W0:Y:S02]  /*7ce0*/  F2I.S64.TRUNC R2, R2 ;  /* 0x0000000200027311 */ /* 0x000e24000020d900 */
[----:B0-----:R-:W-:Y:S01]  /*7cf0*/  PRMT R0, R2, 0x7610, R0 ;  /* 0x0000761002007816 */ /* 0x001fe20000000000 */
[----:B------:R-:W-:Y:S06]  /*7d00*/  BRA `(.L_x_20325) ;  /* 0x0000000400ac7947 */ /* 0x000fec0003800000 */
.L_x_20332:
        /* <DEDUP_REMOVED lines=10> */
.L_x_20339:
        /* <DEDUP_REMOVED lines=21> */
.L_x_20343:
[----:B------:R-:W-:Y:S05]  /*7f00*/  BSYNC.RECONVERGENT B1 ;  /* 0x0000000000017941 */ /* 0x000fea0003800200 */
.L_x_20342:
[----:B------:R-:W-:Y:S02]  /*7f10*/  SHF.L.U32 R0, R0, 0x14, RZ ;  /* 0x0000001400007819 */ /* 0x000fe400000006ff */
[----:B------:R-:W-:-:S04]  /*7f20*/  LEA R2, R2, 0x3b800000, 0x17 ;  /* 0x3b80000002027811 */ /* 0x000fc800078eb8ff */
[----:B------:R-:W-:-:S07]  /*7f30*/  LOP3.LUT R2, R2, R0, R7, 0xfe, !PT ;  /* 0x0000000002027212 */ /* 0x000fce00078efe07 */
.L_x_20341:
[----:B------:R-:W-:Y:S05]  /*7f40*/  BSYNC.RECONVERGENT B0 ;  /* 0x0000000000007941 */ /* 0x000fea0003800200 */
.L_x_20340:
[----:B------:R-:W0:Y:S02]  /*7f50*/  F2I.S64.TRUNC R2, R2 ;  /* 0x0000000200027311 */ /* 0x000e24000020d900 */
[----:B0-----:R-:W-:Y:S01]  /*7f60*/  PRMT R0, R2, 0x7610, R0 ;  /* 0x0000761002007816 */ /* 0x001fe20000000000 */
[----:B------:R-:W-:Y:S06]  /*7f70*/  BRA `(.L_x_20325) ;  /* 0x0000000400107947 */ /* 0x000fec0003800000 */
.L_x_20338:
        /* <DEDUP_REMOVED lines=21> */
.L_x_20347:
[----:B------:R-:W-:Y:S05]  /*80d0*/  BSYNC.RECONVERGENT B1 ;  /* 0x0000000000017941 */ /* 0x000fea0003800200 */
.L_x_20346:
[----:B------:R-:W-:Y:S01]  /*80e0*/  IMAD.SHL.U32 R0, R0, 0x200000, RZ ;  /* 0x0020000000007824 */ /* 0x000fe200078e00ff */
[----:B------:R-:W-:-:S04]  /*80f0*/  LEA R2, R2, 0x37800000, 0x17 ;  /* 0x3780000002027811 */ /* 0x000fc800078eb8ff */
[----:B------:R-:W-:-:S07]  /*8100*/  LOP3.LUT R2, R2, R0, R7, 0xfe, !PT ;  /* 0x0000000002027212 */ /* 0x000fce00078efe07 */
.L_x_20345:
[----:B------:R-:W-:Y:S05]  /*8110*/  BSYNC.RECONVERGENT B0 ;  /* 0x0000000000007941 */ /* 0x000fea0003800200 */
.L_x_20344:
[----:B------:R-:W0:Y:S02]  /*8120*/  F2I.S64.TRUNC R2, R2 ;  /* 0x0000000200027311 */ /* 0x000e24000020d900 */
[----:B0-----:R-:W-:Y:S01]  /*8130*/  PRMT R0, R2, 0x7610, R0 ;  /* 0x0000761002007816 */ /* 0x001fe20000000000 */
[----:B------:R-:W-:Y:S06]  /*8140*/  BRA `(.L_x_20325) ;  /* 0x00000000009c7947 */ /* 0x000fec0003800000 */
.L_x_20337:
        /* <DEDUP_REMOVED lines=14> */
.L_x_20351:
[----:B------:R-:W-:Y:S05]  /*8230*/  BSYNC.RECONVERGENT B0 ;  /* 0x0000000000007941 */ /* 0x000fea0003800200 */
.L_x_20350:
[----:B------:R-:W0:Y:S02]  /*8240*/  F2I.S64.TRUNC R2, R2 ;  /* 0x0000000200027311 */ /* 0x000e24000020d900 */
[----:B0-----:R-:W-:Y:S01]  /*8250*/  PRMT R0, R2, 0x7610, R0 ;  /* 0x0000761002007816 */ /* 0x001fe20000000000 */
[----:B------:R-:W-:Y:S06]  /*8260*/  BRA `(.L_x_20325) ;  /* 0x0000000000547947 */ /* 0x000fec0003800000 */
.L_x_20324:
        /* <DEDUP_REMOVED lines=16> */
.L_x_20352:
[----:B------:R-:W-:Y:S01]  /*8370*/  PRMT R0, RZ, 0x7610, R0 ;  /* 0x00007610ff007816 */ /* 0x000fe20000000000 */
[----:B------:R-:W-:Y:S06]  /*8380*/  BRA `(.L_x_20325) ;  /* 0x00000000000c7947 */ /* 0x000fec0003800000 */
.L_x_20349:
[----:B------:R0:W5:Y:S01]  /*8390*/  LDG.E.U8 R0, desc[UR36][R4.64] ;  /* 0x0000002404007981 */ /* 0x000162000c1e1100 */
[----:B------:R-:W-:Y:S05]  /*83a0*/  BRA `(.L_x_20325) ;  /* 0x0000000000047947 */ /* 0x000fea0003800000 */
.L_x_20348:
[----:B------:R0:W5:Y:S02]  /*83b0*/  LDG.E.U8 R0, desc[UR36][R4.64] ;  /* 0x0000002404007981 */ /* 0x000164000c1e1100 */
.L_x_20325:
        /* <DEDUP_REMOVED lines=19> */
.L_x_20357:
[----:B------:R0:W-:Y:S01]  /*84f0*/  STG.E.U8 desc[UR36][R2.64], R5 ;  /* 0x0000000502007986 */ /* 0x0001e2000c101124 */
[----:B------:R-:W-:Y:S05]  /*8500*/  BRA `(.L_x_20359) ;  /* 0x0000000c00507947 */ /* 0x000fea0003800000 */
.L_x_20356:
        /* <DEDUP_REMOVED lines=10> */
.L_x_20361:
[----:B------:R-:W-:-:S05]  /*85b0*/  LOP3.LUT R5, R5, 0xff, RZ, 0xc0, !PT ;  /* 0x000000ff05057812 */ /* 0x000fca00078ec0ff */
[----:B------:R0:W-:Y:S01]  /*85c0*/  STG.E desc[UR36][R2.64], R5 ;  /* 0x0000000502007986 */ /* 0x0001e2000c101924 */
[----:B------:R-:W-:Y:S05]  /*85d0*/  BRA `(.L_x_20359) ;  /* 0x0000000c001c7947 */ /* 0x000fea0003800000 */
.L_x_20360:
[----:B------:R-:W-:-:S05]  /*85e0*/  LOP3.LUT R5, R5, 0xff, RZ, 0xc0, !PT ;  /* 0x000000ff05057812 */ /* 0x000fca00078ec0ff */
[----:B------:R0:W-:Y:S01]  /*85f0*/  STG.E.U16 desc[UR36][R2.64], R5 ;  /* 0x0000000502007986 */ /* 0x0001e2000c101524 */
[----:B------:R-:W-:Y:S05]  /*8600*/  BRA `(.L_x_20359) ;  /* 0x0000000c00107947 */ /* 0x000fea0003800000 */
.L_x_20355:
        /* <DEDUP_REMOVED lines=10> */
.L_x_20363:
[----:B------:R-:W-:-:S04]  /*86b0*/  LOP3.LUT R5, R5, 0xff, RZ, 0xc0, !PT ;  /* 0x000000ff05057812 */ /* 0x000fc800078ec0ff */
[----:B------:R-:W0:Y:S02]  /*86c0*/  I2F.U16 R0, R5 ;  /* 0x0000000500007306 */ /* 0x000e240000101000 */
[----:B0-----:R-:W-:-:S05]  /*86d0*/  F2FP.F16.F32.PACK_AB R0, RZ, R0 ;  /* 0x00000000ff00723e */ /* 0x001fca00000000ff */
[----:B------:R0:W-:Y:S01]  /*86e0*/  STG.E.U16 desc[UR36][R2.64], R0 ;  /* 0x0000000002007986 */ /* 0x0001e2000c101524 */
[----:B------:R-:W-:Y:S05]  /*86f0*/  BRA `(.L_x_20359) ;  /* 0x0000000800d47947 */ /* 0x000fea0003800000 */
.L_x_20362:
        /* <DEDUP_REMOVED lines=11> */
.L_x_20365:
[----:B------:R-:W-:-:S06]  /*87b0*/  LOP3.LUT R5, R5, 0xff, RZ, 0xc0, !PT ;  /* 0x000000ff05057812 */ /* 0x000fcc00078ec0ff */
[----:B------:R-:W0:Y:S02]  /*87c0*/  I2F.U16 R5, R5 ;  /* 0x0000000500057306 */ /* 0x000e240000101000 */
[----:B0-----:R-:W-:-:S04]  /*87d0*/  F2FP.F16.F32.PACK_AB R5, RZ, R5 ;  /* 0x00000005ff05723e */ /* 0x001fc800000000ff */
[----:B------:R-:W-:-:S05]  /*87e0*/  PRMT R5, R5, 0x5410, RZ ;  /* 0x0000541005057816 */ /* 0x000fca00000000ff */
[----:B------:R0:W-:Y:S01]  /*87f0*/  STG.E desc[UR36][R2.64], R5 ;  /* 0x0000000502007986 */ /* 0x0001e2000c101924 */
[----:B------:R-:W-:Y:S05]  /*8800*/  BRA `(.L_x_20359) ;  /* 0x0000000800907947 */ /* 0x000fea0003800000 */
.L_x_20364:
[----:B------:R-:W-:-:S06]  /*8810*/  LOP3.LUT R5, R5, 0xff, RZ, 0xc0, !PT ;  /* 0x000000ff05057812 */ /* 0x000fcc00078ec0ff */
[----:B------:R-:W0:Y:S02]  /*8820*/  I2F.F64.U16 R4, R5 ;  /* 0x0000000500047312 */ /* 0x000e240000101800 */
[----:B0-----:R0:W-:Y:S01]  /*8830*/  STG.E.64 desc[UR36][R2.64], R4 ;  /* 0x0000000402007986 */ /* 0x0011e2000c101b24 */
[----:B------:R-:W-:Y:S05]  /*8840*/  BRA `(.L_x_20359) ;  /* 0x0000000800807947 */ /* 0x000fea0003800000 */
.L_x_20354:
        /* <DEDUP_REMOVED lines=13> */
.L_x_20369:
        /* <DEDUP_REMOVED lines=18> */
.L_x_20371:
[----:B------:R-:W-:Y:S05]  /*8a40*/  BSYNC.RECONVERGENT B0 ;  /* 0x0000000000007941 */ /* 0x000fea0003800200 */
.L_x_20370:
[----:B------:R0:W-:Y:S01]  /*8a50*/  STG.E.U8 desc[UR36][R2.64], R0 ;  /* 0x0000000002007986 */ /* 0x0001e2000c101124 */
[----:B------:R-:W-:Y:S05]  /*8a60*/  BRA `(.L_x_20359) ;  /* 0x0000000400f87947 */ /* 0x000fea0003800000 */
.L_x_20368:
        /* <DEDUP_REMOVED lines=18> */
.L_x_20373:
[----:B------:R-:W-:Y:S05]  /*8b90*/  BSYNC.RECONVERGENT B0 ;  /* 0x0000000000007941 */ /* 0x000fea0003800200 */
.L_x_20372:
[----:B------:R0:W-:Y:S01]  /*8ba0*/  STG.E.U8 desc[UR36][R2.64], R0 ;  /* 0x0000000002007986 */ /* 0x0001e2000c101124 */
[----:B------:R-:W-:Y:S05]  /*8bb0*/  BRA `(.L_x_20359) ;  /* 0x0000000400a47947 */ /* 0x000fea0003800000 */
.L_x_20367:
        /* <DEDUP_REMOVED lines=23> */
.L_x_20375:
[----:B------:R-:W-:Y:S01]  /*8d30*/  LOP3.LUT R4, R5, 0xff, RZ, 0xc0, !PT ;  /* 0x000000ff05047812 */ /* 0x000fe200078ec0ff */
[----:B------:R-:W-:-:S05]  /*8d40*/  HFMA2 R5, -RZ, RZ, 0, 0 ;  /* 0x00000000ff057431 */ /* 0x000fca00000001ff */
[----:B------:R0:W-:Y:S01]  /*8d50*/  STG.E.64 desc[UR36][R2.64], R4 ;  /* 0x0000000402007986 */ /* 0x0001e2000c101b24 */
[----:B------:R-:W-:Y:S05]  /*8d60*/  BRA `(.L_x_20359) ;  /* 0x0000000400387947 */ /* 0x000fea0003800000 */
.L_x_20374:
[----:B------:R-:W-:-:S05]  /*8d70*/  LOP3.LUT R5, R5, 0xff, RZ, 0xc0, !PT ;  /* 0x000000ff05057812 */ /* 0x000fca00078ec0ff */
[----:B------:R0:W-:Y:S01]  /*8d80*/  STG.E desc[UR36][R2.64], R5 ;  /* 0x0000000502007986 */ /* 0x0001e2000c101924 */
[----:B------:R-:W-:Y:S05]  /*8d90*/  BRA `(.L_x_20359) ;  /* 0x00000004002c7947 */ /* 0x000fea0003800000 */
.L_x_20366:
        /* <DEDUP_REMOVED lines=10> */
.L_x_20377:
[----:B------:R-:W-:Y:S02]  /*8e40*/  LOP3.LUT R5, R5, 0xff, RZ, 0xc0, !PT ;  /* 0x000000ff05057812 */ /* 0x000fe400078ec0ff */
[----:B------:R-:W-:-:S04]  /*8e50*/  CS2R R6, SRZ ;  /* 0x0000000000067805 */ /* 0x000fc8000001ff00 */
[----:B------:R-:W0:Y:S02]  /*8e60*/  I2F.F64.U16 R4, R5 ;  /* 0x0000000500047312 */ /* 0x000e240000101800 */
[----:B0-----:R4:W-:Y:S01]  /*8e70*/  STG.E.128 desc[UR36][R2.64], R4 ;  /* 0x0000000402007986 */ /* 0x0019e2000c101d24 */
[----:B------:R-:W-:Y:S05]  /*8e80*/  BRA `(.L_x_20359) ;  /* 0x0000000000f07947 */ /* 0x000fea0003800000 */
.L_x_20376:
[----:B------:R-:W-:-:S09]  /*8e90*/  UISETP.NE.AND UP0, UPT, UR4, 0xf, UPT ;  /* 0x0000000f0400788c */ /* 0x000fd2000bf05270 */
[----:B------:R-:W-:Y:S05]  /*8ea0*/  BRA.U !UP0, `(.L_x_20378) ;  /* 0x0000000108d87547 */ /* 0x000fea000b800000 */
[----:B------:R-:W-:-:S09]  /*8eb0*/  UISETP.NE.AND UP0, UPT, UR4, 0x17, UPT ;  /* 0x000000170400788c */ /* 0x000fd2000bf05270 */
[----:B------:R-:W-:Y:S05]  /*8ec0*/  BRA.U !UP0, `(.L_x_20379) ;  /* 0x0000000108887547 */ /* 0x000fea000b800000 */
[----:B------:R-:W-:-:S09]  /*8ed0*/  UISETP.NE.AND UP0, UPT, UR4, 0x18, UPT ;  /* 0x000000180400788c */ /* 0x000fd2000bf05270 */
[----:B------:R-:W-:Y:S05]  /*8ee0*/  BRA.U !UP0, `(.L_x_20380) ;  /* 0x0000000108447547 */ /* 0x000fea000b800000 */
.L_x_20358:
        /* <DEDUP_REMOVED lines=16> */
.L_x_20381:
[----:B------:R-:W-:Y:S05]  /*8ff0*/  BRA `(.L_x_20359) ;  /* 0x0000000000947947 */ /* 0x000fea0003800000 */
.L_x_20380:
        /* <DEDUP_REMOVED lines=12> */
.L_x_20383:
[----:B------:R-:W-:Y:S05]  /*90c0*/  BSYNC.RECONVERGENT B0 ;  /* 0x0000000000007941 */ /* 0x000fea0003800200 */
.L_x_20382:
[----:B------:R3:W-:Y:S01]  /*90d0*/  STG.E.U8 desc[UR36][R2.64], R5 ;  /* 0x0000000502007986 */ /* 0x0007e2000c101124 */
[----:B------:R-:W-:Y:S05]  /*90e0*/  BRA `(.L_x_20359) ;  /* 0x0000000000587947 */ /* 0x000fea0003800000 */
.L_x_20379:
        /* <DEDUP_REMOVED lines=13> */
.L_x_20384:
[----:B------:R-:W-:Y:S01]  /*91c0*/  IMAD.MOV.U32 R5, RZ, RZ, 0x7f ;  /* 0x0000007fff057424 */ /* 0x000fe200078e00ff */
[----:B------:R-:W-:-:S04]  /*91d0*/  ISETP.GT.U32.AND P0, PT, R7, 0x7f800000, PT ;  /* 0x7f8000000700780c */ /* 0x000fc80003f04070 */
[----:B------:R-:W-:-:S05]  /*91e0*/  SEL R5, R5, 0x7c, P0 ;  /* 0x0000007c05057807 */ /* 0x000fca0000000000 */
[----:B------:R2:W-:Y:S01]  /*91f0*/  STG.E.U8 desc[UR36][R2.64], R5 ;  /* 0x0000000502007986 */ /* 0x0005e2000c101124 */
[----:B------:R-:W-:Y:S05]  /*9200*/  BRA `(.L_x_20359) ;  /* 0x0000000000107947 */ /* 0x000fea0003800000 */
.L_x_20378:
[----:B------:R-:W-:-:S04]  /*9210*/  LOP3.LUT R5, R5, 0xff, RZ, 0xc0, !PT ;  /* 0x000000ff05057812 */ /* 0x000fc800078ec0ff */
[----:B------:R-:W0:Y:S02]  /*9220*/  I2F.U16 R0, R5 ;  /* 0x0000000500007306 */ /* 0x000e240000101000 */
[----:B0-----:R-:W-:-:S05]  /*9230*/  F2FP.BF16.F32.PACK_AB R0, RZ, R0 ;  /* 0x00000000ff00723e */ /* 0x001fca00000010ff */
[----:B------:R0:W-:Y:S02]  /*9240*/  STG.E.U16 desc[UR36][R2.64], R0 ;  /* 0x0000000002007986 */ /* 0x0001e4000c101524 */
.L_x_20359:
[----:B------:R-:W-:Y:S05]  /*9250*/  BSYNC.RECONVERGENT B6 ;  /* 0x0000000000067941 */ /* 0x000fea0003800200 */
.L_x_20353:
[----:B------:R-:W-:-:S07]  /*9260*/  IADD3 R17, PT, PT, R17, 0x80, RZ ;  /* 0x0000008011117810 */ /* 0x000fce0007ffe0ff */
.L_x_20318:
[----:B------:R-:W-:Y:S05]  /*9270*/  BSYNC.RECONVERGENT B7 ;  /* 0x0000000000077941 */ /* 0x000fea0003800200 */
.L_x_20317:
        /* <DEDUP_REMOVED lines=306> */
.L_x_20385:
        /* <DEDUP_REMOVED lines=18> */
.L_x_20389:
[----:B------:R4:W5:Y:S01]  /*a6c0*/  LDG.E.U8 R0, desc[UR36][R4.64] ;  /* 0x0000002404007981 */ /* 0x000962000c1e1100 */
[----:B------:R-:W-:Y:S05]  /*a6d0*/  BRA `(.L_x_20391) ;  /* 0x0000000c005c7947 */ /* 0x000fea0003800000 */
.L_x_20388:
        /* <DEDUP_REMOVED lines=8> */
.L_x_20393:
[----:B------:R2:W5:Y:S01]  /*a760*/  LDG.E.U8 R0, desc[UR36][R4.64] ;  /* 0x0000002404007981 */ /* 0x000562000c1e1100 */
[----:B------:R-:W-:Y:S05]  /*a770*/  BRA `(.L_x_20391) ;  /* 0x0000000c00347947 */ /* 0x000fea0003800000 */
.L_x_20392:
[----:B------:R0:W5:Y:S01]  /*a780*/  LDG.E.U16 R0, desc[UR36][R4.64] ;  /* 0x0000002404007981 */ /* 0x000162000c1e1500 */
[----:B------:R-:W-:Y:S05]  /*a790*/  BRA `(.L_x_20391) ;  /* 0x0000000c002c7947 */ /* 0x000fea0003800000 */
.L_x_20387:
        /* <DEDUP_REMOVED lines=10> */
.L_x_20395:
[----:B------:R-:W2:Y:S02]  /*a840*/  LDG.E.U16 R2, desc[UR36][R4.64] ;  /* 0x0000002404027981 */ /* 0x000ea4000c1e1500 */
[----:B--2---:R-:W-:-:S06]  /*a850*/  HADD2.F32 R2, -RZ, R2.H0_H0 ;  /* 0x20000002ff027230 */ /* 0x004fcc0000004100 */
[----:B------:R-:W0:Y:S02]  /*a860*/  F2I.S64.TRUNC R2, R2 ;  /* 0x0000000200027311 */ /* 0x000e24000020d900 */
[----:B0-----:R-:W-:Y:S01]  /*a870*/  PRMT R0, R2, 0x7610, R0 ;  /* 0x0000761002007816 */ /* 0x001fe20000000000 */
[----:B------:R-:W-:Y:S06]  /*a880*/  BRA `(.L_x_20391) ;  /* 0x0000000800f07947 */ /* 0x000fec0003800000 */
.L_x_20394:
        /* <DEDUP_REMOVED lines=10> */
.L_x_20397:
[----:B------:R-:W2:Y:S02]  /*a930*/  LDG.E.U16 R4, desc[UR36][R4.64] ;  /* 0x0000002404047981 */ /* 0x000ea4000c1e1500 */
[----:B--2---:R-:W-:-:S06]  /*a940*/  HADD2.F32 R2, -RZ, R4.H0_H0 ;  /* 0x20000004ff027230 */ /* 0x004fcc0000004100 */
[----:B------:R-:W0:Y:S02]  /*a950*/  F2I.S64.TRUNC R2, R2 ;  /* 0x0000000200027311 */ /* 0x000e24000020d900 */
[----:B0-----:R-:W-:Y:S01]  /*a960*/  PRMT R0, R2, 0x7610, R0 ;  /* 0x0000761002007816 */ /* 0x001fe20000000000 */
[----:B------:R-:W-:Y:S06]  /*a970*/  BRA `(.L_x_20391) ;  /* 0x0000000800b47947 */ /* 0x000fec0003800000 */
.L_x_20396:
[----:B------:R-:W2:Y:S02]  /*a980*/  LDG.E.64 R2, desc[UR36][R4.64] ;  /* 0x0000002404027981 */ /* 0x000ea4000c1e1b00 */
[----:B--2---:R-:W0:Y:S02]  /*a990*/  F2I.S64.F64.TRUNC R2, R2 ;  /* 0x0000000200027311 */ /* 0x004e24000030d900 */
[----:B0-----:R-:W-:Y:S01]  /*a9a0*/  PRMT R0, R2, 0x7610, R0 ;  /* 0x0000761002007816 */ /* 0x001fe20000000000 */
[----:B------:R-:W-:Y:S06]  /*a9b0*/  BRA `(.L_x_20391) ;  /* 0x0000000800a47947 */ /* 0x000fec0003800000 */
.L_x_20386:
        /* <DEDUP_REMOVED lines=12> */
.L_x_20400:
[----:B------:R-:W2:Y:S02]  /*aa80*/  LDG.E.64 R4, desc[UR36][R4.64] ;  /* 0x0000002404047981 */ /* 0x000ea4000c1e1b00 */
[----:B--2---:R-:W0:Y:S02]  /*aa90*/  F2I.S64.F64.TRUNC R2, R4 ;  /* 0x0000000400027311 */ /* 0x004e24000030d900 */
[----:B0-----:R-:W-:Y:S01]  /*aaa0*/  PRMT R0, R2, 0x7610, R0 ;  /* 0x0000761002007816 */ /* 0x001fe20000000000 */
[----:B------:R-:W-:Y:S06]  /*aab0*/  BRA `(.L_x_20391) ;  /* 0x0000000800647947 */ /* 0x000fec0003800000 */
.L_x_20399:
        /* <DEDUP_REMOVED lines=27> */
.L_x_20402:
        /* <DEDUP_REMOVED lines=14> */
.L_x_20401:
[----:B------:R-:W2:Y:S02]  /*ad50*/  LDG.E.U16 R2, desc[UR36][R4.64] ;  /* 0x0000002404027981 */ /* 0x000ea4000c1e1500 */
[----:B--2---:R-:W-:-:S06]  /*ad60*/  IMAD.U32 R2, R2, 0x10000, RZ ;  /* 0x0001000002027824 */ /* 0x004fcc00078e00ff */
[----:B------:R-:W0:Y:S02]  /*ad70*/  F2I.S64.TRUNC R2, R2 ;  /* 0x0000000200027311 */ /* 0x000e24000020d900 */
[----:B0-----:R-:W-:Y:S01]  /*ad80*/  PRMT R0, R2, 0x7610, R0 ;  /* 0x0000761002007816 */ /* 0x001fe20000000000 */
[----:B------:R-:W-:Y:S06]  /*ad90*/  BRA `(.L_x_20391) ;  /* 0x0000000400ac7947 */ /* 0x000fec0003800000 */
.L_x_20398:
        /* <DEDUP_REMOVED lines=10> */
.L_x_20405:
        /* <DEDUP_REMOVED lines=21> */
.L_x_20409:
[----:B------:R-:W-:Y:S05]  /*af90*/  BSYNC.RECONVERGENT B1 ;  /* 0x0000000000017941 */ /* 0x000fea0003800200 */
.L_x_20408:
[----:B------:R-:W-:Y:S02]  /*afa0*/  SHF.L.U32 R0, R0, 0x14, RZ ;  /* 0x0000001400007819 */ /* 0x000fe400000006ff */
[----:B------:R-:W-:-:S04]  /*afb0*/  LEA R2, R2, 0x3b800000, 0x17 ;  /* 0x3b80000002027811 */ /* 0x000fc800078eb8ff */
[----:B------:R-:W-:-:S07]  /*afc0*/  LOP3.LUT R2, R2, R0, R7, 0xfe, !PT ;  /* 0x0000000002027212 */ /* 0x000fce00078efe07 */
.L_x_20407:
[----:B------:R-:W-:Y:S05]  /*afd0*/  BSYNC.RECONVERGENT B0 ;  /* 0x0000000000007941 */ /* 0x000fea0003800200 */
.L_x_20406:
[----:B------:R-:W0:Y:S02]  /*afe0*/  F2I.S64.TRUNC R2, R2 ;  /* 0x0000000200027311 */ /* 0x000e24000020d900 */
[----:B0-----:R-:W-:Y:S01]  /*aff0*/  PRMT R0, R2, 0x7610, R0 ;  /* 0x0000761002007816 */ /* 0x001fe20000000000 */
[----:B------:R-:W-:Y:S06]  /*b000*/  BRA `(.L_x_20391) ;  /* 0x0000000400107947 */ /* 0x000fec0003800000 */
.L_x_20404:
        /* <DEDUP_REMOVED lines=21> */
.L_x_20413:
[----:B------:R-:W-:Y:S05]  /*b160*/  BSYNC.RECONVERGENT B1 ;  /* 0x0000000000017941 */ /* 0x000fea0003800200 */
.L_x_20412:
[----:B------:R-:W-:Y:S01]  /*b170*/  IMAD.SHL.U32 R0, R0, 0x200000, RZ ;  /* 0x0020000000007824 */ /* 0x000fe200078e00ff */
[----:B------:R-:W-:-:S04]  /*b180*/  LEA R2, R2, 0x37800000, 0x17 ;  /* 0x3780000002027811 */ /* 0x000fc800078eb8ff */
[----:B------:R-:W-:-:S07]  /*b190*/  LOP3.LUT R2, R2, R0, R7, 0xfe, !PT ;  /* 0x0000000002027212 */ /* 0x000fce00078efe07 */
.L_x_20411:
[----:B------:R-:W-:Y:S05]  /*b1a0*/  BSYNC.RECONVERGENT B0 ;  /* 0x0000000000007941 */ /* 0x000fea0003800200 */
.L_x_20410:
[----:B------:R-:W0:Y:S02]  /*b1b0*/  F2I.S64.TRUNC R2, R2 ;  /* 0x0000000200027311 */ /* 0x000e24000020d900 */
[----:B0-----:R-:W-:Y:S01]  /*b1c0*/  PRMT R0, R2, 0x7610, R0 ;  /* 0x0000761002007816 */ /* 0x001fe20000000000 */
[----:B------:R-:W-:Y:S06]  /*b1d0*/  BRA `(.L_x_20391) ;  /* 0x00000000009c7947 */ /* 0x000fec0003800000 */
.L_x_20403:
        /* <DEDUP_REMOVED lines=14> */
.L_x_20417:
[----:B------:R-:W-:Y:S05]  /*b2c0*/  BSYNC.RECONVERGENT B0 ;  /* 0x0000000000007941 */ /* 0x000fea0003800200 */
.L_x_20416:
[----:B------:R-:W0:Y:S02]  /*b2d0*/  F2I.S64.TRUNC R2, R2 ;  /* 0x0000000200027311 */ /* 0x000e24000020d900 */
[----:B0-----:R-:W-:Y:S01]  /*b2e0*/  PRMT R0, R2, 0x7610, R0 ;  /* 0x0000761002007816 */ /* 0x001fe20000000000 */
[----:B------:R-:W-:Y:S06]  /*b2f0*/  BRA `(.L_x_20391) ;  /* 0x0000000000547947 */ /* 0x000fec0003800000 */
.L_x_20390:
        /* <DEDUP_REMOVED lines=16> */
.L_x_20418:
[----:B------:R-:W-:Y:S01]  /*b400*/  PRMT R0, RZ, 0x7610, R0 ;  /* 0x00007610ff007816 */ /* 0x000fe20000000000 */
[----:B------:R-:W-:Y:S06]  /*b410*/  BRA `(.L_x_20391) ;  /* 0x00000000000c7947 */ /* 0x000fec0003800000 */
.L_x_20415:
[----:B------:R0:W5:Y:S01]  /*b420*/  LDG.E.U8 R0, desc[UR36][R4.64] ;  /* 0x0000002404007981 */ /* 0x000162000c1e1100 */
[----:B------:R-:W-:Y:S05]  /*b430*/  BRA `(.L_x_20391) ;  /* 0x0000000000047947 */ /* 0x000fea0003800000 */
.L_x_20414:
[----:B------:R0:W5:Y:S02]  /*b440*/  LDG.E.U8 R0, desc[UR36][R4.64] ;  /* 0x0000002404007981 */ /* 0x000164000c1e1100 */
.L_x_20391:
[----:B------:R-:W-:Y:S01]  /*b450*/  UPRMT UR4, UR39, 0x9910, URZ ;  /* 0x0000991027047896 */ /* 0x000fe200080000ff */
[----:B------:R-:W-:-:S03]  /*b460*/  ISETP.NE.AND P0, PT, RZ, UR40, PT ;  /* 0x00000028ff007c0c */ /* 0x000fc6000bf05270 */
[----:B------:R-:W-:Y:S01]  /*b470*/  UISETP.GT.AND UP0, UPT, UR4, 0x9, UPT ;  /* 0x000000090400788c */ /* 0x000fe2000bf04270 */
[----:B-----5:R-:W-:-:S08]  /*b480*/  SEL R3, R0, UR44, !P0 ;  /* 0x0000002c00037c07 */ /* 0x020fd0000c000000 */
        /* <DEDUP_REMOVED lines=11> */
.L_x_20422:
[----:B------:R-:W-:Y:S01]  /*b540*/  STG.E.U8 desc[UR36][R16.64], R3 ;  /* 0x0000000310007986 */ /* 0x000fe2000c101124 */
[----:B------:R-:W-:Y:S05]  /*b550*/  EXIT ;  /* 0x000000000000794d */ /* 0x000fea0003800000 */
.L_x_20421:
        /* <DEDUP_REMOVED lines=10> */
.L_x_20425:
[----:B------:R-:W-:-:S05]  /*b600*/  LOP3.LUT R3, R3, 0xff, RZ, 0xc0, !PT ;  /* 0x000000ff03037812 */ /* 0x000fca00078ec0ff */
[----:B------:R-:W-:Y:S01]  /*b610*/  STG.E desc[UR36][R16.64], R3 ;  /* 0x0000000310007986 */ /* 0x000fe2000c101924 */
[----:B------:R-:W-:Y:S05]  /*b620*/  EXIT ;  /* 0x000000000000794d */ /* 0x000fea0003800000 */
.L_x_20424:
[----:B------:R-:W-:-:S05]  /*b630*/  LOP3.LUT R3, R3, 0xff, RZ, 0xc0, !PT ;  /* 0x000000ff03037812 */ /* 0x000fca00078ec0ff */
[----:B------:R-:W-:Y:S01]  /*b640*/  STG.E.U16 desc[UR36][R16.64], R3 ;  /* 0x0000000310007986 */ /* 0x000fe2000c101524 */
[----:B------:R-:W-:Y:S05]  /*b650*/  EXIT ;  /* 0x000000000000794d */ /* 0x000fea0003800000 */
.L_x_20420:
        /* <DEDUP_REMOVED lines=10> */
.L_x_20427:
[----:B------:R-:W-:-:S04]  /*b700*/  LOP3.LUT R3, R3, 0xff, RZ, 0xc0, !PT ;  /* 0x000000ff03037812 */ /* 0x000fc800078ec0ff */
[----:B------:R-:W5:Y:S02]  /*b710*/  I2F.U16 R0, R3 ;  /* 0x0000000300007306 */ /* 0x000f640000101000 */
[----:B-----5:R-:W-:-:S05]  /*b720*/  F2FP.F16.F32.PACK_AB R0, RZ, R0 ;  /* 0x00000000ff00723e */ /* 0x020fca00000000ff */
[----:B------:R-:W-:Y:S01]  /*b730*/  STG.E.U16 desc[UR36][R16.64], R0 ;  /* 0x0000000010007986 */ /* 0x000fe2000c101524 */
[----:B------:R-:W-:Y:S05]  /*b740*/  EXIT ;  /* 0x000000000000794d */ /* 0x000fea0003800000 */
.L_x_20426:
[----:B------:R-:W-:-:S09]  /*b750*/  UISETP.NE.AND UP0, UPT, UR4, 0x7, UPT ;  /* 0x000000070400788c */ /* 0x000fd2000bf05270 */
[----:B------:R-:W-:Y:S05]  /*b760*/  BRA.U !UP0, `(.L_x_20428) ;  /* 0x00000001083c7547 */ /* 0x000fea000b800000 */
[----:B------:R-:W-:-:S09]  /*b770*/  UISETP.NE.AND UP0, UPT, UR4, 0x8, UPT ;  /* 0x000000080400788c */ /* 0x000fd2000bf05270 */
[----:B------:R-:W-:Y:S05]  /*b780*/  BRA.U !UP0, `(.L_x_20429) ;  /* 0x00000001081c7547 */ /* 0x000fea000b800000 */
[----:B------:R-:W-:-:S09]  /*b790*/  UISETP.NE.AND UP0, UPT, UR4, 0x9, UPT ;  /* 0x000000090400788c */ /* 0x000fd2000bf05270 */
[----:B------:R-:W-:Y:S05]  /*b7a0*/  BRA.U UP0, `(.L_x_20423) ;  /* 0x0000000500e47547 */ /* 0x000fea000b800000 */
[----:B------:R-:W-:Y:S01]  /*b7b0*/  LOP3.LUT R3, R3, 0xff, RZ, 0xc0, !PT ;  /* 0x000000ff03037812 */ /* 0x000fe200078ec0ff */
[----:B01234-:R-:W-:-:S03]  /*b7c0*/  IMAD.MOV.U32 R5, RZ, RZ, RZ ;  /* 0x000000ffff057224 */ /* 0x01ffc600078e00ff */
[----:B------:R-:W0:Y:S02]  /*b7d0*/  I2F.U16 R4, R3 ;  /* 0x0000000300047306 */ /* 0x000e240000101000 */
[----:B0-----:R-:W-:Y:S01]  /*b7e0*/  STG.E.64 desc[UR36][R16.64], R4 ;  /* 0x0000000410007986 */ /* 0x001fe2000c101b24 */
[----:B------:R-:W-:Y:S05]  /*b7f0*/  EXIT ;  /* 0x000000000000794d */ /* 0x000fea0003800000 */
.L_x_20429:
[----:B------:R-:W-:-:S06]  /*b800*/  LOP3.LUT R3, R3, 0xff, RZ, 0xc0, !PT ;  /* 0x000000ff03037812 */ /* 0x000fcc00078ec0ff */
[----:B------:R-:W5:Y:S02]  /*b810*/  I2F.U16 R3, R3 ;  /* 0x0000000300037306 */ /* 0x000f640000101000 */
[----:B-----5:R-:W-:-:S04]  /*b820*/  F2FP.F16.F32.PACK_AB R3, RZ, R3 ;  /* 0x00000003ff03723e */ /* 0x020fc800000000ff */
[----:B------:R-:W-:-:S05]  /*b830*/  PRMT R3, R3, 0x5410, RZ ;  /* 0x0000541003037816 */ /* 0x000fca00000000ff */
[----:B------:R-:W-:Y:S01]  /*b840*/  STG.E desc[UR36][R16.64], R3 ;  /* 0x0000000310007986 */ /* 0x000fe2000c101924 */
[----:B------:R-:W-:Y:S05]  /*b850*/  EXIT ;  /* 0x000000000000794d */ /* 0x000fea0003800000 */
.L_x_20428:
[----:B------:R-:W-:-:S06]  /*b860*/  LOP3.LUT R3, R3, 0xff, RZ, 0xc0, !PT ;  /* 0x000000ff03037812 */ /* 0x000fcc00078ec0ff */
[----:B------:R-:W5:Y:S02]  /*b870*/  I2F.F64.U16 R2, R3 ;  /* 0x0000000300027312 */ /* 0x000f640000101800 */
[----:B-----5:R-:W-:Y:S01]  /*b880*/  STG.E.64 desc[UR36][R16.64], R2 ;  /* 0x0000000210007986 */ /* 0x020fe2000c101b24 */
[----:B------:R-:W-:Y:S05]  /*b890*/  EXIT ;  /* 0x000000000000794d */ /* 0x000fea0003800000 */
.L_x_20419:
        /* <DEDUP_REMOVED lines=13> */
.L_x_20433:
        /* <DEDUP_REMOVED lines=17> */
.L_x_20436:
[----:B------:R-:W-:-:S07]  /*ba80*/  PRMT R8, R0, 0x7610, R8 ;  /* 0x0000761000087816 */ /* 0x000fce0000000008 */
.L_x_20435:
[----:B------:R-:W-:Y:S05]  /*ba90*/  BSYNC.RECONVERGENT B0 ;  /* 0x0000000000007941 */ /* 0x000fea0003800200 */
.L_x_20434:
[----:B------:R-:W-:Y:S01]  /*baa0*/  STG.E.U8 desc[UR36][R16.64], R8 ;  /* 0x0000000810007986 */ /* 0x000fe2000c101124 */
[----:B------:R-:W-:Y:S05]  /*bab0*/  EXIT ;  /* 0x000000000000794d */ /* 0x000fea0003800000 */
.L_x_20432:
        /* <DEDUP_REMOVED lines=17> */
.L_x_20439:
[----:B------:R-:W-:-:S07]  /*bbd0*/  PRMT R8, R0, 0x7610, R8 ;  /* 0x0000761000087816 */ /* 0x000fce0000000008 */
.L_x_20438:
[----:B------:R-:W-:Y:S05]  /*bbe0*/  BSYNC.RECONVERGENT B0 ;  /* 0x0000000000007941 */ /* 0x000fea0003800200 */
.L_x_20437:
[----:B------:R-:W-:Y:S01]  /*bbf0*/  STG.E.U8 desc[UR36][R16.64], R8 ;  /* 0x0000000810007986 */ /* 0x000fe2000c101124 */
[----:B------:R-:W-:Y:S05]  /*bc00*/  EXIT ;  /* 0x000000000000794d */ /* 0x000fea0003800000 */
.L_x_20431:
        /* <DEDUP_REMOVED lines=21> */
[----:B------:R-:W-:Y:S01]  /*bd60*/  STG.E.U8 desc[UR36][R16.64], R3 ;  /* 0x0000000310007986 */ /* 0x000fe2000c101124 */
[----:B------:R-:W-:Y:S05]  /*bd70*/  EXIT ;  /* 0x000000000000794d */ /* 0x000fea0003800000 */
.L_x_20441:
[----:B------:R-:W-:Y:S01]  /*bd80*/  LOP3.LUT R2, R3, 0xff, RZ, 0xc0, !PT ;  /* 0x000000ff03027812 */ /* 0x000fe200078ec0ff */
[----:B------:R-:W-:-:S05]  /*bd90*/  IMAD.MOV.U32 R3, RZ, RZ, RZ ;  /* 0x000000ffff037224 */ /* 0x000fca00078e00ff */
[----:B------:R-:W-:Y:S01]  /*bda0*/  STG.E.64 desc[UR36][R16.64], R2 ;  /* 0x0000000210007986 */ /* 0x000fe2000c101b24 */
[----:B------:R-:W-:Y:S05]  /*bdb0*/  EXIT ;  /* 0x000000000000794d */ /* 0x000fea0003800000 */
.L_x_20440:
[----:B------:R-:W-:-:S05]  /*bdc0*/  LOP3.LUT R3, R3, 0xff, RZ, 0xc0, !PT ;  /* 0x000000ff03037812 */ /* 0x000fca00078ec0ff */
[----:B------:R-:W-:Y:S01]  /*bdd0*/  STG.E desc[UR36][R16.64], R3 ;  /* 0x0000000310007986 */ /* 0x000fe2000c101924 */
[----:B------:R-:W-:Y:S05]  /*bde0*/  EXIT ;  /* 0x000000000000794d */ /* 0x000fea0003800000 */
.L_x_20430:
        /* <DEDUP_REMOVED lines=10> */
.L_x_20443:
[----:B01234-:R-:W-:Y:S02]  /*be90*/  LOP3.LUT R4, R3, 0xff, RZ, 0xc0, !PT ;  /* 0x000000ff03047812 */ /* 0x01ffe400078ec0ff */
[----:B------:R-:W-:-:S04]  /*bea0*/  CS2R R6, SRZ ;  /* 0x0000000000067805 */ /* 0x000fc8000001ff00 */
[----:B------:R-:W0:Y:S02]  /*beb0*/  I2F.F64.U16 R4, R4 ;  /* 0x0000000400047312 */ /* 0x000e240000101800 */
[----:B0-----:R-:W-:Y:S01]  /*bec0*/  STG.E.128 desc[UR36][R16.64], R4 ;  /* 0x0000000410007986 */ /* 0x001fe2000c101d24 */
[----:B------:R-:W-:Y:S05]  /*bed0*/  EXIT ;  /* 0x000000000000794d */ /* 0x000fea0003800000 */
.L_x_20442:
[----:B------:R-:W-:-:S09]  /*bee0*/  UISETP.NE.AND UP0, UPT, UR4, 0xf, UPT ;  /* 0x0000000f0400788c */ /* 0x000fd2000bf05270 */
[----:B------:R-:W-:Y:S05]  /*bef0*/  BRA.U !UP0, `(.L_x_20444) ;  /* 0x0000000108dc7547 */ /* 0x000fea000b800000 */
[----:B------:R-:W-:-:S09]  /*bf00*/  UISETP.NE.AND UP0, UPT, UR4, 0x17, UPT ;  /* 0x000000170400788c */ /* 0x000fd2000bf05270 */
[----:B------:R-:W-:Y:S05]  /*bf10*/  BRA.U !UP0, `(.L_x_20445) ;  /* 0x0000000108887547 */ /* 0x000fea000b800000 */
[----:B------:R-:W-:-:S09]  /*bf20*/  UISETP.NE.AND UP0, UPT, UR4, 0x18, UPT ;  /* 0x000000180400788c */ /* 0x000fd2000bf05270 */
[----:B------:R-:W-:Y:S05]  /*bf30*/  BRA.U !UP0, `(.L_x_20446) ;  /* 0x0000000108447547 */ /* 0x000fea000b800000 */
.L_x_20423:
        /* <DEDUP_REMOVED lines=16> */
.L_x_20447:
[----:B------:R-:W-:Y:S05]  /*c040*/  EXIT ;  /* 0x000000000000794d */ /* 0x000fea0003800000 */
.L_x_20446:
[----:B------:R-:W-:Y:S01]  /*c050*/  LOP3.LUT R0, R3, 0xff, RZ, 0xc0, !PT ;  /* 0x000000ff03007812 */ /* 0x000fe200078ec0ff */
[----:B------:R-:W-:Y:S01]  /*c060*/  BSSY.RECONVERGENT B0, `(.L_x_20448) ;  /* 0x000000b000007945 */ /* 0x000fe20003800200 */
[----:B------:R-:W-:Y:S02]  /*c070*/  MOV R3, 0x7f ;  /* 0x0000007f00037802 */ /* 0x000fe40000000f00 */
        /* <DEDUP_REMOVED lines=9> */
.L_x_20449:
[----:B------:R-:W-:Y:S05]  /*c110*/  BSYNC.RECONVERGENT B0 ;  /* 0x0000000000007941 */ /* 0x000fea0003800200 */
.L_x_20448:
[----:B------:R-:W-:Y:S01]  /*c120*/  STG.E.U8 desc[UR36][R16.64], R3 ;  /* 0x0000000310007986 */ /* 0x000fe2000c101124 */
[----:B------:R-:W-:Y:S05]  /*c130*/  EXIT ;  /* 0x000000000000794d */ /* 0x000fea0003800000 */
.L_x_20445:
        /* <DEDUP_REMOVED lines=14> */
.L_x_20450:
[----:B------:R-:W-:Y:S01]  /*c220*/  IMAD.MOV.U32 R3, RZ, RZ, 0x7f ;  /* 0x0000007fff037424 */ /* 0x000fe200078e00ff */
[----:B------:R-:W-:-:S04]  /*c230*/  ISETP.GT.U32.AND P0, PT, R5, 0x7f800000, PT ;  /* 0x7f8000000500780c */ /* 0x000fc80003f04070 */
[----:B------:R-:W-:-:S05]  /*c240*/  SEL R3, R3, 0x7c, P0 ;  /* 0x0000007c03037807 */ /* 0x000fca0000000000 */
[----:B------:R-:W-:Y:S01]  /*c250*/  STG.E.U8 desc[UR36][R16.64], R3 ;  /* 0x0000000310007986 */ /* 0x000fe2000c101124 */
[----:B------:R-:W-:Y:S05]  /*c260*/  EXIT ;  /* 0x000000000000794d */ /* 0x000fea0003800000 */
.L_x_20444:
[----:B------:R-:W-:-:S04]  /*c270*/  LOP3.LUT R3, R3, 0xff, RZ, 0xc0, !PT ;  /* 0x000000ff03037812 */ /* 0x000fc800078ec0ff */
[----:B------:R-:W5:Y:S02]  /*c280*/  I2F.U16 R0, R3 ;  /* 0x0000000300007306 */ /* 0x000f640000101000 */
[----:B-----5:R-:W-:-:S05]  /*c290*/  F2FP.BF16.F32.PACK_AB R0, RZ, R0 ;  /* 0x00000000ff00723e */ /* 0x020fca00000010ff */
[----:B------:R-:W-:Y:S01]  /*c2a0*/  STG.E.U16 desc[UR36][R16.64], R0 ;  /* 0x0000000010007986 */ /* 0x000fe2000c101524 */
[----:B------:R-:W-:Y:S05]  /*c2b0*/  EXIT ;  /* 0x000000000000794d */ /* 0x000fea0003800000 */
.L_x_20451:
        /* <DEDUP_REMOVED lines=12> */
.L_x_32512:


//--------------------- .text._ZN2at6native27unrolled_elementwise_kernelINS0_13AUnaryFunctorIhhhZZZNS0_21heaviside_kernel_cudaERNS_18TensorIteratorBaseEENKUlvE_clEvENKUlvE_clEvEUlhhE_EESt5arrayIPcLm2EELi4E23TrivialOffsetCalculatorILi1EjESD_NS0_6memory12LoadWithCastILi1EEENSE_13StoreWithCastILi1EEEEEviT_T0_T2_T3_T4_T5_ --------------------------
	.section	.text._ZN2at6native27unrolled_elementwise_kernelINS0_13AUnaryFunctorIhhhZZZNS0_21heaviside_kernel_cudaERNS_18TensorIteratorBaseEENKUlvE_clEvENKUlvE_clEvEUlhhE_EESt5arrayIPcLm2EELi4E23TrivialOffsetCalculatorILi1EjESD_NS0_6memory12LoadWithCastILi1EEENSE_13StoreWithCastILi1EEEEEviT_T0_T2_T3_T4_T5_,"ax",@progbits
	.align	128
        .global         _ZN2at6native27unrolled_elementwise_kernelINS0_13AUnaryFunctorIhhhZZZNS0_21heaviside_kernel_cudaERNS_18TensorIteratorBaseEENKUlvE_clEvENKUlvE_clEvEUlhhE_EESt5arrayIPcLm2EELi4E23TrivialOffsetCalculatorILi1EjESD_NS0_6memory12LoadWithCastILi1EEENSE_13StoreWithCastILi1EEEEEviT_T0_T2_T3_T4_T5_
        .type           _ZN2at6native27unrolled_elementwise_kernelINS0_13AUnaryFunctorIhhhZZZNS0_21heaviside_kernel_cudaERNS_18TensorIteratorBaseEENKUlvE_clEvENKUlvE_clEvEUlhhE_EESt5arrayIPcLm2EELi4E23TrivialOffsetCalculatorILi1EjESD_NS0_6memory12LoadWithCastILi1EEENSE_13StoreWithCastILi1EEEEEviT_T0_T2_T3_T4_T5_,@function
        .size           _ZN2at6native27unrolled_elementwise_kernelINS0_13AUnaryFunctorIhhhZZZNS0_21heaviside_kernel_cudaERNS_18TensorIteratorBaseEENKUlvE_clEvENKUlvE_clEvEUlhhE_EESt5arrayIPcLm2EELi4E23TrivialOffsetCalculatorILi1EjESD_NS0_6memory12LoadWithCastILi1EEENSE_13StoreWithCastILi1EEEEEviT_T0_T2_T3_T4_T5_,(.L_x_32513 - _ZN2at6native27unrolled_elementwise_kernelINS0_13AUnaryFunctorIhhhZZZNS0_21heaviside_kernel_cudaERNS_18TensorIteratorBaseEENKUlvE_clEvENKUlvE_clEvEUlhhE_EESt5arrayIPcLm2EELi4E23TrivialOffsetCalculatorILi1EjESD_NS0_6memory12LoadWithCastILi1EEENSE_13StoreWithCastILi1EEEEEviT_T0_T2_T3_T4_T5_)
        .other          _ZN2at6native27unrolled_elementwise_kernelINS0_13AUnaryFunctorIhhhZZZNS0_21heaviside_kernel_cudaERNS_18TensorIteratorBaseEENKUlvE_clEvENKUlvE_clEvEUlhhE_EESt5arrayIPcLm2EELi4E23TrivialOffsetCalculatorILi1EjESD_NS0_6memory12LoadWithCastILi1EEENSE_13StoreWithCastILi1EEEEEviT_T0_T2_T3_T4_T5_,@"STO_CUDA_ENTRY STV_DEFAULT"
_ZN2at6native27unrolled_elementwise_kernelINS0_13AUnaryFunctorIhhhZZZNS0_21heaviside_kernel_cudaERNS_18TensorIteratorBaseEENKUlvE_clEvENKUlvE_clEvEUlhhE_EESt5arrayIPcLm2EELi4E23TrivialOffsetCalculatorILi1EjESD_NS0_6memory12LoadWithCastILi1EEENSE_13StoreWithCastILi1EEEEEviT_T0_T2_T3_T4_T5_:
.text._ZN2at6native27unrolled_elementwise_kernelINS0_13AUnaryFunctorIhhhZZZNS0_21heaviside_kernel_cudaERNS_18TensorIteratorBaseEENKUlvE_clEvENKUlvE_clEvEUlhhE_EESt5arrayIPcLm2EELi4E23TrivialOffsetCalculatorILi1EjESD_NS0_6memory12LoadWithCastILi1EEENSE_13StoreWithCastILi1EEEEEviT_T0_T2_T3_T4_T5_:
        /* <DEDUP_REMOVED lines=31> */
.L_x_20457:
[----:B------:R3:W5:Y:S01]  /*01f0*/  LDG.E.U8 R18, desc[UR36][R6.64] ;  /* 0x0000002406127981 */ /* 0x000762000c1e1100 */
[----:B------:R-:W-:Y:S05]  /*0200*/  BRA `(.L_x_20459) ;  /* 0x0000000c00607947 */ /* 0x000fea0003800000 */
.L_x_20456:
        /* <DEDUP_REMOVED lines=8> */
.L_x_20461:
[----:B------:R1:W5:Y:S01]  /*0290*/  LDG.E.U8 R18, desc[UR36][R6.64] ;  /* 0x0000002406127981 */ /* 0x000362000c1e1100 */
[----:B------:R-:W-:Y:S05]  /*02a0*/  BRA `(.L_x_20459) ;  /* 0x0000000c00387947 */ /* 0x000fea0003800000 */
.L_x_20460:
[----:B------:R2:W5:Y:S01]  /*02b0*/  LDG.E.U16 R18, desc[UR36][R6.64] ;  /* 0x0000002406127981 */ /* 0x000562000c1e1500 */
[----:B------:R-:W-:Y:S05]  /*02c0*/  BRA `(.L_x_20459) ;  /* 0x0000000c00307947 */ /* 0x000fea0003800000 */
.L_x_20455:
        /* <DEDUP_REMOVED lines=10> */
.L_x_20463:
[----:B------:R-:W2:Y:S02]  /*0370*/  LDG.E.U16 R4, desc[UR36][R6.64] ;  /* 0x0000002406047981 */ /* 0x000ea4000c1e1500 */
[----:B--2---:R-:W-:-:S06]  /*0380*/  HADD2.F32 R4, -RZ, R4.H0_H0 ;  /* 0x20000004ff047230 */ /* 0x004fcc0000004100 */
[----:B------:R-:W0:Y:S02]  /*0390*/  F2I.S64.TRUNC R4, R4 ;  /* 0x0000000400047311 */ /* 0x000e24000020d900 */
[----:B0-----:R-:W-:Y:S01]  /*03a0*/  PRMT R18, R4, 0x7610, R18 ;  /* 0x0000761004127816 */ /* 0x001fe20000000012 */
[----:B------:R-:W-:Y:S06]  /*03b0*/  BRA `(.L_x_20459) ;  /* 0x0000000800f47947 */ /* 0x000fec0003800000 */
.L_x_20462:
        /* <DEDUP_REMOVED lines=10> */
.L_x_20465:
[----:B------:R-:W2:Y:S02]  /*0460*/  LDG.E.U16 R6, desc[UR36][R6.64] ;  /* 0x0000002406067981 */ /* 0x000ea4000c1e1500 */
[----:B--2---:R-:W-:-:S06]  /*0470*/  HADD2.F32 R4, -RZ, R6.H0_H0 ;  /* 0x20000006ff047230 */ /* 0x004fcc0000004100 */
[----:B------:R-:W0:Y:S02]  /*0480*/  F2I.S64.TRUNC R4, R4 ;  /* 0x0000000400047311 */ /* 0x000e24000020d900 */
[----:B0-----:R-:W-:Y:S01]  /*0490*/  PRMT R18, R4, 0x7610, R18 ;  /* 0x0000761004127816 */ /* 0x001fe20000000012 */
[----:B------:R-:W-:Y:S06]  /*04a0*/  BRA `(.L_x_20459) ;  /* 0x0000000800b87947 */ /* 0x000fec0003800000 */
.L_x_20464:
[----:B------:R-:W2:Y:S02]  /*04b0*/  LDG.E.64 R4, desc[UR36][R6.64] ;  /* 0x0000002406047981 */ /* 0x000ea4000c1e1b00 */
[----:B--2---:R-:W0:Y:S02]  /*04c0*/  F2I.S64.F64.TRUNC R4, R4 ;  /* 0x0000000400047311 */ /* 0x004e24000030d900 */
[----:B0-----:R-:W-:Y:S01]  /*04d0*/  PRMT R18, R4, 0x7610, R18 ;  /* 0x0000761004127816 */ /* 0x001fe20000000012 */
[----:B------:R-:W-:Y:S06]  /*04e0*/  BRA `(.L_x_20459) ;  /* 0x0000000800a87947 */ /* 0x000fec0003800000 */
.L_x_20454:
        /* <DEDUP_REMOVED lines=12> */
.L_x_20468:
[----:B------:R-:W2:Y:S02]  /*05b0*/  LDG.E.64 R6, desc[UR36][R6.64] ;  /* 0x0000002406067981 */ /* 0x000ea4000c1e1b00 */
[----:B--2---:R-:W0:Y:S02]  /*05c0*/  F2I.S64.F64.TRUNC R4, R6 ;  /* 0x0000000600047311 */ /* 0x004e24000030d900 */
[----:B0-----:R-:W-:Y:S01]  /*05d0*/  PRMT R18, R4, 0x7610, R18 ;  /* 0x0000761004127816 */ /* 0x001fe20000000012 */
[----:B------:R-:W-:Y:S06]  /*05e0*/  BRA `(.L_x_20459) ;  /* 0x0000000800687947 */ /* 0x000fec0003800000 */
.L_x_20467:
        /* <DEDUP_REMOVED lines=27> */
.L_x_20470:
        /* <DEDUP_REMOVED lines=15> */
.L_x_20469:
[----:B------:R-:W2:Y:S02]  /*0890*/  LDG.E.U16 R4, desc[UR36][R6.64] ;  /* 0x0000002406047981 */ /* 0x000ea4000c1e1500 */
[----:B--2---:R-:W-:-:S06]  /*08a0*/  IMAD.U32 R4, R4, 0x10000, RZ ;  /* 0x0001000004047824 */ /* 0x004fcc00078e00ff */
[----:B------:R-:W0:Y:S02]  /*08b0*/  F2I.S64.TRUNC R4, R4 ;  /* 0x0000000400047311 */ /* 0x000e24000020d900 */
[----:B0-----:R-:W-:Y:S01]  /*08c0*/  PRMT R18, R4, 0x7610, R18 ;  /* 0x0000761004127816 */ /* 0x001fe20000000012 */
[----:B------:R-:W-:Y:S06]  /*08d0*/  BRA `(.L_x_20459) ;  /* 0x0000000400ac7947 */ /* 0x000fec0003800000 */
.L_x_20466:
        /* <DEDUP_REMOVED lines=10> */
.L_x_20473:
        /* <DEDUP_REMOVED lines=21> */
.L_x_20477:
[----:B------:R-:W-:Y:S05]  /*0ad0*/  BSYNC.RECONVERGENT B1 ;  /* 0x0000000000017941 */ /* 0x000fea0003800200 */
.L_x_20476:
[----:B------:R-:W-:Y:S01]  /*0ae0*/  IMAD.SHL.U32 R0, R0, 0x100000, RZ ;  /* 0x0010000000007824 */ /* 0x000fe200078e00ff */
[----:B------:R-:W-:-:S04]  /*0af0*/  LEA R3, R3, 0x3b800000, 0x17 ;  /* 0x3b80000003037811 */ /* 0x000fc800078eb8ff */
[----:B------:R-:W-:-:S07]  /*0b00*/  LOP3.LUT R4, R3, R0, R7, 0xfe, !PT ;  /* 0x0000000003047212 */ /* 0x000fce00078efe07 */
.L_x_20475:
[----:B------:R-:W-:Y:S05]  /*0b10*/  BSYNC.RECONVERGENT B0 ;  /* 0x0000000000007941 */ /* 0x000fea0003800200 */
.L_x_20474:
[----:B------:R-:W0:Y:S02]  /*0b20*/  F2I.S64.TRUNC R4, R4 ;  /* 0x0000000400047311 */ /* 0x000e24000020d900 */
[----:B0-----:R-:W-:Y:S01]  /*0b30*/  PRMT R18, R4, 0x7610, R18 ;  /* 0x0000761004127816 */ /* 0x001fe20000000012 */
[----:B------:R-:W-:Y:S06]  /*0b40*/  BRA `(.L_x_20459) ;  /* 0x0000000400107947 */ /* 0x000fec0003800000 */
.L_x_20472:
        /* <DEDUP_REMOVED lines=21> */
.L_x_20481:
[----:B------:R-:W-:Y:S05]  /*0ca0*/  BSYNC.RECONVERGENT B1 ;  /* 0x0000000000017941 */ /* 0x000fea0003800200 */
.L_x_20480:
[----:B------:R-:W-:Y:S01]  /*0cb0*/  IMAD.SHL.U32 R0, R0, 0x200000, RZ ;  /* 0x0020000000007824 */ /* 0x000fe200078e00ff */
[----:B------:R-:W-:-:S04]  /*0cc0*/  LEA R3, R3, 0x37800000, 0x17 ;  /* 0x3780000003037811 */ /* 0x000fc800078eb8ff */
[----:B------:R-:W-:-:S07]  /*0cd0*/  LOP3.LUT R4, R3, R0, R7, 0xfe, !PT ;  /* 0x0000000003047212 */ /* 0x000fce00078efe07 */
.L_x_20479:
[----:B------:R-:W-:Y:S05]  /*0ce0*/  BSYNC.RECONVERGENT B0 ;  /* 0x0000000000007941 */ /* 0x000fea0003800200 */
.L_x_20478:
[----:B------:R-:W0:Y:S02]  /*0cf0*/  F2I.S64.TRUNC R4, R4 ;  /* 0x0000000400047311 */ /* 0x000e24000020d900 */
[----:B0-----:R-:W-:Y:S01]  /*0d00*/  PRMT R18, R4, 0x7610, R18 ;  /* 0x0000761004127816 */ /* 0x001fe20000000012 */
[----:B------:R-:W-:Y:S06]  /*0d10*/  BRA `(.L_x_20459) ;  /* 0x00000000009c7947 */ /* 0x000fec0003800000 */
.L_x_20471:
[----:B------:R-:W-:-:S09]  /*0d20*/  UISETP.NE.AND UP0, UPT, UR4, 0x1c, UPT ;  /* 0x0000001c0400788c */ /* 0x000fd2000bf05270 */
[----:B------:R-:W-:Y:S05]  /*0d30*/  BRA.U !UP0, `(.L_x_20482) ;  /* 0x0000000108907547 */ /* 0x000fea000b800000 */
[----:B------:R-:W-:-:S09]  /*0d40*/  UISETP.NE.AND UP0, UPT, UR4, 0x1d, UPT ;  /* 0x0000001d0400788c */ /* 0x000fd2000bf05270 */
[----:B------:R-:W-:Y:S05]  /*0d50*/  BRA.U !UP0, `(.L_x_20483) ;  /* 0x0000000108807547 */ /* 0x000fea000b800000 */
[----:B------:R-:W-:-:S09]  /*0d60*/  UISETP.NE.AND UP0, UPT, UR4, 0x2c, UPT ;  /* 0x0000002c0400788c */ /* 0x000fd2000bf05270 */
[----:B------:R-:W-:Y:S05]  /*0d70*/  BRA.U !UP0, `(.L_x_20484) ;  /* 0x0000000108487547 */ /* 0x000fea000b800000 */
.L_x_20458:
        /* <DEDUP_REMOVED lines=16> */
.L_x_20485:
[----:B------:R-:W-:Y:S01]  /*0e80*/  PRMT R18, RZ, 0x7610, R18 ;  /* 0x00007610ff127816 */ /* 0x000fe20000000012 */
[----:B------:R-:W-:Y:S06]  /*0e90*/  BRA `(.L_x_20459) ;  /* 0x00000000003c7947 */ /* 0x000fec0003800000 */
.L_x_20484:
        /* <DEDUP_REMOVED lines=8> */
.L_x_20487:
[----:B------:R-:W-:Y:S05]  /*0f20*/  BSYNC.RECONVERGENT B0 ;  /* 0x0000000000007941 */ /* 0x000fea0003800200 */
.L_x_20486:
[----:B------:R-:W0:Y:S02]  /*0f30*/  F2I.S64.TRUNC R4, R4 ;  /* 0x0000000400047311 */ /* 0x000e24000020d900 */
[----:B0-----:R-:W-:Y:S01]  /*0f40*/  PRMT R18, R4, 0x7610, R18 ;  /* 0x0000761004127816 */ /* 0x001fe20000000012 */
[----:B------:R-:W-:Y:S06]  /*0f50*/  BRA `(.L_x_20459) ;  /* 0x00000000000c7947 */ /* 0x000fec0003800000 */
.L_x_20483:
[----:B------:R0:W5:Y:S01]  /*0f60*/  LDG.E.U8 R18, desc[UR36][R6.64] ;  /* 0x0000002406127981 */ /* 0x000162000c1e1100 */
[----:B------:R-:W-:Y:S05]  /*0f70*/  BRA `(.L_x_20459) ;  /* 0x0000000000047947 */ /* 0x000fea0003800000 */
.L_x_20482:
[----:B------:R0:W5:Y:S02]  /*0f80*/  LDG.E.U8 R18, desc[UR36][R6.64] ;  /* 0x0000002406127981 */ /* 0x000164000c1e1100 */
.L_x_20459:
[----:B------:R-:W-:-:S07]  /*0f90*/  VIADD R19, R2, 0x80 ;  /* 0x0000008002137836 */ /* 0x000fce0000000000 */
.L_x_20453:
[----:B------:R-:W-:Y:S05]  /*0fa0*/  BSYNC.RECONVERGENT B6 ;  /* 0x0000000000067941 */ /* 0x000fea0003800200 */
.L_x_20452:
        /* <DEDUP_REMOVED lines=23> */
.L_x_20493:
[----:B------:R0:W5:Y:S01]  /*1120*/  LDG.E.U8 R24, desc[UR36][R6.64] ;  /* 0x0000002406187981 */ /* 0x000162000c1e1100 */
[----:B------:R-:W-:Y:S05]  /*1130*/  BRA `(.L_x_20495) ;  /* 0x0000000c00607947 */ /* 0x000fea0003800000 */
.L_x_20492:
        /* <DEDUP_REMOVED lines=8> */
.L_x_20497:
[----:B------:R4:W5:Y:S01]  /*11c0*/  LDG.E.U8 R24, desc[UR36][R6.64] ;  /* 0x0000002406187981 */ /* 0x000962000c1e1100 */
[----:B------:R-:W-:Y:S05]  /*11d0*/  BRA `(.L_x_20495) ;  /* 0x0000000c00387947 */ /* 0x000fea0003800000 */
.L_x_20496:
[----:B------:R0:W5:Y:S01]  /*11e0*/  LDG.E.U16 R24, desc[UR36][R6.64] ;  /* 0x0000002406187981 */ /* 0x000162000c1e1500 */
[----:B------:R-:W-:Y:S05]  /*11f0*/  BRA `(.L_x_20495) ;  /* 0x0000000c00307947 */ /* 0x000fea0003800000 */
.L_x_20491:
        /* <DEDUP_REMOVED lines=10> */
.L_x_20499:
[----:B------:R-:W2:Y:S02]  /*12a0*/  LDG.E.U16 R4, desc[UR36][R6.64] ;  /* 0x0000002406047981 */ /* 0x000ea4000c1e1500 */
[----:B--2---:R-:W-:-:S06]  /*12b0*/  HADD2.F32 R4, -RZ, R4.H0_H0 ;  /* 0x20000004ff047230 */ /* 0x004fcc0000004100 */
[----:B------:R-:W0:Y:S02]  /*12c0*/  F2I.S64.TRUNC R4, R4 ;  /* 0x0000000400047311 */ /* 0x000e24000020d900 */
[----:B0-----:R-:W-:Y:S01]  /*12d0*/  PRMT R24, R4, 0x7610, R24 ;  /* 0x0000761004187816 */ /* 0x001fe20000000018 */
[----:B------:R-:W-:Y:S06]  /*12e0*/  BRA `(.L_x_20495) ;  /* 0x0000000800f47947 */ /* 0x000fec0003800000 */
.L_x_20498:
        /* <DEDUP_REMOVED lines=10> */
.L_x_20501:
[----:B------:R-:W2:Y:S02]  /*1390*/  LDG.E.U16 R6, desc[UR36][R6.64] ;  /* 0x0000002406067981 */ /* 0x000ea4000c1e1500 */
[----:B--2---:R-:W-:-:S06]  /*13a0*/  HADD2.F32 R4, -RZ, R6.H0_H0 ;  /* 0x20000006ff047230 */ /* 0x004fcc0000004100 */
[----:B------:R-:W0:Y:S02]  /*13b0*/  F2I.S64.TRUNC R4, R4 ;  /* 0x0000000400047311 */ /* 0x000e24000020d900 */
[----:B0-----:R-:W-:Y:S01]  /*13c0*/  PRMT R24, R4, 0x7610, R24 ;  /* 0x0000761004187816 */ /* 0x001fe20000000018 */
[----:B------:R-:W-:Y:S06]  /*13d0*/  BRA `(.L_x_20495) ;  /* 0x0000000800b87947 */ /* 0x000fec0003800000 */
.L_x_20500:
[----:B------:R-:W2:Y:S02]  /*13e0*/  LDG.E.64 R4, desc[UR36][R6.64] ;  /* 0x0000002406047981 */ /* 0x000ea4000c1e1b00 */
[----:B--2---:R-:W0:Y:S02]  /*13f0*/  F2I.S64.F64.TRUNC R4, R4 ;  /* 0x0000000400047311 */ /* 0x004e24000030d900 */
[----:B0-----:R-:W-:Y:S01]  /*1400*/  PRMT R24, R4, 0x7610, R24 ;  /* 0x0000761004187816 */ /* 0x001fe20000000018 */
[----:B------:R-:W-:Y:S06]  /*1410*/  BRA `(.L_x_20495) ;  /* 0x0000000800a87947 */ /* 0x000fec0003800000 */
.L_x_20490:
        /* <DEDUP_REMOVED lines=12> */
.L_x_20504:
[----:B------:R-:W2:Y:S02]  /*14e0*/  LDG.E.64 R6, desc[UR36][R6.64] ;  /* 0x0000002406067981 */ /* 0x000ea4000c1e1b00 */
[----:B--2---:R-:W0:Y:S02]  /*14f0*/  F2I.S64.F64.TRUNC R4, R6 ;  /* 0x0000000600047311 */ /* 0x004e24000030d900 */
[----:B0-----:R-:W-:Y:S01]  /*1500*/  PRMT R24, R4, 0x7610, R24 ;  /* 0x0000761004187816 */ /* 0x001fe20000000018 */
[----:B------:R-:W-:Y:S06]  /*1510*/  BRA `(.L_x_20495) ;  /* 0x0000000800687947 */ /* 0x000fec0003800000 */
.L_x_20503:
        /* <DEDUP_REMOVED lines=27> */
.L_x_20506:
        /* <DEDUP_REMOVED lines=15> */
.L_x_20505:
[----:B------:R-:W2:Y:S02]  /*17c0*/  LDG.E.U16 R4, desc[UR36][R6.64] ;  /* 0x0000002406047981 */ /* 0x000ea4000c1e1500 */
[----:B--2---:R-:W-:-:S06]  /*17d0*/  IMAD.U32 R4, R4, 0x10000, RZ ;  /* 0x0001000004047824 */ /* 0x004fcc00078e00ff */
[----:B------:R-:W0:Y:S02]  /*17e0*/  F2I.S64.TRUNC R4, R4 ;  /* 0x0000000400047311 */ /* 0x000e24000020d900 */
[----:B0-----:R-:W-:Y:S01]  /*17f0*/  PRMT R24, R4, 0x7610, R24 ;  /* 0x0000761004187816 */ /* 0x001fe20000000018 */
[----:B------:R-:W-:Y:S06]  /*1800*/  BRA `(.L_x_20495) ;  /* 0x0000000400ac7947 */ /* 0x000fec0003800000 */
.L_x_20502:
        /* <DEDUP_REMOVED lines=10> */
.L_x_20509:
        /* <DEDUP_REMOVED lines=21> */
.L_x_20513:
[----:B------:R-:W-:Y:S05]  /*1a00*/  BSYNC.RECONVERGENT B1 ;  /* 0x0000000000017941 */ /* 0x000fea0003800200 */
.L_x_20512:
[----:B------:R-:W-:Y:S01]  /*1a10*/  IMAD.SHL.U32 R0, R0, 0x100000, RZ ;  /* 0x0010000000007824 */ /* 0x000fe200078e00ff */
[----:B------:R-:W-:-:S04]  /*1a20*/  LEA R3, R3, 0x3b800000, 0x17 ;  /* 0x3b80000003037811 */ /* 0x000fc800078eb8ff */
[----:B------:R-:W-:-:S07]  /*1a30*/  LOP3.LUT R4, R3, R0, R7, 0xfe, !PT ;  /* 0x0000000003047212 */ /* 0x000fce00078efe07 */
.L_x_20511:
[----:B------:R-:W-:Y:S05]  /*1a40*/  BSYNC.RECONVERGENT B0 ;  /* 0x0000000000007941 */ /* 0x000fea0003800200 */
.L_x_20510:
[----:B------:R-:W0:Y:S02]  /*1a50*/  F2I.S64.TRUNC R4, R4 ;  /* 0x0000000400047311 */ /* 0x000e24000020d900 */
[----:B0-----:R-:W-:Y:S01]  /*1a60*/  PRMT R24, R4, 0x7610, R24 ;  /* 0x0000761004187816 */ /* 0x001fe20000000018 */
[----:B------:R-:W-:Y:S06]  /*1a70*/  BRA `(.L_x_20495) ;  /* 0x0000000400107947 */ /* 0x000fec0003800000 */
.L_x_20508:
        /* <DEDUP_REMOVED lines=21> */
.L_x_20517:
[----:B------:R-:W-:Y:S05]  /*1bd0*/  BSYNC.RECONVERGENT B1 ;  /* 0x0000000000017941 */ /* 0x000fea0003800200 */
.L_x_20516:
[----:B------:R-:W-:Y:S01]  /*1be0*/  IMAD.SHL.U32 R0, R0, 0x200000, RZ ;  /* 0x0020000000007824 */ /* 0x000fe200078e00ff */
[----:B------:R-:W-:-:S04]  /*1bf0*/  LEA R3, R3, 0x37800000, 0x17 ;  /* 0x3780000003037811 */ /* 0x000fc800078eb8ff */
[----:B------:R-:W-:-:S07]  /*1c00*/  LOP3.LUT R4, R3, R0, R7, 0xfe, !PT ;  /* 0x0000000003047212 */ /* 0x000fce00078efe07 */
.L_x_20515:
[----:B------:R-:W-:Y:S05]  /*1c10*/  BSYNC.RECONVERGENT B0 ;  /* 0x0000000000007941 */ /* 0x000fea0003800200 */
.L_x_20514:
[----:B------:R-:W0:Y:S02]  /*1c20*/  F2I.S64.TRUNC R4, R4 ;  /* 0x0000000400047311 */ /* 0x000e24000020d900 */
[----:B0-----:R-:W-:Y:S01]  /*1c30*/  PRMT R24, R4, 0x7610, R24 ;  /* 0x0000761004187816 */ /* 0x001fe20000000018 */
[----:B------:R-:W-:Y:S06]  /*1c40*/  BRA `(.L_x_20495) ;  /* 0x00000000009c7947 */ /* 0x000fec0003800000 */
.L_x_20507:
        /* <DEDUP_REMOVED lines=14> */
.L_x_20521:
[----:B------:R-:W-:Y:S05]  /*1d30*/  BSYNC.RECONVERGENT B0 ;  /* 0x0000000000007941 */ /* 0x000fea0003800200 */
.L_x_20520:
[----:B------:R-:W0:Y:S02]  /*1d40*/  F2I.S64.TRUNC R4, R4 ;  /* 0x0000000400047311 */ /* 0x000e24000020d900 */
[----:B0-----:R-:W-:Y:S01]  /*1d50*/  PRMT R24, R4, 0x7610, R24 ;  /* 0x0000761004187816 */ /* 0x001fe20000000018 */
[----:B------:R-:W-:Y:S06]  /*1d60*/  BRA `(.L_x_20495) ;  /* 0x0000000000547947 */ /* 0x000fec0003800000 */
.L_x_20494:
        /* <DEDUP_REMOVED lines=16> */
.L_x_20522:
[----:B------:R-:W-:Y:S01]  /*1e70*/  PRMT R24, RZ, 0x7610, R24 ;  /* 0x00007610ff187816 */ /* 0x000fe20000000018 */
[----:B------:R-:W-:Y:S06]  /*1e80*/  BRA `(.L_x_20495) ;  /* 0x00000000000c7947 */ /* 0x000fec0003800000 */
.L_x_20519:
[----:B------:R1:W5:Y:S01]  /*1e90*/  LDG.E.U8 R24, desc[UR36][R6.64] ;  /* 0x0000002406187981 */ /* 0x000362000c1e1100 */
[----:B------:R-:W-:Y:S05]  /*1ea0*/  BRA `(.L_x_20495) ;  /* 0x0000000000047947 */ /* 0x000fea0003800000 */
.L_x_20518:
[----:B------:R0:W5:Y:S02]  /*1eb0*/  LDG.E.U8 R24, desc[UR36][R6.64] ;  /* 0x0000002406187981 */ /* 0x000164000c1e1100 */
.L_x_20495:
[----:B------:R-:W-:-:S07]  /*1ec0*/  VIADD R19, R19, 0x80 ;  /* 0x0000008013137836 */ /* 0x000fce0000000000 */
.L_x_20489:
[----:B------:R-:W-:Y:S05]  /*1ed0*/  BSYNC.RECONVERGENT B6 ;  /* 0x0000000000067941 */ /* 0x000fea0003800200 */
.L_x_20488:
        /* <DEDUP_REMOVED lines=23> */
.L_x_20528:
[----:B------:R0:W5:Y:S01]  /*2050*/  LDG.E.U8 R17, desc[UR36][R6.64] ;  /* 0x0000002406117981 */ /* 0x000162000c1e1100 */
[----:B------:R-:W-:Y:S05]  /*2060*/  BRA `(.L_x_20530) ;  /* 0x0000000c00607947 */ /* 0x000fea0003800000 */
.L_x_20527:
        /* <DEDUP_REMOVED lines=8> */
.L_x_20532:
[----:B------:R3:W5:Y:S01]  /*20f0*/  LDG.E.U8 R17, desc[UR36][R6.64] ;  /* 0x0000002406117981 */ /* 0x000762000c1e1100 */
[----:B------:R-:W-:Y:S05]  /*2100*/  BRA `(.L_x_20530) ;  /* 0x0000000c00387947 */ /* 0x000fea0003800000 */
.L_x_20531:
[----:B------:R0:W5:Y:S01]  /*2110*/  LDG.E.U16 R17, desc[UR36][R6.64] ;  /* 0x0000002406117981 */ /* 0x000162000c1e1500 */
[----:B------:R-:W-:Y:S05]  /*2120*/  BRA `(.L_x_20530) ;  /* 0x0000000c00307947 */ /* 0x000fea0003800000 */
.L_x_20526:
        /* <DEDUP_REMOVED lines=10> */
.L_x_20534:
[----:B------:R-:W2:Y:S02]  /*21d0*/  LDG.E.U16 R4, desc[UR36][R6.64] ;  /* 0x0000002406047981 */ /* 0x000ea4000c1e1500 */
[----:B--2---:R-:W-:-:S06]  /*21e0*/  HADD2.F32 R4, -RZ, R4.H0_H0 ;  /* 0x20000004ff047230 */ /* 0x004fcc0000004100 */
[----:B------:R-:W0:Y:S02]  /*21f0*/  F2I.S64.TRUNC R4, R4 ;  /* 0x0000000400047311 */ /* 0x000e24000020d900 */
[----:B0-----:R-:W-:Y:S01]  /*2200*/  PRMT R17, R4, 0x7610, R17 ;  /* 0x0000761004117816 */ /* 0x001fe20000000011 */
[----:B------:R-:W-:Y:S06]  /*2210*/  BRA `(.L_x_20530) ;  /* 0x0000000800f47947 */ /* 0x000fec0003800000 */
.L_x_20533:
        /* <DEDUP_REMOVED lines=10> */
.L_x_20536:
[----:B------:R-:W2:Y:S02]  /*22c0*/  LDG.E.U16 R6, desc[UR36][R6.64] ;  /* 0x0000002406067981 */ /* 0x000ea4000c1e1500 */
[----:B--2---:R-:W-:-:S06]  /*22d0*/  HADD2.F32 R4, -RZ, R6.H0_H0 ;  /* 0x20000006ff047230 */ /* 0x004fcc0000004100 */
[----:B------:R-:W0:Y:S02]  /*22e0*/  F2I.S64.TRUNC R4, R4 ;  /* 0x0000000400047311 */ /* 0x000e24000020d900 */
[----:B0-----:R-:W-:Y:S01]  /*22f0*/  PRMT R17, R4, 0x7610, R17 ;  /* 0x0000761004117816 */ /* 0x001fe20000000011 */
[----:B------:R-:W-:Y:S06]  /*2300*/  BRA `(.L_x_20530) ;  /* 0x0000000800b87947 */ /* 0x000fec0003800000 */
.L_x_20535:
[----:B------:R-:W2:Y:S02]  /*2310*/  LDG.E.64 R4, desc[UR36][R6.64] ;  /* 0x0000002406047981 */ /* 0x000ea4000c1e1b00 */
[----:B--2---:R-:W0:Y:S02]  /*2320*/  F2I.S64.F64.TRUNC R4, R4 ;  /* 0x0000000400047311 */ /* 0x004e24000030d900 */
[----:B0-----:R-:W-:Y:S01]  /*2330*/  PRMT R17, R4, 0x7610, R17 ;  /* 0x0000761004117816 */ /* 0x001fe20000000011 */
[----:B------:R-:W-:Y:S06]  /*2340*/  BRA `(.L_x_20530) ;  /* 0x0000000800a87947 */ /* 0x000fec0003800000 */
.L_x_20525:
        /* <DEDUP_REMOVED lines=12> */
.L_x_20539:
[----:B------:R-:W2:Y:S02]  /*2410*/  LDG.E.64 R6, desc[UR36][R6.64] ;  /* 0x0000002406067981 */ /* 0x000ea4000c1e1b00 */
[----:B--2---:R-:W0:Y:S02]  /*2420*/  F2I.S64.F64.TRUNC R4, R6 ;  /* 0x0000000600047311 */ /* 0x004e24000030d900 */
[----:B0-----:R-:W-:Y:S01]  /*2430*/  PRMT R17, R4, 0x7610, R17 ;  /* 0x0000761004117816 */ /* 0x001fe20000000011 */
[----:B------:R-:W-:Y:S06]  /*2440*/  BRA `(.L_x_20530) ;  /* 0x0000000800687947 */ /* 0x000fec0003800000 */
.L_x_20538:
        /* <DEDUP_REMOVED lines=27> */
.L_x_20541:
        /* <DEDUP_REMOVED lines=15> */
.L_x_20540:
[----:B------:R-:W2:Y:S02]  /*26f0*/  LDG.E.U16 R4, desc[UR36][R6.64] ;  /* 0x0000002406047981 */ /* 0x000ea4000c1e1500 */
[----:B--2---:R-:W-:-:S06]  /*2700*/  IMAD.U32 R4, R4, 0x10000, RZ ;  /* 0x0001000004047824 */ /* 0x004fcc00078e00ff */
[----:B------:R-:W0:Y:S02]  /*2710*/  F2I.S64.TRUNC R4, R4 ;  /* 0x0000000400047311 */ /* 0x000e24000020d900 */
[----:B0-----:R-:W-:Y:S01]  /*2720*/  PRMT R17, R4, 0x7610, R17 ;  /* 0x0000761004117816 */ /* 0x001fe20000000011 */
[----:B------:R-:W-:Y:S06]  /*2730*/  BRA `(.L_x_20530) ;  /* 0x0000000400ac7947 */ /* 0x000fec0003800000 */
.L_x_20537:
        /* <DEDUP_REMOVED lines=10> */
.L_x_20544:
        /* <DEDUP_REMOVED lines=21> */
.L_x_20548:
[----:B------:R-:W-:Y:S05]  /*2930*/  BSYNC.RECONVERGENT B1 ;  /* 0x0000000000017941 */ /* 0x000fea0003800200 */
.L_x_20547:
[----:B------:R-:W-:Y:S01]  /*2940*/  IMAD.SHL.U32 R0, R0, 0x100000, RZ ;  /* 0x0010000000007824 */ /* 0x000fe200078e00ff */
[----:B------:R-:W-:-:S04]  /*2950*/  LEA R3, R3, 0x3b800000, 0x17 ;  /* 0x3b80000003037811 */ /* 0x000fc800078eb8ff */
[----:B------:R-:W-:-:S07]  /*2960*/  LOP3.LUT R4, R3, R0, R7, 0xfe, !PT ;  /* 0x0000000003047212 */ /* 0x000fce00078efe07 */
.L_x_20546:
[----:B------:R-:W-:Y:S05]  /*2970*/  BSYNC.RECONVERGENT B0 ;  /* 0x0000000000007941 */ /* 0x000fea0003800200 */
.L_x_20545:
[----:B------:R-:W0:Y:S02]  /*2980*/  F2I.S64.TRUNC R4, R4 ;  /* 0x0000000400047311 */ /* 0x000e24000020d900 */
[----:B0-----:R-:W-:Y:S01]  /*2990*/  PRMT R17, R4, 0x7610, R17 ;  /* 0x0000761004117816 */ /* 0x001fe20000000011 */
[----:B------:R-:W-:Y:S06]  /*29a0*/  BRA `(.L_x_20530) ;  /* 0x0000000400107947 */ /* 0x000fec0003800000 */
.L_x_20543:
        /* <DEDUP_REMOVED lines=21> */
.L_x_20552:
[----:B------:R-:W-:Y:S05]  /*2b00*/  BSYNC.RECONVERGENT B1 ;  /* 0x0000000000017941 */ /* 0x000fea0003800200 */
.L_x_20551:
[----:B------:R-:W-:Y:S01]  /*2b10*/  IMAD.SHL.U32 R0, R0, 0x200000, RZ ;  /* 0x0020000000007824 */ /* 0x000fe200078e00ff */
[----:B------:R-:W-:-:S04]  /*2b20*/  LEA R3, R3, 0x37800000, 0x17 ;  /* 0x3780000003037811 */ /* 0x000fc800078eb8ff */
[----:B------:R-:W-:-:S07]  /*2b30*/  LOP3.LUT R4, R3, R0, R7, 0xfe, !PT ;  /* 0x0000000003047212 */ /* 0x000fce00078efe07 */
.L_x_20550:
[----:B------:R-:W-:Y:S05]  /*2b40*/  BSYNC.RECONVERGENT B0 ;  /* 0x0000000000007941 */ /* 0x000fea0003800200 */
.L_x_20549:
[----:B------:R-:W0:Y:S02]  /*2b50*/  F2I.S64.TRUNC R4, R4 ;  /* 0x0000000400047311 */ /* 0x000e24000020d900 */
[----:B0-----:R-:W-:Y:S01]  /*2b60*/  PRMT R17, R4, 0x7610, R17 ;  /* 0x0000761004117816 */ /* 0x001fe20000000011 */
[----:B------:R-:W-:Y:S06]  /*2b70*/  BRA `(.L_x_20530) ;  /* 0x00000000009c7947 */ /* 0x000fec0003800000 */
.L_x_20542:
        /* <DEDUP_REMOVED lines=14> */
.L_x_20556:
[----:B------:R-:W-:Y:S05]  /*2c60*/  BSYNC.RECONVERGENT B0 ;  /* 0x0000000000007941 */ /* 0x000fea0003800200 */
.L_x_20555:
[----:B------:R-:W0:Y:S02]  /*2c70*/  F2I.S64.TRUNC R4, R4 ;  /* 0x0000000400047311 */ /* 0x000e24000020d900 */
[----:B0-----:R-:W-:Y:S01]  /*2c80*/  PRMT R17, R4, 0x7610, R17 ;  /* 0x0000761004117816 */ /* 0x001fe20000000011 */
[----:B------:R-:W-:Y:S06]  /*2c90*/  BRA `(.L_x_20530) ;  /* 0x0000000000547947 */ /* 0x000fec0003800000 */
.L_x_20529:
        /* <DEDUP_REMOVED lines=16> */
.L_x_20557:
[----:B------:R-:W-:Y:S01]  /*2da0*/  PRMT R17, RZ, 0x7610, R17 ;  /* 0x00007610ff117816 */ /* 0x000fe20000000011 */
[----:B------:R-:W-:Y:S06]  /*2db0*/  BRA `(.L_x_20530) ;  /* 0x00000000000c7947 */ /* 0x000fec0003800000 */
.L_x_20554:
[----:B------:R2:W5:Y:S01]  /*2dc0*/  LDG.E.U8 R17, desc[UR36][R6.64] ;  /* 0x0000002406117981 */ /* 0x000562000c1e1100 */
[----:B------:R-:W-:Y:S05]  /*2dd0*/  BRA `(.L_x_20530) ;  /* 0x0000000000047947 */ /* 0x000fea0003800000 */
.L_x_20553:
[----:B------:R1:W5:Y:S02]  /*2de0*/  LDG.E.U8 R17, desc[UR36][R6.64] ;  /* 0x0000002406117981 */ /* 0x000364000c1e1100 */
.L_x_20530:
[----:B------:R-:W-:-:S07]  /*2df0*/  VIADD R19, R19, 0x80 ;  /* 0x0000008013137836 */ /* 0x000fce0000000000 */
.L_x_20524:
[----:B------:R-:W-:Y:S05]  /*2e00*/  BSYNC.RECONVERGENT B6 ;  /* 0x0000000000067941 */ /* 0x000fea0003800200 */
.L_x_20523:
        /* <DEDUP_REMOVED lines=23> */
.L_x_20563:
[----:B------:R0:W5:Y:S01]  /*2f80*/  LDG.E.U8 R16, desc[UR36][R6.64] ;  /* 0x0000002406107981 */ /* 0x000162000c1e1100 */
[----:B------:R-:W-:Y:S05]  /*2f90*/  BRA `(.L_x_20559) ;  /* 0x0000000c005c7947 */ /* 0x000fea0003800000 */
.L_x_20562:
        /* <DEDUP_REMOVED lines=8> */
.L_x_20566:
[----:B------:R0:W5:Y:S01]  /*3020*/  LDG.E.U8 R16, desc[UR36][R6.64] ;  /* 0x0000002406107981 */ /* 0x000162000c1e1100 */
[----:B------:R-:W-:Y:S05]  /*3030*/  BRA `(.L_x_20559) ;  /* 0x0000000c00347947 */ /* 0x000fea0003800000 */
.L_x_20565:
[----:B------:R0:W5:Y:S01]  /*3040*/  LDG.E.U16 R16, desc[UR36][R6.64] ;  /* 0x0000002406107981 */ /* 0x000162000c1e1500 */
[----:B------:R-:W-:Y:S05]  /*3050*/  BRA `(.L_x_20559) ;  /* 0x0000000c002c7947 */ /* 0x000fea0003800000 */
.L_x_20561:
        /* <DEDUP_REMOVED lines=10> */
.L_x_20568:
[----:B------:R-:W2:Y:S02]  /*3100*/  LDG.E.U16 R4, desc[UR36][R6.64] ;  /* 0x0000002406047981 */ /* 0x000ea4000c1e1500 */
[----:B--2---:R-:W-:-:S06]  /*3110*/  HADD2.F32 R4, -RZ, R4.H0_H0 ;  /* 0x20000004ff047230 */ /* 0x004fcc0000004100 */
[----:B------:R-:W0:Y:S02]  /*3120*/  F2I.S64.TRUNC R4, R4 ;  /* 0x0000000400047311 */ /* 0x000e24000020d900 */
[----:B0-----:R-:W-:Y:S01]  /*3130*/  PRMT R16, R4, 0x7610, R16 ;  /* 0x0000761004107816 */ /* 0x001fe20000000010 */
[----:B------:R-:W-:Y:S06]  /*3140*/  BRA `(.L_x_20559) ;  /* 0x0000000800f07947 */ /* 0x000fec0003800000 */
.L_x_20567:
        /* <DEDUP_REMOVED lines=10> */
.L_x_20570:
[----:B------:R-:W2:Y:S02]  /*31f0*/  LDG.E.U16 R6, desc[UR36][R6.64] ;  /* 0x0000002406067981 */ /* 0x000ea4000c1e1500 */
[----:B--2---:R-:W-:-:S06]  /*3200*/  HADD2.F32 R4, -RZ, R6.H0_H0 ;  /* 0x20000006ff047230 */ /* 0x004fcc0000004100 */
[----:B------:R-:W0:Y:S02]  /*3210*/  F2I.S64.TRUNC R4, R4 ;  /* 0x0000000400047311 */ /* 0x000e24000020d900 */
[----:B0-----:R-:W-:Y:S01]  /*3220*/  PRMT R16, R4, 0x7610, R16 ;  /* 0x0000761004107816 */ /* 0x001fe20000000010 */
[----:B------:R-:W-:Y:S06]  /*3230*/  BRA `(.L_x_20559) ;  /* 0x0000000800b47947 */ /* 0x000fec0003800000 */
.L_x_20569:
[----:B------:R-:W2:Y:S02]  /*3240*/  LDG.E.64 R4, desc[UR36][R6.64] ;  /* 0x0000002406047981 */ /* 0x000ea4000c1e1b00 */
[----:B--2---:R-:W0:Y:S02]  /*3250*/  F2I.S64.F64.TRUNC R4, R4 ;  /* 0x0000000400047311 */ /* 0x004e24000030d900 */
[----:B0-----:R-:W-:Y:S01]  /*3260*/  PRMT R16, R4, 0x7610, R16 ;  /* 0x0000761004107816 */ /* 0x001fe20000000010 */
[----:B------:R-:W-:Y:S06]  /*3270*/  BRA `(.L_x_20559) ;  /* 0x0000000800a47947 */ /* 0x000fec0003800000 */
.L_x_20560:
        /* <DEDUP_REMOVED lines=12> */
.L_x_20573:
[----:B------:R-:W2:Y:S02]  /*3340*/  LDG.E.64 R6, desc[UR36][R6.64] ;  /* 0x0000002406067981 */ /* 0x000ea4000c1e1b00 */
[----:B--2---:R-:W0:Y:S02]  /*3350*/  F2I.S64.F64.TRUNC R4, R6 ;  /* 0x0000000600047311 */ /* 0x004e24000030d900 */
[----:B0-----:R-:W-:Y:S01]  /*3360*/  PRMT R16, R4, 0x7610, R16 ;  /* 0x0000761004107816 */ /* 0x001fe20000000010 */
[----:B------:R-:W-:Y:S06]  /*3370*/  BRA `(.L_x_20559) ;  /* 0x0000000800647947 */ /* 0x000fec0003800000 */
.L_x_20572:
        /* <DEDUP_REMOVED lines=27> */
.L_x_20575:
        /* <DEDUP_REMOVED lines=15> */
.L_x_20574:
[----:B------:R-:W2:Y:S02]  /*3620*/  LDG.E.U16 R4, desc[UR36][R6.64] ;  /* 0x0000002406047981 */ /* 0x000ea4000c1e1500 */
[----:B--2---:R-:W-:-:S06]  /*3630*/  IMAD.U32 R4, R4, 0x10000, RZ ;  /* 0x0001000004047824 */ /* 0x004fcc00078e00ff */
[----:B------:R-:W0:Y:S02]  /*3640*/  F2I.S64.TRUNC R4, R4 ;  /* 0x0000000400047311 */ /* 0x000e24000020d900 */
[----:B0-----:R-:W-:Y:S01]  /*3650*/  PRMT R16, R4, 0x7610, R16 ;  /* 0x0000761004107816 */ /* 0x001fe20000000010 */
[----:B------:R-:W-:Y:S06]  /*3660*/  BRA `(.L_x_20559) ;  /* 0x0000000400a87947 */ /* 0x000fec0003800000 */
.L_x_20571:
        /* <DEDUP_REMOVED lines=10> */
.L_x_20578:
        /* <DEDUP_REMOVED lines=21> */
.L_x_20582:
[----:B------:R-:W-:Y:S05]  /*3860*/  BSYNC.RECONVERGENT B1 ;  /* 0x0000000000017941 */ /* 0x000fea0003800200 */
.L_x_20581:
[----:B------:R-:W-:Y:S01]  /*3870*/  IMAD.SHL.U32 R0, R0, 0x100000, RZ ;  /* 0x0010000000007824 */ /* 0x000fe200078e00ff */
[----:B------:R-:W-:-:S04]  /*3880*/  LEA R3, R3, 0x3b800000, 0x17 ;  /* 0x3b80000003037811 */ /* 0x000fc800078eb8ff */
[----:B------:R-:W-:-:S07]  /*3890*/  LOP3.LUT R4, R3, R0, R7, 0xfe, !PT ;  /* 0x0000000003047212 */ /* 0x000fce00078efe07 */
.L_x_20580:
[----:B------:R-:W-:Y:S05]  /*38a0*/  BSYNC.RECONVERGENT B0 ;  /* 0x0000000000007941 */ /* 0x000fea0003800200 */
.L_x_20579:
[----:B------:R-:W0:Y:S02]  /*38b0*/  F2I.S64.TRUNC R4, R4 ;  /* 0x0000000400047311 */ /* 0x000e24000020d900 */
[----:B0-----:R-:W-:Y:S01]  /*38c0*/  PRMT R16, R4, 0x7610, R16 ;  /* 0x0000761004107816 */ /* 0x001fe20000000010 */
[----:B------:R-:W-:Y:S06]  /*38d0*/  BRA `(.L_x_20559) ;  /* 0x00000004000c7947 */ /* 0x000fec0003800000 */
.L_x_20577:
        /* <DEDUP_REMOVED lines=21> */
.L_x_20586:
[----:B------:R-:W-:Y:S05]  /*3a30*/  BSYNC.RECONVERGENT B1 ;  /* 0x0000000000017941 */ /* 0x000fea0003800200 */
.L_x_20585:
[----:B------:R-:W-:Y:S01]  /*3a40*/  IMAD.SHL.U32 R0, R0, 0x200000, RZ ;  /* 0x0020000000007824 */ /* 0x000fe200078e00ff */
[----:B------:R-:W-:-:S04]  /*3a50*/  LEA R3, R3, 0x37800000, 0x17 ;  /* 0x3780000003037811 */ /* 0x000fc800078eb8ff */
[----:B------:R-:W-:-:S07]  /*3a60*/  LOP3.LUT R4, R3, R0, R7, 0xfe, !PT ;  /* 0x0000000003047212 */ /* 0x000fce00078efe07 */
.L_x_20584:
[----:B------:R-:W-:Y:S05]  /*3a70*/  BSYNC.RECONVERGENT B0 ;  /* 0x0000000000007941 */ /* 0x000fea0003800200 */
.L_x_20583:
[----:B------:R-:W0:Y:S02]  /*3a80*/  F2I.S64.TRUNC R4, R4 ;  /* 0x0000000400047311 */ /* 0x000e24000020d900 */
[----:B0-----:R-:W-:Y:S01]  /*3a90*/  PRMT R16, R4, 0x7610, R16 ;  /* 0x0000761004107816 */ /* 0x001fe20000000010 */
[----:B------:R-:W-:Y:S06]  /*3aa0*/  BRA `(.L_x_20559) ;  /* 0x0000000000987947 */ /* 0x000fec0003800000 */
.L_x_20576:
        /* <DEDUP_REMOVED lines=14> */
.L_x_20590:
[----:B------:R-:W-:Y:S05]  /*3b90*/  BSYNC.RECONVERGENT B0 ;  /* 0x0000000000007941 */ /* 0x000fea0003800200 */
.L_x_20589:
[----:B------:R-:W0:Y:S02]  /*3ba0*/  F2I.S64.TRUNC R4, R4 ;  /* 0x0000000400047311 */ /* 0x000e24000020d900 */
[----:B0-----:R-:W-:Y:S01]  /*3bb0*/  PRMT R16, R4, 0x7610, R16 ;  /* 0x0000761004107816 */ /* 0x001fe20000000010 */
[----:B------:R-:W-:Y:S06]  /*3bc0*/  BRA `(.L_x_20559) ;  /* 0x0000000000507947 */ /* 0x000fec0003800000 */
.L_x_20564:
        /* <DEDUP_REMOVED lines=16> */
.L_x_20591:
[----:B------:R-:W-:Y:S05]  /*3cd0*/  BRA `(.L_x_20559) ;  /* 0x00000000000c7947 */ /* 0x000fea0003800000 */
.L_x_20588:
[----:B------:R0:W5:Y:S01]  /*3ce0*/  LDG.E.U8 R16, desc[UR36][R6.64] ;  /* 0x0000002406107981 */ /* 0x000162000c1e1100 */
[----:B------:R-:W-:Y:S05]  /*3cf0*/  BRA `(.L_x_20559) ;  /* 0x0000000000047947 */ /* 0x000fea0003800000 */
.L_x_20587:
[----:B------:R0:W5:Y:S02]  /*3d00*/  LDG.E.U8 R16, desc[UR36][R6.64] ;  /* 0x0000002406107981 */ /* 0x000164000c1e1100 */
.L_x_20559:
[----:B------:R-:W-:Y:S05]  /*3d10*/  BSYNC.RECONVERGENT B6 ;  /* 0x0000000000067941 */ /* 0x000fea0003800200 */
.L_x_20558:
[----:B------:R-:W1:Y:S01]  /*3d20*/  LDCU.U8 UR5, c[0x0][0x385] ;  /* 0x000070a0ff0577ac */ /* 0x000e620008000000 */
[----:B------:R-:W0:Y:S01]  /*3d30*/  LDC.U8 R19, c[0x0][0x3a4] ;  /* 0x0000e900ff137b82 */ /* 0x000e220000000000 */
[----:B------:R-:W-:Y:S01]  /*3d40*/  ISETP.GE.AND P1, PT, R2, R22, PT ;  /* 0x000000160200720c */ /* 0x000fe20003f26270 */
[----:B------:R-:W-:Y:S04]  /*3d50*/  BSSY.RECONVERGENT B8, `(.L_x_20592) ;  /* 0x00002d6000087945 */ /* 0x000fe80003800200 */
[----:B------:R-:W-:Y:S01]  /*3d60*/  BSSY.RELIABLE B7, `(.L_x_20593) ;  /* 0x00001e8000077945 */ /* 0x000fe20003800100 */
[----:B-1----:R-:W-:Y:S02]  /*3d70*/  UISETP.NE.AND UP0, UPT, UR5, URZ, UPT ;  /* 0x000000ff0500728c */ /* 0x002fe4000bf05270 */
[----:B------:R-:W-:-:S02]  /*3d80*/  ISETP.NE.AND P0, PT, RZ, UR5, PT ;  /* 0x00000005ff007c0c */ /* 0x000fc4000bf05270 */
[----:B------:R-:W-:-:S06]  /*3d90*/  USEL UR4, URZ, 0x1, !UP0 ;  /* 0x00000001ff047887 */ /* 0x000fcc000c000000 */
[----:B-----5:R-:W-:Y:S02]  /*3da0*/  SEL R5, R18, UR4, !P0 ;  /* 0x0000000412057c07 */ /* 0x020fe4000c000000 */
[----:B------:R-:W-:Y:S02]  /*3db0*/  SEL R18, R24, UR4, !P0 ;  /* 0x0000000418127c07 */ /* 0x000fe4000c000000 */
[----:B------:R-:W-:Y:S02]  /*3dc0*/  SEL R17, R17, UR4, !P0 ;  /* 0x0000000411117c07 */ /* 0x000fe4000c000000 */
[----:B------:R-:W-:Y:S01]  /*3dd0*/  SEL R16, R16, UR4, !P0 ;  /* 0x0000000410107c07 */ /* 0x000fe2000c000000 */
[----:B------:R-:W-:Y:S06]  /*3de0*/  @P1 BRA `(.L_x_20594) ;  /* 0x0000001c00701947 */ /* 0x000fec0003800000 */
[----:B------:R-:W1:Y:S01]  /*3df0*/  LDCU UR4, c[0x0][0x3a8] ;  /* 0x00007500ff0477ac */ /* 0x000e620008000800 */
[----:B------:R-:W5:Y:S01]  /*3e00*/  LDC.64 R8, c[0x0][0x388] ;  /* 0x0000e200ff087b82 */ /* 0x000f620000000a00 */
[----:B------:R-:W-:Y:S01]  /*3e10*/  IMAD R0, R23, 0x200, R2 ;  /* 0x0000020017007824 */ /* 0x000fe200078e0202 */
[----:B0-----:R-:W-:Y:S01]  /*3e20*/  PRMT R4, R19, 0x9910, RZ ;  /* 0x0000991013047816 */ /* 0x001fe200000000ff */
[----:B------:R-:W-:Y:S01]  /*3e30*/  BSSY.RECONVERGENT B6, `(.L_x_20595) ;  /* 0x00000e8000067945 */ /* 0x000fe20003800200 */
[----:B------:R-:W-:Y:S02]  /*3e40*/  VIADD R2, R2, 0x80 ;  /* 0x0000008002027836 */ /* 0x000fe40000000000 */
[----:B-1----:R-:W-:Y:S02]  /*3e50*/  IMAD R3, R0, UR4, RZ ;  /* 0x0000000400037c24 */ /* 0x002fe4000f8e02ff */
[----:B------:R-:W-:-:S05]  /*3e60*/  IMAD.MOV.U32 R0, RZ, RZ, R4 ;  /* 0x000000ffff007224 */ /* 0x000fca00078e0004 */
[----:B------:R-:W-:Y:S02]  /*3e70*/  ISETP.GT.AND P0, PT, R0, 0x9, PT ;  /* 0x000000090000780c */ /* 0x000fe40003f04270 */
[----:B-----5:R-:W-:-:S05]  /*3e80*/  IADD3 R8, P1, PT, R3, R8, RZ ;  /* 0x0000000803087210 */ /* 0x020fca0007f3e0ff */
        /* <DEDUP_REMOVED lines=12> */
.L_x_20599:
[----:B------:R0:W-:Y:S01]  /*3f50*/  STG.E.U8 desc[UR36][R8.64], R5 ;  /* 0x0000000508007986 */ /* 0x0001e2000c101124 */
[----:B------:R-:W-:Y:S05]  /*3f60*/  BRA `(.L_x_20601) ;  /* 0x0000000c00507947 */ /* 0x000fea0003800000 */
.L_x_20598:
        /* <DEDUP_REMOVED lines=10> */
.L_x_20603:
[----:B------:R-:W-:-:S05]  /*4010*/  LOP3.LUT R5, R5, 0xff, RZ, 0xc0, !PT ;  /* 0x000000ff05057812 */ /* 0x000fca00078ec0ff */
[----:B------:R0:W-:Y:S01]  /*4020*/  STG.E desc[UR36][R8.64], R5 ;  /* 0x0000000508007986 */ /* 0x0001e2000c101924 */
[----:B------:R-:W-:Y:S05]  /*4030*/  BRA `(.L_x_20601) ;  /* 0x0000000c001c7947 */ /* 0x000fea0003800000 */
.L_x_20602:
[----:B------:R-:W-:-:S05]  /*4040*/  LOP3.LUT R3, R5, 0xff, RZ, 0xc0, !PT ;  /* 0x000000ff05037812 */ /* 0x000fca00078ec0ff */
[----:B------:R0:W-:Y:S01]  /*4050*/  STG.E.U16 desc[UR36][R8.64], R3 ;  /* 0x0000000308007986 */ /* 0x0001e2000c101524 */
[----:B------:R-:W-:Y:S05]  /*4060*/  BRA `(.L_x_20601) ;  /* 0x0000000c00107947 */ /* 0x000fea0003800000 */
.L_x_20597:
        /* <DEDUP_REMOVED lines=10> */
.L_x_20605:
[----:B------:R-:W-:-:S04]  /*4110*/  LOP3.LUT R5, R5, 0xff, RZ, 0xc0, !PT ;  /* 0x000000ff05057812 */ /* 0x000fc800078ec0ff */
[----:B------:R-:W0:Y:S02]  /*4120*/  I2F.U16 R0, R5 ;  /* 0x0000000500007306 */ /* 0x000e240000101000 */
[----:B0-----:R-:W-:-:S05]  /*4130*/  F2FP.F16.F32.PACK_AB R0, RZ, R0 ;  /* 0x00000000ff00723e */ /* 0x001fca00000000ff */
[----:B------:R0:W-:Y:S01]  /*4140*/  STG.E.U16 desc[UR36][R8.64], R0 ;  /* 0x0000000008007986 */ /* 0x0001e2000c101524 */
[----:B------:R-:W-:Y:S05]  /*4150*/  BRA `(.L_x_20601) ;  /* 0x0000000800d47947 */ /* 0x000fea0003800000 */
.L_x_20604:
        /* <DEDUP_REMOVED lines=11> */
.L_x_20607:
[----:B------:R-:W-:-:S06]  /*4210*/  LOP3.LUT R5, R5, 0xff, RZ, 0xc0, !PT ;  /* 0x000000ff05057812 */ /* 0x000fcc00078ec0ff */
[----:B------:R-:W0:Y:S02]  /*4220*/  I2F.U16 R5, R5 ;  /* 0x0000000500057306 */ /* 0x000e240000101000 */
[----:B0-----:R-:W-:-:S04]  /*4230*/  F2FP.F16.F32.PACK_AB R3, RZ, R5 ;  /* 0x00000005ff03723e */ /* 0x001fc800000000ff */
[----:B------:R-:W-:-:S05]  /*4240*/  PRMT R3, R3, 0x5410, RZ ;  /* 0x0000541003037816 */ /* 0x000fca00000000ff */
[----:B------:R0:W-:Y:S01]  /*4250*/  STG.E desc[UR36][R8.64], R3 ;  /* 0x0000000308007986 */ /* 0x0001e2000c101924 */
[----:B------:R-:W-:Y:S05]  /*4260*/  BRA `(.L_x_20601) ;  /* 0x0000000800907947 */ /* 0x000fea0003800000 */
.L_x_20606:
[----:B------:R-:W-:-:S06]  /*4270*/  LOP3.LUT R5, R5, 0xff, RZ, 0xc0, !PT ;  /* 0x000000ff05057812 */ /* 0x000fcc00078ec0ff */
[----:B------:R-:W0:Y:S02]  /*4280*/  I2F.F64.U16 R4, R5 ;  /* 0x0000000500047312 */ /* 0x000e240000101800 */
[----:B0-----:R0:W-:Y:S01]  /*4290*/  STG.E.64 desc[UR36][R8.64], R4 ;  /* 0x0000000408007986 */ /* 0x0011e2000c101b24 */
[----:B------:R-:W-:Y:S05]  /*42a0*/  BRA `(.L_x_20601) ;  /* 0x0000000800807947 */ /* 0x000fea0003800000 */
.L_x_20596:
        /* <DEDUP_REMOVED lines=12> */
.L_x_20610:
[----:B------:R-:W-:Y:S02]  /*4370*/  LOP3.LUT R5, R5, 0xff, RZ, 0xc0, !PT ;  /* 0x000000ff05057812 */ /* 0x000fe400078ec0ff */
[----:B--234-:R-:W-:-:S04]  /*4380*/  CS2R R6, SRZ ;  /* 0x0000000000067805 */ /* 0x01cfc8000001ff00 */
[----:B------:R-:W0:Y:S02]  /*4390*/  I2F.F64.U16 R4, R5 ;  /* 0x0000000500047312 */ /* 0x000e240000101800 */
[----:B0-----:R0:W-:Y:S01]  /*43a0*/  STG.E.128 desc[UR36][R8.64], R4 ;  /* 0x0000000408007986 */ /* 0x0011e2000c101d24 */
[----:B------:R-:W-:Y:S05]  /*43b0*/  BRA `(.L_x_20601) ;  /* 0x00000008003c7947 */ /* 0x000fea0003800000 */
.L_x_20609:
        /* <DEDUP_REMOVED lines=18> */
.L_x_20614:
[----:B------:R-:W-:Y:S05]  /*44e0*/  BSYNC.RECONVERGENT B0 ;  /* 0x0000000000007941 */ /* 0x000fea0003800200 */
.L_x_20613:
[----:B------:R0:W-:Y:S01]  /*44f0*/  STG.E.U8 desc[UR36][R8.64], R3 ;  /* 0x0000000308007986 */ /* 0x0001e2000c101124 */
[----:B------:R-:W-:Y:S05]  /*4500*/  BRA `(.L_x_20601) ;  /* 0x0000000400e87947 */ /* 0x000fea0003800000 */
.L_x_20612:
        /* <DEDUP_REMOVED lines=17> */
.L_x_20611:
[----:B------:R-:W-:-:S04]  /*4620*/  LOP3.LUT R5, R5, 0xff, RZ, 0xc0, !PT ;  /* 0x000000ff05057812 */ /* 0x000fc800078ec0ff */
[----:B------:R-:W0:Y:S02]  /*4630*/  I2F.U16 R0, R5 ;  /* 0x0000000500007306 */ /* 0x000e240000101000 */
[----:B0-----:R-:W-:-:S05]  /*4640*/  F2FP.BF16.F32.PACK_AB R0, RZ, R0 ;  /* 0x00000000ff00723e */ /* 0x001fca00000010ff */
[----:B------:R0:W-:Y:S01]  /*4650*/  STG.E.U16 desc[UR36][R8.64], R0 ;  /* 0x0000000008007986 */ /* 0x0001e2000c101524 */
[----:B------:R-:W-:Y:S05]  /*4660*/  BRA `(.L_x_20601) ;  /* 0x0000000400907947 */ /* 0x000fea0003800000 */
.L_x_20608:
        /* <DEDUP_REMOVED lines=11> */
.L_x_20617:
        /* <DEDUP_REMOVED lines=13> */
.L_x_20620:
[----:B------:R-:W-:-:S04]  /*47f0*/  SHF.R.U32.HI R0, RZ, 0x14, R5 ;  /* 0x00000014ff007819 */ /* 0x000fc80000011605 */
[----:B------:R-:W-:-:S04]  /*4800*/  LOP3.LUT R0, R0, 0x1, RZ, 0xc0, !PT ;  /* 0x0000000100007812 */ /* 0x000fc800078ec0ff */
[----:B------:R-:W-:-:S04]  /*4810*/  IADD3 R0, PT, PT, R5, 0x487ffff, R0 ;  /* 0x0487ffff05007810 */ /* 0x000fc80007ffe000 */
[----:B------:R-:W-:-:S04]  /*4820*/  SHF.R.U32.HI R0, RZ, 0x14, R0 ;  /* 0x00000014ff007819 */ /* 0x000fc80000011600 */
[----:B------:R-:W-:-:S07]  /*4830*/  LOP3.LUT R0, R0, 0xff, RZ, 0xc0, !PT ;  /* 0x000000ff00007812 */ /* 0x000fce00078ec0ff */
.L_x_20621:
[----:B------:R-:W-:-:S07]  /*4840*/  PRMT R4, R0, 0x7610, R4 ;  /* 0x0000761000047816 */ /* 0x000fce0000000004 */
.L_x_20619:
[----:B------:R-:W-:Y:S05]  /*4850*/  BSYNC.RECONVERGENT B0 ;  /* 0x0000000000007941 */ /* 0x000fea0003800200 */
.L_x_20618:
[----:B------:R0:W-:Y:S01]  /*4860*/  STG.E.U8 desc[UR36][R8.64], R4 ;  /* 0x0000000408007986 */ /* 0x0001e2000c101124 */
[----:B------:R-:W-:Y:S05]  /*4870*/  BRA `(.L_x_20601) ;  /* 0x00000004000c7947 */ /* 0x000fea0003800000 */
.L_x_20616:
        /* <DEDUP_REMOVED lines=13> */
.L_x_20624:
[----:B------:R-:W-:-:S04]  /*4950*/  SHF.R.U32.HI R0, RZ, 0x15, R5 ;  /* 0x00000015ff007819 */ /* 0x000fc80000011605 */
[----:B------:R-:W-:-:S04]  /*4960*/  LOP3.LUT R0, R0, 0x1, RZ, 0xc0, !PT ;  /* 0x0000000100007812 */ /* 0x000fc800078ec0ff */
[----:B------:R-:W-:-:S04]  /*4970*/  IADD3 R0, PT, PT, R5, 0x88fffff, R0 ;  /* 0x088fffff05007810 */ /* 0x000fc80007ffe000 */
[----:B------:R-:W-:-:S04]  /*4980*/  SHF.R.U32.HI R0, RZ, 0x15, R0 ;  /* 0x00000015ff007819 */ /* 0x000fc80000011600 */
[----:B------:R-:W-:-:S07]  /*4990*/  LOP3.LUT R0, R0, 0xff, RZ, 0xc0, !PT ;  /* 0x000000ff00007812 */ /* 0x000fce00078ec0ff */
.L_x_20625:
[----:B------:R-:W-:-:S07]  /*49a0*/  PRMT R4, R0, 0x7610, R4 ;  /* 0x0000761000047816 */ /* 0x000fce0000000004 */
.L_x_20623:
[----:B------:R-:W-:Y:S05]  /*49b0*/  BSYNC.RECONVERGENT B0 ;  /* 0x0000000000007941 */ /* 0x000fea0003800200 */
.L_x_20622:
[----:B------:R0:W-:Y:S01]  /*49c0*/  STG.E.U8 desc[UR36][R8.64], R4 ;  /* 0x0000000408007986 */ /* 0x0001e2000c101124 */
[----:B------:R-:W-:Y:S05]  /*49d0*/  BRA `(.L_x_20601) ;  /* 0x0000000000b47947 */ /* 0x000fea0003800000 */
.L_x_20615:
[----:B------:R-:W-:-:S13]  /*49e0*/  ISETP.NE.AND P0, PT, R0, 0x1c, PT ;  /* 0x0000001c0000780c */ /* 0x000fda0003f05270 */
[----:B------:R-:W-:Y:S05]  /*49f0*/  @!P0 BRA `(.L_x_20626) ;  /* 0x0000000000a48947 */ /* 0x000fea0003800000 */
[----:B------:R-:W-:-:S13]  /*4a00*/  ISETP.NE.AND P0, PT, R0, 0x1d, PT ;  /* 0x0000001d0000780c */ /* 0x000fda0003f05270 */
[----:B------:R-:W-:Y:S05]  /*4a10*/  @!P0 BRA `(.L_x_20627) ;  /* 0x00000000008c8947 */ /* 0x000fea0003800000 */
[----:B------:R-:W-:-:S13]  /*4a20*/  ISETP.NE.AND P0, PT, R0, 0x2c, PT ;  /* 0x0000002c0000780c */ /* 0x000fda0003f05270 */
[----:B------:R-:W-:Y:S05]  /*4a30*/  @!P0 BRA `(.L_x_20628) ;  /* 0x0000000000448947 */ /* 0x000fea0003800000 */
.L_x_20600:
        /* <DEDUP_REMOVED lines=16> */
.L_x_20629:
[----:B------:R-:W-:Y:S05]  /*4b40*/  BRA `(.L_x_20601) ;  /* 0x0000000000587947 */ /* 0x000fea0003800000 */
.L_x_20628:
        /* <DEDUP_REMOVED lines=16> */
.L_x_20627:
[----:B------:R-:W-:Y:S01]  /*4c50*/  LOP3.LUT R4, R5, 0xff, RZ, 0xc0, !PT ;  /* 0x000000ff05047812 */ /* 0x000fe200078ec0ff */
[----:B------:R-:W-:-:S05]  /*4c60*/  IMAD.MOV.U32 R5, RZ, RZ, RZ ;  /* 0x000000ffff057224 */ /* 0x000fca00078e00ff */
[----:B------:R1:W-:Y:S01]  /*4c70*/  STG.E.64 desc[UR36][R8.64], R4 ;  /* 0x0000000408007986 */ /* 0x0003e2000c101b24 */
[----:B------:R-:W-:Y:S05]  /*4c80*/  BRA `(.L_x_20601) ;  /* 0x0000000000087947 */ /* 0x000fea0003800000 */
.L_x_20626:
[----:B------:R-:W-:-:S05]  /*4c90*/  LOP3.LUT R5, R5, 0xff, RZ, 0xc0, !PT ;  /* 0x000000ff05057812 */ /* 0x000fca00078ec0ff */
[----:B------:R0:W-:Y:S02]  /*4ca0*/  STG.E desc[UR36][R8.64], R5 ;  /* 0x0000000508007986 */ /* 0x0001e4000c101924 */
.L_x_20601:
[----:B------:R-:W-:Y:S05]  /*4cb0*/  BSYNC.RECONVERGENT B6 ;  /* 0x0000000000067941 */ /* 0x000fea0003800200 */
.L_x_20595:
        /* <DEDUP_REMOVED lines=24> */
.L_x_20635:
[----:B------:R0:W-:Y:S01]  /*4e40*/  STG.E.U8 desc[UR36][R8.64], R18 ;  /* 0x0000001208007986 */ /* 0x0001e2000c101124 */
[----:B------:R-:W-:Y:S05]  /*4e50*/  BRA `(.L_x_20637) ;  /* 0x0000000c004c7947 */ /* 0x000fea0003800000 */
.L_x_20634:
        /* <DEDUP_REMOVED lines=10> */
.L_x_20639:
[----:B------:R-:W-:-:S05]  /*4f00*/  LOP3.LUT R3, R18, 0xff, RZ, 0xc0, !PT ;  /* 0x000000ff12037812 */ /* 0x000fca00078ec0ff */
[----:B------:R0:W-:Y:S01]  /*4f10*/  STG.E desc[UR36][R8.64], R3 ;  /* 0x0000000308007986 */ /* 0x0001e2000c101924 */
[----:B------:R-:W-:Y:S05]  /*4f20*/  BRA `(.L_x_20637) ;  /* 0x0000000c00187947 */ /* 0x000fea0003800000 */
.L_x_20638:
[----:B------:R-:W-:-:S05]  /*4f30*/  LOP3.LUT R3, R18, 0xff, RZ, 0xc0, !PT ;  /* 0x000000ff12037812 */ /* 0x000fca00078ec0ff */
[----:B------:R0:W-:Y:S01]  /*4f40*/  STG.E.U16 desc[UR36][R8.64], R3 ;  /* 0x0000000308007986 */ /* 0x0001e2000c101524 */
[----:B------:R-:W-:Y:S05]  /*4f50*/  BRA `(.L_x_20637) ;  /* 0x0000000c000c7947 */ /* 0x000fea0003800000 */
.L_x_20633:
        /* <DEDUP_REMOVED lines=10> */
.L_x_20641:
[----:B------:R-:W-:-:S04]  /*5000*/  LOP3.LUT R18, R18, 0xff, RZ, 0xc0, !PT ;  /* 0x000000ff12127812 */ /* 0x000fc800078ec0ff */
[----:B------:R-:W0:Y:S02]  /*5010*/  I2F.U16 R0, R18 ;  /* 0x0000001200007306 */ /* 0x000e240000101000 */
[----:B0-----:R-:W-:-:S05]  /*5020*/  F2FP.F16.F32.PACK_AB R0, RZ, R0 ;  /* 0x00000000ff00723e */ /* 0x001fca00000000ff */
[----:B------:R0:W-:Y:S01]  /*5030*/  STG.E.U16 desc[UR36][R8.64], R0 ;  /* 0x0000000008007986 */ /* 0x0001e2000c101524 */
[----:B------:R-:W-:Y:S05]  /*5040*/  BRA `(.L_x_20637) ;  /* 0x0000000800d07947 */ /* 0x000fea0003800000 */
.L_x_20640:
        /* <DEDUP_REMOVED lines=11> */
.L_x_20643:
[----:B------:R-:W-:-:S06]  /*5100*/  LOP3.LUT R18, R18, 0xff, RZ, 0xc0, !PT ;  /* 0x000000ff12127812 */ /* 0x000fcc00078ec0ff */
[----:B------:R-:W0:Y:S02]  /*5110*/  I2F.U16 R18, R18 ;  /* 0x0000001200127306 */ /* 0x000e240000101000 */
[----:B0-----:R-:W-:-:S04]  /*5120*/  F2FP.F16.F32.PACK_AB R3, RZ, R18 ;  /* 0x00000012ff03723e */ /* 0x001fc800000000ff */
[----:B------:R-:W-:-:S05]  /*5130*/  PRMT R3, R3, 0x5410, RZ ;  /* 0x0000541003037816 */ /* 0x000fca00000000ff */
[----:B------:R0:W-:Y:S01]  /*5140*/  STG.E desc[UR36][R8.64], R3 ;  /* 0x0000000308007986 */ /* 0x0001e2000c101924 */
[----:B------:R-:W-:Y:S05]  /*5150*/  BRA `(.L_x_20637) ;  /* 0x00000008008c7947 */ /* 0x000fea0003800000 */
.L_x_20642:
[----:B------:R-:W-:-:S06]  /*5160*/  LOP3.LUT R4, R18, 0xff, RZ, 0xc0, !PT ;  /* 0x000000ff12047812 */ /* 0x000fcc00078ec0ff */
[----:B------:R-:W0:Y:S02]  /*5170*/  I2F.F64.U16 R4, R4 ;  /* 0x0000000400047312 */ /* 0x000e240000101800 */
[----:B0-----:R0:W-:Y:S01]  /*5180*/  STG.E.64 desc[UR36][R8.64], R4 ;  /* 0x0000000408007986 */ /* 0x0011e2000c101b24 */
[----:B------:R-:W-:Y:S05]  /*5190*/  BRA `(.L_x_20637) ;  /* 0x00000008007c7947 */ /* 0x000fea0003800000 */
.L_x_20632:
        /* <DEDUP_REMOVED lines=13> */
.L_x_20647:
        /* <DEDUP_REMOVED lines=17> */
.L_x_20650:
[----:B------:R-:W-:-:S07]  /*5380*/  PRMT R4, R0, 0x7610, R4 ;  /* 0x0000761000047816 */ /* 0x000fce0000000004 */
.L_x_20649:
[----:B------:R-:W-:Y:S05]  /*5390*/  BSYNC.RECONVERGENT B0 ;  /* 0x0000000000007941 */ /* 0x000fea0003800200 */
.L_x_20648:
[----:B------:R0:W-:Y:S01]  /*53a0*/  STG.E.U8 desc[UR36][R8.64], R4 ;  /* 0x0000000408007986 */ /* 0x0001e2000c101124 */
[----:B------:R-:W-:Y:S05]  /*53b0*/  BRA `(.L_x_20637) ;  /* 0x0000000400f47947 */ /* 0x000fea0003800000 */
.L_x_20646:
        /* <DEDUP_REMOVED lines=17> */
.L_x_20653:
[----:B------:R-:W-:-:S07]  /*54d0*/  PRMT R4, R0, 0x7610, R4 ;  /* 0x0000761000047816 */ /* 0x000fce0000000004 */
.L_x_20652:
[----:B------:R-:W-:Y:S05]  /*54e0*/  BSYNC.RECONVERGENT B0 ;  /* 0x0000000000007941 */ /* 0x000fea0003800200 */
.L_x_20651:
[----:B------:R0:W-:Y:S01]  /*54f0*/  STG.E.U8 desc[UR36][R8.64], R4 ;  /* 0x0000000408007986 */ /* 0x0001e2000c101124 */
[----:B------:R-:W-:Y:S05]  /*5500*/  BRA `(.L_x_20637) ;  /* 0x0000000400a07947 */ /* 0x000fea0003800000 */
.L_x_20645:
        /* <DEDUP_REMOVED lines=22> */
.L_x_20655:
[----:B------:R-:W-:Y:S01]  /*5670*/  LOP3.LUT R4, R18, 0xff, RZ, 0xc0, !PT ;  /* 0x000000ff12047812 */ /* 0x000fe200078ec0ff */
[----:B------:R-:W-:-:S05]  /*5680*/  IMAD.MOV.U32 R5, RZ, RZ, RZ ;  /* 0x000000ffff057224 */ /* 0x000fca00078e00ff */
[----:B------:R0:W-:Y:S01]  /*5690*/  STG.E.64 desc[UR36][R8.64], R4 ;  /* 0x0000000408007986 */ /* 0x0001e2000c101b24 */
[----:B------:R-:W-:Y:S05]  /*56a0*/  BRA `(.L_x_20637) ;  /* 0x0000000400387947 */ /* 0x000fea0003800000 */
.L_x_20654:
[----:B------:R-:W-:-:S05]  /*56b0*/  LOP3.LUT R3, R18, 0xff, RZ, 0xc0, !PT ;  /* 0x000000ff12037812 */ /* 0x000fca00078ec0ff */
[----:B------:R0:W-:Y:S01]  /*56c0*/  STG.E desc[UR36][R8.64], R3 ;  /* 0x0000000308007986 */ /* 0x0001e2000c101924 */
[----:B------:R-:W-:Y:S05]  /*56d0*/  BRA `(.L_x_20637) ;  /* 0x00000004002c7947 */ /* 0x000fea0003800000 */
.L_x_20644:
        /* <DEDUP_REMOVED lines=10> */
.L_x_20657:
[----:B------:R-:W-:Y:S02]  /*5780*/  LOP3.LUT R4, R18, 0xff, RZ, 0xc0, !PT ;  /* 0x000000ff12047812 */ /* 0x000fe400078ec0ff */
[----:B--234-:R-:W-:-:S04]  /*5790*/  CS2R R6, SRZ ;  /* 0x0000000000067805 */ /* 0x01cfc8000001ff00 */
[----:B------:R-:W0:Y:S02]  /*57a0*/  I2F.F64.U16 R4, R4 ;  /* 0x0000000400047312 */ /* 0x000e240000101800 */
[----:B0-----:R0:W-:Y:S01]  /*57b0*/  STG.E.128 desc[UR36][R8.64], R4 ;  /* 0x0000000408007986 */ /* 0x0011e2000c101d24 */
[----:B------:R-:W-:Y:S05]  /*57c0*/  BRA `(.L_x_20637) ;  /* 0x0000000000f07947 */ /* 0x000fea0003800000 */
.L_x_20656:
[----:B------:R-:W-:-:S13]  /*57d0*/  ISETP.NE.AND P0, PT, R0, 0xf, PT ;  /* 0x0000000f0000780c */ /* 0x000fda0003f05270 */
[----:B------:R-:W-:Y:S05]  /*57e0*/  @!P0 BRA `(.L_x_20658) ;  /* 0x0000000000d88947 */ /* 0x000fea0003800000 */
[----:B------:R-:W-:-:S13]  /*57f0*/  ISETP.NE.AND P0, PT, R0, 0x17, PT ;  /* 0x000000170000780c */ /* 0x000fda0003f05270 */
[----:B------:R-:W-:Y:S05]  /*5800*/  @!P0 BRA `(.L_x_20659) ;  /* 0x0000000000888947 */ /* 0x000fea0003800000 */
[----:B------:R-:W-:-:S13]  /*5810*/  ISETP.NE.AND P0, PT, R0, 0x18, PT ;  /* 0x000000180000780c */ /* 0x000fda0003f05270 */
[----:B------:R-:W-:Y:S05]  /*5820*/  @!P0 BRA `(.L_x_20660) ;  /* 0x0000000000448947 */ /* 0x000fea0003800000 */
.L_x_20636:
        /* <DEDUP_REMOVED lines=16> */
.L_x_20661:
[----:B------:R-:W-:Y:S05]  /*5930*/  BRA `(.L_x_20637) ;  /* 0x0000000000947947 */ /* 0x000fea0003800000 */
.L_x_20660:
        /* <DEDUP_REMOVED lines=12> */
.L_x_20663:
[----:B------:R-:W-:Y:S05]  /*5a00*/  BSYNC.RECONVERGENT B0 ;  /* 0x0000000000007941 */ /* 0x000fea0003800200 */
.L_x_20662:
[----:B------:R1:W-:Y:S01]  /*5a10*/  STG.E.U8 desc[UR36][R8.64], R3 ;  /* 0x0000000308007986 */ /* 0x0003e2000c101124 */
[----:B------:R-:W-:Y:S05]  /*5a20*/  BRA `(.L_x_20637) ;  /* 0x0000000000587947 */ /* 0x000fea0003800000 */
.L_x_20659:
        /* <DEDUP_REMOVED lines=13> */
.L_x_20664:
[----:B------:R-:W-:Y:S01]  /*5b00*/  IMAD.MOV.U32 R3, RZ, RZ, 0x7f ;  /* 0x0000007fff037424 */ /* 0x000fe200078e00ff */
[----:B------:R-:W-:-:S04]  /*5b10*/  ISETP.GT.U32.AND P0, PT, R5, 0x7f800000, PT ;  /* 0x7f8000000500780c */ /* 0x000fc80003f04070 */
[----:B------:R-:W-:-:S05]  /*5b20*/  SEL R3, R3, 0x7c, P0 ;  /* 0x0000007c03037807 */ /* 0x000fca0000000000 */
[----:B------:R0:W-:Y:S01]  /*5b30*/  STG.E.U8 desc[UR36][R8.64], R3 ;  /* 0x0000000308007986 */ /* 0x0001e2000c101124 */
[----:B------:R-:W-:Y:S05]  /*5b40*/  BRA `(.L_x_20637) ;  /* 0x0000000000107947 */ /* 0x000fea0003800000 */
.L_x_20658:
[----:B------:R-:W-:-:S04]  /*5b50*/  LOP3.LUT R18, R18, 0xff, RZ, 0xc0, !PT ;  /* 0x000000ff12127812 */ /* 0x000fc800078ec0ff */
[----:B------:R-:W0:Y:S02]  /*5b60*/  I2F.U16 R0, R18 ;  /* 0x0000001200007306 */ /* 0x000e240000101000 */
[----:B0-----:R-:W-:-:S05]  /*5b70*/  F2FP.BF16.F32.PACK_AB R0, RZ, R0 ;  /* 0x00000000ff00723e */ /* 0x001fca00000010ff */
[----:B------:R0:W-:Y:S02]  /*5b80*/  STG.E.U16 desc[UR36][R8.64], R0 ;  /* 0x0000000008007986 */ /* 0x0001e4000c101524 */
.L_x_20637:
[----:B------:R-:W-:Y:S05]  /*5b90*/  BSYNC.RECONVERGENT B6 ;  /* 0x0000000000067941 */ /* 0x000fea0003800200 */
.L_x_20631:
[----:B------:R-:W-:-:S07]  /*5ba0*/  VIADD R2, R2, 0x80 ;  /* 0x0000008002027836 */ /* 0x000fce0000000000 */
.L_x_20594:
[----:B------:R-:W-:-:S13]  /*5bb0*/  ISETP.GE.AND P0, PT, R2, R22, PT ;  /* 0x000000160200720c */ /* 0x000fda0003f06270 */
[----:B------:R-:W-:Y:S05]  /*5bc0*/  @P0 BREAK.RELIABLE B7 ;  /* 0x0000000000070942 */ /* 0x000fea0003800100 */
[----:B------:R-:W-:Y:S05]  /*5bd0*/  @P0 BRA `(.L_x_20630) ;  /* 0x0000000c00b40947 */ /* 0x000fea0003800000 */
[----:B------:R-:W-:Y:S05]  /*5be0*/  BSYNC.RELIABLE B7 ;  /* 0x0000000000077941 */ /* 0x000fea0003800100 */
.L_x_20593:
        /* <DEDUP_REMOVED lines=21> */
.L_x_20669:
[----:B------:R0:W-:Y:S01]  /*5d40*/  STG.E.U8 desc[UR36][R8.64], R17 ;  /* 0x0000001108007986 */ /* 0x0001e2000c101124 */
[----:B------:R-:W-:Y:S05]  /*5d50*/  BRA `(.L_x_20671) ;  /* 0x0000000c004c7947 */ /* 0x000fea0003800000 */
.L_x_20668:
        /* <DEDUP_REMOVED lines=10> */
.L_x_20673:
[----:B------:R-:W-:-:S05]  /*5e00*/  LOP3.LUT R17, R17, 0xff, RZ, 0xc0, !PT ;  /* 0x000000ff11117812 */ /* 0x000fca00078ec0ff */
[----:B------:R0:W-:Y:S01]  /*5e10*/  STG.E desc[UR36][R8.64], R17 ;  /* 0x0000001108007986 */ /* 0x0001e2000c101924 */
[----:B------:R-:W-:Y:S05]  /*5e20*/  BRA `(.L_x_20671) ;  /* 0x0000000c00187947 */ /* 0x000fea0003800000 */
.L_x_20672:
[----:B------:R-:W-:-:S05]  /*5e30*/  LOP3.LUT R17, R17, 0xff, RZ, 0xc0, !PT ;  /* 0x000000ff11117812 */ /* 0x000fca00078ec0ff */
[----:B------:R0:W-:Y:S01]  /*5e40*/  STG.E.U16 desc[UR36][R8.64], R17 ;  /* 0x0000001108007986 */ /* 0x0001e2000c101524 */
[----:B------:R-:W-:Y:S05]  /*5e50*/  BRA `(.L_x_20671) ;  /* 0x0000000c000c7947 */ /* 0x000fea0003800000 */
.L_x_20667:
        /* <DEDUP_REMOVED lines=10> */
.L_x_20675:
[----:B------:R-:W-:-:S04]  /*5f00*/  LOP3.LUT R17, R17, 0xff, RZ, 0xc0, !PT ;  /* 0x000000ff11117812 */ /* 0x000fc800078ec0ff */
[----:B------:R-:W0:Y:S02]  /*5f10*/  I2F.U16 R0, R17 ;  /* 0x0000001100007306 */ /* 0x000e240000101000 */
[----:B0-----:R-:W-:-:S05]  /*5f20*/  F2FP.F16.F32.PACK_AB R0, RZ, R0 ;  /* 0x00000000ff00723e */ /* 0x001fca00000000ff */
[----:B------:R0:W-:Y:S01]  /*5f30*/  STG.E.U16 desc[UR36][R8.64], R0 ;  /* 0x0000000008007986 */ /* 0x0001e2000c101524 */
[----:B------:R-:W-:Y:S05]  /*5f40*/  BRA `(.L_x_20671) ;  /* 0x0000000800d07947 */ /* 0x000fea0003800000 */
.L_x_20674:
        /* <DEDUP_REMOVED lines=11> */
.L_x_20677:
[----:B------:R-:W-:-:S06]  /*6000*/  LOP3.LUT R17, R17, 0xff, RZ, 0xc0, !PT ;  /* 0x000000ff11117812 */ /* 0x000fcc00078ec0ff */
[----:B------:R-:W0:Y:S02]  /*6010*/  I2F.U16 R17, R17 ;  /* 0x0000001100117306 */ /* 0x000e240000101000 */
[----:B0-----:R-:W-:-:S04]  /*6020*/  F2FP.F16.F32.PACK_AB R3, RZ, R17 ;  /* 0x00000011ff03723e */ /* 0x001fc800000000ff */
[----:B------:R-:W-:-:S05]  /*6030*/  PRMT R3, R3, 0x5410, RZ ;  /* 0x0000541003037816 */ /* 0x000fca00000000ff */
[----:B------:R0:W-:Y:S01]  /*6040*/  STG.E desc[UR36][R8.64], R3 ;  /* 0x0000000308007986 */ /* 0x0001e2000c101924 */
[----:B------:R-:W-:Y:S05]  /*6050*/  BRA `(.L_x_20671) ;  /* 0x00000008008c7947 */ /* 0x000fea0003800000 */
.L_x_20676:
[----:B------:R-:W-:-:S06]  /*6060*/  LOP3.LUT R4, R17, 0xff, RZ, 0xc0, !PT ;  /* 0x000000ff11047812 */ /* 0x000fcc00078ec0ff */
[----:B------:R-:W0:Y:S02]  /*6070*/  I2F.F64.U16 R4, R4 ;  /* 0x0000000400047312 */ /* 0x000e240000101800 */
[----:B0-----:R0:W-:Y:S01]  /*6080*/  STG.E.64 desc[UR36][R8.64], R4 ;  /* 0x0000000408007986 */ /* 0x0011e2000c101b24 */
[----:B------:R-:W-:Y:S05]  /*6090*/  BRA `(.L_x_20671) ;  /* 0x00000008007c7947 */ /* 0x000fea0003800000 */
.L_x_20666:
        /* <DEDUP_REMOVED lines=13> */
.L_x_20681:
        /* <DEDUP_REMOVED lines=17> */
.L_x_20684:
[----:B------:R-:W-:-:S07]  /*6280*/  PRMT R4, R0, 0x7610, R4 ;  /* 0x0000761000047816 */ /* 0x000fce0000000004 */
.L_x_20683:
[----:B------:R-:W-:Y:S05]  /*6290*/  BSYNC.RECONVERGENT B0 ;  /* 0x0000000000007941 */ /* 0x000fea0003800200 */
.L_x_20682:
[----:B------:R0:W-:Y:S01]  /*62a0*/  STG.E.U8 desc[UR36][R8.64], R4 ;  /* 0x0000000408007986 */ /* 0x0001e2000c101124 */
[----:B------:R-:W-:Y:S05]  /*62b0*/  BRA `(.L_x_20671) ;  /* 0x0000000400f47947 */ /* 0x000fea0003800000 */
.L_x_20680:
        /* <DEDUP_REMOVED lines=17> */
.L_x_20687:
[----:B------:R-:W-:-:S07]  /*63d0*/  PRMT R4, R0, 0x7610, R4 ;  /* 0x0000761000047816 */ /* 0x000fce0000000004 */
.L_x_20686:
[----:B------:R-:W-:Y:S05]  /*63e0*/  BSYNC.RECONVERGENT B0 ;  /* 0x0000000000007941 */ /* 0x000fea0003800200 */
.L_x_20685:
[----:B------:R0:W-:Y:S01]  /*63f0*/  STG.E.U8 desc[UR36][R8.64], R4 ;  /* 0x0000000408007986 */ /* 0x0001e2000c101124 */
[----:B------:R-:W-:Y:S05]  /*6400*/  BRA `(.L_x_20671) ;  /* 0x0000000400a07947 */ /* 0x000fea0003800000 */
.L_x_20679:
        /* <DEDUP_REMOVED lines=22> */
.L_x_20689:
[----:B------:R-:W-:Y:S01]  /*6570*/  LOP3.LUT R4, R17, 0xff, RZ, 0xc0, !PT ;  /* 0x000000ff11047812 */ /* 0x000fe200078ec0ff */
[----:B------:R-:W-:-:S05]  /*6580*/  IMAD.MOV.U32 R5, RZ, RZ, RZ ;  /* 0x000000ffff057224 */ /* 0x000fca00078e00ff */
[----:B------:R0:W-:Y:S01]  /*6590*/  STG.E.64 desc[UR36][R8.64], R4 ;  /* 0x0000000408007986 */ /* 0x0001e2000c101b24 */
[----:B------:R-:W-:Y:S05]  /*65a0*/  BRA `(.L_x_20671) ;  /* 0x0000000400387947 */ /* 0x000fea0003800000 */
.L_x_20688:
[----:B------:R-:W-:-:S05]  /*65b0*/  LOP3.LUT R17, R17, 0xff, RZ, 0xc0, !PT ;  /* 0x000000ff11117812 */ /* 0x000fca00078ec0ff */
[----:B------:R0:W-:Y:S01]  /*65c0*/  STG.E desc[UR36][R8.64], R17 ;  /* 0x0000001108007986 */ /* 0x0001e2000c101924 */
[----:B------:R-:W-:Y:S05]  /*65d0*/  BRA `(.L_x_20671) ;  /* 0x00000004002c7947 */ /* 0x000fea0003800000 */
.L_x_20678:
        /* <DEDUP_REMOVED lines=10> */
.L_x_20691:
[----:B------:R-:W-:Y:S02]  /*6680*/  LOP3.LUT R4, R17, 0xff, RZ, 0xc0, !PT ;  /* 0x000000ff11047812 */ /* 0x000fe400078ec0ff */
[----:B--234-:R-:W-:-:S04]  /*6690*/  CS2R R6, SRZ ;  /* 0x0000000000067805 */ /* 0x01cfc8000001ff00 */
[----:B------:R-:W0:Y:S02]  /*66a0*/  I2F.F64.U16 R4, R4 ;  /* 0x0000000400047312 */ /* 0x000e240000101800 */
[----:B0-----:R0:W-:Y:S01]  /*66b0*/  STG.E.128 desc[UR36][R8.64], R4 ;  /* 0x0000000408007986 */ /* 0x0011e2000c101d24 */
[----:B------:R-:W-:Y:S05]  /*66c0*/  BRA `(.L_x_20671) ;  /* 0x0000000000f07947 */ /* 0x000fea0003800000 */
.L_x_20690:
[----:B------:R-:W-:-:S13]  /*66d0*/  ISETP.NE.AND P0, PT, R0, 0xf, PT ;  /* 0x0000000f0000780c */ /* 0x000fda0003f05270 */
[----:B------:R-:W-:Y:S05]  /*66e0*/  @!P0 BRA `(.L_x_20692) ;  /* 0x0000000000d88947 */ /* 0x000fea0003800000 */
[----:B------:R-:W-:-:S13]  /*66f0*/  ISETP.NE.AND P0, PT, R0, 0x17, PT ;  /* 0x000000170000780c */ /* 0x000fda0003f05270 */
[----:B------:R-:W-:Y:S05]  /*6700*/  @!P0 BRA `(.L_x_20693) ;  /* 0x0000000000888947 */ /* 0x000fea0003800000 */
[----:B------:R-:W-:-:S13]  /*6710*/  ISETP.NE.AND P0, PT, R0, 0x18, PT ;  /* 0x000000180000780c */ /* 0x000fda0003f05270 */
[----:B------:R-:W-:Y:S05]  /*6720*/  @!P0 BRA `(.L_x_20694) ;  /* 0x0000000000448947 */ /* 0x000fea0003800000 */
.L_x_20670:
        /* <DEDUP_REMOVED lines=16> */
.L_x_20695:
[----:B------:R-:W-:Y:S05]  /*6830*/  BRA `(.L_x_20671) ;  /* 0x0000000000947947 */ /* 0x000fea0003800000 */
.L_x_20694:
        /* <DEDUP_REMOVED lines=12> */
.L_x_20697:
[----:B------:R-:W-:Y:S05]  /*6900*/  BSYNC.RECONVERGENT B0 ;  /* 0x0000000000007941 */ /* 0x000fea0003800200 */
.L_x_20696:
[----:B------:R1:W-:Y:S01]  /*6910*/  STG.E.U8 desc[UR36][R8.64], R3 ;  /* 0x0000000308007986 */ /* 0x0003e2000c101124 */
[----:B------:R-:W-:Y:S05]  /*6920*/  BRA `(.L_x_20671) ;  /* 0x0000000000587947 */ /* 0x000fea0003800000 */
.L_x_20693:
        /* <DEDUP_REMOVED lines=13> */
.L_x_20698:
[----:B------:R-:W-:Y:S01]  /*6a00*/  IMAD.MOV.U32 R3, RZ, RZ, 0x7f ;  /* 0x0000007fff037424 */ /* 0x000fe200078e00ff */
[----:B------:R-:W-:-:S04]  /*6a10*/  ISETP.GT.U32.AND P0, PT, R17, 0x7f800000, PT ;  /* 0x7f8000001100780c */ /* 0x000fc80003f04070 */
[----:B------:R-:W-:-:S05]  /*6a20*/  SEL R3, R3, 0x7c, P0 ;  /* 0x0000007c03037807 */ /* 0x000fca0000000000 */
[----:B------:R0:W-:Y:S01]  /*6a30*/  STG.E.U8 desc[UR36][R8.64], R3 ;  /* 0x0000000308007986 */ /* 0x0001e2000c101124 */
[----:B------:R-:W-:Y:S05]  /*6a40*/  BRA `(.L_x_20671) ;  /* 0x0000000000107947 */ /* 0x000fea0003800000 */
.L_x_20692:
[----:B------:R-:W-:-:S04]  /*6a50*/  LOP3.LUT R17, R17, 0xff, RZ, 0xc0, !PT ;  /* 0x000000ff11117812 */ /* 0x000fc800078ec0ff */
[----:B------:R-:W0:Y:S02]  /*6a60*/  I2F.U16 R0, R17 ;  /* 0x0000001100007306 */ /* 0x000e240000101000 */
[----:B0-----:R-:W-:-:S05]  /*6a70*/  F2FP.BF16.F32.PACK_AB R0, RZ, R0 ;  /* 0x00000000ff00723e */ /* 0x001fca00000010ff */
[----:B------:R0:W-:Y:S02]  /*6a80*/  STG.E.U16 desc[UR36][R8.64], R0 ;  /* 0x0000000008007986 */ /* 0x0001e4000c101524 */
.L_x_20671:
[----:B------:R-:W-:Y:S05]  /*6a90*/  BSYNC.RECONVERGENT B6 ;  /* 0x0000000000067941 */ /* 0x000fea0003800200 */
.L_x_20665:
[----:B------:R-:W-:-:S07]  /*6aa0*/  VIADD R2, R2, 0x80 ;  /* 0x0000008002027836 */ /* 0x000fce0000000000 */
.L_x_20630:
[----:B------:R-:W-:Y:S05]  /*6ab0*/  BSYNC.RECONVERGENT B8 ;  /* 0x0000000000087941 */ /* 0x000fea0003800200 */
.L_x_20592:
        /* <DEDUP_REMOVED lines=21> */
.L_x_20702:
[----:B------:R-:W-:Y:S01]  /*6c10*/  STG.E.U8 desc[UR36][R2.64], R16 ;  /* 0x0000001002007986 */ /* 0x000fe2000c101124 */
[----:B------:R-:W-:Y:S05]  /*6c20*/  EXIT ;  /* 0x000000000000794d */ /* 0x000fea0003800000 */
.L_x_20701:
        /* <DEDUP_REMOVED lines=10> */
.L_x_20705:
[----:B------:R-:W-:-:S05]  /*6cd0*/  LOP3.LUT R5, R16, 0xff, RZ, 0xc0, !PT ;  /* 0x000000ff10057812 */ /* 0x000fca00078ec0ff */
[----:B------:R-:W-:Y:S01]  /*6ce0*/  STG.E desc[UR36][R2.64], R5 ;  /* 0x0000000502007986 */ /* 0x000fe2000c101924 */
[----:B------:R-:W-:Y:S05]  /*6cf0*/  EXIT ;  /* 0x000000000000794d */ /* 0x000fea0003800000 */
.L_x_20704:
[----:B------:R-:W-:-:S05]  /*6d00*/  LOP3.LUT R5, R16, 0xff, RZ, 0xc0, !PT ;  /* 0x000000ff10057812 */ /* 0x000fca00078ec0ff */
[----:B------:R-:W-:Y:S01]  /*6d10*/  STG.E.U16 desc[UR36][R2.64], R5 ;  /* 0x0000000502007986 */ /* 0x000fe2000c101524 */
[----:B------:R-:W-:Y:S05]  /*6d20*/  EXIT ;  /* 0x000000000000794d */ /* 0x000fea0003800000 */
.L_x_20700:
        /* <DEDUP_REMOVED lines=10> */
.L_x_20707:
[----:B------:R-:W-:-:S04]  /*6dd0*/  LOP3.LUT R16, R16, 0xff, RZ, 0xc0, !PT ;  /* 0x000000ff10107812 */ /* 0x000fc800078ec0ff */
[----:B------:R-:W0:Y:S02]  /*6de0*/  I2F.U16 R0, R16 ;  /* 0x0000001000007306 */ /* 0x000e240000101000 */
[----:B0-----:R-:W-:-:S05]  /*6df0*/  F2FP.F16.F32.PACK_AB R0, RZ, R0 ;  /* 0x00000000ff00723e */ /* 0x001fca00000000ff */
[----:B------:R-:W-:Y:S01]  /*6e00*/  STG.E.U16 desc[UR36][R2.64], R0 ;  /* 0x0000000002007986 */ /* 0x000fe2000c101524 */
[----:B------:R-:W-:Y:S05]  /*6e10*/  EXIT ;  /* 0x000000000000794d */ /* 0x000fea0003800000 */
.L_x_20706:
        /* <DEDUP_REMOVED lines=9> */
[----:B0-----:R-:W-:Y:S01]  /*6eb0*/  STG.E.64 desc[UR36][R2.64], R16 ;  /* 0x0000001002007986 */ /* 0x001fe2000c101b24 */
[----:B------:R-:W-:Y:S05]  /*6ec0*/  EXIT ;  /* 0x000000000000794d */ /* 0x000fea0003800000 */
.L_x_20709:
[----:B------:R-:W-:-:S06]  /*6ed0*/  LOP3.LUT R16, R16, 0xff, RZ, 0xc0, !PT ;  /* 0x000000ff10107812 */ /* 0x000fcc00078ec0ff */
[----:B------:R-:W0:Y:S02]  /*6ee0*/  I2F.U16 R16, R16 ;  /* 0x0000001000107306 */ /* 0x000e240000101000 */
[----:B0-----:R-:W-:-:S04]  /*6ef0*/  F2FP.F16.F32.PACK_AB R5, RZ, R16 ;  /* 0x00000010ff05723e */ /* 0x001fc800000000ff */
[----:B------:R-:W-:-:S05]  /*6f00*/  PRMT R5, R5, 0x5410, RZ ;  /* 0x0000541005057816 */ /* 0x000fca00000000ff */
[----:B------:R-:W-:Y:S01]  /*6f10*/  STG.E desc[UR36][R2.64], R5 ;  /* 0x0000000502007986 */ /* 0x000fe2000c101924 */
[----:B------:R-:W-:Y:S05]  /*6f20*/  EXIT ;  /* 0x000000000000794d */ /* 0x000fea0003800000 */
.L_x_20708:
[----:B------:R-:W-:-:S06]  /*6f30*/  LOP3.LUT R4, R16, 0xff, RZ, 0xc0, !PT ;  /* 0x000000ff10047812 */ /* 0x000fcc00078ec0ff */
[----:B------:R-:W0:Y:S02]  /*6f40*/  I2F.F64.U16 R4, R4 ;  /* 0x0000000400047312 */ /* 0x000e240000101800 */
[----:B0-----:R-:W-:Y:S01]  /*6f50*/  STG.E.64 desc[UR36][R2.64], R4 ;  /* 0x0000000402007986 */ /* 0x001fe2000c101b24 */
[----:B------:R-:W-:Y:S05]  /*6f60*/  EXIT ;  /* 0x000000000000794d */ /* 0x000fea0003800000 */
.L_x_20699:
        /* <DEDUP_REMOVED lines=13> */
.L_x_20713:
        /* <DEDUP_REMOVED lines=18> */
.L_x_20715:
[----:B------:R-:W-:Y:S05]  /*7160*/  BSYNC.RECONVERGENT B0 ;  /* 0x0000000000007941 */ /* 0x000fea0003800200 */
.L_x_20714:
[----:B------:R-:W-:Y:S01]  /*7170*/  STG.E.U8 desc[UR36][R2.64], R0 ;  /* 0x0000000002007986 */ /* 0x000fe2000c101124 */
[----:B------:R-:W-:Y:S05]  /*7180*/  EXIT ;  /* 0x000000000000794d */ /* 0x000fea0003800000 */
.L_x_20712:
        /* <DEDUP_REMOVED lines=18> */
.L_x_20717:
[----:B------:R-:W-:Y:S05]  /*72b0*/  BSYNC.RECONVERGENT B0 ;  /* 0x0000000000007941 */ /* 0x000fea0003800200 */
.L_x_20716:
[----:B------:R-:W-:Y:S01]  /*72c0*/  STG.E.U8 desc[UR36][R2.64], R0 ;  /* 0x0000000002007986 */ /* 0x000fe2000c101124 */
[----:B------:R-:W-:Y:S05]  /*72d0*/  EXIT ;  /* 0x000000000000794d */ /* 0x000fea0003800000 */
.L_x_20711:
        /* <DEDUP_REMOVED lines=22> */
.L_x_20719:
[----:B------:R-:W-:Y:S01]  /*7440*/  LOP3.LUT R16, R16, 0xff, RZ, 0xc0, !PT ;  /* 0x000000ff10107812 */ /* 0x000fe200078ec0ff */
[----:B------:R-:W-:-:S05]  /*7450*/  IMAD.MOV.U32 R17, RZ, RZ, RZ ;  /* 0x000000ffff117224 */ /* 0x000fca00078e00ff */
[----:B------:R-:W-:Y:S01]  /*7460*/  STG.E.64 desc[UR36][R2.64], R16 ;  /* 0x0000001002007986 */ /* 0x000fe2000c101b24 */
[----:B------:R-:W-:Y:S05]  /*7470*/  EXIT ;  /* 0x000000000000794d */ /* 0x000fea0003800000 */
.L_x_20718:
[----:B------:R-:W-:-:S05]  /*7480*/  LOP3.LUT R5, R16, 0xff, RZ, 0xc0, !PT ;  /* 0x000000ff10057812 */ /* 0x000fca00078ec0ff */
[----:B------:R-:W-:Y:S01]  /*7490*/  STG.E desc[UR36][R2.64], R5 ;  /* 0x0000000502007986 */ /* 0x000fe2000c101924 */
[----:B------:R-:W-:Y:S05]  /*74a0*/  EXIT ;  /* 0x000000000000794d */ /* 0x000fea0003800000 */
.L_x_20710:
        /* <DEDUP_REMOVED lines=10> */
.L_x_20721:
[----:B------:R-:W-:Y:S02]  /*7550*/  LOP3.LUT R4, R16, 0xff, RZ, 0xc0, !PT ;  /* 0x000000ff10047812 */ /* 0x000fe400078ec0ff */
[----:B--234-:R-:W-:-:S04]  /*7560*/  CS2R R6, SRZ ;  /* 0x0000000000067805 */ /* 0x01cfc8000001ff00 */
[----:B------:R-:W0:Y:S02]  /*7570*/  I2F.F64.U16 R4, R4 ;  /* 0x0000000400047312 */ /* 0x000e240000101800 */
[----:B0-----:R-:W-:Y:S01]  /*7580*/  STG.E.128 desc[UR36][R2.64], R4 ;  /* 0x0000000402007986 */ /* 0x001fe2000c101d24 */
[----:B------:R-:W-:Y:S05]  /*7590*/  EXIT ;  /* 0x000000000000794d */ /* 0x000fea0003800000 */
.L_x_20720:
[----:B------:R-:W-:-:S13]  /*75a0*/  ISETP.NE.AND P0, PT, R0, 0xf, PT ;  /* 0x0000000f0000780c */ /* 0x000fda0003f05270 */
[----:B------:R-:W-:Y:S05]  /*75b0*/  @!P0 BRA `(.L_x_20722) ;  /* 0x0000000000dc8947 */ /* 0x000fea0003800000 */
[----:B------:R-:W-:-:S13]  /*75c0*/  ISETP.NE.AND P0, PT, R0, 0x17, PT ;  /* 0x000000170000780c */ /* 0x000fda0003f05270 */
[----:B------:R-:W-:Y:S05]  /*75d0*/  @!P0 BRA `(.L_x_20723) ;  /* 0x0000000000888947 */ /* 0x000fea0003800000 */
[----:B------:R-:W-:-:S13]  /*75e0*/  ISETP.NE.AND P0, PT, R0, 0x18, PT ;  /* 0x000000180000780c */ /* 0x000fda0003f05270 */
[----:B------:R-:W-:Y:S05]  /*75f0*/  @!P0 BRA `(.L_x_20724) ;  /* 0x0000000000448947 */ /* 0x000fea0003800000 */
.L_x_20703:
        /* <DEDUP_REMOVED lines=16> */
.L_x_20725:
[----:B------:R-:W-:Y:S05]  /*7700*/  EXIT ;  /* 0x000000000000794d */ /* 0x000fea0003800000 */
.L_x_20724:
[----:B------:R-:W-:Y:S01]  /*7710*/  LOP3.LUT R16, R16, 0xff, RZ, 0xc0, !PT ;  /* 0x000000ff10107812 */ /* 0x000fe200078ec0ff */
[----:B------:R-:W-:Y:S01]  /*7720*/  BSSY.RECONVERGENT B0, `(.L_x_20726) ;  /* 0x000000b000007945 */ /* 0x000fe20003800200 */
[----:B------:R-:W-:Y:S02]  /*7730*/  IMAD.MOV.U32 R5, RZ, RZ, 0x7f ;  /* 0x0000007fff057424 */ /* 0x000fe400078e00ff */
[----:B--234-:R-:W0:Y:S02]  /*7740*/  I2F.U16 R7, R16 ;  /* 0x0000001000077306 */ /* 0x01ce240000101000 */
        /* <DEDUP_REMOVED lines=8> */
.L_x_20727:
[----:B------:R-:W-:Y:S05]  /*77d0*/  BSYNC.RECONVERGENT B0 ;  /* 0x0000000000007941 */ /* 0x000fea0003800200 */
.L_x_20726:
[----:B------:R-:W-:Y:S01]  /*77e0*/  STG.E.U8 desc[UR36][R2.64], R5 ;  /* 0x0000000502007986 */ /* 0x000fe2000c101124 */
[----:B------:R-:W-:Y:S05]  /*77f0*/  EXIT ;  /* 0x000000000000794d */ /* 0x000fea0003800000 */
.L_x_20723:
[----:B------:R-:W-:-:S04]  /*7800*/  LOP3.LUT R16, R16, 0xff, RZ, 0xc0, !PT ;  /* 0x000000ff10107812 */ /* 0x000fc800078ec0ff */
[----:B--234-:R-:W0:Y:S02]  /*7810*/  I2F.U16 R7, R16 ;  /* 0x0000001000077306 */ /* 0x01ce240000101000 */
        /* <DEDUP_REMOVED lines=12> */
.L_x_20728:
[----:B------:R-:W-:Y:S01]  /*78e0*/  IMAD.MOV.U32 R5, RZ, RZ, 0x7f ;  /* 0x0000007fff057424 */ /* 0x000fe200078e00ff */
[----:B------:R-:W-:-:S04]  /*78f0*/  ISETP.GT.U32.AND P0, PT, R7, 0x7f800000, PT ;  /* 0x7f8000000700780c */ /* 0x000fc80003f04070 */
[----:B------:R-:W-:-:S05]  /*7900*/  SEL R5, R5, 0x7c, P0 ;  /* 0x0000007c05057807 */ /* 0x000fca0000000000 */
[----:B------:R-:W-:Y:S01]  /*7910*/  STG.E.U8 desc[UR36][R2.64], R5 ;  /* 0x0000000502007986 */ /* 0x000fe2000c101124 */
[----:B------:R-:W-:Y:S05]  /*7920*/  EXIT ;  /* 0x000000000000794d */ /* 0x000fea0003800000 */
.L_x_20722:
[----:B------:R-:W-:-:S04]  /*7930*/  LOP3.LUT R16, R16, 0xff, RZ, 0xc0, !PT ;  /* 0x000000ff10107812 */ /* 0x000fc800078ec0ff */
[----:B------:R-:W0:Y:S02]  /*7940*/  I2F.U16 R0, R16 ;  /* 0x0000001000007306 */ /* 0x000e240000101000 */
[----:B0-----:R-:W-:-:S05]  /*7950*/  F2FP.BF16.F32.PACK_AB R0, RZ, R0 ;  /* 0x00000000ff00723e */ /* 0x001fca00000010ff */
[----:B------:R-:W-:Y:S01]  /*7960*/  STG.E.U16 desc[UR36][R2.64], R0 ;  /* 0x0000000002007986 */ /* 0x000fe2000c101524 */
[----:B------:R-:W-:Y:S05]  /*7970*/  EXIT ;  /* 0x000000000000794d */ /* 0x000fea0003800000 */
.L_x_20729:
        /* <DEDUP_REMOVED lines=16> */
.L_x_32513:


//--------------------- .text._ZN2at6native18elementwise_kernelILi128ELi4EZNS0_22gpu_kernel_impl_nocastINS0_13AUnaryFunctorIhhhZZZNS0_21heaviside_kernel_cudaERNS_18TensorIteratorBaseEENKUlvE_clEvENKUlvE_clEvEUlhhE_EEEEvS5_RKT_EUliE_EEviT1_ --------------------------
	.section	.text._ZN2at6native18elementwise_kernelILi128ELi4EZNS0_22gpu_kernel_impl_nocastINS0_13AUnaryFunctorIhhhZZZNS0_21heaviside_kernel_cudaERNS_18TensorIteratorBaseEENKUlvE_clEvENKUlvE_clEvEUlhhE_EEEEvS5_RKT_EUliE_EEviT1_,"ax",@progbits
	.align	128
        .global         _ZN2at6native18elementwise_kernelILi128ELi4EZNS0_22gpu_kernel_impl_nocastINS0_13AUnaryFunctorIhhhZZZNS0_21heaviside_kernel_cudaERNS_18TensorIteratorBaseEENKUlvE_clEvENKUlvE_clEvEUlhhE_EEEEvS5_RKT_EUliE_EEviT1_
        .type           _ZN2at6native18elementwise_kernelILi128ELi4EZNS0_22gpu_kernel_impl_nocastINS0_13AUnaryFunctorIhhhZZZNS0_21heaviside_kernel_cudaERNS_18TensorIteratorBaseEENKUlvE_clEvENKUlvE_clEvEUlhhE_EEEEvS5_RKT_EUliE_EEviT1_,@function
        .size           _ZN2at6native18elementwise_kernelILi128ELi4EZNS0_22gpu_kernel_impl_nocastINS0_13AUnaryFunctorIhhhZZZNS0_21heaviside_kernel_cudaERNS_18TensorIteratorBaseEENKUlvE_clEvENKUlvE_clEvEUlhhE_EEEEvS5_RKT_EUliE_EEviT1_,(.L_x_32514 - _ZN2at6native18elementwise_kernelILi128ELi4EZNS0_22gpu_kernel_impl_nocastINS0_13AUnaryFunctorIhhhZZZNS0_21heaviside_kernel_cudaERNS_18TensorIteratorBaseEENKUlvE_clEvENKUlvE_clEvEUlhhE_EEEEvS5_RKT_EUliE_EEviT1_)
        .other          _ZN2at6native18elementwise_kernelILi128ELi4EZNS0_22gpu_kernel_impl_nocastINS0_13AUnaryFunctorIhhhZZZNS0_21heaviside_kernel_cudaERNS_18TensorIteratorBaseEENKUlvE_clEvENKUlvE_clEvEUlhhE_EEEEvS5_RKT_EUliE_EEviT1_,@"STO_CUDA_ENTRY STV_DEFAULT"
_ZN2at6native18elementwise_kernelILi128ELi4EZNS0_22gpu_kernel_impl_nocastINS0_13AUnaryFunctorIhhhZZZNS0_21heaviside_kernel_cudaERNS_18TensorIteratorBaseEENKUlvE_clEvENKUlvE_clEvEUlhhE_EEEEvS5_RKT_EUliE_EEviT1_:
.text._ZN2at6native18elementwise_kernelILi128ELi4EZNS0_22gpu_kernel_impl_nocastINS0_13AUnaryFunctorIhhhZZZNS0_21heaviside_kernel_cudaERNS_18TensorIteratorBaseEENKUlvE_clEvENKUlvE_clEvEUlhhE_EEEEvS5_RKT_EUliE_EEviT1_:
[----:B------:R-:W-:Y:S08]  /*0000*/  LDC R1, c[0x0][0x37c] ;  /* 0x0000df00ff017b82 */ /* 0x000ff00000000800 */
[----:B------:R-:W0:Y:S01]  /*0010*/  LDC R4, c[0x0][0x388] ;  /* 0x0000e200ff047b82 */ /* 0x000e220000000800 */
[----:B------:R-:W1:Y:S01]  /*0020*/  S2R R3, SR_TID.X ;  /* 0x0000000000037919 */ /* 0x000e620000002100 */
[----:B------:R-:W2:Y:S01]  /*0030*/  LDCU.U8 UR5, c[0x0][0x591] ;  /* 0x0000b220ff0577ac */ /* 0x000ea20008000000 */
[----:B------:R-:W3:Y:S05]  /*0040*/  LDCU.64 UR6, c[0x0][0x358] ;  /* 0x00006b00ff0677ac */ /* 0x000eea0008000a00 */
[----:B------:R-:W4:Y:S01]  /*0050*/  S2UR UR4, SR_CTAID.X ;  /* 0x00000000000479c3 */ /* 0x000f220000002500 */
[----:B--2---:R-:W-:-:S02]  /*0060*/  ISETP.NE.AND P0, PT, RZ, UR5, PT ;  /* 0x00000005ff007c0c */ /* 0x004fc4000bf05270 */
        /* <DEDUP_REMOVED lines=27> */
.L_x_20733:
[----:B------:R-:W-:-:S13]  /*0220*/  ISETP.GE.AND P0, PT, R3, UR4, PT ;  /* 0x0000000403007c0c */ /* 0x000fda000bf06270 */
[----:B------:R-:W-:Y:S05]  /*0230*/  @P0 BREAK.RELIABLE B1 ;  /* 0x0000000000010942 */ /* 0x000fea0003800100 */
[----:B------:R-:W-:Y:S05]  /*0240*/  @P0 BRA `(.L_x_20734) ;  /* 0x0000000000200947 */ /* 0x000fea0003800000 */
[----:B------:R-:W-:Y:S05]  /*0250*/  BSYNC.RELIABLE B1 ;  /* 0x0000000000017941 */ /* 0x000fea0003800100 */
.L_x_20732:
[----:B------:R-:W1:Y:S02]  /*0260*/  LDC.64 R4, c[0x0][0x588] ;  /* 0x00016200ff047b82 */ /* 0x000e640000000a00 */
[----:B-1----:R-:W2:Y:S06]  /*0270*/  LDG.E.U8 R5, desc[UR6][R4.64] ;  /* 0x0000000604057981 */ /* 0x002eac000c1e1100 */
[----:B0-----:R-:W0:Y:S01]  /*0280*/  LDC.64 R6, c[0x0][0x580] ;  /* 0x00016000ff067b82 */ /* 0x001e220000000a00 */
[----:B------:R-:W-:Y:S02]  /*0290*/  ISETP.NE.AND P0, PT, RZ, UR5, PT ;  /* 0x00000005ff007c0c */ /* 0x000fe4000bf05270 */
[----:B------:R-:W-:-:S02]  /*02a0*/  IADD3 R3, PT, PT, R3, 0x80, RZ ;  /* 0x0000008003037810 */ /* 0x000fc40007ffe0ff */
[----:B--2---:R-:W-:-:S05]  /*02b0*/  SEL R9, R5, R0, !P0 ;  /* 0x0000000005097207 */ /* 0x004fca0004000000 */
[----:B0-----:R1:W-:Y:S04]  /*02c0*/  STG.E.U8 desc[UR6][R6.64], R9 ;  /* 0x0000000906007986 */ /* 0x0013e8000c101106 */
.L_x_20734:
[----:B------:R-:W-:Y:S05]  /*02d0*/  BSYNC.RECONVERGENT B0 ;  /* 0x0000000000007941 */ /* 0x000fea0003800200 */
.L_x_20731:
        /* <DEDUP_REMOVED lines=10> */
.L_x_20730:
        /* <DEDUP_REMOVED lines=306> */
.L_x_20738:
        /* <DEDUP_REMOVED lines=311> */
.L_x_20740:
        /* <DEDUP_REMOVED lines=10> */
.L_x_20737:
[----:B------:R-:W-:-:S13]  /*2ab0*/  ISETP.GE.AND P0, PT, R3, UR4, PT ;  /* 0x0000000403007c0c */ /* 0x000fda000bf06270 */
[----:B------:R-:W-:Y:S05]  /*2ac0*/  @P0 BREAK.RELIABLE B1 ;  /* 0x0000000000010942 */ /* 0x000fea0003800100 */
[----:B------:R-:W-:Y:S05]  /*2ad0*/  @P0 BRA `(.L_x_20739) ;  /* 0x0000001000d40947 */ /* 0x000fea0003800000 */
[----:B------:R-:W-:Y:S05]  /*2ae0*/  BSYNC.RELIABLE B1 ;  /* 0x0000000000017941 */ /* 0x000fea0003800100 */
.L_x_20736:
        /* <DEDUP_REMOVED lines=298> */
.L_x_20741:
        /* <DEDUP_REMOVED lines=10> */
.L_x_20739:
[----:B------:R-:W-:Y:S05]  /*3e30*/  BSYNC.RECONVERGENT B0 ;  /* 0x0000000000007941 */ /* 0x000fea0003800200 */
.L_x_20735:
        /* <DEDUP_REMOVED lines=301> */
.L_x_20742:
        /* <DEDUP_REMOVED lines=9> */
.L_x_20743:
        /* <DEDUP_REMOVED lines=14> */
.L_x_32514:


//--------------------- .text._ZN2at6native27unrolled_elementwise_kernelINS0_13AUnaryFunctorIhhhZZZNS0_21heaviside_kernel_cudaERNS_18TensorIteratorBaseEENKUlvE_clEvENKUlvE_clEvEUlhhE_EESt5arrayIPcLm2EELi4E23TrivialOffsetCalculatorILi1EjESD_NS0_6memory15LoadWithoutCastENSE_16StoreWithoutCastEEEviT_T0_T2_T3_T4_T5_ --------------------------
	.section	.text._ZN2at6native27unrolled_elementwise_kernelINS0_13AUnaryFunctorIhhhZZZNS0_21heaviside_kernel_cudaERNS_18TensorIteratorBaseEENKUlvE_clEvENKUlvE_clEvEUlhhE_EESt5arrayIPcLm2EELi4E23TrivialOffsetCalculatorILi1EjESD_NS0_6memory15LoadWithoutCastENSE_16StoreWithoutCastEEEviT_T0_T2_T3_T4_T5_,"ax",@progbits
	.align	128
        .global         _ZN2at6native27unrolled_elementwise_kernelINS0_13AUnaryFunctorIhhhZZZNS0_21heaviside_kernel_cudaERNS_18TensorIteratorBaseEENKUlvE_clEvENKUlvE_clEvEUlhhE_EESt5arrayIPcLm2EELi4E23TrivialOffsetCalculatorILi1EjESD_NS0_6memory15LoadWithoutCastENSE_16StoreWithoutCastEEEviT_T0_T2_T3_T4_T5_
        .type           _ZN2at6native27unrolled_elementwise_kernelINS0_13AUnaryFunctorIhhhZZZNS0_21heaviside_kernel_cudaERNS_18TensorIteratorBaseEENKUlvE_clEvENKUlvE_clEvEUlhhE_EESt5arrayIPcLm2EELi4E23TrivialOffsetCalculatorILi1EjESD_NS0_6memory15LoadWithoutCastENSE_16StoreWithoutCastEEEviT_T0_T2_T3_T4_T5_,@function
        .size           _ZN2at6native27unrolled_elementwise_kernelINS0_13AUnaryFunctorIhhhZZZNS0_21heaviside_kernel_cudaERNS_18TensorIteratorBaseEENKUlvE_clEvENKUlvE_clEvEUlhhE_EESt5arrayIPcLm2EELi4E23TrivialOffsetCalculatorILi1EjESD_NS0_6memory15LoadWithoutCastENSE_16StoreWithoutCastEEEviT_T0_T2_T3_T4_T5_,(.L_x_32515 - _ZN2at6native27unrolled_elementwise_kernelINS0_13AUnaryFunctorIhhhZZZNS0_21heaviside_kernel_cudaERNS_18TensorIteratorBaseEENKUlvE_clEvENKUlvE_clEvEUlhhE_EESt5arrayIPcLm2EELi4E23TrivialOffsetCalculatorILi1EjESD_NS0_6memory15LoadWithoutCastENSE_16StoreWithoutCastEEEviT_T0_T2_T3_T4_T5_)
        .other          _ZN2at6native27unrolled_elementwise_kernelINS0_13AUnaryFunctorIhhhZZZNS0_21heaviside_kernel_cudaERNS_18TensorIteratorBaseEENKUlvE_clEvENKUlvE_clEvEUlhhE_EESt5arrayIPcLm2EELi4E23TrivialOffsetCalculatorILi1EjESD_NS0_6memory15LoadWithoutCastENSE_16StoreWithoutCastEEEviT_T0_T2_T3_T4_T5_,@"STO_CUDA_ENTRY STV_DEFAULT"
_ZN2at6native27unrolled_elementwise_kernelINS0_13AUnaryFunctorIhhhZZZNS0_21heaviside_kernel_cudaERNS_18TensorIteratorBaseEENKUlvE_clEvENKUlvE_clEvEUlhhE_EESt5arrayIPcLm2EELi4E23TrivialOffsetCalculatorILi1EjESD_NS0_6memory15LoadWithoutCastENSE_16StoreWithoutCastEEEviT_T0_T2_T3_T4_T5_:
.text._ZN2at6native27unrolled_elementwise_kernelINS0_13AUnaryFunctorIhhhZZZNS0_21heaviside_kernel_cudaERNS_18TensorIteratorBaseEENKUlvE_clEvENKUlvE_clEvEUlhhE_EESt5arrayIPcLm2EELi4E23TrivialOffsetCalculatorILi1EjESD_NS0_6memory15LoadWithoutCastENSE_16StoreWithoutCastEEEviT_T0_T2_T3_T4_T5_:
        /* <DEDUP_REMOVED lines=36> */
[----:B------:R-:W4:Y:S04]  /*0240*/  @!P2 LDG.E.U8 R13, desc[UR6][R6.64] ;  /* 0x00000006060da981 */ /* 0x000f28000c1e1100 */
[----:B------:R-:W5:Y:S01]  /*0250*/  @!P0 LDG.E.U8 R15, desc[UR6][R2.64] ;  /* 0x00000006020f8981 */ /* 0x000f62000c1e1100 */
[----:B------:R-:W0:Y:S01]  /*0260*/  LDCU.U8 UR5, c[0x0][0x385] ;  /* 0x000070a0ff0577ac */ /* 0x000e220008000000 */
[----:B------:R-:W-:Y:S01]  /*0270*/  ISETP.GE.AND P1, PT, R5, R4, PT ;  /* 0x000000040500720c */ /* 0x000fe20003f26270 */
[----:B------:R-:W-:Y:S04]  /*0280*/  BSSY.RECONVERGENT B0, `(.L_x_20744) ;  /* 0x0000021000007945 */ /* 0x000fe80003800200 */
[----:B------:R-:W-:Y:S01]  /*0290*/  BSSY.RELIABLE B1, `(.L_x_20745) ;  /* 0x0000018000017945 */ /* 0x000fe20003800100 */
[----:B0-----:R-:W-:-:S02]  /*02a0*/  UISETP.NE.AND UP0, UPT, UR5, URZ, UPT ;  /* 0x000000ff0500728c */ /* 0x001fc4000bf05270 */
[----:B------:R-:W-:Y:S02]  /*02b0*/  ISETP.NE.AND P0, PT, RZ, UR5, PT ;  /* 0x00000005ff007c0c */ /* 0x000fe4000bf05270 */
        /* <DEDUP_REMOVED lines=21> */
.L_x_20746:
[----:B------:R-:W-:Y:S05]  /*0410*/  BSYNC.RELIABLE B1 ;  /* 0x0000000000017941 */ /* 0x000fea0003800100 */
.L_x_20745:
[----:B------:R-:W-:-:S13]  /*0420*/  ISETP.GE.AND P0, PT, R5, R4, PT ;  /* 0x000000040500720c */ /* 0x000fda0003f06270 */
[----:B------:R-:W1:Y:S01]  /*0430*/  @!P0 LDC.64 R6, c[0x0][0x388] ;  /* 0x0000e200ff068b82 */ /* 0x000e620000000a00 */
[----:B0-----:R-:W-:Y:S02]  /*0440*/  @!P0 IMAD R3, R0, 0x200, R5 ;  /* 0x0000020000038824 */ /* 0x001fe400078e0205 */
[----:B------:R-:W-:-:S03]  /*0450*/  @!P0 VIADD R5, R5, 0x80 ;  /* 0x0000008005058836 */ /* 0x000fc60000000000 */
[----:B-1----:R-:W-:-:S05]  /*0460*/  @!P0 IADD3 R2, P1, PT, R3, R6, RZ ;  /* 0x0000000603028210 */ /* 0x002fca0007f3e0ff */
[----:B------:R-:W-:-:S05]  /*0470*/  @!P0 IMAD.X R3, RZ, RZ, R7, P1 ;  /* 0x000000ffff038224 */ /* 0x000fca00008e0607 */
[----:B------:R1:W-:Y:S03]  /*0480*/  @!P0 STG.E.U8 desc[UR6][R2.64], R17 ;  /* 0x0000001102008986 */ /* 0x0003e6000c101106 */
.L_x_20747:
[----:B------:R-:W-:Y:S05]  /*0490*/  BSYNC.RECONVERGENT B0 ;  /* 0x0000000000007941 */ /* 0x000fea0003800200 */
.L_x_20744:
        /* <DEDUP_REMOVED lines=9> */
.L_x_20748:
        /* <DEDUP_REMOVED lines=13> */
.L_x_32515:


//--------------------- .text._ZN2at6native29vectorized_elementwise_kernelILi2ENS0_13AUnaryFunctorIhhhZZZNS0_21heaviside_kernel_cudaERNS_18TensorIteratorBaseEENKUlvE_clEvENKUlvE_clEvEUlhhE_EESt5arrayIPcLm2EEEEviT0_T1_ --------------------------
	.section	.text._ZN2at6native29vectorized_elementwise_kernelILi2ENS0_13AUnaryFunctorIhhhZZZNS0_21heaviside_kernel_cudaERNS_18TensorIteratorBaseEENKUlvE_clEvENKUlvE_clEvEUlhhE_EESt5arrayIPcLm2EEEEviT0_T1_,"ax",@progbits
	.align	128
        .global         _ZN2at6native29vectorized_elementwise_kernelILi2ENS0_13AUnaryFunctorIhhhZZZNS0_21heaviside_kernel_cudaERNS_18TensorIteratorBaseEENKUlvE_clEvENKUlvE_clEvEUlhhE_EESt5arrayIPcLm2EEEEviT0_T1_
        .type           _ZN2at6native29vectorized_elementwise_kernelILi2ENS0_13AUnaryFunctorIhhhZZZNS0_21heaviside_kernel_cudaERNS_18TensorIteratorBaseEENKUlvE_clEvENKUlvE_clEvEUlhhE_EESt5arrayIPcLm2EEEEviT0_T1_,@function
        .size           _ZN2at6native29vectorized_elementwise_kernelILi2ENS0_13AUnaryFunctorIhhhZZZNS0_21heaviside_kernel_cudaERNS_18TensorIteratorBaseEENKUlvE_clEvENKUlvE_clEvEUlhhE_EESt5arrayIPcLm2EEEEviT0_T1_,(.L_x_32516 - _ZN2at6native29vectorized_elementwise_kernelILi2ENS0_13AUnaryFunctorIhhhZZZNS0_21heaviside_kernel_cudaERNS_18TensorIteratorBaseEENKUlvE_clEvENKUlvE_clEvEUlhhE_EESt5arrayIPcLm2EEEEviT0_T1_)
        .other          _ZN2at6native29vectorized_elementwise_kernelILi2ENS0_13AUnaryFunctorIhhhZZZNS0_21heaviside_kernel_cudaERNS_18TensorIteratorBaseEENKUlvE_clEvENKUlvE_clEvEUlhhE_EESt5arrayIPcLm2EEEEviT0_T1_,@"STO_CUDA_ENTRY STV_DEFAULT"
_ZN2at6native29vectorized_elementwise_kernelILi2ENS0_13AUnaryFunctorIhhhZZZNS0_21heaviside_kernel_cudaERNS_18TensorIteratorBaseEENKUlvE_clEvENKUlvE_clEvEUlhhE_EESt5arrayIPcLm2EEEEviT0_T1_:
.text._ZN2at6native29vectorized_elementwise_kernelILi2ENS0_13AUnaryFunctorIhhhZZZNS0_21heaviside_kernel_cudaERNS_18TensorIteratorBaseEENKUlvE_clEvENKUlvE_clEvEUlhhE_EESt5arrayIPcLm2EEEEviT0_T1_:
        /* <DEDUP_REMOVED lines=73> */
[----:B------:R-:W4:Y:S01]  /*0490*/  @!P6 LDG.E.U8 R11, desc[UR8][R8.64] ;  /* 0x00000008080be981 */ /* 0x000f22000c1e1100 */
[----:B------:R-:W-:Y:S01]  /*04a0*/  ISETP.GE.U32.AND P1, PT, R0, UR5, PT ;  /* 0x0000000500007c0c */ /* 0x000fe2000bf26070 */
[----:B------:R-:W-:Y:S02]  /*04b0*/  UISETP.NE.AND UP0, UPT, UR10, URZ, UPT ;  /* 0x000000ff0a00728c */ /* 0x000fe4000bf05270 */
[----:B------:R-:W-:Y:S02]  /*04c0*/  ISETP.NE.AND P0, PT, RZ, UR10, PT ;  /* 0x0000000aff007c0c */ /* 0x000fe4000bf05270 */
[----:B------:R-:W-:Y:S01]  /*04d0*/  USEL UR6, URZ, 0x1, !UP0 ;  /* 0x00000001ff067887 */ /* 0x000fe2000c000000 */
[----:B------:R-:W-:Y:S04]  /*04e0*/  BSSY.RECONVERGENT B0, `(.L_x_20750) ;  /* 0x0000042000007945 */ /* 0x000fe80003800200 */
[----:B------:R-:W-:Y:S01]  /*04f0*/  BSSY.RELIABLE B1, `(.L_x_20751) ;  /* 0x0000039000017945 */ /* 0x000fe20003800100 */
[----:B--2---:R-:W-:-:S02]  /*0500*/  SEL R15, R15, UR6, !P0 ;  /* 0x000000060f0f7c07 */ /* 0x004fc4000c000000 */
[----:B------:R-:W-:Y:S02]  /*0510*/  SEL R13, R14, UR6, !P0 ;  /* 0x000000060e0d7c07 */ /* 0x000fe4000c000000 */
[----:B---3--:R-:W-:Y:S02]  /*0520*/  SEL R17, R18, UR6, !P0 ;  /* 0x0000000612117c07 */ /* 0x008fe4000c000000 */
[----:B------:R-:W-:Y:S02]  /*0530*/  SEL R19, R22, UR6, !P0 ;  /* 0x0000000616137c07 */ /* 0x000fe4000c000000 */
[----:B-----5:R-:W-:Y:S02]  /*0540*/  SEL R5, R20, UR6, !P0 ;  /* 0x0000000614057c07 */ /* 0x020fe4000c000000 */
[----:B----4-:R-:W-:Y:S02]  /*0550*/  SEL R4, R12, UR6, !P0 ;  /* 0x000000060c047c07 */ /* 0x010fe4000c000000 */
        /* <DEDUP_REMOVED lines=17> */
.L_x_20752:
        /* <DEDUP_REMOVED lines=8> */
.L_x_20753:
        /* <DEDUP_REMOVED lines=8> */
.L_x_20754:
        /* <DEDUP_REMOVED lines=8> */
.L_x_20755:
        /* <DEDUP_REMOVED lines=9> */
.L_x_20756:
[----:B------:R-:W-:Y:S05]  /*0880*/  BSYNC.RELIABLE B1 ;  /* 0x0000000000017941 */ /* 0x000fea0003800100 */
.L_x_20751:
[----:B------:R-:W-:-:S13]  /*0890*/  ISETP.GE.U32.AND P0, PT, R0, UR5, PT ;  /* 0x0000000500007c0c */ /* 0x000fda000bf06070 */
[----:B012---:R-:W0:Y:S01]  /*08a0*/  @!P0 LDC.64 R6, c[0x0][0x388] ;  /* 0x0000e200ff068b82 */ /* 0x007e220000000a00 */
[C---:B------:R-:W-:Y:S02]  /*08b0*/  @!P0 VIADD R5, R0.reuse, UR4 ;  /* 0x0000000400058c36 */ /* 0x040fe40008000000 */
[----:B------:R-:W-:-:S03]  /*08c0*/  @!P0 VIADD R0, R0, 0x80 ;  /* 0x0000008000008836 */ /* 0x000fc60000000000 */
[----:B0-----:R-:W-:-:S05]  /*08d0*/  @!P0 IADD3 R4, P1, PT, R5, R6, RZ ;  /* 0x0000000605048210 */ /* 0x001fca0007f3e0ff */
[----:B------:R-:W-:-:S05]  /*08e0*/  @!P0 IMAD.X R5, RZ, RZ, R7, P1 ;  /* 0x000000ffff058224 */ /* 0x000fca00008e0607 */
[----:B------:R3:W-:Y:S03]  /*08f0*/  @!P0 STG.E.U8 desc[UR8][R4.64], R3 ;  /* 0x0000000304008986 */ /* 0x0007e6000c101108 */
.L_x_20757:
[----:B------:R-:W-:Y:S05]  /*0900*/  BSYNC.RECONVERGENT B0 ;  /* 0x0000000000007941 */ /* 0x000fea0003800200 */
.L_x_20750:
[----:B------:R-:W-:Y:S05]  /*0910*/  WARPSYNC.ALL ;  /* 0x0000000000007948 */ /* 0x000fea0003800000 */
[----:B------:R-:W-:-:S13]  /*0920*/  ISETP.GE.U32.AND P0, PT, R0, UR5, PT ;  /* 0x0000000500007c0c */ /* 0x000fda000bf06070 */
[----:B------:R-:W-:Y:S05]  /*0930*/  @P0 EXIT ;  /* 0x000000000000094d */ /* 0x000fea0003800000 */
[----:B------:R-:W3:Y:S01]  /*0940*/  LDCU.64 UR6, c[0x0][0x388] ;  /* 0x00007100ff0677ac */ /* 0x000ee20008000a00 */
[----:B------:R-:W-:-:S05]  /*0950*/  VIADD R0, R0, UR4 ;  /* 0x0000000400007c36 */ /* 0x000fca0008000000 */
[----:B---3--:R-:W-:-:S05]  /*0960*/  IADD3 R4, P0, PT, R0, UR6, RZ ;  /* 0x0000000600047c10 */ /* 0x008fca000ff1e0ff */
[----:B--2---:R-:W-:-:S05]  /*0970*/  IMAD.X R5, RZ, RZ, UR7, P0 ;  /* 0x00000007ff057e24 */ /* 0x004fca00080e06ff */
[----:B------:R-:W-:Y:S01]  /*0980*/  STG.E.U8 desc[UR8][R4.64], R2 ;  /* 0x0000000204007986 */ /* 0x000fe2000c101108 */
[----:B------:R-:W-:Y:S05]  /*0990*/  EXIT ;  /* 0x000000000000794d */ /* 0x000fea0003800000 */
.L_x_20749:
        /* <DEDUP_REMOVED lines=12> */
[----:B------:R-:W-:Y:S01]  /*0a60*/  ISETP.NE.AND P1, PT, RZ, UR10, PT ;  /* 0x0000000aff007c0c */ /* 0x000fe2000bf25270 */
[----:B0-----:R-:W-:Y:S01]  /*0a70*/  UIADD3 UR6, UP0, UPT, UR4, UR6, URZ ;  /* 0x0000000604067290 */ /* 0x001fe2000ff1e0ff */
[----:B------:R-:W-:-:S03]  /*0a80*/  ISETP.NE.AND P0, PT, RZ, UR10, PT ;  /* 0x0000000aff007c0c */ /* 0x000fc6000bf05270 */
[----:B------:R-:W-:Y:S01]  /*0a90*/  UIADD3.X UR7, UPT, UPT, URZ, UR7, URZ, UP0, !UPT ;  /* 0x00000007ff077290 */ /* 0x000fe200087fe4ff */
[----:B------:R-:W-:Y:S01]  /*0aa0*/  SEL R12, RZ, 0x1, !P0 ;  /* 0x00000001ff0c7807 */ /* 0x000fe20004000000 */
[----:B------:R-:W-:-:S04]  /*0ab0*/  IMAD.U32 R2, RZ, RZ, UR6 ;  /* 0x00000006ff027e24 */ /* 0x000fc8000f8e00ff */
[----:B------:R-:W-:Y:S02]  /*0ac0*/  IMAD.U32 R3, RZ, RZ, UR7 ;  /* 0x00000007ff037e24 */ /* 0x000fe4000f8e00ff */
        /* <DEDUP_REMOVED lines=25> */
.L_x_20758:
        /* <DEDUP_REMOVED lines=10> */
.L_x_32516:


//--------------------- .text._ZN2at6native29vectorized_elementwise_kernelILi4ENS0_13AUnaryFunctorIhhhZZZNS0_21heaviside_kernel_cudaERNS_18TensorIteratorBaseEENKUlvE_clEvENKUlvE_clEvEUlhhE_EESt5arrayIPcLm2EEEEviT0_T1_ --------------------------
	.section	.text._ZN2at6native29vectorized_elementwise_kernelILi4ENS0_13AUnaryFunctorIhhhZZZNS0_21heaviside_kernel_cudaERNS_18TensorIteratorBaseEENKUlvE_clEvENKUlvE_clEvEUlhhE_EESt5arrayIPcLm2EEEEviT0_T1_,"ax",@progbits
	.align	128
        .global         _ZN2at6native29vectorized_elementwise_kernelILi4ENS0_13AUnaryFunctorIhhhZZZNS0_21heaviside_kernel_cudaERNS_18TensorIteratorBaseEENKUlvE_clEvENKUlvE_clEvEUlhhE_EESt5arrayIPcLm2EEEEviT0_T1_
        .type           _ZN2at6native29vectorized_elementwise_kernelILi4ENS0_13AUnaryFunctorIhhhZZZNS0_21heaviside_kernel_cudaERNS_18TensorIteratorBaseEENKUlvE_clEvENKUlvE_clEvEUlhhE_EESt5arrayIPcLm2EEEEviT0_T1_,@function
        .size           _ZN2at6native29vectorized_elementwise_kernelILi4ENS0_13AUnaryFunctorIhhhZZZNS0_21heaviside_kernel_cudaERNS_18TensorIteratorBaseEENKUlvE_clEvENKUlvE_clEvEUlhhE_EESt5arrayIPcLm2EEEEviT0_T1_,(.L_x_32517 - _ZN2at6native29vectorized_elementwise_kernelILi4ENS0_13AUnaryFunctorIhhhZZZNS0_21heaviside_kernel_cudaERNS_18TensorIteratorBaseEENKUlvE_clEvENKUlvE_clEvEUlhhE_EESt5arrayIPcLm2EEEEviT0_T1_)
        .other          _ZN2at6native29vectorized_elementwise_kernelILi4ENS0_13AUnaryFunctorIhhhZZZNS0_21heaviside_kernel_cudaERNS_18TensorIteratorBaseEENKUlvE_clEvENKUlvE_clEvEUlhhE_EESt5arrayIPcLm2EEEEviT0_T1_,@"STO_CUDA_ENTRY STV_DEFAULT"
_ZN2at6native29vectorized_elementwise_kernelILi4ENS0_13AUnaryFunctorIhhhZZZNS0_21heaviside_kernel_cudaERNS_18TensorIteratorBaseEENKUlvE_clEvENKUlvE_clEvEUlhhE_EESt5arrayIPcLm2EEEEviT0_T1_:
.text._ZN2at6native29vectorized_elementwise_kernelILi4ENS0_13AUnaryFunctorIhhhZZZNS0_21heaviside_kernel_cudaERNS_18TensorIteratorBaseEENKUlvE_clEvENKUlvE_clEvEUlhhE_EESt5arrayIPcLm2EEEEviT0_T1_:
        /* <DEDUP_REMOVED lines=103> */
.L_x_20762:
        /* <DEDUP_REMOVED lines=8> */
.L_x_20763:
        /* <DEDUP_REMOVED lines=8> */
.L_x_20764:
        /* <DEDUP_REMOVED lines=8> */
.L_x_20765:
        /* <DEDUP_REMOVED lines=9> */
.L_x_20766:
[----:B------:R-:W-:Y:S05]  /*0880*/  BSYNC.RELIABLE B1 ;  /* 0x0000000000017941 */ /* 0x000fea0003800100 */
.L_x_20761:
[----:B------:R-:W-:-:S13]  /*0890*/  ISETP.GE.U32.AND P0, PT, R0, UR5, PT ;  /* 0x0000000500007c0c */ /* 0x000fda000bf06070 */
[----:B012---:R-:W0:Y:S01]  /*08a0*/  @!P0 LDC.64 R6, c[0x0][0x388] ;  /* 0x0000e200ff068b82 */ /* 0x007e220000000a00 */
[C---:B------:R-:W-:Y:S02]  /*08b0*/  @!P0 VIADD R5, R0.reuse, UR4 ;  /* 0x0000000400058c36 */ /* 0x040fe40008000000 */
[----:B------:R-:W-:-:S03]  /*08c0*/  @!P0 VIADD R0, R0, 0x80 ;  /* 0x0000008000008836 */ /* 0x000fc60000000000 */
[----:B0-----:R-:W-:-:S05]  /*08d0*/  @!P0 IADD3 R4, P1, PT, R5, R6, RZ ;  /* 0x0000000605048210 */ /* 0x001fca0007f3e0ff */
[----:B------:R-:W-:-:S05]  /*08e0*/  @!P0 IMAD.X R5, RZ, RZ, R7, P1 ;  /* 0x000000ffff058224 */ /* 0x000fca00008e0607 */
[----:B------:R3:W-:Y:S03]  /*08f0*/  @!P0 STG.E.U8 desc[UR8][R4.64], R3 ;  /* 0x0000000304008986 */ /* 0x0007e6000c101108 */
.L_x_20767:
[----:B------:R-:W-:Y:S05]  /*0900*/  BSYNC.RECONVERGENT B0 ;  /* 0x0000000000007941 */ /* 0x000fea0003800200 */
.L_x_20760:
        /* <DEDUP_REMOVED lines=9> */
.L_x_20759:
        /* <DEDUP_REMOVED lines=10> */
[----:B------:R-:W-:Y:S02]  /*0a40*/  ISETP.NE.AND P1, PT, RZ, UR10, PT ;  /* 0x0000000aff007c0c */ /* 0x000fe4000bf25270 */
[----:B------:R-:W-:-:S04]  /*0a50*/  ISETP.NE.AND P0, PT, RZ, UR10, PT ;  /* 0x0000000aff007c0c */ /* 0x000fc8000bf05270 */
        /* <DEDUP_REMOVED lines=8> */
[C---:B-1----:R-:W-:Y:S02]  /*0ae0*/  PRMT R6, R0.reuse, 0x7772, RZ ;  /* 0x0000777200067816 */ /* 0x042fe400000000ff */
        /* <DEDUP_REMOVED lines=29> */
.L_x_20768:
        /* <DEDUP_REMOVED lines=12> */
.L_x_32517:


//--------------------- .text._ZN2at6native29vectorized_elementwise_kernelILi8ENS0_13AUnaryFunctorIhhhZZZNS0_21heaviside_kernel_cudaERNS_18TensorIteratorBaseEENKUlvE_clEvENKUlvE_clEvEUlhhE_EESt5arrayIPcLm2EEEEviT0_T1_ --------------------------
	.section	.text._ZN2at6native29vectorized_elementwise_kernelILi8ENS0_13AUnaryFunctorIhhhZZZNS0_21heaviside_kernel_cudaERNS_18TensorIteratorBaseEENKUlvE_clEvENKUlvE_clEvEUlhhE_EESt5arrayIPcLm2EEEEviT0_T1_,"ax",@progbits
	.align	128
        .global         _ZN2at6native29vectorized_elementwise_kernelILi8ENS0_13AUnaryFunctorIhhhZZZNS0_21heaviside_kernel_cudaERNS_18TensorIteratorBaseEENKUlvE_clEvENKUlvE_clEvEUlhhE_EESt5arrayIPcLm2EEEEviT0_T1_
        .type           _ZN2at6native29vectorized_elementwise_kernelILi8ENS0_13AUnaryFunctorIhhhZZZNS0_21heaviside_kernel_cudaERNS_18TensorIteratorBaseEENKUlvE_clEvENKUlvE_clEvEUlhhE_EESt5arrayIPcLm2EEEEviT0_T1_,@function
        .size           _ZN2at6native29vectorized_elementwise_kernelILi8ENS0_13AUnaryFunctorIhhhZZZNS0_21heaviside_kernel_cudaERNS_18TensorIteratorBaseEENKUlvE_clEvENKUlvE_clEvEUlhhE_EESt5arrayIPcLm2EEEEviT0_T1_,(.L_x_32518 - _ZN2at6native29vectorized_elementwise_kernelILi8ENS0_13AUnaryFunctorIhhhZZZNS0_21heaviside_kernel_cudaERNS_18TensorIteratorBaseEENKUlvE_clEvENKUlvE_clEvEUlhhE_EESt5arrayIPcLm2EEEEviT0_T1_)
        .other          _ZN2at6native29vectorized_elementwise_kernelILi8ENS0_13AUnaryFunctorIhhhZZZNS0_21heaviside_kernel_cudaERNS_18TensorIteratorBaseEENKUlvE_clEvENKUlvE_clEvEUlhhE_EESt5arrayIPcLm2EEEEviT0_T1_,@"STO_CUDA_ENTRY STV_DEFAULT"
_ZN2at6native29vectorized_elementwise_kernelILi8ENS0_13AUnaryFunctorIhhhZZZNS0_21heaviside_kernel_cudaERNS_18TensorIteratorBaseEENKUlvE_clEvENKUlvE_clEvEUlhhE_EESt5arrayIPcLm2EEEEviT0_T1_:
.text._ZN2at6native29vectorized_elementwise_kernelILi8ENS0_13AUnaryFunctorIhhhZZZNS0_21heaviside_kernel_cudaERNS_18TensorIteratorBaseEENKUlvE_clEvENKUlvE_clEvEUlhhE_EESt5arrayIPcLm2EEEEviT0_T1_:
        /* <DEDUP_REMOVED lines=103> */
.L_x_20772:
        /* <DEDUP_REMOVED lines=8> */
.L_x_20773:
        /* <DEDUP_REMOVED lines=8> */
.L_x_20774:
        /* <DEDUP_REMOVED lines=8> */
.L_x_20775:
        /* <DEDUP_REMOVED lines=9> */
.L_x_20776:
[----:B------:R-:W-:Y:S05]  /*0880*/  BSYNC.RELIABLE B1 ;  /* 0x0000000000017941 */ /* 0x000fea0003800100 */
.L_x_20771:
[----:B------:R-:W-:-:S13]  /*0890*/  ISETP.GE.U32.AND P0, PT, R0, UR5, PT ;  /* 0x0000000500007c0c */ /* 0x000fda000bf06070 */
[----:B012---:R-:W0:Y:S01]  /*08a0*/  @!P0 LDC.64 R6, c[0x0][0x388] ;  /* 0x0000e200ff068b82 */ /* 0x007e220000000a00 */
[C---:B------:R-:W-:Y:S02]  /*08b0*/  @!P0 VIADD R5, R0.reuse, UR4 ;  /* 0x0000000400058c36 */ /* 0x040fe40008000000 */
[----:B------:R-:W-:-:S03]  /*08c0*/  @!P0 VIADD R0, R0, 0x80 ;  /* 0x0000008000008836 */ /* 0x000fc60000000000 */
[----:B0-----:R-:W-:-:S05]  /*08d0*/  @!P0 IADD3 R4, P1, PT, R5, R6, RZ ;  /* 0x0000000605048210 */ /* 0x001fca0007f3e0ff */
[----:B------:R-:W-:-:S05]  /*08e0*/  @!P0 IMAD.X R5, RZ, RZ, R7, P1 ;  /* 0x000000ffff058224 */ /* 0x000fca00008e0607 */
[----:B------:R3:W-:Y:S03]  /*08f0*/  @!P0 STG.E.U8 desc[UR8][R4.64], R3 ;  /* 0x0000000304008986 */ /* 0x0007e6000c101108 */
.L_x_20777:
[----:B------:R-:W-:Y:S05]  /*0900*/  BSYNC.RECONVERGENT B0 ;  /* 0x0000000000007941 */ /* 0x000fea0003800200 */
.L_x_20770:
        /* <DEDUP_REMOVED lines=9> */
.L_x_20769:
        /* <DEDUP_REMOVED lines=48> */
.L_x_20778:
        /* <DEDUP_REMOVED lines=14> */
.L_x_32518:


//--------------------- .text._ZN2at6native18elementwise_kernelILi128ELi4EZNS0_15gpu_kernel_implINS0_13BinaryFunctorIN3c104HalfES5_S5_ZZZNS0_21nextafter_kernel_cudaERNS_18TensorIteratorBaseEENKUlvE_clEvENKUlvE2_clEvEUlS5_S5_E_EEEEvS7_RKT_EUliE_EEviT1_ --------------------------
	.section	.text._ZN2at6native18elementwise_kernelILi128ELi4EZNS0_15gpu_kernel_implINS0_13BinaryFunctorIN3c104HalfES5_S5_ZZZNS0_21nextafter_kernel_cudaERNS_18TensorIteratorBaseEENKUlvE_clEvENKUlvE2_clEvEUlS5_S5_E_EEEEvS7_RKT_EUliE_EEviT1_,"ax",@progbits
	.align	128
        .global         _ZN2at6native18elementwise_kernelILi128ELi4EZNS0_15gpu_kernel_implINS0_13BinaryFunctorIN3c104HalfES5_S5_ZZZNS0_21nextafter_kernel_cudaERNS_18TensorIteratorBaseEENKUlvE_clEvENKUlvE2_clEvEUlS5_S5_E_EEEEvS7_RKT_EUliE_EEviT1_
        .type           _ZN2at6native18elementwise_kernelILi128ELi4EZNS0_15gpu_kernel_implINS0_13BinaryFunctorIN3c104HalfES5_S5_ZZZNS0_21nextafter_kernel_cudaERNS_18TensorIteratorBaseEENKUlvE_clEvENKUlvE2_clEvEUlS5_S5_E_EEEEvS7_RKT_EUliE_EEviT1_,@function
        .size           _ZN2at6native18elementwise_kernelILi128ELi4EZNS0_15gpu_kernel_implINS0_13BinaryFunctorIN3c104HalfES5_S5_ZZZNS0_21nextafter_kernel_cudaERNS_18TensorIteratorBaseEENKUlvE_clEvENKUlvE2_clEvEUlS5_S5_E_EEEEvS7_RKT_EUliE_EEviT1_,(.L_x_32519 - _ZN2at6native18elementwise_kernelILi128ELi4EZNS0_15gpu_kernel_implINS0_13BinaryFunctorIN3c104HalfES5_S5_ZZZNS0_21nextafter_kernel_cudaERNS_18TensorIteratorBaseEENKUlvE_clEvENKUlvE2_clEvEUlS5_S5_E_EEEEvS7_RKT_EUliE_EEviT1_)
        .other          _ZN2at6native18elementwise_kernelILi128ELi4EZNS0_15gpu_kernel_implINS0_13BinaryFunctorIN3c104HalfES5_S5_ZZZNS0_21nextafter_kernel_cudaERNS_18TensorIteratorBaseEENKUlvE_clEvENKUlvE2_clEvEUlS5_S5_E_EEEEvS7_RKT_EUliE_EEviT1_,@"STO_CUDA_ENTRY STV_DEFAULT"
_ZN2at6native18elementwise_kernelILi128ELi4EZNS0_15gpu_kernel_implINS0_13BinaryFunctorIN3c104HalfES5_S5_ZZZNS0_21nextafter_kernel_cudaERNS_18TensorIteratorBaseEENKUlvE_clEvENKUlvE2_clEvEUlS5_S5_E_EEEEvS7_RKT_EUliE_EEviT1_:
.text._ZN2at6native18elementwise_kernelILi128ELi4EZNS0_15gpu_kernel_implINS0_13BinaryFunctorIN3c104HalfES5_S5_ZZZNS0_21nextafter_kernel_cudaERNS_18TensorIteratorBaseEENKUlvE_clEvENKUlvE2_clEvEUlS5_S5_E_EEEEvS7_RKT_EUliE_EEviT1_:
        /* <DEDUP_REMOVED lines=371> */
.L_x_20781:
        /* <DEDUP_REMOVED lines=19> */
.L_x_20785:
[----:B------:R-:W2:Y:S02]  /*1860*/  LDG.E.U8 R2, desc[UR36][R2.64] ;  /* 0x0000002402027981 */ /* 0x000ea4000c1e1100 */
[----:B--2---:R-:W-:-:S04]  /*1870*/  I2FP.F32.U32 R0, R2 ;  /* 0x0000000200007245 */ /* 0x004fc80000201000 */
[----:B------:R-:W-:-:S04]  /*1880*/  F2FP.F16.F32.PACK_AB R0, RZ, R0 ;  /* 0x00000000ff00723e */ /* 0x000fc800000000ff */
[----:B------:R-:W-:Y:S01]  /*1890*/  PRMT R19, R0, 0x7610, R19 ;  /* 0x0000761000137816 */ /* 0x000fe20000000013 */
[----:B------:R-:W-:Y:S06]  /*18a0*/  BRA `(.L_x_20787) ;  /* 0x0000000c00b47947 */ /* 0x000fec0003800000 */
.L_x_20784:
        /* <DEDUP_REMOVED lines=11> */
.L_x_20789:
[----:B------:R-:W2:Y:S02]  /*1960*/  LDG.E R2, desc[UR36][R2.64] ;  /* 0x0000002402027981 */ /* 0x000ea4000c1e1900 */
[----:B--2---:R-:W-:-:S04]  /*1970*/  I2FP.F32.S32 R0, R2 ;  /* 0x0000000200007245 */ /* 0x004fc80000201400 */
[----:B------:R-:W-:-:S04]  /*1980*/  F2FP.F16.F32.PACK_AB R0, RZ, R0 ;  /* 0x00000000ff00723e */ /* 0x000fc800000000ff */
[----:B------:R-:W-:Y:S01]  /*1990*/  PRMT R19, R0, 0x7610, R19 ;  /* 0x0000761000137816 */ /* 0x000fe20000000013 */
[----:B------:R-:W-:Y:S06]  /*19a0*/  BRA `(.L_x_20787) ;  /* 0x0000000c00747947 */ /* 0x000fec0003800000 */
.L_x_20788:
[----:B------:R-:W2:Y:S02]  /*19b0*/  LDG.E.U16 R2, desc[UR36][R2.64] ;  /* 0x0000002402027981 */ /* 0x000ea4000c1e1500 */
[----:B--2---:R-:W0:Y:S02]  /*19c0*/  I2F.S16 R0, R2 ;  /* 0x0000000200007306 */ /* 0x004e240000101400 */
[----:B0-----:R-:W-:-:S04]  /*19d0*/  F2FP.F16.F32.PACK_AB R0, RZ, R0 ;  /* 0x00000000ff00723e */ /* 0x001fc800000000ff */
[----:B------:R-:W-:Y:S01]  /*19e0*/  PRMT R19, R0, 0x7610, R19 ;  /* 0x0000761000137816 */ /* 0x000fe20000000013 */
[----:B------:R-:W-:Y:S06]  /*19f0*/  BRA `(.L_x_20787) ;  /* 0x0000000c00607947 */ /* 0x000fec0003800000 */
.L_x_20783:
        /* <DEDUP_REMOVED lines=9> */
.L_x_20791:
[----:B------:R0:W5:Y:S01]  /*1a90*/  LDG.E.U16 R19, desc[UR36][R2.64] ;  /* 0x0000002402137981 */ /* 0x000162000c1e1500 */
[----:B------:R-:W-:Y:S05]  /*1aa0*/  BRA `(.L_x_20787) ;  /* 0x0000000c00347947 */ /* 0x000fea0003800000 */
.L_x_20790:
        /* <DEDUP_REMOVED lines=9> */
.L_x_20793:
[----:B------:R1:W5:Y:S01]  /*1b40*/  LDG.E.U16 R19, desc[UR36][R2.64] ;  /* 0x0000002402137981 */ /* 0x000362000c1e1500 */
[----:B------:R-:W-:Y:S05]  /*1b50*/  BRA `(.L_x_20787) ;  /* 0x0000000c00087947 */ /* 0x000fea0003800000 */
.L_x_20792:
        /* <DEDUP_REMOVED lines=9> */
.L_x_20782:
        /* <DEDUP_REMOVED lines=14> */
.L_x_20796:
        /* <DEDUP_REMOVED lines=9> */
.L_x_20795:
        /* <DEDUP_REMOVED lines=27> */
.L_x_20798:
        /* <DEDUP_REMOVED lines=14> */
.L_x_20797:
[----:B------:R-:W2:Y:S02]  /*1ff0*/  LDG.E.U16 R0, desc[UR36][R2.64] ;  /* 0x0000002402007981 */ /* 0x000ea4000c1e1500 */
[----:B--2---:R-:W-:-:S05]  /*2000*/  IMAD.U32 R0, R0, 0x10000, RZ ;  /* 0x0001000000007824 */ /* 0x004fca00078e00ff */
[----:B------:R-:W-:-:S04]  /*2010*/  F2FP.F16.F32.PACK_AB R0, RZ, R0 ;  /* 0x00000000ff00723e */ /* 0x000fc800000000ff */
[----:B------:R-:W-:Y:S01]  /*2020*/  PRMT R19, R0, 0x7610, R19 ;  /* 0x0000761000137816 */ /* 0x000fe20000000013 */
[----:B------:R-:W-:Y:S06]  /*2030*/  BRA `(.L_x_20787) ;  /* 0x0000000400d07947 */ /* 0x000fec0003800000 */
.L_x_20794:
        /* <DEDUP_REMOVED lines=13> */
.L_x_20801:
        /* <DEDUP_REMOVED lines=21> */
.L_x_20805:
[----:B------:R-:W-:Y:S05]  /*2260*/  BSYNC.RECONVERGENT B1 ;  /* 0x0000000000017941 */ /* 0x000fea0003800200 */
.L_x_20804:
[----:B------:R-:W-:Y:S01]  /*2270*/  IMAD.SHL.U32 R0, R0, 0x100000, RZ ;  /* 0x0010000000007824 */ /* 0x000fe200078e00ff */
[----:B------:R-:W-:-:S04]  /*2280*/  LEA R2, R2, 0x3b800000, 0x17 ;  /* 0x3b80000002027811 */ /* 0x000fc800078eb8ff */
[----:B------:R-:W-:-:S07]  /*2290*/  LOP3.LUT R0, R2, R0, R7, 0xfe, !PT ;  /* 0x0000000002007212 */ /* 0x000fce00078efe07 */
.L_x_20803:
[----:B------:R-:W-:Y:S05]  /*22a0*/  BSYNC.RECONVERGENT B0 ;  /* 0x0000000000007941 */ /* 0x000fea0003800200 */
.L_x_20802:
[----:B------:R-:W-:-:S04]  /*22b0*/  F2FP.F16.F32.PACK_AB R0, RZ, R0 ;  /* 0x00000000ff00723e */ /* 0x000fc800000000ff */
[----:B------:R-:W-:Y:S01]  /*22c0*/  PRMT R19, R0, 0x7610, R19 ;  /* 0x0000761000137816 */ /* 0x000fe20000000013 */
[----:B------:R-:W-:Y:S06]  /*22d0*/  BRA `(.L_x_20787) ;  /* 0x0000000400287947 */ /* 0x000fec0003800000 */
.L_x_20800:
        /* <DEDUP_REMOVED lines=21> */
.L_x_20809:
[----:B------:R-:W-:Y:S05]  /*2430*/  BSYNC.RECONVERGENT B1 ;  /* 0x0000000000017941 */ /* 0x000fea0003800200 */
.L_x_20808:
[----:B------:R-:W-:Y:S01]  /*2440*/  IMAD.SHL.U32 R0, R0, 0x200000, RZ ;  /* 0x0020000000007824 */ /* 0x000fe200078e00ff */
[----:B------:R-:W-:-:S04]  /*2450*/  LEA R2, R2, 0x37800000, 0x17 ;  /* 0x3780000002027811 */ /* 0x000fc800078eb8ff */
[----:B------:R-:W-:-:S07]  /*2460*/  LOP3.LUT R0, R2, R0, R7, 0xfe, !PT ;  /* 0x0000000002007212 */ /* 0x000fce00078efe07 */
.L_x_20807:
[----:B------:R-:W-:Y:S05]  /*2470*/  BSYNC.RECONVERGENT B0 ;  /* 0x0000000000007941 */ /* 0x000fea0003800200 */
.L_x_20806:
[----:B------:R-:W-:-:S04]  /*2480*/  F2FP.F16.F32.PACK_AB R0, RZ, R0 ;  /* 0x00000000ff00723e */ /* 0x000fc800000000ff */
[----:B------:R-:W-:Y:S01]  /*2490*/  PRMT R19, R0, 0x7610, R19 ;  /* 0x0000761000137816 */ /* 0x000fe20000000013 */
[----:B------:R-:W-:Y:S06]  /*24a0*/  BRA `(.L_x_20787) ;  /* 0x0000000000b47947 */ /* 0x000fec0003800000 */
.L_x_20799:
[----:B------:R-:W-:-:S09]  /*24b0*/  UISETP.NE.AND UP0, UPT, UR4, 0x1c, UPT ;  /* 0x0000001c0400788c */ /* 0x000fd2000bf05270 */
[----:B------:R-:W-:Y:S05]  /*24c0*/  BRA.U !UP0, `(.L_x_20810) ;  /* 0x00000001089c7547 */ /* 0x000fea000b800000 */
[----:B------:R-:W-:-:S09]  /*24d0*/  UISETP.NE.AND UP0, UPT, UR4, 0x1d, UPT ;  /* 0x0000001d0400788c */ /* 0x000fd2000bf05270 */
[----:B------:R-:W-:Y:S05]  /*24e0*/  BRA.U !UP0, `(.L_x_20811) ;  /* 0x0000000108807547 */ /* 0x000fea000b800000 */
[----:B------:R-:W-:-:S09]  /*24f0*/  UISETP.NE.AND UP0, UPT, UR4, 0x2c, UPT ;  /* 0x0000002c0400788c */ /* 0x000fd2000bf05270 */
[----:B------:R-:W-:Y:S05]  /*2500*/  BRA.U !UP0, `(.L_x_20812) ;  /* 0x0000000108487547 */ /* 0x000fea000b800000 */
.L_x_20786:
        /* <DEDUP_REMOVED lines=16> */
.L_x_20813:
[----:B------:R-:W-:Y:S01]  /*2610*/  PRMT R19, RZ, 0x7610, R19 ;  /* 0x00007610ff137816 */ /* 0x000fe20000000013 */
[----:B------:R-:W-:Y:S06]  /*2620*/  BRA `(.L_x_20787) ;  /* 0x0000000000547947 */ /* 0x000fec0003800000 */
.L_x_20812:
        /* <DEDUP_REMOVED lines=8> */
.L_x_20815:
[----:B------:R-:W-:Y:S05]  /*26b0*/  BSYNC.RECONVERGENT B0 ;  /* 0x0000000000007941 */ /* 0x000fea0003800200 */
.L_x_20814:
[----:B------:R-:W-:-:S04]  /*26c0*/  F2FP.F16.F32.PACK_AB R0, RZ, R0 ;  /* 0x00000000ff00723e */ /* 0x000fc800000000ff */
[----:B------:R-:W-:Y:S01]  /*26d0*/  PRMT R19, R0, 0x7610, R19 ;  /* 0x0000761000137816 */ /* 0x000fe20000000013 */
[----:B------:R-:W-:Y:S06]  /*26e0*/  BRA `(.L_x_20787) ;  /* 0x0000000000247947 */ /* 0x000fec0003800000 */
.L_x_20811:
[----:B------:R-:W2:Y:S02]  /*26f0*/  LDG.E.64 R2, desc[UR36][R2.64] ;  /* 0x0000002402027981 */ /* 0x000ea4000c1e1b00 */
[----:B--2---:R-:W0:Y:S02]  /*2700*/  I2F.U64 R0, R2 ;  /* 0x0000000200007312 */ /* 0x004e240000301000 */
[----:B0-----:R-:W-:-:S04]  /*2710*/  F2FP.F16.F32.PACK_AB R0, RZ, R0 ;  /* 0x00000000ff00723e */ /* 0x001fc800000000ff */
[----:B------:R-:W-:Y:S01]  /*2720*/  PRMT R19, R0, 0x7610, R19 ;  /* 0x0000761000137816 */ /* 0x000fe20000000013 */
[----:B------:R-:W-:Y:S06]  /*2730*/  BRA `(.L_x_20787) ;  /* 0x0000000000107947 */ /* 0x000fec0003800000 */
.L_x_20810:
[----:B------:R-:W2:Y:S02]  /*2740*/  LDG.E R2, desc[UR36][R2.64] ;  /* 0x0000002402027981 */ /* 0x000ea4000c1e1900 */
[----:B--2---:R-:W-:-:S04]  /*2750*/  I2FP.F32.U32 R0, R2 ;  /* 0x0000000200007245 */ /* 0x004fc80000201000 */
[----:B------:R-:W-:-:S04]  /*2760*/  F2FP.F16.F32.PACK_AB R0, RZ, R0 ;  /* 0x00000000ff00723e */ /* 0x000fc800000000ff */
[----:B------:R-:W-:-:S07]  /*2770*/  PRMT R19, R0, 0x7610, R19 ;  /* 0x0000761000137816 */ /* 0x000fce0000000013 */
.L_x_20787:
        /* <DEDUP_REMOVED lines=18> */
.L_x_20819:
[----:B------:R-:W2:Y:S02]  /*28a0*/  LDG.E.U8 R2, desc[UR36][R2.64] ;  /* 0x0000002402027981 */ /* 0x000ea4000c1e1100 */
[----:B--2---:R-:W-:-:S04]  /*28b0*/  I2FP.F32.U32 R0, R2 ;  /* 0x0000000200007245 */ /* 0x004fc80000201000 */
[----:B------:R-:W-:Y:S01]  /*28c0*/  F2FP.F16.F32.PACK_AB R0, RZ, R0 ;  /* 0x00000000ff00723e */ /* 0x000fe200000000ff */
[----:B------:R-:W-:Y:S06]  /*28d0*/  BRA `(.L_x_20821) ;  /* 0x0000000c007c7947 */ /* 0x000fec0003800000 */
.L_x_20818:
        /* <DEDUP_REMOVED lines=10> */
.L_x_20823:
[----:B------:R-:W2:Y:S02]  /*2980*/  LDG.E R2, desc[UR36][R2.64] ;  /* 0x0000002402027981 */ /* 0x000ea4000c1e1900 */
[----:B--2---:R-:W-:-:S04]  /*2990*/  I2FP.F32.S32 R0, R2 ;  /* 0x0000000200007245 */ /* 0x004fc80000201400 */
[----:B------:R-:W-:Y:S01]  /*29a0*/  F2FP.F16.F32.PACK_AB R0, RZ, R0 ;  /* 0x00000000ff00723e */ /* 0x000fe200000000ff */
[----:B------:R-:W-:Y:S06]  /*29b0*/  BRA `(.L_x_20821) ;  /* 0x0000000c00447947 */ /* 0x000fec0003800000 */
.L_x_20822:
[----:B------:R-:W2:Y:S02]  /*29c0*/  LDG.E.U16 R2, desc[UR36][R2.64] ;  /* 0x0000002402027981 */ /* 0x000ea4000c1e1500 */
[----:B--2---:R-:W0:Y:S02]  /*29d0*/  I2F.S16 R0, R2 ;  /* 0x0000000200007306 */ /* 0x004e240000101400 */
[----:B0-----:R-:W-:Y:S01]  /*29e0*/  F2FP.F16.F32.PACK_AB R0, RZ, R0 ;  /* 0x00000000ff00723e */ /* 0x001fe200000000ff */
[----:B------:R-:W-:Y:S06]  /*29f0*/  BRA `(.L_x_20821) ;  /* 0x0000000c00347947 */ /* 0x000fec0003800000 */
.L_x_20817:
        /* <DEDUP_REMOVED lines=9> */
.L_x_20825:
[----:B------:R1:W5:Y:S01]  /*2a90*/  LDG.E.U16 R0, desc[UR36][R2.64] ;  /* 0x0000002402007981 */ /* 0x000362000c1e1500 */
[----:B------:R-:W-:Y:S05]  /*2aa0*/  BRA `(.L_x_20821) ;  /* 0x0000000c00087947 */ /* 0x000fea0003800000 */
.L_x_20824:
        /* <DEDUP_REMOVED lines=9> */
.L_x_20827:
[----:B------:R0:W5:Y:S01]  /*2b40*/  LDG.E.U16 R0, desc[UR36][R2.64] ;  /* 0x0000002402007981 */ /* 0x000162000c1e1500 */
[----:B------:R-:W-:Y:S05]  /*2b50*/  BRA `(.L_x_20821) ;  /* 0x0000000800dc7947 */ /* 0x000fea0003800000 */
.L_x_20826:
        /* <DEDUP_REMOVED lines=8> */
.L_x_20816:
        /* <DEDUP_REMOVED lines=13> */
.L_x_20830:
        /* <DEDUP_REMOVED lines=8> */
.L_x_20829:
        /* <DEDUP_REMOVED lines=27> */
.L_x_20832:
        /* <DEDUP_REMOVED lines=13> */
.L_x_20831:
[----:B------:R-:W2:Y:S02]  /*2fb0*/  LDG.E.U16 R0, desc[UR36][R2.64] ;  /* 0x0000002402007981 */ /* 0x000ea4000c1e1500 */
[----:B--2---:R-:W-:-:S05]  /*2fc0*/  IMAD.U32 R0, R0, 0x10000, RZ ;  /* 0x0001000000007824 */ /* 0x004fca00078e00ff */
[----:B------:R-:W-:Y:S01]  /*2fd0*/  F2FP.F16.F32.PACK_AB R0, RZ, R0 ;  /* 0x00000000ff00723e */ /* 0x000fe200000000ff */
[----:B------:R-:W-:Y:S06]  /*2fe0*/  BRA `(.L_x_20821) ;  /* 0x0000000400b87947 */ /* 0x000fec0003800000 */
.L_x_20828:
        /* <DEDUP_REMOVED lines=12> */
.L_x_20835:
        /* <DEDUP_REMOVED lines=21> */
.L_x_20839:
[----:B------:R-:W-:Y:S05]  /*3200*/  BSYNC.RECONVERGENT B1 ;  /* 0x0000000000017941 */ /* 0x000fea0003800200 */
.L_x_20838:
[----:B------:R-:W-:Y:S01]  /*3210*/  IMAD.SHL.U32 R0, R0, 0x100000, RZ ;  /* 0x0010000000007824 */ /* 0x000fe200078e00ff */
[----:B------:R-:W-:-:S04]  /*3220*/  LEA R2, R2, 0x3b800000, 0x17 ;  /* 0x3b80000002027811 */ /* 0x000fc800078eb8ff */
[----:B------:R-:W-:-:S07]  /*3230*/  LOP3.LUT R0, R2, R0, R7, 0xfe, !PT ;  /* 0x0000000002007212 */ /* 0x000fce00078efe07 */
.L_x_20837:
[----:B------:R-:W-:Y:S05]  /*3240*/  BSYNC.RECONVERGENT B0 ;  /* 0x0000000000007941 */ /* 0x000fea0003800200 */
.L_x_20836:
[----:B------:R-:W-:Y:S01]  /*3250*/  F2FP.F16.F32.PACK_AB R0, RZ, R0 ;  /* 0x00000000ff00723e */ /* 0x000fe200000000ff */
[----:B------:R-:W-:Y:S06]  /*3260*/  BRA `(.L_x_20821) ;  /* 0x0000000400187947 */ /* 0x000fec0003800000 */
.L_x_20834:
        /* <DEDUP_REMOVED lines=21> */
.L_x_20843:
[----:B------:R-:W-:Y:S05]  /*33c0*/  BSYNC.RECONVERGENT B1 ;  /* 0x0000000000017941 */ /* 0x000fea0003800200 */
.L_x_20842:
[----:B------:R-:W-:Y:S01]  /*33d0*/  IMAD.SHL.U32 R0, R0, 0x200000, RZ ;  /* 0x0020000000007824 */ /* 0x000fe200078e00ff */
[----:B------:R-:W-:-:S04]  /*33e0*/  LEA R2, R2, 0x37800000, 0x17 ;  /* 0x3780000002027811 */ /* 0x000fc800078eb8ff */
[----:B------:R-:W-:-:S07]  /*33f0*/  LOP3.LUT R0, R2, R0, R7, 0xfe, !PT ;  /* 0x0000000002007212 */ /* 0x000fce00078efe07 */
.L_x_20841:
[----:B------:R-:W-:Y:S05]  /*3400*/  BSYNC.RECONVERGENT B0 ;  /* 0x0000000000007941 */ /* 0x000fea0003800200 */
.L_x_20840:
[----:B------:R-:W-:Y:S01]  /*3410*/  F2FP.F16.F32.PACK_AB R0, RZ, R0 ;  /* 0x00000000ff00723e */ /* 0x000fe200000000ff */
[----:B------:R-:W-:Y:S06]  /*3420*/  BRA `(.L_x_20821) ;  /* 0x0000000000a87947 */ /* 0x000fec0003800000 */
.L_x_20833:
[----:B------:R-:W-:-:S09]  /*3430*/  UISETP.NE.AND UP0, UPT, UR4, 0x1c, UPT ;  /* 0x0000001c0400788c */ /* 0x000fd2000bf05270 */
[----:B------:R-:W-:Y:S05]  /*3440*/  BRA.U !UP0, `(.L_x_20844) ;  /* 0x0000000108947547 */ /* 0x000fea000b800000 */
[----:B------:R-:W-:-:S09]  /*3450*/  UISETP.NE.AND UP0, UPT, UR4, 0x1d, UPT ;  /* 0x0000001d0400788c */ /* 0x000fd2000bf05270 */
[----:B------:R-:W-:Y:S05]  /*3460*/  BRA.U !UP0, `(.L_x_20845) ;  /* 0x00000001087c7547 */ /* 0x000fea000b800000 */
[----:B------:R-:W-:-:S09]  /*3470*/  UISETP.NE.AND UP0, UPT, UR4, 0x2c, UPT ;  /* 0x0000002c0400788c */ /* 0x000fd2000bf05270 */
[----:B------:R-:W-:Y:S05]  /*3480*/  BRA.U !UP0, `(.L_x_20846) ;  /* 0x0000000108487547 */ /* 0x000fea000b800000 */
.L_x_20820:
        /* <DEDUP_REMOVED lines=15> */
[----:B--2--5:R-:W-:Y:S05]  /*3580*/  CALL.ABS.NOINC R2 ;  /* 0x0000000002007343 */ /* 0x024fea0003c00000 */
.L_x_20847:
[----:B------:R-:W-:Y:S01]  /*3590*/  PRMT R0, RZ, 0x7610, R0 ;  /* 0x00007610ff007816 */ /* 0x000fe20000000000 */
[----:B------:R-:W-:Y:S06]  /*35a0*/  BRA `(.L_x_20821) ;  /* 0x0000000000487947 */ /* 0x000fec0003800000 */
.L_x_20846:
        /* <DEDUP_REMOVED lines=8> */
.L_x_20849:
[----:B------:R-:W-:Y:S05]  /*3630*/  BSYNC.RECONVERGENT B0 ;  /* 0x0000000000007941 */ /* 0x000fea0003800200 */
.L_x_20848:
[----:B------:R-:W-:Y:S01]  /*3640*/  F2FP.F16.F32.PACK_AB R0, RZ, R0 ;  /* 0x00000000ff00723e */ /* 0x000fe200000000ff */
[----:B------:R-:W-:Y:S06]  /*3650*/  BRA `(.L_x_20821) ;  /* 0x00000000001c7947 */ /* 0x000fec0003800000 */
.L_x_20845:
[----:B------:R-:W2:Y:S02]  /*3660*/  LDG.E.64 R2, desc[UR36][R2.64] ;  /* 0x0000002402027981 */ /* 0x000ea4000c1e1b00 */
[----:B--2---:R-:W0:Y:S02]  /*3670*/  I2F.U64 R0, R2 ;  /* 0x0000000200007312 */ /* 0x004e240000301000 */
[----:B0-----:R-:W-:Y:S01]  /*3680*/  F2FP.F16.F32.PACK_AB R0, RZ, R0 ;  /* 0x00000000ff00723e */ /* 0x001fe200000000ff */
[----:B------:R-:W-:Y:S06]  /*3690*/  BRA `(.L_x_20821) ;  /* 0x00000000000c7947 */ /* 0x000fec0003800000 */
.L_x_20844:
[----:B------:R-:W2:Y:S02]  /*36a0*/  LDG.E R2, desc[UR36][R2.64] ;  /* 0x0000002402027981 */ /* 0x000ea4000c1e1900 */
[----:B--2---:R-:W-:-:S04]  /*36b0*/  I2FP.F32.U32 R0, R2 ;  /* 0x0000000200007245 */ /* 0x004fc80000201000 */
[----:B------:R-:W-:-:S07]  /*36c0*/  F2FP.F16.F32.PACK_AB R0, RZ, R0 ;  /* 0x00000000ff00723e */ /* 0x000fce00000000ff */
.L_x_20821:
[----:B01---5:R-:W-:Y:S01]  /*36d0*/  HADD2.F32 R3, -RZ, R19.H0_H0 ;  /* 0x20000013ff037230 */ /* 0x023fe20000004100 */
[----:B------:R-:W-:Y:S01]  /*36e0*/  BSSY.RECONVERGENT B0, `(.L_x_20850) ;  /* 0x0000021000007945 */ /* 0x000fe20003800200 */
[----:B------:R-:W-:-:S03]  /*36f0*/  HADD2.F32 R2, -RZ, R0.H0_H0 ;  /* 0x20000000ff027230 */ /* 0x000fc60000004100 */
[----:B------:R-:W-:Y:S02]  /*3700*/  FSETP.NAN.FTZ.AND P0, PT, R3, R3, PT ;  /* 0x000000030300720b */ /* 0x000fe40003f18000 */
[----:B------:R-:W-:-:S04]  /*3710*/  FSETP.NAN.FTZ.AND P1, PT, R2, R2, PT ;  /* 0x000000020200720b */ /* 0x000fc80003f38000 */
[----:B------:R-:W-:-:S13]  /*3720*/  PLOP3.LUT P0, PT, P0, P1, PT, 0x2, 0x20 ;  /* 0x000000000020781c */ /* 0x000fda0000702072 */
[----:B------:R-:W-:-:S05]  /*3730*/  @!P0 FADD.FTZ R2, R3, R2 ;  /* 0x0000000203028221 */ /* 0x000fca0000010000 */
[----:B------:R-:W-:-:S04]  /*3740*/  @!P0 F2FP.F16.F32.PACK_AB R2, RZ, R2 ;  /* 0x00000002ff02823e */ /* 0x000fc800000000ff */
[----:B------:R-:W-:Y:S01]  /*3750*/  @!P0 PRMT R19, R2, 0x7610, R19 ;  /* 0x0000761002138816 */ /* 0x000fe20000000013 */
[----:B------:R-:W-:Y:S06]  /*3760*/  @!P0 BRA `(.L_x_20851) ;  /* 0x0000000000608947 */ /* 0x000fec0003800000 */
[----:B------:R-:W-:Y:S02]  /*3770*/  PRMT R2, R0, 0x9910, RZ ;  /* 0x0000991000027816 */ /* 0x000fe400000000ff */
[----:B------:R-:W-:-:S04]  /*3780*/  PRMT R3, R19, 0x9910, RZ ;  /* 0x0000991013037816 */ /* 0x000fc800000000ff */
[----:B------:R-:W-:-:S13]  /*3790*/  ISETP.NE.AND P0, PT, R3, R2, PT ;  /* 0x000000020300720c */ /* 0x000fda0003f05270 */
[----:B------:R-:W-:Y:S05]  /*37a0*/  @!P0 BRA `(.L_x_20851) ;  /* 0x0000000000508947 */ /* 0x000fea0003800000 */
[C---:B------:R-:W-:Y:S02]  /*37b0*/  LOP3.LUT P0, RZ, R19.reuse, 0x7fff, RZ, 0xc0, !PT ;  /* 0x00007fff13ff7812 */ /* 0x040fe4000780c0ff */
[----:B------:R-:W-:Y:S02]  /*37c0*/  LOP3.LUT R3, R19, 0x7fff, RZ, 0xc0, !PT ;  /* 0x00007fff13037812 */ /* 0x000fe400078ec0ff */
[----:B------:R-:W-:-:S09]  /*37d0*/  LOP3.LUT R4, R0, 0x7fff, RZ, 0xc0, !PT ;  /* 0x00007fff00047812 */ /* 0x000fd200078ec0ff */
[----:B------:R-:W-:Y:S05]  /*37e0*/  @P0 BRA `(.L_x_20852) ;  /* 0x00000000001c0947 */ /* 0x000fea0003800000 */
[----:B------:R-:W-:Y:S02]  /*37f0*/  ISETP.NE.AND P0, PT, R4, RZ, PT ;  /* 0x000000ff0400720c */ /* 0x000fe40003f05270 */
[----:B------:R-:W-:-:S11]  /*3800*/  PRMT R19, R0, 0x7610, R19 ;  /* 0x0000761000137816 */ /* 0x000fd60000000013 */
[----:B------:R-:W-:Y:S05]  /*3810*/  @!P0 BRA `(.L_x_20851) ;  /* 0x0000000000348947 */ /* 0x000fea0003800000 */
[----:B------:R-:W-:-:S04]  /*3820*/  LOP3.LUT R0, R0, 0x8000, RZ, 0xc0, !PT ;  /* 0x0000800000007812 */ /* 0x000fc800078ec0ff */
[----:B------:R-:W-:-:S04]  /*3830*/  LOP3.LUT R0, R0, 0x1, RZ, 0xfc, !PT ;  /* 0x0000000100007812 */ /* 0x000fc800078efcff */
[----:B------:R-:W-:Y:S01]  /*3840*/  PRMT R19, R0, 0x7610, R19 ;  /* 0x0000761000137816 */ /* 0x000fe20000000013 */
[----:B------:R-:W-:Y:S06]  /*3850*/  BRA `(.L_x_20851) ;  /* 0x0000000000247947 */ /* 0x000fec0003800000 */
.L_x_20852:
[----:B------:R-:W-:Y:S01]  /*3860*/  LOP3.LUT R0, R0, R19, RZ, 0x3c, !PT ;  /* 0x0000001300007212 */ /* 0x000fe200078e3cff */
[----:B------:R-:W-:Y:S01]  /*3870*/  IMAD.MOV.U32 R2, RZ, RZ, 0x1 ;  /* 0x00000001ff027424 */ /* 0x000fe200078e00ff */
[----:B------:R-:W-:Y:S02]  /*3880*/  ISETP.GT.U32.AND P1, PT, R3, R4, PT ;  /* 0x000000040300720c */ /* 0x000fe40003f24070 */
[----:B------:R-:W-:-:S04]  /*3890*/  PRMT R0, R0, 0x9910, RZ ;  /* 0x0000991000007816 */ /* 0x000fc800000000ff */
[----:B------:R-:W-:-:S04]  /*38a0*/  ISETP.GT.AND P0, PT, R0, -0x1, PT ;  /* 0xffffffff0000780c */ /* 0x000fc80003f04270 */
[----:B------:R-:W-:-:S04]  /*38b0*/  SEL R0, R2, 0xffff, P0 ;  /* 0x0000ffff02007807 */ /* 0x000fc80000000000 */
[----:B------:R-:W-:-:S05]  /*38c0*/  SEL R0, R0, 0xffff, !P1 ;  /* 0x0000ffff00007807 */ /* 0x000fca0004800000 */
[----:B------:R-:W-:-:S05]  /*38d0*/  IMAD.IADD R0, R19, 0x1, R0 ;  /* 0x0000000113007824 */ /* 0x000fca00078e0200 */
[----:B------:R-:W-:-:S07]  /*38e0*/  PRMT R19, R0, 0x7610, R19 ;  /* 0x0000761000137816 */ /* 0x000fce0000000013 */
.L_x_20851:
[----:B------:R-:W-:Y:S05]  /*38f0*/  BSYNC.RECONVERGENT B0 ;  /* 0x0000000000007941 */ /* 0x000fea0003800200 */
.L_x_20850:
        /* <DEDUP_REMOVED lines=18> */
.L_x_20856:
[----:B------:R-:W-:-:S06]  /*3a20*/  HADD2.F32 R5, -RZ, R19.H0_H0 ;  /* 0x20000013ff057230 */ /* 0x000fcc0000004100 */
[----:B------:R-:W0:Y:S02]  /*3a30*/  F2I.S64.TRUNC R4, R5 ;  /* 0x0000000500047311 */ /* 0x000e24000020d900 */
[----:B0-----:R0:W-:Y:S01]  /*3a40*/  STG.E.U8 desc[UR36][R2.64], R4 ;  /* 0x0000000402007986 */ /* 0x0011e2000c101124 */
[----:B------:R-:W-:Y:S05]  /*3a50*/  BRA `(.L_x_20858) ;  /* 0x0000000c00707947 */ /* 0x000fea0003800000 */
.L_x_20855:
        /* <DEDUP_REMOVED lines=10> */
.L_x_20860:
[----:B------:R-:W-:-:S06]  /*3b00*/  HADD2.F32 R19, -RZ, R19.H0_H0 ;  /* 0x20000013ff137230 */ /* 0x000fcc0000004100 */
[----:B------:R-:W0:Y:S02]  /*3b10*/  F2I.FTZ.TRUNC.NTZ R19, R19 ;  /* 0x0000001300137305 */ /* 0x000e24000021f100 */
[----:B0-----:R0:W-:Y:S01]  /*3b20*/  STG.E desc[UR36][R2.64], R19 ;  /* 0x0000001302007986 */ /* 0x0011e2000c101924 */
[----:B------:R-:W-:Y:S05]  /*3b30*/  BRA `(.L_x_20858) ;  /* 0x0000000c00387947 */ /* 0x000fea0003800000 */
.L_x_20859:
[----:B------:R-:W-:-:S06]  /*3b40*/  HADD2.F32 R19, -RZ, R19.H0_H0 ;  /* 0x20000013ff137230 */ /* 0x000fcc0000004100 */
[----:B------:R-:W0:Y:S02]  /*3b50*/  F2I.FTZ.TRUNC.NTZ R19, R19 ;  /* 0x0000001300137305 */ /* 0x000e24000021f100 */
[----:B0-----:R0:W-:Y:S01]  /*3b60*/  STG.E.U16 desc[UR36][R2.64], R19 ;  /* 0x0000001302007986 */ /* 0x0011e2000c101524 */
[----:B------:R-:W-:Y:S05]  /*3b70*/  BRA `(.L_x_20858) ;  /* 0x0000000c00287947 */ /* 0x000fea0003800000 */
.L_x_20854:
        /* <DEDUP_REMOVED lines=9> */
.L_x_20862:
[----:B------:R0:W-:Y:S01]  /*3c10*/  STG.E.U16 desc[UR36][R2.64], R19 ;  /* 0x0000001302007986 */ /* 0x0001e2000c101524 */
[----:B------:R-:W-:Y:S05]  /*3c20*/  BRA `(.L_x_20858) ;  /* 0x0000000800fc7947 */ /* 0x000fea0003800000 */
.L_x_20861:
        /* <DEDUP_REMOVED lines=10> */
.L_x_20864:
[----:B------:R-:W-:-:S05]  /*3cd0*/  HADD2.F32 R0, -RZ, R19.H0_H0 ;  /* 0x20000013ff007230 */ /* 0x000fca0000004100 */
[----:B------:R-:W-:-:S04]  /*3ce0*/  F2FP.F16.F32.PACK_AB R0, RZ, R0 ;  /* 0x00000000ff00723e */ /* 0x000fc800000000ff */
[----:B------:R-:W-:-:S05]  /*3cf0*/  PRMT R0, R0, 0x5410, RZ ;  /* 0x0000541000007816 */ /* 0x000fca00000000ff */
[----:B------:R0:W-:Y:S01]  /*3d00*/  STG.E desc[UR36][R2.64], R0 ;  /* 0x0000000002007986 */ /* 0x0001e2000c101924 */
[----:B------:R-:W-:Y:S05]  /*3d10*/  BRA `(.L_x_20858) ;  /* 0x0000000800c07947 */ /* 0x000fea0003800000 */
.L_x_20863:
[----:B------:R-:W-:-:S05]  /*3d20*/  HADD2.F32 R4, -RZ, R19.H0_H0 ;  /* 0x20000013ff047230 */ /* 0x000fca0000004100 */
[----:B------:R-:W-:-:S06]  /*3d30*/  FMUL.FTZ R4, R4, 1 ;  /* 0x3f80000004047820 */ /* 0x000fcc0000410000 */
[----:B------:R-:W0:Y:S02]  /*3d40*/  F2F.F64.F32 R4, R4 ;  /* 0x0000000400047310 */ /* 0x000e240000201800 */
[----:B0-----:R0:W-:Y:S01]  /*3d50*/  STG.E.64 desc[UR36][R2.64], R4 ;  /* 0x0000000402007986 */ /* 0x0011e2000c101b24 */
[----:B------:R-:W-:Y:S05]  /*3d60*/  BRA `(.L_x_20858) ;  /* 0x0000000800ac7947 */ /* 0x000fea0003800000 */
.L_x_20853:
        /* <DEDUP_REMOVED lines=13> */
.L_x_20867:
[----:B------:R-:W-:Y:S01]  /*3e40*/  HADD2.F32 R19, -RZ, R19.H0_H0 ;  /* 0x20000013ff137230 */ /* 0x000fe20000004100 */
[----:B------:R-:W-:-:S04]  /*3e50*/  CS2R R6, SRZ ;  /* 0x0000000000067805 */ /* 0x000fc8000001ff00 */
[----:B------:R-:W-:-:S06]  /*3e60*/  FMUL.FTZ R4, R19, 1 ;  /* 0x3f80000013047820 */ /* 0x000fcc0000410000 */
[----:B------:R-:W0:Y:S02]  /*3e70*/  F2F.F64.F32 R4, R4 ;  /* 0x0000000400047310 */ /* 0x000e240000201800 */
[----:B0-----:R0:W-:Y:S01]  /*3e80*/  STG.E.128 desc[UR36][R2.64], R4 ;  /* 0x0000000402007986 */ /* 0x0011e2000c101d24 */
[----:B------:R-:W-:Y:S05]  /*3e90*/  BRA `(.L_x_20858) ;  /* 0x0000000800607947 */ /* 0x000fea0003800000 */
.L_x_20866:
        /* <DEDUP_REMOVED lines=19> */
.L_x_20871:
[----:B------:R-:W-:Y:S05]  /*3fd0*/  BSYNC.RECONVERGENT B0 ;  /* 0x0000000000007941 */ /* 0x000fea0003800200 */
.L_x_20870:
[----:B------:R-:W-:-:S05]  /*3fe0*/  LOP3.LUT R5, R0, 0x80, R5, 0xf8, !PT ;  /* 0x0000008000057812 */ /* 0x000fca00078ef805 */
[----:B------:R0:W-:Y:S01]  /*3ff0*/  STG.E.U8 desc[UR36][R2.64], R5 ;  /* 0x0000000502007986 */ /* 0x0001e2000c101124 */
[----:B------:R-:W-:Y:S05]  /*4000*/  BRA `(.L_x_20858) ;  /* 0x0000000800047947 */ /* 0x000fea0003800000 */
.L_x_20869:
        /* <DEDUP_REMOVED lines=15> */
.L_x_20873:
[----:B------:R-:W-:Y:S05]  /*4100*/  BSYNC.RECONVERGENT B0 ;  /* 0x0000000000007941 */ /* 0x000fea0003800200 */
.L_x_20872:
[----:B------:R-:W-:-:S05]  /*4110*/  LOP3.LUT R5, R0, 0x80, R5, 0xf8, !PT ;  /* 0x0000008000057812 */ /* 0x000fca00078ef805 */
[----:B------:R0:W-:Y:S01]  /*4120*/  STG.E.U8 desc[UR36][R2.64], R5 ;  /* 0x0000000502007986 */ /* 0x0001e2000c101124 */
[----:B------:R-:W-:Y:S05]  /*4130*/  BRA `(.L_x_20858) ;  /* 0x0000000400b87947 */ /* 0x000fea0003800000 */
.L_x_20868:
[----:B------:R-:W-:-:S05]  /*4140*/  HADD2.F32 R0, -RZ, R19.H0_H0 ;  /* 0x20000013ff007230 */ /* 0x000fca0000004100 */
[----:B------:R-:W-:-:S05]  /*4150*/  F2FP.BF16.F32.PACK_AB R0, RZ, R0 ;  /* 0x00000000ff00723e */ /* 0x000fca00000010ff */
[----:B------:R0:W-:Y:S01]  /*4160*/  STG.E.U16 desc[UR36][R2.64], R0 ;  /* 0x0000000002007986 */ /* 0x0001e2000c101524 */
[----:B------:R-:W-:Y:S05]  /*4170*/  BRA `(.L_x_20858) ;  /* 0x0000000400a87947 */ /* 0x000fea0003800000 */
.L_x_20865:
        /* <DEDUP_REMOVED lines=12> */
.L_x_20876:
        /* <DEDUP_REMOVED lines=13> */
.L_x_20879:
[----:B------:R-:W-:-:S04]  /*4310*/  SHF.R.U32.HI R0, RZ, 0x14, R5 ;  /* 0x00000014ff007819 */ /* 0x000fc80000011605 */
[----:B------:R-:W-:-:S04]  /*4320*/  LOP3.LUT R0, R0, 0x1, RZ, 0xc0, !PT ;  /* 0x0000000100007812 */ /* 0x000fc800078ec0ff */
[----:B------:R-:W-:-:S04]  /*4330*/  IADD3 R0, PT, PT, R5, 0x487ffff, R0 ;  /* 0x0487ffff05007810 */ /* 0x000fc80007ffe000 */
[----:B------:R-:W-:-:S04]  /*4340*/  SHF.R.U32.HI R0, RZ, 0x14, R0 ;  /* 0x00000014ff007819 */ /* 0x000fc80000011600 */
[----:B------:R-:W-:-:S07]  /*4350*/  LOP3.LUT R4, R0, 0xff, RZ, 0xc0, !PT ;  /* 0x000000ff00047812 */ /* 0x000fce00078ec0ff */
.L_x_20880:
[----:B------:R-:W-:-:S04]  /*4360*/  SHF.R.U32.HI R5, RZ, 0x18, R5 ;  /* 0x00000018ff057819 */ /* 0x000fc80000011605 */
[----:B------:R-:W-:-:S04]  /*4370*/  LOP3.LUT R4, R4, 0x80, R5, 0xf8, !PT ;  /* 0x0000008004047812 */ /* 0x000fc800078ef805 */
[----:B------:R-:W-:-:S07]  /*4380*/  PRMT R0, R4, 0x7610, R0 ;  /* 0x0000761004007816 */ /* 0x000fce0000000000 */
.L_x_20878:
[----:B------:R-:W-:Y:S05]  /*4390*/  BSYNC.RECONVERGENT B0 ;  /* 0x0000000000007941 */ /* 0x000fea0003800200 */
.L_x_20877:
[----:B------:R1:W-:Y:S01]  /*43a0*/  STG.E.U8 desc[UR36][R2.64], R0 ;  /* 0x0000000002007986 */ /* 0x0003e2000c101124 */
[----:B------:R-:W-:Y:S05]  /*43b0*/  BRA `(.L_x_20858) ;  /* 0x0000000400187947 */ /* 0x000fea0003800000 */
.L_x_20875:
        /* <DEDUP_REMOVED lines=13> */
.L_x_20883:
[----:B------:R-:W-:-:S04]  /*4490*/  SHF.R.U32.HI R0, RZ, 0x15, R5 ;  /* 0x00000015ff007819 */ /* 0x000fc80000011605 */
[----:B------:R-:W-:-:S04]  /*44a0*/  LOP3.LUT R0, R0, 0x1, RZ, 0xc0, !PT ;  /* 0x0000000100007812 */ /* 0x000fc800078ec0ff */
[----:B------:R-:W-:-:S04]  /*44b0*/  IADD3 R0, PT, PT, R5, 0x88fffff, R0 ;  /* 0x088fffff05007810 */ /* 0x000fc80007ffe000 */
[----:B------:R-:W-:-:S04]  /*44c0*/  SHF.R.U32.HI R0, RZ, 0x15, R0 ;  /* 0x00000015ff007819 */ /* 0x000fc80000011600 */
[----:B------:R-:W-:-:S07]  /*44d0*/  LOP3.LUT R4, R0, 0xff, RZ, 0xc0, !PT ;  /* 0x000000ff00047812 */ /* 0x000fce00078ec0ff */
.L_x_20884:
[----:B------:R-:W-:-:S04]  /*44e0*/  SHF.R.U32.HI R5, RZ, 0x18, R5 ;  /* 0x00000018ff057819 */ /* 0x000fc80000011605 */
[----:B------:R-:W-:-:S04]  /*44f0*/  LOP3.LUT R4, R4, 0x80, R5, 0xf8, !PT ;  /* 0x0000008004047812 */ /* 0x000fc800078ef805 */
[----:B------:R-:W-:-:S07]  /*4500*/  PRMT R0, R4, 0x7610, R0 ;  /* 0x0000761004007816 */ /* 0x000fce0000000000 */
.L_x_20882:
[----:B------:R-:W-:Y:S05]  /*4510*/  BSYNC.RECONVERGENT B0 ;  /* 0x0000000000007941 */ /* 0x000fea0003800200 */
.L_x_20881:
[----:B------:R2:W-:Y:S01]  /*4520*/  STG.E.U8 desc[UR36][R2.64], R0 ;  /* 0x0000000002007986 */ /* 0x0005e2000c101124 */
[----:B------:R-:W-:Y:S05]  /*4530*/  BRA `(.L_x_20858) ;  /* 0x0000000000b87947 */ /* 0x000fea0003800000 */
.L_x_20874:
[----:B------:R-:W-:-:S09]  /*4540*/  UISETP.NE.AND UP0, UPT, UR4, 0x1c, UPT ;  /* 0x0000001c0400788c */ /* 0x000fd2000bf05270 */
[----:B------:R-:W-:Y:S05]  /*4550*/  BRA.U !UP0, `(.L_x_20885) ;  /* 0x0000000108a47547 */ /* 0x000fea000b800000 */
[----:B------:R-:W-:-:S09]  /*4560*/  UISETP.NE.AND UP0, UPT, UR4, 0x1d, UPT ;  /* 0x0000001d0400788c */ /* 0x000fd2000bf05270 */
[----:B------:R-:W-:Y:S05]  /*4570*/  BRA.U !UP0, `(.L_x_20886) ;  /* 0x00000001088c7547 */ /* 0x000fea000b800000 */
[----:B------:R-:W-:-:S09]  /*4580*/  UISETP.NE.AND UP0, UPT, UR4, 0x2c, UPT ;  /* 0x0000002c0400788c */ /* 0x000fd2000bf05270 */
[----:B------:R-:W-:Y:S05]  /*4590*/  BRA.U !UP0, `(.L_x_20887) ;  /* 0x0000000108447547 */ /* 0x000fea000b800000 */
.L_x_20857:
        /* <DEDUP_REMOVED lines=16> */
.L_x_20888:
[----:B------:R-:W-:Y:S05]  /*46a0*/  BRA `(.L_x_20858) ;  /* 0x00000000005c7947 */ /* 0x000fea0003800000 */
.L_x_20887:
        /* <DEDUP_REMOVED lines=16> */
.L_x_20886:
[----:B------:R-:W-:-:S06]  /*47b0*/  HADD2.F32 R4, -RZ, R19.H0_H0 ;  /* 0x20000013ff047230 */ /* 0x000fcc0000004100 */
[----:B------:R-:W0:Y:S02]  /*47c0*/  F2I.U64.TRUNC R4, R4 ;  /* 0x0000000400047311 */ /* 0x000e24000020d800 */
[----:B0-----:R0:W-:Y:S01]  /*47d0*/  STG.E.64 desc[UR36][R2.64], R4 ;  /* 0x0000000402007986 */ /* 0x0011e2000c101b24 */
[----:B------:R-:W-:Y:S05]  /*47e0*/  BRA `(.L_x_20858) ;  /* 0x00000000000c7947 */ /* 0x000fea0003800000 */
.L_x_20885:
[----:B------:R-:W-:-:S06]  /*47f0*/  HADD2.F32 R19, -RZ, R19.H0_H0 ;  /* 0x20000013ff137230 */ /* 0x000fcc0000004100 */
[----:B------:R-:W0:Y:S02]  /*4800*/  F2I.FTZ.U32.TRUNC.NTZ R19, R19 ;  /* 0x0000001300137305 */ /* 0x000e24000021f000 */
[----:B0-----:R3:W-:Y:S02]  /*4810*/  STG.E desc[UR36][R2.64], R19 ;  /* 0x0000001302007986 */ /* 0x0017e4000c101924 */
.L_x_20858:
[----:B------:R-:W-:-:S07]  /*4820*/  VIADD R17, R17, 0x80 ;  /* 0x0000008011117836 */ /* 0x000fce0000000000 */
.L_x_20780:
[----:B------:R-:W-:Y:S05]  /*4830*/  BSYNC.RECONVERGENT B6 ;  /* 0x0000000000067941 */ /* 0x000fea0003800200 */
.L_x_20779:
[----:B------:R-:W5:Y:S01]  /*4840*/  LDCU UR4, c[0x0][0x380] ;  /* 0x00007000ff0477ac */ /* 0x000f620008000800 */
[----:B------:R-:W-:Y:S01]  /*4850*/  BSSY.RECONVERGENT B6, `(.L_x_20889) ;  /* 0x0000475000067945 */ /* 0x000fe20003800200 */
[----:B-----5:R-:W-:-:S13]  /*4860*/  ISETP.GE.AND P0, PT, R17, UR4, PT ;  /* 0x0000000411007c0c */ /* 0x020fda000bf06270 */
[----:B------:R-:W-:Y:S05]  /*4870*/  @P0 BRA `(.L_x_20890) ;  /* 0x0000004400c80947 */ /* 0x000fea0003800000 */
[----:B------:R-:W5:Y:S01]  /*4880*/  LDCU UR4, c[0x0][0x388] ;  /* 0x00007100ff0477ac */ /* 0x000f620008000800 */
[----:B------:R-:W-:Y:S02]  /*4890*/  HFMA2 R16, -RZ, RZ, 0, 0 ;  /* 0x00000000ff107431 */ /* 0x000fe400000001ff */
[----:B------:R-:W-:Y:S02]  /*48a0*/  IMAD.MOV.U32 R18, RZ, RZ, RZ ;  /* 0x000000ffff127224 */ /* 0x000fe400078e00ff */
[----:B012---:R-:W-:Y:S01]  /*48b0*/  IMAD.MOV.U32 R0, RZ, RZ, RZ ;  /* 0x000000ffff007224 */ /* 0x007fe200078e00ff */
[----:B-----5:R-:W-:-:S09]  /*48c0*/  UISETP.NE.AND UP0, UPT, UR4, URZ, UPT ;  /* 0x000000ff0400728c */ /* 0x020fd2000bf05270 */
[----:B------:R-:W-:Y:S05]  /*48d0*/  BRA.U !UP0, `(.L_x_20891) ;  /* 0x0000001508707547 */ /* 0x000fea000b800000 */
[----:B------:R-:W3:Y:S01]  /*48e0*/  LDCU.64 UR4, c[0x0][0x390] ;  /* 0x00007200ff0477ac */ /* 0x000ee20008000a00 */
[----:B------:R-:W-:Y:S01]  /*48f0*/  IMAD.MOV.U32 R16, RZ, RZ, RZ ;  /* 0x000000ffff107224 */ /* 0x000fe200078e00ff */
[----:B------:R-:W0:Y:S01]  /*4900*/  LDCU UR6, c[0x0][0x38c] ;  /* 0x00007180ff0677ac */ /* 0x000e220008000800 */
[----:B------:R-:W1:Y:S01]  /*4910*/  LDCU.64 UR8, c[0x0][0x4b8] ;  /* 0x00009700ff0877ac */ /* 0x000e620008000a00 */
[----:B------:R-:W-:Y:S01]  /*4920*/  UISETP.NE.AND UP0, UPT, UR41, URZ, UPT ;  /* 0x000000ff2900728c */ /* 0x000fe2000bf05270 */
[----:B---34-:R-:W-:Y:S01]  /*4930*/  IMAD.HI.U32 R2, R17, UR4, R16 ;  /* 0x0000000411027c27 */ /* 0x018fe2000f8e0010 */
[----:B------:R-:W2:Y:S04]  /*4940*/  LDCU UR4, c[0x0][0x4c0] ;  /* 0x00009800ff0477ac */ /* 0x000ea80008000800 */
[----:B------:R-:W-:-:S05]  /*4950*/  SHF.R.U32.HI R3, RZ, UR5, R2 ;  /* 0x00000005ff037c19 */ /* 0x000fca0008011602 */
[----:B------:R-:W-:-:S04]  /*4960*/  IMAD.MOV R18, RZ, RZ, -R3 ;  /* 0x000000ffff127224 */ /* 0x000fc800078e0a03 */
[----:B0-----:R-:W-:-:S04]  /*4970*/  IMAD R18, R18, UR6, R17 ;  /* 0x0000000612127c24 */ /* 0x001fc8000f8e0211 */
[C---:B-1----:R-:W-:Y:S02]  /*4980*/  IMAD R16, R18.reuse, UR8, RZ ;  /* 0x0000000812107c24 */ /* 0x042fe4000f8e02ff */
[C---:B------:R-:W-:Y:S02]  /*4990*/  IMAD R0, R18.reuse, UR9, RZ ;  /* 0x0000000912007c24 */ /* 0x040fe4000f8e02ff */
[----:B--2---:R-:W-:Y:S01]  /*49a0*/  IMAD R18, R18, UR4, RZ ;  /* 0x0000000412127c24 */ /* 0x004fe2000f8e02ff */
        /* <DEDUP_REMOVED lines=335> */
.L_x_20891:
[----:B------:R-:W3:Y:S01]  /*5ea0*/  LDCU.64 UR6, c[0x0][0x5f0] ;  /* 0x0000be00ff0677ac */ /* 0x000ee20008000a00 */
[----:B------:R-:W-:-:S04]  /*5eb0*/  UPRMT UR4, UR39, 0x9910, URZ ;  /* 0x0000991027047896 */ /* 0x000fc800080000ff */
[----:B------:R-:W-:Y:S01]  /*5ec0*/  UISETP.GT.AND UP0, UPT, UR4, 0x9, UPT ;  /* 0x000000090400788c */ /* 0x000fe2000bf04270 */
[----:B---34-:R-:W-:-:S05]  /*5ed0*/  IADD3 R2, P0, PT, R0, UR6, RZ ;  /* 0x0000000600027c10 */ /* 0x018fca000ff1e0ff */
        /* <DEDUP_REMOVED lines=15> */
.L_x_20895:
[----:B------:R-:W2:Y:S02]  /*5fd0*/  LDG.E.U8 R2, desc[UR36][R2.64] ;  /* 0x0000002402027981 */ /* 0x000ea4000c1e1100 */
[----:B--2---:R-:W-:-:S04]  /*5fe0*/  I2FP.F32.U32 R0, R2 ;  /* 0x0000000200007245 */ /* 0x004fc80000201000 */
[----:B------:R-:W-:-:S04]  /*5ff0*/  F2FP.F16.F32.PACK_AB R0, RZ, R0 ;  /* 0x00000000ff00723e */ /* 0x000fc800000000ff */
[----:B------:R-:W-:Y:S01]  /*6000*/  PRMT R19, R0, 0x7610, R19 ;  /* 0x0000761000137816 */ /* 0x000fe20000000013 */
[----:B------:R-:W-:Y:S06]  /*6010*/  BRA `(.L_x_20897) ;  /* 0x0000000c00b47947 */ /* 0x000fec0003800000 */
.L_x_20894:
        /* <DEDUP_REMOVED lines=11> */
.L_x_20899:
[----:B------:R-:W2:Y:S02]  /*60d0*/  LDG.E R2, desc[UR36][R2.64] ;  /* 0x0000002402027981 */ /* 0x000ea4000c1e1900 */
[----:B--2---:R-:W-:-:S04]  /*60e0*/  I2FP.F32.S32 R0, R2 ;  /* 0x0000000200007245 */ /* 0x004fc80000201400 */
[----:B------:R-:W-:-:S04]  /*60f0*/  F2FP.F16.F32.PACK_AB R0, RZ, R0 ;  /* 0x00000000ff00723e */ /* 0x000fc800000000ff */
[----:B------:R-:W-:Y:S01]  /*6100*/  PRMT R19, R0, 0x7610, R19 ;  /* 0x0000761000137816 */ /* 0x000fe20000000013 */
[----:B------:R-:W-:Y:S06]  /*6110*/  BRA `(.L_x_20897) ;  /* 0x0000000c00747947 */ /* 0x000fec0003800000 */
.L_x_20898:
[----:B------:R-:W2:Y:S02]  /*6120*/  LDG.E.U16 R2, desc[UR36][R2.64] ;  /* 0x0000002402027981 */ /* 0x000ea4000c1e1500 */
[----:B--2---:R-:W0:Y:S02]  /*6130*/  I2F.S16 R0, R2 ;  /* 0x0000000200007306 */ /* 0x004e240000101400 */
[----:B0-----:R-:W-:-:S04]  /*6140*/  F2FP.F16.F32.PACK_AB R0, RZ, R0 ;  /* 0x00000000ff00723e */ /* 0x001fc800000000ff */
[----:B------:R-:W-:Y:S01]  /*6150*/  PRMT R19, R0, 0x7610, R19 ;  /* 0x0000761000137816 */ /* 0x000fe20000000013 */
[----:B------:R-:W-:Y:S06]  /*6160*/  BRA `(.L_x_20897) ;  /* 0x0000000c00607947 */ /* 0x000fec0003800000 */
.L_x_20893:
        /* <DEDUP_REMOVED lines=9> */
.L_x_20901:
[----:B------:R0:W5:Y:S01]  /*6200*/  LDG.E.U16 R19, desc[UR36][R2.64] ;  /* 0x0000002402137981 */ /* 0x000162000c1e1500 */
[----:B------:R-:W-:Y:S05]  /*6210*/  BRA `(.L_x_20897) ;  /* 0x0000000c00347947 */ /* 0x000fea0003800000 */
.L_x_20900:
        /* <DEDUP_REMOVED lines=9> */
.L_x_20903:
[----:B------:R1:W5:Y:S01]  /*62b0*/  LDG.E.U16 R19, desc[UR36][R2.64] ;  /* 0x0000002402137981 */ /* 0x000362000c1e1500 */
[----:B------:R-:W-:Y:S05]  /*62c0*/  BRA `(.L_x_20897) ;  /* 0x0000000c00087947 */ /* 0x000fea0003800000 */
.L_x_20902:
        /* <DEDUP_REMOVED lines=9> */
.L_x_20892:
        /* <DEDUP_REMOVED lines=14> */
.L_x_20906:
        /* <DEDUP_REMOVED lines=9> */
.L_x_20905:
        /* <DEDUP_REMOVED lines=27> */
.L_x_20908:
        /* <DEDUP_REMOVED lines=14> */
.L_x_20907:
[----:B------:R-:W2:Y:S02]  /*6760*/  LDG.E.U16 R0, desc[UR36][R2.64] ;  /* 0x0000002402007981 */ /* 0x000ea4000c1e1500 */
[----:B--2---:R-:W-:-:S05]  /*6770*/  IMAD.U32 R0, R0, 0x10000, RZ ;  /* 0x0001000000007824 */ /* 0x004fca00078e00ff */
[----:B------:R-:W-:-:S04]  /*6780*/  F2FP.F16.F32.PACK_AB R0, RZ, R0 ;  /* 0x00000000ff00723e */ /* 0x000fc800000000ff */
[----:B------:R-:W-:Y:S01]  /*6790*/  PRMT R19, R0, 0x7610, R19 ;  /* 0x0000761000137816 */ /* 0x000fe20000000013 */
[----:B------:R-:W-:Y:S06]  /*67a0*/  BRA `(.L_x_20897) ;  /* 0x0000000400d07947 */ /* 0x000fec0003800000 */
.L_x_20904:
        /* <DEDUP_REMOVED lines=13> */
.L_x_20911:
        /* <DEDUP_REMOVED lines=21> */
.L_x_20915:
[----:B------:R-:W-:Y:S05]  /*69d0*/  BSYNC.RECONVERGENT B1 ;  /* 0x0000000000017941 */ /* 0x000fea0003800200 */
.L_x_20914:
[----:B------:R-:W-:Y:S01]  /*69e0*/  IMAD.SHL.U32 R0, R0, 0x100000, RZ ;  /* 0x0010000000007824 */ /* 0x000fe200078e00ff */
[----:B------:R-:W-:-:S04]  /*69f0*/  LEA R2, R2, 0x3b800000, 0x17 ;  /* 0x3b80000002027811 */ /* 0x000fc800078eb8ff */
[----:B------:R-:W-:-:S07]  /*6a00*/  LOP3.LUT R0, R2, R0, R7, 0xfe, !PT ;  /* 0x0000000002007212 */ /* 0x000fce00078efe07 */
.L_x_20913:
[----:B------:R-:W-:Y:S05]  /*6a10*/  BSYNC.RECONVERGENT B0 ;  /* 0x0000000000007941 */ /* 0x000fea0003800200 */
.L_x_20912:
[----:B------:R-:W-:-:S04]  /*6a20*/  F2FP.F16.F32.PACK_AB R0, RZ, R0 ;  /* 0x00000000ff00723e */ /* 0x000fc800000000ff */
[----:B------:R-:W-:Y:S01]  /*6a30*/  PRMT R19, R0, 0x7610, R19 ;  /* 0x0000761000137816 */ /* 0x000fe20000000013 */
[----:B------:R-:W-:Y:S06]  /*6a40*/  BRA `(.L_x_20897) ;  /* 0x0000000400287947 */ /* 0x000fec0003800000 */
.L_x_20910:
        /* <DEDUP_REMOVED lines=21> */
.L_x_20919:
[----:B------:R-:W-:Y:S05]  /*6ba0*/  BSYNC.RECONVERGENT B1 ;  /* 0x0000000000017941 */ /* 0x000fea0003800200 */
.L_x_20918:
[----:B------:R-:W-:Y:S01]  /*6bb0*/  IMAD.SHL.U32 R0, R0, 0x200000, RZ ;  /* 0x0020000000007824 */ /* 0x000fe200078e00ff */
[----:B------:R-:W-:-:S04]  /*6bc0*/  LEA R2, R2, 0x37800000, 0x17 ;  /* 0x3780000002027811 */ /* 0x000fc800078eb8ff */
[----:B------:R-:W-:-:S07]  /*6bd0*/  LOP3.LUT R0, R2, R0, R7, 0xfe, !PT ;  /* 0x0000000002007212 */ /* 0x000fce00078efe07 */
.L_x_20917:
[----:B------:R-:W-:Y:S05]  /*6be0*/  BSYNC.RECONVERGENT B0 ;  /* 0x0000000000007941 */ /* 0x000fea0003800200 */
.L_x_20916:
[----:B------:R-:W-:-:S04]  /*6bf0*/  F2FP.F16.F32.PACK_AB R0, RZ, R0 ;  /* 0x00000000ff00723e */ /* 0x000fc800000000ff */
[----:B------:R-:W-:Y:S01]  /*6c00*/  PRMT R19, R0, 0x7610, R19 ;  /* 0x0000761000137816 */ /* 0x000fe20000000013 */
[----:B------:R-:W-:Y:S06]  /*6c10*/  BRA `(.L_x_20897) ;  /* 0x0000000000b47947 */ /* 0x000fec0003800000 */
.L_x_20909:
        /* <DEDUP_REMOVED lines=14> */
.L_x_20923:
[----:B------:R-:W-:Y:S05]  /*6d00*/  BSYNC.RECONVERGENT B0 ;  /* 0x0000000000007941 */ /* 0x000fea0003800200 */
.L_x_20922:
[----:B------:R-:W-:-:S04]  /*6d10*/  F2FP.F16.F32.PACK_AB R0, RZ, R0 ;  /* 0x00000000ff00723e */ /* 0x000fc800000000ff */
[----:B------:R-:W-:Y:S01]  /*6d20*/  PRMT R19, R0, 0x7610, R19 ;  /* 0x0000761000137816 */ /* 0x000fe20000000013 */
[----:B------:R-:W-:Y:S06]  /*6d30*/  BRA `(.L_x_20897) ;  /* 0x00000000006c7947 */ /* 0x000fec0003800000 */
.L_x_20896:
        /* <DEDUP_REMOVED lines=16> */
.L_x_20924:
[----:B------:R-:W-:Y:S01]  /*6e40*/  PRMT R19, RZ, 0x7610, R19 ;  /* 0x00007610ff137816 */ /* 0x000fe20000000013 */
[----:B------:R-:W-:Y:S06]  /*6e50*/  BRA `(.L_x_20897) ;  /* 0x0000000000247947 */ /* 0x000fec0003800000 */
.L_x_20921:
[----:B------:R-:W2:Y:S02]  /*6e60*/  LDG.E.64 R2, desc[UR36][R2.64] ;  /* 0x0000002402027981 */ /* 0x000ea4000c1e1b00 */
[----:B--2---:R-:W0:Y:S02]  /*6e70*/  I2F.U64 R0, R2 ;  /* 0x0000000200007312 */ /* 0x004e240000301000 */
[----:B0-----:R-:W-:-:S04]  /*6e80*/  F2FP.F16.F32.PACK_AB R0, RZ, R0 ;  /* 0x00000000ff00723e */ /* 0x001fc800000000ff */
[----:B------:R-:W-:Y:S01]  /*6e90*/  PRMT R19, R0, 0x7610, R19 ;  /* 0x0000761000137816 */ /* 0x000fe20000000013 */
[----:B------:R-:W-:Y:S06]  /*6ea0*/  BRA `(.L_x_20897) ;  /* 0x0000000000107947 */ /* 0x000fec0003800000 */
.L_x_20920:
[----:B------:R-:W2:Y:S02]  /*6eb0*/  LDG.E R2, desc[UR36][R2.64] ;  /* 0x0000002402027981 */ /* 0x000ea4000c1e1900 */
[----:B--2---:R-:W-:-:S04]  /*6ec0*/  I2FP.F32.U32 R0, R2 ;  /* 0x0000000200007245 */ /* 0x004fc80000201000 */
[----:B------:R-:W-:-:S04]  /*6ed0*/  F2FP.F16.F32.PACK_AB R0, RZ, R0 ;  /* 0x00000000ff00723e */ /* 0x000fc800000000ff */
[----:B------:R-:W-:-:S07]  /*6ee0*/  PRMT R19, R0, 0x7610, R19 ;  /* 0x0000761000137816 */ /* 0x000fce0000000013 */
.L_x_20897:
        /* <DEDUP_REMOVED lines=18> */
.L_x_20928:
[----:B------:R-:W2:Y:S02]  /*7010*/  LDG.E.U8 R2, desc[UR36][R2.64] ;  /* 0x0000002402027981 */ /* 0x000ea4000c1e1100 */
[----:B--2---:R-:W-:-:S04]  /*7020*/  I2FP.F32.U32 R0, R2 ;  /* 0x0000000200007245 */ /* 0x004fc80000201000 */
[----:B------:R-:W-:Y:S01]  /*7030*/  F2FP.F16.F32.PACK_AB R0, RZ, R0 ;  /* 0x00000000ff00723e */ /* 0x000fe200000000ff */
[----:B------:R-:W-:Y:S06]  /*7040*/  BRA `(.L_x_20930) ;  /* 0x0000000c007c7947 */ /* 0x000fec0003800000 */
.L_x_20927:
        /* <DEDUP_REMOVED lines=10> */
.L_x_20932:
[----:B------:R-:W2:Y:S02]  /*70f0*/  LDG.E R2, desc[UR36][R2.64] ;  /* 0x0000002402027981 */ /* 0x000ea4000c1e1900 */
[----:B--2---:R-:W-:-:S04]  /*7100*/  I2FP.F32.S32 R0, R2 ;  /* 0x0000000200007245 */ /* 0x004fc80000201400 */
[----:B------:R-:W-:Y:S01]  /*7110*/  F2FP.F16.F32.PACK_AB R0, RZ, R0 ;  /* 0x00000000ff00723e */ /* 0x000fe200000000ff */
[----:B------:R-:W-:Y:S06]  /*7120*/  BRA `(.L_x_20930) ;  /* 0x0000000c00447947 */ /* 0x000fec0003800000 */
.L_x_20931:
[----:B------:R-:W2:Y:S02]  /*7130*/  LDG.E.U16 R2, desc[UR36][R2.64] ;  /* 0x0000002402027981 */ /* 0x000ea4000c1e1500 */
[----:B--2---:R-:W0:Y:S02]  /*7140*/  I2F.S16 R0, R2 ;  /* 0x0000000200007306 */ /* 0x004e240000101400 */
[----:B0-----:R-:W-:Y:S01]  /*7150*/  F2FP.F16.F32.PACK_AB R0, RZ, R0 ;  /* 0x00000000ff00723e */ /* 0x001fe200000000ff */
[----:B------:R-:W-:Y:S06]  /*7160*/  BRA `(.L_x_20930) ;  /* 0x0000000c00347947 */ /* 0x000fec0003800000 */
.L_x_20926:
        /* <DEDUP_REMOVED lines=9> */
.L_x_20934:
[----:B------:R1:W5:Y:S01]  /*7200*/  LDG.E.U16 R0, desc[UR36][R2.64] ;  /* 0x0000002402007981 */ /* 0x000362000c1e1500 */
[----:B------:R-:W-:Y:S05]  /*7210*/  BRA `(.L_x_20930) ;  /* 0x0000000c00087947 */ /* 0x000fea0003800000 */
.L_x_20933:
        /* <DEDUP_REMOVED lines=9> */
.L_x_20936:
[----:B------:R0:W5:Y:S01]  /*72b0*/  LDG.E.U16 R0, desc[UR36][R2.64] ;  /* 0x0000002402007981 */ /* 0x000162000c1e1500 */
[----:B------:R-:W-:Y:S05]  /*72c0*/  BRA `(.L_x_20930) ;  /* 0x0000000800dc7947 */ /* 0x000fea0003800000 */
.L_x_20935:
        /* <DEDUP_REMOVED lines=8> */
.L_x_20925:
        /* <DEDUP_REMOVED lines=13> */
.L_x_20939:
        /* <DEDUP_REMOVED lines=8> */
.L_x_20938:
        /* <DEDUP_REMOVED lines=27> */
.L_x_20941:
        /* <DEDUP_REMOVED lines=13> */
.L_x_20940:
[----:B------:R-:W2:Y:S02]  /*7720*/  LDG.E.U16 R0, desc[UR36][R2.64] ;  /* 0x0000002402007981 */ /* 0x000ea4000c1e1500 */
[----:B--2---:R-:W-:-:S05]  /*7730*/  IMAD.U32 R0, R0, 0x10000, RZ ;  /* 0x0001000000007824 */ /* 0x004fca00078e00ff */
[----:B------:R-:W-:Y:S01]  /*7740*/  F2FP.F16.F32.PACK_AB R0, RZ, R0 ;  /* 0x00000000ff00723e */ /* 0x000fe200000000ff */
[----:B------:R-:W-:Y:S06]  /*7750*/  BRA `(.L_x_20930) ;  /* 0x0000000400b87947 */ /* 0x000fec0003800000 */
.L_x_20937:
        /* <DEDUP_REMOVED lines=12> */
.L_x_20944:
        /* <DEDUP_REMOVED lines=21> */
.L_x_20948:
[----:B------:R-:W-:Y:S05]  /*7970*/  BSYNC.RECONVERGENT B1 ;  /* 0x0000000000017941 */ /* 0x000fea0003800200 */
.L_x_20947:
[----:B------:R-:W-:Y:S01]  /*7980*/  IMAD.SHL.U32 R0, R0, 0x100000, RZ ;  /* 0x0010000000007824 */ /* 0x000fe200078e00ff */
[----:B------:R-:W-:-:S04]  /*7990*/  LEA R2, R2, 0x3b800000, 0x17 ;  /* 0x3b80000002027811 */ /* 0x000fc800078eb8ff */
[----:B------:R-:W-:-:S07]  /*79a0*/  LOP3.LUT R0, R2, R0, R7, 0xfe, !PT ;  /* 0x0000000002007212 */ /* 0x000fce00078efe07 */
.L_x_20946:
[----:B------:R-:W-:Y:S05]  /*79b0*/  BSYNC.RECONVERGENT B0 ;  /* 0x0000000000007941 */ /* 0x000fea0003800200 */
.L_x_20945:
[----:B------:R-:W-:Y:S01]  /*79c0*/  F2FP.F16.F32.PACK_AB R0, RZ, R0 ;  /* 0x00000000ff00723e */ /* 0x000fe200000000ff */
[----:B------:R-:W-:Y:S06]  /*79d0*/  BRA `(.L_x_20930) ;  /* 0x0000000400187947 */ /* 0x000fec0003800000 */
.L_x_20943:
        /* <DEDUP_REMOVED lines=21> */
.L_x_20952:
[----:B------:R-:W-:Y:S05]  /*7b30*/  BSYNC.RECONVERGENT B1 ;  /* 0x0000000000017941 */ /* 0x000fea0003800200 */
.L_x_20951:
[----:B------:R-:W-:Y:S01]  /*7b40*/  IMAD.SHL.U32 R0, R0, 0x200000, RZ ;  /* 0x0020000000007824 */ /* 0x000fe200078e00ff */
[----:B------:R-:W-:-:S04]  /*7b50*/  LEA R2, R2, 0x37800000, 0x17 ;  /* 0x3780000002027811 */ /* 0x000fc800078eb8ff */
[----:B------:R-:W-:-:S07]  /*7b60*/  LOP3.LUT R0, R2, R0, R7, 0xfe, !PT ;  /* 0x0000000002007212 */ /* 0x000fce00078efe07 */
.L_x_20950:
[----:B------:R-:W-:Y:S05]  /*7b70*/  BSYNC.RECONVERGENT B0 ;  /* 0x0000000000007941 */ /* 0x000fea0003800200 */
.L_x_20949:
[----:B------:R-:W-:Y:S01]  /*7b80*/  F2FP.F16.F32.PACK_AB R0, RZ, R0 ;  /* 0x00000000ff00723e */ /* 0x000fe200000000ff */
[----:B------:R-:W-:Y:S06]  /*7b90*/  BRA `(.L_x_20930) ;  /* 0x0000000000a87947 */ /* 0x000fec0003800000 */
.L_x_20942:
        /* <DEDUP_REMOVED lines=14> */
.L_x_20956:
[----:B------:R-:W-:Y:S05]  /*7c80*/  BSYNC.RECONVERGENT B0 ;  /* 0x0000000000007941 */ /* 0x000fea0003800200 */
.L_x_20955:
[----:B------:R-:W-:Y:S01]  /*7c90*/  F2FP.F16.F32.PACK_AB R0, RZ, R0 ;  /* 0x00000000ff00723e */ /* 0x000fe200000000ff */
[----:B------:R-:W-:Y:S06]  /*7ca0*/  BRA `(.L_x_20930) ;  /* 0x0000000000647947 */ /* 0x000fec0003800000 */
.L_x_20929:
        /* <DEDUP_REMOVED lines=16> */
.L_x_20957:
[----:B------:R-:W-:Y:S01]  /*7db0*/  PRMT R0, RZ, 0x7610, R0 ;  /* 0x00007610ff007816 */ /* 0x000fe20000000000 */
[----:B------:R-:W-:Y:S06]  /*7dc0*/  BRA `(.L_x_20930) ;  /* 0x00000000001c7947 */ /* 0x000fec0003800000 */
.L_x_20954:
[----:B------:R-:W2:Y:S02]  /*7dd0*/  LDG.E.64 R2, desc[UR36][R2.64] ;  /* 0x0000002402027981 */ /* 0x000ea4000c1e1b00 */
[----:B--2---:R-:W0:Y:S02]  /*7de0*/  I2F.U64 R0, R2 ;  /* 0x0000000200007312 */ /* 0x004e240000301000 */
[----:B0-----:R-:W-:Y:S01]  /*7df0*/  F2FP.F16.F32.PACK_AB R0, RZ, R0 ;  /* 0x00000000ff00723e */ /* 0x001fe200000000ff */
[----:B------:R-:W-:Y:S06]  /*7e00*/  BRA `(.L_x_20930) ;  /* 0x00000000000c7947 */ /* 0x000fec0003800000 */
.L_x_20953:
[----:B------:R-:W2:Y:S02]  /*7e10*/  LDG.E R2, desc[UR36][R2.64] ;  /* 0x0000002402027981 */ /* 0x000ea4000c1e1900 */
[----:B--2---:R-:W-:-:S04]  /*7e20*/  I2FP.F32.U32 R0, R2 ;  /* 0x0000000200007245 */ /* 0x004fc80000201000 */
[----:B------:R-:W-:-:S07]  /*7e30*/  F2FP.F16.F32.PACK_AB R0, RZ, R0 ;  /* 0x00000000ff00723e */ /* 0x000fce00000000ff */
.L_x_20930:
[----:B01---5:R-:W-:Y:S01]  /*7e40*/  HADD2.F32 R3, -RZ, R19.H0_H0 ;  /* 0x20000013ff037230 */ /* 0x023fe20000004100 */
[----:B------:R-:W-:Y:S01]  /*7e50*/  BSSY.RECONVERGENT B0, `(.L_x_20958) ;  /* 0x0000022000007945 */ /* 0x000fe20003800200 */
[----:B------:R-:W-:-:S03]  /*7e60*/  HADD2.F32 R2, -RZ, R0.H0_H0 ;  /* 0x20000000ff027230 */ /* 0x000fc60000004100 */
[----:B------:R-:W-:Y:S02]  /*7e70*/  FSETP.NAN.FTZ.AND P0, PT, R3, R3, PT ;  /* 0x000000030300720b */ /* 0x000fe40003f18000 */
[----:B------:R-:W-:-:S04]  /*7e80*/  FSETP.NAN.FTZ.AND P1, PT, R2, R2, PT ;  /* 0x000000020200720b */ /* 0x000fc80003f38000 */
[----:B------:R-:W-:-:S13]  /*7e90*/  PLOP3.LUT P0, PT, P0, P1, PT, 0xf8, 0x8f ;  /* 0x00000000008f781c */ /* 0x000fda0000703f70 */
[----:B------:R-:W-:Y:S05]  /*7ea0*/  @P0 BRA `(.L_x_20959) ;  /* 0x0000000000640947 */ /* 0x000fea0003800000 */
[----:B------:R-:W-:Y:S02]  /*7eb0*/  PRMT R2, R0, 0x9910, RZ ;  /* 0x0000991000027816 */ /* 0x000fe400000000ff */
[----:B------:R-:W-:-:S04]  /*7ec0*/  PRMT R3, R19, 0x9910, RZ ;  /* 0x0000991013037816 */ /* 0x000fc800000000ff */
[----:B------:R-:W-:-:S13]  /*7ed0*/  ISETP.NE.AND P0, PT, R3, R2, PT ;  /* 0x000000020300720c */ /* 0x000fda0003f05270 */
[----:B------:R-:W-:Y:S05]  /*7ee0*/  @!P0 BRA `(.L_x_20960) ;  /* 0x0000000000608947 */ /* 0x000fea0003800000 */
[----:B------:R-:W-:Y:S02]  /*7ef0*/  LOP3.LUT P0, RZ, R19, 0x7fff, RZ, 0xc0, !PT ;  /* 0x00007fff13ff7812 */ /* 0x000fe4000780c0ff */
[----:B------:R-:W-:-:S11]  /*7f00*/  LOP3.LUT R3, R0, 0x7fff, RZ, 0xc0, !PT ;  /* 0x00007fff00037812 */ /* 0x000fd600078ec0ff */
[----:B------:R-:W-:Y:S05]  /*7f10*/  @!P0 BRA `(.L_x_20961) ;  /* 0x00000000002c8947 */ /* 0x000fea0003800000 */
[----:B------:R-:W-:Y:S01]  /*7f20*/  LOP3.LUT R0, R0, R19, RZ, 0x3c, !PT ;  /* 0x0000001300007212 */ /* 0x000fe200078e3cff */
[----:B------:R-:W-:Y:S01]  /*7f30*/  IMAD.MOV.U32 R4, RZ, RZ, 0x1 ;  /* 0x00000001ff047424 */ /* 0x000fe200078e00ff */
[----:B------:R-:W-:Y:S02]  /*7f40*/  LOP3.LUT R2, R19, 0x7fff, RZ, 0xc0, !PT ;  /* 0x00007fff13027812 */ /* 0x000fe400078ec0ff */
[----:B------:R-:W-:Y:S02]  /*7f50*/  PRMT R0, R0, 0x9910, RZ ;  /* 0x0000991000007816 */ /* 0x000fe400000000ff */
[----:B------:R-:W-:Y:S02]  /*7f60*/  ISETP.GT.U32.AND P1, PT, R2, R3, PT ;  /* 0x000000030200720c */ /* 0x000fe40003f24070 */
[----:B------:R-:W-:-:S04]  /*7f70*/  ISETP.GT.AND P0, PT, R0, -0x1, PT ;  /* 0xffffffff0000780c */ /* 0x000fc80003f04270 */
[----:B------:R-:W-:-:S04]  /*7f80*/  SEL R0, R4, 0xffff, P0 ;  /* 0x0000ffff04007807 */ /* 0x000fc80000000000 */
[----:B------:R-:W-:-:S05]  /*7f90*/  SEL R0, R0, 0xffff, !P1 ;  /* 0x0000ffff00007807 */ /* 0x000fca0004800000 */
[----:B------:R-:W-:-:S05]  /*7fa0*/  IMAD.IADD R0, R19, 0x1, R0 ;  /* 0x0000000113007824 */ /* 0x000fca00078e0200 */
[----:B------:R-:W-:Y:S01]  /*7fb0*/  PRMT R19, R0, 0x7610, R19 ;  /* 0x0000761000137816 */ /* 0x000fe20000000013 */
[----:B------:R-:W-:Y:S06]  /*7fc0*/  BRA `(.L_x_20960) ;  /* 0x0000000000287947 */ /* 0x000fec0003800000 */
.L_x_20961:
[----:B------:R-:W-:Y:S02]  /*7fd0*/  ISETP.NE.AND P0, PT, R3, RZ, PT ;  /* 0x000000ff0300720c */ /* 0x000fe40003f05270 */
[----:B------:R-:W-:-:S11]  /*7fe0*/  PRMT R19, R0, 0x7610, R19 ;  /* 0x0000761000137816 */ /* 0x000fd60000000013 */
[----:B------:R-:W-:Y:S05]  /*7ff0*/  @!P0 BRA `(.L_x_20960) ;  /* 0x00000000001c8947 */ /* 0x000fea0003800000 */
[----:B------:R-:W-:-:S04]  /*8000*/  LOP3.LUT R0, R0, 0x8000, RZ, 0xc0, !PT ;  /* 0x0000800000007812 */ /* 0x000fc800078ec0ff */
[----:B------:R-:W-:-:S04]  /*8010*/  LOP3.LUT R0, R0, 0x1, RZ, 0xfc, !PT ;  /* 0x0000000100007812 */ /* 0x000fc800078efcff */
[----:B------:R-:W-:Y:S01]  /*8020*/  PRMT R19, R0, 0x7610, R19 ;  /* 0x0000761000137816 */ /* 0x000fe20000000013 */
[----:B------:R-:W-:Y:S06]  /*8030*/  BRA `(.L_x_20960) ;  /* 0x00000000000c7947 */ /* 0x000fec0003800000 */
.L_x_20959:
[----:B------:R-:W-:-:S05]  /*8040*/  FADD.FTZ R2, R3, R2 ;  /* 0x0000000203027221 */ /* 0x000fca0000010000 */
[----:B------:R-:W-:-:S04]  /*8050*/  F2FP.F16.F32.PACK_AB R2, RZ, R2 ;  /* 0x00000002ff02723e */ /* 0x000fc800000000ff */
[----:B------:R-:W-:-:S07]  /*8060*/  PRMT R19, R2, 0x7610, R19 ;  /* 0x0000761002137816 */ /* 0x000fce0000000013 */
.L_x_20960:
[----:B------:R-:W-:Y:S05]  /*8070*/  BSYNC.RECONVERGENT B0 ;  /* 0x0000000000007941 */ /* 0x000fea0003800200 */
.L_x_20958:
        /* <DEDUP_REMOVED lines=18> */
.L_x_20965:
[----:B------:R-:W-:-:S06]  /*81a0*/  HADD2.F32 R5, -RZ, R19.H0_H0 ;  /* 0x20000013ff057230 */ /* 0x000fcc0000004100 */
[----:B------:R-:W0:Y:S02]  /*81b0*/  F2I.S64.TRUNC R4, R5 ;  /* 0x0000000500047311 */ /* 0x000e24000020d900 */
[----:B0-----:R4:W-:Y:S01]  /*81c0*/  STG.E.U8 desc[UR36][R2.64], R4 ;  /* 0x0000000402007986 */ /* 0x0019e2000c101124 */
[----:B------:R-:W-:Y:S05]  /*81d0*/  BRA `(.L_x_20967) ;  /* 0x0000000c006c7947 */ /* 0x000fea0003800000 */
.L_x_20964:
        /* <DEDUP_REMOVED lines=10> */
.L_x_20969:
[----:B------:R-:W-:-:S06]  /*8280*/  HADD2.F32 R19, -RZ, R19.H0_H0 ;  /* 0x20000013ff137230 */ /* 0x000fcc0000004100 */
[----:B------:R-:W0:Y:S02]  /*8290*/  F2I.FTZ.TRUNC.NTZ R19, R19 ;  /* 0x0000001300137305 */ /* 0x000e24000021f100 */
[----:B0-----:R2:W-:Y:S01]  /*82a0*/  STG.E desc[UR36][R2.64], R19 ;  /* 0x0000001302007986 */ /* 0x0015e2000c101924 */
[----:B------:R-:W-:Y:S05]  /*82b0*/  BRA `(.L_x_20967) ;  /* 0x0000000c00347947 */ /* 0x000fea0003800000 */
.L_x_20968:
[----:B------:R-:W-:-:S06]  /*82c0*/  HADD2.F32 R19, -RZ, R19.H0_H0 ;  /* 0x20000013ff137230 */ /* 0x000fcc0000004100 */
[----:B------:R-:W0:Y:S02]  /*82d0*/  F2I.FTZ.TRUNC.NTZ R19, R19 ;  /* 0x0000001300137305 */ /* 0x000e24000021f100 */
[----:B0-----:R0:W-:Y:S01]  /*82e0*/  STG.E.U16 desc[UR36][R2.64], R19 ;  /* 0x0000001302007986 */ /* 0x0011e2000c101524 */
[----:B------:R-:W-:Y:S05]  /*82f0*/  BRA `(.L_x_20967) ;  /* 0x0000000c00247947 */ /* 0x000fea0003800000 */
.L_x_20963:
        /* <DEDUP_REMOVED lines=9> */
.L_x_20971:
[----:B------:R0:W-:Y:S01]  /*8390*/  STG.E.U16 desc[UR36][R2.64], R19 ;  /* 0x0000001302007986 */ /* 0x0001e2000c101524 */
[----:B------:R-:W-:Y:S05]  /*83a0*/  BRA `(.L_x_20967) ;  /* 0x0000000800f87947 */ /* 0x000fea0003800000 */
.L_x_20970:
        /* <DEDUP_REMOVED lines=10> */
.L_x_20973:
[----:B------:R-:W-:-:S05]  /*8450*/  HADD2.F32 R0, -RZ, R19.H0_H0 ;  /* 0x20000013ff007230 */ /* 0x000fca0000004100 */
[----:B------:R-:W-:-:S04]  /*8460*/  F2FP.F16.F32.PACK_AB R0, RZ, R0 ;  /* 0x00000000ff00723e */ /* 0x000fc800000000ff */
[----:B------:R-:W-:-:S05]  /*8470*/  PRMT R0, R0, 0x5410, RZ ;  /* 0x0000541000007816 */ /* 0x000fca00000000ff */
[----:B------:R0:W-:Y:S01]  /*8480*/  STG.E desc[UR36][R2.64], R0 ;  /* 0x0000000002007986 */ /* 0x0001e2000c101924 */
[----:B------:R-:W-:Y:S05]  /*8490*/  BRA `(.L_x_20967) ;  /* 0x0000000800bc7947 */ /* 0x000fea0003800000 */
.L_x_20972:
[----:B------:R-:W-:-:S05]  /*84a0*/  HADD2.F32 R4, -RZ, R19.H0_H0 ;  /* 0x20000013ff047230 */ /* 0x000fca0000004100 */
[----:B------:R-:W-:-:S06]  /*84b0*/  FMUL.FTZ R4, R4, 1 ;  /* 0x3f80000004047820 */ /* 0x000fcc0000410000 */
[----:B------:R-:W0:Y:S02]  /*84c0*/  F2F.F64.F32 R4, R4 ;  /* 0x0000000400047310 */ /* 0x000e240000201800 */
[----:B0-----:R0:W-:Y:S01]  /*84d0*/  STG.E.64 desc[UR36][R2.64], R4 ;  /* 0x0000000402007986 */ /* 0x0011e2000c101b24 */
[----:B------:R-:W-:Y:S05]  /*84e0*/  BRA `(.L_x_20967) ;  /* 0x0000000800a87947 */ /* 0x000fea0003800000 */
.L_x_20962:
        /* <DEDUP_REMOVED lines=14> */
.L_x_20977:
        /* <DEDUP_REMOVED lines=18> */
.L_x_20980:
[----:B------:R-:W-:-:S04]  /*86f0*/  SHF.R.U32.HI R5, RZ, 0x18, R5 ;  /* 0x00000018ff057819 */ /* 0x000fc80000011605 */
[----:B------:R-:W-:-:S07]  /*8700*/  LOP3.LUT R0, R0, 0x80, R5, 0xf8, !PT ;  /* 0x0000008000007812 */ /* 0x000fce00078ef805 */
.L_x_20979:
[----:B------:R-:W-:Y:S05]  /*8710*/  BSYNC.RECONVERGENT B0 ;  /* 0x0000000000007941 */ /* 0x000fea0003800200 */
.L_x_20978:
[----:B------:R0:W-:Y:S01]  /*8720*/  STG.E.U8 desc[UR36][R2.64], R0 ;  /* 0x0000000002007986 */ /* 0x0001e2000c101124 */
[----:B------:R-:W-:Y:S05]  /*8730*/  BRA `(.L_x_20967) ;  /* 0x0000000800147947 */ /* 0x000fea0003800000 */
.L_x_20976:
        /* <DEDUP_REMOVED lines=18> */
.L_x_20983:
[----:B------:R-:W-:-:S04]  /*8860*/  SHF.R.U32.HI R5, RZ, 0x18, R5 ;  /* 0x00000018ff057819 */ /* 0x000fc80000011605 */
[----:B------:R-:W-:-:S07]  /*8870*/  LOP3.LUT R0, R0, 0x80, R5, 0xf8, !PT ;  /* 0x0000008000007812 */ /* 0x000fce00078ef805 */
.L_x_20982:
[----:B------:R-:W-:Y:S05]  /*8880*/  BSYNC.RECONVERGENT B0 ;  /* 0x0000000000007941 */ /* 0x000fea0003800200 */
.L_x_20981:
[----:B------:R0:W-:Y:S01]  /*8890*/  STG.E.U8 desc[UR36][R2.64], R0 ;  /* 0x0000000002007986 */ /* 0x0001e2000c101124 */
[----:B------:R-:W-:Y:S05]  /*88a0*/  BRA `(.L_x_20967) ;  /* 0x0000000400b87947 */ /* 0x000fea0003800000 */
.L_x_20975:
[----:B------:R-:W-:-:S09]  /*88b0*/  UISETP.NE.AND UP0, UPT, UR4, 0x1c, UPT ;  /* 0x0000001c0400788c */ /* 0x000fd2000bf05270 */
[----:B------:R-:W-:Y:S05]  /*88c0*/  BRA.U !UP0, `(.L_x_20984) ;  /* 0x0000000108607547 */ /* 0x000fea000b800000 */
[----:B------:R-:W-:-:S09]  /*88d0*/  UISETP.NE.AND UP0, UPT, UR4, 0x1d, UPT ;  /* 0x0000001d0400788c */ /* 0x000fd2000bf05270 */
[----:B------:R-:W-:Y:S05]  /*88e0*/  BRA.U !UP0, `(.L_x_20985) ;  /* 0x0000000108487547 */ /* 0x000fea000b800000 */
[----:B------:R-:W-:-:S09]  /*88f0*/  UISETP.NE.AND UP0, UPT, UR4, 0x2c, UPT ;  /* 0x0000002c0400788c */ /* 0x000fd2000bf05270 */
[----:B------:R-:W-:Y:S05]  /*8900*/  BRA.U UP0, `(.L_x_20966) ;  /* 0x0000000100bc7547 */ /* 0x000fea000b800000 */
        /* <DEDUP_REMOVED lines=16> */
.L_x_20985:
[----:B------:R-:W-:-:S06]  /*8a10*/  HADD2.F32 R4, -RZ, R19.H0_H0 ;  /* 0x20000013ff047230 */ /* 0x000fcc0000004100 */
[----:B------:R-:W0:Y:S02]  /*8a20*/  F2I.U64.TRUNC R4, R4 ;  /* 0x0000000400047311 */ /* 0x000e24000020d800 */
[----:B0-----:R0:W-:Y:S01]  /*8a30*/  STG.E.64 desc[UR36][R2.64], R4 ;  /* 0x0000000402007986 */ /* 0x0011e2000c101b24 */
[----:B------:R-:W-:Y:S05]  /*8a40*/  BRA `(.L_x_20967) ;  /* 0x0000000400507947 */ /* 0x000fea0003800000 */
.L_x_20984:
[----:B------:R-:W-:-:S06]  /*8a50*/  HADD2.F32 R19, -RZ, R19.H0_H0 ;  /* 0x20000013ff137230 */ /* 0x000fcc0000004100 */
[----:B------:R-:W0:Y:S02]  /*8a60*/  F2I.FTZ.U32.TRUNC.NTZ R19, R19 ;  /* 0x0000001300137305 */ /* 0x000e24000021f000 */
[----:B0-----:R0:W-:Y:S01]  /*8a70*/  STG.E desc[UR36][R2.64], R19 ;  /* 0x0000001302007986 */ /* 0x0011e2000c101924 */
[----:B------:R-:W-:Y:S05]  /*8a80*/  BRA `(.L_x_20967) ;  /* 0x0000000400407947 */ /* 0x000fea0003800000 */
.L_x_20974:
        /* <DEDUP_REMOVED lines=11> */
.L_x_20987:
[----:B------:R-:W-:Y:S01]  /*8b40*/  HADD2.F32 R19, -RZ, R19.H0_H0 ;  /* 0x20000013ff137230 */ /* 0x000fe20000004100 */
[----:B------:R-:W-:-:S04]  /*8b50*/  CS2R R6, SRZ ;  /* 0x0000000000067805 */ /* 0x000fc8000001ff00 */
[----:B------:R-:W-:-:S06]  /*8b60*/  FMUL.FTZ R4, R19, 1 ;  /* 0x3f80000013047820 */ /* 0x000fcc0000410000 */
[----:B------:R-:W0:Y:S02]  /*8b70*/  F2F.F64.F32 R4, R4 ;  /* 0x0000000400047310 */ /* 0x000e240000201800 */
[----:B0-----:R0:W-:Y:S01]  /*8b80*/  STG.E.128 desc[UR36][R2.64], R4 ;  /* 0x0000000402007986 */ /* 0x0011e2000c101d24 */
[----:B------:R-:W-:Y:S05]  /*8b90*/  BRA `(.L_x_20967) ;  /* 0x0000000000fc7947 */ /* 0x000fea0003800000 */
.L_x_20986:
[----:B------:R-:W-:-:S09]  /*8ba0*/  UISETP.NE.AND UP0, UPT, UR4, 0xf, UPT ;  /* 0x0000000f0400788c */ /* 0x000fd2000bf05270 */
[----:B------:R-:W-:Y:S05]  /*8bb0*/  BRA.U !UP0, `(.L_x_20988) ;  /* 0x0000000108e87547 */ /* 0x000fea000b800000 */
[----:B------:R-:W-:-:S09]  /*8bc0*/  UISETP.NE.AND UP0, UPT, UR4, 0x17, UPT ;  /* 0x000000170400788c */ /* 0x000fd2000bf05270 */
[----:B------:R-:W-:Y:S05]  /*8bd0*/  BRA.U !UP0, `(.L_x_20989) ;  /* 0x0000000108907547 */ /* 0x000fea000b800000 */
[----:B------:R-:W-:-:S09]  /*8be0*/  UISETP.NE.AND UP0, UPT, UR4, 0x18, UPT ;  /* 0x000000180400788c */ /* 0x000fd2000bf05270 */
[----:B------:R-:W-:Y:S05]  /*8bf0*/  BRA.U !UP0, `(.L_x_20990) ;  /* 0x0000000108447547 */ /* 0x000fea000b800000 */
.L_x_20966:
        /* <DEDUP_REMOVED lines=11> */
[----:B------:R-:W-:Y:S02]  /*8cb0*/  IMAD.U32 R7, RZ, RZ, UR7 ;  /* 0x00000007ff077e24 */ /* 0x000fe4000f8e00ff */
[----:B----4-:R-:W-:Y:S02]  /*8cc0*/  IMAD.U32 R10, RZ, RZ, UR8 ;  /* 0x00000008ff0a7e24 */ /* 0x010fe4000f8e00ff */
[----:B-1----:R-:W-:-:S07]  /*8cd0*/  IMAD.U32 R11, RZ, RZ, UR9 ;  /* 0x00000009ff0b7e24 */ /* 0x002fce000f8e00ff */
[----:B------:R-:W-:-:S07]  /*8ce0*/  LEPC R20, `(.L_x_20991) ;  /* 0x000000001014794e */ /* 0x000fce0000000000 */
[----:B--2---:R-:W-:Y:S05]  /*8cf0*/  CALL.ABS.NOINC R2 ;  /* 0x0000000002007343 */ /* 0x004fea0003c00000 */
.L_x_20991:
[----:B------:R-:W-:Y:S05]  /*8d00*/  BRA `(.L_x_20967) ;  /* 0x0000000000a07947 */ /* 0x000fea0003800000 */
.L_x_20990:
        /* <DEDUP_REMOVED lines=13> */
.L_x_20993:
[----:B------:R-:W-:Y:S05]  /*8de0*/  BSYNC.RECONVERGENT B0 ;  /* 0x0000000000007941 */ /* 0x000fea0003800200 */
.L_x_20992:
[----:B------:R-:W-:-:S05]  /*8df0*/  LOP3.LUT R5, R0, 0x80, R5, 0xf8, !PT ;  /* 0x0000008000057812 */ /* 0x000fca00078ef805 */
[----:B------:R0:W-:Y:S01]  /*8e00*/  STG.E.U8 desc[UR36][R2.64], R5 ;  /* 0x0000000502007986 */ /* 0x0001e2000c101124 */
[----:B------:R-:W-:Y:S05]  /*8e10*/  BRA `(.L_x_20967) ;  /* 0x00000000005c7947 */ /* 0x000fea0003800000 */
.L_x_20989:
        /* <DEDUP_REMOVED lines=12> */
.L_x_20995:
[----:B------:R-:W-:Y:S01]  /*8ee0*/  IMAD.MOV.U32 R0, RZ, RZ, 0x7f ;  /* 0x0000007fff007424 */ /* 0x000fe200078e00ff */
[----:B------:R-:W-:-:S04]  /*8ef0*/  ISETP.GT.U32.AND P0, PT, R4, 0x7f800000, PT ;  /* 0x7f8000000400780c */ /* 0x000fc80003f04070 */
[----:B------:R-:W-:-:S09]  /*8f00*/  SEL R0, R0, 0x7c, P0 ;  /* 0x0000007c00007807 */ /* 0x000fd20000000000 */
.L_x_20996:
[----:B------:R-:W-:Y:S05]  /*8f10*/  BSYNC.RECONVERGENT B0 ;  /* 0x0000000000007941 */ /* 0x000fea0003800200 */
.L_x_20994:
[----:B------:R-:W-:-:S04]  /*8f20*/  SHF.R.U32.HI R5, RZ, 0x18, R5 ;  /* 0x00000018ff057819 */ /* 0x000fc80000011605 */
[----:B------:R-:W-:-:S05]  /*8f30*/  LOP3.LUT R5, R0, 0x80, R5, 0xf8, !PT ;  /* 0x0000008000057812 */ /* 0x000fca00078ef805 */
[----:B------:R0:W-:Y:S01]  /*8f40*/  STG.E.U8 desc[UR36][R2.64], R5 ;  /* 0x0000000502007986 */ /* 0x0001e2000c101124 */
[----:B------:R-:W-:Y:S05]  /*8f50*/  BRA `(.L_x_20967) ;  /* 0x00000000000c7947 */ /* 0x000fea0003800000 */
.L_x_20988:
[----:B------:R-:W-:-:S05]  /*8f60*/  HADD2.F32 R0, -RZ, R19.H0_H0 ;  /* 0x20000013ff007230 */ /* 0x000fca0000004100 */
[----:B------:R-:W-:-:S05]  /*8f70*/  F2FP.BF16.F32.PACK_AB R0, RZ, R0 ;  /* 0x00000000ff00723e */ /* 0x000fca00000010ff */
[----:B------:R0:W-:Y:S02]  /*8f80*/  STG.E.U16 desc[UR36][R2.64], R0 ;  /* 0x0000000002007986 */ /* 0x0001e4000c101524 */
.L_x_20967:
[----:B------:R-:W-:-:S07]  /*8f90*/  VIADD R17, R17, 0x80 ;  /* 0x0000008011117836 */ /* 0x000fce0000000000 */
.L_x_20890:
[----:B------:R-:W-:Y:S05]  /*8fa0*/  BSYNC.RECONVERGENT B6 ;  /* 0x0000000000067941 */ /* 0x000fea0003800200 */
.L_x_20889:
[----:B------:R-:W5:Y:S01]  /*8fb0*/  LDCU UR4, c[0x0][0x380] ;  /* 0x00007000ff0477ac */ /* 0x000f620008000800 */
[----:B------:R-:W-:Y:S01]  /*8fc0*/  BSSY.RECONVERGENT B6, `(.L_x_20997) ;  /* 0x0000475000067945 */ /* 0x000fe20003800200 */
[----:B-----5:R-:W-:-:S13]  /*8fd0*/  ISETP.GE.AND P0, PT, R17, UR4, PT ;  /* 0x0000000411007c0c */ /* 0x020fda000bf06270 */
[----:B------:R-:W-:Y:S05]  /*8fe0*/  @P0 BRA `(.L_x_20998) ;  /* 0x0000004400c80947 */ /* 0x000fea0003800000 */
[----:B------:R-:W5:Y:S01]  /*8ff0*/  LDCU UR4, c[0x0][0x388] ;  /* 0x00007100ff0477ac */ /* 0x000f620008000800 */
[----:B------:R-:W-:Y:S02]  /*9000*/  IMAD.MOV.U32 R18, RZ, RZ, RZ ;  /* 0x000000ffff127224 */ /* 0x000fe400078e00ff */
[----:B012---:R-:W-:Y:S02]  /*9010*/  IMAD.MOV.U32 R0, RZ, RZ, RZ ;  /* 0x000000ffff007224 */ /* 0x007fe400078e00ff */
[----:B------:R-:W-:Y:S01]  /*9020*/  IMAD.MOV.U32 R16, RZ, RZ, RZ ;  /* 0x000000ffff107224 */ /* 0x000fe200078e00ff */
        /* <DEDUP_REMOVED lines=9> */
[----:B------:R-:W-:-:S04]  /*90c0*/  SHF.R.U32.HI R3, RZ, UR5, R2 ;  /* 0x00000005ff037c19 */ /* 0x000fc80008011602 */
[----:B------:R-:W-:-:S05]  /*90d0*/  IADD3 R18, PT, PT, -R3, RZ, RZ ;  /* 0x000000ff03127210 */ /* 0x000fca0007ffe1ff */
        /* <DEDUP_REMOVED lines=339> */
.L_x_20999:
        /* <DEDUP_REMOVED lines=19> */
.L_x_21003:
[----:B------:R-:W2:Y:S02]  /*a740*/  LDG.E.U8 R2, desc[UR36][R2.64] ;  /* 0x0000002402027981 */ /* 0x000ea4000c1e1100 */
[----:B--2---:R-:W-:-:S04]  /*a750*/  I2FP.F32.U32 R0, R2 ;  /* 0x0000000200007245 */ /* 0x004fc80000201000 */
[----:B------:R-:W-:-:S04]  /*a760*/  F2FP.F16.F32.PACK_AB R0, RZ, R0 ;  /* 0x00000000ff00723e */ /* 0x000fc800000000ff */
[----:B------:R-:W-:Y:S01]  /*a770*/  PRMT R19, R0, 0x7610, R19 ;  /* 0x0000761000137816 */ /* 0x000fe20000000013 */
[----:B------:R-:W-:Y:S06]  /*a780*/  BRA `(.L_x_21005) ;  /* 0x0000000c00b47947 */ /* 0x000fec0003800000 */
.L_x_21002:
        /* <DEDUP_REMOVED lines=11> */
.L_x_21007:
[----:B------:R-:W2:Y:S02]  /*a840*/  LDG.E R2, desc[UR36][R2.64] ;  /* 0x0000002402027981 */ /* 0x000ea4000c1e1900 */
[----:B--2---:R-:W-:-:S04]  /*a850*/  I2FP.F32.S32 R0, R2 ;  /* 0x0000000200007245 */ /* 0x004fc80000201400 */
[----:B------:R-:W-:-:S04]  /*a860*/  F2FP.F16.F32.PACK_AB R0, RZ, R0 ;  /* 0x00000000ff00723e */ /* 0x000fc800000000ff */
[----:B------:R-:W-:Y:S01]  /*a870*/  PRMT R19, R0, 0x7610, R19 ;  /* 0x0000761000137816 */ /* 0x000fe20000000013 */
[----:B------:R-:W-:Y:S06]  /*a880*/  BRA `(.L_x_21005) ;  /* 0x0000000c00747947 */ /* 0x000fec0003800000 */
.L_x_21006:
[----:B------:R-:W2:Y:S02]  /*a890*/  LDG.E.U16 R2, desc[UR36][R2.64] ;  /* 0x0000002402027981 */ /* 0x000ea4000c1e1500 */
[----:B--2---:R-:W0:Y:S02]  /*a8a0*/  I2F.S16 R0, R2 ;  /* 0x0000000200007306 */ /* 0x004e240000101400 */
[----:B0-----:R-:W-:-:S04]  /*a8b0*/  F2FP.F16.F32.PACK_AB R0, RZ, R0 ;  /* 0x00000000ff00723e */ /* 0x001fc800000000ff */
[----:B------:R-:W-:Y:S01]  /*a8c0*/  PRMT R19, R0, 0x7610, R19 ;  /* 0x0000761000137816 */ /* 0x000fe20000000013 */
[----:B------:R-:W-:Y:S06]  /*a8d0*/  BRA `(.L_x_21005) ;  /* 0x0000000c00607947 */ /* 0x000fec0003800000 */
.L_x_21001:
        /* <DEDUP_REMOVED lines=9> */
.L_x_21009:
[----:B------:R1:W5:Y:S01]  /*a970*/  LDG.E.U16 R19, desc[UR36][R2.64] ;  /* 0x0000002402137981 */ /* 0x000362000c1e1500 */
[----:B------:R-:W-:Y:S05]  /*a980*/  BRA `(.L_x_21005) ;  /* 0x0000000c00347947 */ /* 0x000fea0003800000 */
.L_x_21008:
        /* <DEDUP_REMOVED lines=9> */
.L_x_21011:
[----:B------:R0:W5:Y:S01]  /*aa20*/  LDG.E.U16 R19, desc[UR36][R2.64] ;  /* 0x0000002402137981 */ /* 0x000162000c1e1500 */
[----:B------:R-:W-:Y:S05]  /*aa30*/  BRA `(.L_x_21005) ;  /* 0x0000000c00087947 */ /* 0x000fea0003800000 */
.L_x_21010:
        /* <DEDUP_REMOVED lines=9> */
.L_x_21000:
        /* <DEDUP_REMOVED lines=14> */
.L_x_21014:
        /* <DEDUP_REMOVED lines=9> */
.L_x_21013:
        /* <DEDUP_REMOVED lines=27> */
.L_x_21016:
        /* <DEDUP_REMOVED lines=14> */
.L_x_21015:
[----:B------:R-:W2:Y:S02]  /*aed0*/  LDG.E.U16 R0, desc[UR36][R2.64] ;  /* 0x0000002402007981 */ /* 0x000ea4000c1e1500 */
[----:B--2---:R-:W-:-:S05]  /*aee0*/  IMAD.U32 R0, R0, 0x10000, RZ ;  /* 0x0001000000007824 */ /* 0x004fca00078e00ff */
[----:B------:R-:W-:-:S04]  /*aef0*/  F2FP.F16.F32.PACK_AB R0, RZ, R0 ;  /* 0x00000000ff00723e */ /* 0x000fc800000000ff */
[----:B------:R-:W-:Y:S01]  /*af00*/  PRMT R19, R0, 0x7610, R19 ;  /* 0x0000761000137816 */ /* 0x000fe20000000013 */
[----:B------:R-:W-:Y:S06]  /*af10*/  BRA `(.L_x_21005) ;  /* 0x0000000400d07947 */ /* 0x000fec0003800000 */
.L_x_21012:
        /* <DEDUP_REMOVED lines=13> */
.L_x_21019:
        /* <DEDUP_REMOVED lines=21> */
.L_x_21023:
[----:B------:R-:W-:Y:S05]  /*b140*/  BSYNC.RECONVERGENT B1 ;  /* 0x0000000000017941 */ /* 0x000fea0003800200 */
.L_x_21022:
[----:B------:R-:W-:Y:S02]  /*b150*/  SHF.L.U32 R0, R0, 0x14, RZ ;  /* 0x0000001400007819 */ /* 0x000fe400000006ff */
[----:B------:R-:W-:-:S04]  /*b160*/  LEA R2, R2, 0x3b800000, 0x17 ;  /* 0x3b80000002027811 */ /* 0x000fc800078eb8ff */
[----:B------:R-:W-:-:S07]  /*b170*/  LOP3.LUT R0, R2, R0, R7, 0xfe, !PT ;  /* 0x0000000002007212 */ /* 0x000fce00078efe07 */
.L_x_21021:
[----:B------:R-:W-:Y:S05]  /*b180*/  BSYNC.RECONVERGENT B0 ;  /* 0x0000000000007941 */ /* 0x000fea0003800200 */
.L_x_21020:
[----:B------:R-:W-:-:S04]  /*b190*/  F2FP.F16.F32.PACK_AB R0, RZ, R0 ;  /* 0x00000000ff00723e */ /* 0x000fc800000000ff */
[----:B------:R-:W-:Y:S01]  /*b1a0*/  PRMT R19, R0, 0x7610, R19 ;  /* 0x0000761000137816 */ /* 0x000fe20000000013 */
[----:B------:R-:W-:Y:S06]  /*b1b0*/  BRA `(.L_x_21005) ;  /* 0x0000000400287947 */ /* 0x000fec0003800000 */
.L_x_21018:
        /* <DEDUP_REMOVED lines=21> */
.L_x_21027:
[----:B------:R-:W-:Y:S05]  /*b310*/  BSYNC.RECONVERGENT B1 ;  /* 0x0000000000017941 */ /* 0x000fea0003800200 */
.L_x_21026:
[----:B------:R-:W-:Y:S01]  /*b320*/  IMAD.SHL.U32 R0, R0, 0x200000, RZ ;  /* 0x0020000000007824 */ /* 0x000fe200078e00ff */
[----:B------:R-:W-:-:S04]  /*b330*/  LEA R2, R2, 0x37800000, 0x17 ;  /* 0x3780000002027811 */ /* 0x000fc800078eb8ff */
[----:B------:R-:W-:-:S07]  /*b340*/  LOP3.LUT R0, R2, R0, R7, 0xfe, !PT ;  /* 0x0000000002007212 */ /* 0x000fce00078efe07 */
.L_x_21025:
[----:B------:R-:W-:Y:S05]  /*b350*/  BSYNC.RECONVERGENT B0 ;  /* 0x0000000000007941 */ /* 0x000fea0003800200 */
.L_x_21024:
[----:B------:R-:W-:-:S04]  /*b360*/  F2FP.F16.F32.PACK_AB R0, RZ, R0 ;  /* 0x00000000ff00723e */ /* 0x000fc800000000ff */
[----:B------:R-:W-:Y:S01]  /*b370*/  PRMT R19, R0, 0x7610, R19 ;  /* 0x0000761000137816 */ /* 0x000fe20000000013 */
[----:B------:R-:W-:Y:S06]  /*b380*/  BRA `(.L_x_21005) ;  /* 0x0000000000b47947 */ /* 0x000fec0003800000 */
.L_x_21017:
        /* <DEDUP_REMOVED lines=14> */
.L_x_21031:
[----:B------:R-:W-:Y:S05]  /*b470*/  BSYNC.RECONVERGENT B0 ;  /* 0x0000000000007941 */ /* 0x000fea0003800200 */
.L_x_21030:
[----:B------:R-:W-:-:S04]  /*b480*/  F2FP.F16.F32.PACK_AB R0, RZ, R0 ;  /* 0x00000000ff00723e */ /* 0x000fc800000000ff */
[----:B------:R-:W-:Y:S01]  /*b490*/  PRMT R19, R0, 0x7610, R19 ;  /* 0x0000761000137816 */ /* 0x000fe20000000013 */
[----:B------:R-:W-:Y:S06]  /*b4a0*/  BRA `(.L_x_21005) ;  /* 0x00000000006c7947 */ /* 0x000fec0003800000 */
.L_x_21004:
        /* <DEDUP_REMOVED lines=16> */
.L_x_21032:
[----:B------:R-:W-:Y:S01]  /*b5b0*/  PRMT R19, RZ, 0x7610, R19 ;  /* 0x00007610ff137816 */ /* 0x000fe20000000013 */
[----:B------:R-:W-:Y:S06]  /*b5c0*/  BRA `(.L_x_21005) ;  /* 0x0000000000247947 */ /* 0x000fec0003800000 */
.L_x_21029:
[----:B------:R-:W2:Y:S02]  /*b5d0*/  LDG.E.64 R2, desc[UR36][R2.64] ;  /* 0x0000002402027981 */ /* 0x000ea4000c1e1b00 */
[----:B--2---:R-:W0:Y:S02]  /*b5e0*/  I2F.U64 R0, R2 ;  /* 0x0000000200007312 */ /* 0x004e240000301000 */
[----:B0-----:R-:W-:-:S04]  /*b5f0*/  F2FP.F16.F32.PACK_AB R0, RZ, R0 ;  /* 0x00000000ff00723e */ /* 0x001fc800000000ff */
[----:B------:R-:W-:Y:S01]  /*b600*/  PRMT R19, R0, 0x7610, R19 ;  /* 0x0000761000137816 */ /* 0x000fe20000000013 */
[----:B------:R-:W-:Y:S06]  /*b610*/  BRA `(.L_x_21005) ;  /* 0x0000000000107947 */ /* 0x000fec0003800000 */
.L_x_21028:
[----:B------:R-:W2:Y:S02]  /*b620*/  LDG.E R2, desc[UR36][R2.64] ;  /* 0x0000002402027981 */ /* 0x000ea4000c1e1900 */
[----:B--2---:R-:W-:-:S04]  /*b630*/  I2FP.F32.U32 R0, R2 ;  /* 0x0000000200007245 */ /* 0x004fc80000201000 */
[----:B------:R-:W-:-:S04]  /*b640*/  F2FP.F16.F32.PACK_AB R0, RZ, R0 ;  /* 0x00000000ff00723e */ /* 0x000fc800000000ff */
[----:B------:R-:W-:-:S07]  /*b650*/  PRMT R19, R0, 0x7610, R19 ;  /* 0x0000761000137816 */ /* 0x000fce0000000013 */
.L_x_21005:
        /* <DEDUP_REMOVED lines=18> */
.L_x_21036:
[----:B------:R-:W2:Y:S02]  /*b780*/  LDG.E.U8 R2, desc[UR36][R2.64] ;  /* 0x0000002402027981 */ /* 0x000ea4000c1e1100 */
[----:B--2---:R-:W-:-:S04]  /*b790*/  I2FP.F32.U32 R0, R2 ;  /* 0x0000000200007245 */ /* 0x004fc80000201000 */
[----:B------:R-:W-:Y:S01]  /*b7a0*/  F2FP.F16.F32.PACK_AB R0, RZ, R0 ;  /* 0x00000000ff00723e */ /* 0x000fe200000000ff */
[----:B------:R-:W-:Y:S06]  /*b7b0*/  BRA `(.L_x_21038) ;  /* 0x0000000c007c7947 */ /* 0x000fec0003800000 */
.L_x_21035:
        /* <DEDUP_REMOVED lines=10> */
.L_x_21040:
[----:B------:R-:W2:Y:S02]  /*b860*/  LDG.E R2, desc[UR36][R2.64] ;  /* 0x0000002402027981 */ /* 0x000ea4000c1e1900 */
[----:B--2---:R-:W-:-:S04]  /*b870*/  I2FP.F32.S32 R0, R2 ;  /* 0x0000000200007245 */ /* 0x004fc80000201400 */
[----:B------:R-:W-:Y:S01]  /*b880*/  F2FP.F16.F32.PACK_AB R0, RZ, R0 ;  /* 0x00000000ff00723e */ /* 0x000fe200000000ff */
[----:B------:R-:W-:Y:S06]  /*b890*/  BRA `(.L_x_21038) ;  /* 0x0000000c00447947 */ /* 0x000fec0003800000 */
.L_x_21039:
[----:B------:R-:W2:Y:S02]  /*b8a0*/  LDG.E.U16 R2, desc[UR36][R2.64] ;  /* 0x0000002402027981 */ /* 0x000ea4000c1e1500 */
[----:B--2---:R-:W0:Y:S02]  /*b8b0*/  I2F.S16 R0, R2 ;  /* 0x0000000200007306 */ /* 0x004e240000101400 */
[----:B0-----:R-:W-:Y:S01]  /*b8c0*/  F2FP.F16.F32.PACK_AB R0, RZ, R0 ;  /* 0x00000000ff00723e */ /* 0x001fe200000000ff */
[----:B------:R-:W-:Y:S06]  /*b8d0*/  BRA `(.L_x_21038) ;  /* 0x0000000c00347947 */ /* 0x000fec0003800000 */
.L_x_21034:
        /* <DEDUP_REMOVED lines=9> */
.L_x_21042:
[----:B------:R1:W5:Y:S01]  /*b970*/  LDG.E.U16 R0, desc[UR36][R2.64] ;  /* 0x0000002402007981 */ /* 0x000362000c1e1500 */
[----:B------:R-:W-:Y:S05]  /*b980*/  BRA `(.L_x_21038) ;  /* 0x0000000c00087947 */ /* 0x000fea0003800000 */
.L_x_21041:
        /* <DEDUP_REMOVED lines=9> */
.L_x_21044:
[----:B------:R0:W5:Y:S01]  /*ba20*/  LDG.E.U16 R0, desc[UR36][R2.64] ;  /* 0x0000002402007981 */ /* 0x000162000c1e1500 */
[----:B------:R-:W-:Y:S05]  /*ba30*/  BRA `(.L_x_21038) ;  /* 0x0000000800dc7947 */ /* 0x000fea0003800000 */
.L_x_21043:
        /* <DEDUP_REMOVED lines=8> */
.L_x_21033:
        /* <DEDUP_REMOVED lines=13> */
.L_x_21047:
        /* <DEDUP_REMOVED lines=8> */
.L_x_21046:
        /* <DEDUP_REMOVED lines=27> */
.L_x_21049:
        /* <DEDUP_REMOVED lines=13> */
.L_x_21048:
[----:B------:R-:W2:Y:S02]  /*be90*/  LDG.E.U16 R0, desc[UR36][R2.64] ;  /* 0x0000002402007981 */ /* 0x000ea4000c1e1500 */
[----:B--2---:R-:W-:-:S05]  /*bea0*/  IMAD.U32 R0, R0, 0x10000, RZ ;  /* 0x0001000000007824 */ /* 0x004fca00078e00ff */
[----:B------:R-:W-:Y:S01]  /*beb0*/  F2FP.F16.F32.PACK_AB R0, RZ, R0 ;  /* 0x00000000ff00723e */ /* 0x000fe200000000ff */
[----:B------:R-:W-:Y:S06]  /*bec0*/  BRA `(.L_x_21038) ;  /* 0x0000000400b87947 */ /* 0x000fec0003800000 */
.L_x_21045:
        /* <DEDUP_REMOVED lines=12> */
.L_x_21052:
        /* <DEDUP_REMOVED lines=21> */
.L_x_21056:
[----:B------:R-:W-:Y:S05]  /*c0e0*/  BSYNC.RECONVERGENT B1 ;  /* 0x0000000000017941 */ /* 0x000fea0003800200 */
.L_x_21055:
[----:B------:R-:W-:Y:S01]  /*c0f0*/  IMAD.SHL.U32 R0, R0, 0x100000, RZ ;  /* 0x0010000000007824 */ /* 0x000fe200078e00ff */
[----:B------:R-:W-:-:S04]  /*c100*/  LEA R2, R2, 0x3b800000, 0x17 ;  /* 0x3b80000002027811 */ /* 0x000fc800078eb8ff */
[----:B------:R-:W-:-:S07]  /*c110*/  LOP3.LUT R0, R2, R0, R7, 0xfe, !PT ;  /* 0x0000000002007212 */ /* 0x000fce00078efe07 */
.L_x_21054:
[----:B------:R-:W-:Y:S05]  /*c120*/  BSYNC.RECONVERGENT B0 ;  /* 0x0000000000007941 */ /* 0x000fea0003800200 */
.L_x_21053:
[----:B------:R-:W-:Y:S01]  /*c130*/  F2FP.F16.F32.PACK_AB R0, RZ, R0 ;  /* 0x00000000ff00723e */ /* 0x000fe200000000ff */
[----:B------:R-:W-:Y:S06]  /*c140*/  BRA `(.L_x_21038) ;  /* 0x0000000400187947 */ /* 0x000fec0003800000 */
.L_x_21051:
        /* <DEDUP_REMOVED lines=21> */
.L_x_21060:
[----:B------:R-:W-:Y:S05]  /*c2a0*/  BSYNC.RECONVERGENT B1 ;  /* 0x0000000000017941 */ /* 0x000fea0003800200 */
.L_x_21059:
[----:B------:R-:W-:Y:S01]  /*c2b0*/  IMAD.SHL.U32 R0, R0, 0x200000, RZ ;  /* 0x0020000000007824 */ /* 0x000fe200078e00ff */
[----:B------:R-:W-:-:S04]  /*c2c0*/  LEA R2, R2, 0x37800000, 0x17 ;  /* 0x3780000002027811 */ /* 0x000fc800078eb8ff */
[----:B------:R-:W-:-:S07]  /*c2d0*/  LOP3.LUT R0, R2, R0, R7, 0xfe, !PT ;  /* 0x0000000002007212 */ /* 0x000fce00078efe07 */
.L_x_21058:
[----:B------:R-:W-:Y:S05]  /*c2e0*/  BSYNC.RECONVERGENT B0 ;  /* 0x0000000000007941 */ /* 0x000fea0003800200 */
.L_x_21057:
[----:B------:R-:W-:Y:S01]  /*c2f0*/  F2FP.F16.F32.PACK_AB R0, RZ, R0 ;  /* 0x00000000ff00723e */ /* 0x000fe200000000ff */
[----:B------:R-:W-:Y:S06]  /*c300*/  BRA `(.L_x_21038) ;  /* 0x0000000000a87947 */ /* 0x000fec0003800000 */
.L_x_21050:
        /* <DEDUP_REMOVED lines=14> */
.L_x_21064:
[----:B------:R-:W-:Y:S05]  /*c3f0*/  BSYNC.RECONVERGENT B0 ;  /* 0x0000000000007941 */ /* 0x000fea0003800200 */
.L_x_21063:
[----:B------:R-:W-:Y:S01]  /*c400*/  F2FP.F16.F32.PACK_AB R0, RZ, R0 ;  /* 0x00000000ff00723e */ /* 0x000fe200000000ff */
[----:B------:R-:W-:Y:S06]  /*c410*/  BRA `(.L_x_21038) ;  /* 0x0000000000647947 */ /* 0x000fec0003800000 */
.L_x_21037:
        /* <DEDUP_REMOVED lines=16> */
.L_x_21065:
[----:B------:R-:W-:Y:S01]  /*c520*/  PRMT R0, RZ, 0x7610, R0 ;  /* 0x00007610ff007816 */ /* 0x000fe20000000000 */
[----:B------:R-:W-:Y:S06]  /*c530*/  BRA `(.L_x_21038) ;  /* 0x00000000001c7947 */ /* 0x000fec0003800000 */
.L_x_21062:
[----:B------:R-:W2:Y:S02]  /*c540*/  LDG.E.64 R2, desc[UR36][R2.64] ;  /* 0x0000002402027981 */ /* 0x000ea4000c1e1b00 */
[----:B--2---:R-:W0:Y:S02]  /*c550*/  I2F.U64 R0, R2 ;  /* 0x0000000200007312 */ /* 0x004e240000301000 */
[----:B0-----:R-:W-:Y:S01]  /*c560*/  F2FP.F16.F32.PACK_AB R0, RZ, R0 ;  /* 0x00000000ff00723e */ /* 0x001fe200000000ff */
[----:B------:R-:W-:Y:S06]  /*c570*/  BRA `(.L_x_21038) ;  /* 0x00000000000c7947 */ /* 0x000fec0003800000 */
.L_x_21061:
[----:B------:R-:W2:Y:S02]  /*c580*/  LDG.E R2, desc[UR36][R2.64] ;  /* 0x0000002402027981 */ /* 0x000ea4000c1e1900 */
[----:B--2---:R-:W-:-:S04]  /*c590*/  I2FP.F32.U32 R0, R2 ;  /* 0x0000000200007245 */ /* 0x004fc80000201000 */
[----:B------:R-:W-:-:S07]  /*c5a0*/  F2FP.F16.F32.PACK_AB R0, RZ, R0 ;  /* 0x00000000ff00723e */ /* 0x000fce00000000ff */
.L_x_21038:
        /* <DEDUP_REMOVED lines=25> */
.L_x_21069:
[----:B------:R-:W-:Y:S02]  /*c740*/  ISETP.NE.AND P0, PT, R3, RZ, PT ;  /* 0x000000ff0300720c */ /* 0x000fe40003f05270 */
[----:B------:R-:W-:-:S11]  /*c750*/  PRMT R19, R0, 0x7610, R19 ;  /* 0x0000761000137816 */ /* 0x000fd60000000013 */
[----:B------:R-:W-:Y:S05]  /*c760*/  @!P0 BRA `(.L_x_21068) ;  /* 0x00000000001c8947 */ /* 0x000fea0003800000 */
[----:B------:R-:W-:-:S04]  /*c770*/  LOP3.LUT R0, R0, 0x8000, RZ, 0xc0, !PT ;  /* 0x0000800000007812 */ /* 0x000fc800078ec0ff */
[----:B------:R-:W-:-:S04]  /*c780*/  LOP3.LUT R0, R0, 0x1, RZ, 0xfc, !PT ;  /* 0x0000000100007812 */ /* 0x000fc800078efcff */
[----:B------:R-:W-:Y:S01]  /*c790*/  PRMT R19, R0, 0x7610, R19 ;  /* 0x0000761000137816 */ /* 0x000fe20000000013 */
[----:B------:R-:W-:Y:S06]  /*c7a0*/  BRA `(.L_x_21068) ;  /* 0x00000000000c7947 */ /* 0x000fec0003800000 */
.L_x_21067:
[----:B------:R-:W-:-:S05]  /*c7b0*/  FADD.FTZ R2, R3, R2 ;  /* 0x0000000203027221 */ /* 0x000fca0000010000 */
[----:B------:R-:W-:-:S04]  /*c7c0*/  F2FP.F16.F32.PACK_AB R2, RZ, R2 ;  /* 0x00000002ff02723e */ /* 0x000fc800000000ff */
[----:B------:R-:W-:-:S07]  /*c7d0*/  PRMT R19, R2, 0x7610, R19 ;  /* 0x0000761002137816 */ /* 0x000fce0000000013 */
.L_x_21068:
[----:B------:R-:W-:Y:S05]  /*c7e0*/  BSYNC.RECONVERGENT B0 ;  /* 0x0000000000007941 */ /* 0x000fea0003800200 */
.L_x_21066:
        /* <DEDUP_REMOVED lines=18> */
.L_x_21073:
[----:B------:R-:W-:-:S06]  /*c910*/  HADD2.F32 R5, -RZ, R19.H0_H0 ;  /* 0x20000013ff057230 */ /* 0x000fcc0000004100 */
[----:B------:R-:W0:Y:S02]  /*c920*/  F2I.S64.TRUNC R4, R5 ;  /* 0x0000000500047311 */ /* 0x000e24000020d900 */
[----:B0-----:R0:W-:Y:S01]  /*c930*/  STG.E.U8 desc[UR36][R2.64], R4 ;  /* 0x0000000402007986 */ /* 0x0011e2000c101124 */
[----:B------:R-:W-:Y:S05]  /*c940*/  BRA `(.L_x_21075) ;  /* 0x0000000c006c7947 */ /* 0x000fea0003800000 */
.L_x_21072:
        /* <DEDUP_REMOVED lines=10> */
.L_x_21077:
[----:B------:R-:W-:-:S06]  /*c9f0*/  HADD2.F32 R19, -RZ, R19.H0_H0 ;  /* 0x20000013ff137230 */ /* 0x000fcc0000004100 */
[----:B------:R-:W0:Y:S02]  /*ca00*/  F2I.FTZ.TRUNC.NTZ R19, R19 ;  /* 0x0000001300137305 */ /* 0x000e24000021f100 */
[----:B0-----:R0:W-:Y:S01]  /*ca10*/  STG.E desc[UR36][R2.64], R19 ;  /* 0x0000001302007986 */ /* 0x0011e2000c101924 */
[----:B------:R-:W-:Y:S05]  /*ca20*/  BRA `(.L_x_21075) ;  /* 0x0000000c00347947 */ /* 0x000fea0003800000 */
.L_x_21076:
[----:B------:R-:W-:-:S06]  /*ca30*/  HADD2.F32 R19, -RZ, R19.H0_H0 ;  /* 0x20000013ff137230 */ /* 0x000fcc0000004100 */
[----:B------:R-:W0:Y:S02]  /*ca40*/  F2I.FTZ.TRUNC.NTZ R19, R19 ;  /* 0x0000001300137305 */ /* 0x000e24000021f100 */
[----:B0-----:R0:W-:Y:S01]  /*ca50*/  STG.E.U16 desc[UR36][R2.64], R19 ;  /* 0x0000001302007986 */ /* 0x0011e2000c101524 */
[----:B------:R-:W-:Y:S05]  /*ca60*/  BRA `(.L_x_21075) ;  /* 0x0000000c00247947 */ /* 0x000fea0003800000 */
.L_x_21071:
        /* <DEDUP_REMOVED lines=9> */
.L_x_21079:
[----:B------:R1:W-:Y:S01]  /*cb00*/  STG.E.U16 desc[UR36][R2.64], R19 ;  /* 0x0000001302007986 */ /* 0x0003e2000c101524 */
[----:B------:R-:W-:Y:S05]  /*cb10*/  BRA `(.L_x_21075) ;  /* 0x0000000800f87947 */ /* 0x000fea0003800000 */
.L_x_21078:
        /* <DEDUP_REMOVED lines=10> */
.L_x_21081:
[----:B------:R-:W-:-:S05]  /*cbc0*/  HADD2.F32 R0, -RZ, R19.H0_H0 ;  /* 0x20000013ff007230 */ /* 0x000fca0000004100 */
[----:B------:R-:W-:-:S04]  /*cbd0*/  F2FP.F16.F32.PACK_AB R0, RZ, R0 ;  /* 0x00000000ff00723e */ /* 0x000fc800000000ff */
[----:B------:R-:W-:-:S05]  /*cbe0*/  PRMT R0, R0, 0x5410, RZ ;  /* 0x0000541000007816 */ /* 0x000fca00000000ff */
[----:B------:R4:W-:Y:S01]  /*cbf0*/  STG.E desc[UR36][R2.64], R0 ;  /* 0x0000000002007986 */ /* 0x0009e2000c101924 */
[----:B------:R-:W-:Y:S05]  /*cc00*/  BRA `(.L_x_21075) ;  /* 0x0000000800bc7947 */ /* 0x000fea0003800000 */
.L_x_21080:
[----:B------:R-:W-:-:S05]  /*cc10*/  HADD2.F32 R4, -RZ, R19.H0_H0 ;  /* 0x20000013ff047230 */ /* 0x000fca0000004100 */
[----:B------:R-:W-:-:S06]  /*cc20*/  FMUL.FTZ R4, R4, 1 ;  /* 0x3f80000004047820 */ /* 0x000fcc0000410000 */
[----:B------:R-:W0:Y:S02]  /*cc30*/  F2F.F64.F32 R4, R4 ;  /* 0x0000000400047310 */ /* 0x000e240000201800 */
[----:B0-----:R2:W-:Y:S01]  /*cc40*/  STG.E.64 desc[UR36][R2.64], R4 ;  /* 0x0000000402007986 */ /* 0x0015e2000c101b24 */
[----:B------:R-:W-:Y:S05]  /*cc50*/  BRA `(.L_x_21075) ;  /* 0x0000000800a87947 */ /* 0x000fea0003800000 */
.L_x_21070:
        /* <DEDUP_REMOVED lines=14> */
.L_x_21085:
        /* <DEDUP_REMOVED lines=18> */
.L_x_21088:
[----:B------:R-:W-:-:S04]  /*ce60*/  SHF.R.U32.HI R5, RZ, 0x18, R5 ;  /* 0x00000018ff057819 */ /* 0x000fc80000011605 */
[----:B------:R-:W-:-:S07]  /*ce70*/  LOP3.LUT R0, R0, 0x80, R5, 0xf8, !PT ;  /* 0x0000008000007812 */ /* 0x000fce00078ef805 */
.L_x_21087:
[----:B------:R-:W-:Y:S05]  /*ce80*/  BSYNC.RECONVERGENT B0 ;  /* 0x0000000000007941 */ /* 0x000fea0003800200 */
.L_x_21086:
[----:B------:R0:W-:Y:S01]  /*ce90*/  STG.E.U8 desc[UR36][R2.64], R0 ;  /* 0x0000000002007986 */ /* 0x0001e2000c101124 */
[----:B------:R-:W-:Y:S05]  /*cea0*/  BRA `(.L_x_21075) ;  /* 0x0000000800147947 */ /* 0x000fea0003800000 */
.L_x_21084:
        /* <DEDUP_REMOVED lines=18> */
.L_x_21091:
[----:B------:R-:W-:-:S04]  /*cfd0*/  SHF.R.U32.HI R5, RZ, 0x18, R5 ;  /* 0x00000018ff057819 */ /* 0x000fc80000011605 */
[----:B------:R-:W-:-:S07]  /*cfe0*/  LOP3.LUT R0, R0, 0x80, R5, 0xf8, !PT ;  /* 0x0000008000007812 */ /* 0x000fce00078ef805 */
.L_x_21090:
[----:B------:R-:W-:Y:S05]  /*cff0*/  BSYNC.RECONVERGENT B0 ;  /* 0x0000000000007941 */ /* 0x000fea0003800200 */
.L_x_21089:
[----:B------:R0:W-:Y:S01]  /*d000*/  STG.E.U8 desc[UR36][R2.64], R0 ;  /* 0x0000000002007986 */ /* 0x0001e2000c101124 */
[----:B------:R-:W-:Y:S05]  /*d010*/  BRA `(.L_x_21075) ;  /* 0x0000000400b87947 */ /* 0x000fea0003800000 */
.L_x_21083:
        /* <DEDUP_REMOVED lines=22> */
.L_x_21093:
[----:B------:R-:W-:-:S06]  /*d180*/  HADD2.F32 R4, -RZ, R19.H0_H0 ;  /* 0x20000013ff047230 */ /* 0x000fcc0000004100 */
[----:B------:R-:W0:Y:S02]  /*d190*/  F2I.U64.TRUNC R4, R4 ;  /* 0x0000000400047311 */ /* 0x000e24000020d800 */
[----:B0-----:R0:W-:Y:S01]  /*d1a0*/  STG.E.64 desc[UR36][R2.64], R4 ;  /* 0x0000000402007986 */ /* 0x0011e2000c101b24 */
[----:B------:R-:W-:Y:S05]  /*d1b0*/  BRA `(.L_x_21075) ;  /* 0x0000000400507947 */ /* 0x000fea0003800000 */
.L_x_21092:
[----:B------:R-:W-:-:S06]  /*d1c0*/  HADD2.F32 R19, -RZ, R19.H0_H0 ;  /* 0x20000013ff137230 */ /* 0x000fcc0000004100 */
[----:B------:R-:W0:Y:S02]  /*d1d0*/  F2I.FTZ.U32.TRUNC.NTZ R19, R19 ;  /* 0x0000001300137305 */ /* 0x000e24000021f000 */
[----:B0-----:R0:W-:Y:S01]  /*d1e0*/  STG.E desc[UR36][R2.64], R19 ;  /* 0x0000001302007986 */ /* 0x0011e2000c101924 */
[----:B------:R-:W-:Y:S05]  /*d1f0*/  BRA `(.L_x_21075) ;  /* 0x0000000400407947 */ /* 0x000fea0003800000 */
.L_x_21082:
        /* <DEDUP_REMOVED lines=11> */
.L_x_21095:
[----:B------:R-:W-:Y:S01]  /*d2b0*/  HADD2.F32 R19, -RZ, R19.H0_H0 ;  /* 0x20000013ff137230 */ /* 0x000fe20000004100 */
[----:B------:R-:W-:-:S04]  /*d2c0*/  CS2R R6, SRZ ;  /* 0x0000000000067805 */ /* 0x000fc8000001ff00 */
[----:B------:R-:W-:-:S06]  /*d2d0*/  FMUL.FTZ R4, R19, 1 ;  /* 0x3f80000013047820 */ /* 0x000fcc0000410000 */
[----:B------:R-:W0:Y:S02]  /*d2e0*/  F2F.F64.F32 R4, R4 ;  /* 0x0000000400047310 */ /* 0x000e240000201800 */
[----:B0-----:R0:W-:Y:S01]  /*d2f0*/  STG.E.128 desc[UR36][R2.64], R4 ;  /* 0x0000000402007986 */ /* 0x0011e2000c101d24 */
[----:B------:R-:W-:Y:S05]  /*d300*/  BRA `(.L_x_21075) ;  /* 0x0000000000fc7947 */ /* 0x000fea0003800000 */
.L_x_21094:
[----:B------:R-:W-:-:S09]  /*d310*/  UISETP.NE.AND UP0, UPT, UR4, 0xf, UPT ;  /* 0x0000000f0400788c */ /* 0x000fd2000bf05270 */
[----:B------:R-:W-:Y:S05]  /*d320*/  BRA.U !UP0, `(.L_x_21096) ;  /* 0x0000000108e87547 */ /* 0x000fea000b800000 */
[----:B------:R-:W-:-:S09]  /*d330*/  UISETP.NE.AND UP0, UPT, UR4, 0x17, UPT ;  /* 0x000000170400788c */ /* 0x000fd2000bf05270 */
[----:B------:R-:W-:Y:S05]  /*d340*/  BRA.U !UP0, `(.L_x_21097) ;  /* 0x0000000108907547 */ /* 0x000fea000b800000 */
[----:B------:R-:W-:-:S09]  /*d350*/  UISETP.NE.AND UP0, UPT, UR4, 0x18, UPT ;  /* 0x000000180400788c */ /* 0x000fd2000bf05270 */
[----:B------:R-:W-:Y:S05]  /*d360*/  BRA.U !UP0, `(.L_x_21098) ;  /* 0x0000000108447547 */ /* 0x000fea000b800000 */
.L_x_21074:
        /* <DEDUP_REMOVED lines=16> */
.L_x_21099:
[----:B------:R-:W-:Y:S05]  /*d470*/  BRA `(.L_x_21075) ;  /* 0x0000000000a07947 */ /* 0x000fea0003800000 */
.L_x_21098:
[----:B------:R-:W-:Y:S01]  /*d480*/  HADD2.F32 R19, -RZ, R19.H0_H0 ;  /* 0x20000013ff137230 */ /* 0x000fe20000004100 */
[----:B------:R-:W-:Y:S01]  /*d490*/  BSSY.RECONVERGENT B0, `(.L_x_21100) ;  /* 0x000000c000007945 */ /* 0x000fe20003800200 */
[----:B------:R-:W-:-:S03]  /*d4a0*/  HFMA2 R0, -RZ, RZ, 0, 7.569789886474609375e-06 ;  /* 0x0000007fff007431 */ /* 0x000fc600000001ff */
        /* <DEDUP_REMOVED lines=10> */
.L_x_21101:
[----:B------:R-:W-:Y:S05]  /*d550*/  BSYNC.RECONVERGENT B0 ;  /* 0x0000000000007941 */ /* 0x000fea0003800200 */
.L_x_21100:
[----:B------:R-:W-:-:S05]  /*d560*/  LOP3.LUT R5, R0, 0x80, R5, 0xf8, !PT ;  /* 0x0000008000057812 */ /* 0x000fca00078ef805 */
[----:B------:R0:W-:Y:S01]  /*d570*/  STG.E.U8 desc[UR36][R2.64], R5 ;  /* 0x0000000502007986 */ /* 0x0001e2000c101124 */
[----:B------:R-:W-:Y:S05]  /*d580*/  BRA `(.L_x_21075) ;  /* 0x00000000005c7947 */ /* 0x000fea0003800000 */
.L_x_21097:
        /* <DEDUP_REMOVED lines=12> */
.L_x_21103:
[----:B------:R-:W-:Y:S01]  /*d650*/  IMAD.MOV.U32 R0, RZ, RZ, 0x7f ;  /* 0x0000007fff007424 */ /* 0x000fe200078e00ff */
[----:B------:R-:W-:-:S04]  /*d660*/  ISETP.GT.U32.AND P0, PT, R4, 0x7f800000, PT ;  /* 0x7f8000000400780c */ /* 0x000fc80003f04070 */
[----:B------:R-:W-:-:S09]  /*d670*/  SEL R0, R0, 0x7c, P0 ;  /* 0x0000007c00007807 */ /* 0x000fd20000000000 */
.L_x_21104:
[----:B------:R-:W-:Y:S05]  /*d680*/  BSYNC.RECONVERGENT B0 ;  /* 0x0000000000007941 */ /* 0x000fea0003800200 */
.L_x_21102:
[----:B------:R-:W-:-:S04]  /*d690*/  SHF.R.U32.HI R5, RZ, 0x18, R5 ;  /* 0x00000018ff057819 */ /* 0x000fc80000011605 */
[----:B------:R-:W-:-:S05]  /*d6a0*/  LOP3.LUT R5, R0, 0x80, R5, 0xf8, !PT ;  /* 0x0000008000057812 */ /* 0x000fca00078ef805 */
[----:B------:R0:W-:Y:S01]  /*d6b0*/  STG.E.U8 desc[UR36][R2.64], R5 ;  /* 0x0000000502007986 */ /* 0x0001e2000c101124 */
[----:B------:R-:W-:Y:S05]  /*d6c0*/  BRA `(.L_x_21075) ;  /* 0x00000000000c7947 */ /* 0x000fea0003800000 */
.L_x_21096:
[----:B------:R-:W-:-:S05]  /*d6d0*/  HADD2.F32 R0, -RZ, R19.H0_H0 ;  /* 0x20000013ff007230 */ /* 0x000fca0000004100 */
[----:B------:R-:W-:-:S05]  /*d6e0*/  F2FP.BF16.F32.PACK_AB R0, RZ, R0 ;  /* 0x00000000ff00723e */ /* 0x000fca00000010ff */
[----:B------:R0:W-:Y:S02]  /*d6f0*/  STG.E.U16 desc[UR36][R2.64], R0 ;  /* 0x0000000002007986 */ /* 0x0001e4000c101524 */
.L_x_21075:
[----:B------:R-:W-:-:S07]  /*d700*/  VIADD R17, R17, 0x80 ;  /* 0x0000008011117836 */ /* 0x000fce0000000000 */
.L_x_20998:
[----:B------:R-:W-:Y:S05]  /*d710*/  BSYNC.RECONVERGENT B6 ;  /* 0x0000000000067941 */ /* 0x000fea0003800200 */
.L_x_20997:
[----:B------:R-:W5:Y:S02]  /*d720*/  LDCU UR4, c[0x0][0x380] ;  /* 0x00007000ff0477ac */ /* 0x000f640008000800 */
[----:B-----5:R-:W-:-:S13]  /*d730*/  ISETP.GE.AND P0, PT, R17, UR4, PT ;  /* 0x0000000411007c0c */ /* 0x020fda000bf06270 */
[----:B------:R-:W-:Y:S05]  /*d740*/  @P0 EXIT ;  /* 0x000000000000094d */ /* 0x000fea0003800000 */
[----:B------:R-:W5:Y:S01]  /*d750*/  LDCU UR4, c[0x0][0x388] ;  /* 0x00007100ff0477ac */ /* 0x000f620008000800 */
[----:B------:R-:W-:Y:S02]  /*d760*/  IMAD.MOV.U32 R18, RZ, RZ, RZ ;  /* 0x000000ffff127224 */ /* 0x000fe400078e00ff */
[----:B012-4-:R-:W-:Y:S02]  /*d770*/  IMAD.MOV.U32 R0, RZ, RZ, RZ ;  /* 0x000000ffff007224 */ /* 0x017fe400078e00ff */
        /* <DEDUP_REMOVED lines=8> */
[----:B---3--:R-:W-:Y:S01]  /*d800*/  IMAD.HI.U32 R2, R17, UR4, R16 ;  /* 0x0000000411027c27 */ /* 0x008fe2000f8e0010 */
        /* <DEDUP_REMOVED lines=342> */
.L_x_21105:
[----:B------:R-:W3:Y:S01]  /*ed70*/  LDCU.64 UR8, c[0x0][0x5f0] ;  /* 0x0000be00ff0877ac */ /* 0x000ee20008000a00 */
[----:B------:R-:W0:Y:S01]  /*ed80*/  LDCU.64 UR6, c[0x0][0x5e8] ;  /* 0x0000bd00ff0677ac */ /* 0x000e220008000a00 */
[----:B------:R-:W-:-:S04]  /*ed90*/  UPRMT UR4, UR39, 0x9910, URZ ;  /* 0x0000991027047896 */ /* 0x000fc800080000ff */
[----:B------:R-:W-:Y:S01]  /*eda0*/  UISETP.GT.AND UP0, UPT, UR4, 0x9, UPT ;  /* 0x000000090400788c */ /* 0x000fe2000bf04270 */
[----:B---3--:R-:W-:Y:S02]  /*edb0*/  IADD3 R2, P1, PT, R0, UR8, RZ ;  /* 0x0000000800027c10 */ /* 0x008fe4000ff3e0ff */
        /* <DEDUP_REMOVED lines=17> */
.L_x_21109:
[----:B------:R-:W2:Y:S02]  /*eed0*/  LDG.E.U8 R2, desc[UR36][R2.64] ;  /* 0x0000002402027981 */ /* 0x000ea4000c1e1100 */
[----:B--2---:R-:W-:-:S04]  /*eee0*/  I2FP.F32.U32 R0, R2 ;  /* 0x0000000200007245 */ /* 0x004fc80000201000 */
[----:B------:R-:W-:-:S04]  /*eef0*/  F2FP.F16.F32.PACK_AB R0, RZ, R0 ;  /* 0x00000000ff00723e */ /* 0x000fc800000000ff */
[----:B------:R-:W-:Y:S01]  /*ef00*/  PRMT R19, R0, 0x7610, R19 ;  /* 0x0000761000137816 */ /* 0x000fe20000000013 */
[----:B------:R-:W-:Y:S06]  /*ef10*/  BRA `(.L_x_21111) ;  /* 0x0000000c00b47947 */ /* 0x000fec0003800000 */
.L_x_21108:
        /* <DEDUP_REMOVED lines=11> */
.L_x_21113:
[----:B------:R-:W2:Y:S02]  /*efd0*/  LDG.E R2, desc[UR36][R2.64] ;  /* 0x0000002402027981 */ /* 0x000ea4000c1e1900 */
[----:B--2---:R-:W-:-:S04]  /*efe0*/  I2FP.F32.S32 R0, R2 ;  /* 0x0000000200007245 */ /* 0x004fc80000201400 */
[----:B------:R-:W-:-:S04]  /*eff0*/  F2FP.F16.F32.PACK_AB R0, RZ, R0 ;  /* 0x00000000ff00723e */ /* 0x000fc800000000ff */
[----:B------:R-:W-:Y:S01]  /*f000*/  PRMT R19, R0, 0x7610, R19 ;  /* 0x0000761000137816 */ /* 0x000fe20000000013 */
[----:B------:R-:W-:Y:S06]  /*f010*/  BRA `(.L_x_21111) ;  /* 0x0000000c00747947 */ /* 0x000fec0003800000 */
.L_x_21112:
[----:B------:R-:W2:Y:S02]  /*f020*/  LDG.E.U16 R2, desc[UR36][R2.64] ;  /* 0x0000002402027981 */ /* 0x000ea4000c1e1500 */
[----:B--2---:R-:W0:Y:S02]  /*f030*/  I2F.S16 R0, R2 ;  /* 0x0000000200007306 */ /* 0x004e240000101400 */
[----:B0-----:R-:W-:-:S04]  /*f040*/  F2FP.F16.F32.PACK_AB R0, RZ, R0 ;  /* 0x00000000ff00723e */ /* 0x001fc800000000ff */
[----:B------:R-:W-:Y:S01]  /*f050*/  PRMT R19, R0, 0x7610, R19 ;  /* 0x0000761000137816 */ /* 0x000fe20000000013 */
[----:B------:R-:W-:Y:S06]  /*f060*/  BRA `(.L_x_21111) ;  /* 0x0000000c00607947 */ /* 0x000fec0003800000 */
.L_x_21107:
        /* <DEDUP_REMOVED lines=9> */
.L_x_21115:
[----:B------:R1:W5:Y:S01]  /*f100*/  LDG.E.U16 R19, desc[UR36][R2.64] ;  /* 0x0000002402137981 */ /* 0x000362000c1e1500 */
[----:B------:R-:W-:Y:S05]  /*f110*/  BRA `(.L_x_21111) ;  /* 0x0000000c00347947 */ /* 0x000fea0003800000 */
.L_x_21114:
        /* <DEDUP_REMOVED lines=9> */
.L_x_21117:
[----:B------:R0:W5:Y:S01]  /*f1b0*/  LDG.E.U16 R19, desc[UR36][R2.64] ;  /* 0x0000002402137981 */ /* 0x000162000c1e1500 */
[----:B------:R-:W-:Y:S05]  /*f1c0*/  BRA `(.L_x_21111) ;  /* 0x0000000c00087947 */ /* 0x000fea0003800000 */
.L_x_21116:
        /* <DEDUP_REMOVED lines=9> */
.L_x_21106:
        /* <DEDUP_REMOVED lines=14> */
.L_x_21120:
        /* <DEDUP_REMOVED lines=9> */
.L_x_21119:
        /* <DEDUP_REMOVED lines=27> */
.L_x_21122:
        /* <DEDUP_REMOVED lines=14> */
.L_x_21121:
[----:B------:R-:W2:Y:S02]  /*f660*/  LDG.E.U16 R0, desc[UR36][R2.64] ;  /* 0x0000002402007981 */ /* 0x000ea4000c1e1500 */
[----:B--2---:R-:W-:-:S05]  /*f670*/  IMAD.U32 R0, R0, 0x10000, RZ ;  /* 0x0001000000007824 */ /* 0x004fca00078e00ff */
[----:B------:R-:W-:-:S04]  /*f680*/  F2FP.F16.F32.PACK_AB R0, RZ, R0 ;  /* 0x00000000ff00723e */ /* 0x000fc800000000ff */
[----:B------:R-:W-:Y:S01]  /*f690*/  PRMT R19, R0, 0x7610, R19 ;  /* 0x0000761000137816 */ /* 0x000fe20000000013 */
[----:B------:R-:W-:Y:S06]  /*f6a0*/  BRA `(.L_x_21111) ;  /* 0x0000000400d07947 */ /* 0x000fec0003800000 */
.L_x_21118:
        /* <DEDUP_REMOVED lines=13> */
.L_x_21125:
        /* <DEDUP_REMOVED lines=21> */
.L_x_21129:
[----:B------:R-:W-:Y:S05]  /*f8d0*/  BSYNC.RECONVERGENT B1 ;  /* 0x0000000000017941 */ /* 0x000fea0003800200 */
.L_x_21128:
[----:B------:R-:W-:Y:S02]  /*f8e0*/  SHF.L.U32 R0, R0, 0x14, RZ ;  /* 0x0000001400007819 */ /* 0x000fe400000006ff */
[----:B------:R-:W-:-:S04]  /*f8f0*/  LEA R2, R2, 0x3b800000, 0x17 ;  /* 0x3b80000002027811 */ /* 0x000fc800078eb8ff */
[----:B------:R-:W-:-:S07]  /*f900*/  LOP3.LUT R0, R2, R0, R7, 0xfe, !PT ;  /* 0x0000000002007212 */ /* 0x000fce00078efe07 */
.L_x_21127:
[----:B------:R-:W-:Y:S05]  /*f910*/  BSYNC.RECONVERGENT B0 ;  /* 0x0000000000007941 */ /* 0x000fea0003800200 */
.L_x_21126:
[----:B------:R-:W-:-:S04]  /*f920*/  F2FP.F16.F32.PACK_AB R0, RZ, R0 ;  /* 0x00000000ff00723e */ /* 0x000fc800000000ff */
[----:B------:R-:W-:Y:S01]  /*f930*/  PRMT R19, R0, 0x7610, R19 ;  /* 0x0000761000137816 */ /* 0x000fe20000000013 */
[----:B------:R-:W-:Y:S06]  /*f940*/  BRA `(.L_x_21111) ;  /* 0x0000000400287947 */ /* 0x000fec0003800000 */
.L_x_21124:
        /* <DEDUP_REMOVED lines=21> */
.L_x_21133:
[----:B------:R-:W-:Y:S05]  /*faa0*/  BSYNC.RECONVERGENT B1 ;  /* 0x0000000000017941 */ /* 0x000fea0003800200 */
.L_x_21132:
[----:B------:R-:W-:Y:S01]  /*fab0*/  IMAD.SHL.U32 R0, R0, 0x200000, RZ ;  /* 0x0020000000007824 */ /* 0x000fe200078e00ff */
[----:B------:R-:W-:-:S04]  /*fac0*/  LEA R2, R2, 0x37800000, 0x17 ;  /* 0x3780000002027811 */ /* 0x000fc800078eb8ff */
[----:B------:R-:W-:-:S07]  /*fad0*/  LOP3.LUT R0, R2, R0, R7, 0xfe, !PT ;  /* 0x0000000002007212 */ /* 0x000fce00078efe07 */
.L_x_21131:
[----:B------:R-:W-:Y:S05]  /*fae0*/  BSYNC.RECONVERGENT B0 ;  /* 0x0000000000007941 */ /* 0x000fea0003800200 */
.L_x_21130:
[----:B------:R-:W-:-:S04]  /*faf0*/  F2FP.F16.F32.PACK_AB R0, RZ, R0 ;  /* 0x00000000ff00723e */ /* 0x000fc800000000ff */
[----:B------:R-:W-:Y:S01]  /*fb00*/  PRMT R19, R0, 0x7610, R19 ;  /* 0x0000761000137816 */ /* 0x000fe20000000013 */
[----:B------:R-:W-:Y:S06]  /*fb10*/  BRA `(.L_x_21111) ;  /* 0x0000000000b47947 */ /* 0x000fec0003800000 */
.L_x_21123:
        /* <DEDUP_REMOVED lines=14> */
.L_x_21137:
[----:B------:R-:W-:Y:S05]  /*fc00*/  BSYNC.RECONVERGENT B0 ;  /* 0x0000000000007941 */ /* 0x000fea0003800200 */
.L_x_21136:
[----:B------:R-:W-:-:S04]  /*fc10*/  F2FP.F16.F32.PACK_AB R0, RZ, R0 ;  /* 0x00000000ff00723e */ /* 0x000fc800000000ff */
[----:B------:R-:W-:Y:S01]  /*fc20*/  PRMT R19, R0, 0x7610, R19 ;  /* 0x0000761000137816 */ /* 0x000fe20000000013 */
[----:B------:R-:W-:Y:S06]  /*fc30*/  BRA `(.L_x_21111) ;  /* 0x00000000006c7947 */ /* 0x000fec0003800000 */
.L_x_21110:
        /* <DEDUP_REMOVED lines=16> */
.L_x_21138:
[----:B------:R-:W-:Y:S01]  /*fd40*/  PRMT R19, RZ, 0x7610, R19 ;  /* 0x00007610ff137816 */ /* 0x000fe20000000013 */
[----:B------:R-:W-:Y:S06]  /*fd50*/  BRA `(.L_x_21111) ;  /* 0x0000000000247947 */ /* 0x000fec0003800000 */
.L_x_21135:
[----:B------:R-:W2:Y:S02]  /*fd60*/  LDG.E.64 R2, desc[UR36][R2.64] ;  /* 0x0000002402027981 */ /* 0x000ea4000c1e1b00 */
[----:B--2---:R-:W0:Y:S02]  /*fd70*/  I2F.U64 R0, R2 ;  /* 0x0000000200007312 */ /* 0x004e240000301000 */
[----:B0-----:R-:W-:-:S04]  /*fd80*/  F2FP.F16.F32.PACK_AB R0, RZ, R0 ;  /* 0x00000000ff00723e */ /* 0x001fc800000000ff */
[----:B------:R-:W-:Y:S01]  /*fd90*/  PRMT R19, R0, 0x7610, R19 ;  /* 0x0000761000137816 */ /* 0x000fe20000000013 */
[----:B------:R-:W-:Y:S06]  /*fda0*/  BRA `(.L_x_21111) ;  /* 0x0000000000107947 */ /* 0x000fec0003800000 */
.L_x_21134:
[----:B------:R-:W2:Y:S02]  /*fdb0*/  LDG.E R2, desc[UR36][R2.64] ;  /* 0x0000002402027981 */ /* 0x000ea4000c1e1900 */
[----:B--2---:R-:W-:-:S04]  /*fdc0*/  I2FP.F32.U32 R0, R2 ;  /* 0x0000000200007245 */ /* 0x004fc80000201000 */
[----:B------:R-:W-:-:S04]  /*fdd0*/  F2FP.F16.F32.PACK_AB R0, RZ, R0 ;  /* 0x00000000ff00723e */ /* 0x000fc800000000ff */
[----:B------:R-:W-:-:S07]  /*fde0*/  PRMT R19, R0, 0x7610, R19 ;  /* 0x0000761000137816 */ /* 0x000fce0000000013 */
.L_x_21111:
        /* <DEDUP_REMOVED lines=18> */
.L_x_21142:
[----:B------:R-:W2:Y:S02]  /*ff10*/  LDG.E.U8 R2, desc[UR36][R2.64] ;  /* 0x0000002402027981 */ /* 0x000ea4000c1e1100 */
[----:B--2---:R-:W-:-:S04]  /*ff20*/  I2FP.F32.U32 R0, R2 ;  /* 0x0000000200007245 */ /* 0x004fc80000201000 */
[----:B------:R-:W-:Y:S01]  /*ff30*/  F2FP.F16.F32.PACK_AB R0, RZ, R0 ;  /* 0x00000000ff00723e */ /* 0x000fe200000000ff */
[----:B------:R-:W-:Y:S06]  /*ff40*/  BRA `(.L_x_21144) ;  /* 0x0000000c007c7947 */ /* 0x000fec0003800000 */
.L_x_21141:
        /* <DEDUP_REMOVED lines=10> */
.L_x_21146:
[----:B------:R-:W2:Y:S02]  /*fff0*/  LDG.E R2, desc[UR36][R2.64] ;  /* 0x0000002402027981 */ /* 0x000ea4000c1e1900 */
[----:B--2---:R-:W-:-:S04]  /*10000*/  I2FP.F32.S32 R0, R2 ;  /* 0x0000000200007245 */ /* 0x004fc80000201400 */
[----:B------:R-:W-:Y:S01]  /*10010*/  F2FP.F16.F32.PACK_AB R0, RZ, R0 ;  /* 0x00000000ff00723e */ /* 0x000fe200000000ff */
[----:B------:R-:W-:Y:S06]  /*10020*/  BRA `(.L_x_21144) ;  /* 0x0000000c00447947 */ /* 0x000fec0003800000 */
.L_x_21145:
[----:B------:R-:W2:Y:S02]  /*10030*/  LDG.E.U16 R2, desc[UR36][R2.64] ;  /* 0x0000002402027981 */ /* 0x000ea4000c1e1500 */
[----:B--2---:R-:W0:Y:S02]  /*10040*/  I2F.S16 R0, R2 ;  /* 0x0000000200007306 */ /* 0x004e240000101400 */
[----:B0-----:R-:W-:Y:S01]  /*10050*/  F2FP.F16.F32.PACK_AB R0, RZ, R0 ;  /* 0x00000000ff00723e */ /* 0x001fe200000000ff */
[----:B------:R-:W-:Y:S06]  /*10060*/  BRA `(.L_x_21144) ;  /* 0x0000000c00347947 */ /* 0x000fec0003800000 */
.L_x_21140:
        /* <DEDUP_REMOVED lines=9> */
.L_x_21148:
[----:B------:R1:W5:Y:S01]  /*10100*/  LDG.E.U16 R0, desc[UR36][R2.64] ;  /* 0x0000002402007981 */ /* 0x000362000c1e1500 */
[----:B------:R-:W-:Y:S05]  /*10110*/  BRA `(.L_x_21144) ;  /* 0x0000000c00087947 */ /* 0x000fea0003800000 */
.L_x_21147:
        /* <DEDUP_REMOVED lines=9> */
.L_x_21150:
[----:B------:R0:W5:Y:S01]  /*101b0*/  LDG.E.U16 R0, desc[UR36][R2.64] ;  /* 0x0000002402007981 */ /* 0x000162000c1e1500 */
[----:B------:R-:W-:Y:S05]  /*101c0*/  BRA `(.L_x_21144) ;  /* 0x0000000800dc7947 */ /* 0x000fea0003800000 */
.L_x_21149:
        /* <DEDUP_REMOVED lines=8> */
.L_x_21139:
        /* <DEDUP_REMOVED lines=13> */
.L_x_21153:
        /* <DEDUP_REMOVED lines=8> */
.L_x_21152:
        /* <DEDUP_REMOVED lines=27> */
.L_x_21155:
        /* <DEDUP_REMOVED lines=13> */
.L_x_21154:
[----:B------:R-:W2:Y:S02]  /*10620*/  LDG.E.U16 R0, desc[UR36][R2.64] ;  /* 0x0000002402007981 */ /* 0x000ea4000c1e1500 */
[----:B--2---:R-:W-:-:S05]  /*10630*/  IMAD.U32 R0, R0, 0x10000, RZ ;  /* 0x0001000000007824 */ /* 0x004fca00078e00ff */
[----:B------:R-:W-:Y:S01]  /*10640*/  F2FP.F16.F32.PACK_AB R0, RZ, R0 ;  /* 0x00000000ff00723e */ /* 0x000fe200000000ff */
[----:B------:R-:W-:Y:S06]  /*10650*/  BRA `(.L_x_21144) ;  /* 0x0000000400b87947 */ /* 0x000fec0003800000 */
.L_x_21151:
        /* <DEDUP_REMOVED lines=12> */
.L_x_21158:
        /* <DEDUP_REMOVED lines=21> */
.L_x_21162:
[----:B------:R-:W-:Y:S05]  /*10870*/  BSYNC.RECONVERGENT B1 ;  /* 0x0000000000017941 */ /* 0x000fea0003800200 */
.L_x_21161:
[----:B------:R-:W-:Y:S01]  /*10880*/  IMAD.SHL.U32 R0, R0, 0x100000, RZ ;  /* 0x0010000000007824 */ /* 0x000fe200078e00ff */
[----:B------:R-:W-:-:S04]  /*10890*/  LEA R2, R2, 0x3b800000, 0x17 ;  /* 0x3b80000002027811 */ /* 0x000fc800078eb8ff */
[----:B------:R-:W-:-:S07]  /*108a0*/  LOP3.LUT R0, R2, R0, R7, 0xfe, !PT ;  /* 0x0000000002007212 */ /* 0x000fce00078efe07 */
.L_x_21160:
[----:B------:R-:W-:Y:S05]  /*108b0*/  BSYNC.RECONVERGENT B0 ;  /* 0x0000000000007941 */ /* 0x000fea0003800200 */
.L_x_21159:
[----:B------:R-:W-:Y:S01]  /*108c0*/  F2FP.F16.F32.PACK_AB R0, RZ, R0 ;  /* 0x00000000ff00723e */ /* 0x000fe200000000ff */
[----:B------:R-:W-:Y:S06]  /*108d0*/  BRA `(.L_x_21144) ;  /* 0x0000000400187947 */ /* 0x000fec0003800000 */
.L_x_21157:
        /* <DEDUP_REMOVED lines=21> */
.L_x_21166:
[----:B------:R-:W-:Y:S05]  /*10a30*/  BSYNC.RECONVERGENT B1 ;  /* 0x0000000000017941 */ /* 0x000fea0003800200 */
.L_x_21165:
[----:B------:R-:W-:Y:S01]  /*10a40*/  IMAD.SHL.U32 R0, R0, 0x200000, RZ ;  /* 0x0020000000007824 */ /* 0x000fe200078e00ff */
[----:B------:R-:W-:-:S04]  /*10a50*/  LEA R2, R2, 0x37800000, 0x17 ;  /* 0x3780000002027811 */ /* 0x000fc800078eb8ff */
[----:B------:R-:W-:-:S07]  /*10a60*/  LOP3.LUT R0, R2, R0, R7, 0xfe, !PT ;  /* 0x0000000002007212 */ /* 0x000fce00078efe07 */
.L_x_21164:
[----:B------:R-:W-:Y:S05]  /*10a70*/  BSYNC.RECONVERGENT B0 ;  /* 0x0000000000007941 */ /* 0x000fea0003800200 */
.L_x_21163:
[----:B------:R-:W-:Y:S01]  /*10a80*/  F2FP.F16.F32.PACK_AB R0, RZ, R0 ;  /* 0x00000000ff00723e */ /* 0x000fe200000000ff */
[----:B------:R-:W-:Y:S06]  /*10a90*/  BRA `(.L_x_21144) ;  /* 0x0000000000a87947 */ /* 0x000fec0003800000 */
.L_x_21156:
        /* <DEDUP_REMOVED lines=14> */
.L_x_21170:
[----:B------:R-:W-:Y:S05]  /*10b80*/  BSYNC.RECONVERGENT B0 ;  /* 0x0000000000007941 */ /* 0x000fea0003800200 */
.L_x_21169:
[----:B------:R-:W-:Y:S01]  /*10b90*/  F2FP.F16.F32.PACK_AB R0, RZ, R0 ;  /* 0x00000000ff00723e */ /* 0x000fe200000000ff */
[----:B------:R-:W-:Y:S06]  /*10ba0*/  BRA `(.L_x_21144) ;  /* 0x0000000000647947 */ /* 0x000fec0003800000 */
.L_x_21143:
        /* <DEDUP_REMOVED lines=16> */
.L_x_21171:
[----:B------:R-:W-:Y:S01]  /*10cb0*/  PRMT R0, RZ, 0x7610, R0 ;  /* 0x00007610ff007816 */ /* 0x000fe20000000000 */
[----:B------:R-:W-:Y:S06]  /*10cc0*/  BRA `(.L_x_21144) ;  /* 0x00000000001c7947 */ /* 0x000fec0003800000 */
.L_x_21168:
[----:B------:R-:W2:Y:S02]  /*10cd0*/  LDG.E.64 R2, desc[UR36][R2.64] ;  /* 0x0000002402027981 */ /* 0x000ea4000c1e1b00 */
[----:B--2---:R-:W0:Y:S02]  /*10ce0*/  I2F.U64 R0, R2 ;  /* 0x0000000200007312 */ /* 0x004e240000301000 */
[----:B0-----:R-:W-:Y:S01]  /*10cf0*/  F2FP.F16.F32.PACK_AB R0, RZ, R0 ;  /* 0x00000000ff00723e */ /* 0x001fe200000000ff */
[----:B------:R-:W-:Y:S06]  /*10d00*/  BRA `(.L_x_21144) ;  /* 0x00000000000c7947 */ /* 0x000fec0003800000 */
.L_x_21167:
[----:B------:R-:W2:Y:S02]  /*10d10*/  LDG.E R2, desc[UR36][R2.64] ;  /* 0x0000002402027981 */ /* 0x000ea4000c1e1900 */
[----:B--2---:R-:W-:-:S04]  /*10d20*/  I2FP.F32.U32 R0, R2 ;  /* 0x0000000200007245 */ /* 0x004fc80000201000 */
[----:B------:R-:W-:-:S07]  /*10d30*/  F2FP.F16.F32.PACK_AB R0, RZ, R0 ;  /* 0x00000000ff00723e */ /* 0x000fce00000000ff */
.L_x_21144:
        /* <DEDUP_REMOVED lines=25> */
.L_x_21175:
[----:B------:R-:W-:Y:S02]  /*10ed0*/  ISETP.NE.AND P0, PT, R3, RZ, PT ;  /* 0x000000ff0300720c */ /* 0x000fe40003f05270 */
[----:B------:R-:W-:-:S11]  /*10ee0*/  PRMT R19, R0, 0x7610, R19 ;  /* 0x0000761000137816 */ /* 0x000fd60000000013 */
[----:B------:R-:W-:Y:S05]  /*10ef0*/  @!P0 BRA `(.L_x_21174) ;  /* 0x00000000001c8947 */ /* 0x000fea0003800000 */
[----:B------:R-:W-:-:S04]  /*10f00*/  LOP3.LUT R0, R0, 0x8000, RZ, 0xc0, !PT ;  /* 0x0000800000007812 */ /* 0x000fc800078ec0ff */
[----:B------:R-:W-:-:S04]  /*10f10*/  LOP3.LUT R0, R0, 0x1, RZ, 0xfc, !PT ;  /* 0x0000000100007812 */ /* 0x000fc800078efcff */
[----:B------:R-:W-:Y:S01]  /*10f20*/  PRMT R19, R0, 0x7610, R19 ;  /* 0x0000761000137816 */ /* 0x000fe20000000013 */
[----:B------:R-:W-:Y:S06]  /*10f30*/  BRA `(.L_x_21174) ;  /* 0x00000000000c7947 */ /* 0x000fec0003800000 */
.L_x_21173:
[----:B------:R-:W-:-:S05]  /*10f40*/  FADD.FTZ R2, R3, R2 ;  /* 0x0000000203027221 */ /* 0x000fca0000010000 */
[----:B------:R-:W-:-:S04]  /*10f50*/  F2FP.F16.F32.PACK_AB R2, RZ, R2 ;  /* 0x00000002ff02723e */ /* 0x000fc800000000ff */
[----:B------:R-:W-:-:S07]  /*10f60*/  PRMT R19, R2, 0x7610, R19 ;  /* 0x0000761002137816 */ /* 0x000fce0000000013 */
.L_x_21174:
[----:B------:R-:W-:Y:S05]  /*10f70*/  BSYNC.RECONVERGENT B0 ;  /* 0x0000000000007941 */ /* 0x000fea0003800200 */
.L_x_21172:
[----:B------:R-:W-:-:S04]  /*10f80*/  UPRMT UR4, UR43, 0x9910, URZ ;  /* 0x000099102b047896 */ /* 0x000fc800080000ff */
        /* <DEDUP_REMOVED lines=12> */
[----:B0-----:R-:W-:Y:S01]  /*11050*/  STG.E.U8 desc[UR36][R16.64], R19 ;  /* 0x0000001310007986 */ /* 0x001fe2000c101124 */
[----:B------:R-:W-:Y:S05]  /*11060*/  EXIT ;  /* 0x000000000000794d */ /* 0x000fea0003800000 */
.L_x_21179:
[----:B------:R-:W-:-:S06]  /*11070*/  HADD2.F32 R3, -RZ, R19.H0_H0 ;  /* 0x20000013ff037230 */ /* 0x000fcc0000004100 */
[----:B------:R-:W0:Y:S02]  /*11080*/  F2I.S64.TRUNC R2, R3 ;  /* 0x0000000300027311 */ /* 0x000e24000020d900 */
[----:B0-----:R-:W-:Y:S01]  /*11090*/  STG.E.U8 desc[UR36][R16.64], R2 ;  /* 0x0000000210007986 */ /* 0x001fe2000c101124 */
[----:B------:R-:W-:Y:S05]  /*110a0*/  EXIT ;  /* 0x000000000000794d */ /* 0x000fea0003800000 */
.L_x_21178:
        /* <DEDUP_REMOVED lines=8> */
[----:B0-----:R-:W-:Y:S01]  /*11130*/  STG.E.64 desc[UR36][R16.64], R2 ;  /* 0x0000000210007986 */ /* 0x001fe2000c101b24 */
[----:B------:R-:W-:Y:S05]  /*11140*/  EXIT ;  /* 0x000000000000794d */ /* 0x000fea0003800000 */
.L_x_21182:
[----:B------:R-:W-:-:S06]  /*11150*/  HADD2.F32 R19, -RZ, R19.H0_H0 ;  /* 0x20000013ff137230 */ /* 0x000fcc0000004100 */
[----:B------:R-:W0:Y:S02]  /*11160*/  F2I.FTZ.TRUNC.NTZ R19, R19 ;  /* 0x0000001300137305 */ /* 0x000e24000021f100 */
[----:B0-----:R-:W-:Y:S01]  /*11170*/  STG.E desc[UR36][R16.64], R19 ;  /* 0x0000001310007986 */ /* 0x001fe2000c101924 */
[----:B------:R-:W-:Y:S05]  /*11180*/  EXIT ;  /* 0x000000000000794d */ /* 0x000fea0003800000 */
.L_x_21181:
[----:B------:R-:W-:-:S06]  /*11190*/  HADD2.F32 R19, -RZ, R19.H0_H0 ;  /* 0x20000013ff137230 */ /* 0x000fcc0000004100 */
[----:B------:R-:W0:Y:S02]  /*111a0*/  F2I.FTZ.TRUNC.NTZ R19, R19 ;  /* 0x0000001300137305 */ /* 0x000e24000021f100 */
[----:B0-----:R-:W-:Y:S01]  /*111b0*/  STG.E.U16 desc[UR36][R16.64], R19 ;  /* 0x0000001310007986 */ /* 0x001fe2000c101524 */
[----:B------:R-:W-:Y:S05]  /*111c0*/  EXIT ;  /* 0x000000000000794d */ /* 0x000fea0003800000 */
.L_x_21177:
        /* <DEDUP_REMOVED lines=9> */
.L_x_21184:
[----:B------:R-:W-:Y:S01]  /*11260*/  STG.E.U16 desc[UR36][R16.64], R19 ;  /* 0x0000001310007986 */ /* 0x000fe2000c101524 */
[----:B------:R-:W-:Y:S05]  /*11270*/  EXIT ;  /* 0x000000000000794d */ /* 0x000fea0003800000 */
.L_x_21183:
        /* <DEDUP_REMOVED lines=8> */
[----:B------:R-:W-:Y:S01]  /*11300*/  STG.E.64 desc[UR36][R16.64], R2 ;  /* 0x0000000210007986 */ /* 0x000fe2000c101b24 */
[----:B------:R-:W-:Y:S05]  /*11310*/  EXIT ;  /* 0x000000000000794d */ /* 0x000fea0003800000 */
.L_x_21186:
[----:B------:R-:W-:-:S05]  /*11320*/  HADD2.F32 R0, -RZ, R19.H0_H0 ;  /* 0x20000013ff007230 */ /* 0x000fca0000004100 */
[----:B------:R-:W-:-:S04]  /*11330*/  F2FP.F16.F32.PACK_AB R0, RZ, R0 ;  /* 0x00000000ff00723e */ /* 0x000fc800000000ff */
[----:B------:R-:W-:-:S05]  /*11340*/  PRMT R0, R0, 0x5410, RZ ;  /* 0x0000541000007816 */ /* 0x000fca00000000ff */
[----:B------:R-:W-:Y:S01]  /*11350*/  STG.E desc[UR36][R16.64], R0 ;  /* 0x0000000010007986 */ /* 0x000fe2000c101924 */
[----:B------:R-:W-:Y:S05]  /*11360*/  EXIT ;  /* 0x000000000000794d */ /* 0x000fea0003800000 */
.L_x_21185:
[----:B------:R-:W-:-:S05]  /*11370*/  HADD2.F32 R2, -RZ, R19.H0_H0 ;  /* 0x20000013ff027230 */ /* 0x000fca0000004100 */
[----:B------:R-:W-:-:S06]  /*11380*/  FMUL.FTZ R2, R2, 1 ;  /* 0x3f80000002027820 */ /* 0x000fcc0000410000 */
[----:B------:R-:W0:Y:S02]  /*11390*/  F2F.F64.F32 R2, R2 ;  /* 0x0000000200027310 */ /* 0x000e240000201800 */
[----:B0-----:R-:W-:Y:S01]  /*113a0*/  STG.E.64 desc[UR36][R16.64], R2 ;  /* 0x0000000210007986 */ /* 0x001fe2000c101b24 */
[----:B------:R-:W-:Y:S05]  /*113b0*/  EXIT ;  /* 0x000000000000794d */ /* 0x000fea0003800000 */
.L_x_21176:
        /* <DEDUP_REMOVED lines=12> */
[----:B0-----:R-:W-:Y:S01]  /*11480*/  STG.E.U16 desc[UR36][R16.64], R3 ;  /* 0x0000000310007986 */ /* 0x001fe2000c101524 */
[----:B------:R-:W-:Y:S05]  /*11490*/  EXIT ;  /* 0x000000000000794d */ /* 0x000fea0003800000 */
.L_x_21190:
        /* <DEDUP_REMOVED lines=17> */
.L_x_21193:
[----:B------:R-:W-:-:S04]  /*115b0*/  SHF.R.U32.HI R3, RZ, 0x18, R3 ;  /* 0x00000018ff037819 */ /* 0x000fc80000011603 */
[----:B------:R-:W-:-:S04]  /*115c0*/  LOP3.LUT R0, R0, 0x80, R3, 0xf8, !PT ;  /* 0x0000008000007812 */ /* 0x000fc800078ef803 */
[----:B------:R-:W-:-:S07]  /*115d0*/  PRMT R8, R0, 0x7610, R8 ;  /* 0x0000761000087816 */ /* 0x000fce0000000008 */
.L_x_21192:
[----:B------:R-:W-:Y:S05]  /*115e0*/  BSYNC.RECONVERGENT B0 ;  /* 0x0000000000007941 */ /* 0x000fea0003800200 */
.L_x_21191:
[----:B------:R-:W-:Y:S01]  /*115f0*/  STG.E.U8 desc[UR36][R16.64], R8 ;  /* 0x0000000810007986 */ /* 0x000fe2000c101124 */
[----:B------:R-:W-:Y:S05]  /*11600*/  EXIT ;  /* 0x000000000000794d */ /* 0x000fea0003800000 */
.L_x_21189:
        /* <DEDUP_REMOVED lines=17> */
.L_x_21196:
[----:B------:R-:W-:-:S04]  /*11720*/  SHF.R.U32.HI R3, RZ, 0x18, R3 ;  /* 0x00000018ff037819 */ /* 0x000fc80000011603 */
[----:B------:R-:W-:-:S04]  /*11730*/  LOP3.LUT R0, R0, 0x80, R3, 0xf8, !PT ;  /* 0x0000008000007812 */ /* 0x000fc800078ef803 */
[----:B------:R-:W-:-:S07]  /*11740*/  PRMT R8, R0, 0x7610, R8 ;  /* 0x0000761000087816 */ /* 0x000fce0000000008 */
.L_x_21195:
[----:B------:R-:W-:Y:S05]  /*11750*/  BSYNC.RECONVERGENT B0 ;  /* 0x0000000000007941 */ /* 0x000fea0003800200 */
.L_x_21194:
[----:B------:R-:W-:Y:S01]  /*11760*/  STG.E.U8 desc[UR36][R16.64], R8 ;  /* 0x0000000810007986 */ /* 0x000fe2000c101124 */
[----:B------:R-:W-:Y:S05]  /*11770*/  EXIT ;  /* 0x000000000000794d */ /* 0x000fea0003800000 */
.L_x_21188:
[----:B------:R-:W-:-:S09]  /*11780*/  UISETP.NE.AND UP0, UPT, UR4, 0x1c, UPT ;  /* 0x0000001c0400788c */ /* 0x000fd2000bf05270 */
[----:B------:R-:W-:Y:S05]  /*11790*/  BRA.U !UP0, `(.L_x_21197) ;  /* 0x0000000108607547 */ /* 0x000fea000b800000 */
[----:B------:R-:W-:-:S09]  /*117a0*/  UISETP.NE.AND UP0, UPT, UR4, 0x1d, UPT ;  /* 0x0000001d0400788c */ /* 0x000fd2000bf05270 */
[----:B------:R-:W-:Y:S05]  /*117b0*/  BRA.U !UP0, `(.L_x_21198) ;  /* 0x0000000108487547 */ /* 0x000fea000b800000 */
[----:B------:R-:W-:-:S09]  /*117c0*/  UISETP.NE.AND UP0, UPT, UR4, 0x2c, UPT ;  /* 0x0000002c0400788c */ /* 0x000fd2000bf05270 */
[----:B------:R-:W-:Y:S05]  /*117d0*/  BRA.U UP0, `(.L_x_21180) ;  /* 0x0000000100bc7547 */ /* 0x000fea000b800000 */
[----:B------:R-:W-:Y:S02]  /*117e0*/  HADD2.F32 R19, -RZ, R19.H0_H0 ;  /* 0x20000013ff137230 */ /* 0x000fe40000004100 */
[----:B------:R-:W-:-:S03]  /*117f0*/  HFMA2 R3, -RZ, RZ, 0, 1.5199184417724609375e-05 ;  /* 0x000000ffff037431 */ /* 0x000fc600000001ff */
        /* <DEDUP_REMOVED lines=14> */
.L_x_21198:
[----:B------:R-:W-:-:S06]  /*118e0*/  HADD2.F32 R2, -RZ, R19.H0_H0 ;  /* 0x20000013ff027230 */ /* 0x000fcc0000004100 */
[----:B------:R-:W0:Y:S02]  /*118f0*/  F2I.U64.TRUNC R2, R2 ;  /* 0x0000000200027311 */ /* 0x000e24000020d800 */
[----:B0-----:R-:W-:Y:S01]  /*11900*/  STG.E.64 desc[UR36][R16.64], R2 ;  /* 0x0000000210007986 */ /* 0x001fe2000c101b24 */
[----:B------:R-:W-:Y:S05]  /*11910*/  EXIT ;  /* 0x000000000000794d */ /* 0x000fea0003800000 */
.L_x_21197:
[----:B------:R-:W-:-:S06]  /*11920*/  HADD2.F32 R19, -RZ, R19.H0_H0 ;  /* 0x20000013ff137230 */ /* 0x000fcc0000004100 */
[----:B------:R-:W0:Y:S02]  /*11930*/  F2I.FTZ.U32.TRUNC.NTZ R19, R19 ;  /* 0x0000001300137305 */ /* 0x000e24000021f000 */
[----:B0-----:R-:W-:Y:S01]  /*11940*/  STG.E desc[UR36][R16.64], R19 ;  /* 0x0000001310007986 */ /* 0x001fe2000c101924 */
[----:B------:R-:W-:Y:S05]  /*11950*/  EXIT ;  /* 0x000000000000794d */ /* 0x000fea0003800000 */
.L_x_21187:
        /* <DEDUP_REMOVED lines=9> */
[----:B------:R-:W-:Y:S01]  /*119f0*/  STG.E.U8 desc[UR36][R16.64], R3 ;  /* 0x0000000310007986 */ /* 0x000fe2000c101124 */
[----:B------:R-:W-:Y:S05]  /*11a00*/  EXIT ;  /* 0x000000000000794d */ /* 0x000fea0003800000 */
.L_x_21200:
[----:B------:R-:W-:Y:S01]  /*11a10*/  HADD2.F32 R19, -RZ, R19.H0_H0 ;  /* 0x20000013ff137230 */ /* 0x000fe20000004100 */
[----:B------:R-:W-:-:S04]  /*11a20*/  CS2R R6, SRZ ;  /* 0x0000000000067805 */ /* 0x000fc8000001ff00 */
[----:B------:R-:W-:-:S06]  /*11a30*/  FMUL.FTZ R4, R19, 1 ;  /* 0x3f80000013047820 */ /* 0x000fcc0000410000 */
[----:B------:R-:W0:Y:S02]  /*11a40*/  F2F.F64.F32 R4, R4 ;  /* 0x0000000400047310 */ /* 0x000e240000201800 */
[----:B0-----:R-:W-:Y:S01]  /*11a50*/  STG.E.128 desc[UR36][R16.64], R4 ;  /* 0x0000000410007986 */ /* 0x001fe2000c101d24 */
[----:B------:R-:W-:Y:S05]  /*11a60*/  EXIT ;  /* 0x000000000000794d */ /* 0x000fea0003800000 */
.L_x_21199:
[----:B------:R-:W-:-:S09]  /*11a70*/  UISETP.NE.AND UP0, UPT, UR4, 0xf, UPT ;  /* 0x0000000f0400788c */ /* 0x000fd2000bf05270 */
[----:B------:R-:W-:Y:S05]  /*11a80*/  BRA.U !UP0, `(.L_x_21201) ;  /* 0x0000000108e87547 */ /* 0x000fea000b800000 */
[----:B------:R-:W-:-:S09]  /*11a90*/  UISETP.NE.AND UP0, UPT, UR4, 0x17, UPT ;  /* 0x000000170400788c */ /* 0x000fd2000bf05270 */
[----:B------:R-:W-:Y:S05]  /*11aa0*/  BRA.U !UP0, `(.L_x_21202) ;  /* 0x0000000108907547 */ /* 0x000fea000b800000 */
[----:B------:R-:W-:-:S09]  /*11ab0*/  UISETP.NE.AND UP0, UPT, UR4, 0x18, UPT ;  /* 0x000000180400788c */ /* 0x000fd2000bf05270 */
[----:B------:R-:W-:Y:S05]  /*11ac0*/  BRA.U !UP0, `(.L_x_21203) ;  /* 0x0000000108447547 */ /* 0x000fea000b800000 */
.L_x_21180:
        /* <DEDUP_REMOVED lines=16> */
.L_x_21204:
[----:B------:R-:W-:Y:S05]  /*11bd0*/  EXIT ;  /* 0x000000000000794d */ /* 0x000fea0003800000 */
.L_x_21203:
        /* <DEDUP_REMOVED lines=13> */
.L_x_21206:
[----:B------:R-:W-:Y:S05]  /*11cb0*/  BSYNC.RECONVERGENT B0 ;  /* 0x0000000000007941 */ /* 0x000fea0003800200 */
.L_x_21205:
[----:B------:R-:W-:-:S05]  /*11cc0*/  LOP3.LUT R3, R0, 0x80, R3, 0xf8, !PT ;  /* 0x0000008000037812 */ /* 0x000fca00078ef803 */
[----:B------:R-:W-:Y:S01]  /*11cd0*/  STG.E.U8 desc[UR36][R16.64], R3 ;  /* 0x0000000310007986 */ /* 0x000fe2000c101124 */
[----:B------:R-:W-:Y:S05]  /*11ce0*/  EXIT ;  /* 0x000000000000794d */ /* 0x000fea0003800000 */
.L_x_21202:
        /* <DEDUP_REMOVED lines=12> */
.L_x_21208:
[----:B------:R-:W-:Y:S01]  /*11db0*/  IMAD.MOV.U32 R0, RZ, RZ, 0x7f ;  /* 0x0000007fff007424 */ /* 0x000fe200078e00ff */
[----:B------:R-:W-:-:S04]  /*11dc0*/  ISETP.GT.U32.AND P0, PT, R2, 0x7f800000, PT ;  /* 0x7f8000000200780c */ /* 0x000fc80003f04070 */
[----:B------:R-:W-:-:S09]  /*11dd0*/  SEL R0, R0, 0x7c, P0 ;  /* 0x0000007c00007807 */ /* 0x000fd20000000000 */
.L_x_21209:
[----:B------:R-:W-:Y:S05]  /*11de0*/  BSYNC.RECONVERGENT B0 ;  /* 0x0000000000007941 */ /* 0x000fea0003800200 */
.L_x_21207:
[----:B------:R-:W-:-:S04]  /*11df0*/  SHF.R.U32.HI R3, RZ, 0x18, R3 ;  /* 0x00000018ff037819 */ /* 0x000fc80000011603 */
[----:B------:R-:W-:-:S05]  /*11e00*/  LOP3.LUT R3, R0, 0x80, R3, 0xf8, !PT ;  /* 0x0000008000037812 */ /* 0x000fca00078ef803 */
[----:B------:R-:W-:Y:S01]  /*11e10*/  STG.E.U8 desc[UR36][R16.64], R3 ;  /* 0x0000000310007986 */ /* 0x000fe2000c101124 */
[----:B------:R-:W-:Y:S05]  /*11e20*/  EXIT ;  /* 0x000000000000794d */ /* 0x000fea0003800000 */
.L_x_21201:
[----:B------:R-:W-:-:S05]  /*11e30*/  HADD2.F32 R0, -RZ, R19.H0_H0 ;  /* 0x20000013ff007230 */ /* 0x000fca0000004100 */
[----:B------:R-:W-:-:S05]  /*11e40*/  F2FP.BF16.F32.PACK_AB R0, RZ, R0 ;  /* 0x00000000ff00723e */ /* 0x000fca00000010ff */
[----:B------:R-:W-:Y:S01]  /*11e50*/  STG.E.U16 desc[UR36][R16.64], R0 ;  /* 0x0000000010007986 */ /* 0x000fe2000c101524 */
[----:B------:R-:W-:Y:S05]  /*11e60*/  EXIT ;  /* 0x000000000000794d */ /* 0x000fea0003800000 */
.L_x_21210:
        /* <DEDUP_REMOVED lines=9> */
.L_x_32519:


//--------------------- .text._ZN2at6native27unrolled_elementwise_kernelINS0_13BinaryFunctorIN3c104HalfES4_S4_ZZZNS0_21nextafter_kernel_cudaERNS_18TensorIteratorBaseEENKUlvE_clEvENKUlvE2_clEvEUlS4_S4_E_EESt5arrayIPcLm3EELi4E23TrivialOffsetCalculatorILi2EjESE_ILi1EjENS0_6memory12LoadWithCastILi2EEENSH_13StoreWithCastILi1EEEEEviT_T0_T2_T3_T4_T5_ --------------------------
	.section	.text._ZN2at6native27unrolled_elementwise_kernelINS0_13BinaryFunctorIN3c104HalfES4_S4_ZZZNS0_21nextafter_kernel_cudaERNS_18TensorIteratorBaseEENKUlvE_clEvENKUlvE2_clEvEUlS4_S4_E_EESt5arrayIPcLm3EELi4E23TrivialOffsetCalculatorILi2EjESE_ILi1EjENS0_6memory12LoadWithCastILi2EEENSH_13StoreWithCastILi1EEEEEviT_T0_T2_T3_T4_T5_,"ax",@progbits
	.align	128
        .global         _ZN2at6native27unrolled_elementwise_kernelINS0_13BinaryFunctorIN3c104HalfES4_S4_ZZZNS0_21nextafter_kernel_cudaERNS_18TensorIteratorBaseEENKUlvE_clEvENKUlvE2_clEvEUlS4_S4_E_EESt5arrayIPcLm3EELi4E23TrivialOffsetCalculatorILi2EjESE_ILi1EjENS0_6memory12LoadWithCastILi2EEENSH_13StoreWithCastILi1EEEEEviT_T0_T2_T3_T4_T5_
        .type           _ZN2at6native27unrolled_elementwise_kernelINS0_13BinaryFunctorIN3c104HalfES4_S4_ZZZNS0_21nextafter_kernel_cudaERNS_18TensorIteratorBaseEENKUlvE_clEvENKUlvE2_clEvEUlS4_S4_E_EESt5arrayIPcLm3EELi4E23TrivialOffsetCalculatorILi2EjESE_ILi1EjENS0_6memory12LoadWithCastILi2EEENSH_13StoreWithCastILi1EEEEEviT_T0_T2_T3_T4_T5_,@function
        .size           _ZN2at6native27unrolled_elementwise_kernelINS0_13BinaryFunctorIN3c104HalfES4_S4_ZZZNS0_21nextafter_kernel_cudaERNS_18TensorIteratorBaseEENKUlvE_clEvENKUlvE2_clEvEUlS4_S4_E_EESt5arrayIPcLm3EELi4E23TrivialOffsetCalculatorILi2EjESE_ILi1EjENS0_6memory12LoadWithCastILi2EEENSH_13StoreWithCastILi1EEEEEviT_T0_T2_T3_T4_T5_,(.L_x_32520 - _ZN2at6native27unrolled_elementwise_kernelINS0_13BinaryFunctorIN3c104HalfES4_S4_ZZZNS0_21nextafter_kernel_cudaERNS_18TensorIteratorBaseEENKUlvE_clEvENKUlvE2_clEvEUlS4_S4_E_EESt5arrayIPcLm3EELi4E23TrivialOffsetCalculatorILi2EjESE_ILi1EjENS0_6memory12LoadWithCastILi2EEENSH_13StoreWithCastILi1EEEEEviT_T0_T2_T3_T4_T5_)
        .other          _ZN2at6native27unrolled_elementwise_kernelINS0_13BinaryFunctorIN3c104HalfES4_S4_ZZZNS0_21nextafter_kernel_cudaERNS_18TensorIteratorBaseEENKUlvE_clEvENKUlvE2_clEvEUlS4_S4_E_EESt5arrayIPcLm3EELi4E23TrivialOffsetCalculatorILi2EjESE_ILi1EjENS0_6memory12LoadWithCastILi2EEENSH_13StoreWithCastILi1EEEEEviT_T0_T2_T3_T4_T5_,@"STO_CUDA_ENTRY STV_DEFAULT"
_ZN2at6native27unrolled_elementwise_kernelINS0_13BinaryFunctorIN3c104HalfES4_S4_ZZZNS0_21nextafter_kernel_cudaERNS_18TensorIteratorBaseEENKUlvE_clEvENKUlvE2_clEvEUlS4_S4_E_EESt5arrayIPcLm3EELi4E23TrivialOffsetCalculatorILi2EjESE_ILi1EjENS0_6memory12LoadWithCastILi2EEENSH_13StoreWithCastILi1EEEEEviT_T0_T2_T3_T4_T5_:
.text._ZN2at6native27unrolled_elementwise_kernelINS0_13BinaryFunctorIN3c104HalfES4_S4_ZZZNS0_21nextafter_kernel_cudaERNS_18TensorIteratorBaseEENKUlvE_clEvENKUlvE2_clEvEUlS4_S4_E_EESt5arrayIPcLm3EELi4E23TrivialOffsetCalculatorILi2EjESE_ILi1EjENS0_6memory12LoadWithCastILi2EEENSH_13StoreWithCastILi1EEEEEviT_T0_T2_T3_T4_T5_:
        /* <DEDUP_REMOVED lines=36> */
.L_x_21216:
[----:B------:R-:W2:Y:S02]  /*0240*/  LDG.E.U8 R4, desc[UR36][R4.64] ;  /* 0x0000002404047981 */ /* 0x000ea4000c1e1100 */
[----:B--2---:R-:W-:-:S04]  /*0250*/  I2FP.F32.U32 R0, R4 ;  /* 0x0000000400007245 */ /* 0x004fc80000201000 */
[----:B------:R-:W-:-:S04]  /*0260*/  F2FP.F16.F32.PACK_AB R0, RZ, R0 ;  /* 0x00000000ff00723e */ /* 0x000fc800000000ff */
[----:B------:R-:W-:Y:S01]  /*0270*/  PRMT R24, R0, 0x7610, R24 ;  /* 0x0000761000187816 */ /* 0x000fe20000000018 */
[----:B------:R-:W-:Y:S06]  /*0280*/  BRA `(.L_x_21218) ;  /* 0x0000000c00b87947 */ /* 0x000fec0003800000 */
.L_x_21215:
        /* <DEDUP_REMOVED lines=11> */
.L_x_21220:
[----:B------:R-:W2:Y:S02]  /*0340*/  LDG.E R4, desc[UR36][R4.64] ;  /* 0x0000002404047981 */ /* 0x000ea4000c1e1900 */
[----:B--2---:R-:W-:-:S04]  /*0350*/  I2FP.F32.S32 R0, R4 ;  /* 0x0000000400007245 */ /* 0x004fc80000201400 */
[----:B------:R-:W-:-:S04]  /*0360*/  F2FP.F16.F32.PACK_AB R0, RZ, R0 ;  /* 0x00000000ff00723e */ /* 0x000fc800000000ff */
[----:B------:R-:W-:Y:S01]  /*0370*/  PRMT R24, R0, 0x7610, R24 ;  /* 0x0000761000187816 */ /* 0x000fe20000000018 */
[----:B------:R-:W-:Y:S06]  /*0380*/  BRA `(.L_x_21218) ;  /* 0x0000000c00787947 */ /* 0x000fec0003800000 */
.L_x_21219:
[----:B------:R-:W2:Y:S02]  /*0390*/  LDG.E.U16 R4, desc[UR36][R4.64] ;  /* 0x0000002404047981 */ /* 0x000ea4000c1e1500 */
[----:B--2---:R-:W0:Y:S02]  /*03a0*/  I2F.S16 R0, R4 ;  /* 0x0000000400007306 */ /* 0x004e240000101400 */
[----:B0-----:R-:W-:-:S04]  /*03b0*/  F2FP.F16.F32.PACK_AB R0, RZ, R0 ;  /* 0x00000000ff00723e */ /* 0x001fc800000000ff */
[----:B------:R-:W-:Y:S01]  /*03c0*/  PRMT R24, R0, 0x7610, R24 ;  /* 0x0000761000187816 */ /* 0x000fe20000000018 */
[----:B------:R-:W-:Y:S06]  /*03d0*/  BRA `(.L_x_21218) ;  /* 0x0000000c00647947 */ /* 0x000fec0003800000 */
.L_x_21214:
        /* <DEDUP_REMOVED lines=9> */
.L_x_21222:
[----:B------:R1:W5:Y:S01]  /*0470*/  LDG.E.U16 R24, desc[UR36][R4.64] ;  /* 0x0000002404187981 */ /* 0x000362000c1e1500 */
[----:B------:R-:W-:Y:S05]  /*0480*/  BRA `(.L_x_21218) ;  /* 0x0000000c00387947 */ /* 0x000fea0003800000 */
.L_x_21221:
        /* <DEDUP_REMOVED lines=9> */
.L_x_21224:
[----:B------:R0:W5:Y:S01]  /*0520*/  LDG.E.U16 R24, desc[UR36][R4.64] ;  /* 0x0000002404187981 */ /* 0x000162000c1e1500 */
[----:B------:R-:W-:Y:S05]  /*0530*/  BRA `(.L_x_21218) ;  /* 0x0000000c000c7947 */ /* 0x000fea0003800000 */
.L_x_21223:
        /* <DEDUP_REMOVED lines=9> */
.L_x_21213:
        /* <DEDUP_REMOVED lines=14> */
.L_x_21227:
        /* <DEDUP_REMOVED lines=9> */
.L_x_21226:
        /* <DEDUP_REMOVED lines=27> */
.L_x_21229:
        /* <DEDUP_REMOVED lines=15> */
.L_x_21228:
[----:B------:R-:W2:Y:S02]  /*09e0*/  LDG.E.U16 R0, desc[UR36][R4.64] ;  /* 0x0000002404007981 */ /* 0x000ea4000c1e1500 */
[----:B--2---:R-:W-:-:S05]  /*09f0*/  IMAD.U32 R0, R0, 0x10000, RZ ;  /* 0x0001000000007824 */ /* 0x004fca00078e00ff */
[----:B------:R-:W-:-:S04]  /*0a00*/  F2FP.F16.F32.PACK_AB R0, RZ, R0 ;  /* 0x00000000ff00723e */ /* 0x000fc800000000ff */
[----:B------:R-:W-:Y:S01]  /*0a10*/  PRMT R24, R0, 0x7610, R24 ;  /* 0x0000761000187816 */ /* 0x000fe20000000018 */
[----:B------:R-:W-:Y:S06]  /*0a20*/  BRA `(.L_x_21218) ;  /* 0x0000000400d07947 */ /* 0x000fec0003800000 */
.L_x_21225:
        /* <DEDUP_REMOVED lines=13> */
.L_x_21232:
        /* <DEDUP_REMOVED lines=21> */
.L_x_21236:
[----:B------:R-:W-:Y:S05]  /*0c50*/  BSYNC.RECONVERGENT B1 ;  /* 0x0000000000017941 */ /* 0x000fea0003800200 */
.L_x_21235:
[----:B------:R-:W-:Y:S01]  /*0c60*/  IMAD.SHL.U32 R0, R0, 0x100000, RZ ;  /* 0x0010000000007824 */ /* 0x000fe200078e00ff */
[----:B------:R-:W-:-:S04]  /*0c70*/  LEA R3, R3, 0x3b800000, 0x17 ;  /* 0x3b80000003037811 */ /* 0x000fc800078eb8ff */
[----:B------:R-:W-:-:S07]  /*0c80*/  LOP3.LUT R0, R3, R0, R7, 0xfe, !PT ;  /* 0x0000000003007212 */ /* 0x000fce00078efe07 */
.L_x_21234:
[----:B------:R-:W-:Y:S05]  /*0c90*/  BSYNC.RECONVERGENT B0 ;  /* 0x0000000000007941 */ /* 0x000fea0003800200 */
.L_x_21233:
[----:B------:R-:W-:-:S04]  /*0ca0*/  F2FP.F16.F32.PACK_AB R0, RZ, R0 ;  /* 0x00000000ff00723e */ /* 0x000fc800000000ff */
[----:B------:R-:W-:Y:S01]  /*0cb0*/  PRMT R24, R0, 0x7610, R24 ;  /* 0x0000761000187816 */ /* 0x000fe20000000018 */
[----:B------:R-:W-:Y:S06]  /*0cc0*/  BRA `(.L_x_21218) ;  /* 0x0000000400287947 */ /* 0x000fec0003800000 */
.L_x_21231:
        /* <DEDUP_REMOVED lines=21> */
.L_x_21240:
[----:B------:R-:W-:Y:S05]  /*0e20*/  BSYNC.RECONVERGENT B1 ;  /* 0x0000000000017941 */ /* 0x000fea0003800200 */
.L_x_21239:
[----:B------:R-:W-:Y:S01]  /*0e30*/  IMAD.SHL.U32 R0, R0, 0x200000, RZ ;  /* 0x0020000000007824 */ /* 0x000fe200078e00ff */
[----:B------:R-:W-:-:S04]  /*0e40*/  LEA R3, R3, 0x37800000, 0x17 ;  /* 0x3780000003037811 */ /* 0x000fc800078eb8ff */
[----:B------:R-:W-:-:S07]  /*0e50*/  LOP3.LUT R0, R3, R0, R7, 0xfe, !PT ;  /* 0x0000000003007212 */ /* 0x000fce00078efe07 */
.L_x_21238:
[----:B------:R-:W-:Y:S05]  /*0e60*/  BSYNC.RECONVERGENT B0 ;  /* 0x0000000000007941 */ /* 0x000fea0003800200 */
.L_x_21237:
[----:B------:R-:W-:-:S04]  /*0e70*/  F2FP.F16.F32.PACK_AB R0, RZ, R0 ;  /* 0x00000000ff00723e */ /* 0x000fc800000000ff */
[----:B------:R-:W-:Y:S01]  /*0e80*/  PRMT R24, R0, 0x7610, R24 ;  /* 0x0000761000187816 */ /* 0x000fe20000000018 */
[----:B------:R-:W-:Y:S06]  /*0e90*/  BRA `(.L_x_21218) ;  /* 0x0000000000b47947 */ /* 0x000fec0003800000 */
.L_x_21230:
[----:B------:R-:W-:-:S09]  /*0ea0*/  UISETP.NE.AND UP0, UPT, UR4, 0x1c, UPT ;  /* 0x0000001c0400788c */ /* 0x000fd2000bf05270 */
[----:B------:R-:W-:Y:S05]  /*0eb0*/  BRA.U !UP0, `(.L_x_21241) ;  /* 0x00000001089c7547 */ /* 0x000fea000b800000 */
[----:B------:R-:W-:-:S09]  /*0ec0*/  UISETP.NE.AND UP0, UPT, UR4, 0x1d, UPT ;  /* 0x0000001d0400788c */ /* 0x000fd2000bf05270 */
[----:B------:R-:W-:Y:S05]  /*0ed0*/  BRA.U !UP0, `(.L_x_21242) ;  /* 0x0000000108807547 */ /* 0x000fea000b800000 */
[----:B------:R-:W-:-:S09]  /*0ee0*/  UISETP.NE.AND UP0, UPT, UR4, 0x2c, UPT ;  /* 0x0000002c0400788c */ /* 0x000fd2000bf05270 */
[----:B------:R-:W-:Y:S05]  /*0ef0*/  BRA.U !UP0, `(.L_x_21243) ;  /* 0x0000000108487547 */ /* 0x000fea000b800000 */
.L_x_21217:
        /* <DEDUP_REMOVED lines=16> */
.L_x_21244:
[----:B------:R-:W-:Y:S01]  /*1000*/  PRMT R24, RZ, 0x7610, R24 ;  /* 0x00007610ff187816 */ /* 0x000fe20000000018 */
[----:B------:R-:W-:Y:S06]  /*1010*/  BRA `(.L_x_21218) ;  /* 0x0000000000547947 */ /* 0x000fec0003800000 */
.L_x_21243:
        /* <DEDUP_REMOVED lines=8> */
.L_x_21246:
[----:B------:R-:W-:Y:S05]  /*10a0*/  BSYNC.RECONVERGENT B0 ;  /* 0x0000000000007941 */ /* 0x000fea0003800200 */
.L_x_21245:
[----:B------:R-:W-:-:S04]  /*10b0*/  F2FP.F16.F32.PACK_AB R0, RZ, R0 ;  /* 0x00000000ff00723e */ /* 0x000fc800000000ff */
[----:B------:R-:W-:Y:S01]  /*10c0*/  PRMT R24, R0, 0x7610, R24 ;  /* 0x0000761000187816 */ /* 0x000fe20000000018 */
[----:B------:R-:W-:Y:S06]  /*10d0*/  BRA `(.L_x_21218) ;  /* 0x0000000000247947 */ /* 0x000fec0003800000 */
.L_x_21242:
[----:B------:R-:W2:Y:S02]  /*10e0*/  LDG.E.64 R4, desc[UR36][R4.64] ;  /* 0x0000002404047981 */ /* 0x000ea4000c1e1b00 */
[----:B--2---:R-:W0:Y:S02]  /*10f0*/  I2F.U64 R0, R4 ;  /* 0x0000000400007312 */ /* 0x004e240000301000 */
[----:B0-----:R-:W-:-:S04]  /*1100*/  F2FP.F16.F32.PACK_AB R0, RZ, R0 ;  /* 0x00000000ff00723e */ /* 0x001fc800000000ff */
[----:B------:R-:W-:Y:S01]  /*1110*/  PRMT R24, R0, 0x7610, R24 ;  /* 0x0000761000187816 */ /* 0x000fe20000000018 */
[----:B------:R-:W-:Y:S06]  /*1120*/  BRA `(.L_x_21218) ;  /* 0x0000000000107947 */ /* 0x000fec0003800000 */
.L_x_21241:
[----:B------:R-:W2:Y:S02]  /*1130*/  LDG.E R4, desc[UR36][R4.64] ;  /* 0x0000002404047981 */ /* 0x000ea4000c1e1900 */
[----:B--2---:R-:W-:-:S04]  /*1140*/  I2FP.F32.U32 R0, R4 ;  /* 0x0000000400007245 */ /* 0x004fc80000201000 */
[----:B------:R-:W-:-:S04]  /*1150*/  F2FP.F16.F32.PACK_AB R0, RZ, R0 ;  /* 0x00000000ff00723e */ /* 0x000fc800000000ff */
[----:B------:R-:W-:-:S07]  /*1160*/  PRMT R24, R0, 0x7610, R24 ;  /* 0x0000761000187816 */ /* 0x000fce0000000018 */
.L_x_21218:
        /* <DEDUP_REMOVED lines=21> */
.L_x_21250:
[----:B------:R-:W2:Y:S02]  /*12c0*/  LDG.E.U8 R4, desc[UR36][R4.64] ;  /* 0x0000002404047981 */ /* 0x000ea4000c1e1100 */
[----:B--2---:R-:W-:-:S04]  /*12d0*/  I2FP.F32.U32 R0, R4 ;  /* 0x0000000400007245 */ /* 0x004fc80000201000 */
[----:B------:R-:W-:-:S04]  /*12e0*/  F2FP.F16.F32.PACK_AB R0, RZ, R0 ;  /* 0x00000000ff00723e */ /* 0x000fc800000000ff */
[----:B------:R-:W-:Y:S01]  /*12f0*/  PRMT R23, R0, 0x7610, R23 ;  /* 0x0000761000177816 */ /* 0x000fe20000000017 */
[----:B------:R-:W-:Y:S06]  /*1300*/  BRA `(.L_x_21252) ;  /* 0x0000000c00b87947 */ /* 0x000fec0003800000 */
.L_x_21249:
        /* <DEDUP_REMOVED lines=11> */
.L_x_21254:
[----:B------:R-:W2:Y:S02]  /*13c0*/  LDG.E R4, desc[UR36][R4.64] ;  /* 0x0000002404047981 */ /* 0x000ea4000c1e1900 */
[----:B--2---:R-:W-:-:S04]  /*13d0*/  I2FP.F32.S32 R0, R4 ;  /* 0x0000000400007245 */ /* 0x004fc80000201400 */
[----:B------:R-:W-:-:S04]  /*13e0*/  F2FP.F16.F32.PACK_AB R0, RZ, R0 ;  /* 0x00000000ff00723e */ /* 0x000fc800000000ff */
[----:B------:R-:W-:Y:S01]  /*13f0*/  PRMT R23, R0, 0x7610, R23 ;  /* 0x0000761000177816 */ /* 0x000fe20000000017 */
[----:B------:R-:W-:Y:S06]  /*1400*/  BRA `(.L_x_21252) ;  /* 0x0000000c00787947 */ /* 0x000fec0003800000 */
.L_x_21253:
[----:B------:R-:W2:Y:S02]  /*1410*/  LDG.E.U16 R4, desc[UR36][R4.64] ;  /* 0x0000002404047981 */ /* 0x000ea4000c1e1500 */
[----:B--2---:R-:W0:Y:S02]  /*1420*/  I2F.S16 R0, R4 ;  /* 0x0000000400007306 */ /* 0x004e240000101400 */
[----:B0-----:R-:W-:-:S04]  /*1430*/  F2FP.F16.F32.PACK_AB R0, RZ, R0 ;  /* 0x00000000ff00723e */ /* 0x001fc800000000ff */
[----:B------:R-:W-:Y:S01]  /*1440*/  PRMT R23, R0, 0x7610, R23 ;  /* 0x0000761000177816 */ /* 0x000fe20000000017 */
[----:B------:R-:W-:Y:S06]  /*1450*/  BRA `(.L_x_21252) ;  /* 0x0000000c00647947 */ /* 0x000fec0003800000 */
.L_x_21248:
        /* <DEDUP_REMOVED lines=9> */
.L_x_21256:
[----:B------:R1:W5:Y:S01]  /*14f0*/  LDG.E.U16 R23, desc[UR36][R4.64] ;  /* 0x0000002404177981 */ /* 0x000362000c1e1500 */
[----:B------:R-:W-:Y:S05]  /*1500*/  BRA `(.L_x_21252) ;  /* 0x0000000c00387947 */ /* 0x000fea0003800000 */
.L_x_21255:
        /* <DEDUP_REMOVED lines=9> */
.L_x_21258:
[----:B------:R0:W5:Y:S01]  /*15a0*/  LDG.E.U16 R23, desc[UR36][R4.64] ;  /* 0x0000002404177981 */ /* 0x000162000c1e1500 */
[----:B------:R-:W-:Y:S05]  /*15b0*/  BRA `(.L_x_21252) ;  /* 0x0000000c000c7947 */ /* 0x000fea0003800000 */
.L_x_21257:
        /* <DEDUP_REMOVED lines=9> */
.L_x_21247:
        /* <DEDUP_REMOVED lines=14> */
.L_x_21261:
        /* <DEDUP_REMOVED lines=9> */
.L_x_21260:
        /* <DEDUP_REMOVED lines=27> */
.L_x_21263:
        /* <DEDUP_REMOVED lines=15> */
.L_x_21262:
[----:B------:R-:W2:Y:S02]  /*1a60*/  LDG.E.U16 R0, desc[UR36][R4.64] ;  /* 0x0000002404007981 */ /* 0x000ea4000c1e1500 */
[----:B--2---:R-:W-:-:S05]  /*1a70*/  IMAD.U32 R0, R0, 0x10000, RZ ;  /* 0x0001000000007824 */ /* 0x004fca00078e00ff */
[----:B------:R-:W-:-:S04]  /*1a80*/  F2FP.F16.F32.PACK_AB R0, RZ, R0 ;  /* 0x00000000ff00723e */ /* 0x000fc800000000ff */
[----:B------:R-:W-:Y:S01]  /*1a90*/  PRMT R23, R0, 0x7610, R23 ;  /* 0x0000761000177816 */ /* 0x000fe20000000017 */
[----:B------:R-:W-:Y:S06]  /*1aa0*/  BRA `(.L_x_21252) ;  /* 0x0000000400d07947 */ /* 0x000fec0003800000 */
.L_x_21259:
        /* <DEDUP_REMOVED lines=13> */
.L_x_21266:
        /* <DEDUP_REMOVED lines=21> */
.L_x_21270:
[----:B------:R-:W-:Y:S05]  /*1cd0*/  BSYNC.RECONVERGENT B1 ;  /* 0x0000000000017941 */ /* 0x000fea0003800200 */
.L_x_21269:
[----:B------:R-:W-:Y:S01]  /*1ce0*/  IMAD.SHL.U32 R0, R0, 0x100000, RZ ;  /* 0x0010000000007824 */ /* 0x000fe200078e00ff */
[----:B------:R-:W-:-:S04]  /*1cf0*/  LEA R3, R3, 0x3b800000, 0x17 ;  /* 0x3b80000003037811 */ /* 0x000fc800078eb8ff */
[----:B------:R-:W-:-:S07]  /*1d00*/  LOP3.LUT R0, R3, R0, R7, 0xfe, !PT ;  /* 0x0000000003007212 */ /* 0x000fce00078efe07 */
.L_x_21268:
[----:B------:R-:W-:Y:S05]  /*1d10*/  BSYNC.RECONVERGENT B0 ;  /* 0x0000000000007941 */ /* 0x000fea0003800200 */
.L_x_21267:
[----:B------:R-:W-:-:S04]  /*1d20*/  F2FP.F16.F32.PACK_AB R0, RZ, R0 ;  /* 0x00000000ff00723e */ /* 0x000fc800000000ff */
[----:B------:R-:W-:Y:S01]  /*1d30*/  PRMT R23, R0, 0x7610, R23 ;  /* 0x0000761000177816 */ /* 0x000fe20000000017 */
[----:B------:R-:W-:Y:S06]  /*1d40*/  BRA `(.L_x_21252) ;  /* 0x0000000400287947 */ /* 0x000fec0003800000 */
.L_x_21265:
        /* <DEDUP_REMOVED lines=21> */
.L_x_21274:
[----:B------:R-:W-:Y:S05]  /*1ea0*/  BSYNC.RECONVERGENT B1 ;  /* 0x0000000000017941 */ /* 0x000fea0003800200 */
.L_x_21273:
[----:B------:R-:W-:Y:S01]  /*1eb0*/  IMAD.SHL.U32 R0, R0, 0x200000, RZ ;  /* 0x0020000000007824 */ /* 0x000fe200078e00ff */
[----:B------:R-:W-:-:S04]  /*1ec0*/  LEA R3, R3, 0x37800000, 0x17 ;  /* 0x3780000003037811 */ /* 0x000fc800078eb8ff */
[----:B------:R-:W-:-:S07]  /*1ed0*/  LOP3.LUT R0, R3, R0, R7, 0xfe, !PT ;  /* 0x0000000003007212 */ /* 0x000fce00078efe07 */
.L_x_21272:
[----:B------:R-:W-:Y:S05]  /*1ee0*/  BSYNC.RECONVERGENT B0 ;  /* 0x0000000000007941 */ /* 0x000fea0003800200 */
.L_x_21271:
[----:B------:R-:W-:-:S04]  /*1ef0*/  F2FP.F16.F32.PACK_AB R0, RZ, R0 ;  /* 0x00000000ff00723e */ /* 0x000fc800000000ff */
[----:B------:R-:W-:Y:S01]  /*1f00*/  PRMT R23, R0, 0x7610, R23 ;  /* 0x0000761000177816 */ /* 0x000fe20000000017 */
[----:B------:R-:W-:Y:S06]  /*1f10*/  BRA `(.L_x_21252) ;  /* 0x0000000000b47947 */ /* 0x000fec0003800000 */
.L_x_21264:
[----:B------:R-:W-:-:S09]  /*1f20*/  UISETP.NE.AND UP0, UPT, UR4, 0x1c, UPT ;  /* 0x0000001c0400788c */ /* 0x000fd2000bf05270 */
[----:B------:R-:W-:Y:S05]  /*1f30*/  BRA.U !UP0, `(.L_x_21275) ;  /* 0x00000001089c7547 */ /* 0x000fea000b800000 */
[----:B------:R-:W-:-:S09]  /*1f40*/  UISETP.NE.AND UP0, UPT, UR4, 0x1d, UPT ;  /* 0x0000001d0400788c */ /* 0x000fd2000bf05270 */
[----:B------:R-:W-:Y:S05]  /*1f50*/  BRA.U !UP0, `(.L_x_21276) ;  /* 0x0000000108807547 */ /* 0x000fea000b800000 */
[----:B------:R-:W-:-:S09]  /*1f60*/  UISETP.NE.AND UP0, UPT, UR4, 0x2c, UPT ;  /* 0x0000002c0400788c */ /* 0x000fd2000bf05270 */
[----:B------:R-:W-:Y:S05]  /*1f70*/  BRA.U !UP0, `(.L_x_21277) ;  /* 0x0000000108487547 */ /* 0x000fea000b800000 */
.L_x_21251:
        /* <DEDUP_REMOVED lines=16> */
.L_x_21278:
[----:B------:R-:W-:Y:S01]  /*2080*/  PRMT R23, RZ, 0x7610, R23 ;  /* 0x00007610ff177816 */ /* 0x000fe20000000017 */
[----:B------:R-:W-:Y:S06]  /*2090*/  BRA `(.L_x_21252) ;  /* 0x0000000000547947 */ /* 0x000fec0003800000 */
.L_x_21277:
        /* <DEDUP_REMOVED lines=8> */
.L_x_21280:
[----:B------:R-:W-:Y:S05]  /*2120*/  BSYNC.RECONVERGENT B0 ;  /* 0x0000000000007941 */ /* 0x000fea0003800200 */
.L_x_21279:
[----:B------:R-:W-:-:S04]  /*2130*/  F2FP.F16.F32.PACK_AB R0, RZ, R0 ;  /* 0x00000000ff00723e */ /* 0x000fc800000000ff */
[----:B------:R-:W-:Y:S01]  /*2140*/  PRMT R23, R0, 0x7610, R23 ;  /* 0x0000761000177816 */ /* 0x000fe20000000017 */
[----:B------:R-:W-:Y:S06]  /*2150*/  BRA `(.L_x_21252) ;  /* 0x0000000000247947 */ /* 0x000fec0003800000 */
.L_x_21276:
[----:B------:R-:W2:Y:S02]  /*2160*/  LDG.E.64 R4, desc[UR36][R4.64] ;  /* 0x0000002404047981 */ /* 0x000ea4000c1e1b00 */
[----:B--2---:R-:W0:Y:S02]  /*2170*/  I2F.U64 R0, R4 ;  /* 0x0000000400007312 */ /* 0x004e240000301000 */
[----:B0-----:R-:W-:-:S04]  /*2180*/  F2FP.F16.F32.PACK_AB R0, RZ, R0 ;  /* 0x00000000ff00723e */ /* 0x001fc800000000ff */
[----:B------:R-:W-:Y:S01]  /*2190*/  PRMT R23, R0, 0x7610, R23 ;  /* 0x0000761000177816 */ /* 0x000fe20000000017 */
[----:B------:R-:W-:Y:S06]  /*21a0*/  BRA `(.L_x_21252) ;  /* 0x0000000000107947 */ /* 0x000fec0003800000 */
.L_x_21275:
[----:B------:R-:W2:Y:S02]  /*21b0*/  LDG.E R4, desc[UR36][R4.64] ;  /* 0x0000002404047981 */ /* 0x000ea4000c1e1900 */
[----:B--2---:R-:W-:-:S04]  /*21c0*/  I2FP.F32.U32 R0, R4 ;  /* 0x0000000400007245 */ /* 0x004fc80000201000 */
[----:B------:R-:W-:-:S04]  /*21d0*/  F2FP.F16.F32.PACK_AB R0, RZ, R0 ;  /* 0x00000000ff00723e */ /* 0x000fc800000000ff */
[----:B------:R-:W-:-:S07]  /*21e0*/  PRMT R23, R0, 0x7610, R23 ;  /* 0x0000761000177816 */ /* 0x000fce0000000017 */
.L_x_21252:
[----:B------:R-:W-:-:S07]  /*21f0*/  VIADD R27, R25, 0x80 ;  /* 0x00000080191b7836 */ /* 0x000fce0000000000 */
.L_x_21212:
[----:B------:R-:W-:Y:S05]  /*2200*/  BSYNC.RECONVERGENT B6 ;  /* 0x0000000000067941 */ /* 0x000fea0003800200 */
.L_x_21211:
        /* <DEDUP_REMOVED lines=27> */
.L_x_21286:
[----:B------:R-:W2:Y:S02]  /*23c0*/  LDG.E.U8 R4, desc[UR36][R4.64] ;  /* 0x0000002404047981 */ /* 0x000ea4000c1e1100 */
[----:B--2---:R-:W-:-:S04]  /*23d0*/  I2FP.F32.U32 R0, R4 ;  /* 0x0000000400007245 */ /* 0x004fc80000201000 */
[----:B------:R-:W-:-:S04]  /*23e0*/  F2FP.F16.F32.PACK_AB R0, RZ, R0 ;  /* 0x00000000ff00723e */ /* 0x000fc800000000ff */
[----:B------:R-:W-:Y:S01]  /*23f0*/  PRMT R22, R0, 0x7610, R22 ;  /* 0x0000761000167816 */ /* 0x000fe20000000016 */
[----:B------:R-:W-:Y:S06]  /*2400*/  BRA `(.L_x_21288) ;  /* 0x0000000c00b87947 */ /* 0x000fec0003800000 */
.L_x_21285:
        /* <DEDUP_REMOVED lines=11> */
.L_x_21290:
[----:B------:R-:W2:Y:S02]  /*24c0*/  LDG.E R4, desc[UR36][R4.64] ;  /* 0x0000002404047981 */ /* 0x000ea4000c1e1900 */
[----:B--2---:R-:W-:-:S04]  /*24d0*/  I2FP.F32.S32 R0, R4 ;  /* 0x0000000400007245 */ /* 0x004fc80000201400 */
[----:B------:R-:W-:-:S04]  /*24e0*/  F2FP.F16.F32.PACK_AB R0, RZ, R0 ;  /* 0x00000000ff00723e */ /* 0x000fc800000000ff */
[----:B------:R-:W-:Y:S01]  /*24f0*/  PRMT R22, R0, 0x7610, R22 ;  /* 0x0000761000167816 */ /* 0x000fe20000000016 */
[----:B------:R-:W-:Y:S06]  /*2500*/  BRA `(.L_x_21288) ;  /* 0x0000000c00787947 */ /* 0x000fec0003800000 */
.L_x_21289:
[----:B------:R-:W2:Y:S02]  /*2510*/  LDG.E.U16 R4, desc[UR36][R4.64] ;  /* 0x0000002404047981 */ /* 0x000ea4000c1e1500 */
[----:B--2---:R-:W0:Y:S02]  /*2520*/  I2F.S16 R0, R4 ;  /* 0x0000000400007306 */ /* 0x004e240000101400 */
[----:B0-----:R-:W-:-:S04]  /*2530*/  F2FP.F16.F32.PACK_AB R0, RZ, R0 ;  /* 0x00000000ff00723e */ /* 0x001fc800000000ff */
[----:B------:R-:W-:Y:S01]  /*2540*/  PRMT R22, R0, 0x7610, R22 ;  /* 0x0000761000167816 */ /* 0x000fe20000000016 */
[----:B------:R-:W-:Y:S06]  /*2550*/  BRA `(.L_x_21288) ;  /* 0x0000000c00647947 */ /* 0x000fec0003800000 */
.L_x_21284:
        /* <DEDUP_REMOVED lines=9> */
.L_x_21292:
[----:B------:R1:W5:Y:S01]  /*25f0*/  LDG.E.U16 R22, desc[UR36][R4.64] ;  /* 0x0000002404167981 */ /* 0x000362000c1e1500 */
[----:B------:R-:W-:Y:S05]  /*2600*/  BRA `(.L_x_21288) ;  /* 0x0000000c00387947 */ /* 0x000fea0003800000 */
.L_x_21291:
        /* <DEDUP_REMOVED lines=9> */
.L_x_21294:
[----:B------:R0:W5:Y:S01]  /*26a0*/  LDG.E.U16 R22, desc[UR36][R4.64] ;  /* 0x0000002404167981 */ /* 0x000162000c1e1500 */
[----:B------:R-:W-:Y:S05]  /*26b0*/  BRA `(.L_x_21288) ;  /* 0x0000000c000c7947 */ /* 0x000fea0003800000 */
.L_x_21293:
        /* <DEDUP_REMOVED lines=9> */
.L_x_21283:
        /* <DEDUP_REMOVED lines=14> */
.L_x_21297:
        /* <DEDUP_REMOVED lines=9> */
.L_x_21296:
        /* <DEDUP_REMOVED lines=27> */
.L_x_21299:
        /* <DEDUP_REMOVED lines=15> */
.L_x_21298:
[----:B------:R-:W2:Y:S02]  /*2b60*/  LDG.E.U16 R0, desc[UR36][R4.64] ;  /* 0x0000002404007981 */ /* 0x000ea4000c1e1500 */
[----:B--2---:R-:W-:-:S05]  /*2b70*/  IMAD.U32 R0, R0, 0x10000, RZ ;  /* 0x0001000000007824 */ /* 0x004fca00078e00ff */
[----:B------:R-:W-:-:S04]  /*2b80*/  F2FP.F16.F32.PACK_AB R0, RZ, R0 ;  /* 0x00000000ff00723e */ /* 0x000fc800000000ff */
[----:B------:R-:W-:Y:S01]  /*2b90*/  PRMT R22, R0, 0x7610, R22 ;  /* 0x0000761000167816 */ /* 0x000fe20000000016 */
[----:B------:R-:W-:Y:S06]  /*2ba0*/  BRA `(.L_x_21288) ;  /* 0x0000000400d07947 */ /* 0x000fec0003800000 */
.L_x_21295:
        /* <DEDUP_REMOVED lines=13> */
.L_x_21302:
        /* <DEDUP_REMOVED lines=21> */
.L_x_21306:
[----:B------:R-:W-:Y:S05]  /*2dd0*/  BSYNC.RECONVERGENT B1 ;  /* 0x0000000000017941 */ /* 0x000fea0003800200 */
.L_x_21305:
[----:B------:R-:W-:Y:S01]  /*2de0*/  IMAD.SHL.U32 R0, R0, 0x100000, RZ ;  /* 0x0010000000007824 */ /* 0x000fe200078e00ff */
[----:B------:R-:W-:-:S04]  /*2df0*/  LEA R3, R3, 0x3b800000, 0x17 ;  /* 0x3b80000003037811 */ /* 0x000fc800078eb8ff */
[----:B------:R-:W-:-:S07]  /*2e00*/  LOP3.LUT R0, R3, R0, R7, 0xfe, !PT ;  /* 0x0000000003007212 */ /* 0x000fce00078efe07 */
.L_x_21304:
[----:B------:R-:W-:Y:S05]  /*2e10*/  BSYNC.RECONVERGENT B0 ;  /* 0x0000000000007941 */ /* 0x000fea0003800200 */
.L_x_21303:
[----:B------:R-:W-:-:S04]  /*2e20*/  F2FP.F16.F32.PACK_AB R0, RZ, R0 ;  /* 0x00000000ff00723e */ /* 0x000fc800000000ff */
[----:B------:R-:W-:Y:S01]  /*2e30*/  PRMT R22, R0, 0x7610, R22 ;  /* 0x0000761000167816 */ /* 0x000fe20000000016 */
[----:B------:R-:W-:Y:S06]  /*2e40*/  BRA `(.L_x_21288) ;  /* 0x0000000400287947 */ /* 0x000fec0003800000 */
.L_x_21301:
        /* <DEDUP_REMOVED lines=21> */
.L_x_21310:
[----:B------:R-:W-:Y:S05]  /*2fa0*/  BSYNC.RECONVERGENT B1 ;  /* 0x0000000000017941 */ /* 0x000fea0003800200 */
.L_x_21309:
[----:B------:R-:W-:Y:S01]  /*2fb0*/  IMAD.SHL.U32 R0, R0, 0x200000, RZ ;  /* 0x0020000000007824 */ /* 0x000fe200078e00ff */
[----:B------:R-:W-:-:S04]  /*2fc0*/  LEA R3, R3, 0x37800000, 0x17 ;  /* 0x3780000003037811 */ /* 0x000fc800078eb8ff */
[----:B------:R-:W-:-:S07]  /*2fd0*/  LOP3.LUT R0, R3, R0, R7, 0xfe, !PT ;  /* 0x0000000003007212 */ /* 0x000fce00078efe07 */
.L_x_21308:
[----:B------:R-:W-:Y:S05]  /*2fe0*/  BSYNC.RECONVERGENT B0 ;  /* 0x0000000000007941 */ /* 0x000fea0003800200 */
.L_x_21307:
[----:B------:R-:W-:-:S04]  /*2ff0*/  F2FP.F16.F32.PACK_AB R0, RZ, R0 ;  /* 0x00000000ff00723e */ /* 0x000fc800000000ff */
[----:B------:R-:W-:Y:S01]  /*3000*/  PRMT R22, R0, 0x7610, R22 ;  /* 0x0000761000167816 */ /* 0x000fe20000000016 */
[----:B------:R-:W-:Y:S06]  /*3010*/  BRA `(.L_x_21288) ;  /* 0x0000000000b47947 */ /* 0x000fec0003800000 */
.L_x_21300:
        /* <DEDUP_REMOVED lines=14> */
.L_x_21314:
[----:B------:R-:W-:Y:S05]  /*3100*/  BSYNC.RECONVERGENT B0 ;  /* 0x0000000000007941 */ /* 0x000fea0003800200 */
.L_x_21313:
[----:B------:R-:W-:-:S04]  /*3110*/  F2FP.F16.F32.PACK_AB R0, RZ, R0 ;  /* 0x00000000ff00723e */ /* 0x000fc800000000ff */
[----:B------:R-:W-:Y:S01]  /*3120*/  PRMT R22, R0, 0x7610, R22 ;  /* 0x0000761000167816 */ /* 0x000fe20000000016 */
[----:B------:R-:W-:Y:S06]  /*3130*/  BRA `(.L_x_21288) ;  /* 0x00000000006c7947 */ /* 0x000fec0003800000 */
.L_x_21287:
        /* <DEDUP_REMOVED lines=16> */
.L_x_21315:
[----:B------:R-:W-:Y:S01]  /*3240*/  PRMT R22, RZ, 0x7610, R22 ;  /* 0x00007610ff167816 */ /* 0x000fe20000000016 */
[----:B------:R-:W-:Y:S06]  /*3250*/  BRA `(.L_x_21288) ;  /* 0x0000000000247947 */ /* 0x000fec0003800000 */
.L_x_21312:
[----:B------:R-:W2:Y:S02]  /*3260*/  LDG.E.64 R4, desc[UR36][R4.64] ;  /* 0x0000002404047981 */ /* 0x000ea4000c1e1b00 */
[----:B--2---:R-:W0:Y:S02]  /*3270*/  I2F.U64 R0, R4 ;  /* 0x0000000400007312 */ /* 0x004e240000301000 */
[----:B0-----:R-:W-:-:S04]  /*3280*/  F2FP.F16.F32.PACK_AB R0, RZ, R0 ;  /* 0x00000000ff00723e */ /* 0x001fc800000000ff */
[----:B------:R-:W-:Y:S01]  /*3290*/  PRMT R22, R0, 0x7610, R22 ;  /* 0x0000761000167816 */ /* 0x000fe20000000016 */
[----:B------:R-:W-:Y:S06]  /*32a0*/  BRA `(.L_x_21288) ;  /* 0x0000000000107947 */ /* 0x000fec0003800000 */
.L_x_21311:
[----:B------:R-:W2:Y:S02]  /*32b0*/  LDG.E R4, desc[UR36][R4.64] ;  /* 0x0000002404047981 */ /* 0x000ea4000c1e1900 */
[----:B--2---:R-:W-:-:S04]  /*32c0*/  I2FP.F32.U32 R0, R4 ;  /* 0x0000000400007245 */ /* 0x004fc80000201000 */
[----:B------:R-:W-:-:S04]  /*32d0*/  F2FP.F16.F32.PACK_AB R0, RZ, R0 ;  /* 0x00000000ff00723e */ /* 0x000fc800000000ff */
[----:B------:R-:W-:-:S07]  /*32e0*/  PRMT R22, R0, 0x7610, R22 ;  /* 0x0000761000167816 */ /* 0x000fce0000000016 */
.L_x_21288:
        /* <DEDUP_REMOVED lines=21> */
.L_x_21319:
[----:B------:R-:W2:Y:S02]  /*3440*/  LDG.E.U8 R4, desc[UR36][R4.64] ;  /* 0x0000002404047981 */ /* 0x000ea4000c1e1100 */
[----:B--2---:R-:W-:-:S04]  /*3450*/  I2FP.F32.U32 R0, R4 ;  /* 0x0000000400007245 */ /* 0x004fc80000201000 */
[----:B------:R-:W-:-:S04]  /*3460*/  F2FP.F16.F32.PACK_AB R0, RZ, R0 ;  /* 0x00000000ff00723e */ /* 0x000fc800000000ff */
[----:B------:R-:W-:Y:S01]  /*3470*/  PRMT R19, R0, 0x7610, R19 ;  /* 0x0000761000137816 */ /* 0x000fe20000000013 */
[----:B------:R-:W-:Y:S06]  /*3480*/  BRA `(.L_x_21321) ;  /* 0x0000000c00b87947 */ /* 0x000fec0003800000 */
.L_x_21318:
        /* <DEDUP_REMOVED lines=11> */
.L_x_21323:
[----:B------:R-:W2:Y:S02]  /*3540*/  LDG.E R4, desc[UR36][R4.64] ;  /* 0x0000002404047981 */ /* 0x000ea4000c1e1900 */
[----:B--2---:R-:W-:-:S04]  /*3550*/  I2FP.F32.S32 R0, R4 ;  /* 0x0000000400007245 */ /* 0x004fc80000201400 */
[----:B------:R-:W-:-:S04]  /*3560*/  F2FP.F16.F32.PACK_AB R0, RZ, R0 ;  /* 0x00000000ff00723e */ /* 0x000fc800000000ff */
[----:B------:R-:W-:Y:S01]  /*3570*/  PRMT R19, R0, 0x7610, R19 ;  /* 0x0000761000137816 */ /* 0x000fe20000000013 */
[----:B------:R-:W-:Y:S06]  /*3580*/  BRA `(.L_x_21321) ;  /* 0x0000000c00787947 */ /* 0x000fec0003800000 */
.L_x_21322:
[----:B------:R-:W2:Y:S02]  /*3590*/  LDG.E.U16 R4, desc[UR36][R4.64] ;  /* 0x0000002404047981 */ /* 0x000ea4000c1e1500 */
[----:B--2---:R-:W0:Y:S02]  /*35a0*/  I2F.S16 R0, R4 ;  /* 0x0000000400007306 */ /* 0x004e240000101400 */
[----:B0-----:R-:W-:-:S04]  /*35b0*/  F2FP.F16.F32.PACK_AB R0, RZ, R0 ;  /* 0x00000000ff00723e */ /* 0x001fc800000000ff */
[----:B------:R-:W-:Y:S01]  /*35c0*/  PRMT R19, R0, 0x7610, R19 ;  /* 0x0000761000137816 */ /* 0x000fe20000000013 */
[----:B------:R-:W-:Y:S06]  /*35d0*/  BRA `(.L_x_21321) ;  /* 0x0000000c00647947 */ /* 0x000fec0003800000 */
.L_x_21317:
        /* <DEDUP_REMOVED lines=9> */
.L_x_21325:
[----:B------:R1:W5:Y:S01]  /*3670*/  LDG.E.U16 R19, desc[UR36][R4.64] ;  /* 0x0000002404137981 */ /* 0x000362000c1e1500 */
[----:B------:R-:W-:Y:S05]  /*3680*/  BRA `(.L_x_21321) ;  /* 0x0000000c00387947 */ /* 0x000fea0003800000 */
.L_x_21324:
        /* <DEDUP_REMOVED lines=9> */
.L_x_21327:
[----:B------:R0:W5:Y:S01]  /*3720*/  LDG.E.U16 R19, desc[UR36][R4.64] ;  /* 0x0000002404137981 */ /* 0x000162000c1e1500 */
[----:B------:R-:W-:Y:S05]  /*3730*/  BRA `(.L_x_21321) ;  /* 0x0000000c000c7947 */ /* 0x000fea0003800000 */
.L_x_21326:
        /* <DEDUP_REMOVED lines=9> */
.L_x_21316:
        /* <DEDUP_REMOVED lines=14> */
.L_x_21330:
        /* <DEDUP_REMOVED lines=9> */
.L_x_21329:
        /* <DEDUP_REMOVED lines=27> */
.L_x_21332:
        /* <DEDUP_REMOVED lines=15> */
.L_x_21331:
[----:B------:R-:W2:Y:S02]  /*3be0*/  LDG.E.U16 R0, desc[UR36][R4.64] ;  /* 0x0000002404007981 */ /* 0x000ea4000c1e1500 */
[----:B--2---:R-:W-:-:S05]  /*3bf0*/  IMAD.U32 R0, R0, 0x10000, RZ ;  /* 0x0001000000007824 */ /* 0x004fca00078e00ff */
[----:B------:R-:W-:-:S04]  /*3c00*/  F2FP.F16.F32.PACK_AB R0, RZ, R0 ;  /* 0x00000000ff00723e */ /* 0x000fc800000000ff */
[----:B------:R-:W-:Y:S01]  /*3c10*/  PRMT R19, R0, 0x7610, R19 ;  /* 0x0000761000137816 */ /* 0x000fe20000000013 */
[----:B------:R-:W-:Y:S06]  /*3c20*/  BRA `(.L_x_21321) ;  /* 0x0000000400d07947 */ /* 0x000fec0003800000 */
.L_x_21328:
        /* <DEDUP_REMOVED lines=13> */
.L_x_21335:
        /* <DEDUP_REMOVED lines=21> */
.L_x_21339:
[----:B------:R-:W-:Y:S05]  /*3e50*/  BSYNC.RECONVERGENT B1 ;  /* 0x0000000000017941 */ /* 0x000fea0003800200 */
.L_x_21338:
[----:B------:R-:W-:Y:S01]  /*3e60*/  IMAD.SHL.U32 R0, R0, 0x100000, RZ ;  /* 0x0010000000007824 */ /* 0x000fe200078e00ff */
[----:B------:R-:W-:-:S04]  /*3e70*/  LEA R3, R3, 0x3b800000, 0x17 ;  /* 0x3b80000003037811 */ /* 0x000fc800078eb8ff */
[----:B------:R-:W-:-:S07]  /*3e80*/  LOP3.LUT R0, R3, R0, R7, 0xfe, !PT ;  /* 0x0000000003007212 */ /* 0x000fce00078efe07 */
.L_x_21337:
[----:B------:R-:W-:Y:S05]  /*3e90*/  BSYNC.RECONVERGENT B0 ;  /* 0x0000000000007941 */ /* 0x000fea0003800200 */
.L_x_21336:
[----:B------:R-:W-:-:S04]  /*3ea0*/  F2FP.F16.F32.PACK_AB R0, RZ, R0 ;  /* 0x00000000ff00723e */ /* 0x000fc800000000ff */
[----:B------:R-:W-:Y:S01]  /*3eb0*/  PRMT R19, R0, 0x7610, R19 ;  /* 0x0000761000137816 */ /* 0x000fe20000000013 */
[----:B------:R-:W-:Y:S06]  /*3ec0*/  BRA `(.L_x_21321) ;  /* 0x0000000400287947 */ /* 0x000fec0003800000 */
.L_x_21334:
        /* <DEDUP_REMOVED lines=21> */
.L_x_21343:
[----:B------:R-:W-:Y:S05]  /*4020*/  BSYNC.RECONVERGENT B1 ;  /* 0x0000000000017941 */ /* 0x000fea0003800200 */
.L_x_21342:
[----:B------:R-:W-:Y:S01]  /*4030*/  IMAD.SHL.U32 R0, R0, 0x200000, RZ ;  /* 0x0020000000007824 */ /* 0x000fe200078e00ff */
[----:B------:R-:W-:-:S04]  /*4040*/  LEA R3, R3, 0x37800000, 0x17 ;  /* 0x3780000003037811 */ /* 0x000fc800078eb8ff */
[----:B------:R-:W-:-:S07]  /*4050*/  LOP3.LUT R0, R3, R0, R7, 0xfe, !PT ;  /* 0x0000000003007212 */ /* 0x000fce00078efe07 */
.L_x_21341:
[----:B------:R-:W-:Y:S05]  /*4060*/  BSYNC.RECONVERGENT B0 ;  /* 0x0000000000007941 */ /* 0x000fea0003800200 */
.L_x_21340:
[----:B------:R-:W-:-:S04]  /*4070*/  F2FP.F16.F32.PACK_AB R0, RZ, R0 ;  /* 0x00000000ff00723e */ /* 0x000fc800000000ff */
[----:B------:R-:W-:Y:S01]  /*4080*/  PRMT R19, R0, 0x7610, R19 ;  /* 0x0000761000137816 */ /* 0x000fe20000000013 */
[----:B------:R-:W-:Y:S06]  /*4090*/  BRA `(.L_x_21321) ;  /* 0x0000000000b47947 */ /* 0x000fec0003800000 */
.L_x_21333:
        /* <DEDUP_REMOVED lines=14> */
.L_x_21347:
[----:B------:R-:W-:Y:S05]  /*4180*/  BSYNC.RECONVERGENT B0 ;  /* 0x0000000000007941 */ /* 0x000fea0003800200 */
.L_x_21346:
[----:B------:R-:W-:-:S04]  /*4190*/  F2FP.F16.F32.PACK_AB R0, RZ, R0 ;  /* 0x00000000ff00723e */ /* 0x000fc800000000ff */
[----:B------:R-:W-:Y:S01]  /*41a0*/  PRMT R19, R0, 0x7610, R19 ;  /* 0x0000761000137816 */ /* 0x000fe20000000013 */
[----:B------:R-:W-:Y:S06]  /*41b0*/  BRA `(.L_x_21321) ;  /* 0x00000000006c7947 */ /* 0x000fec0003800000 */
.L_x_21320:
        /* <DEDUP_REMOVED lines=16> */
.L_x_21348:
[----:B------:R-:W-:Y:S01]  /*42c0*/  PRMT R19, RZ, 0x7610, R19 ;  /* 0x00007610ff137816 */ /* 0x000fe20000000013 */
[----:B------:R-:W-:Y:S06]  /*42d0*/  BRA `(.L_x_21321) ;  /* 0x0000000000247947 */ /* 0x000fec0003800000 */
.L_x_21345:
[----:B------:R-:W2:Y:S02]  /*42e0*/  LDG.E.64 R4, desc[UR36][R4.64] ;  /* 0x0000002404047981 */ /* 0x000ea4000c1e1b00 */
[----:B--2---:R-:W0:Y:S02]  /*42f0*/  I2F.U64 R0, R4 ;  /* 0x0000000400007312 */ /* 0x004e240000301000 */
[----:B0-----:R-:W-:-:S04]  /*4300*/  F2FP.F16.F32.PACK_AB R0, RZ, R0 ;  /* 0x00000000ff00723e */ /* 0x001fc800000000ff */
[----:B------:R-:W-:Y:S01]  /*4310*/  PRMT R19, R0, 0x7610, R19 ;  /* 0x0000761000137816 */ /* 0x000fe20000000013 */
[----:B------:R-:W-:Y:S06]  /*4320*/  BRA `(.L_x_21321) ;  /* 0x0000000000107947 */ /* 0x000fec0003800000 */
.L_x_21344:
[----:B------:R-:W2:Y:S02]  /*4330*/  LDG.E R4, desc[UR36][R4.64] ;  /* 0x0000002404047981 */ /* 0x000ea4000c1e1900 */
[----:B--2---:R-:W-:-:S04]  /*4340*/  I2FP.F32.U32 R0, R4 ;  /* 0x0000000400007245 */ /* 0x004fc80000201000 */
[----:B------:R-:W-:-:S04]  /*4350*/  F2FP.F16.F32.PACK_AB R0, RZ, R0 ;  /* 0x00000000ff00723e */ /* 0x000fc800000000ff */
[----:B------:R-:W-:-:S07]  /*4360*/  PRMT R19, R0, 0x7610, R19 ;  /* 0x0000761000137816 */ /* 0x000fce0000000013 */
.L_x_21321:
[----:B------:R-:W-:-:S07]  /*4370*/  VIADD R27, R27, 0x80 ;  /* 0x000000801b1b7836 */ /* 0x000fce0000000000 */
.L_x_21282:
[----:B------:R-:W-:Y:S05]  /*4380*/  BSYNC.RECONVERGENT B6 ;  /* 0x0000000000067941 */ /* 0x000fea0003800200 */
.L_x_21281:
        /* <DEDUP_REMOVED lines=27> */
.L_x_21354:
[----:B------:R-:W2:Y:S02]  /*4540*/  LDG.E.U8 R4, desc[UR36][R4.64] ;  /* 0x0000002404047981 */ /* 0x000ea4000c1e1100 */
[----:B--2---:R-:W-:-:S04]  /*4550*/  I2FP.F32.U32 R0, R4 ;  /* 0x0000000400007245 */ /* 0x004fc80000201000 */
[----:B------:R-:W-:-:S04]  /*4560*/  F2FP.F16.F32.PACK_AB R0, RZ, R0 ;  /* 0x00000000ff00723e */ /* 0x000fc800000000ff */
[----:B------:R-:W-:Y:S01]  /*4570*/  PRMT R17, R0, 0x7610, R17 ;  /* 0x0000761000117816 */ /* 0x000fe20000000011 */
[----:B------:R-:W-:Y:S06]  /*4580*/  BRA `(.L_x_21356) ;  /* 0x0000000c00b87947 */ /* 0x000fec0003800000 */
.L_x_21353:
        /* <DEDUP_REMOVED lines=11> */
.L_x_21358:
[----:B------:R-:W2:Y:S02]  /*4640*/  LDG.E R4, desc[UR36][R4.64] ;  /* 0x0000002404047981 */ /* 0x000ea4000c1e1900 */
[----:B--2---:R-:W-:-:S04]  /*4650*/  I2FP.F32.S32 R0, R4 ;  /* 0x0000000400007245 */ /* 0x004fc80000201400 */
[----:B------:R-:W-:-:S04]  /*4660*/  F2FP.F16.F32.PACK_AB R0, RZ, R0 ;  /* 0x00000000ff00723e */ /* 0x000fc800000000ff */
[----:B------:R-:W-:Y:S01]  /*4670*/  PRMT R17, R0, 0x7610, R17 ;  /* 0x0000761000117816 */ /* 0x000fe20000000011 */
[----:B------:R-:W-:Y:S06]  /*4680*/  BRA `(.L_x_21356) ;  /* 0x0000000c00787947 */ /* 0x000fec0003800000 */
.L_x_21357:
[----:B------:R-:W2:Y:S02]  /*4690*/  LDG.E.U16 R4, desc[UR36][R4.64] ;  /* 0x0000002404047981 */ /* 0x000ea4000c1e1500 */
[----:B--2---:R-:W0:Y:S02]  /*46a0*/  I2F.S16 R0, R4 ;  /* 0x0000000400007306 */ /* 0x004e240000101400 */
[----:B0-----:R-:W-:-:S04]  /*46b0*/  F2FP.F16.F32.PACK_AB R0, RZ, R0 ;  /* 0x00000000ff00723e */ /* 0x001fc800000000ff */
[----:B------:R-:W-:Y:S01]  /*46c0*/  PRMT R17, R0, 0x7610, R17 ;  /* 0x0000761000117816 */ /* 0x000fe20000000011 */
[----:B------:R-:W-:Y:S06]  /*46d0*/  BRA `(.L_x_21356) ;  /* 0x0000000c00647947 */ /* 0x000fec0003800000 */
.L_x_21352:
        /* <DEDUP_REMOVED lines=9> */
.L_x_21360:
[----:B------:R1:W5:Y:S01]  /*4770*/  LDG.E.U16 R17, desc[UR36][R4.64] ;  /* 0x0000002404117981 */ /* 0x000362000c1e1500 */
[----:B------:R-:W-:Y:S05]  /*4780*/  BRA `(.L_x_21356) ;  /* 0x0000000c00387947 */ /* 0x000fea0003800000 */
.L_x_21359:
        /* <DEDUP_REMOVED lines=9> */
.L_x_21362:
[----:B------:R0:W5:Y:S01]  /*4820*/  LDG.E.U16 R17, desc[UR36][R4.64] ;  /* 0x0000002404117981 */ /* 0x000162000c1e1500 */
[----:B------:R-:W-:Y:S05]  /*4830*/  BRA `(.L_x_21356) ;  /* 0x0000000c000c7947 */ /* 0x000fea0003800000 */
.L_x_21361:
        /* <DEDUP_REMOVED lines=9> */
.L_x_21351:
        /* <DEDUP_REMOVED lines=14> */
.L_x_21365:
        /* <DEDUP_REMOVED lines=9> */
.L_x_21364:
        /* <DEDUP_REMOVED lines=27> */
.L_x_21367:
        /* <DEDUP_REMOVED lines=15> */
.L_x_21366:
[----:B------:R-:W2:Y:S02]  /*4ce0*/  LDG.E.U16 R0, desc[UR36][R4.64] ;  /* 0x0000002404007981 */ /* 0x000ea4000c1e1500 */
[----:B--2---:R-:W-:-:S05]  /*4cf0*/  IMAD.U32 R0, R0, 0x10000, RZ ;  /* 0x0001000000007824 */ /* 0x004fca00078e00ff */
[----:B------:R-:W-:-:S04]  /*4d00*/  F2FP.F16.F32.PACK_AB R0, RZ, R0 ;  /* 0x00000000ff00723e */ /* 0x000fc800000000ff */
[----:B------:R-:W-:Y:S01]  /*4d10*/  PRMT R17, R0, 0x7610, R17 ;  /* 0x0000761000117816 */ /* 0x000fe20000000011 */
[----:B------:R-:W-:Y:S06]  /*4d20*/  BRA `(.L_x_21356) ;  /* 0x0000000400d07947 */ /* 0x000fec0003800000 */
.L_x_21363:
        /* <DEDUP_REMOVED lines=13> */
.L_x_21370:
        /* <DEDUP_REMOVED lines=21> */
.L_x_21374:
[----:B------:R-:W-:Y:S05]  /*4f50*/  BSYNC.RECONVERGENT B1 ;  /* 0x0000000000017941 */ /* 0x000fea0003800200 */
.L_x_21373:
[----:B------:R-:W-:Y:S01]  /*4f60*/  IMAD.SHL.U32 R0, R0, 0x100000, RZ ;  /* 0x0010000000007824 */ /* 0x000fe200078e00ff */
[----:B------:R-:W-:-:S04]  /*4f70*/  LEA R3, R3, 0x3b800000, 0x17 ;  /* 0x3b80000003037811 */ /* 0x000fc800078eb8ff */
[----:B------:R-:W-:-:S07]  /*4f80*/  LOP3.LUT R0, R3, R0, R7, 0xfe, !PT ;  /* 0x0000000003007212 */ /* 0x000fce00078efe07 */
.L_x_21372:
[----:B------:R-:W-:Y:S05]  /*4f90*/  BSYNC.RECONVERGENT B0 ;  /* 0x0000000000007941 */ /* 0x000fea0003800200 */
.L_x_21371:
[----:B------:R-:W-:-:S04]  /*4fa0*/  F2FP.F16.F32.PACK_AB R0, RZ, R0 ;  /* 0x00000000ff00723e */ /* 0x000fc800000000ff */
[----:B------:R-:W-:Y:S01]  /*4fb0*/  PRMT R17, R0, 0x7610, R17 ;  /* 0x0000761000117816 */ /* 0x000fe20000000011 */
[----:B------:R-:W-:Y:S06]  /*4fc0*/  BRA `(.L_x_21356) ;  /* 0x0000000400287947 */ /* 0x000fec0003800000 */
.L_x_21369:
        /* <DEDUP_REMOVED lines=21> */
.L_x_21378:
[----:B------:R-:W-:Y:S05]  /*5120*/  BSYNC.RECONVERGENT B1 ;  /* 0x0000000000017941 */ /* 0x000fea0003800200 */
.L_x_21377:
[----:B------:R-:W-:Y:S01]  /*5130*/  IMAD.SHL.U32 R0, R0, 0x200000, RZ ;  /* 0x0020000000007824 */ /* 0x000fe200078e00ff */
[----:B------:R-:W-:-:S04]  /*5140*/  LEA R3, R3, 0x37800000, 0x17 ;  /* 0x3780000003037811 */ /* 0x000fc800078eb8ff */
[----:B------:R-:W-:-:S07]  /*5150*/  LOP3.LUT R0, R3, R0, R7, 0xfe, !PT ;  /* 0x0000000003007212 */ /* 0x000fce00078efe07 */
.L_x_21376:
[----:B------:R-:W-:Y:S05]  /*5160*/  BSYNC.RECONVERGENT B0 ;  /* 0x0000000000007941 */ /* 0x000fea0003800200 */
.L_x_21375:
[----:B------:R-:W-:-:S04]  /*5170*/  F2FP.F16.F32.PACK_AB R0, RZ, R0 ;  /* 0x00000000ff00723e */ /* 0x000fc800000000ff */
[----:B------:R-:W-:Y:S01]  /*5180*/  PRMT R17, R0, 0x7610, R17 ;  /* 0x0000761000117816 */ /* 0x000fe20000000011 */
[----:B------:R-:W-:Y:S06]  /*5190*/  BRA `(.L_x_21356) ;  /* 0x0000000000b47947 */ /* 0x000fec0003800000 */
.L_x_21368:
        /* <DEDUP_REMOVED lines=14> */
.L_x_21382:
[----:B------:R-:W-:Y:S05]  /*5280*/  BSYNC.RECONVERGENT B0 ;  /* 0x0000000000007941 */ /* 0x000fea0003800200 */
.L_x_21381:
[----:B------:R-:W-:-:S04]  /*5290*/  F2FP.F16.F32.PACK_AB R0, RZ, R0 ;  /* 0x00000000ff00723e */ /* 0x000fc800000000ff */
[----:B------:R-:W-:Y:S01]  /*52a0*/  PRMT R17, R0, 0x7610, R17 ;  /* 0x0000761000117816 */ /* 0x000fe20000000011 */
[----:B------:R-:W-:Y:S06]  /*52b0*/  BRA `(.L_x_21356) ;  /* 0x00000000006c7947 */ /* 0x000fec0003800000 */
.L_x_21355:
        /* <DEDUP_REMOVED lines=16> */
.L_x_21383:
[----:B------:R-:W-:Y:S01]  /*53c0*/  PRMT R17, RZ, 0x7610, R17 ;  /* 0x00007610ff117816 */ /* 0x000fe20000000011 */
[----:B------:R-:W-:Y:S06]  /*53d0*/  BRA `(.L_x_21356) ;  /* 0x0000000000247947 */ /* 0x000fec0003800000 */
.L_x_21380:
[----:B------:R-:W2:Y:S02]  /*53e0*/  LDG.E.64 R4, desc[UR36][R4.64] ;  /* 0x0000002404047981 */ /* 0x000ea4000c1e1b00 */
[----:B--2---:R-:W0:Y:S02]  /*53f0*/  I2F.U64 R0, R4 ;  /* 0x0000000400007312 */ /* 0x004e240000301000 */
[----:B0-----:R-:W-:-:S04]  /*5400*/  F2FP.F16.F32.PACK_AB R0, RZ, R0 ;  /* 0x00000000ff00723e */ /* 0x001fc800000000ff */
[----:B------:R-:W-:Y:S01]  /*5410*/  PRMT R17, R0, 0x7610, R17 ;  /* 0x0000761000117816 */ /* 0x000fe20000000011 */
[----:B------:R-:W-:Y:S06]  /*5420*/  BRA `(.L_x_21356) ;  /* 0x0000000000107947 */ /* 0x000fec0003800000 */
.L_x_21379:
[----:B------:R-:W2:Y:S02]  /*5430*/  LDG.E R4, desc[UR36][R4.64] ;  /* 0x0000002404047981 */ /* 0x000ea4000c1e1900 */
[----:B--2---:R-:W-:-:S04]  /*5440*/  I2FP.F32.U32 R0, R4 ;  /* 0x0000000400007245 */ /* 0x004fc80000201000 */
[----:B------:R-:W-:-:S04]  /*5450*/  F2FP.F16.F32.PACK_AB R0, RZ, R0 ;  /* 0x00000000ff00723e */ /* 0x000fc800000000ff */
[----:B------:R-:W-:-:S07]  /*5460*/  PRMT R17, R0, 0x7610, R17 ;  /* 0x0000761000117816 */ /* 0x000fce0000000011 */
.L_x_21356:
        /* <DEDUP_REMOVED lines=22> */
.L_x_21387:
[----:B------:R-:W2:Y:S02]  /*55d0*/  LDG.E.U8 R4, desc[UR36][R4.64] ;  /* 0x0000002404047981 */ /* 0x000ea4000c1e1100 */
[----:B--2---:R-:W-:-:S04]  /*55e0*/  I2FP.F32.U32 R0, R4 ;  /* 0x0000000400007245 */ /* 0x004fc80000201000 */
[----:B------:R-:W-:-:S04]  /*55f0*/  F2FP.F16.F32.PACK_AB R0, RZ, R0 ;  /* 0x00000000ff00723e */ /* 0x000fc800000000ff */
[----:B------:R-:W-:Y:S01]  /*5600*/  PRMT R26, R0, 0x7610, R26 ;  /* 0x00007610001a7816 */ /* 0x000fe2000000001a */
[----:B------:R-:W-:Y:S06]  /*5610*/  BRA `(.L_x_21389) ;  /* 0x0000000c00b87947 */ /* 0x000fec0003800000 */
.L_x_21386:
        /* <DEDUP_REMOVED lines=11> */
.L_x_21391:
[----:B------:R-:W2:Y:S02]  /*56d0*/  LDG.E R4, desc[UR36][R4.64] ;  /* 0x0000002404047981 */ /* 0x000ea4000c1e1900 */
[----:B--2---:R-:W-:-:S04]  /*56e0*/  I2FP.F32.S32 R0, R4 ;  /* 0x0000000400007245 */ /* 0x004fc80000201400 */
[----:B------:R-:W-:-:S04]  /*56f0*/  F2FP.F16.F32.PACK_AB R0, RZ, R0 ;  /* 0x00000000ff00723e */ /* 0x000fc800000000ff */
[----:B------:R-:W-:Y:S01]  /*5700*/  PRMT R26, R0, 0x7610, R26 ;  /* 0x00007610001a7816 */ /* 0x000fe2000000001a */
[----:B------:R-:W-:Y:S06]  /*5710*/  BRA `(.L_x_21389) ;  /* 0x0000000c00787947 */ /* 0x000fec0003800000 */
.L_x_21390:
[----:B------:R-:W2:Y:S02]  /*5720*/  LDG.E.U16 R4, desc[UR36][R4.64] ;  /* 0x0000002404047981 */ /* 0x000ea4000c1e1500 */
[----:B--2---:R-:W0:Y:S02]  /*5730*/  I2F.S16 R0, R4 ;  /* 0x0000000400007306 */ /* 0x004e240000101400 */
[----:B0-----:R-:W-:-:S04]  /*5740*/  F2FP.F16.F32.PACK_AB R0, RZ, R0 ;  /* 0x00000000ff00723e */ /* 0x001fc800000000ff */
[----:B------:R-:W-:Y:S01]  /*5750*/  PRMT R26, R0, 0x7610, R26 ;  /* 0x00007610001a7816 */ /* 0x000fe2000000001a */
[----:B------:R-:W-:Y:S06]  /*5760*/  BRA `(.L_x_21389) ;  /* 0x0000000c00647947 */ /* 0x000fec0003800000 */
.L_x_21385:
        /* <DEDUP_REMOVED lines=9> */
.L_x_21393:
[----:B------:R1:W5:Y:S01]  /*5800*/  LDG.E.U16 R26, desc[UR36][R4.64] ;  /* 0x00000024041a7981 */ /* 0x000362000c1e1500 */
[----:B------:R-:W-:Y:S05]  /*5810*/  BRA `(.L_x_21389) ;  /* 0x0000000c00387947 */ /* 0x000fea0003800000 */
.L_x_21392:
        /* <DEDUP_REMOVED lines=9> */
.L_x_21395:
[----:B------:R0:W5:Y:S01]  /*58b0*/  LDG.E.U16 R26, desc[UR36][R4.64] ;  /* 0x00000024041a7981 */ /* 0x000162000c1e1500 */
[----:B------:R-:W-:Y:S05]  /*58c0*/  BRA `(.L_x_21389) ;  /* 0x0000000c000c7947 */ /* 0x000fea0003800000 */
.L_x_21394:
        /* <DEDUP_REMOVED lines=9> */
.L_x_21384:
        /* <DEDUP_REMOVED lines=14> */
.L_x_21398:
        /* <DEDUP_REMOVED lines=9> */
.L_x_21397:
        /* <DEDUP_REMOVED lines=27> */
.L_x_21400:
        /* <DEDUP_REMOVED lines=15> */
.L_x_21399:
[----:B------:R-:W2:Y:S02]  /*5d70*/  LDG.E.U16 R0, desc[UR36][R4.64] ;  /* 0x0000002404007981 */ /* 0x000ea4000c1e1500 */
[----:B--2---:R-:W-:-:S05]  /*5d80*/  IMAD.U32 R0, R0, 0x10000, RZ ;  /* 0x0001000000007824 */ /* 0x004fca00078e00ff */
[----:B------:R-:W-:-:S04]  /*5d90*/  F2FP.F16.F32.PACK_AB R0, RZ, R0 ;  /* 0x00000000ff00723e */ /* 0x000fc800000000ff */
[----:B------:R-:W-:Y:S01]  /*5da0*/  PRMT R26, R0, 0x7610, R26 ;  /* 0x00007610001a7816 */ /* 0x000fe2000000001a */
[----:B------:R-:W-:Y:S06]  /*5db0*/  BRA `(.L_x_21389) ;  /* 0x0000000400d07947 */ /* 0x000fec0003800000 */
.L_x_21396:
        /* <DEDUP_REMOVED lines=13> */
.L_x_21403:
        /* <DEDUP_REMOVED lines=21> */
.L_x_21407:
[----:B------:R-:W-:Y:S05]  /*5fe0*/  BSYNC.RECONVERGENT B1 ;  /* 0x0000000000017941 */ /* 0x000fea0003800200 */
.L_x_21406:
[----:B------:R-:W-:Y:S01]  /*5ff0*/  IMAD.SHL.U32 R0, R0, 0x100000, RZ ;  /* 0x0010000000007824 */ /* 0x000fe200078e00ff */
[----:B------:R-:W-:-:S04]  /*6000*/  LEA R3, R3, 0x3b800000, 0x17 ;  /* 0x3b80000003037811 */ /* 0x000fc800078eb8ff */
[----:B------:R-:W-:-:S07]  /*6010*/  LOP3.LUT R0, R3, R0, R7, 0xfe, !PT ;  /* 0x0000000003007212 */ /* 0x000fce00078efe07 */
.L_x_21405:
[----:B------:R-:W-:Y:S05]  /*6020*/  BSYNC.RECONVERGENT B0 ;  /* 0x0000000000007941 */ /* 0x000fea0003800200 */
.L_x_21404:
[----:B------:R-:W-:-:S04]  /*6030*/  F2FP.F16.F32.PACK_AB R0, RZ, R0 ;  /* 0x00000000ff00723e */ /* 0x000fc800000000ff */
[----:B------:R-:W-:Y:S01]  /*6040*/  PRMT R26, R0, 0x7610, R26 ;  /* 0x00007610001a7816 */ /* 0x000fe2000000001a */
[----:B------:R-:W-:Y:S06]  /*6050*/  BRA `(.L_x_21389) ;  /* 0x0000000400287947 */ /* 0x000fec0003800000 */
.L_x_21402:
        /* <DEDUP_REMOVED lines=21> */
.L_x_21411:
[----:B------:R-:W-:Y:S05]  /*61b0*/  BSYNC.RECONVERGENT B1 ;  /* 0x0000000000017941 */ /* 0x000fea0003800200 */
.L_x_21410:
[----:B------:R-:W-:Y:S01]  /*61c0*/  IMAD.SHL.U32 R0, R0, 0x200000, RZ ;  /* 0x0020000000007824 */ /* 0x000fe200078e00ff */
[----:B------:R-:W-:-:S04]  /*61d0*/  LEA R3, R3, 0x37800000, 0x17 ;  /* 0x3780000003037811 */ /* 0x000fc800078eb8ff */
[----:B------:R-:W-:-:S07]  /*61e0*/  LOP3.LUT R0, R3, R0, R7, 0xfe, !PT ;  /* 0x0000000003007212 */ /* 0x000fce00078efe07 */
.L_x_21409:
[----:B------:R-:W-:Y:S05]  /*61f0*/  BSYNC.RECONVERGENT B0 ;  /* 0x0000000000007941 */ /* 0x000fea0003800200 */
.L_x_21408:
[----:B------:R-:W-:-:S04]  /*6200*/  F2FP.F16.F32.PACK_AB R0, RZ, R0 ;  /* 0x00000000ff00723e */ /* 0x000fc800000000ff */
[----:B------:R-:W-:Y:S01]  /*6210*/  PRMT R26, R0, 0x7610, R26 ;  /* 0x00007610001a7816 */ /* 0x000fe2000000001a */
[----:B------:R-:W-:Y:S06]  /*6220*/  BRA `(.L_x_21389) ;  /* 0x0000000000b47947 */ /* 0x000fec0003800000 */
.L_x_21401:
        /* <DEDUP_REMOVED lines=14> */
.L_x_21415:
[----:B------:R-:W-:Y:S05]  /*6310*/  BSYNC.RECONVERGENT B0 ;  /* 0x0000000000007941 */ /* 0x000fea0003800200 */
.L_x_21414:
[----:B------:R-:W-:-:S04]  /*6320*/  F2FP.F16.F32.PACK_AB R0, RZ, R0 ;  /* 0x00000000ff00723e */ /* 0x000fc800000000ff */
[----:B------:R-:W-:Y:S01]  /*6330*/  PRMT R26, R0, 0x7610, R26 ;  /* 0x00007610001a7816 */ /* 0x000fe2000000001a */
[----:B------:R-:W-:Y:S06]  /*6340*/  BRA `(.L_x_21389) ;  /* 0x00000000006c7947 */ /* 0x000fec0003800000 */
.L_x_21388:
        /* <DEDUP_REMOVED lines=16> */
.L_x_21416:
[----:B------:R-:W-:Y:S01]  /*6450*/  PRMT R26, RZ, 0x7610, R26 ;  /* 0x00007610ff1a7816 */ /* 0x000fe2000000001a */
[----:B------:R-:W-:Y:S06]  /*6460*/  BRA `(.L_x_21389) ;  /* 0x0000000000247947 */ /* 0x000fec0003800000 */
.L_x_21413:
[----:B------:R-:W2:Y:S02]  /*6470*/  LDG.E.64 R4, desc[UR36][R4.64] ;  /* 0x0000002404047981 */ /* 0x000ea4000c1e1b00 */
[----:B--2---:R-:W0:Y:S02]  /*6480*/  I2F.U64 R0, R4 ;  /* 0x0000000400007312 */ /* 0x004e240000301000 */
[----:B0-----:R-:W-:-:S04]  /*6490*/  F2FP.F16.F32.PACK_AB R0, RZ, R0 ;  /* 0x00000000ff00723e */ /* 0x001fc800000000ff */
[----:B------:R-:W-:Y:S01]  /*64a0*/  PRMT R26, R0, 0x7610, R26 ;  /* 0x00007610001a7816 */ /* 0x000fe2000000001a */
[----:B------:R-:W-:Y:S06]  /*64b0*/  BRA `(.L_x_21389) ;  /* 0x0000000000107947 */ /* 0x000fec0003800000 */
.L_x_21412:
[----:B------:R-:W2:Y:S02]  /*64c0*/  LDG.E R4, desc[UR36][R4.64] ;  /* 0x0000002404047981 */ /* 0x000ea4000c1e1900 */
[----:B--2---:R-:W-:-:S04]  /*64d0*/  I2FP.F32.U32 R0, R4 ;  /* 0x0000000400007245 */ /* 0x004fc80000201000 */
[----:B------:R-:W-:-:S04]  /*64e0*/  F2FP.F16.F32.PACK_AB R0, RZ, R0 ;  /* 0x00000000ff00723e */ /* 0x000fc800000000ff */
[----:B------:R-:W-:-:S07]  /*64f0*/  PRMT R26, R0, 0x7610, R26 ;  /* 0x00007610001a7816 */ /* 0x000fce000000001a */
.L_x_21389:
[----:B------:R-:W-:-:S07]  /*6500*/  VIADD R27, R27, 0x80 ;  /* 0x000000801b1b7836 */ /* 0x000fce0000000000 */
.L_x_21350:
[----:B------:R-:W-:Y:S05]  /*6510*/  BSYNC.RECONVERGENT B6 ;  /* 0x0000000000067941 */ /* 0x000fea0003800200 */
.L_x_21349:
        /* <DEDUP_REMOVED lines=27> */
.L_x_21422:
[----:B------:R-:W2:Y:S02]  /*66d0*/  LDG.E.U8 R4, desc[UR36][R4.64] ;  /* 0x0000002404047981 */ /* 0x000ea4000c1e1100 */
[----:B--2---:R-:W-:-:S04]  /*66e0*/  I2FP.F32.U32 R0, R4 ;  /* 0x0000000400007245 */ /* 0x004fc80000201000 */
[----:B------:R-:W-:-:S04]  /*66f0*/  F2FP.F16.F32.PACK_AB R0, RZ, R0 ;  /* 0x00000000ff00723e */ /* 0x000fc800000000ff */
[----:B------:R-:W-:Y:S01]  /*6700*/  PRMT R18, R0, 0x7610, R18 ;  /* 0x0000761000127816 */ /* 0x000fe20000000012 */
[----:B------:R-:W-:Y:S06]  /*6710*/  BRA `(.L_x_21424) ;  /* 0x0000000c00b87947 */ /* 0x000fec0003800000 */
.L_x_21421:
        /* <DEDUP_REMOVED lines=11> */
.L_x_21426:
[----:B------:R-:W2:Y:S02]  /*67d0*/  LDG.E R4, desc[UR36][R4.64] ;  /* 0x0000002404047981 */ /* 0x000ea4000c1e1900 */
[----:B--2---:R-:W-:-:S04]  /*67e0*/  I2FP.F32.S32 R0, R4 ;  /* 0x0000000400007245 */ /* 0x004fc80000201400 */
[----:B------:R-:W-:-:S04]  /*67f0*/  F2FP.F16.F32.PACK_AB R0, RZ, R0 ;  /* 0x00000000ff00723e */ /* 0x000fc800000000ff */
[----:B------:R-:W-:Y:S01]  /*6800*/  PRMT R18, R0, 0x7610, R18 ;  /* 0x0000761000127816 */ /* 0x000fe20000000012 */
[----:B------:R-:W-:Y:S06]  /*6810*/  BRA `(.L_x_21424) ;  /* 0x0000000c00787947 */ /* 0x000fec0003800000 */
.L_x_21425:
[----:B------:R-:W2:Y:S02]  /*6820*/  LDG.E.U16 R4, desc[UR36][R4.64] ;  /* 0x0000002404047981 */ /* 0x000ea4000c1e1500 */
[----:B--2---:R-:W0:Y:S02]  /*6830*/  I2F.S16 R0, R4 ;  /* 0x0000000400007306 */ /* 0x004e240000101400 */
[----:B0-----:R-:W-:-:S04]  /*6840*/  F2FP.F16.F32.PACK_AB R0, RZ, R0 ;  /* 0x00000000ff00723e */ /* 0x001fc800000000ff */
[----:B------:R-:W-:Y:S01]  /*6850*/  PRMT R18, R0, 0x7610, R18 ;  /* 0x0000761000127816 */ /* 0x000fe20000000012 */
[----:B------:R-:W-:Y:S06]  /*6860*/  BRA `(.L_x_21424) ;  /* 0x0000000c00647947 */ /* 0x000fec0003800000 */
.L_x_21420:
        /* <DEDUP_REMOVED lines=9> */
.L_x_21428:
[----:B------:R0:W5:Y:S01]  /*6900*/  LDG.E.U16 R18, desc[UR36][R4.64] ;  /* 0x0000002404127981 */ /* 0x000162000c1e1500 */
[----:B------:R-:W-:Y:S05]  /*6910*/  BRA `(.L_x_21424) ;  /* 0x0000000c00387947 */ /* 0x000fea0003800000 */
.L_x_21427:
        /* <DEDUP_REMOVED lines=9> */
.L_x_21430:
[----:B------:R1:W5:Y:S01]  /*69b0*/  LDG.E.U16 R18, desc[UR36][R4.64] ;  /* 0x0000002404127981 */ /* 0x000362000c1e1500 */
[----:B------:R-:W-:Y:S05]  /*69c0*/  BRA `(.L_x_21424) ;  /* 0x0000000c000c7947 */ /* 0x000fea0003800000 */
.L_x_21429:
        /* <DEDUP_REMOVED lines=9> */
.L_x_21419:
        /* <DEDUP_REMOVED lines=14> */
.L_x_21433:
        /* <DEDUP_REMOVED lines=9> */
.L_x_21432:
        /* <DEDUP_REMOVED lines=27> */
.L_x_21435:
        /* <DEDUP_REMOVED lines=15> */
.L_x_21434:
[----:B------:R-:W2:Y:S02]  /*6e70*/  LDG.E.U16 R0, desc[UR36][R4.64] ;  /* 0x0000002404007981 */ /* 0x000ea4000c1e1500 */
[----:B--2---:R-:W-:-:S05]  /*6e80*/  IMAD.U32 R0, R0, 0x10000, RZ ;  /* 0x0001000000007824 */ /* 0x004fca00078e00ff */
[----:B------:R-:W-:-:S04]  /*6e90*/  F2FP.F16.F32.PACK_AB R0, RZ, R0 ;  /* 0x00000000ff00723e */ /* 0x000fc800000000ff */
[----:B------:R-:W-:Y:S01]  /*6ea0*/  PRMT R18, R0, 0x7610, R18 ;  /* 0x0000761000127816 */ /* 0x000fe20000000012 */
[----:B------:R-:W-:Y:S06]  /*6eb0*/  BRA `(.L_x_21424) ;  /* 0x0000000400d07947 */ /* 0x000fec0003800000 */
.L_x_21431:
        /* <DEDUP_REMOVED lines=13> */
.L_x_21438:
        /* <DEDUP_REMOVED lines=21> */
.L_x_21442:
[----:B------:R-:W-:Y:S05]  /*70e0*/  BSYNC.RECONVERGENT B1 ;  /* 0x0000000000017941 */ /* 0x000fea0003800200 */
.L_x_21441:
[----:B------:R-:W-:Y:S01]  /*70f0*/  IMAD.SHL.U32 R0, R0, 0x100000, RZ ;  /* 0x0010000000007824 */ /* 0x000fe200078e00ff */
[----:B------:R-:W-:-:S04]  /*7100*/  LEA R3, R3, 0x3b800000, 0x17 ;  /* 0x3b80000003037811 */ /* 0x000fc800078eb8ff */
[----:B------:R-:W-:-:S07]  /*7110*/  LOP3.LUT R0, R3, R0, R7, 0xfe, !PT ;  /* 0x0000000003007212 */ /* 0x000fce00078efe07 */
.L_x_21440:
[----:B------:R-:W-:Y:S05]  /*7120*/  BSYNC.RECONVERGENT B0 ;  /* 0x0000000000007941 */ /* 0x000fea0003800200 */
.L_x_21439:
[----:B------:R-:W-:-:S04]  /*7130*/  F2FP.F16.F32.PACK_AB R0, RZ, R0 ;  /* 0x00000000ff00723e */ /* 0x000fc800000000ff */
[----:B------:R-:W-:Y:S01]  /*7140*/  PRMT R18, R0, 0x7610, R18 ;  /* 0x0000761000127816 */ /* 0x000fe20000000012 */
[----:B------:R-:W-:Y:S06]  /*7150*/  BRA `(.L_x_21424) ;  /* 0x0000000400287947 */ /* 0x000fec0003800000 */
.L_x_21437:
        /* <DEDUP_REMOVED lines=21> */
.L_x_21446:
[----:B------:R-:W-:Y:S05]  /*72b0*/  BSYNC.RECONVERGENT B1 ;  /* 0x0000000000017941 */ /* 0x000fea0003800200 */
.L_x_21445:
[----:B------:R-:W-:Y:S01]  /*72c0*/  IMAD.SHL.U32 R0, R0, 0x200000, RZ ;  /* 0x0020000000007824 */ /* 0x000fe200078e00ff */
[----:B------:R-:W-:-:S04]  /*72d0*/  LEA R3, R3, 0x37800000, 0x17 ;  /* 0x3780000003037811 */ /* 0x000fc800078eb8ff */
[----:B------:R-:W-:-:S07]  /*72e0*/  LOP3.LUT R0, R3, R0, R7, 0xfe, !PT ;  /* 0x0000000003007212 */ /* 0x000fce00078efe07 */
.L_x_21444:
[----:B------:R-:W-:Y:S05]  /*72f0*/  BSYNC.RECONVERGENT B0 ;  /* 0x0000000000007941 */ /* 0x000fea0003800200 */
.L_x_21443:
[----:B------:R-:W-:-:S04]  /*7300*/  F2FP.F16.F32.PACK_AB R0, RZ, R0 ;  /* 0x00000000ff00723e */ /* 0x000fc800000000ff */
[----:B------:R-:W-:Y:S01]  /*7310*/  PRMT R18, R0, 0x7610, R18 ;  /* 0x0000761000127816 */ /* 0x000fe20000000012 */
[----:B------:R-:W-:Y:S06]  /*7320*/  BRA `(.L_x_21424) ;  /* 0x0000000000b47947 */ /* 0x000fec0003800000 */
.L_x_21436:
        /* <DEDUP_REMOVED lines=14> */
.L_x_21450:
[----:B------:R-:W-:Y:S05]  /*7410*/  BSYNC.RECONVERGENT B0 ;  /* 0x0000000000007941 */ /* 0x000fea0003800200 */
.L_x_21449:
[----:B------:R-:W-:-:S04]  /*7420*/  F2FP.F16.F32.PACK_AB R0, RZ, R0 ;  /* 0x00000000ff00723e */ /* 0x000fc800000000ff */
[----:B------:R-:W-:Y:S01]  /*7430*/  PRMT R18, R0, 0x7610, R18 ;  /* 0x0000761000127816 */ /* 0x000fe20000000012 */
[----:B------:R-:W-:Y:S06]  /*7440*/  BRA `(.L_x_21424) ;  /* 0x00000000006c7947 */ /* 0x000fec0003800000 */
.L_x_21423:
        /* <DEDUP_REMOVED lines=16> */
.L_x_21451:
[----:B------:R-:W-:Y:S01]  /*7550*/  PRMT R18, RZ, 0x7610, R18 ;  /* 0x00007610ff127816 */ /* 0x000fe20000000012 */
[----:B------:R-:W-:Y:S06]  /*7560*/  BRA `(.L_x_21424) ;  /* 0x0000000000247947 */ /* 0x000fec0003800000 */
.L_x_21448:
[----:B------:R-:W2:Y:S02]  /*7570*/  LDG.E.64 R4, desc[UR36][R4.64] ;  /* 0x0000002404047981 */ /* 0x000ea4000c1e1b00 */
[----:B--2---:R-:W0:Y:S02]  /*7580*/  I2F.U64 R0, R4 ;  /* 0x0000000400007312 */ /* 0x004e240000301000 */
[----:B0-----:R-:W-:-:S04]  /*7590*/  F2FP.F16.F32.PACK_AB R0, RZ, R0 ;  /* 0x00000000ff00723e */ /* 0x001fc800000000ff */
[----:B------:R-:W-:Y:S01]  /*75a0*/  PRMT R18, R0, 0x7610, R18 ;  /* 0x0000761000127816 */ /* 0x000fe20000000012 */
[----:B------:R-:W-:Y:S06]  /*75b0*/  BRA `(.L_x_21424) ;  /* 0x0000000000107947 */ /* 0x000fec0003800000 */
.L_x_21447:
[----:B------:R-:W2:Y:S02]  /*75c0*/  LDG.E R4, desc[UR36][R4.64] ;  /* 0x0000002404047981 */ /* 0x000ea4000c1e1900 */
[----:B--2---:R-:W-:-:S04]  /*75d0*/  I2FP.F32.U32 R0, R4 ;  /* 0x0000000400007245 */ /* 0x004fc80000201000 */
[----:B------:R-:W-:-:S04]  /*75e0*/  F2FP.F16.F32.PACK_AB R0, RZ, R0 ;  /* 0x00000000ff00723e */ /* 0x000fc800000000ff */
[----:B------:R-:W-:-:S07]  /*75f0*/  PRMT R18, R0, 0x7610, R18 ;  /* 0x0000761000127816 */ /* 0x000fce0000000012 */
.L_x_21424:
        /* <DEDUP_REMOVED lines=22> */
.L_x_21455:
[----:B------:R-:W2:Y:S02]  /*7760*/  LDG.E.U8 R4, desc[UR36][R4.64] ;  /* 0x0000002404047981 */ /* 0x000ea4000c1e1100 */
[----:B--2---:R-:W-:-:S04]  /*7770*/  I2FP.F32.U32 R0, R4 ;  /* 0x0000000400007245 */ /* 0x004fc80000201000 */
[----:B------:R-:W-:-:S04]  /*7780*/  F2FP.F16.F32.PACK_AB R0, RZ, R0 ;  /* 0x00000000ff00723e */ /* 0x000fc800000000ff */
[----:B------:R-:W-:Y:S01]  /*7790*/  PRMT R3, R0, 0x7610, R3 ;  /* 0x0000761000037816 */ /* 0x000fe20000000003 */
[----:B------:R-:W-:Y:S06]  /*77a0*/  BRA `(.L_x_21418) ;  /* 0x0000000c00b47947 */ /* 0x000fec0003800000 */
.L_x_21454:
        /* <DEDUP_REMOVED lines=11> */
.L_x_21458:
[----:B------:R-:W2:Y:S02]  /*7860*/  LDG.E R4, desc[UR36][R4.64] ;  /* 0x0000002404047981 */ /* 0x000ea4000c1e1900 */
[----:B--2---:R-:W-:-:S04]  /*7870*/  I2FP.F32.S32 R0, R4 ;  /* 0x0000000400007245 */ /* 0x004fc80000201400 */
[----:B------:R-:W-:-:S04]  /*7880*/  F2FP.F16.F32.PACK_AB R0, RZ, R0 ;  /* 0x00000000ff00723e */ /* 0x000fc800000000ff */
[----:B------:R-:W-:Y:S01]  /*7890*/  PRMT R3, R0, 0x7610, R3 ;  /* 0x0000761000037816 */ /* 0x000fe20000000003 */
[----:B------:R-:W-:Y:S06]  /*78a0*/  BRA `(.L_x_21418) ;  /* 0x0000000c00747947 */ /* 0x000fec0003800000 */
.L_x_21457:
[----:B------:R-:W2:Y:S02]  /*78b0*/  LDG.E.U16 R4, desc[UR36][R4.64] ;  /* 0x0000002404047981 */ /* 0x000ea4000c1e1500 */
[----:B--2---:R-:W0:Y:S02]  /*78c0*/  I2F.S16 R0, R4 ;  /* 0x0000000400007306 */ /* 0x004e240000101400 */
[----:B0-----:R-:W-:-:S04]  /*78d0*/  F2FP.F16.F32.PACK_AB R0, RZ, R0 ;  /* 0x00000000ff00723e */ /* 0x001fc800000000ff */
[----:B------:R-:W-:Y:S01]  /*78e0*/  PRMT R3, R0, 0x7610, R3 ;  /* 0x0000761000037816 */ /* 0x000fe20000000003 */
[----:B------:R-:W-:Y:S06]  /*78f0*/  BRA `(.L_x_21418) ;  /* 0x0000000c00607947 */ /* 0x000fec0003800000 */
.L_x_21453:
        /* <DEDUP_REMOVED lines=9> */
.L_x_21460:
[----:B------:R2:W5:Y:S01]  /*7990*/  LDG.E.U16 R3, desc[UR36][R4.64] ;  /* 0x0000002404037981 */ /* 0x000562000c1e1500 */
[----:B------:R-:W-:Y:S05]  /*79a0*/  BRA `(.L_x_21418) ;  /* 0x0000000c00347947 */ /* 0x000fea0003800000 */
.L_x_21459:
        /* <DEDUP_REMOVED lines=9> */
.L_x_21462:
[----:B------:R3:W5:Y:S01]  /*7a40*/  LDG.E.U16 R3, desc[UR36][R4.64] ;  /* 0x0000002404037981 */ /* 0x000762000c1e1500 */
[----:B------:R-:W-:Y:S05]  /*7a50*/  BRA `(.L_x_21418) ;  /* 0x0000000c00087947 */ /* 0x000fea0003800000 */
.L_x_21461:
        /* <DEDUP_REMOVED lines=9> */
.L_x_21452:
        /* <DEDUP_REMOVED lines=14> */
.L_x_21465:
        /* <DEDUP_REMOVED lines=9> */
.L_x_21464:
        /* <DEDUP_REMOVED lines=26> */
.L_x_21467:
        /* <DEDUP_REMOVED lines=15> */
.L_x_21466:
[----:B------:R-:W2:Y:S02]  /*7ef0*/  LDG.E.U16 R0, desc[UR36][R4.64] ;  /* 0x0000002404007981 */ /* 0x000ea4000c1e1500 */
[----:B--2---:R-:W-:-:S05]  /*7f00*/  IMAD.U32 R0, R0, 0x10000, RZ ;  /* 0x0001000000007824 */ /* 0x004fca00078e00ff */
[----:B------:R-:W-:-:S04]  /*7f10*/  F2FP.F16.F32.PACK_AB R0, RZ, R0 ;  /* 0x00000000ff00723e */ /* 0x000fc800000000ff */
[----:B------:R-:W-:Y:S01]  /*7f20*/  PRMT R3, R0, 0x7610, R3 ;  /* 0x0000761000037816 */ /* 0x000fe20000000003 */
[----:B------:R-:W-:Y:S06]  /*7f30*/  BRA `(.L_x_21418) ;  /* 0x0000000400d07947 */ /* 0x000fec0003800000 */
.L_x_21463:
        /* <DEDUP_REMOVED lines=13> */
.L_x_21470:
        /* <DEDUP_REMOVED lines=21> */
.L_x_21474:
[----:B------:R-:W-:Y:S05]  /*8160*/  BSYNC.RECONVERGENT B1 ;  /* 0x0000000000017941 */ /* 0x000fea0003800200 */
.L_x_21473:
[----:B------:R-:W-:Y:S01]  /*8170*/  IMAD.SHL.U32 R0, R0, 0x100000, RZ ;  /* 0x0010000000007824 */ /* 0x000fe200078e00ff */
[----:B------:R-:W-:-:S04]  /*8180*/  LEA R3, R3, 0x3b800000, 0x17 ;  /* 0x3b80000003037811 */ /* 0x000fc800078eb8ff */
[----:B------:R-:W-:-:S07]  /*8190*/  LOP3.LUT R0, R3, R0, R7, 0xfe, !PT ;  /* 0x0000000003007212 */ /* 0x000fce00078efe07 */
.L_x_21472:
[----:B------:R-:W-:Y:S05]  /*81a0*/  BSYNC.RECONVERGENT B0 ;  /* 0x0000000000007941 */ /* 0x000fea0003800200 */
.L_x_21471:
[----:B------:R-:W-:-:S04]  /*81b0*/  F2FP.F16.F32.PACK_AB R0, RZ, R0 ;  /* 0x00000000ff00723e */ /* 0x000fc800000000ff */
[----:B------:R-:W-:Y:S01]  /*81c0*/  PRMT R3, R0, 0x7610, R3 ;  /* 0x0000761000037816 */ /* 0x000fe20000000003 */
[----:B------:R-:W-:Y:S06]  /*81d0*/  BRA `(.L_x_21418) ;  /* 0x0000000400287947 */ /* 0x000fec0003800000 */
.L_x_21469:
        /* <DEDUP_REMOVED lines=21> */
.L_x_21478:
[----:B------:R-:W-:Y:S05]  /*8330*/  BSYNC.RECONVERGENT B1 ;  /* 0x0000000000017941 */ /* 0x000fea0003800200 */
.L_x_21477:
[----:B------:R-:W-:Y:S01]  /*8340*/  IMAD.SHL.U32 R0, R0, 0x200000, RZ ;  /* 0x0020000000007824 */ /* 0x000fe200078e00ff */
[----:B------:R-:W-:-:S04]  /*8350*/  LEA R3, R3, 0x37800000, 0x17 ;  /* 0x3780000003037811 */ /* 0x000fc800078eb8ff */
[----:B------:R-:W-:-:S07]  /*8360*/  LOP3.LUT R0, R3, R0, R7, 0xfe, !PT ;  /* 0x0000000003007212 */ /* 0x000fce00078efe07 */
.L_x_21476:
[----:B------:R-:W-:Y:S05]  /*8370*/  BSYNC.RECONVERGENT B0 ;  /* 0x0000000000007941 */ /* 0x000fea0003800200 */
.L_x_21475:
[----:B------:R-:W-:-:S04]  /*8380*/  F2FP.F16.F32.PACK_AB R0, RZ, R0 ;  /* 0x00000000ff00723e */ /* 0x000fc800000000ff */
[----:B------:R-:W-:Y:S01]  /*8390*/  PRMT R3, R0, 0x7610, R3 ;  /* 0x0000761000037816 */ /* 0x000fe20000000003 */
[----:B------:R-:W-:Y:S06]  /*83a0*/  BRA `(.L_x_21418) ;  /* 0x0000000000b47947 */ /* 0x000fec0003800000 */
.L_x_21468:
        /* <DEDUP_REMOVED lines=14> */
.L_x_21482:
[----:B------:R-:W-:Y:S05]  /*8490*/  BSYNC.RECONVERGENT B0 ;  /* 0x0000000000007941 */ /* 0x000fea0003800200 */
.L_x_21481:
[----:B------:R-:W-:-:S04]  /*84a0*/  F2FP.F16.F32.PACK_AB R0, RZ, R0 ;  /* 0x00000000ff00723e */ /* 0x000fc800000000ff */
[----:B------:R-:W-:Y:S01]  /*84b0*/  PRMT R3, R0, 0x7610, R3 ;  /* 0x0000761000037816 */ /* 0x000fe20000000003 */
[----:B------:R-:W-:Y:S06]  /*84c0*/  BRA `(.L_x_21418) ;  /* 0x00000000006c7947 */ /* 0x000fec0003800000 */
.L_x_21456:
        /* <DEDUP_REMOVED lines=16> */
.L_x_21483:
[----:B------:R-:W-:Y:S01]  /*85d0*/  PRMT R3, RZ, 0x7610, R3 ;  /* 0x00007610ff037816 */ /* 0x000fe20000000003 */
[----:B------:R-:W-:Y:S06]  /*85e0*/  BRA `(.L_x_21418) ;  /* 0x0000000000247947 */ /* 0x000fec0003800000 */
.L_x_21480:
[----:B------:R-:W2:Y:S02]  /*85f0*/  LDG.E.64 R4, desc[UR36][R4.64] ;  /* 0x0000002404047981 */ /* 0x000ea4000c1e1b00 */
[----:B--2---:R-:W0:Y:S02]  /*8600*/  I2F.U64 R0, R4 ;  /* 0x0000000400007312 */ /* 0x004e240000301000 */
[----:B0-----:R-:W-:-:S04]  /*8610*/  F2FP.F16.F32.PACK_AB R0, RZ, R0 ;  /* 0x00000000ff00723e */ /* 0x001fc800000000ff */
[----:B------:R-:W-:Y:S01]  /*8620*/  PRMT R3, R0, 0x7610, R3 ;  /* 0x0000761000037816 */ /* 0x000fe20000000003 */
[----:B------:R-:W-:Y:S06]  /*8630*/  BRA `(.L_x_21418) ;  /* 0x0000000000107947 */ /* 0x000fec0003800000 */
.L_x_21479:
[----:B------:R-:W2:Y:S02]  /*8640*/  LDG.E R4, desc[UR36][R4.64] ;  /* 0x0000002404047981 */ /* 0x000ea4000c1e1900 */
[----:B--2---:R-:W-:-:S04]  /*8650*/  I2FP.F32.U32 R0, R4 ;  /* 0x0000000400007245 */ /* 0x004fc80000201000 */
[----:B------:R-:W-:-:S04]  /*8660*/  F2FP.F16.F32.PACK_AB R0, RZ, R0 ;  /* 0x00000000ff00723e */ /* 0x000fc800000000ff */
[----:B------:R-:W-:-:S07]  /*8670*/  PRMT R3, R0, 0x7610, R3 ;  /* 0x0000761000037816 */ /* 0x000fce0000000003 */
.L_x_21418:
[----:B------:R-:W-:Y:S05]  /*8680*/  BSYNC.RECONVERGENT B6 ;  /* 0x0000000000067941 */ /* 0x000fea0003800200 */
.L_x_21417:
[----:B------:R-:W-:Y:S01]  /*8690*/  ISETP.GE.AND P1, PT, R25, R16, PT ;  /* 0x000000101900720c */ /* 0x000fe20003f26270 */
[----:B------:R-:W-:-:S12]  /*86a0*/  BSSY.RECONVERGENT B0, `(.L_x_21484) ;  /* 0x0000023000007945 */ /* 0x000fd80003800200 */
[----:B------:R-:W-:Y:S05]  /*86b0*/  @P1 BRA `(.L_x_21485) ;  /* 0x0000000000841947 */ /* 0x000fea0003800000 */
[----:B0123-5:R-:W-:Y:S02]  /*86c0*/  HADD2.F32 R5, -RZ, R24.H0_H0 ;  /* 0x20000018ff057230 */ /* 0x02ffe40000004100 */
        /* <DEDUP_REMOVED lines=23> */
.L_x_21486:
        /* <DEDUP_REMOVED lines=9> */
.L_x_21485:
[----:B------:R-:W-:Y:S05]  /*88d0*/  BSYNC.RECONVERGENT B0 ;  /* 0x0000000000007941 */ /* 0x000fea0003800200 */
.L_x_21484:
[----:B-----5:R-:W-:Y:S01]  /*88e0*/  VIADD R23, R25, 0x80 ;  /* 0x0000008019177836 */ /* 0x020fe20000000000 */
[----:B------:R-:W-:Y:S04]  /*88f0*/  BSSY.RECONVERGENT B0, `(.L_x_21487) ;  /* 0x0000025000007945 */ /* 0x000fe80003800200 */
[----:B------:R-:W-:-:S13]  /*8900*/  ISETP.GE.AND P0, PT, R23, R16, PT ;  /* 0x000000101700720c */ /* 0x000fda0003f06270 */
[----:B------:R-:W-:Y:S05]  /*8910*/  @P0 BRA `(.L_x_21488) ;  /* 0x0000000000880947 */ /* 0x000fea0003800000 */
[----:B0123--:R-:W-:Y:S02]  /*8920*/  HADD2.F32 R5, -RZ, R22.H0_H0 ;  /* 0x20000016ff057230 */ /* 0x00ffe40000004100 */
        /* <DEDUP_REMOVED lines=23> */
.L_x_21490:
[----:B------:R-:W-:Y:S02]  /*8aa0*/  ISETP.NE.AND P0, PT, R5, RZ, PT ;  /* 0x000000ff0500720c */ /* 0x000fe40003f05270 */
[----:B------:R-:W-:-:S11]  /*8ab0*/  PRMT R22, R19, 0x7610, R22 ;  /* 0x0000761013167816 */ /* 0x000fd60000000016 */
[----:B------:R-:W-:Y:S05]  /*8ac0*/  @!P0 BRA `(.L_x_21488) ;  /* 0x00000000001c8947 */ /* 0x000fea0003800000 */
[----:B------:R-:W-:-:S04]  /*8ad0*/  LOP3.LUT R19, R19, 0x8000, RZ, 0xc0, !PT ;  /* 0x0000800013137812 */ /* 0x000fc800078ec0ff */
[----:B------:R-:W-:-:S04]  /*8ae0*/  LOP3.LUT R19, R19, 0x1, RZ, 0xfc, !PT ;  /* 0x0000000113137812 */ /* 0x000fc800078efcff */
[----:B------:R-:W-:Y:S01]  /*8af0*/  PRMT R22, R19, 0x7610, R22 ;  /* 0x0000761013167816 */ /* 0x000fe20000000016 */
[----:B------:R-:W-:Y:S06]  /*8b00*/  BRA `(.L_x_21488) ;  /* 0x00000000000c7947 */ /* 0x000fec0003800000 */
.L_x_21489:
[----:B------:R-:W-:-:S05]  /*8b10*/  FADD.FTZ R0, R5, R0 ;  /* 0x0000000005007221 */ /* 0x000fca0000010000 */
[----:B------:R-:W-:-:S04]  /*8b20*/  F2FP.F16.F32.PACK_AB R0, RZ, R0 ;  /* 0x00000000ff00723e */ /* 0x000fc800000000ff */
[----:B------:R-:W-:-:S07]  /*8b30*/  PRMT R22, R0, 0x7610, R22 ;  /* 0x0000761000167816 */ /* 0x000fce0000000016 */
.L_x_21488:
[----:B------:R-:W-:Y:S05]  /*8b40*/  BSYNC.RECONVERGENT B0 ;  /* 0x0000000000007941 */ /* 0x000fea0003800200 */
.L_x_21487:
[----:B0123--:R-:W-:Y:S01]  /*8b50*/  VIADD R5, R25, 0x100 ;  /* 0x0000010019057836 */ /* 0x00ffe20000000000 */
[----:B------:R-:W-:Y:S04]  /*8b60*/  BSSY.RECONVERGENT B0, `(.L_x_21491) ;  /* 0x0000025000007945 */ /* 0x000fe80003800200 */
[----:B------:R-:W-:-:S13]  /*8b70*/  ISETP.GE.AND P0, PT, R5, R16, PT ;  /* 0x000000100500720c */ /* 0x000fda0003f06270 */
[----:B------:R-:W-:Y:S05]  /*8b80*/  @P0 BRA `(.L_x_21492) ;  /* 0x0000000000880947 */ /* 0x000fea0003800000 */
[----:B------:R-:W-:Y:S02]  /*8b90*/  HADD2.F32 R5, -RZ, R17.H0_H0 ;  /* 0x20000011ff057230 */ /* 0x000fe40000004100 */
        /* <DEDUP_REMOVED lines=23> */
.L_x_21494:
[----:B------:R-:W-:Y:S02]  /*8d10*/  ISETP.NE.AND P0, PT, R5, RZ, PT ;  /* 0x000000ff0500720c */ /* 0x000fe40003f05270 */
[----:B------:R-:W-:-:S11]  /*8d20*/  PRMT R17, R26, 0x7610, R17 ;  /* 0x000076101a117816 */ /* 0x000fd60000000011 */
[----:B------:R-:W-:Y:S05]  /*8d30*/  @!P0 BRA `(.L_x_21492) ;  /* 0x00000000001c8947 */ /* 0x000fea0003800000 */
[----:B------:R-:W-:-:S04]  /*8d40*/  LOP3.LUT R26, R26, 0x8000, RZ, 0xc0, !PT ;  /* 0x000080001a1a7812 */ /* 0x000fc800078ec0ff */
[----:B------:R-:W-:-:S04]  /*8d50*/  LOP3.LUT R26, R26, 0x1, RZ, 0xfc, !PT ;  /* 0x000000011a1a7812 */ /* 0x000fc800078efcff */
[----:B------:R-:W-:Y:S01]  /*8d60*/  PRMT R17, R26, 0x7610, R17 ;  /* 0x000076101a117816 */ /* 0x000fe20000000011 */
[----:B------:R-:W-:Y:S06]  /*8d70*/  BRA `(.L_x_21492) ;  /* 0x00000000000c7947 */ /* 0x000fec0003800000 */
.L_x_21493:
[----:B------:R-:W-:-:S05]  /*8d80*/  FADD.FTZ R0, R5, R0 ;  /* 0x0000000005007221 */ /* 0x000fca0000010000 */
[----:B------:R-:W-:-:S04]  /*8d90*/  F2FP.F16.F32.PACK_AB R0, RZ, R0 ;  /* 0x00000000ff00723e */ /* 0x000fc800000000ff */
[----:B------:R-:W-:-:S07]  /*8da0*/  PRMT R17, R0, 0x7610, R17 ;  /* 0x0000761000117816 */ /* 0x000fce0000000011 */
.L_x_21492:
[----:B------:R-:W-:Y:S05]  /*8db0*/  BSYNC.RECONVERGENT B0 ;  /* 0x0000000000007941 */ /* 0x000fea0003800200 */
.L_x_21491:
[----:B------:R-:W-:Y:S01]  /*8dc0*/  VIADD R5, R25, 0x180 ;  /* 0x0000018019057836 */ /* 0x000fe20000000000 */
        /* <DEDUP_REMOVED lines=17> */
[----:B------:R-:W-:-:S03]  /*8ee0*/  IMAD.MOV.U32 R5, RZ, RZ, 0x1 ;  /* 0x00000001ff057424 */ /* 0x000fc600078e00ff */
[----:B------:R-:W-:Y:S02]  /*8ef0*/  PRMT R0, R3, 0x9910, RZ ;  /* 0x0000991003007816 */ /* 0x000fe400000000ff */
[----:B------:R-:W-:Y:S02]  /*8f00*/  LOP3.LUT R3, R18, 0x7fff, RZ, 0xc0, !PT ;  /* 0x00007fff12037812 */ /* 0x000fe400078ec0ff */
[----:B------:R-:W-:Y:S02]  /*8f10*/  ISETP.GT.AND P0, PT, R0, -0x1, PT ;  /* 0xffffffff0000780c */ /* 0x000fe40003f04270 */
[----:B------:R-:W-:Y:S02]  /*8f20*/  ISETP.GT.U32.AND P2, PT, R3, R4, PT ;  /* 0x000000040300720c */ /* 0x000fe40003f44070 */
[----:B------:R-:W-:-:S04]  /*8f30*/  SEL R0, R5, 0xffff, P0 ;  /* 0x0000ffff05007807 */ /* 0x000fc80000000000 */
[----:B------:R-:W-:-:S05]  /*8f40*/  SEL R3, R0, 0xffff, !P2 ;  /* 0x0000ffff00037807 */ /* 0x000fca0005000000 */
[----:B------:R-:W-:-:S05]  /*8f50*/  IMAD.IADD R3, R18, 0x1, R3 ;  /* 0x0000000112037824 */ /* 0x000fca00078e0203 */
[----:B------:R-:W-:Y:S01]  /*8f60*/  PRMT R18, R3, 0x7610, R18 ;  /* 0x0000761003127816 */ /* 0x000fe20000000012 */
[----:B------:R-:W-:Y:S06]  /*8f70*/  BRA `(.L_x_21496) ;  /* 0x0000000000287947 */ /* 0x000fec0003800000 */
.L_x_21498:
[----:B------:R-:W-:Y:S02]  /*8f80*/  ISETP.NE.AND P0, PT, R4, RZ, PT ;  /* 0x000000ff0400720c */ /* 0x000fe40003f05270 */
[----:B------:R-:W-:-:S11]  /*8f90*/  PRMT R18, R3, 0x7610, R18 ;  /* 0x0000761003127816 */ /* 0x000fd60000000012 */
[----:B------:R-:W-:Y:S05]  /*8fa0*/  @!P0 BRA `(.L_x_21496) ;  /* 0x00000000001c8947 */ /* 0x000fea0003800000 */
[----:B------:R-:W-:-:S04]  /*8fb0*/  LOP3.LUT R3, R3, 0x8000, RZ, 0xc0, !PT ;  /* 0x0000800003037812 */ /* 0x000fc800078ec0ff */
[----:B------:R-:W-:-:S04]  /*8fc0*/  LOP3.LUT R3, R3, 0x1, RZ, 0xfc, !PT ;  /* 0x0000000103037812 */ /* 0x000fc800078efcff */
[----:B------:R-:W-:Y:S01]  /*8fd0*/  PRMT R18, R3, 0x7610, R18 ;  /* 0x0000761003127816 */ /* 0x000fe20000000012 */
[----:B------:R-:W-:Y:S06]  /*8fe0*/  BRA `(.L_x_21496) ;  /* 0x00000000000c7947 */ /* 0x000fec0003800000 */
.L_x_21497:
[----:B------:R-:W-:-:S05]  /*8ff0*/  FADD.FTZ R0, R5, R0 ;  /* 0x0000000005007221 */ /* 0x000fca0000010000 */
[----:B------:R-:W-:-:S04]  /*9000*/  F2FP.F16.F32.PACK_AB R0, RZ, R0 ;  /* 0x00000000ff00723e */ /* 0x000fc800000000ff */
[----:B------:R-:W-:-:S07]  /*9010*/  PRMT R18, R0, 0x7610, R18 ;  /* 0x0000761000127816 */ /* 0x000fce0000000012 */
.L_x_21496:
[----:B------:R-:W-:Y:S05]  /*9020*/  BSYNC.RECONVERGENT B0 ;  /* 0x0000000000007941 */ /* 0x000fea0003800200 */
.L_x_21495:
[----:B------:R-:W0:Y:S01]  /*9030*/  LDC.U8 R19, c[0x0][0x3b0] ;  /* 0x0000ec00ff137b82 */ /* 0x000e220000000000 */
[----:B------:R-:W-:Y:S04]  /*9040*/  BSSY.RECONVERGENT B6, `(.L_x_21499) ;  /* 0x000010e000067945 */ /* 0x000fe80003800200 */
[----:B------:R-:W-:Y:S05]  /*9050*/  @P1 BRA `(.L_x_21500) ;  /* 0x0000001000301947 */ /* 0x000fea0003800000 */
[----:B------:R-:W1:Y:S01]  /*9060*/  LDCU UR4, c[0x0][0x3b4] ;  /* 0x00007680ff0477ac */ /* 0x000e620008000800 */
[----:B------:R-:W2:Y:S01]  /*9070*/  LDC.64 R8, c[0x0][0x388] ;  /* 0x0000e200ff087b82 */ /* 0x000ea20000000a00 */
[----:B------:R-:W-:Y:S01]  /*9080*/  IMAD R0, R2, 0x200, R25 ;  /* 0x0000020002007824 */ /* 0x000fe200078e0219 */
[----:B0-----:R-:W-:-:S03]  /*9090*/  PRMT R4, R19, 0x9910, RZ ;  /* 0x0000991013047816 */ /* 0x001fc600000000ff */
        /* <DEDUP_REMOVED lines=15> */
[----:B------:R-:W-:Y:S02]  /*9190*/  IMAD.MOV.U32 R25, RZ, RZ, R23 ;  /* 0x000000ffff197224 */ /* 0x000fe400078e0017 */
[----:B------:R-:W0:Y:S02]  /*91a0*/  F2I.FTZ.TRUNC.NTZ R3, R24 ;  /* 0x0000001800037305 */ /* 0x000e24000021f100 */
[----:B0-----:R0:W-:Y:S01]  /*91b0*/  STG.E.U8 desc[UR36][R8.64], R3 ;  /* 0x0000000308007986 */ /* 0x0011e2000c101124 */
[----:B------:R-:W-:Y:S05]  /*91c0*/  BRA `(.L_x_21500) ;  /* 0x0000000c00d47947 */ /* 0x000fea0003800000 */
.L_x_21504:
[----:B------:R-:W-:Y:S02]  /*91d0*/  HADD2.F32 R5, -RZ, R24.H0_H0 ;  /* 0x20000018ff057230 */ /* 0x000fe40000004100 */
[----:B------:R-:W-:-:S04]  /*91e0*/  IMAD.MOV.U32 R25, RZ, RZ, R23 ;  /* 0x000000ffff197224 */ /* 0x000fc800078e0017 */
[----:B------:R-:W0:Y:S02]  /*91f0*/  F2I.S64.TRUNC R4, R5 ;  /* 0x0000000500047311 */ /* 0x000e24000020d900 */
[----:B0-----:R0:W-:Y:S01]  /*9200*/  STG.E.U8 desc[UR36][R8.64], R4 ;  /* 0x0000000408007986 */ /* 0x0011e2000c101124 */
[----:B------:R-:W-:Y:S05]  /*9210*/  BRA `(.L_x_21500) ;  /* 0x0000000c00c07947 */ /* 0x000fea0003800000 */
.L_x_21503:
        /* <DEDUP_REMOVED lines=11> */
.L_x_21507:
[----:B------:R-:W-:Y:S02]  /*92d0*/  HADD2.F32 R24, -RZ, R24.H0_H0 ;  /* 0x20000018ff187230 */ /* 0x000fe40000004100 */
[----:B------:R-:W-:Y:S02]  /*92e0*/  IMAD.MOV.U32 R25, RZ, RZ, R23 ;  /* 0x000000ffff197224 */ /* 0x000fe400078e0017 */
[----:B------:R-:W0:Y:S02]  /*92f0*/  F2I.FTZ.TRUNC.NTZ R3, R24 ;  /* 0x0000001800037305 */ /* 0x000e24000021f100 */
[----:B0-----:R0:W-:Y:S01]  /*9300*/  STG.E desc[UR36][R8.64], R3 ;  /* 0x0000000308007986 */ /* 0x0011e2000c101924 */
[----:B------:R-:W-:Y:S05]  /*9310*/  BRA `(.L_x_21500) ;  /* 0x0000000c00807947 */ /* 0x000fea0003800000 */
.L_x_21506:
[----:B------:R-:W-:Y:S02]  /*9320*/  HADD2.F32 R24, -RZ, R24.H0_H0 ;  /* 0x20000018ff187230 */ /* 0x000fe40000004100 */
[----:B------:R-:W-:Y:S02]  /*9330*/  IMAD.MOV.U32 R25, RZ, RZ, R23 ;  /* 0x000000ffff197224 */ /* 0x000fe400078e0017 */
[----:B------:R-:W0:Y:S02]  /*9340*/  F2I.FTZ.TRUNC.NTZ R3, R24 ;  /* 0x0000001800037305 */ /* 0x000e24000021f100 */
[----:B0-----:R0:W-:Y:S01]  /*9350*/  STG.E.U16 desc[UR36][R8.64], R3 ;  /* 0x0000000308007986 */ /* 0x0011e2000c101524 */
[----:B------:R-:W-:Y:S05]  /*9360*/  BRA `(.L_x_21500) ;  /* 0x0000000c006c7947 */ /* 0x000fea0003800000 */
.L_x_21502:
        /* <DEDUP_REMOVED lines=10> */
.L_x_21509:
[----:B------:R1:W-:Y:S01]  /*9410*/  STG.E.U16 desc[UR36][R8.64], R24 ;  /* 0x0000001808007986 */ /* 0x0003e2000c101524 */
[----:B------:R-:W-:Y:S01]  /*9420*/  IMAD.MOV.U32 R25, RZ, RZ, R23 ;  /* 0x000000ffff197224 */ /* 0x000fe200078e0017 */
[----:B------:R-:W-:Y:S06]  /*9430*/  BRA `(.L_x_21500) ;  /* 0x0000000c00387947 */ /* 0x000fec0003800000 */
.L_x_21508:
        /* <DEDUP_REMOVED lines=11> */
.L_x_21511:
[----:B------:R-:W-:Y:S02]  /*94f0*/  HADD2.F32 R0, -RZ, R24.H0_H0 ;  /* 0x20000018ff007230 */ /* 0x000fe40000004100 */
[----:B------:R-:W-:-:S03]  /*9500*/  IMAD.MOV.U32 R25, RZ, RZ, R23 ;  /* 0x000000ffff197224 */ /* 0x000fc600078e0017 */
[----:B------:R-:W-:-:S04]  /*9510*/  F2FP.F16.F32.PACK_AB R0, RZ, R0 ;  /* 0x00000000ff00723e */ /* 0x000fc800000000ff */
[----:B------:R-:W-:-:S05]  /*9520*/  PRMT R0, R0, 0x5410, RZ ;  /* 0x0000541000007816 */ /* 0x000fca00000000ff */
[----:B------:R3:W-:Y:S01]  /*9530*/  STG.E desc[UR36][R8.64], R0 ;  /* 0x0000000008007986 */ /* 0x0007e2000c101924 */
[----:B------:R-:W-:Y:S05]  /*9540*/  BRA `(.L_x_21500) ;  /* 0x0000000800f47947 */ /* 0x000fea0003800000 */
.L_x_21510:
[----:B------:R-:W-:Y:S02]  /*9550*/  HADD2.F32 R4, -RZ, R24.H0_H0 ;  /* 0x20000018ff047230 */ /* 0x000fe40000004100 */
[----:B------:R-:W-:-:S03]  /*9560*/  IMAD.MOV.U32 R25, RZ, RZ, R23 ;  /* 0x000000ffff197224 */ /* 0x000fc600078e0017 */
[----:B------:R-:W-:-:S06]  /*9570*/  FMUL.FTZ R4, R4, 1 ;  /* 0x3f80000004047820 */ /* 0x000fcc0000410000 */
[----:B------:R-:W0:Y:S02]  /*9580*/  F2F.F64.F32 R4, R4 ;  /* 0x0000000400047310 */ /* 0x000e240000201800 */
[----:B0-----:R0:W-:Y:S01]  /*9590*/  STG.E.64 desc[UR36][R8.64], R4 ;  /* 0x0000000408007986 */ /* 0x0011e2000c101b24 */
[----:B------:R-:W-:Y:S05]  /*95a0*/  BRA `(.L_x_21500) ;  /* 0x0000000800dc7947 */ /* 0x000fea0003800000 */
.L_x_21501:
        /* <DEDUP_REMOVED lines=14> */
.L_x_21514:
[----:B------:R-:W-:Y:S01]  /*9690*/  HADD2.F32 R24, -RZ, R24.H0_H0 ;  /* 0x20000018ff187230 */ /* 0x000fe20000004100 */
[----:B------:R-:W-:Y:S01]  /*96a0*/  CS2R R6, SRZ ;  /* 0x0000000000067805 */ /* 0x000fe2000001ff00 */
[----:B------:R-:W-:-:S03]  /*96b0*/  IMAD.MOV.U32 R25, RZ, RZ, R23 ;  /* 0x000000ffff197224 */ /* 0x000fc600078e0017 */
[----:B------:R-:W-:-:S06]  /*96c0*/  FMUL.FTZ R4, R24, 1 ;  /* 0x3f80000018047820 */ /* 0x000fcc0000410000 */
[----:B------:R-:W0:Y:S02]  /*96d0*/  F2F.F64.F32 R4, R4 ;  /* 0x0000000400047310 */ /* 0x000e240000201800 */
[----:B0-----:R0:W-:Y:S01]  /*96e0*/  STG.E.128 desc[UR36][R8.64], R4 ;  /* 0x0000000408007986 */ /* 0x0011e2000c101d24 */
[----:B------:R-:W-:Y:S05]  /*96f0*/  BRA `(.L_x_21500) ;  /* 0x0000000800887947 */ /* 0x000fea0003800000 */
.L_x_21513:
        /* <DEDUP_REMOVED lines=19> */
.L_x_21518:
[----:B------:R-:W-:Y:S05]  /*9830*/  BSYNC.RECONVERGENT B0 ;  /* 0x0000000000007941 */ /* 0x000fea0003800200 */
.L_x_21517:
[----:B------:R-:W-:Y:S01]  /*9840*/  LOP3.LUT R5, R0, 0x80, R5, 0xf8, !PT ;  /* 0x0000008000057812 */ /* 0x000fe200078ef805 */
[----:B------:R-:W-:-:S04]  /*9850*/  IMAD.MOV.U32 R25, RZ, RZ, R23 ;  /* 0x000000ffff197224 */ /* 0x000fc800078e0017 */
[----:B------:R0:W-:Y:S01]  /*9860*/  STG.E.U8 desc[UR36][R8.64], R5 ;  /* 0x0000000508007986 */ /* 0x0001e2000c101124 */
[----:B------:R-:W-:Y:S05]  /*9870*/  BRA `(.L_x_21500) ;  /* 0x0000000800287947 */ /* 0x000fea0003800000 */
.L_x_21516:
        /* <DEDUP_REMOVED lines=15> */
.L_x_21520:
[----:B------:R-:W-:Y:S05]  /*9970*/  BSYNC.RECONVERGENT B0 ;  /* 0x0000000000007941 */ /* 0x000fea0003800200 */
.L_x_21519:
[----:B------:R-:W-:Y:S01]  /*9980*/  LOP3.LUT R5, R0, 0x80, R5, 0xf8, !PT ;  /* 0x0000008000057812 */ /* 0x000fe200078ef805 */
[----:B------:R-:W-:-:S04]  /*9990*/  IMAD.MOV.U32 R25, RZ, RZ, R23 ;  /* 0x000000ffff197224 */ /* 0x000fc800078e0017 */
[----:B------:R0:W-:Y:S01]  /*99a0*/  STG.E.U8 desc[UR36][R8.64], R5 ;  /* 0x0000000508007986 */ /* 0x0001e2000c101124 */
[----:B------:R-:W-:Y:S05]  /*99b0*/  BRA `(.L_x_21500) ;  /* 0x0000000400d87947 */ /* 0x000fea0003800000 */
.L_x_21515:
[----:B------:R-:W-:Y:S02]  /*99c0*/  HADD2.F32 R0, -RZ, R24.H0_H0 ;  /* 0x20000018ff007230 */ /* 0x000fe40000004100 */
[----:B------:R-:W-:-:S03]  /*99d0*/  IMAD.MOV.U32 R25, RZ, RZ, R23 ;  /* 0x000000ffff197224 */ /* 0x000fc600078e0017 */
[----:B------:R-:W-:-:S05]  /*99e0*/  F2FP.BF16.F32.PACK_AB R0, RZ, R0 ;  /* 0x00000000ff00723e */ /* 0x000fca00000010ff */
[----:B------:R0:W-:Y:S01]  /*99f0*/  STG.E.U16 desc[UR36][R8.64], R0 ;  /* 0x0000000008007986 */ /* 0x0001e2000c101524 */
[----:B------:R-:W-:Y:S05]  /*9a00*/  BRA `(.L_x_21500) ;  /* 0x0000000400c47947 */ /* 0x000fea0003800000 */
.L_x_21512:
        /* <DEDUP_REMOVED lines=13> */
.L_x_21523:
        /* <DEDUP_REMOVED lines=13> */
.L_x_21526:
[----:B------:R-:W-:-:S04]  /*9bb0*/  SHF.R.U32.HI R0, RZ, 0x14, R3 ;  /* 0x00000014ff007819 */ /* 0x000fc80000011603 */
[----:B------:R-:W-:-:S04]  /*9bc0*/  LOP3.LUT R0, R0, 0x1, RZ, 0xc0, !PT ;  /* 0x0000000100007812 */ /* 0x000fc800078ec0ff */
[----:B------:R-:W-:-:S04]  /*9bd0*/  IADD3 R0, PT, PT, R3, 0x487ffff, R0 ;  /* 0x0487ffff03007810 */ /* 0x000fc80007ffe000 */
[----:B------:R-:W-:-:S04]  /*9be0*/  SHF.R.U32.HI R0, RZ, 0x14, R0 ;  /* 0x00000014ff007819 */ /* 0x000fc80000011600 */
[----:B------:R-:W-:-:S07]  /*9bf0*/  LOP3.LUT R0, R0, 0xff, RZ, 0xc0, !PT ;  /* 0x000000ff00007812 */ /* 0x000fce00078ec0ff */
.L_x_21527:
[----:B------:R-:W-:-:S04]  /*9c00*/  SHF.R.U32.HI R3, RZ, 0x18, R3 ;  /* 0x00000018ff037819 */ /* 0x000fc80000011603 */
[----:B------:R-:W-:-:S04]  /*9c10*/  LOP3.LUT R0, R0, 0x80, R3, 0xf8, !PT ;  /* 0x0000008000007812 */ /* 0x000fc800078ef803 */
[----:B------:R-:W-:-:S07]  /*9c20*/  PRMT R4, R0, 0x7610, R4 ;  /* 0x0000761000047816 */ /* 0x000fce0000000004 */
.L_x_21525:
[----:B------:R-:W-:Y:S05]  /*9c30*/  BSYNC.RECONVERGENT B0 ;  /* 0x0000000000007941 */ /* 0x000fea0003800200 */
.L_x_21524:
[----:B------:R0:W-:Y:S01]  /*9c40*/  STG.E.U8 desc[UR36][R8.64], R4 ;  /* 0x0000000408007986 */ /* 0x0001e2000c101124 */
[----:B------:R-:W-:Y:S01]  /*9c50*/  IMAD.MOV.U32 R25, RZ, RZ, R23 ;  /* 0x000000ffff197224 */ /* 0x000fe200078e0017 */
[----:B------:R-:W-:Y:S06]  /*9c60*/  BRA `(.L_x_21500) ;  /* 0x00000004002c7947 */ /* 0x000fec0003800000 */
.L_x_21522:
        /* <DEDUP_REMOVED lines=13> */
.L_x_21530:
[----:B------:R-:W-:-:S04]  /*9d40*/  SHF.R.U32.HI R0, RZ, 0x15, R3 ;  /* 0x00000015ff007819 */ /* 0x000fc80000011603 */
[----:B------:R-:W-:-:S04]  /*9d50*/  LOP3.LUT R0, R0, 0x1, RZ, 0xc0, !PT ;  /* 0x0000000100007812 */ /* 0x000fc800078ec0ff */
[----:B------:R-:W-:-:S04]  /*9d60*/  IADD3 R0, PT, PT, R3, 0x88fffff, R0 ;  /* 0x088fffff03007810 */ /* 0x000fc80007ffe000 */
[----:B------:R-:W-:-:S04]  /*9d70*/  SHF.R.U32.HI R0, RZ, 0x15, R0 ;  /* 0x00000015ff007819 */ /* 0x000fc80000011600 */
[----:B------:R-:W-:-:S07]  /*9d80*/  LOP3.LUT R0, R0, 0xff, RZ, 0xc0, !PT ;  /* 0x000000ff00007812 */ /* 0x000fce00078ec0ff */
.L_x_21531:
[----:B------:R-:W-:-:S04]  /*9d90*/  SHF.R.U32.HI R3, RZ, 0x18, R3 ;  /* 0x00000018ff037819 */ /* 0x000fc80000011603 */
[----:B------:R-:W-:-:S04]  /*9da0*/  LOP3.LUT R0, R0, 0x80, R3, 0xf8, !PT ;  /* 0x0000008000007812 */ /* 0x000fc800078ef803 */
[----:B------:R-:W-:-:S07]  /*9db0*/  PRMT R4, R0, 0x7610, R4 ;  /* 0x0000761000047816 */ /* 0x000fce0000000004 */
.L_x_21529:
[----:B------:R-:W-:Y:S05]  /*9dc0*/  BSYNC.RECONVERGENT B0 ;  /* 0x0000000000007941 */ /* 0x000fea0003800200 */
.L_x_21528:
[----:B------:R0:W-:Y:S01]  /*9dd0*/  STG.E.U8 desc[UR36][R8.64], R4 ;  /* 0x0000000408007986 */ /* 0x0001e2000c101124 */
[----:B------:R-:W-:Y:S01]  /*9de0*/  IMAD.MOV.U32 R25, RZ, RZ, R23 ;  /* 0x000000ffff197224 */ /* 0x000fe200078e0017 */
[----:B------:R-:W-:Y:S06]  /*9df0*/  BRA `(.L_x_21500) ;  /* 0x0000000000c87947 */ /* 0x000fec0003800000 */
.L_x_21521:
[----:B------:R-:W-:-:S13]  /*9e00*/  ISETP.NE.AND P0, PT, R0, 0x1c, PT ;  /* 0x0000001c0000780c */ /* 0x000fda0003f05270 */
[----:B------:R-:W-:Y:S05]  /*9e10*/  @!P0 BRA `(.L_x_21532) ;  /* 0x0000000000b08947 */ /* 0x000fea0003800000 */
[----:B------:R-:W-:-:S13]  /*9e20*/  ISETP.NE.AND P0, PT, R0, 0x1d, PT ;  /* 0x0000001d0000780c */ /* 0x000fda0003f05270 */
[----:B------:R-:W-:Y:S05]  /*9e30*/  @!P0 BRA `(.L_x_21533) ;  /* 0x0000000000948947 */ /* 0x000fea0003800000 */
[----:B------:R-:W-:-:S13]  /*9e40*/  ISETP.NE.AND P0, PT, R0, 0x2c, PT ;  /* 0x0000002c0000780c */ /* 0x000fda0003f05270 */
[----:B------:R-:W-:Y:S05]  /*9e50*/  @!P0 BRA `(.L_x_21534) ;  /* 0x0000000000488947 */ /* 0x000fea0003800000 */
.L_x_21505:
        /* <DEDUP_REMOVED lines=16> */
.L_x_21535:
[----:B------:R-:W-:Y:S01]  /*9f60*/  IMAD.MOV.U32 R25, RZ, RZ, R23 ;  /* 0x000000ffff197224 */ /* 0x000fe200078e0017 */
[----:B------:R-:W-:Y:S06]  /*9f70*/  BRA `(.L_x_21500) ;  /* 0x0000000000687947 */ /* 0x000fec0003800000 */
.L_x_21534:
        /* <DEDUP_REMOVED lines=17> */
.L_x_21533:
[----:B------:R-:W-:Y:S02]  /*a090*/  HADD2.F32 R4, -RZ, R24.H0_H0 ;  /* 0x20000018ff047230 */ /* 0x000fe40000004100 */
[----:B------:R-:W-:-:S04]  /*a0a0*/  IMAD.MOV.U32 R25, RZ, RZ, R23 ;  /* 0x000000ffff197224 */ /* 0x000fc800078e0017 */
[----:B------:R-:W0:Y:S02]  /*a0b0*/  F2I.U64.TRUNC R4, R4 ;  /* 0x0000000400047311 */ /* 0x000e24000020d800 */
[----:B0-----:R0:W-:Y:S01]  /*a0c0*/  STG.E.64 desc[UR36][R8.64], R4 ;  /* 0x0000000408007986 */ /* 0x0011e2000c101b24 */
[----:B------:R-:W-:Y:S05]  /*a0d0*/  BRA `(.L_x_21500) ;  /* 0x0000000000107947 */ /* 0x000fea0003800000 */
.L_x_21532:
[----:B------:R-:W-:Y:S02]  /*a0e0*/  HADD2.F32 R24, -RZ, R24.H0_H0 ;  /* 0x20000018ff187230 */ /* 0x000fe40000004100 */
[----:B------:R-:W-:Y:S02]  /*a0f0*/  IMAD.MOV.U32 R25, RZ, RZ, R23 ;  /* 0x000000ffff197224 */ /* 0x000fe400078e0017 */
[----:B------:R-:W0:Y:S02]  /*a100*/  F2I.FTZ.U32.TRUNC.NTZ R3, R24 ;  /* 0x0000001800037305 */ /* 0x000e24000021f000 */
[----:B0-----:R0:W-:Y:S03]  /*a110*/  STG.E desc[UR36][R8.64], R3 ;  /* 0x0000000308007986 */ /* 0x0011e6000c101924 */
.L_x_21500:
[----:B------:R-:W-:Y:S05]  /*a120*/  BSYNC.RECONVERGENT B6 ;  /* 0x0000000000067941 */ /* 0x000fea0003800200 */
.L_x_21499:
[----:B------:R-:W-:Y:S01]  /*a130*/  ISETP.GE.AND P0, PT, R25, R16, PT ;  /* 0x000000101900720c */ /* 0x000fe20003f06270 */
[----:B------:R-:W-:-:S12]  /*a140*/  BSSY.RECONVERGENT B6, `(.L_x_21536) ;  /* 0x00001f0000067945 */ /* 0x000fd80003800200 */
        /* <DEDUP_REMOVED lines=23> */
.L_x_21541:
[----:B------:R-:W-:-:S06]  /*a2c0*/  HADD2.F32 R5, -RZ, R22.H0_H0 ;  /* 0x20000016ff057230 */ /* 0x000fcc0000004100 */
[----:B------:R-:W0:Y:S02]  /*a2d0*/  F2I.S64.TRUNC R4, R5 ;  /* 0x0000000500047311 */ /* 0x000e24000020d900 */
[----:B0-----:R0:W-:Y:S01]  /*a2e0*/  STG.E.U8 desc[UR36][R8.64], R4 ;  /* 0x0000000408007986 */ /* 0x0011e2000c101124 */
[----:B------:R-:W-:Y:S05]  /*a2f0*/  BRA `(.L_x_21543) ;  /* 0x0000000c006c7947 */ /* 0x000fea0003800000 */
.L_x_21540:
        /* <DEDUP_REMOVED lines=10> */
.L_x_21545:
[----:B------:R-:W-:-:S04]  /*a3a0*/  HADD2.F32 R22, -RZ, R22.H0_H0 ;  /* 0x20000016ff167230 */ /* 0x000fc80000004100 */
[----:B------:R-:W0:Y:S02]  /*a3b0*/  F2I.FTZ.TRUNC.NTZ R3, R22 ;  /* 0x0000001600037305 */ /* 0x000e24000021f100 */
[----:B0-----:R0:W-:Y:S01]  /*a3c0*/  STG.E desc[UR36][R8.64], R3 ;  /* 0x0000000308007986 */ /* 0x0011e2000c101924 */
[----:B------:R-:W-:Y:S05]  /*a3d0*/  BRA `(.L_x_21543) ;  /* 0x0000000c00347947 */ /* 0x000fea0003800000 */
.L_x_21544:
[----:B------:R-:W-:-:S04]  /*a3e0*/  HADD2.F32 R22, -RZ, R22.H0_H0 ;  /* 0x20000016ff167230 */ /* 0x000fc80000004100 */
[----:B------:R-:W0:Y:S02]  /*a3f0*/  F2I.FTZ.TRUNC.NTZ R3, R22 ;  /* 0x0000001600037305 */ /* 0x000e24000021f100 */
[----:B0-----:R0:W-:Y:S01]  /*a400*/  STG.E.U16 desc[UR36][R8.64], R3 ;  /* 0x0000000308007986 */ /* 0x0011e2000c101524 */
[----:B------:R-:W-:Y:S05]  /*a410*/  BRA `(.L_x_21543) ;  /* 0x0000000c00247947 */ /* 0x000fea0003800000 */
.L_x_21539:
        /* <DEDUP_REMOVED lines=9> */
.L_x_21547:
[----:B------:R0:W-:Y:S01]  /*a4b0*/  STG.E.U16 desc[UR36][R8.64], R22 ;  /* 0x0000001608007986 */ /* 0x0001e2000c101524 */
[----:B------:R-:W-:Y:S05]  /*a4c0*/  BRA `(.L_x_21543) ;  /* 0x0000000800f87947 */ /* 0x000fea0003800000 */
.L_x_21546:
        /* <DEDUP_REMOVED lines=10> */
.L_x_21549:
[----:B------:R-:W-:-:S05]  /*a570*/  HADD2.F32 R0, -RZ, R22.H0_H0 ;  /* 0x20000016ff007230 */ /* 0x000fca0000004100 */
[----:B------:R-:W-:-:S04]  /*a580*/  F2FP.F16.F32.PACK_AB R0, RZ, R0 ;  /* 0x00000000ff00723e */ /* 0x000fc800000000ff */
[----:B------:R-:W-:-:S05]  /*a590*/  PRMT R0, R0, 0x5410, RZ ;  /* 0x0000541000007816 */ /* 0x000fca00000000ff */
[----:B------:R0:W-:Y:S01]  /*a5a0*/  STG.E desc[UR36][R8.64], R0 ;  /* 0x0000000008007986 */ /* 0x0001e2000c101924 */
[----:B------:R-:W-:Y:S05]  /*a5b0*/  BRA `(.L_x_21543) ;  /* 0x0000000800bc7947 */ /* 0x000fea0003800000 */
.L_x_21548:
[----:B------:R-:W-:-:S05]  /*a5c0*/  HADD2.F32 R4, -RZ, R22.H0_H0 ;  /* 0x20000016ff047230 */ /* 0x000fca0000004100 */
[----:B------:R-:W-:-:S06]  /*a5d0*/  FMUL.FTZ R4, R4, 1 ;  /* 0x3f80000004047820 */ /* 0x000fcc0000410000 */
[----:B------:R-:W0:Y:S02]  /*a5e0*/  F2F.F64.F32 R4, R4 ;  /* 0x0000000400047310 */ /* 0x000e240000201800 */
[----:B0-----:R0:W-:Y:S01]  /*a5f0*/  STG.E.64 desc[UR36][R8.64], R4 ;  /* 0x0000000408007986 */ /* 0x0011e2000c101b24 */
[----:B------:R-:W-:Y:S05]  /*a600*/  BRA `(.L_x_21543) ;  /* 0x0000000800a87947 */ /* 0x000fea0003800000 */
.L_x_21538:
        /* <DEDUP_REMOVED lines=14> */
.L_x_21553:
        /* <DEDUP_REMOVED lines=17> */
.L_x_21556:
[----:B------:R-:W-:-:S04]  /*a800*/  SHF.R.U32.HI R3, RZ, 0x18, R5 ;  /* 0x00000018ff037819 */ /* 0x000fc80000011605 */
[----:B------:R-:W-:-:S04]  /*a810*/  LOP3.LUT R0, R0, 0x80, R3, 0xf8, !PT ;  /* 0x0000008000007812 */ /* 0x000fc800078ef803 */
[----:B------:R-:W-:-:S07]  /*a820*/  PRMT R4, R0, 0x7610, R4 ;  /* 0x0000761000047816 */ /* 0x000fce0000000004 */
.L_x_21555:
[----:B------:R-:W-:Y:S05]  /*a830*/  BSYNC.RECONVERGENT B0 ;  /* 0x0000000000007941 */ /* 0x000fea0003800200 */
.L_x_21554:
[----:B------:R0:W-:Y:S01]  /*a840*/  STG.E.U8 desc[UR36][R8.64], R4 ;  /* 0x0000000408007986 */ /* 0x0001e2000c101124 */
[----:B------:R-:W-:Y:S05]  /*a850*/  BRA `(.L_x_21543) ;  /* 0x0000000800147947 */ /* 0x000fea0003800000 */
.L_x_21552:
        /* <DEDUP_REMOVED lines=17> */
.L_x_21559:
[----:B------:R-:W-:-:S04]  /*a970*/  SHF.R.U32.HI R3, RZ, 0x18, R5 ;  /* 0x00000018ff037819 */ /* 0x000fc80000011605 */
[----:B------:R-:W-:-:S04]  /*a980*/  LOP3.LUT R0, R0, 0x80, R3, 0xf8, !PT ;  /* 0x0000008000007812 */ /* 0x000fc800078ef803 */
[----:B------:R-:W-:-:S07]  /*a990*/  PRMT R4, R0, 0x7610, R4 ;  /* 0x0000761000047816 */ /* 0x000fce0000000004 */
.L_x_21558:
[----:B------:R-:W-:Y:S05]  /*a9a0*/  BSYNC.RECONVERGENT B0 ;  /* 0x0000000000007941 */ /* 0x000fea0003800200 */
.L_x_21557:
[----:B------:R0:W-:Y:S01]  /*a9b0*/  STG.E.U8 desc[UR36][R8.64], R4 ;  /* 0x0000000408007986 */ /* 0x0001e2000c101124 */
[----:B------:R-:W-:Y:S05]  /*a9c0*/  BRA `(.L_x_21543) ;  /* 0x0000000400b87947 */ /* 0x000fea0003800000 */
.L_x_21551:
        /* <DEDUP_REMOVED lines=22> */
.L_x_21561:
[----:B------:R-:W-:-:S06]  /*ab30*/  HADD2.F32 R4, -RZ, R22.H0_H0 ;  /* 0x20000016ff047230 */ /* 0x000fcc0000004100 */
[----:B------:R-:W0:Y:S02]  /*ab40*/  F2I.U64.TRUNC R4, R4 ;  /* 0x0000000400047311 */ /* 0x000e24000020d800 */
[----:B0-----:R0:W-:Y:S01]  /*ab50*/  STG.E.64 desc[UR36][R8.64], R4 ;  /* 0x0000000408007986 */ /* 0x0011e2000c101b24 */
[----:B------:R-:W-:Y:S05]  /*ab60*/  BRA `(.L_x_21543) ;  /* 0x0000000400507947 */ /* 0x000fea0003800000 */
.L_x_21560:
[----:B------:R-:W-:-:S04]  /*ab70*/  HADD2.F32 R22, -RZ, R22.H0_H0 ;  /* 0x20000016ff167230 */ /* 0x000fc80000004100 */
[----:B------:R-:W0:Y:S02]  /*ab80*/  F2I.FTZ.U32.TRUNC.NTZ R3, R22 ;  /* 0x0000001600037305 */ /* 0x000e24000021f000 */
[----:B0-----:R0:W-:Y:S01]  /*ab90*/  STG.E desc[UR36][R8.64], R3 ;  /* 0x0000000308007986 */ /* 0x0011e2000c101924 */
[----:B------:R-:W-:Y:S05]  /*aba0*/  BRA `(.L_x_21543) ;  /* 0x0000000400407947 */ /* 0x000fea0003800000 */
.L_x_21550:
        /* <DEDUP_REMOVED lines=11> */
.L_x_21563:
[----:B------:R-:W-:Y:S01]  /*ac60*/  HADD2.F32 R22, -RZ, R22.H0_H0 ;  /* 0x20000016ff167230 */ /* 0x000fe20000004100 */
[----:B------:R-:W-:-:S04]  /*ac70*/  CS2R R6, SRZ ;  /* 0x0000000000067805 */ /* 0x000fc8000001ff00 */
[----:B------:R-:W-:-:S06]  /*ac80*/  FMUL.FTZ R4, R22, 1 ;  /* 0x3f80000016047820 */ /* 0x000fcc0000410000 */
[----:B------:R-:W0:Y:S02]  /*ac90*/  F2F.F64.F32 R4, R4 ;  /* 0x0000000400047310 */ /* 0x000e240000201800 */
[----:B0-----:R4:W-:Y:S01]  /*aca0*/  STG.E.128 desc[UR36][R8.64], R4 ;  /* 0x0000000408007986 */ /* 0x0019e2000c101d24 */
[----:B------:R-:W-:Y:S05]  /*acb0*/  BRA `(.L_x_21543) ;  /* 0x0000000000fc7947 */ /* 0x000fea0003800000 */
.L_x_21562:
[----:B------:R-:W-:-:S13]  /*acc0*/  ISETP.NE.AND P0, PT, R0, 0xf, PT ;  /* 0x0000000f0000780c */ /* 0x000fda0003f05270 */
[----:B------:R-:W-:Y:S05]  /*acd0*/  @!P0 BRA `(.L_x_21564) ;  /* 0x0000000000e88947 */ /* 0x000fea0003800000 */
[----:B------:R-:W-:-:S13]  /*ace0*/  ISETP.NE.AND P0, PT, R0, 0x17, PT ;  /* 0x000000170000780c */ /* 0x000fda0003f05270 */
[----:B------:R-:W-:Y:S05]  /*acf0*/  @!P0 BRA `(.L_x_21565) ;  /* 0x0000000000908947 */ /* 0x000fea0003800000 */
[----:B------:R-:W-:-:S13]  /*ad00*/  ISETP.NE.AND P0, PT, R0, 0x18, PT ;  /* 0x000000180000780c */ /* 0x000fda0003f05270 */
[----:B------:R-:W-:Y:S05]  /*ad10*/  @!P0 BRA `(.L_x_21566) ;  /* 0x0000000000448947 */ /* 0x000fea0003800000 */
.L_x_21542:
        /* <DEDUP_REMOVED lines=16> */
.L_x_21567:
[----:B------:R-:W-:Y:S05]  /*ae20*/  BRA `(.L_x_21543) ;  /* 0x0000000000a07947 */ /* 0x000fea0003800000 */
.L_x_21566:
        /* <DEDUP_REMOVED lines=13> */
.L_x_21569:
[----:B------:R-:W-:Y:S05]  /*af00*/  BSYNC.RECONVERGENT B0 ;  /* 0x0000000000007941 */ /* 0x000fea0003800200 */
.L_x_21568:
[----:B------:R-:W-:-:S05]  /*af10*/  LOP3.LUT R3, R0, 0x80, R3, 0xf8, !PT ;  /* 0x0000008000037812 */ /* 0x000fca00078ef803 */
[----:B------:R1:W-:Y:S01]  /*af20*/  STG.E.U8 desc[UR36][R8.64], R3 ;  /* 0x0000000308007986 */ /* 0x0003e2000c101124 */
[----:B------:R-:W-:Y:S05]  /*af30*/  BRA `(.L_x_21543) ;  /* 0x00000000005c7947 */ /* 0x000fea0003800000 */
.L_x_21565:
        /* <DEDUP_REMOVED lines=12> */
.L_x_21571:
[----:B------:R-:W-:Y:S01]  /*b000*/  IMAD.MOV.U32 R0, RZ, RZ, 0x7f ;  /* 0x0000007fff007424 */ /* 0x000fe200078e00ff */
[----:B------:R-:W-:-:S04]  /*b010*/  ISETP.GT.U32.AND P0, PT, R4, 0x7f800000, PT ;  /* 0x7f8000000400780c */ /* 0x000fc80003f04070 */
[----:B------:R-:W-:-:S09]  /*b020*/  SEL R0, R0, 0x7c, P0 ;  /* 0x0000007c00007807 */ /* 0x000fd20000000000 */
.L_x_21572:
[----:B------:R-:W-:Y:S05]  /*b030*/  BSYNC.RECONVERGENT B0 ;  /* 0x0000000000007941 */ /* 0x000fea0003800200 */
.L_x_21570:
[----:B------:R-:W-:-:S04]  /*b040*/  SHF.R.U32.HI R3, RZ, 0x18, R3 ;  /* 0x00000018ff037819 */ /* 0x000fc80000011603 */
[----:B------:R-:W-:-:S05]  /*b050*/  LOP3.LUT R3, R0, 0x80, R3, 0xf8, !PT ;  /* 0x0000008000037812 */ /* 0x000fca00078ef803 */
[----:B------:R0:W-:Y:S01]  /*b060*/  STG.E.U8 desc[UR36][R8.64], R3 ;  /* 0x0000000308007986 */ /* 0x0001e2000c101124 */
[----:B------:R-:W-:Y:S05]  /*b070*/  BRA `(.L_x_21543) ;  /* 0x00000000000c7947 */ /* 0x000fea0003800000 */
.L_x_21564:
[----:B------:R-:W-:-:S05]  /*b080*/  HADD2.F32 R0, -RZ, R22.H0_H0 ;  /* 0x20000016ff007230 */ /* 0x000fca0000004100 */
[----:B------:R-:W-:-:S05]  /*b090*/  F2FP.BF16.F32.PACK_AB R0, RZ, R0 ;  /* 0x00000000ff00723e */ /* 0x000fca00000010ff */
[----:B------:R2:W-:Y:S02]  /*b0a0*/  STG.E.U16 desc[UR36][R8.64], R0 ;  /* 0x0000000008007986 */ /* 0x0005e4000c101524 */
.L_x_21543:
        /* <DEDUP_REMOVED lines=25> */
.L_x_21576:
[----:B------:R-:W-:-:S06]  /*b240*/  HADD2.F32 R5, -RZ, R17.H0_H0 ;  /* 0x20000011ff057230 */ /* 0x000fcc0000004100 */
[----:B------:R-:W0:Y:S02]  /*b250*/  F2I.S64.TRUNC R4, R5 ;  /* 0x0000000500047311 */ /* 0x000e24000020d900 */
[----:B0-----:R0:W-:Y:S01]  /*b260*/  STG.E.U8 desc[UR36][R8.64], R4 ;  /* 0x0000000408007986 */ /* 0x0011e2000c101124 */
[----:B------:R-:W-:Y:S05]  /*b270*/  BRA `(.L_x_21578) ;  /* 0x0000000c006c7947 */ /* 0x000fea0003800000 */
.L_x_21575:
        /* <DEDUP_REMOVED lines=10> */
.L_x_21580:
[----:B------:R-:W-:-:S06]  /*b320*/  HADD2.F32 R17, -RZ, R17.H0_H0 ;  /* 0x20000011ff117230 */ /* 0x000fcc0000004100 */
[----:B------:R-:W0:Y:S02]  /*b330*/  F2I.FTZ.TRUNC.NTZ R17, R17 ;  /* 0x0000001100117305 */ /* 0x000e24000021f100 */
[----:B0-----:R0:W-:Y:S01]  /*b340*/  STG.E desc[UR36][R8.64], R17 ;  /* 0x0000001108007986 */ /* 0x0011e2000c101924 */
[----:B------:R-:W-:Y:S05]  /*b350*/  BRA `(.L_x_21578) ;  /* 0x0000000c00347947 */ /* 0x000fea0003800000 */
.L_x_21579:
[----:B------:R-:W-:-:S06]  /*b360*/  HADD2.F32 R17, -RZ, R17.H0_H0 ;  /* 0x20000011ff117230 */ /* 0x000fcc0000004100 */
[----:B------:R-:W0:Y:S02]  /*b370*/  F2I.FTZ.TRUNC.NTZ R17, R17 ;  /* 0x0000001100117305 */ /* 0x000e24000021f100 */
[----:B0-----:R0:W-:Y:S01]  /*b380*/  STG.E.U16 desc[UR36][R8.64], R17 ;  /* 0x0000001108007986 */ /* 0x0011e2000c101524 */
[----:B------:R-:W-:Y:S05]  /*b390*/  BRA `(.L_x_21578) ;  /* 0x0000000c00247947 */ /* 0x000fea0003800000 */
.L_x_21574:
        /* <DEDUP_REMOVED lines=9> */
.L_x_21582:
[----:B------:R0:W-:Y:S01]  /*b430*/  STG.E.U16 desc[UR36][R8.64], R17 ;  /* 0x0000001108007986 */ /* 0x0001e2000c101524 */
[----:B------:R-:W-:Y:S05]  /*b440*/  BRA `(.L_x_21578) ;  /* 0x0000000800f87947 */ /* 0x000fea0003800000 */
.L_x_21581:
        /* <DEDUP_REMOVED lines=10> */
.L_x_21584:
[----:B------:R-:W-:-:S05]  /*b4f0*/  HADD2.F32 R0, -RZ, R17.H0_H0 ;  /* 0x20000011ff007230 */ /* 0x000fca0000004100 */
[----:B------:R-:W-:-:S04]  /*b500*/  F2FP.F16.F32.PACK_AB R0, RZ, R0 ;  /* 0x00000000ff00723e */ /* 0x000fc800000000ff */
[----:B------:R-:W-:-:S05]  /*b510*/  PRMT R0, R0, 0x5410, RZ ;  /* 0x0000541000007816 */ /* 0x000fca00000000ff */
[----:B------:R0:W-:Y:S01]  /*b520*/  STG.E desc[UR36][R8.64], R0 ;  /* 0x0000000008007986 */ /* 0x0001e2000c101924 */
[----:B------:R-:W-:Y:S05]  /*b530*/  BRA `(.L_x_21578) ;  /* 0x0000000800bc7947 */ /* 0x000fea0003800000 */
.L_x_21583:
[----:B------:R-:W-:-:S05]  /*b540*/  HADD2.F32 R4, -RZ, R17.H0_H0 ;  /* 0x20000011ff047230 */ /* 0x000fca0000004100 */
[----:B------:R-:W-:-:S06]  /*b550*/  FMUL.FTZ R4, R4, 1 ;  /* 0x3f80000004047820 */ /* 0x000fcc0000410000 */
[----:B------:R-:W0:Y:S02]  /*b560*/  F2F.F64.F32 R4, R4 ;  /* 0x0000000400047310 */ /* 0x000e240000201800 */
[----:B0-----:R0:W-:Y:S01]  /*b570*/  STG.E.64 desc[UR36][R8.64], R4 ;  /* 0x0000000408007986 */ /* 0x0011e2000c101b24 */
[----:B------:R-:W-:Y:S05]  /*b580*/  BRA `(.L_x_21578) ;  /* 0x0000000800a87947 */ /* 0x000fea0003800000 */
.L_x_21573:
        /* <DEDUP_REMOVED lines=14> */
.L_x_21588:
        /* <DEDUP_REMOVED lines=17> */
.L_x_21591:
[----:B------:R-:W-:-:S04]  /*b780*/  SHF.R.U32.HI R3, RZ, 0x18, R17 ;  /* 0x00000018ff037819 */ /* 0x000fc80000011611 */
[----:B------:R-:W-:-:S04]  /*b790*/  LOP3.LUT R0, R0, 0x80, R3, 0xf8, !PT ;  /* 0x0000008000007812 */ /* 0x000fc800078ef803 */
[----:B------:R-:W-:-:S07]  /*b7a0*/  PRMT R4, R0, 0x7610, R4 ;  /* 0x0000761000047816 */ /* 0x000fce0000000004 */
.L_x_21590:
[----:B------:R-:W-:Y:S05]  /*b7b0*/  BSYNC.RECONVERGENT B0 ;  /* 0x0000000000007941 */ /* 0x000fea0003800200 */
.L_x_21589:
[----:B------:R0:W-:Y:S01]  /*b7c0*/  STG.E.U8 desc[UR36][R8.64], R4 ;  /* 0x0000000408007986 */ /* 0x0001e2000c101124 */
[----:B------:R-:W-:Y:S05]  /*b7d0*/  BRA `(.L_x_21578) ;  /* 0x0000000800147947 */ /* 0x000fea0003800000 */
.L_x_21587:
        /* <DEDUP_REMOVED lines=17> */
.L_x_21594:
[----:B------:R-:W-:-:S04]  /*b8f0*/  SHF.R.U32.HI R3, RZ, 0x18, R17 ;  /* 0x00000018ff037819 */ /* 0x000fc80000011611 */
[----:B------:R-:W-:-:S04]  /*b900*/  LOP3.LUT R0, R0, 0x80, R3, 0xf8, !PT ;  /* 0x0000008000007812 */ /* 0x000fc800078ef803 */
[----:B------:R-:W-:-:S07]  /*b910*/  PRMT R4, R0, 0x7610, R4 ;  /* 0x0000761000047816 */ /* 0x000fce0000000004 */
.L_x_21593:
[----:B------:R-:W-:Y:S05]  /*b920*/  BSYNC.RECONVERGENT B0 ;  /* 0x0000000000007941 */ /* 0x000fea0003800200 */
.L_x_21592:
[----:B------:R0:W-:Y:S01]  /*b930*/  STG.E.U8 desc[UR36][R8.64], R4 ;  /* 0x0000000408007986 */ /* 0x0001e2000c101124 */
[----:B------:R-:W-:Y:S05]  /*b940*/  BRA `(.L_x_21578) ;  /* 0x0000000400b87947 */ /* 0x000fea0003800000 */
.L_x_21586:
        /* <DEDUP_REMOVED lines=22> */
.L_x_21596:
[----:B------:R-:W-:-:S06]  /*bab0*/  HADD2.F32 R4, -RZ, R17.H0_H0 ;  /* 0x20000011ff047230 */ /* 0x000fcc0000004100 */
[----:B------:R-:W0:Y:S02]  /*bac0*/  F2I.U64.TRUNC R4, R4 ;  /* 0x0000000400047311 */ /* 0x000e24000020d800 */
[----:B0-----:R0:W-:Y:S01]  /*bad0*/  STG.E.64 desc[UR36][R8.64], R4 ;  /* 0x0000000408007986 */ /* 0x0011e2000c101b24 */
[----:B------:R-:W-:Y:S05]  /*bae0*/  BRA `(.L_x_21578) ;  /* 0x0000000400507947 */ /* 0x000fea0003800000 */
.L_x_21595:
[----:B------:R-:W-:-:S06]  /*baf0*/  HADD2.F32 R17, -RZ, R17.H0_H0 ;  /* 0x20000011ff117230 */ /* 0x000fcc0000004100 */
[----:B------:R-:W0:Y:S02]  /*bb00*/  F2I.FTZ.U32.TRUNC.NTZ R17, R17 ;  /* 0x0000001100117305 */ /* 0x000e24000021f000 */
[----:B0-----:R0:W-:Y:S01]  /*bb10*/  STG.E desc[UR36][R8.64], R17 ;  /* 0x0000001108007986 */ /* 0x0011e2000c101924 */
[----:B------:R-:W-:Y:S05]  /*bb20*/  BRA `(.L_x_21578) ;  /* 0x0000000400407947 */ /* 0x000fea0003800000 */
.L_x_21585:
        /* <DEDUP_REMOVED lines=11> */
.L_x_21598:
[----:B------:R-:W-:Y:S01]  /*bbe0*/  HADD2.F32 R17, -RZ, R17.H0_H0 ;  /* 0x20000011ff117230 */ /* 0x000fe20000004100 */
[----:B------:R-:W-:-:S04]  /*bbf0*/  CS2R R6, SRZ ;  /* 0x0000000000067805 */ /* 0x000fc8000001ff00 */
[----:B------:R-:W-:-:S06]  /*bc00*/  FMUL.FTZ R4, R17, 1 ;  /* 0x3f80000011047820 */ /* 0x000fcc0000410000 */
[----:B------:R-:W0:Y:S02]  /*bc10*/  F2F.F64.F32 R4, R4 ;  /* 0x0000000400047310 */ /* 0x000e240000201800 */
[----:B0-----:R4:W-:Y:S01]  /*bc20*/  STG.E.128 desc[UR36][R8.64], R4 ;  /* 0x0000000408007986 */ /* 0x0019e2000c101d24 */
[----:B------:R-:W-:Y:S05]  /*bc30*/  BRA `(.L_x_21578) ;  /* 0x0000000000fc7947 */ /* 0x000fea0003800000 */
.L_x_21597:
[----:B------:R-:W-:-:S13]  /*bc40*/  ISETP.NE.AND P0, PT, R0, 0xf, PT ;  /* 0x0000000f0000780c */ /* 0x000fda0003f05270 */
[----:B------:R-:W-:Y:S05]  /*bc50*/  @!P0 BRA `(.L_x_21599) ;  /* 0x0000000000e88947 */ /* 0x000fea0003800000 */
[----:B------:R-:W-:-:S13]  /*bc60*/  ISETP.NE.AND P0, PT, R0, 0x17, PT ;  /* 0x000000170000780c */ /* 0x000fda0003f05270 */
[----:B------:R-:W-:Y:S05]  /*bc70*/  @!P0 BRA `(.L_x_21600) ;  /* 0x0000000000908947 */ /* 0x000fea0003800000 */
[----:B------:R-:W-:-:S13]  /*bc80*/  ISETP.NE.AND P0, PT, R0, 0x18, PT ;  /* 0x000000180000780c */ /* 0x000fda0003f05270 */
[----:B------:R-:W-:Y:S05]  /*bc90*/  @!P0 BRA `(.L_x_21601) ;  /* 0x0000000000448947 */ /* 0x000fea0003800000 */
.L_x_21577:
        /* <DEDUP_REMOVED lines=16> */
.L_x_21602:
[----:B------:R-:W-:Y:S05]  /*bda0*/  BRA `(.L_x_21578) ;  /* 0x0000000000a07947 */ /* 0x000fea0003800000 */
.L_x_21601:
        /* <DEDUP_REMOVED lines=13> */
.L_x_21604:
[----:B------:R-:W-:Y:S05]  /*be80*/  BSYNC.RECONVERGENT B0 ;  /* 0x0000000000007941 */ /* 0x000fea0003800200 */
.L_x_21603:
[----:B------:R-:W-:-:S05]  /*be90*/  LOP3.LUT R3, R0, 0x80, R3, 0xf8, !PT ;  /* 0x0000008000037812 */ /* 0x000fca00078ef803 */
[----:B------:R1:W-:Y:S01]  /*bea0*/  STG.E.U8 desc[UR36][R8.64], R3 ;  /* 0x0000000308007986 */ /* 0x0003e2000c101124 */
[----:B------:R-:W-:Y:S05]  /*beb0*/  BRA `(.L_x_21578) ;  /* 0x00000000005c7947 */ /* 0x000fea0003800000 */
.L_x_21600:
        /* <DEDUP_REMOVED lines=12> */
.L_x_21606:
[----:B------:R-:W-:Y:S01]  /*bf80*/  IMAD.MOV.U32 R0, RZ, RZ, 0x7f ;  /* 0x0000007fff007424 */ /* 0x000fe200078e00ff */
[----:B------:R-:W-:-:S04]  /*bf90*/  ISETP.GT.U32.AND P0, PT, R4, 0x7f800000, PT ;  /* 0x7f8000000400780c */ /* 0x000fc80003f04070 */
[----:B------:R-:W-:-:S09]  /*bfa0*/  SEL R0, R0, 0x7c, P0 ;  /* 0x0000007c00007807 */ /* 0x000fd20000000000 */
.L_x_21607:
[----:B------:R-:W-:Y:S05]  /*bfb0*/  BSYNC.RECONVERGENT B0 ;  /* 0x0000000000007941 */ /* 0x000fea0003800200 */
.L_x_21605:
[----:B------:R-:W-:-:S04]  /*bfc0*/  SHF.R.U32.HI R3, RZ, 0x18, R3 ;  /* 0x00000018ff037819 */ /* 0x000fc80000011603 */
[----:B------:R-:W-:-:S05]  /*bfd0*/  LOP3.LUT R3, R0, 0x80, R3, 0xf8, !PT ;  /* 0x0000008000037812 */ /* 0x000fca00078ef803 */
[----:B------:R0:W-:Y:S01]  /*bfe0*/  STG.E.U8 desc[UR36][R8.64], R3 ;  /* 0x0000000308007986 */ /* 0x0001e2000c101124 */
[----:B------:R-:W-:Y:S05]  /*bff0*/  BRA `(.L_x_21578) ;  /* 0x00000000000c7947 */ /* 0x000fea0003800000 */
.L_x_21599:
[----:B------:R-:W-:-:S05]  /*c000*/  HADD2.F32 R0, -RZ, R17.H0_H0 ;  /* 0x20000011ff007230 */ /* 0x000fca0000004100 */
[----:B------:R-:W-:-:S05]  /*c010*/  F2FP.BF16.F32.PACK_AB R0, RZ, R0 ;  /* 0x00000000ff00723e */ /* 0x000fca00000010ff */
[----:B------:R2:W-:Y:S02]  /*c020*/  STG.E.U16 desc[UR36][R8.64], R0 ;  /* 0x0000000008007986 */ /* 0x0005e4000c101524 */
.L_x_21578:
[----:B------:R-:W-:-:S07]  /*c030*/  VIADD R25, R25, 0x80 ;  /* 0x0000008019197836 */ /* 0x000fce0000000000 */
.L_x_21537:
[----:B------:R-:W-:Y:S05]  /*c040*/  BSYNC.RECONVERGENT B6 ;  /* 0x0000000000067941 */ /* 0x000fea0003800200 */
.L_x_21536:
[----:B------:R-:W-:-:S13]  /*c050*/  ISETP.GE.AND P0, PT, R25, R16, PT ;  /* 0x000000101900720c */ /* 0x000fda0003f06270 */
[----:B------:R-:W-:Y:S05]  /*c060*/  @P0 EXIT ;  /* 0x000000000000094d */ /* 0x000fea0003800000 */
[----:B0---4-:R-:W0:Y:S01]  /*c070*/  LDC.64 R4, c[0x0][0x388] ;  /* 0x0000e200ff047b82 */ /* 0x011e220000000a00 */
[----:B------:R-:W1:Y:S01]  /*c080*/  LDCU UR4, c[0x0][0x3b4] ;  /* 0x00007680ff0477ac */ /* 0x000e620008000800 */
[----:B--23--:R-:W-:Y:S01]  /*c090*/  PRMT R0, R19, 0x9910, RZ ;  /* 0x0000991013007816 */ /* 0x00cfe200000000ff */
        /* <DEDUP_REMOVED lines=16> */
[----:B0-----:R-:W-:Y:S01]  /*c1a0*/  STG.E.U8 desc[UR36][R2.64], R5 ;  /* 0x0000000502007986 */ /* 0x001fe2000c101124 */
[----:B------:R-:W-:Y:S05]  /*c1b0*/  EXIT ;  /* 0x000000000000794d */ /* 0x000fea0003800000 */
.L_x_21611:
[----:B------:R-:W-:-:S06]  /*c1c0*/  HADD2.F32 R5, -RZ, R18.H0_H0 ;  /* 0x20000012ff057230 */ /* 0x000fcc0000004100 */
[----:B------:R-:W0:Y:S02]  /*c1d0*/  F2I.S64.TRUNC R4, R5 ;  /* 0x0000000500047311 */ /* 0x000e24000020d900 */
[----:B0-----:R-:W-:Y:S01]  /*c1e0*/  STG.E.U8 desc[UR36][R2.64], R4 ;  /* 0x0000000402007986 */ /* 0x001fe2000c101124 */
[----:B------:R-:W-:Y:S05]  /*c1f0*/  EXIT ;  /* 0x000000000000794d */ /* 0x000fea0003800000 */
.L_x_21610:
        /* <DEDUP_REMOVED lines=10> */
.L_x_21614:
[----:B------:R-:W-:-:S04]  /*c2a0*/  HADD2.F32 R18, -RZ, R18.H0_H0 ;  /* 0x20000012ff127230 */ /* 0x000fc80000004100 */
[----:B------:R-:W0:Y:S02]  /*c2b0*/  F2I.FTZ.TRUNC.NTZ R5, R18 ;  /* 0x0000001200057305 */ /* 0x000e24000021f100 */
[----:B0-----:R-:W-:Y:S01]  /*c2c0*/  STG.E desc[UR36][R2.64], R5 ;  /* 0x0000000502007986 */ /* 0x001fe2000c101924 */
[----:B------:R-:W-:Y:S05]  /*c2d0*/  EXIT ;  /* 0x000000000000794d */ /* 0x000fea0003800000 */
.L_x_21613:
[----:B------:R-:W-:-:S04]  /*c2e0*/  HADD2.F32 R18, -RZ, R18.H0_H0 ;  /* 0x20000012ff127230 */ /* 0x000fc80000004100 */
[----:B------:R-:W0:Y:S02]  /*c2f0*/  F2I.FTZ.TRUNC.NTZ R5, R18 ;  /* 0x0000001200057305 */ /* 0x000e24000021f100 */
[----:B0-----:R-:W-:Y:S01]  /*c300*/  STG.E.U16 desc[UR36][R2.64], R5 ;  /* 0x0000000502007986 */ /* 0x001fe2000c101524 */
[----:B------:R-:W-:Y:S05]  /*c310*/  EXIT ;  /* 0x000000000000794d */ /* 0x000fea0003800000 */
.L_x_21609:
        /* <DEDUP_REMOVED lines=9> */
.L_x_21616:
[----:B------:R-:W-:Y:S01]  /*c3b0*/  STG.E.U16 desc[UR36][R2.64], R18 ;  /* 0x0000001202007986 */ /* 0x000fe2000c101524 */
[----:B------:R-:W-:Y:S05]  /*c3c0*/  EXIT ;  /* 0x000000000000794d */ /* 0x000fea0003800000 */
.L_x_21615:
        /* <DEDUP_REMOVED lines=10> */
.L_x_21618:
[----:B------:R-:W-:-:S05]  /*c470*/  HADD2.F32 R0, -RZ, R18.H0_H0 ;  /* 0x20000012ff007230 */ /* 0x000fca0000004100 */
[----:B------:R-:W-:-:S04]  /*c480*/  F2FP.F16.F32.PACK_AB R0, RZ, R0 ;  /* 0x00000000ff00723e */ /* 0x000fc800000000ff */
[----:B------:R-:W-:-:S05]  /*c490*/  PRMT R0, R0, 0x5410, RZ ;  /* 0x0000541000007816 */ /* 0x000fca00000000ff */
[----:B------:R-:W-:Y:S01]  /*c4a0*/  STG.E desc[UR36][R2.64], R0 ;  /* 0x0000000002007986 */ /* 0x000fe2000c101924 */
[----:B------:R-:W-:Y:S05]  /*c4b0*/  EXIT ;  /* 0x000000000000794d */ /* 0x000fea0003800000 */
.L_x_21617:
[----:B------:R-:W-:-:S05]  /*c4c0*/  HADD2.F32 R4, -RZ, R18.H0_H0 ;  /* 0x20000012ff047230 */ /* 0x000fca0000004100 */
[----:B------:R-:W-:-:S06]  /*c4d0*/  FMUL.FTZ R4, R4, 1 ;  /* 0x3f80000004047820 */ /* 0x000fcc0000410000 */
[----:B------:R-:W0:Y:S02]  /*c4e0*/  F2F.F64.F32 R4, R4 ;  /* 0x0000000400047310 */ /* 0x000e240000201800 */
[----:B0-----:R-:W-:Y:S01]  /*c4f0*/  STG.E.64 desc[UR36][R2.64], R4 ;  /* 0x0000000402007986 */ /* 0x001fe2000c101b24 */
[----:B------:R-:W-:Y:S05]  /*c500*/  EXIT ;  /* 0x000000000000794d */ /* 0x000fea0003800000 */
.L_x_21608:
        /* <DEDUP_REMOVED lines=14> */
.L_x_21622:
        /* <DEDUP_REMOVED lines=18> */
.L_x_21625:
[----:B------:R-:W-:-:S04]  /*c710*/  SHF.R.U32.HI R5, RZ, 0x18, R5 ;  /* 0x00000018ff057819 */ /* 0x000fc80000011605 */
[----:B------:R-:W-:-:S07]  /*c720*/  LOP3.LUT R0, R0, 0x80, R5, 0xf8, !PT ;  /* 0x0000008000007812 */ /* 0x000fce00078ef805 */
.L_x_21624:
[----:B------:R-:W-:Y:S05]  /*c730*/  BSYNC.RECONVERGENT B0 ;  /* 0x0000000000007941 */ /* 0x000fea0003800200 */
.L_x_21623:
[----:B------:R-:W-:Y:S01]  /*c740*/  STG.E.U8 desc[UR36][R2.64], R0 ;  /* 0x0000000002007986 */ /* 0x000fe2000c101124 */
[----:B------:R-:W-:Y:S05]  /*c750*/  EXIT ;  /* 0x000000000000794d */ /* 0x000fea0003800000 */
.L_x_21621:
        /* <DEDUP_REMOVED lines=18> */
.L_x_21628:
[----:B------:R-:W-:-:S04]  /*c880*/  SHF.R.U32.HI R5, RZ, 0x18, R5 ;  /* 0x00000018ff057819 */ /* 0x000fc80000011605 */
[----:B------:R-:W-:-:S07]  /*c890*/  LOP3.LUT R0, R0, 0x80, R5, 0xf8, !PT ;  /* 0x0000008000007812 */ /* 0x000fce00078ef805 */
.L_x_21627:
[----:B------:R-:W-:Y:S05]  /*c8a0*/  BSYNC.RECONVERGENT B0 ;  /* 0x0000000000007941 */ /* 0x000fea0003800200 */
.L_x_21626:
[----:B------:R-:W-:Y:S01]  /*c8b0*/  STG.E.U8 desc[UR36][R2.64], R0 ;  /* 0x0000000002007986 */ /* 0x000fe2000c101124 */
[----:B------:R-:W-:Y:S05]  /*c8c0*/  EXIT ;  /* 0x000000000000794d */ /* 0x000fea0003800000 */
.L_x_21620:
        /* <DEDUP_REMOVED lines=22> */
.L_x_21630:
[----:B------:R-:W-:-:S06]  /*ca30*/  HADD2.F32 R4, -RZ, R18.H0_H0 ;  /* 0x20000012ff047230 */ /* 0x000fcc0000004100 */
[----:B------:R-:W0:Y:S02]  /*ca40*/  F2I.U64.TRUNC R4, R4 ;  /* 0x0000000400047311 */ /* 0x000e24000020d800 */
[----:B0-----:R-:W-:Y:S01]  /*ca50*/  STG.E.64 desc[UR36][R2.64], R4 ;  /* 0x0000000402007986 */ /* 0x001fe2000c101b24 */
[----:B------:R-:W-:Y:S05]  /*ca60*/  EXIT ;  /* 0x000000000000794d */ /* 0x000fea0003800000 */
.L_x_21629:
[----:B------:R-:W-:-:S04]  /*ca70*/  HADD2.F32 R18, -RZ, R18.H0_H0 ;  /* 0x20000012ff127230 */ /* 0x000fc80000004100 */
[----:B------:R-:W0:Y:S02]  /*ca80*/  F2I.FTZ.U32.TRUNC.NTZ R5, R18 ;  /* 0x0000001200057305 */ /* 0x000e24000021f000 */
[----:B0-----:R-:W-:Y:S01]  /*ca90*/  STG.E desc[UR36][R2.64], R5 ;  /* 0x0000000502007986 */ /* 0x001fe2000c101924 */
[----:B------:R-:W-:Y:S05]  /*caa0*/  EXIT ;  /* 0x000000000000794d */ /* 0x000fea0003800000 */
.L_x_21619:
        /* <DEDUP_REMOVED lines=11> */
.L_x_21632:
[----:B------:R-:W-:Y:S01]  /*cb60*/  HADD2.F32 R18, -RZ, R18.H0_H0 ;  /* 0x20000012ff127230 */ /* 0x000fe20000004100 */
[----:B------:R-:W-:-:S04]  /*cb70*/  CS2R R6, SRZ ;  /* 0x0000000000067805 */ /* 0x000fc8000001ff00 */
[----:B------:R-:W-:-:S06]  /*cb80*/  FMUL.FTZ R4, R18, 1 ;  /* 0x3f80000012047820 */ /* 0x000fcc0000410000 */
[----:B------:R-:W0:Y:S02]  /*cb90*/  F2F.F64.F32 R4, R4 ;  /* 0x0000000400047310 */ /* 0x000e240000201800 */
[----:B0-----:R-:W-:Y:S01]  /*cba0*/  STG.E.128 desc[UR36][R2.64], R4 ;  /* 0x0000000402007986 */ /* 0x001fe2000c101d24 */
[----:B------:R-:W-:Y:S05]  /*cbb0*/  EXIT ;  /* 0x000000000000794d */ /* 0x000fea0003800000 */
.L_x_21631:
[----:B------:R-:W-:-:S13]  /*cbc0*/  ISETP.NE.AND P0, PT, R0, 0xf, PT ;  /* 0x0000000f0000780c */ /* 0x000fda0003f05270 */
[----:B------:R-:W-:Y:S05]  /*cbd0*/  @!P0 BRA `(.L_x_21633) ;  /* 0x0000000000e88947 */ /* 0x000fea0003800000 */
[----:B------:R-:W-:-:S13]  /*cbe0*/  ISETP.NE.AND P0, PT, R0, 0x17, PT ;  /* 0x000000170000780c */ /* 0x000fda0003f05270 */
[----:B------:R-:W-:Y:S05]  /*cbf0*/  @!P0 BRA `(.L_x_21634) ;  /* 0x0000000000908947 */ /* 0x000fea0003800000 */
[----:B------:R-:W-:-:S13]  /*cc00*/  ISETP.NE.AND P0, PT, R0, 0x18, PT ;  /* 0x000000180000780c */ /* 0x000fda0003f05270 */
[----:B------:R-:W-:Y:S05]  /*cc10*/  @!P0 BRA `(.L_x_21635) ;  /* 0x0000000000448947 */ /* 0x000fea0003800000 */
.L_x_21612:
        /* <DEDUP_REMOVED lines=16> */
.L_x_21636:
[----:B------:R-:W-:Y:S05]  /*cd20*/  EXIT ;  /* 0x000000000000794d */ /* 0x000fea0003800000 */
.L_x_21635:
        /* <DEDUP_REMOVED lines=13> */
.L_x_21638:
[----:B------:R-:W-:Y:S05]  /*ce00*/  BSYNC.RECONVERGENT B0 ;  /* 0x0000000000007941 */ /* 0x000fea0003800200 */
.L_x_21637:
[----:B------:R-:W-:-:S05]  /*ce10*/  LOP3.LUT R5, R0, 0x80, R5, 0xf8, !PT ;  /* 0x0000008000057812 */ /* 0x000fca00078ef805 */
[----:B------:R-:W-:Y:S01]  /*ce20*/  STG.E.U8 desc[UR36][R2.64], R5 ;  /* 0x0000000502007986 */ /* 0x000fe2000c101124 */
[----:B------:R-:W-:Y:S05]  /*ce30*/  EXIT ;  /* 0x000000000000794d */ /* 0x000fea0003800000 */
.L_x_21634:
        /* <DEDUP_REMOVED lines=12> */
.L_x_21640:
[----:B------:R-:W-:Y:S01]  /*cf00*/  IMAD.MOV.U32 R0, RZ, RZ, 0x7f ;  /* 0x0000007fff007424 */ /* 0x000fe200078e00ff */
[----:B------:R-:W-:-:S04]  /*cf10*/  ISETP.GT.U32.AND P0, PT, R4, 0x7f800000, PT ;  /* 0x7f8000000400780c */ /* 0x000fc80003f04070 */
[----:B------:R-:W-:-:S09]  /*cf20*/  SEL R0, R0, 0x7c, P0 ;  /* 0x0000007c00007807 */ /* 0x000fd20000000000 */
.L_x_21641:
[----:B------:R-:W-:Y:S05]  /*cf30*/  BSYNC.RECONVERGENT B0 ;  /* 0x0000000000007941 */ /* 0x000fea0003800200 */
.L_x_21639:
[----:B------:R-:W-:-:S04]  /*cf40*/  SHF.R.U32.HI R5, RZ, 0x18, R5 ;  /* 0x00000018ff057819 */ /* 0x000fc80000011605 */
[----:B------:R-:W-:-:S05]  /*cf50*/  LOP3.LUT R5, R0, 0x80, R5, 0xf8, !PT ;  /* 0x0000008000057812 */ /* 0x000fca00078ef805 */
[----:B------:R-:W-:Y:S01]  /*cf60*/  STG.E.U8 desc[UR36][R2.64], R5 ;  /* 0x0000000502007986 */ /* 0x000fe2000c101124 */
[----:B------:R-:W-:Y:S05]  /*cf70*/  EXIT ;  /* 0x000000000000794d */ /* 0x000fea0003800000 */
.L_x_21633:
[----:B------:R-:W-:-:S05]  /*cf80*/  HADD2.F32 R0, -RZ, R18.H0_H0 ;  /* 0x20000012ff007230 */ /* 0x000fca0000004100 */
[----:B------:R-:W-:-:S05]  /*cf90*/  F2FP.BF16.F32.PACK_AB R0, RZ, R0 ;  /* 0x00000000ff00723e */ /* 0x000fca00000010ff */
[----:B------:R-:W-:Y:S01]  /*cfa0*/  STG.E.U16 desc[UR36][R2.64], R0 ;  /* 0x0000000002007986 */ /* 0x000fe2000c101524 */
[----:B------:R-:W-:Y:S05]  /*cfb0*/  EXIT ;  /* 0x000000000000794d */ /* 0x000fea0003800000 */
.L_x_21642:
        /* <DEDUP_REMOVED lines=12> */
.L_x_32520:


//--------------------- .text._ZN2at6native18elementwise_kernelILi128ELi4EZNS0_22gpu_kernel_impl_nocastINS0_13BinaryFunctorIN3c104HalfES5_S5_ZZZNS0_21nextafter_kernel_cudaERNS_18TensorIteratorBaseEENKUlvE_clEvENKUlvE2_clEvEUlS5_S5_E_EEEEvS7_RKT_EUliE_EEviT1_ --------------------------
	.section	.text._ZN2at6native18elementwise_kernelILi128ELi4EZNS0_22gpu_kernel_impl_nocastINS0_13BinaryFunctorIN3c104HalfES5_S5_ZZZNS0_21nextafter_kernel_cudaERNS_18TensorIteratorBaseEENKUlvE_clEvENKUlvE2_clEvEUlS5_S5_E_EEEEvS7_RKT_EUliE_EEviT1_,"ax",@progbits
	.align	128
        .global         _ZN2at6native18elementwise_kernelILi128ELi4EZNS0_22gpu_kernel_impl_nocastINS0_13BinaryFunctorIN3c104HalfES5_S5_ZZZNS0_21nextafter_kernel_cudaERNS_18TensorIteratorBaseEENKUlvE_clEvENKUlvE2_clEvEUlS5_S5_E_EEEEvS7_RKT_EUliE_EEviT1_
        .type           _ZN2at6native18elementwise_kernelILi128ELi4EZNS0_22gpu_kernel_impl_nocastINS0_13BinaryFunctorIN3c104HalfES5_S5_ZZZNS0_21nextafter_kernel_cudaERNS_18TensorIteratorBaseEENKUlvE_clEvENKUlvE2_clEvEUlS5_S5_E_EEEEvS7_RKT_EUliE_EEviT1_,@function
        .size           _ZN2at6native18elementwise_kernelILi128ELi4EZNS0_22gpu_kernel_impl_nocastINS0_13BinaryFunctorIN3c104HalfES5_S5_ZZZNS0_21nextafter_kernel_cudaERNS_18TensorIteratorBaseEENKUlvE_clEvENKUlvE2_clEvEUlS5_S5_E_EEEEvS7_RKT_EUliE_EEviT1_,(.L_x_32521 - _ZN2at6native18elementwise_kernelILi128ELi4EZNS0_22gpu_kernel_impl_nocastINS0_13BinaryFunctorIN3c104HalfES5_S5_ZZZNS0_21nextafter_kernel_cudaERNS_18TensorIteratorBaseEENKUlvE_clEvENKUlvE2_clEvEUlS5_S5_E_EEEEvS7_RKT_EUliE_EEviT1_)
        .other          _ZN2at6native18elementwise_kernelILi128ELi4EZNS0_22gpu_kernel_impl_nocastINS0_13BinaryFunctorIN3c104HalfES5_S5_ZZZNS0_21nextafter_kernel_cudaERNS_18TensorIteratorBaseEENKUlvE_clEvENKUlvE2_clEvEUlS5_S5_E_EEEEvS7_RKT_EUliE_EEviT1_,@"STO_CUDA_ENTRY STV_DEFAULT"
_ZN2at6native18elementwise_kernelILi128ELi4EZNS0_22gpu_kernel_impl_nocastINS0_13BinaryFunctorIN3c104HalfES5_S5_ZZZNS0_21nextafter_kernel_cudaERNS_18TensorIteratorBaseEENKUlvE_clEvENKUlvE2_clEvEUlS5_S5_E_EEEEvS7_RKT_EUliE_EEviT1_:
.text._ZN2at6native18elementwise_kernelILi128ELi4EZNS0_22gpu_kernel_impl_nocastINS0_13BinaryFunctorIN3c104HalfES5_S5_ZZZNS0_21nextafter_kernel_cudaERNS_18TensorIteratorBaseEENKUlvE_clEvENKUlvE2_clEvEUlS5_S5_E_EEEEvS7_RKT_EUliE_EEviT1_:
        /* <DEDUP_REMOVED lines=17> */
[----:B-1----:R-:W3:Y:S01]  /*0110*/  LDG.E.U16 R6, desc[UR6][R6.64] ;  /* 0x0000000606067981 */ /* 0x002ee2000c1e1500 */
[----:B--2---:R-:W-:-:S05]  /*0120*/  HADD2.F32 R0, -RZ, R4.H0_H0 ;  /* 0x20000004ff007230 */ /* 0x004fca0000004100 */
[----:B------:R-:W-:Y:S01]  /*0130*/  FSETP.NAN.FTZ.AND P0, PT, R0, R0, PT ;  /* 0x000000000000720b */ /* 0x000fe20003f18000 */
[----:B---3--:R-:W-:-:S05]  /*0140*/  HADD2.F32 R9, -RZ, R6.H0_H0 ;  /* 0x20000006ff097230 */ /* 0x008fca0000004100 */
[----:B------:R-:W-:-:S04]  /*0150*/  FSETP.NAN.FTZ.AND P1, PT, R9, R9, PT ;  /* 0x000000090900720b */ /* 0x000fc80003f38000 */
[----:B------:R-:W-:-:S13]  /*0160*/  PLOP3.LUT P0, PT, P0, P1, PT, 0xf8, 0x8f ;  /* 0x00000000008f781c */ /* 0x000fda0000703f70 */
[----:B------:R-:W-:Y:S05]  /*0170*/  @P0 BRA `(.L_x_21647) ;  /* 0x0000000000680947 */ /* 0x000fea0003800000 */
[----:B------:R-:W-:Y:S02]  /*0180*/  PRMT R7, R4, 0x7610, R7 ;  /* 0x0000761004077816 */ /* 0x000fe40000000007 */
[----:B------:R-:W-:Y:S02]  /*0190*/  PRMT R0, R6, 0x9910, RZ ;  /* 0x0000991006007816 */ /* 0x000fe400000000ff */
[----:B------:R-:W-:-:S04]  /*01a0*/  PRMT R5, R7, 0x9910, RZ ;  /* 0x0000991007057816 */ /* 0x000fc800000000ff */
[----:B------:R-:W-:-:S13]  /*01b0*/  ISETP.NE.AND P0, PT, R5, R0, PT ;  /* 0x000000000500720c */ /* 0x000fda0003f05270 */
[----:B------:R-:W-:Y:S05]  /*01c0*/  @!P0 BRA `(.L_x_21648) ;  /* 0x0000000000608947 */ /* 0x000fea0003800000 */
[----:B------:R-:W-:Y:S02]  /*01d0*/  LOP3.LUT P0, RZ, R7, 0x7fff, RZ, 0xc0, !PT ;  /* 0x00007fff07ff7812 */ /* 0x000fe4000780c0ff */
[----:B------:R-:W-:-:S11]  /*01e0*/  LOP3.LUT R0, R6, 0x7fff, RZ, 0xc0, !PT ;  /* 0x00007fff06007812 */ /* 0x000fd600078ec0ff */
[----:B------:R-:W-:Y:S05]  /*01f0*/  @!P0 BRA `(.L_x_21649) ;  /* 0x00000000002c8947 */ /* 0x000fea0003800000 */
[----:B------:R-:W-:Y:S02]  /*0200*/  LOP3.LUT R6, R6, R7, RZ, 0x3c, !PT ;  /* 0x0000000706067212 */ /* 0x000fe400078e3cff */
[----:B------:R-:W-:Y:S02]  /*0210*/  LOP3.LUT R5, R7, 0x7fff, RZ, 0xc0, !PT ;  /* 0x00007fff07057812 */ /* 0x000fe400078ec0ff */
[----:B------:R-:W-:Y:S02]  /*0220*/  PRMT R2, R6, 0x9910, RZ ;  /* 0x0000991006027816 */ /* 0x000fe400000000ff */
[----:B------:R-:W-:Y:S02]  /*0230*/  MOV R4, 0xffff ;  /* 0x0000ffff00047802 */ /* 0x000fe40000000f00 */
[----:B------:R-:W-:Y:S02]  /*0240*/  ISETP.GT.AND P0, PT, R2, -0x1, PT ;  /* 0xffffffff0200780c */ /* 0x000fe40003f04270 */
[----:B------:R-:W-:-:S02]  /*0250*/  ISETP.GT.U32.AND P1, PT, R5, R0, PT ;  /* 0x000000000500720c */ /* 0x000fc40003f24070 */
[----:B------:R-:W-:-:S04]  /*0260*/  SEL R0, R4, 0x1, !P0 ;  /* 0x0000000104007807 */ /* 0x000fc80004000000 */
[----:B------:R-:W-:-:S04]  /*0270*/  SEL R0, R0, 0xffff, !P1 ;  /* 0x0000ffff00007807 */ /* 0x000fc80004800000 */
[----:B------:R-:W-:-:S04]  /*0280*/  IADD3 R0, PT, PT, R7, R0, RZ ;  /* 0x0000000007007210 */ /* 0x000fc80007ffe0ff */
[----:B------:R-:W-:Y:S01]  /*0290*/  PRMT R7, R0, 0x7610, R7 ;  /* 0x0000761000077816 */ /* 0x000fe20000000007 */
[----:B------:R-:W-:Y:S06]  /*02a0*/  BRA `(.L_x_21648) ;  /* 0x0000000000287947 */ /* 0x000fec0003800000 */
.L_x_21649:
[----:B------:R-:W-:Y:S02]  /*02b0*/  ISETP.NE.AND P0, PT, R0, RZ, PT ;  /* 0x000000ff0000720c */ /* 0x000fe40003f05270 */
[----:B------:R-:W-:-:S11]  /*02c0*/  PRMT R7, R6, 0x7610, R7 ;  /* 0x0000761006077816 */ /* 0x000fd60000000007 */
[----:B------:R-:W-:Y:S05]  /*02d0*/  @!P0 BRA `(.L_x_21648) ;  /* 0x00000000001c8947 */ /* 0x000fea0003800000 */
[----:B------:R-:W-:-:S04]  /*02e0*/  LOP3.LUT R6, R6, 0x8000, RZ, 0xc0, !PT ;  /* 0x0000800006067812 */ /* 0x000fc800078ec0ff */
[----:B------:R-:W-:-:S04]  /*02f0*/  LOP3.LUT R6, R6, 0x1, RZ, 0xfc, !PT ;  /* 0x0000000106067812 */ /* 0x000fc800078efcff */
[----:B------:R-:W-:Y:S01]  /*0300*/  PRMT R7, R6, 0x7610, R7 ;  /* 0x0000761006077816 */ /* 0x000fe20000000007 */
[----:B------:R-:W-:Y:S06]  /*0310*/  BRA `(.L_x_21648) ;  /* 0x00000000000c7947 */ /* 0x000fec0003800000 */
.L_x_21647:
[----:B------:R-:W-:-:S05]  /*0320*/  FADD.FTZ R0, R0, R9 ;  /* 0x0000000900007221 */ /* 0x000fca0000010000 */
[----:B------:R-:W-:-:S04]  /*0330*/  F2FP.F16.F32.PACK_AB R0, RZ, R0 ;  /* 0x00000000ff00723e */ /* 0x000fc800000000ff */
[----:B------:R-:W-:-:S07]  /*0340*/  PRMT R7, R0, 0x7610, R7 ;  /* 0x0000761000077816 */ /* 0x000fce0000000007 */
.L_x_21648:
[----:B------:R-:W0:Y:S01]  /*0350*/  LDC.64 R4, c[0x0][0x5e8] ;  /* 0x00017a00ff047b82 */ /* 0x000e220000000a00 */
[----:B------:R-:W-:-:S05]  /*0360*/  VIADD R3, R3, 0x80 ;  /* 0x0000008003037836 */ /* 0x000fca0000000000 */
[----:B------:R-:W-:-:S13]  /*0370*/  ISETP.GE.AND P0, PT, R3, UR4, PT ;  /* 0x0000000403007c0c */ /* 0x000fda000bf06270 */
[----:B------:R-:W-:Y:S05]  /*0380*/  @P0 BREAK.RELIABLE B1 ;  /* 0x0000000000010942 */ /* 0x000fea0003800100 */
[----:B0-----:R0:W-:Y:S01]  /*0390*/  STG.E.U16 desc[UR6][R4.64], R7 ;  /* 0x0000000704007986 */ /* 0x0011e2000c101506 */
[----:B------:R-:W-:Y:S05]  /*03a0*/  @P0 BRA `(.L_x_21650) ;  /* 0x0000000400680947 */ /* 0x000fea0003800000 */
[----:B0-----:R-:W0:Y:S08]  /*03b0*/  LDC.64 R4, c[0x0][0x5f0] ;  /* 0x00017c00ff047b82 */ /* 0x001e300000000a00 */
        /* <DEDUP_REMOVED lines=28> */
.L_x_21653:
[----:B------:R-:W-:Y:S02]  /*0580*/  ISETP.NE.AND P0, PT, R0, RZ, PT ;  /* 0x000000ff0000720c */ /* 0x000fe40003f05270 */
[----:B------:R-:W-:-:S11]  /*0590*/  PRMT R7, R6, 0x7610, R7 ;  /* 0x0000761006077816 */ /* 0x000fd60000000007 */
[----:B------:R-:W-:Y:S05]  /*05a0*/  @!P0 BRA `(.L_x_21652) ;  /* 0x00000000001c8947 */ /* 0x000fea0003800000 */
[----:B------:R-:W-:-:S04]  /*05b0*/  LOP3.LUT R6, R6, 0x8000, RZ, 0xc0, !PT ;  /* 0x0000800006067812 */ /* 0x000fc800078ec0ff */
[----:B------:R-:W-:-:S04]  /*05c0*/  LOP3.LUT R6, R6, 0x1, RZ, 0xfc, !PT ;  /* 0x0000000106067812 */ /* 0x000fc800078efcff */
[----:B------:R-:W-:Y:S01]  /*05d0*/  PRMT R7, R6, 0x7610, R7 ;  /* 0x0000761006077816 */ /* 0x000fe20000000007 */
[----:B------:R-:W-:Y:S06]  /*05e0*/  BRA `(.L_x_21652) ;  /* 0x00000000000c7947 */ /* 0x000fec0003800000 */
.L_x_21651:
[----:B------:R-:W-:-:S05]  /*05f0*/  FADD.FTZ R0, R0, R9 ;  /* 0x0000000900007221 */ /* 0x000fca0000010000 */
[----:B------:R-:W-:-:S04]  /*0600*/  F2FP.F16.F32.PACK_AB R0, RZ, R0 ;  /* 0x00000000ff00723e */ /* 0x000fc800000000ff */
[----:B------:R-:W-:-:S07]  /*0610*/  PRMT R7, R0, 0x7610, R7 ;  /* 0x0000761000077816 */ /* 0x000fce0000000007 */
.L_x_21652:
[----:B------:R-:W0:Y:S01]  /*0620*/  LDC.64 R4, c[0x0][0x5e8] ;  /* 0x00017a00ff047b82 */ /* 0x000e220000000a00 */
[----:B------:R-:W-:Y:S01]  /*0630*/  VIADD R3, R3, 0x80 ;  /* 0x0000008003037836 */ /* 0x000fe20000000000 */
[----:B0-----:R0:W-:Y:S06]  /*0640*/  STG.E.U16 desc[UR6][R4.64], R7 ;  /* 0x0000000704007986 */ /* 0x0011ec000c101506 */
.L_x_21646:
[----:B------:R-:W-:-:S13]  /*0650*/  ISETP.GE.AND P0, PT, R3, UR4, PT ;  /* 0x0000000403007c0c */ /* 0x000fda000bf06270 */
[----:B------:R-:W-:Y:S05]  /*0660*/  @P0 BREAK.RELIABLE B1 ;  /* 0x0000000000010942 */ /* 0x000fea0003800100 */
[----:B------:R-:W-:Y:S05]  /*0670*/  @P0 BRA `(.L_x_21650) ;  /* 0x0000000000b40947 */ /* 0x000fea0003800000 */
[----:B------:R-:W-:Y:S05]  /*0680*/  BSYNC.RELIABLE B1 ;  /* 0x0000000000017941 */ /* 0x000fea0003800100 */
.L_x_21645:
[----:B0-----:R-:W0:Y:S08]  /*0690*/  LDC.64 R4, c[0x0][0x5f0] ;  /* 0x00017c00ff047b82 */ /* 0x001e300000000a00 */
[----:B------:R-:W1:Y:S01]  /*06a0*/  LDC.64 R6, c[0x0][0x5f8] ;  /* 0x00017e00ff067b82 */ /* 0x000e620000000a00 */
[----:B0-----:R-:W2:Y:S04]  /*06b0*/  LDG.E.U16 R4, desc[UR6][R4.64] ;  /* 0x0000000604047981 */ /* 0x001ea8000c1e1500 */
[----:B-1----:R-:W3:Y:S01]  /*06c0*/  LDG.E.U16 R6, desc[UR6][R6.64] ;  /* 0x0000000606067981 */ /* 0x002ee2000c1e1500 */
[----:B------:R-:W-:Y:S01]  /*06d0*/  BSSY.RECONVERGENT B2, `(.L_x_21654) ;  /* 0x0000024000027945 */ /* 0x000fe20003800200 */
        /* <DEDUP_REMOVED lines=25> */
.L_x_21657:
[----:B------:R-:W-:Y:S02]  /*0870*/  ISETP.NE.AND P0, PT, R0, RZ, PT ;  /* 0x000000ff0000720c */ /* 0x000fe40003f05270 */
[----:B------:R-:W-:-:S11]  /*0880*/  PRMT R7, R6, 0x7610, R7 ;  /* 0x0000761006077816 */ /* 0x000fd60000000007 */
[----:B------:R-:W-:Y:S05]  /*0890*/  @!P0 BRA `(.L_x_21656) ;  /* 0x00000000001c8947 */ /* 0x000fea0003800000 */
[----:B------:R-:W-:-:S04]  /*08a0*/  LOP3.LUT R6, R6, 0x8000, RZ, 0xc0, !PT ;  /* 0x0000800006067812 */ /* 0x000fc800078ec0ff */
[----:B------:R-:W-:-:S04]  /*08b0*/  LOP3.LUT R6, R6, 0x1, RZ, 0xfc, !PT ;  /* 0x0000000106067812 */ /* 0x000fc800078efcff */
[----:B------:R-:W-:Y:S01]  /*08c0*/  PRMT R7, R6, 0x7610, R7 ;  /* 0x0000761006077816 */ /* 0x000fe20000000007 */
[----:B------:R-:W-:Y:S06]  /*08d0*/  BRA `(.L_x_21656) ;  /* 0x00000000000c7947 */ /* 0x000fec0003800000 */
.L_x_21655:
[----:B------:R-:W-:-:S05]  /*08e0*/  FADD.FTZ R0, R0, R9 ;  /* 0x0000000900007221 */ /* 0x000fca0000010000 */
[----:B------:R-:W-:-:S04]  /*08f0*/  F2FP.F16.F32.PACK_AB R0, RZ, R0 ;  /* 0x00000000ff00723e */ /* 0x000fc800000000ff */
[----:B------:R-:W-:-:S07]  /*0900*/  PRMT R7, R0, 0x7610, R7 ;  /* 0x0000761000077816 */ /* 0x000fce0000000007 */
.L_x_21656:
[----:B------:R-:W-:Y:S05]  /*0910*/  BSYNC.RECONVERGENT B2 ;  /* 0x0000000000027941 */ /* 0x000fea0003800200 */
.L_x_21654:
[----:B------:R-:W0:Y:S01]  /*0920*/  LDC.64 R4, c[0x0][0x5e8] ;  /* 0x00017a00ff047b82 */ /* 0x000e220000000a00 */
[----:B------:R-:W-:Y:S01]  /*0930*/  VIADD R3, R3, 0x80 ;  /* 0x0000008003037836 */ /* 0x000fe20000000000 */
[----:B0-----:R1:W-:Y:S06]  /*0940*/  STG.E.U16 desc[UR6][R4.64], R7 ;  /* 0x0000000704007986 */ /* 0x0013ec000c101506 */
.L_x_21650:
[----:B------:R-:W-:Y:S05]  /*0950*/  BSYNC.RECONVERGENT B0 ;  /* 0x0000000000007941 */ /* 0x000fea0003800200 */
.L_x_21644:
[----:B------:R-:W-:Y:S05]  /*0960*/  WARPSYNC.ALL ;  /* 0x0000000000007948 */ /* 0x000fea0003800000 */
[----:B------:R-:W-:-:S13]  /*0970*/  ISETP.GE.AND P0, PT, R3, UR4, PT ;  /* 0x0000000403007c0c */ /* 0x000fda000bf06270 */
[----:B------:R-:W-:Y:S05]  /*0980*/  @P0 EXIT ;  /* 0x000000000000094d */ /* 0x000fea0003800000 */
[----:B------:R-:W2:Y:S08]  /*0990*/  LDC.64 R2, c[0x0][0x5f0] ;  /* 0x00017c00ff027b82 */ /* 0x000eb00000000a00 */
[----:B01----:R-:W0:Y:S01]  /*09a0*/  LDC.64 R4, c[0x0][0x5f8] ;  /* 0x00017e00ff047b82 */ /* 0x003e220000000a00 */
[----:B--2---:R-:W2:Y:S04]  /*09b0*/  LDG.E.U16 R2, desc[UR6][R2.64] ;  /* 0x0000000602027981 */ /* 0x004ea8000c1e1500 */
[----:B0-----:R-:W3:Y:S01]  /*09c0*/  LDG.E.U16 R4, desc[UR6][R4.64] ;  /* 0x0000000604047981 */ /* 0x001ee2000c1e1500 */
        /* <DEDUP_REMOVED lines=25> */
.L_x_21660:
[----:B------:R-:W-:Y:S02]  /*0b60*/  ISETP.NE.AND P0, PT, R0, RZ, PT ;  /* 0x000000ff0000720c */ /* 0x000fe40003f05270 */
[----:B------:R-:W-:-:S11]  /*0b70*/  PRMT R5, R4, 0x7610, R5 ;  /* 0x0000761004057816 */ /* 0x000fd60000000005 */
[----:B------:R-:W-:Y:S05]  /*0b80*/  @!P0 BRA `(.L_x_21659) ;  /* 0x00000000001c8947 */ /* 0x000fea0003800000 */
[----:B------:R-:W-:-:S04]  /*0b90*/  LOP3.LUT R4, R4, 0x8000, RZ, 0xc0, !PT ;  /* 0x0000800004047812 */ /* 0x000fc800078ec0ff */
[----:B------:R-:W-:-:S04]  /*0ba0*/  LOP3.LUT R4, R4, 0x1, RZ, 0xfc, !PT ;  /* 0x0000000104047812 */ /* 0x000fc800078efcff */
[----:B------:R-:W-:Y:S01]  /*0bb0*/  PRMT R5, R4, 0x7610, R5 ;  /* 0x0000761004057816 */ /* 0x000fe20000000005 */
[----:B------:R-:W-:Y:S06]  /*0bc0*/  BRA `(.L_x_21659) ;  /* 0x00000000000c7947 */ /* 0x000fec0003800000 */
.L_x_21658:
[----:B------:R-:W-:-:S05]  /*0bd0*/  FADD.FTZ R0, R0, R7 ;  /* 0x0000000700007221 */ /* 0x000fca0000010000 */
[----:B------:R-:W-:-:S04]  /*0be0*/  F2FP.F16.F32.PACK_AB R0, RZ, R0 ;  /* 0x00000000ff00723e */ /* 0x000fc800000000ff */
[----:B------:R-:W-:-:S07]  /*0bf0*/  PRMT R5, R0, 0x7610, R5 ;  /* 0x0000761000057816 */ /* 0x000fce0000000005 */
.L_x_21659:
[----:B------:R-:W0:Y:S02]  /*0c00*/  LDC.64 R2, c[0x0][0x5e8] ;  /* 0x00017a00ff027b82 */ /* 0x000e240000000a00 */
[----:B0-----:R-:W-:Y:S01]  /*0c10*/  STG.E.U16 desc[UR6][R2.64], R5 ;  /* 0x0000000502007986 */ /* 0x001fe2000c101506 */
[----:B------:R-:W-:Y:S05]  /*0c20*/  EXIT ;  /* 0x000000000000794d */ /* 0x000fea0003800000 */
.L_x_21643:
[----:B------:R-:W0:Y:S01]  /*0c30*/  LDCU UR4, c[0x0][0x380] ;  /* 0x00007000ff0477ac */ /* 0x000e220008000800 */
[----:B------:R-:W-:Y:S01]  /*0c40*/  VIADD R2, R2, 0xffffffff ;  /* 0xffffffff02027836 */ /* 0x000fe20000000000 */
        /* <DEDUP_REMOVED lines=28> */
[----:B-1----:R-:W-:-:S05]  /*0e10*/  SHF.R.U32.HI R11, RZ, UR5, R10 ;  /* 0x00000005ff0b7c19 */ /* 0x002fca000801160a */
[----:B------:R-:W-:-:S04]  /*0e20*/  IMAD.MOV R7, RZ, RZ, -R11 ;  /* 0x000000ffff077224 */ /* 0x000fc800078e0a0b */
        /* <DEDUP_REMOVED lines=20> */
[----:B------:R-:W-:Y:S01]  /*0f70*/  IMAD.MOV.U32 R8, RZ, RZ, RZ ;  /* 0x000000ffff087224 */ /* 0x000fe200078e00ff */
        /* <DEDUP_REMOVED lines=41> */
[----:B------:R-:W-:Y:S01]  /*1210*/  IMAD.MOV.U32 R10, RZ, RZ, RZ ;  /* 0x000000ffff0a7224 */ /* 0x000fe200078e00ff */
        /* <DEDUP_REMOVED lines=238> */
[----:B------:R-:W-:Y:S01]  /*2100*/  IMAD.MOV.U32 R8, RZ, RZ, RZ ;  /* 0x000000ffff087224 */ /* 0x000fe200078e00ff */
        /* <DEDUP_REMOVED lines=22> */
.L_x_21664:
[----:B------:R-:W0:Y:S02]  /*2270*/  LDCU.128 UR8, c[0x0][0x5f0] ;  /* 0x0000be00ff0877ac */ /* 0x000e240008000c00 */
[----:B0-----:R-:W-:Y:S02]  /*2280*/  IADD3 R6, P0, PT, R6, UR8, RZ ;  /* 0x0000000806067c10 */ /* 0x001fe4000ff1e0ff */
[----:B------:R-:W-:-:S03]  /*2290*/  IADD3 R8, P1, PT, R4, UR10, RZ ;  /* 0x0000000a04087c10 */ /* 0x000fc6000ff3e0ff */
[----:B------:R-:W-:Y:S01]  /*22a0*/  IMAD.X R7, RZ, RZ, UR9, P0 ;  /* 0x00000009ff077e24 */ /* 0x000fe200080e06ff */
[----:B------:R-:W-:-:S04]  /*22b0*/  IADD3.X R9, PT, PT, RZ, UR11, RZ, P1, !PT ;  /* 0x0000000bff097c10 */ /* 0x000fc80008ffe4ff */
[----:B------:R-:W2:Y:S04]  /*22c0*/  LDG.E.U16 R11, desc[UR6][R6.64] ;  /* 0x00000006060b7981 */ /* 0x000ea8000c1e1500 */
[----:B------:R-:W3:Y:S01]  /*22d0*/  LDG.E.U16 R8, desc[UR6][R8.64] ;  /* 0x0000000608087981 */ /* 0x000ee2000c1e1500 */
[----:B------:R-:W-:Y:S01]  /*22e0*/  BSSY.RECONVERGENT B2, `(.L_x_21665) ;  /* 0x0000022000027945 */ /* 0x000fe20003800200 */
[----:B--2---:R-:W-:Y:S02]  /*22f0*/  HADD2.F32 R13, -RZ, R11.H0_H0 ;  /* 0x2000000bff0d7230 */ /* 0x004fe40000004100 */
[----:B---3--:R-:W-:-:S03]  /*2300*/  HADD2.F32 R4, -RZ, R8.H0_H0 ;  /* 0x20000008ff047230 */ /* 0x008fc60000004100 */
        /* <DEDUP_REMOVED lines=22> */
.L_x_21667:
[----:B------:R-:W-:Y:S02]  /*2470*/  LOP3.LUT R4, R8, R11, RZ, 0x3c, !PT ;  /* 0x0000000b08047212 */ /* 0x000fe400078e3cff */
[----:B------:R-:W-:Y:S02]  /*2480*/  MOV R8, 0xffff ;  /* 0x0000ffff00087802 */ /* 0x000fe40000000f00 */
[----:B------:R-:W-:Y:S02]  /*2490*/  PRMT R4, R4, 0x9910, RZ ;  /* 0x0000991004047816 */ /* 0x000fe400000000ff */
[----:B------:R-:W-:Y:S02]  /*24a0*/  ISETP.GT.U32.AND P1, PT, R6, R7, PT ;  /* 0x000000070600720c */ /* 0x000fe40003f24070 */
[----:B------:R-:W-:-:S04]  /*24b0*/  ISETP.GT.AND P0, PT, R4, -0x1, PT ;  /* 0xffffffff0400780c */ /* 0x000fc80003f04270 */
[----:B------:R-:W-:-:S04]  /*24c0*/  SEL R4, R8, 0x1, !P0 ;  /* 0x0000000108047807 */ /* 0x000fc80004000000 */
[----:B------:R-:W-:-:S04]  /*24d0*/  SEL R4, R4, 0xffff, !P1 ;  /* 0x0000ffff04047807 */ /* 0x000fc80004800000 */
[----:B------:R-:W-:-:S04]  /*24e0*/  IADD3 R4, PT, PT, R11, R4, RZ ;  /* 0x000000040b047210 */ /* 0x000fc80007ffe0ff */
[----:B------:R-:W-:-:S07]  /*24f0*/  PRMT R11, R4, 0x7610, R11 ;  /* 0x00007610040b7816 */ /* 0x000fce000000000b */
.L_x_21666:
[----:B------:R-:W-:Y:S05]  /*2500*/  BSYNC.RECONVERGENT B2 ;  /* 0x0000000000027941 */ /* 0x000fea0003800200 */
.L_x_21665:
[----:B------:R-:W0:Y:S01]  /*2510*/  LDCU.64 UR8, c[0x0][0x5e8] ;  /* 0x0000bd00ff0877ac */ /* 0x000e220008000a00 */
[----:B------:R-:W-:Y:S02]  /*2520*/  IADD3 R3, PT, PT, R3, 0x80, RZ ;  /* 0x0000008003037810 */ /* 0x000fe40007ffe0ff */
[----:B0-----:R-:W-:-:S05]  /*2530*/  IADD3 R4, P0, PT, R5, UR8, RZ ;  /* 0x0000000805047c10 */ /* 0x001fca000ff1e0ff */
[----:B------:R-:W-:Y:S01]  /*2540*/  IMAD.X R5, RZ, RZ, UR9, P0 ;  /* 0x00000009ff057e24 */ /* 0x000fe200080e06ff */
[----:B------:R-:W-:-:S04]  /*2550*/  ISETP.GE.AND P0, PT, R3, UR4, PT ;  /* 0x0000000403007c0c */ /* 0x000fc8000bf06270 */
[----:B------:R0:W-:Y:S09]  /*2560*/  STG.E.U16 desc[UR6][R4.64], R11 ;  /* 0x0000000b04007986 */ /* 0x0001f2000c101506 */
        /* <DEDUP_REMOVED lines=10> */
[----:B------:R-:W-:-:S05]  /*2610*/  SHF.R.U32.HI R9, RZ, UR9, R8 ;  /* 0x00000009ff097c19 */ /* 0x000fca0008011608 */
[----:B------:R-:W-:-:S04]  /*2620*/  IMAD.MOV R4, RZ, RZ, -R9 ;  /* 0x000000ffff047224 */ /* 0x000fc800078e0a09 */
        /* <DEDUP_REMOVED lines=332> */
[----:B------:R-:W-:Y:S02]  /*3af0*/  IMAD R4, R9, UR11, R4 ;  /* 0x0000000b09047c24 */ /* 0x000fe4000f8e0204 */
[----:B------:R-:W-:-:S04]  /*3b00*/  @P0 IMAD.MOV R12, RZ, RZ, -R8 ;  /* 0x000000ffff0c0224 */ /* 0x000fc800078e0a08 */
[----:B----4-:R-:W-:-:S04]  /*3b10*/  @P0 IMAD R13, R17, R12, R13 ;  /* 0x0000000c110d0224 */ /* 0x010fc800078e020d */
[C---:B-1----:R-:W-:Y:S02]  /*3b20*/  @P0 IMAD R5, R13.reuse, R10, R5 ;  /* 0x0000000a0d050224 */ /* 0x042fe400078e0205 */
[C---:B------:R-:W-:Y:S02]  /*3b30*/  @P0 IMAD R6, R13.reuse, R11, R6 ;  /* 0x0000000b0d060224 */ /* 0x040fe400078e0206 */
[----:B-----5:R-:W-:-:S07]  /*3b40*/  @P0 IMAD R4, R13, R16, R4 ;  /* 0x000000100d040224 */ /* 0x020fce00078e0204 */
.L_x_21669:
[----:B------:R-:W0:Y:S02]  /*3b50*/  LDCU.128 UR8, c[0x0][0x5f0] ;  /* 0x0000be00ff0877ac */ /* 0x000e240008000c00 */
[----:B0-----:R-:W-:Y:S02]  /*3b60*/  IADD3 R6, P0, PT, R6, UR8, RZ ;  /* 0x0000000806067c10 */ /* 0x001fe4000ff1e0ff */
[----:B------:R-:W-:Y:S02]  /*3b70*/  IADD3 R8, P1, PT, R4, UR10, RZ ;  /* 0x0000000a04087c10 */ /* 0x000fe4000ff3e0ff */
[----:B------:R-:W-:Y:S02]  /*3b80*/  IADD3.X R7, PT, PT, RZ, UR9, RZ, P0, !PT ;  /* 0x00000009ff077c10 */ /* 0x000fe400087fe4ff */
[----:B------:R-:W-:-:S03]  /*3b90*/  IADD3.X R9, PT, PT, RZ, UR11, RZ, P1, !PT ;  /* 0x0000000bff097c10 */ /* 0x000fc60008ffe4ff */
        /* <DEDUP_REMOVED lines=24> */
[----:B------:R-:W-:-:S05]  /*3d20*/  SEL R4, R4, 0xffff, !P1 ;  /* 0x0000ffff04047807 */ /* 0x000fca0004800000 */
[----:B------:R-:W-:-:S05]  /*3d30*/  IMAD.IADD R4, R7, 0x1, R4 ;  /* 0x0000000107047824 */ /* 0x000fca00078e0204 */
[----:B------:R-:W-:Y:S01]  /*3d40*/  PRMT R7, R4, 0x7610, R7 ;  /* 0x0000761004077816 */ /* 0x000fe20000000007 */
[----:B------:R-:W-:Y:S06]  /*3d50*/  BRA `(.L_x_21672) ;  /* 0x0000000000287947 */ /* 0x000fec0003800000 */
.L_x_21673:
[----:B------:R-:W-:Y:S02]  /*3d60*/  ISETP.NE.AND P0, PT, R9, RZ, PT ;  /* 0x000000ff0900720c */ /* 0x000fe40003f05270 */
[----:B------:R-:W-:-:S11]  /*3d70*/  PRMT R7, R8, 0x7610, R7 ;  /* 0x0000761008077816 */ /* 0x000fd60000000007 */
[----:B------:R-:W-:Y:S05]  /*3d80*/  @!P0 BRA `(.L_x_21672) ;  /* 0x00000000001c8947 */ /* 0x000fea0003800000 */
[----:B------:R-:W-:-:S04]  /*3d90*/  LOP3.LUT R4, R8, 0x8000, RZ, 0xc0, !PT ;  /* 0x0000800008047812 */ /* 0x000fc800078ec0ff */
[----:B------:R-:W-:-:S04]  /*3da0*/  LOP3.LUT R4, R4, 0x1, RZ, 0xfc, !PT ;  /* 0x0000000104047812 */ /* 0x000fc800078efcff */
[----:B------:R-:W-:Y:S01]  /*3db0*/  PRMT R7, R4, 0x7610, R7 ;  /* 0x0000761004077816 */ /* 0x000fe20000000007 */
[----:B------:R-:W-:Y:S06]  /*3dc0*/  BRA `(.L_x_21672) ;  /* 0x00000000000c7947 */ /* 0x000fec0003800000 */
.L_x_21671:
[----:B------:R-:W-:-:S05]  /*3dd0*/  FADD.FTZ R4, R11, R4 ;  /* 0x000000040b047221 */ /* 0x000fca0000010000 */
[----:B------:R-:W-:-:S04]  /*3de0*/  F2FP.F16.F32.PACK_AB R4, RZ, R4 ;  /* 0x00000004ff04723e */ /* 0x000fc800000000ff */
[----:B------:R-:W-:-:S07]  /*3df0*/  PRMT R7, R4, 0x7610, R7 ;  /* 0x0000761004077816 */ /* 0x000fce0000000007 */
.L_x_21672:
[----:B------:R-:W-:Y:S05]  /*3e00*/  BSYNC.RECONVERGENT B2 ;  /* 0x0000000000027941 */ /* 0x000fea0003800200 */
.L_x_21670:
[----:B------:R-:W0:Y:S01]  /*3e10*/  LDCU.64 UR8, c[0x0][0x5e8] ;  /* 0x0000bd00ff0877ac */ /* 0x000e220008000a00 */
[----:B------:R-:W-:Y:S02]  /*3e20*/  IADD3 R3, PT, PT, R3, 0x80, RZ ;  /* 0x0000008003037810 */ /* 0x000fe40007ffe0ff */
[----:B0-----:R-:W-:-:S04]  /*3e30*/  IADD3 R4, P0, PT, R5, UR8, RZ ;  /* 0x0000000805047c10 */ /* 0x001fc8000ff1e0ff */
[----:B------:R-:W-:-:S05]  /*3e40*/  IADD3.X R5, PT, PT, RZ, UR9, RZ, P0, !PT ;  /* 0x00000009ff057c10 */ /* 0x000fca00087fe4ff */
[----:B------:R0:W-:Y:S04]  /*3e50*/  STG.E.U16 desc[UR6][R4.64], R7 ;  /* 0x0000000704007986 */ /* 0x0001e8000c101506 */
.L_x_21663:
[----:B------:R-:W-:-:S13]  /*3e60*/  ISETP.GE.AND P0, PT, R3, UR4, PT ;  /* 0x0000000403007c0c */ /* 0x000fda000bf06270 */
[----:B------:R-:W-:Y:S05]  /*3e70*/  @P0 BREAK.RELIABLE B0 ;  /* 0x0000000000000942 */ /* 0x000fea0003800100 */
[----:B------:R-:W-:Y:S05]  /*3e80*/  @P0 BRA `(.L_x_21668) ;  /* 0x0000001800380947 */ /* 0x000fea0003800000 */
[----:B------:R-:W-:Y:S05]  /*3e90*/  BSYNC.RELIABLE B0 ;  /* 0x0000000000007941 */ /* 0x000fea0003800100 */
.L_x_21662:
[----:B------:R-:W1:Y:S01]  /*3ea0*/  LDCU.64 UR8, c[0x0][0x390] ;  /* 0x00007200ff0877ac */ /* 0x000e620008000a00 */
[----:B0-----:R-:W-:Y:S02]  /*3eb0*/  HFMA2 R4, -RZ, RZ, 0, 0 ;  /* 0x00000000ff047431 */ /* 0x001fe400000001ff */
[----:B------:R-:W-:Y:S01]  /*3ec0*/  IMAD.MOV.U32 R5, RZ, RZ, R3 ;  /* 0x000000ffff057224 */ /* 0x000fe200078e0003 */
[----:B------:R-:W-:Y:S01]  /*3ed0*/  ISETP.NE.AND P0, PT, R2, RZ, PT ;  /* 0x000000ff0200720c */ /* 0x000fe20003f05270 */
[----:B------:R-:W0:Y:S01]  /*3ee0*/  LDCU UR5, c[0x0][0x38c] ;  /* 0x00007180ff0577ac */ /* 0x000e220008000800 */
        /* <DEDUP_REMOVED lines=328> */
[----:B------:R-:W-:-:S05]  /*5370*/  @P0 MOV R12, RZ ;  /* 0x000000ff000c0202 */ /* 0x000fca0000000f00 */
[----:B------:R-:W1:Y:S01]  /*5380*/  @P0 LDC.64 R10, c[0x0][0x5d8] ;  /* 0x00017600ff0a0b82 */ /* 0x000e620000000a00 */
[----:B------:R-:W-:-:S04]  /*5390*/  IMAD.MOV R7, RZ, RZ, -R13 ;  /* 0x000000ffff077224 */ /* 0x000fc800078e0a0d */
[----:B------:R-:W-:-:S03]  /*53a0*/  IMAD R9, R7, UR8, R9 ;  /* 0x0000000807097c24 */ /* 0x000fc6000f8e0209 */
        /* <DEDUP_REMOVED lines=11> */
.L_x_21674:
        /* <DEDUP_REMOVED lines=28> */
[----:B------:R-:W-:-:S04]  /*5620*/  SEL R4, R8, 0x1, !P0 ;  /* 0x0000000108047807 */ /* 0x000fc80004000000 */
[----:B------:R-:W-:-:S04]  /*5630*/  SEL R4, R4, 0xffff, !P1 ;  /* 0x0000ffff04047807 */ /* 0x000fc80004800000 */
[----:B------:R-:W-:-:S04]  /*5640*/  IADD3 R4, PT, PT, R7, R4, RZ ;  /* 0x0000000407047210 */ /* 0x000fc80007ffe0ff */
[----:B------:R-:W-:Y:S01]  /*5650*/  PRMT R7, R4, 0x7610, R7 ;  /* 0x0000761004077816 */ /* 0x000fe20000000007 */
[----:B------:R-:W-:Y:S06]  /*5660*/  BRA `(.L_x_21677) ;  /* 0x0000000000287947 */ /* 0x000fec0003800000 */
.L_x_21678:
[----:B------:R-:W-:Y:S02]  /*5670*/  ISETP.NE.AND P0, PT, R9, RZ, PT ;  /* 0x000000ff0900720c */ /* 0x000fe40003f05270 */
[----:B------:R-:W-:-:S11]  /*5680*/  PRMT R7, R8, 0x7610, R7 ;  /* 0x0000761008077816 */ /* 0x000fd60000000007 */
[----:B------:R-:W-:Y:S05]  /*5690*/  @!P0 BRA `(.L_x_21677) ;  /* 0x00000000001c8947 */ /* 0x000fea0003800000 */
[----:B------:R-:W-:-:S04]  /*56a0*/  LOP3.LUT R4, R8, 0x8000, RZ, 0xc0, !PT ;  /* 0x0000800008047812 */ /* 0x000fc800078ec0ff */
[----:B------:R-:W-:-:S04]  /*56b0*/  LOP3.LUT R4, R4, 0x1, RZ, 0xfc, !PT ;  /* 0x0000000104047812 */ /* 0x000fc800078efcff */
[----:B------:R-:W-:Y:S01]  /*56c0*/  PRMT R7, R4, 0x7610, R7 ;  /* 0x0000761004077816 */ /* 0x000fe20000000007 */
[----:B------:R-:W-:Y:S06]  /*56d0*/  BRA `(.L_x_21677) ;  /* 0x00000000000c7947 */ /* 0x000fec0003800000 */
.L_x_21676:
[----:B------:R-:W-:-:S05]  /*56e0*/  FADD.FTZ R4, R11, R4 ;  /* 0x000000040b047221 */ /* 0x000fca0000010000 */
[----:B------:R-:W-:-:S04]  /*56f0*/  F2FP.F16.F32.PACK_AB R4, RZ, R4 ;  /* 0x00000004ff04723e */ /* 0x000fc800000000ff */
[----:B------:R-:W-:-:S07]  /*5700*/  PRMT R7, R4, 0x7610, R7 ;  /* 0x0000761004077816 */ /* 0x000fce0000000007 */
.L_x_21677:
[----:B------:R-:W-:Y:S05]  /*5710*/  BSYNC.RECONVERGENT B2 ;  /* 0x0000000000027941 */ /* 0x000fea0003800200 */
.L_x_21675:
[----:B------:R-:W0:Y:S01]  /*5720*/  LDCU.64 UR8, c[0x0][0x5e8] ;  /* 0x0000bd00ff0877ac */ /* 0x000e220008000a00 */
[----:B------:R-:W-:Y:S02]  /*5730*/  IADD3 R3, PT, PT, R3, 0x80, RZ ;  /* 0x0000008003037810 */ /* 0x000fe40007ffe0ff */
[----:B0-----:R-:W-:-:S04]  /*5740*/  IADD3 R4, P0, PT, R5, UR8, RZ ;  /* 0x0000000805047c10 */ /* 0x001fc8000ff1e0ff */
[----:B------:R-:W-:-:S05]  /*5750*/  IADD3.X R5, PT, PT, RZ, UR9, RZ, P0, !PT ;  /* 0x00000009ff057c10 */ /* 0x000fca00087fe4ff */
[----:B------:R1:W-:Y:S04]  /*5760*/  STG.E.U16 desc[UR6][R4.64], R7 ;  /* 0x0000000704007986 */ /* 0x0003e8000c101506 */
.L_x_21668:
[----:B------:R-:W-:Y:S05]  /*5770*/  BSYNC.RECONVERGENT B1 ;  /* 0x0000000000017941 */ /* 0x000fea0003800200 */
.L_x_21661:
[----:B------:R-:W-:Y:S05]  /*5780*/  WARPSYNC.ALL ;  /* 0x0000000000007948 */ /* 0x000fea0003800000 */
[----:B------:R-:W-:-:S13]  /*5790*/  ISETP.GE.AND P0, PT, R3, UR4, PT ;  /* 0x0000000403007c0c */ /* 0x000fda000bf06270 */
[----:B------:R-:W-:Y:S05]  /*57a0*/  @P0 EXIT ;  /* 0x000000000000094d */ /* 0x000fea0003800000 */
[----:B------:R-:W2:Y:S01]  /*57b0*/  LDCU.64 UR4, c[0x0][0x390] ;  /* 0x00007200ff0477ac */ /* 0x000ea20008000a00 */
[----:B01----:R-:W-:Y:S01]  /*57c0*/  MOV R5, R3 ;  /* 0x0000000300057202 */ /* 0x003fe20000000f00 */
[----:B------:R-:W-:Y:S01]  /*57d0*/  IMAD.MOV.U32 R4, RZ, RZ, RZ ;  /* 0x000000ffff047224 */ /* 0x000fe200078e00ff */
[----:B------:R-:W-:Y:S01]  /*57e0*/  ISETP.NE.AND P0, PT, R2, RZ, PT ;  /* 0x000000ff0200720c */ /* 0x000fe20003f05270 */
[----:B------:R-:W0:Y:S01]  /*57f0*/  LDCU UR8, c[0x0][0x38c] ;  /* 0x00007180ff0877ac */ /* 0x000e220008000800 */
        /* <DEDUP_REMOVED lines=327> */
[----:B-1----:R-:W-:Y:S01]  /*6c70*/  SHF.R.U32.HI R11, RZ, UR4, R10 ;  /* 0x00000004ff0b7c19 */ /* 0x002fe2000801160a */
[----:B------:R-:W-:-:S03]  /*6c80*/  @P0 IMAD.MOV.U32 R10, RZ, RZ, RZ ;  /* 0x000000ffff0a0224 */ /* 0x000fc600078e00ff */
        /* <DEDUP_REMOVED lines=14> */
.L_x_21679:
[----:B------:R-:W0:Y:S01]  /*6d70*/  LDCU.128 UR8, c[0x0][0x5f0] ;  /* 0x0000be00ff0877ac */ /* 0x000e220008000c00 */
[----:B------:R-:W1:Y:S01]  /*6d80*/  LDCU.64 UR4, c[0x0][0x5e8] ;  /* 0x0000bd00ff0477ac */ /* 0x000e620008000a00 */
[----:B0-----:R-:W-:Y:S02]  /*6d90*/  IADD3 R6, P1, PT, R2, UR10, RZ ;  /* 0x0000000a02067c10 */ /* 0x001fe4000ff3e0ff */
[----:B------:R-:W-:-:S03]  /*6da0*/  IADD3 R4, P0, PT, R4, UR8, RZ ;  /* 0x0000000804047c10 */ /* 0x000fc6000ff1e0ff */
[----:B------:R-:W-:Y:S01]  /*6db0*/  IMAD.X R7, RZ, RZ, UR11, P1 ;  /* 0x0000000bff077e24 */ /* 0x000fe200088e06ff */
[----:B------:R-:W-:-:S04]  /*6dc0*/  IADD3.X R5, PT, PT, RZ, UR9, RZ, P0, !PT ;  /* 0x00000009ff057c10 */ /* 0x000fc800087fe4ff */
[----:B------:R-:W2:Y:S04]  /*6dd0*/  LDG.E.U16 R6, desc[UR6][R6.64] ;  /* 0x0000000606067981 */ /* 0x000ea8000c1e1500 */
[----:B------:R-:W3:Y:S01]  /*6de0*/  LDG.E.U16 R4, desc[UR6][R4.64] ;  /* 0x0000000604047981 */ /* 0x000ee2000c1e1500 */
[----:B-1----:R-:W-:Y:S01]  /*6df0*/  IADD3 R2, P2, PT, R3, UR4, RZ ;  /* 0x0000000403027c10 */ /* 0x002fe2000ff5e0ff */
[----:B------:R-:W-:Y:S03]  /*6e00*/  BSSY.RECONVERGENT B1, `(.L_x_21680) ;  /* 0x0000025000017945 */ /* 0x000fe60003800200 */
[----:B------:R-:W-:Y:S01]  /*6e10*/  IADD3.X R3, PT, PT, RZ, UR5, RZ, P2, !PT ;  /* 0x00000005ff037c10 */ /* 0x000fe200097fe4ff */
[----:B--2---:R-:W-:-:S02]  /*6e20*/  HADD2.F32 R0, -RZ, R6.H0_H0 ;  /* 0x20000006ff007230 */ /* 0x004fc40000004100 */
        /* <DEDUP_REMOVED lines=24> */
.L_x_21683:
[----:B------:R-:W-:Y:S02]  /*6fb0*/  ISETP.NE.AND P0, PT, R7, RZ, PT ;  /* 0x000000ff0700720c */ /* 0x000fe40003f05270 */
[----:B------:R-:W-:-:S11]  /*6fc0*/  PRMT R5, R6, 0x7610, R5 ;  /* 0x0000761006057816 */ /* 0x000fd60000000005 */
[----:B------:R-:W-:Y:S05]  /*6fd0*/  @!P0 BRA `(.L_x_21682) ;  /* 0x00000000001c8947 */ /* 0x000fea0003800000 */
[----:B------:R-:W-:-:S04]  /*6fe0*/  LOP3.LUT R0, R6, 0x8000, RZ, 0xc0, !PT ;  /* 0x0000800006007812 */ /* 0x000fc800078ec0ff */
[----:B------:R-:W-:-:S04]  /*6ff0*/  LOP3.LUT R0, R0, 0x1, RZ, 0xfc, !PT ;  /* 0x0000000100007812 */ /* 0x000fc800078efcff */
[----:B------:R-:W-:Y:S01]  /*7000*/  PRMT R5, R0, 0x7610, R5 ;  /* 0x0000761000057816 */ /* 0x000fe20000000005 */
[----:B------:R-:W-:Y:S06]  /*7010*/  BRA `(.L_x_21682) ;  /* 0x00000000000c7947 */ /* 0x000fec0003800000 */
.L_x_21681:
[----:B------:R-:W-:-:S05]  /*7020*/  FADD.FTZ R0, R9, R0 ;  /* 0x0000000009007221 */ /* 0x000fca0000010000 */
[----:B------:R-:W-:-:S04]  /*7030*/  F2FP.F16.F32.PACK_AB R0, RZ, R0 ;  /* 0x00000000ff00723e */ /* 0x000fc800000000ff */
[----:B------:R-:W-:-:S07]  /*7040*/  PRMT R5, R0, 0x7610, R5 ;  /* 0x0000761000057816 */ /* 0x000fce0000000005 */
.L_x_21682:
[----:B------:R-:W-:Y:S05]  /*7050*/  BSYNC.RECONVERGENT B1 ;  /* 0x0000000000017941 */ /* 0x000fea0003800200 */
.L_x_21680:
[----:B------:R-:W-:Y:S01]  /*7060*/  STG.E.U16 desc[UR6][R2.64], R5 ;  /* 0x0000000502007986 */ /* 0x000fe2000c101506 */
[----:B------:R-:W-:Y:S05]  /*7070*/  EXIT ;  /* 0x000000000000794d */ /* 0x000fea0003800000 */
.L_x_21684:
        /* <DEDUP_REMOVED lines=16> */
.L_x_32521:


//--------------------- .text._ZN2at6native27unrolled_elementwise_kernelINS0_13BinaryFunctorIN3c104HalfES4_S4_ZZZNS0_21nextafter_kernel_cudaERNS_18TensorIteratorBaseEENKUlvE_clEvENKUlvE2_clEvEUlS4_S4_E_EESt5arrayIPcLm3EELi4E23TrivialOffsetCalculatorILi2EjESE_ILi1EjENS0_6memory15LoadWithoutCastENSH_16StoreWithoutCastEEEviT_T0_T2_T3_T4_T5_ --------------------------
	.section	.text._ZN2at6native27unrolled_elementwise_kernelINS0_13BinaryFunctorIN3c104HalfES4_S4_ZZZNS0_21nextafter_kernel_cudaERNS_18TensorIteratorBaseEENKUlvE_clEvENKUlvE2_clEvEUlS4_S4_E_EESt5arrayIPcLm3EELi4E23TrivialOffsetCalculatorILi2EjESE_ILi1EjENS0_6memory15LoadWithoutCastENSH_16StoreWithoutCastEEEviT_T0_T2_T3_T4_T5_,"ax",@progbits
	.align	128
        .global         _ZN2at6native27unrolled_elementwise_kernelINS0_13BinaryFunctorIN3c104HalfES4_S4_ZZZNS0_21nextafter_kernel_cudaERNS_18TensorIteratorBaseEENKUlvE_clEvENKUlvE2_clEvEUlS4_S4_E_EESt5arrayIPcLm3EELi4E23TrivialOffsetCalculatorILi2EjESE_ILi1EjENS0_6memory15LoadWithoutCastENSH_16StoreWithoutCastEEEviT_T0_T2_T3_T4_T5_
        .type           _ZN2at6native27unrolled_elementwise_kernelINS0_13BinaryFunctorIN3c104HalfES4_S4_ZZZNS0_21nextafter_kernel_cudaERNS_18TensorIteratorBaseEENKUlvE_clEvENKUlvE2_clEvEUlS4_S4_E_EESt5arrayIPcLm3EELi4E23TrivialOffsetCalculatorILi2EjESE_ILi1EjENS0_6memory15LoadWithoutCastENSH_16StoreWithoutCastEEEviT_T0_T2_T3_T4_T5_,@function
        .size           _ZN2at6native27unrolled_elementwise_kernelINS0_13BinaryFunctorIN3c104HalfES4_S4_ZZZNS0_21nextafter_kernel_cudaERNS_18TensorIteratorBaseEENKUlvE_clEvENKUlvE2_clEvEUlS4_S4_E_EESt5arrayIPcLm3EELi4E23TrivialOffsetCalculatorILi2EjESE_ILi1EjENS0_6memory15LoadWithoutCastENSH_16StoreWithoutCastEEEviT_T0_T2_T3_T4_T5_,(.L_x_32522 - _ZN2at6native27unrolled_elementwise_kernelINS0_13BinaryFunctorIN3c104HalfES4_S4_ZZZNS0_21nextafter_kernel_cudaERNS_18TensorIteratorBaseEENKUlvE_clEvENKUlvE2_clEvEUlS4_S4_E_EESt5arrayIPcLm3EELi4E23TrivialOffsetCalculatorILi2EjESE_ILi1EjENS0_6memory15LoadWithoutCastENSH_16StoreWithoutCastEEEviT_T0_T2_T3_T4_T5_)
        .other          _ZN2at6native27unrolled_elementwise_kernelINS0_13BinaryFunctorIN3c104HalfES4_S4_ZZZNS0_21nextafter_kernel_cudaERNS_18TensorIteratorBaseEENKUlvE_clEvENKUlvE2_clEvEUlS4_S4_E_EESt5arrayIPcLm3EELi4E23TrivialOffsetCalculatorILi2EjESE_ILi1EjENS0_6memory15LoadWithoutCastENSH_16StoreWithoutCastEEEviT_T0_T2_T3_T4_T5_,@"STO_CUDA_ENTRY STV_DEFAULT"
_ZN2at6native27unrolled_elementwise_kernelINS0_13BinaryFunctorIN3c104HalfES4_S4_ZZZNS0_21nextafter_kernel_cudaERNS_18TensorIteratorBaseEENKUlvE_clEvENKUlvE2_clEvEUlS4_S4_E_EESt5arrayIPcLm3EELi4E23TrivialOffsetCalculatorILi2EjESE_ILi1EjENS0_6memory15LoadWithoutCastENSH_16StoreWithoutCastEEEviT_T0_T2_T3_T4_T5_:
.text._ZN2at6native27unrolled_elementwise_kernelINS0_13BinaryFunctorIN3c104HalfES4_S4_ZZZNS0_21nextafter_kernel_cudaERNS_18TensorIteratorBaseEENKUlvE_clEvENKUlvE2_clEvEUlS4_S4_E_EESt5arrayIPcLm3EELi4E23TrivialOffsetCalculatorILi2EjESE_ILi1EjENS0_6memory15LoadWithoutCastENSH_16StoreWithoutCastEEEviT_T0_T2_T3_T4_T5_:
        /* <DEDUP_REMOVED lines=21> */
[----:B------:R-:W-:Y:S02]  /*0150*/  PRMT R24, RZ, 0x7610, R24 ;  /* 0x00007610ff187816 */ /* 0x000fe40000000018 */
[----:B----4-:R-:W-:Y:S01]  /*0160*/  @!P0 IMAD.WIDE.U32 R14, R21, 0x2, R14 ;  /* 0x00000002150e8825 */ /* 0x010fe200078e000e */
[----:B------:R-:W-:Y:S01]  /*0170*/  PRMT R21, RZ, 0x7610, R21 ;  /* 0x00007610ff157816 */ /* 0x000fe20000000015 */
[----:B-1----:R1:W5:Y:S03]  /*0180*/  @!P0 LDG.E.U16 R20, desc[UR4][R12.64] ;  /* 0x000000040c148981 */ /* 0x002366000c1e1500 */
[----:B------:R-:W4:Y:S02]  /*0190*/  LDC.64 R2, c[0x0][0x398] ;  /* 0x0000e600ff027b82 */ /* 0x000f240000000a00 */
[----:B------:R0:W5:Y:S01]  /*01a0*/  @!P0 LDG.E.U16 R21, desc[UR4][R14.64] ;  /* 0x000000040e158981 */ /* 0x000162000c1e1500 */
[----:B------:R-:W-:-:S02]  /*01b0*/  @!P1 IMAD R27, R0, 0x200, R25 ;  /* 0x00000200001b9824 */ /* 0x000fc400078e0219 */
[----:B------:R-:W-:-:S05]  /*01c0*/  @!P1 VIADD R25, R25, 0x80 ;  /* 0x0000008019199836 */ /* 0x000fca0000000000 */
[----:B------:R-:W-:Y:S01]  /*01d0*/  ISETP.GE.AND P3, PT, R25, R18, PT ;  /* 0x000000121900720c */ /* 0x000fe20003f66270 */
[----:B---3--:R-:W-:-:S05]  /*01e0*/  @!P1 IMAD.WIDE.U32 R16, R27, 0x2, R16 ;  /* 0x000000021b109825 */ /* 0x008fca00078e0010 */
[----:B------:R3:W5:Y:S07]  /*01f0*/  @!P1 LDG.E.U16 R22, desc[UR4][R16.64] ;  /* 0x0000000410169981 */ /* 0x00076e000c1e1500 */
[----:B------:R-:W-:Y:S02]  /*0200*/  @!P3 IMAD R23, R0, 0x200, R25 ;  /* 0x000002000017b824 */ /* 0x000fe400078e0219 */
[----:B------:R-:W-:-:S05]  /*0210*/  @!P3 VIADD R25, R25, 0x80 ;  /* 0x000000801919b836 */ /* 0x000fca0000000000 */
[----:B------:R-:W-:Y:S01]  /*0220*/  ISETP.GE.AND P2, PT, R25, R18, PT ;  /* 0x000000121900720c */ /* 0x000fe20003f46270 */
[----:B------:R-:W-:-:S04]  /*0230*/  @!P3 IMAD.WIDE.U32 R4, R23, 0x2, R4 ;  /* 0x000000021704b825 */ /* 0x000fc800078e0004 */
[----:B0-----:R-:W-:Y:S01]  /*0240*/  @!P3 IMAD.WIDE.U32 R6, R23, 0x2, R6 ;  /* 0x000000021706b825 */ /* 0x001fe200078e0006 */
[----:B------:R-:W-:-:S03]  /*0250*/  PRMT R23, RZ, 0x7610, R23 ;  /* 0x00007610ff177816 */ /* 0x000fc60000000017 */
[----:B----4-:R-:W-:Y:S01]  /*0260*/  @!P1 IMAD.WIDE.U32 R2, R27, 0x2, R2 ;  /* 0x000000021b029825 */ /* 0x010fe200078e0002 */
[----:B------:R3:W5:Y:S03]  /*0270*/  @!P3 LDG.E.U16 R24, desc[UR4][R6.64] ;  /* 0x000000040618b981 */ /* 0x000766000c1e1500 */
[----:B------:R-:W-:Y:S01]  /*0280*/  @!P2 IMAD R25, R0, 0x200, R25 ;  /* 0x000002000019a824 */ /* 0x000fe200078e0219 */
[----:B------:R3:W5:Y:S03]  /*0290*/  @!P3 LDG.E.U16 R23, desc[UR4][R4.64] ;  /* 0x000000040417b981 */ /* 0x000766000c1e1500 */
[----:B--2---:R-:W-:-:S04]  /*02a0*/  @!P2 IMAD.WIDE.U32 R8, R25, 0x2, R8 ;  /* 0x000000021908a825 */ /* 0x004fc800078e0008 */
[----:B------:R-:W-:Y:S01]  /*02b0*/  @!P2 IMAD.WIDE.U32 R10, R25, 0x2, R10 ;  /* 0x00000002190aa825 */ /* 0x000fe200078e000a */
[----:B------:R-:W-:-:S06]  /*02c0*/  PRMT R25, RZ, 0x7610, R25 ;  /* 0x00007610ff197816 */ /* 0x000fcc0000000019 */
[----:B------:R3:W5:Y:S01]  /*02d0*/  @!P1 LDG.E.U16 R25, desc[UR4][R2.64] ;  /* 0x0000000402199981 */ /* 0x000762000c1e1500 */
[----:B-1----:R-:W-:Y:S02]  /*02e0*/  PRMT R12, RZ, 0x7610, R12 ;  /* 0x00007610ff0c7816 */ /* 0x002fe4000000000c */
[----:B------:R-:W-:-:S04]  /*02f0*/  PRMT R13, RZ, 0x7610, R13 ;  /* 0x00007610ff0d7816 */ /* 0x000fc8000000000d */
[----:B------:R3:W5:Y:S04]  /*0300*/  @!P2 LDG.E.U16 R12, desc[UR4][R8.64] ;  /* 0x00000004080ca981 */ /* 0x000768000c1e1500 */
[----:B------:R3:W5:Y:S01]  /*0310*/  @!P2 LDG.E.U16 R13, desc[UR4][R10.64] ;  /* 0x000000040a0da981 */ /* 0x000762000c1e1500 */
[----:B------:R-:W-:Y:S01]  /*0320*/  ISETP.GE.AND P2, PT, R19, R18, PT ;  /* 0x000000121300720c */ /* 0x000fe20003f46270 */
[----:B------:R-:W-:-:S12]  /*0330*/  BSSY.RECONVERGENT B0, `(.L_x_21685) ;  /* 0x0000023000007945 */ /* 0x000fd80003800200 */
[----:B---3--:R-:W-:Y:S05]  /*0340*/  @P2 BRA `(.L_x_21686) ;  /* 0x0000000000842947 */ /* 0x008fea0003800000 */
[----:B-----5:R-:W-:Y:S02]  /*0350*/  HADD2.F32 R3, -RZ, R20.H0_H0 ;  /* 0x20000014ff037230 */ /* 0x020fe40000004100 */
        /* <DEDUP_REMOVED lines=23> */
.L_x_21687:
[----:B------:R-:W-:Y:S01]  /*04d0*/  LOP3.LUT R21, R21, R20, RZ, 0x3c, !PT ;  /* 0x0000001415157212 */ /* 0x000fe200078e3cff */
[----:B------:R-:W-:Y:S01]  /*04e0*/  IMAD.MOV.U32 R3, RZ, RZ, 0xffff ;  /* 0x0000ffffff037424 */ /* 0x000fe200078e00ff */
[----:B------:R-:W-:Y:S02]  /*04f0*/  ISETP.GT.U32.AND P1, PT, R4, R5, PT ;  /* 0x000000050400720c */ /* 0x000fe40003f24070 */
[----:B------:R-:W-:-:S04]  /*0500*/  PRMT R2, R21, 0x9910, RZ ;  /* 0x0000991015027816 */ /* 0x000fc800000000ff */
[----:B------:R-:W-:-:S04]  /*0510*/  ISETP.GT.AND P0, PT, R2, -0x1, PT ;  /* 0xffffffff0200780c */ /* 0x000fc80003f04270 */
[----:B------:R-:W-:-:S04]  /*0520*/  SEL R2, R3, 0x1, !P0 ;  /* 0x0000000103027807 */ /* 0x000fc80004000000 */
[----:B------:R-:W-:-:S05]  /*0530*/  SEL R3, R2, 0xffff, !P1 ;  /* 0x0000ffff02037807 */ /* 0x000fca0004800000 */
[----:B------:R-:W-:-:S05]  /*0540*/  IMAD.IADD R3, R20, 0x1, R3 ;  /* 0x0000000114037824 */ /* 0x000fca00078e0203 */
[----:B------:R-:W-:-:S07]  /*0550*/  PRMT R20, R3, 0x7610, R20 ;  /* 0x0000761003147816 */ /* 0x000fce0000000014 */
.L_x_21686:
[----:B------:R-:W-:Y:S05]  /*0560*/  BSYNC.RECONVERGENT B0 ;  /* 0x0000000000007941 */ /* 0x000fea0003800200 */
.L_x_21685:
[----:B------:R-:W-:Y:S01]  /*0570*/  VIADD R3, R19, 0x80 ;  /* 0x0000008013037836 */ /* 0x000fe20000000000 */
[----:B------:R-:W-:Y:S04]  /*0580*/  BSSY.RECONVERGENT B0, `(.L_x_21688) ;  /* 0x0000025000007945 */ /* 0x000fe80003800200 */
[----:B------:R-:W-:-:S13]  /*0590*/  ISETP.GE.AND P0, PT, R3, R18, PT ;  /* 0x000000120300720c */ /* 0x000fda0003f06270 */
[----:B------:R-:W-:Y:S05]  /*05a0*/  @P0 BRA `(.L_x_21689) ;  /* 0x0000000000880947 */ /* 0x000fea0003800000 */
[----:B-----5:R-:W-:Y:S02]  /*05b0*/  HADD2.F32 R5, -RZ, R22.H0_H0 ;  /* 0x20000016ff057230 */ /* 0x020fe40000004100 */
        /* <DEDUP_REMOVED lines=19> */
[----:B------:R-:W-:-:S05]  /*06f0*/  SEL R5, R2, 0xffff, !P1 ;  /* 0x0000ffff02057807 */ /* 0x000fca0004800000 */
[----:B------:R-:W-:-:S05]  /*0700*/  IMAD.IADD R5, R22, 0x1, R5 ;  /* 0x0000000116057824 */ /* 0x000fca00078e0205 */
[----:B------:R-:W-:Y:S01]  /*0710*/  PRMT R22, R5, 0x7610, R22 ;  /* 0x0000761005167816 */ /* 0x000fe20000000016 */
[----:B------:R-:W-:Y:S06]  /*0720*/  BRA `(.L_x_21689) ;  /* 0x0000000000287947 */ /* 0x000fec0003800000 */
.L_x_21691:
[----:B------:R-:W-:Y:S02]  /*0730*/  ISETP.NE.AND P0, PT, R5, RZ, PT ;  /* 0x000000ff0500720c */ /* 0x000fe40003f05270 */
[----:B------:R-:W-:-:S11]  /*0740*/  PRMT R22, R25, 0x7610, R22 ;  /* 0x0000761019167816 */ /* 0x000fd60000000016 */
[----:B------:R-:W-:Y:S05]  /*0750*/  @!P0 BRA `(.L_x_21689) ;  /* 0x00000000001c8947 */ /* 0x000fea0003800000 */
[----:B------:R-:W-:-:S04]  /*0760*/  LOP3.LUT R25, R25, 0x8000, RZ, 0xc0, !PT ;  /* 0x0000800019197812 */ /* 0x000fc800078ec0ff */
[----:B------:R-:W-:-:S04]  /*0770*/  LOP3.LUT R25, R25, 0x1, RZ, 0xfc, !PT ;  /* 0x0000000119197812 */ /* 0x000fc800078efcff */
[----:B------:R-:W-:Y:S01]  /*0780*/  PRMT R22, R25, 0x7610, R22 ;  /* 0x0000761019167816 */ /* 0x000fe20000000016 */
[----:B------:R-:W-:Y:S06]  /*0790*/  BRA `(.L_x_21689) ;  /* 0x00000000000c7947 */ /* 0x000fec0003800000 */
.L_x_21690:
[----:B------:R-:W-:-:S05]  /*07a0*/  FADD.FTZ R2, R5, R2 ;  /* 0x0000000205027221 */ /* 0x000fca0000010000 */
[----:B------:R-:W-:-:S04]  /*07b0*/  F2FP.F16.F32.PACK_AB R2, RZ, R2 ;  /* 0x00000002ff02723e */ /* 0x000fc800000000ff */
[----:B------:R-:W-:-:S07]  /*07c0*/  PRMT R22, R2, 0x7610, R22 ;  /* 0x0000761002167816 */ /* 0x000fce0000000016 */
.L_x_21689:
[----:B------:R-:W-:Y:S05]  /*07d0*/  BSYNC.RECONVERGENT B0 ;  /* 0x0000000000007941 */ /* 0x000fea0003800200 */
.L_x_21688:
        /* <DEDUP_REMOVED lines=28> */
.L_x_21695:
[----:B------:R-:W-:Y:S02]  /*09a0*/  ISETP.NE.AND P0, PT, R5, RZ, PT ;  /* 0x000000ff0500720c */ /* 0x000fe40003f05270 */
[----:B------:R-:W-:-:S11]  /*09b0*/  PRMT R23, R24, 0x7610, R23 ;  /* 0x0000761018177816 */ /* 0x000fd60000000017 */
[----:B------:R-:W-:Y:S05]  /*09c0*/  @!P0 BRA `(.L_x_21693) ;  /* 0x00000000001c8947 */ /* 0x000fea0003800000 */
[----:B------:R-:W-:-:S04]  /*09d0*/  LOP3.LUT R24, R24, 0x8000, RZ, 0xc0, !PT ;  /* 0x0000800018187812 */ /* 0x000fc800078ec0ff */
[----:B------:R-:W-:-:S04]  /*09e0*/  LOP3.LUT R24, R24, 0x1, RZ, 0xfc, !PT ;  /* 0x0000000118187812 */ /* 0x000fc800078efcff */
[----:B------:R-:W-:Y:S01]  /*09f0*/  PRMT R23, R24, 0x7610, R23 ;  /* 0x0000761018177816 */ /* 0x000fe20000000017 */
[----:B------:R-:W-:Y:S06]  /*0a00*/  BRA `(.L_x_21693) ;  /* 0x00000000000c7947 */ /* 0x000fec0003800000 */
.L_x_21694:
[----:B------:R-:W-:-:S05]  /*0a10*/  FADD.FTZ R2, R5, R2 ;  /* 0x0000000205027221 */ /* 0x000fca0000010000 */
[----:B------:R-:W-:-:S04]  /*0a20*/  F2FP.F16.F32.PACK_AB R2, RZ, R2 ;  /* 0x00000002ff02723e */ /* 0x000fc800000000ff */
[----:B------:R-:W-:-:S07]  /*0a30*/  PRMT R23, R2, 0x7610, R23 ;  /* 0x0000761002177816 */ /* 0x000fce0000000017 */
.L_x_21693:
[----:B------:R-:W-:Y:S05]  /*0a40*/  BSYNC.RECONVERGENT B0 ;  /* 0x0000000000007941 */ /* 0x000fea0003800200 */
.L_x_21692:
        /* <DEDUP_REMOVED lines=28> */
.L_x_21699:
[----:B------:R-:W-:Y:S02]  /*0c10*/  ISETP.NE.AND P0, PT, R5, RZ, PT ;  /* 0x000000ff0500720c */ /* 0x000fe40003f05270 */
[----:B------:R-:W-:-:S11]  /*0c20*/  PRMT R12, R13, 0x7610, R12 ;  /* 0x000076100d0c7816 */ /* 0x000fd6000000000c */
[----:B------:R-:W-:Y:S05]  /*0c30*/  @!P0 BRA `(.L_x_21697) ;  /* 0x00000000001c8947 */ /* 0x000fea0003800000 */
[----:B------:R-:W-:-:S04]  /*0c40*/  LOP3.LUT R13, R13, 0x8000, RZ, 0xc0, !PT ;  /* 0x000080000d0d7812 */ /* 0x000fc800078ec0ff */
[----:B------:R-:W-:-:S04]  /*0c50*/  LOP3.LUT R13, R13, 0x1, RZ, 0xfc, !PT ;  /* 0x000000010d0d7812 */ /* 0x000fc800078efcff */
[----:B------:R-:W-:Y:S01]  /*0c60*/  PRMT R12, R13, 0x7610, R12 ;  /* 0x000076100d0c7816 */ /* 0x000fe2000000000c */
[----:B------:R-:W-:Y:S06]  /*0c70*/  BRA `(.L_x_21697) ;  /* 0x00000000000c7947 */ /* 0x000fec0003800000 */
.L_x_21698:
[----:B------:R-:W-:-:S05]  /*0c80*/  FADD.FTZ R2, R5, R2 ;  /* 0x0000000205027221 */ /* 0x000fca0000010000 */
[----:B------:R-:W-:-:S04]  /*0c90*/  F2FP.F16.F32.PACK_AB R2, RZ, R2 ;  /* 0x00000002ff02723e */ /* 0x000fc800000000ff */
[----:B------:R-:W-:-:S07]  /*0ca0*/  PRMT R12, R2, 0x7610, R12 ;  /* 0x00007610020c7816 */ /* 0x000fce000000000c */
.L_x_21697:
[----:B------:R-:W-:Y:S05]  /*0cb0*/  BSYNC.RECONVERGENT B0 ;  /* 0x0000000000007941 */ /* 0x000fea0003800200 */
.L_x_21696:
[----:B------:R-:W0:Y:S01]  /*0cc0*/  @!P2 LDC.64 R4, c[0x0][0x388] ;  /* 0x0000e200ff04ab82 */ /* 0x000e220000000a00 */
[----:B------:R-:W-:Y:S01]  /*0cd0*/  @!P2 IMAD R7, R0, 0x200, R19 ;  /* 0x000002000007a824 */ /* 0x000fe200078e0213 */
[----:B------:R-:W-:Y:S01]  /*0ce0*/  BSSY.RECONVERGENT B0, `(.L_x_21700) ;  /* 0x0000010000007945 */ /* 0x000fe20003800200 */
[----:B------:R-:W-:-:S05]  /*0cf0*/  @!P2 IMAD.MOV.U32 R19, RZ, RZ, R3 ;  /* 0x000000ffff13a224 */ /* 0x000fca00078e0003 */
[----:B------:R-:W-:Y:S01]  /*0d00*/  ISETP.GE.AND P0, PT, R19, R18, PT ;  /* 0x000000121300720c */ /* 0x000fe20003f06270 */
[----:B0-----:R-:W-:-:S05]  /*0d10*/  @!P2 IMAD.WIDE.U32 R2, R7, 0x2, R4 ;  /* 0x000000020702a825 */ /* 0x001fca00078e0004 */
[----:B-----5:R0:W-:Y:S07]  /*0d20*/  @!P2 STG.E.U16 desc[UR4][R2.64], R20 ;  /* 0x000000140200a986 */ /* 0x0201ee000c101504 */
        /* <DEDUP_REMOVED lines=11> */
.L_x_21701:
[----:B------:R-:W-:Y:S05]  /*0de0*/  BSYNC.RECONVERGENT B0 ;  /* 0x0000000000007941 */ /* 0x000fea0003800200 */
.L_x_21700:
[----:B------:R-:W-:-:S13]  /*0df0*/  ISETP.GE.AND P0, PT, R19, R18, PT ;  /* 0x000000121300720c */ /* 0x000fda0003f06270 */
[----:B------:R-:W-:Y:S05]  /*0e00*/  @P0 EXIT ;  /* 0x000000000000094d */ /* 0x000fea0003800000 */
[----:B01----:R-:W0:Y:S01]  /*0e10*/  LDC.64 R2, c[0x0][0x388] ;  /* 0x0000e200ff027b82 */ /* 0x003e220000000a00 */
[----:B------:R-:W-:-:S04]  /*0e20*/  IMAD R19, R0, 0x200, R19 ;  /* 0x0000020000137824 */ /* 0x000fc800078e0213 */
[----:B0-----:R-:W-:-:S05]  /*0e30*/  IMAD.WIDE.U32 R2, R19, 0x2, R2 ;  /* 0x0000000213027825 */ /* 0x001fca00078e0002 */
[----:B------:R-:W-:Y:S01]  /*0e40*/  STG.E.U16 desc[UR4][R2.64], R12 ;  /* 0x0000000c02007986 */ /* 0x000fe2000c101504 */
[----:B------:R-:W-:Y:S05]  /*0e50*/  EXIT ;  /* 0x000000000000794d */ /* 0x000fea0003800000 */
.L_x_21702:
        /* <DEDUP_REMOVED lines=10> */
.L_x_32522:


//--------------------- .text._ZN2at6native29vectorized_elementwise_kernelILi2ENS0_13BinaryFunctorIN3c104HalfES4_S4_ZZZNS0_21nextafter_kernel_cudaERNS_18TensorIteratorBaseEENKUlvE_clEvENKUlvE2_clEvEUlS4_S4_E_EESt5arrayIPcLm3EEEEviT0_T1_ --------------------------
	.section	.text._ZN2at6native29vectorized_elementwise_kernelILi2ENS0_13BinaryFunctorIN3c104HalfES4_S4_ZZZNS0_21nextafter_kernel_cudaERNS_18TensorIteratorBaseEENKUlvE_clEvENKUlvE2_clEvEUlS4_S4_E_EESt5arrayIPcLm3EEEEviT0_T1_,"ax",@progbits
	.align	128
        .global         _ZN2at6native29vectorized_elementwise_kernelILi2ENS0_13BinaryFunctorIN3c104HalfES4_S4_ZZZNS0_21nextafter_kernel_cudaERNS_18TensorIteratorBaseEENKUlvE_clEvENKUlvE2_clEvEUlS4_S4_E_EESt5arrayIPcLm3EEEEviT0_T1_
        .type           _ZN2at6native29vectorized_elementwise_kernelILi2ENS0_13BinaryFunctorIN3c104HalfES4_S4_ZZZNS0_21nextafter_kernel_cudaERNS_18TensorIteratorBaseEENKUlvE_clEvENKUlvE2_clEvEUlS4_S4_E_EESt5arrayIPcLm3EEEEviT0_T1_,@function
        .size           _ZN2at6native29vectorized_elementwise_kernelILi2ENS0_13BinaryFunctorIN3c104HalfES4_S4_ZZZNS0_21nextafter_kernel_cudaERNS_18TensorIteratorBaseEENKUlvE_clEvENKUlvE2_clEvEUlS4_S4_E_EESt5arrayIPcLm3EEEEviT0_T1_,(.L_x_32523 - _ZN2at6native29vectorized_elementwise_kernelILi2ENS0_13BinaryFunctorIN3c104HalfES4_S4_ZZZNS0_21nextafter_kernel_cudaERNS_18TensorIteratorBaseEENKUlvE_clEvENKUlvE2_clEvEUlS4_S4_E_EESt5arrayIPcLm3EEEEviT0_T1_)
        .other          _ZN2at6native29vectorized_elementwise_kernelILi2ENS0_13BinaryFunctorIN3c104HalfES4_S4_ZZZNS0_21nextafter_kernel_cudaERNS_18TensorIteratorBaseEENKUlvE_clEvENKUlvE2_clEvEUlS4_S4_E_EESt5arrayIPcLm3EEEEviT0_T1_,@"STO_CUDA_ENTRY STV_DEFAULT"
_ZN2at6native29vectorized_elementwise_kernelILi2ENS0_13BinaryFunctorIN3c104HalfES4_S4_ZZZNS0_21nextafter_kernel_cudaERNS_18TensorIteratorBaseEENKUlvE_clEvENKUlvE2_clEvEUlS4_S4_E_EESt5arrayIPcLm3EEEEviT0_T1_:
.text._ZN2at6native29vectorized_elementwise_kernelILi2ENS0_13BinaryFunctorIN3c104HalfES4_S4_ZZZNS0_21nextafter_kernel_cudaERNS_18TensorIteratorBaseEENKUlvE_clEvENKUlvE2_clEvEUlS4_S4_E_EESt5arrayIPcLm3EEEEviT0_T1_:
        /* <DEDUP_REMOVED lines=17> */
[----:B------:R-:W0:Y:S01]  /*0110*/  LDC.64 R12, c[0x0][0x398] ;  /* 0x0000e600ff0c7b82 */ /* 0x000e220000000a00 */
[----:B------:R-:W-:Y:S02]  /*0120*/  @!P3 VIADD R24, R7, 0x80 ;  /* 0x000000800718b836 */ /* 0x000fe40000000000 */
[----:B------:R-:W-:-:S03]  /*0130*/  @!P3 IMAD.IADD R9, R4, 0x1, R7 ;  /* 0x000000010409b824 */ /* 0x000fc600078e0207 */
[----:B------:R-:W-:Y:S01]  /*0140*/  ISETP.GE.U32.AND P0, PT, R24, R5, PT ;  /* 0x000000051800720c */ /* 0x000fe20003f06070 */
[C---:B-1----:R-:W-:Y:S01]  /*0150*/  @!P3 IMAD.WIDE.U32 R14, R9.reuse, 0x2, R14 ;  /* 0x00000002090eb825 */ /* 0x042fe200078e000e */
[----:B------:R-:W-:Y:S01]  /*0160*/  PRMT R10, RZ, 0x7610, R10 ;  /* 0x00007610ff0a7816 */ /* 0x000fe2000000000a */
[----:B------:R-:W1:Y:S02]  /*0170*/  LDC.64 R18, c[0x0][0x390] ;  /* 0x0000e400ff127b82 */ /* 0x000e640000000a00 */
[----:B--2---:R-:W-:Y:S01]  /*0180*/  @!P3 IMAD.WIDE.U32 R20, R9, 0x2, R20 ;  /* 0x000000020914b825 */ /* 0x004fe200078e0014 */
[----:B------:R-:W-:Y:S01]  /*0190*/  PRMT R9, RZ, 0x7610, R9 ;  /* 0x00007610ff097816 */ /* 0x000fe20000000009 */
[----:B------:R2:W5:Y:S01]  /*01a0*/  @!P3 LDG.E.U16 R6, desc[UR4][R14.64] ;  /* 0x000000040e06b981 */ /* 0x000562000c1e1500 */
[----:B------:R-:W-:-:S03]  /*01b0*/  PRMT R8, RZ, 0x7610, R8 ;  /* 0x00007610ff087816 */ /* 0x000fc60000000008 */
[----:B------:R-:W1:Y:S01]  /*01c0*/  LDC.64 R28, c[0x0][0x390] ;  /* 0x0000e400ff1c7b82 */ /* 0x000e620000000a00 */
[----:B------:R-:W5:Y:S01]  /*01d0*/  @!P3 LDG.E.U16 R9, desc[UR4][R20.64] ;  /* 0x000000041409b981 */ /* 0x000f62000c1e1500 */
[----:B------:R-:W-:Y:S02]  /*01e0*/  @!P0 IMAD.IADD R17, R4, 0x1, R24 ;  /* 0x0000000104118824 */ /* 0x000fe400078e0218 */
[----:B------:R-:W-:-:S04]  /*01f0*/  @!P0 VIADD R24, R24, 0x80 ;  /* 0x0000008018188836 */ /* 0x000fc80000000000 */
[----:B--2---:R-:W2:Y:S01]  /*0200*/  LDC.64 R14, c[0x0][0x390] ;  /* 0x0000e400ff0e7b82 */ /* 0x004ea20000000a00 */
        /* <DEDUP_REMOVED lines=9> */
[----:B------:R-:W-:Y:S01]  /*02a0*/  PRMT R11, RZ, 0x7610, R11 ;  /* 0x00007610ff0b7816 */ /* 0x000fe2000000000b */
[----:B------:R3:W5:Y:S02]  /*02b0*/  @!P1 LDG.E.U16 R10, desc[UR4][R2.64] ;  /* 0x00000004020a9981 */ /* 0x000764000c1e1500 */
[----:B0-----:R-:W-:-:S04]  /*02c0*/  @!P0 IMAD.WIDE.U32 R22, R17, 0x2, R22 ;  /* 0x0000000211168825 */ /* 0x001fc800078e0016 */
[----:B------:R-:W-:Y:S01]  /*02d0*/  @!P0 IMAD.WIDE.U32 R12, R17, 0x2, R12 ;  /* 0x00000002110c8825 */ /* 0x000fe200078e000c */
[----:B------:R0:W5:Y:S01]  /*02e0*/  @!P0 LDG.E.U16 R8, desc[UR4][R22.64] ;  /* 0x0000000416088981 */ /* 0x000162000c1e1500 */
[----:B------:R-:W4:Y:S02]  /*02f0*/  LDC.64 R16, c[0x0][0x398] ;  /* 0x0000e600ff107b82 */ /* 0x000f240000000a00 */
[----:B---3--:R-:W-:Y:S01]  /*0300*/  @!P3 IMAD.IADD R3, R4, 0x1, R24 ;  /* 0x000000010403b824 */ /* 0x008fe200078e0218 */
[----:B------:R3:W5:Y:S01]  /*0310*/  @!P0 LDG.E.U16 R11, desc[UR4][R12.64] ;  /* 0x000000040c0b8981 */ /* 0x000762000c1e1500 */
[----:B------:R-:W-:-:S04]  /*0320*/  @!P3 VIADD R24, R24, 0x80 ;  /* 0x000000801818b836 */ /* 0x000fc80000000000 */
[----:B0-----:R-:W0:Y:S01]  /*0330*/  LDC.64 R22, c[0x0][0x398] ;  /* 0x0000e600ff167b82 */ /* 0x001e220000000a00 */
[----:B------:R-:W-:-:S07]  /*0340*/  ISETP.GE.U32.AND P0, PT, R24, R5, PT ;  /* 0x000000051800720c */ /* 0x000fce0003f06070 */
[----:B---3--:R-:W3:Y:S01]  /*0350*/  LDC.64 R12, c[0x0][0x398] ;  /* 0x0000e600ff0c7b82 */ /* 0x008ee20000000a00 */
[----:B------:R-:W-:-:S05]  /*0360*/  PRMT R21, RZ, 0x7610, R21 ;  /* 0x00007610ff157816 */ /* 0x000fca0000000015 */
[----:B------:R-:W-:Y:S01]  /*0370*/  @!P0 IMAD.IADD R0, R4, 0x1, R24 ;  /* 0x0000000104008824 */ /* 0x000fe200078e0218 */
[----:B------:R2:W5:Y:S01]  /*0380*/  @!P1 LDG.E.U16 R21, desc[UR4][R26.64] ;  /* 0x000000041a159981 */ /* 0x000562000c1e1500 */
[----:B------:R-:W-:-:S05]  /*0390*/  @!P0 VIADD R24, R24, 0x80 ;  /* 0x0000008018188836 */ /* 0x000fca0000000000 */
[----:B------:R-:W-:Y:S01]  /*03a0*/  ISETP.GE.U32.AND P1, PT, R24, R5, PT ;  /* 0x000000051800720c */ /* 0x000fe20003f26070 */
[C---:B-1----:R-:W-:Y:S01]  /*03b0*/  @!P2 IMAD.WIDE.U32 R18, R25.reuse, 0x2, R18 ;  /* 0x000000021912a825 */ /* 0x042fe200078e0012 */
[----:B------:R-:W-:Y:S02]  /*03c0*/  PRMT R20, RZ, 0x7610, R20 ;  /* 0x00007610ff147816 */ /* 0x000fe40000000014 */
[----:B--2---:R-:W-:Y:S01]  /*03d0*/  PRMT R27, RZ, 0x7610, R27 ;  /* 0x00007610ff1b7816 */ /* 0x004fe2000000001b */
[----:B----4-:R-:W-:Y:S01]  /*03e0*/  @!P2 IMAD.WIDE.U32 R16, R25, 0x2, R16 ;  /* 0x000000021910a825 */ /* 0x010fe200078e0010 */
[----:B------:R-:W-:Y:S02]  /*03f0*/  PRMT R25, RZ, 0x7610, R25 ;  /* 0x00007610ff197816 */ /* 0x000fe40000000019 */
[----:B------:R-:W-:Y:S01]  /*0400*/  PRMT R2, RZ, 0x7610, R2 ;  /* 0x00007610ff027816 */ /* 0x000fe20000000002 */
[C---:B------:R-:W-:Y:S01]  /*0410*/  @!P0 IMAD.WIDE.U32 R28, R0.reuse, 0x2, R28 ;  /* 0x00000002001c8825 */ /* 0x040fe200078e001c */
[----:B------:R1:W5:Y:S03]  /*0420*/  @!P2 LDG.E.U16 R20, desc[UR4][R18.64] ;  /* 0x000000041214a981 */ /* 0x000366000c1e1500 */
[----:B0-----:R-:W-:Y:S01]  /*0430*/  @!P0 IMAD.WIDE.U32 R22, R0, 0x2, R22 ;  /* 0x0000000200168825 */ /* 0x001fe200078e0016 */
[----:B------:R-:W-:Y:S01]  /*0440*/  PRMT R0, RZ, 0x7610, R0 ;  /* 0x00007610ff007816 */ /* 0x000fe20000000000 */
[----:B------:R0:W5:Y:S02]  /*0450*/  @!P2 LDG.E.U16 R25, desc[UR4][R16.64] ;  /* 0x000000041019a981 */ /* 0x000164000c1e1500 */
[----:B------:R-:W-:-:S02]  /*0460*/  @!P3 IMAD.WIDE.U32 R14, R3, 0x2, R14 ;  /* 0x00000002030eb825 */ /* 0x000fc400078e000e */
[----:B------:R2:W5:Y:S01]  /*0470*/  @!P0 LDG.E.U16 R2, desc[UR4][R22.64] ;  /* 0x0000000416028981 */ /* 0x000562000c1e1500 */
[----:B-1----:R-:W1:Y:S01]  /*0480*/  LDC.64 R18, c[0x0][0x390] ;  /* 0x0000e400ff127b82 */ /* 0x002e620000000a00 */
[----:B---3--:R-:W-:Y:S01]  /*0490*/  @!P3 IMAD.WIDE.U32 R12, R3, 0x2, R12 ;  /* 0x00000002030cb825 */ /* 0x008fe200078e000c */
[----:B------:R-:W-:Y:S01]  /*04a0*/  PRMT R3, RZ, 0x7610, R3 ;  /* 0x00007610ff037816 */ /* 0x000fe20000000003 */
[----:B------:R3:W5:Y:S04]  /*04b0*/  @!P3 LDG.E.U16 R27, desc[UR4][R14.64] ;  /* 0x000000040e1bb981 */ /* 0x000768000c1e1500 */
[----:B------:R4:W5:Y:S01]  /*04c0*/  @!P3 LDG.E.U16 R0, desc[UR4][R12.64] ;  /* 0x000000040c00b981 */ /* 0x000962000c1e1500 */
[----:B0-----:R-:W0:Y:S01]  /*04d0*/  LDC.64 R16, c[0x0][0x398] ;  /* 0x0000e600ff107b82 */ /* 0x001e220000000a00 */
[----:B--2---:R-:W-:-:S02]  /*04e0*/  @!P1 IMAD.IADD R23, R4, 0x1, R24 ;  /* 0x0000000104179824 */ /* 0x004fc400078e0218 */
[----:B------:R-:W-:Y:S01]  /*04f0*/  @!P1 VIADD R24, R24, 0x80 ;  /* 0x0000008018189836 */ /* 0x000fe20000000000 */
[----:B------:R2:W5:Y:S04]  /*0500*/  @!P0 LDG.E.U16 R3, desc[UR4][R28.64] ;  /* 0x000000041c038981 */ /* 0x000568000c1e1500 */
[----:B---3--:R-:W3:Y:S01]  /*0510*/  LDC.64 R14, c[0x0][0x398] ;  /* 0x0000e600ff0e7b82 */ /* 0x008ee20000000a00 */
[----:B------:R-:W-:-:S07]  /*0520*/  ISETP.GE.U32.AND P0, PT, R24, R5, PT ;  /* 0x000000051800720c */ /* 0x000fce0003f06070 */
[----:B----4-:R-:W4:Y:S01]  /*0530*/  LDC.64 R12, c[0x0][0x390] ;  /* 0x0000e400ff0c7b82 */ /* 0x010f220000000a00 */
[----:B-1----:R-:W-:-:S05]  /*0540*/  @!P1 IMAD.WIDE.U32 R18, R23, 0x2, R18 ;  /* 0x0000000217129825 */ /* 0x002fca00078e0012 */
[----:B--2---:R-:W-:Y:S01]  /*0550*/  @!P0 IMAD.IADD R29, R4, 0x1, R24 ;  /* 0x00000001041d8824 */ /* 0x004fe200078e0218 */
[----:B------:R-:W-:Y:S01]  /*0560*/  PRMT R26, RZ, 0x7610, R26 ;  /* 0x00007610ff1a7816 */ /* 0x000fe2000000001a */
[----:B0-----:R-:W-:Y:S01]  /*0570*/  @!P1 IMAD.WIDE.U32 R16, R23, 0x2, R16 ;  /* 0x0000000217109825 */ /* 0x001fe200078e0010 */
[----:B------:R-:W-:Y:S02]  /*0580*/  PRMT R22, RZ, 0x7610, R22 ;  /* 0x00007610ff167816 */ /* 0x000fe40000000016 */
[----:B------:R-:W-:Y:S02]  /*0590*/  PRMT R23, RZ, 0x7610, R23 ;  /* 0x00007610ff177816 */ /* 0x000fe40000000017 */
[----:B------:R0:W5:Y:S01]  /*05a0*/  @!P1 LDG.E.U16 R26, desc[UR4][R18.64] ;  /* 0x00000004121a9981 */ /* 0x000162000c1e1500 */
[----:B---3--:R-:W-:-:S05]  /*05b0*/  @!P0 IMAD.WIDE.U32 R14, R29, 0x2, R14 ;  /* 0x000000021d0e8825 */ /* 0x008fca00078e000e */
[----:B------:R0:W5:Y:S01]  /*05c0*/  @!P0 LDG.E.U16 R23, desc[UR4][R14.64] ;  /* 0x000000040e178981 */ /* 0x000162000c1e1500 */
[----:B----4-:R-:W-:Y:S01]  /*05d0*/  @!P0 IMAD.WIDE.U32 R12, R29, 0x2, R12 ;  /* 0x000000021d0c8825 */ /* 0x010fe200078e000c */
[----:B------:R-:W-:-:S04]  /*05e0*/  PRMT R29, RZ, 0x7610, R29 ;  /* 0x00007610ff1d7816 */ /* 0x000fc8000000001d */
[----:B------:R0:W5:Y:S04]  /*05f0*/  @!P0 LDG.E.U16 R22, desc[UR4][R12.64] ;  /* 0x000000040c168981 */ /* 0x000168000c1e1500 */
[----:B------:R0:W5:Y:S01]  /*0600*/  @!P1 LDG.E.U16 R29, desc[UR4][R16.64] ;  /* 0x00000004101d9981 */ /* 0x000162000c1e1500 */
[----:B------:R-:W-:Y:S01]  /*0610*/  ISETP.GE.U32.AND P2, PT, R7, R5, PT ;  /* 0x000000050700720c */ /* 0x000fe20003f46070 */
[----:B------:R-:W-:-:S12]  /*0620*/  BSSY.RECONVERGENT B0, `(.L_x_21704) ;  /* 0x0000022000007945 */ /* 0x000fd80003800200 */
[----:B0-----:R-:W-:Y:S05]  /*0630*/  @P2 BRA `(.L_x_21705) ;  /* 0x0000000000802947 */ /* 0x001fea0003800000 */
        /* <DEDUP_REMOVED lines=24> */
.L_x_21706:
[----:B------:R-:W-:Y:S01]  /*07c0*/  LOP3.LUT R9, R9, R6, RZ, 0x3c, !PT ;  /* 0x0000000609097212 */ /* 0x000fe200078e3cff */
[----:B------:R-:W-:Y:S01]  /*07d0*/  IMAD.MOV.U32 R12, RZ, RZ, 0xffff ;  /* 0x0000ffffff0c7424 */ /* 0x000fe200078e00ff */
[----:B------:R-:W-:Y:S02]  /*07e0*/  ISETP.GT.U32.AND P1, PT, R13, R14, PT ;  /* 0x0000000e0d00720c */ /* 0x000fe40003f24070 */
[----:B------:R-:W-:-:S04]  /*07f0*/  PRMT R9, R9, 0x9910, RZ ;  /* 0x0000991009097816 */ /* 0x000fc800000000ff */
[----:B------:R-:W-:-:S04]  /*0800*/  ISETP.GT.AND P0, PT, R9, -0x1, PT ;  /* 0xffffffff0900780c */ /* 0x000fc80003f04270 */
[----:B------:R-:W-:-:S04]  /*0810*/  SEL R9, R12, 0x1, !P0 ;  /* 0x000000010c097807 */ /* 0x000fc80004000000 */
[----:B------:R-:W-:-:S05]  /*0820*/  SEL R9, R9, 0xffff, !P1 ;  /* 0x0000ffff09097807 */ /* 0x000fca0004800000 */
[----:B------:R-:W-:-:S07]  /*0830*/  IMAD.IADD R6, R6, 0x1, R9 ;  /* 0x0000000106067824 */ /* 0x000fce00078e0209 */
.L_x_21705:
[----:B------:R-:W-:Y:S05]  /*0840*/  BSYNC.RECONVERGENT B0 ;  /* 0x0000000000007941 */ /* 0x000fea0003800200 */
.L_x_21704:
[----:B------:R-:W-:Y:S01]  /*0850*/  VIADD R12, R7, 0x80 ;  /* 0x00000080070c7836 */ /* 0x000fe20000000000 */
[----:B------:R-:W-:Y:S04]  /*0860*/  BSSY.RECONVERGENT B0, `(.L_x_21707) ;  /* 0x0000024000007945 */ /* 0x000fe80003800200 */
[----:B------:R-:W-:-:S13]  /*0870*/  ISETP.GE.U32.AND P0, PT, R12, R5, PT ;  /* 0x000000050c00720c */ /* 0x000fda0003f06070 */
        /* <DEDUP_REMOVED lines=20> */
[----:B------:R-:W-:-:S04]  /*09c0*/  SEL R9, R13, 0x1, !P0 ;  /* 0x000000010d097807 */ /* 0x000fc80004000000 */
[----:B------:R-:W-:-:S05]  /*09d0*/  SEL R9, R9, 0xffff, !P1 ;  /* 0x0000ffff09097807 */ /* 0x000fca0004800000 */
[----:B------:R-:W-:Y:S01]  /*09e0*/  IMAD.IADD R8, R8, 0x1, R9 ;  /* 0x0000000108087824 */ /* 0x000fe200078e0209 */
[----:B------:R-:W-:Y:S06]  /*09f0*/  BRA `(.L_x_21708) ;  /* 0x0000000000287947 */ /* 0x000fec0003800000 */
.L_x_21710:
[----:B------:R-:W-:Y:S02]  /*0a00*/  ISETP.NE.AND P0, PT, R14, RZ, PT ;  /* 0x000000ff0e00720c */ /* 0x000fe40003f05270 */
[----:B------:R-:W-:-:S11]  /*0a10*/  PRMT R8, R11, 0x7610, R8 ;  /* 0x000076100b087816 */ /* 0x000fd60000000008 */
[----:B------:R-:W-:Y:S05]  /*0a20*/  @!P0 BRA `(.L_x_21708) ;  /* 0x00000000001c8947 */ /* 0x000fea0003800000 */
[----:B------:R-:W-:-:S04]  /*0a30*/  LOP3.LUT R11, R11, 0x8000, RZ, 0xc0, !PT ;  /* 0x000080000b0b7812 */ /* 0x000fc800078ec0ff */
[----:B------:R-:W-:-:S04]  /*0a40*/  LOP3.LUT R11, R11, 0x1, RZ, 0xfc, !PT ;  /* 0x000000010b0b7812 */ /* 0x000fc800078efcff */
[----:B------:R-:W-:Y:S01]  /*0a50*/  PRMT R8, R11, 0x7610, R8 ;  /* 0x000076100b087816 */ /* 0x000fe20000000008 */
[----:B------:R-:W-:Y:S06]  /*0a60*/  BRA `(.L_x_21708) ;  /* 0x00000000000c7947 */ /* 0x000fec0003800000 */
.L_x_21709:
[----:B------:R-:W-:-:S05]  /*0a70*/  FADD.FTZ R9, R14, R9 ;  /* 0x000000090e097221 */ /* 0x000fca0000010000 */
[----:B------:R-:W-:-:S04]  /*0a80*/  F2FP.F16.F32.PACK_AB R9, RZ, R9 ;  /* 0x00000009ff09723e */ /* 0x000fc800000000ff */
[----:B------:R-:W-:-:S07]  /*0a90*/  PRMT R8, R9, 0x7610, R8 ;  /* 0x0000761009087816 */ /* 0x000fce0000000008 */
.L_x_21708:
[----:B------:R-:W-:Y:S05]  /*0aa0*/  BSYNC.RECONVERGENT B0 ;  /* 0x0000000000007941 */ /* 0x000fea0003800200 */
.L_x_21707:
        /* <DEDUP_REMOVED lines=28> */
.L_x_21714:
[----:B------:R-:W-:Y:S02]  /*0c70*/  ISETP.NE.AND P0, PT, R14, RZ, PT ;  /* 0x000000ff0e00720c */ /* 0x000fe40003f05270 */
[----:B------:R-:W-:-:S11]  /*0c80*/  PRMT R10, R21, 0x7610, R10 ;  /* 0x00007610150a7816 */ /* 0x000fd6000000000a */
[----:B------:R-:W-:Y:S05]  /*0c90*/  @!P0 BRA `(.L_x_21712) ;  /* 0x00000000001c8947 */ /* 0x000fea0003800000 */
[----:B------:R-:W-:-:S04]  /*0ca0*/  LOP3.LUT R21, R21, 0x8000, RZ, 0xc0, !PT ;  /* 0x0000800015157812 */ /* 0x000fc800078ec0ff */
[----:B------:R-:W-:-:S04]  /*0cb0*/  LOP3.LUT R21, R21, 0x1, RZ, 0xfc, !PT ;  /* 0x0000000115157812 */ /* 0x000fc800078efcff */
[----:B------:R-:W-:Y:S01]  /*0cc0*/  PRMT R10, R21, 0x7610, R10 ;  /* 0x00007610150a7816 */ /* 0x000fe2000000000a */
[----:B------:R-:W-:Y:S06]  /*0cd0*/  BRA `(.L_x_21712) ;  /* 0x00000000000c7947 */ /* 0x000fec0003800000 */
.L_x_21713:
[----:B------:R-:W-:-:S05]  /*0ce0*/  FADD.FTZ R9, R14, R9 ;  /* 0x000000090e097221 */ /* 0x000fca0000010000 */
[----:B------:R-:W-:-:S04]  /*0cf0*/  F2FP.F16.F32.PACK_AB R9, RZ, R9 ;  /* 0x00000009ff09723e */ /* 0x000fc800000000ff */
[----:B------:R-:W-:-:S07]  /*0d00*/  PRMT R10, R9, 0x7610, R10 ;  /* 0x00007610090a7816 */ /* 0x000fce000000000a */
.L_x_21712:
[----:B------:R-:W-:Y:S05]  /*0d10*/  BSYNC.RECONVERGENT B0 ;  /* 0x0000000000007941 */ /* 0x000fea0003800200 */
.L_x_21711:
        /* <DEDUP_REMOVED lines=28> */
.L_x_21718:
[----:B------:R-:W-:Y:S02]  /*0ee0*/  ISETP.NE.AND P0, PT, R14, RZ, PT ;  /* 0x000000ff0e00720c */ /* 0x000fe40003f05270 */
[----:B------:R-:W-:-:S11]  /*0ef0*/  PRMT R20, R25, 0x7610, R20 ;  /* 0x0000761019147816 */ /* 0x000fd60000000014 */
[----:B------:R-:W-:Y:S05]  /*0f00*/  @!P0 BRA `(.L_x_21716) ;  /* 0x00000000001c8947 */ /* 0x000fea0003800000 */
[----:B------:R-:W-:-:S04]  /*0f10*/  LOP3.LUT R25, R25, 0x8000, RZ, 0xc0, !PT ;  /* 0x0000800019197812 */ /* 0x000fc800078ec0ff */
[----:B------:R-:W-:-:S04]  /*0f20*/  LOP3.LUT R25, R25, 0x1, RZ, 0xfc, !PT ;  /* 0x0000000119197812 */ /* 0x000fc800078efcff */
[----:B------:R-:W-:Y:S01]  /*0f30*/  PRMT R20, R25, 0x7610, R20 ;  /* 0x0000761019147816 */ /* 0x000fe20000000014 */
[----:B------:R-:W-:Y:S06]  /*0f40*/  BRA `(.L_x_21716) ;  /* 0x00000000000c7947 */ /* 0x000fec0003800000 */
.L_x_21717:
[----:B------:R-:W-:-:S05]  /*0f50*/  FADD.FTZ R9, R14, R9 ;  /* 0x000000090e097221 */ /* 0x000fca0000010000 */
[----:B------:R-:W-:-:S04]  /*0f60*/  F2FP.F16.F32.PACK_AB R9, RZ, R9 ;  /* 0x00000009ff09723e */ /* 0x000fc800000000ff */
[----:B------:R-:W-:-:S07]  /*0f70*/  PRMT R20, R9, 0x7610, R20 ;  /* 0x0000761009147816 */ /* 0x000fce0000000014 */
.L_x_21716:
[----:B------:R-:W-:Y:S05]  /*0f80*/  BSYNC.RECONVERGENT B0 ;  /* 0x0000000000007941 */ /* 0x000fea0003800200 */
.L_x_21715:
        /* <DEDUP_REMOVED lines=28> */
.L_x_21722:
[----:B------:R-:W-:Y:S02]  /*1150*/  ISETP.NE.AND P0, PT, R14, RZ, PT ;  /* 0x000000ff0e00720c */ /* 0x000fe40003f05270 */
[----:B------:R-:W-:-:S11]  /*1160*/  PRMT R27, R0, 0x7610, R27 ;  /* 0x00007610001b7816 */ /* 0x000fd6000000001b */
[----:B------:R-:W-:Y:S05]  /*1170*/  @!P0 BRA `(.L_x_21720) ;  /* 0x00000000001c8947 */ /* 0x000fea0003800000 */
[----:B------:R-:W-:-:S04]  /*1180*/  LOP3.LUT R0, R0, 0x8000, RZ, 0xc0, !PT ;  /* 0x0000800000007812 */ /* 0x000fc800078ec0ff */
[----:B------:R-:W-:-:S04]  /*1190*/  LOP3.LUT R0, R0, 0x1, RZ, 0xfc, !PT ;  /* 0x0000000100007812 */ /* 0x000fc800078efcff */
[----:B------:R-:W-:Y:S01]  /*11a0*/  PRMT R27, R0, 0x7610, R27 ;  /* 0x00007610001b7816 */ /* 0x000fe2000000001b */
[----:B------:R-:W-:Y:S06]  /*11b0*/  BRA `(.L_x_21720) ;  /* 0x00000000000c7947 */ /* 0x000fec0003800000 */
.L_x_21721:
[----:B------:R-:W-:-:S05]  /*11c0*/  FADD.FTZ R9, R14, R9 ;  /* 0x000000090e097221 */ /* 0x000fca0000010000 */
[----:B------:R-:W-:-:S04]  /*11d0*/  F2FP.F16.F32.PACK_AB R9, RZ, R9 ;  /* 0x00000009ff09723e */ /* 0x000fc800000000ff */
[----:B------:R-:W-:-:S07]  /*11e0*/  PRMT R27, R9, 0x7610, R27 ;  /* 0x00007610091b7816 */ /* 0x000fce000000001b */
.L_x_21720:
[----:B------:R-:W-:Y:S05]  /*11f0*/  BSYNC.RECONVERGENT B0 ;  /* 0x0000000000007941 */ /* 0x000fea0003800200 */
.L_x_21719:
[----:B-----5:R-:W-:Y:S01]  /*1200*/  VIADD R0, R7, 0x280 ;  /* 0x0000028007007836 */ /* 0x020fe20000000000 */
[----:B------:R-:W-:Y:S04]  /*1210*/  BSSY.RECONVERGENT B0, `(.L_x_21723) ;  /* 0x0000025000007945 */ /* 0x000fe80003800200 */
[----:B------:R-:W-:-:S13]  /*1220*/  ISETP.GE.U32.AND P0, PT, R0, R5, PT ;  /* 0x000000050000720c */ /* 0x000fda0003f06070 */
        /* <DEDUP_REMOVED lines=22> */
[----:B------:R-:W-:-:S05]  /*1390*/  IMAD.IADD R0, R3, 0x1, R0 ;  /* 0x0000000103007824 */ /* 0x000fca00078e0200 */
[----:B------:R-:W-:Y:S01]  /*13a0*/  PRMT R3, R0, 0x7610, R3 ;  /* 0x0000761000037816 */ /* 0x000fe20000000003 */
[----:B------:R-:W-:Y:S06]  /*13b0*/  BRA `(.L_x_21724) ;  /* 0x0000000000287947 */ /* 0x000fec0003800000 */
.L_x_21726:
[----:B------:R-:W-:Y:S02]  /*13c0*/  ISETP.NE.AND P0, PT, R9, RZ, PT ;  /* 0x000000ff0900720c */ /* 0x000fe40003f05270 */
[----:B------:R-:W-:-:S11]  /*13d0*/  PRMT R3, R2, 0x7610, R3 ;  /* 0x0000761002037816 */ /* 0x000fd60000000003 */
[----:B------:R-:W-:Y:S05]  /*13e0*/  @!P0 BRA `(.L_x_21724) ;  /* 0x00000000001c8947 */ /* 0x000fea0003800000 */
[----:B------:R-:W-:-:S04]  /*13f0*/  LOP3.LUT R2, R2, 0x8000, RZ, 0xc0, !PT ;  /* 0x0000800002027812 */ /* 0x000fc800078ec0ff */
[----:B------:R-:W-:-:S04]  /*1400*/  LOP3.LUT R2, R2, 0x1, RZ, 0xfc, !PT ;  /* 0x0000000102027812 */ /* 0x000fc800078efcff */
[----:B------:R-:W-:Y:S01]  /*1410*/  PRMT R3, R2, 0x7610, R3 ;  /* 0x0000761002037816 */ /* 0x000fe20000000003 */
[----:B------:R-:W-:Y:S06]  /*1420*/  BRA `(.L_x_21724) ;  /* 0x00000000000c7947 */ /* 0x000fec0003800000 */
.L_x_21725:
[----:B------:R-:W-:-:S05]  /*1430*/  FADD.FTZ R0, R9, R0 ;  /* 0x0000000009007221 */ /* 0x000fca0000010000 */
[----:B------:R-:W-:-:S04]  /*1440*/  F2FP.F16.F32.PACK_AB R0, RZ, R0 ;  /* 0x00000000ff00723e */ /* 0x000fc800000000ff */
[----:B------:R-:W-:-:S07]  /*1450*/  PRMT R3, R0, 0x7610, R3 ;  /* 0x0000761000037816 */ /* 0x000fce0000000003 */
.L_x_21724:
[----:B------:R-:W-:Y:S05]  /*1460*/  BSYNC.RECONVERGENT B0 ;  /* 0x0000000000007941 */ /* 0x000fea0003800200 */
.L_x_21723:
[----:B------:R-:W-:Y:S01]  /*1470*/  VIADD R0, R7, 0x300 ;  /* 0x0000030007007836 */ /* 0x000fe20000000000 */
        /* <DEDUP_REMOVED lines=27> */
.L_x_21730:
[----:B------:R-:W-:Y:S02]  /*1630*/  ISETP.NE.AND P0, PT, R9, RZ, PT ;  /* 0x000000ff0900720c */ /* 0x000fe40003f05270 */
[----:B------:R-:W-:-:S11]  /*1640*/  PRMT R26, R29, 0x7610, R26 ;  /* 0x000076101d1a7816 */ /* 0x000fd6000000001a */
[----:B------:R-:W-:Y:S05]  /*1650*/  @!P0 BRA `(.L_x_21728) ;  /* 0x00000000001c8947 */ /* 0x000fea0003800000 */
[----:B------:R-:W-:-:S04]  /*1660*/  LOP3.LUT R29, R29, 0x8000, RZ, 0xc0, !PT ;  /* 0x000080001d1d7812 */ /* 0x000fc800078ec0ff */
[----:B------:R-:W-:-:S04]  /*1670*/  LOP3.LUT R29, R29, 0x1, RZ, 0xfc, !PT ;  /* 0x000000011d1d7812 */ /* 0x000fc800078efcff */
[----:B------:R-:W-:Y:S01]  /*1680*/  PRMT R26, R29, 0x7610, R26 ;  /* 0x000076101d1a7816 */ /* 0x000fe2000000001a */
[----:B------:R-:W-:Y:S06]  /*1690*/  BRA `(.L_x_21728) ;  /* 0x00000000000c7947 */ /* 0x000fec0003800000 */
.L_x_21729:
[----:B------:R-:W-:-:S05]  /*16a0*/  FADD.FTZ R0, R9, R0 ;  /* 0x0000000009007221 */ /* 0x000fca0000010000 */
[----:B------:R-:W-:-:S04]  /*16b0*/  F2FP.F16.F32.PACK_AB R0, RZ, R0 ;  /* 0x00000000ff00723e */ /* 0x000fc800000000ff */
[----:B------:R-:W-:-:S07]  /*16c0*/  PRMT R26, R0, 0x7610, R26 ;  /* 0x00007610001a7816 */ /* 0x000fce000000001a */
.L_x_21728:
[----:B------:R-:W-:Y:S05]  /*16d0*/  BSYNC.RECONVERGENT B0 ;  /* 0x0000000000007941 */ /* 0x000fea0003800200 */
.L_x_21727:
        /* <DEDUP_REMOVED lines=28> */
.L_x_21734:
[----:B------:R-:W-:Y:S02]  /*18a0*/  ISETP.NE.AND P0, PT, R9, RZ, PT ;  /* 0x000000ff0900720c */ /* 0x000fe40003f05270 */
[----:B------:R-:W-:-:S11]  /*18b0*/  PRMT R22, R23, 0x7610, R22 ;  /* 0x0000761017167816 */ /* 0x000fd60000000016 */
[----:B------:R-:W-:Y:S05]  /*18c0*/  @!P0 BRA `(.L_x_21732) ;  /* 0x00000000001c8947 */ /* 0x000fea0003800000 */
[----:B------:R-:W-:-:S04]  /*18d0*/  LOP3.LUT R23, R23, 0x8000, RZ, 0xc0, !PT ;  /* 0x0000800017177812 */ /* 0x000fc800078ec0ff */
[----:B------:R-:W-:-:S04]  /*18e0*/  LOP3.LUT R23, R23, 0x1, RZ, 0xfc, !PT ;  /* 0x0000000117177812 */ /* 0x000fc800078efcff */
[----:B------:R-:W-:Y:S01]  /*18f0*/  PRMT R22, R23, 0x7610, R22 ;  /* 0x0000761017167816 */ /* 0x000fe20000000016 */
[----:B------:R-:W-:Y:S06]  /*1900*/  BRA `(.L_x_21732) ;  /* 0x00000000000c7947 */ /* 0x000fec0003800000 */
.L_x_21733:
[----:B------:R-:W-:-:S05]  /*1910*/  FADD.FTZ R0, R9, R0 ;  /* 0x0000000009007221 */ /* 0x000fca0000010000 */
[----:B------:R-:W-:-:S04]  /*1920*/  F2FP.F16.F32.PACK_AB R0, RZ, R0 ;  /* 0x00000000ff00723e */ /* 0x000fc800000000ff */
[----:B------:R-:W-:-:S07]  /*1930*/  PRMT R22, R0, 0x7610, R22 ;  /* 0x0000761000167816 */ /* 0x000fce0000000016 */
.L_x_21732:
[----:B------:R-:W-:Y:S05]  /*1940*/  BSYNC.RECONVERGENT B0 ;  /* 0x0000000000007941 */ /* 0x000fea0003800200 */
.L_x_21731:
[----:B------:R-:W0:Y:S01]  /*1950*/  @!P2 LDC.64 R14, c[0x0][0x388] ;  /* 0x0000e200ff0eab82 */ /* 0x000e220000000a00 */
[----:B------:R-:W-:Y:S01]  /*1960*/  @!P2 IMAD.IADD R9, R4, 0x1, R7 ;  /* 0x000000010409a824 */ /* 0x000fe200078e0207 */
[----:B------:R-:W-:Y:S01]  /*1970*/  BSSY.RECONVERGENT B0, `(.L_x_21735) ;  /* 0x0000030000007945 */ /* 0x000fe20003800200 */
[----:B------:R-:W-:-:S03]  /*1980*/  @!P2 IMAD.MOV.U32 R7, RZ, RZ, R12 ;  /* 0x000000ffff07a224 */ /* 0x000fc600078e000c */
[----:B------:R-:W-:Y:S02]  /*1990*/  BSSY.RELIABLE B1, `(.L_x_21736) ;  /* 0x0000027000017945 */ /* 0x000fe40003800100 */
[----:B------:R-:W-:Y:S01]  /*19a0*/  ISETP.GE.U32.AND P0, PT, R7, R5, PT ;  /* 0x000000050700720c */ /* 0x000fe20003f06070 */
[----:B0-----:R-:W-:-:S05]  /*19b0*/  @!P2 IMAD.WIDE.U32 R14, R9, 0x2, R14 ;  /* 0x00000002090ea825 */ /* 0x001fca00078e000e */
[----:B------:R0:W-:Y:S07]  /*19c0*/  @!P2 STG.E.U16 desc[UR4][R14.64], R6 ;  /* 0x000000060e00a986 */ /* 0x0001ee000c101504 */
[----:B------:R-:W-:Y:S05]  /*19d0*/  @P0 BRA `(.L_x_21737) ;  /* 0x0000000000300947 */ /* 0x000fea0003800000 */
[----:B------:R-:W1:Y:S01]  /*19e0*/  LDC.64 R12, c[0x0][0x388] ;  /* 0x0000e200ff0c7b82 */ /* 0x000e620000000a00 */
[----:B------:R-:W-:Y:S02]  /*19f0*/  IMAD.IADD R9, R4, 0x1, R7 ;  /* 0x0000000104097824 */ /* 0x000fe400078e0207 */
[----:B------:R-:W-:-:S05]  /*1a00*/  VIADD R7, R7, 0x80 ;  /* 0x0000008007077836 */ /* 0x000fca0000000000 */
[----:B------:R-:W-:Y:S01]  /*1a10*/  ISETP.GE.U32.AND P0, PT, R7, R5, PT ;  /* 0x000000050700720c */ /* 0x000fe20003f06070 */
[----:B-1----:R-:W-:-:S05]  /*1a20*/  IMAD.WIDE.U32 R12, R9, 0x2, R12 ;  /* 0x00000002090c7825 */ /* 0x002fca00078e000c */
[----:B------:R1:W-:Y:S07]  /*1a30*/  STG.E.U16 desc[UR4][R12.64], R8 ;  /* 0x000000080c007986 */ /* 0x0003ee000c101504 */
[----:B------:R-:W-:Y:S05]  /*1a40*/  @P0 BRA `(.L_x_21738) ;  /* 0x0000000000300947 */ /* 0x000fea0003800000 */
[----:B-1----:R-:W1:Y:S01]  /*1a50*/  LDC.64 R8, c[0x0][0x388] ;  /* 0x0000e200ff087b82 */ /* 0x002e620000000a00 */
[----:B------:R-:W-:Y:S02]  /*1a60*/  IMAD.IADD R11, R4, 0x1, R7 ;  /* 0x00000001040b7824 */ /* 0x000fe400078e0207 */
[----:B------:R-:W-:Y:S02]  /*1a70*/  VIADD R7, R7, 0x80 ;  /* 0x0000008007077836 */ /* 0x000fe40000000000 */
[----:B-1----:R-:W-:-:S05]  /*1a80*/  IMAD.WIDE.U32 R8, R11, 0x2, R8 ;  /* 0x000000020b087825 */ /* 0x002fca00078e0008 */
[----:B------:R1:W-:Y:S02]  /*1a90*/  STG.E.U16 desc[UR4][R8.64], R10 ;  /* 0x0000000a08007986 */ /* 0x0003e4000c101504 */
.L_x_21737:
[----:B------:R-:W-:-:S13]  /*1aa0*/  ISETP.GE.U32.AND P0, PT, R7, R5, PT ;  /* 0x000000050700720c */ /* 0x000fda0003f06070 */
[----:B------:R-:W-:Y:S05]  /*1ab0*/  @P0 BRA `(.L_x_21739) ;  /* 0x0000000000300947 */ /* 0x000fea0003800000 */
[----:B-1----:R-:W1:Y:S01]  /*1ac0*/  LDC.64 R8, c[0x0][0x388] ;  /* 0x0000e200ff087b82 */ /* 0x002e620000000a00 */
[----:B------:R-:W-:Y:S02]  /*1ad0*/  IMAD.IADD R11, R4, 0x1, R7 ;  /* 0x00000001040b7824 */ /* 0x000fe400078e0207 */
[----:B------:R-:W-:Y:S02]  /*1ae0*/  VIADD R7, R7, 0x80 ;  /* 0x0000008007077836 */ /* 0x000fe40000000000 */
[----:B-1----:R-:W-:-:S05]  /*1af0*/  IMAD.WIDE.U32 R8, R11, 0x2, R8 ;  /* 0x000000020b087825 */ /* 0x002fca00078e0008 */
[----:B------:R2:W-:Y:S02]  /*1b00*/  STG.E.U16 desc[UR4][R8.64], R20 ;  /* 0x0000001408007986 */ /* 0x0005e4000c101504 */
.L_x_21738:
[----:B------:R-:W-:-:S13]  /*1b10*/  ISETP.GE.U32.AND P0, PT, R7, R5, PT ;  /* 0x000000050700720c */ /* 0x000fda0003f06070 */
[----:B------:R-:W-:Y:S05]  /*1b20*/  @P0 BRA `(.L_x_21740) ;  /* 0x0000000000340947 */ /* 0x000fea0003800000 */
[----:B-12---:R-:W1:Y:S01]  /*1b30*/  LDC.64 R8, c[0x0][0x388] ;  /* 0x0000e200ff087b82 */ /* 0x006e620000000a00 */
[----:B------:R-:W-:Y:S02]  /*1b40*/  IMAD.IADD R11, R4, 0x1, R7 ;  /* 0x00000001040b7824 */ /* 0x000fe400078e0207 */
[----:B------:R-:W-:Y:S02]  /*1b50*/  VIADD R7, R7, 0x80 ;  /* 0x0000008007077836 */ /* 0x000fe40000000000 */
[----:B-1----:R-:W-:-:S05]  /*1b60*/  IMAD.WIDE.U32 R8, R11, 0x2, R8 ;  /* 0x000000020b087825 */ /* 0x002fca00078e0008 */
[----:B------:R2:W-:Y:S02]  /*1b70*/  STG.E.U16 desc[UR4][R8.64], R27 ;  /* 0x0000001b08007986 */ /* 0x0005e4000c101504 */
.L_x_21739:
        /* <DEDUP_REMOVED lines=8> */
.L_x_21740:
[----:B------:R-:W-:Y:S05]  /*1c00*/  BSYNC.RELIABLE B1 ;  /* 0x0000000000017941 */ /* 0x000fea0003800100 */
.L_x_21736:
[----:B------:R-:W-:-:S13]  /*1c10*/  ISETP.GE.U32.AND P0, PT, R7, R5, PT ;  /* 0x000000050700720c */ /* 0x000fda0003f06070 */
[----:B---3--:R-:W3:Y:S01]  /*1c20*/  @!P0 LDC.64 R2, c[0x0][0x388] ;  /* 0x0000e200ff028b82 */ /* 0x008ee20000000a00 */
[----:B--2---:R-:W-:Y:S02]  /*1c30*/  @!P0 IMAD.IADD R9, R4, 0x1, R7 ;  /* 0x0000000104098824 */ /* 0x004fe400078e0207 */
[----:B------:R-:W-:Y:S02]  /*1c40*/  @!P0 VIADD R7, R7, 0x80 ;  /* 0x0000008007078836 */ /* 0x000fe40000000000 */
[----:B---3--:R-:W-:-:S05]  /*1c50*/  @!P0 IMAD.WIDE.U32 R2, R9, 0x2, R2 ;  /* 0x0000000209028825 */ /* 0x008fca00078e0002 */
[----:B------:R3:W-:Y:S02]  /*1c60*/  @!P0 STG.E.U16 desc[UR4][R2.64], R26 ;  /* 0x0000001a02008986 */ /* 0x0007e4000c101504 */
.L_x_21741:
[----:B------:R-:W-:Y:S05]  /*1c70*/  BSYNC.RECONVERGENT B0 ;  /* 0x0000000000007941 */ /* 0x000fea0003800200 */
.L_x_21735:
[----:B------:R-:W-:Y:S05]  /*1c80*/  WARPSYNC.ALL ;  /* 0x0000000000007948 */ /* 0x000fea0003800000 */
[----:B------:R-:W-:-:S13]  /*1c90*/  ISETP.GE.U32.AND P0, PT, R7, R5, PT ;  /* 0x000000050700720c */ /* 0x000fda0003f06070 */
[----:B------:R-:W-:Y:S05]  /*1ca0*/  @P0 EXIT ;  /* 0x000000000000094d */ /* 0x000fea0003800000 */
[----:B---3--:R-:W3:Y:S01]  /*1cb0*/  LDC.64 R2, c[0x0][0x388] ;  /* 0x0000e200ff027b82 */ /* 0x008ee20000000a00 */
[----:B------:R-:W-:-:S04]  /*1cc0*/  IMAD.IADD R7, R4, 0x1, R7 ;  /* 0x0000000104077824 */ /* 0x000fc800078e0207 */
[----:B---3--:R-:W-:-:S05]  /*1cd0*/  IMAD.WIDE.U32 R2, R7, 0x2, R2 ;  /* 0x0000000207027825 */ /* 0x008fca00078e0002 */
[----:B------:R-:W-:Y:S01]  /*1ce0*/  STG.E.U16 desc[UR4][R2.64], R22 ;  /* 0x0000001602007986 */ /* 0x000fe2000c101504 */
[----:B------:R-:W-:Y:S05]  /*1cf0*/  EXIT ;  /* 0x000000000000794d */ /* 0x000fea0003800000 */
.L_x_21703:
[----:B------:R-:W0:Y:S01]  /*1d00*/  S2R R0, SR_TID.X ;  /* 0x0000000000007919 */ /* 0x000e220000002100 */
[----:B------:R-:W1:Y:S08]  /*1d10*/  LDC.64 R2, c[0x0][0x390] ;  /* 0x0000e400ff027b82 */ /* 0x000e700000000a00 */
[----:B------:R-:W2:Y:S01]  /*1d20*/  LDC.64 R8, c[0x0][0x398] ;  /* 0x0000e600ff087b82 */ /* 0x000ea20000000a00 */
[----:B-1----:R-:W-:-:S04]  /*1d30*/  IMAD.WIDE.U32 R2, R4, 0x2, R2 ;  /* 0x0000000204027825 */ /* 0x002fc800078e0002 */
[----:B0-----:R-:W-:-:S04]  /*1d40*/  IMAD.WIDE.U32 R6, R0, 0x4, R2 ;  /* 0x0000000400067825 */ /* 0x001fc800078e0002 */
[----:B--2---:R-:W-:Y:S01]  /*1d50*/  IMAD.WIDE.U32 R8, R4, 0x2, R8 ;  /* 0x0000000204087825 */ /* 0x004fe200078e0008 */
[----:B------:R-:W2:Y:S04]  /*1d60*/  LDG.E R10, desc[UR4][R6.64] ;  /* 0x00000004060a7981 */ /* 0x000ea8000c1e1900 */
[----:B------:R-:W3:Y:S01]  /*1d70*/  LDG.E R12, desc[UR4][R6.64+0x200] ;  /* 0x00020004060c7981 */ /* 0x000ee2000c1e1900 */
[----:B------:R-:W-:-:S03]  /*1d80*/  IMAD.WIDE.U32 R8, R0, 0x4, R8 ;  /* 0x0000000400087825 */ /* 0x000fc600078e0008 */
[----:B------:R-:W4:Y:S04]  /*1d90*/  LDG.E R14, desc[UR4][R6.64+0x400] ;  /* 0x00040004060e7981 */ /* 0x000f28000c1e1900 */
[----:B------:R-:W3:Y:S04]  /*1da0*/  LDG.E R2, desc[UR4][R8.64] ;  /* 0x0000000408027981 */ /* 0x000ee8000c1e1900 */
[----:B------:R0:W4:Y:S01]  /*1db0*/  LDG.E R15, desc[UR4][R6.64+0x600] ;  /* 0x00060004060f7981 */ /* 0x000122000c1e1900 */
[----:B------:R-:W-:Y:S03]  /*1dc0*/  BSSY.RECONVERGENT B0, `(.L_x_21742) ;  /* 0x000002b000007945 */ /* 0x000fe60003800200 */
[----:B------:R-:W5:Y:S04]  /*1dd0*/  LDG.E R3, desc[UR4][R8.64+0x200] ;  /* 0x0002000408037981 */ /* 0x000f68000c1e1900 */
[----:B------:R-:W5:Y:S04]  /*1de0*/  LDG.E R5, desc[UR4][R8.64+0x400] ;  /* 0x0004000408057981 */ /* 0x000f68000c1e1900 */
[----:B------:R1:W5:Y:S01]  /*1df0*/  LDG.E R11, desc[UR4][R8.64+0x600] ;  /* 0x00060004080b7981 */ /* 0x000362000c1e1900 */
[----:B--2---:R-:W-:-:S05]  /*1e00*/  HADD2.F32 R13, -RZ, R10.H0_H0 ;  /* 0x2000000aff0d7230 */ /* 0x004fca0000004100 */
[----:B------:R-:W-:Y:S01]  /*1e10*/  FSETP.NAN.FTZ.AND P0, PT, R13, R13, PT ;  /* 0x0000000d0d00720b */ /* 0x000fe20003f18000 */
[----:B---3--:R-:W-:-:S05]  /*1e20*/  HADD2.F32 R16, -RZ, R2.H0_H0 ;  /* 0x20000002ff107230 */ /* 0x008fca0000004100 */
[----:B------:R-:W-:-:S04]  /*1e30*/  FSETP.NAN.FTZ.AND P1, PT, R16, R16, PT ;  /* 0x000000101000720b */ /* 0x000fc80003f38000 */
[----:B------:R-:W-:Y:S02]  /*1e40*/  PLOP3.LUT P0, PT, P0, P1, PT, 0x2, 0x20 ;  /* 0x000000000020781c */ /* 0x000fe40000702072 */
[----:B0-----:R-:W-:-:S11]  /*1e50*/  PRMT R6, R10, 0x7632, R6 ;  /* 0x000076320a067816 */ /* 0x001fd60000000006 */
[----:B------:R-:W-:-:S05]  /*1e60*/  @!P0 FADD.FTZ R13, R13, R16 ;  /* 0x000000100d0d8221 */ /* 0x000fca0000010000 */
[----:B------:R-:W-:Y:S02]  /*1e70*/  @!P0 F2FP.F16.F32.PACK_AB R7, RZ, R13 ;  /* 0x0000000dff07823e */ /* 0x000fe400000000ff */
[----:B------:R-:W-:Y:S02]  /*1e80*/  PRMT R13, R10, 0x7610, R13 ;  /* 0x000076100a0d7816 */ /* 0x000fe4000000000d */
[C---:B-1----:R-:W-:Y:S02]  /*1e90*/  PRMT R8, R12.reuse, 0x7610, R8 ;  /* 0x000076100c087816 */ /* 0x042fe40000000008 */
[----:B------:R-:W-:Y:S02]  /*1ea0*/  @!P0 PRMT R13, R7, 0x7610, R13 ;  /* 0x00007610070d8816 */ /* 0x000fe4000000000d */
[----:B------:R-:W-:Y:S02]  /*1eb0*/  PRMT R7, R12, 0x7632, R7 ;  /* 0x000076320c077816 */ /* 0x000fe40000000007 */
[----:B----4-:R-:W-:-:S02]  /*1ec0*/  PRMT R10, R14, 0x7610, R10 ;  /* 0x000076100e0a7816 */ /* 0x010fc4000000000a */
[----:B------:R-:W-:Y:S02]  /*1ed0*/  PRMT R9, R14, 0x7632, R9 ;  /* 0x000076320e097816 */ /* 0x000fe40000000009 */
[C---:B------:R-:W-:Y:S02]  /*1ee0*/  PRMT R14, R15.reuse, 0x7610, R14 ;  /* 0x000076100f0e7816 */ /* 0x040fe4000000000e */
[----:B------:R-:W-:Y:S01]  /*1ef0*/  PRMT R12, R15, 0x7632, R12 ;  /* 0x000076320f0c7816 */ /* 0x000fe2000000000c */
        /* <DEDUP_REMOVED lines=13> */
[----:B------:R-:W-:Y:S01]  /*1fd0*/  LOP3.LUT R13, R13, 0x1, RZ, 0xfc, !PT ;  /* 0x000000010d0d7812 */ /* 0x000fe200078efcff */
[----:B------:R-:W-:Y:S06]  /*1fe0*/  BRA `(.L_x_21743) ;  /* 0x0000000000207947 */ /* 0x000fec0003800000 */
.L_x_21744:
        /* <DEDUP_REMOVED lines=8> */
.L_x_21743:
[----:B------:R-:W-:Y:S05]  /*2070*/  BSYNC.RECONVERGENT B0 ;  /* 0x0000000000007941 */ /* 0x000fea0003800200 */
.L_x_21742:
[----:B------:R-:W-:Y:S01]  /*2080*/  HADD2.F32 R16, -RZ, R6.H0_H0 ;  /* 0x20000006ff107230 */ /* 0x000fe20000004100 */
[----:B------:R-:W-:Y:S01]  /*2090*/  BSSY.RECONVERGENT B0, `(.L_x_21745) ;  /* 0x0000022000007945 */ /* 0x000fe20003800200 */
[----:B------:R-:W-:-:S03]  /*20a0*/  HADD2.F32 R15, -RZ, R2.H1_H1 ;  /* 0x30000002ff0f7230 */ /* 0x000fc60000004100 */
        /* <DEDUP_REMOVED lines=9> */
[----:B------:R-:W-:-:S04]  /*2140*/  PRMT R17, R2, 0x7632, R17 ;  /* 0x0000763202117816 */ /* 0x000fc80000000011 */
[----:B------:R-:W-:-:S07]  /*2150*/  LOP3.LUT R15, R17, 0x7fff, RZ, 0xc0, !PT ;  /* 0x00007fff110f7812 */ /* 0x000fce00078ec0ff */
        /* <DEDUP_REMOVED lines=9> */
[----:B------:R-:W-:Y:S01]  /*21f0*/  IMAD.IADD R6, R6, 0x1, R15 ;  /* 0x0000000106067824 */ /* 0x000fe200078e020f */
[----:B------:R-:W-:Y:S06]  /*2200*/  BRA `(.L_x_21747) ;  /* 0x0000000000287947 */ /* 0x000fec0003800000 */
.L_x_21748:
[----:B------:R-:W-:Y:S02]  /*2210*/  ISETP.NE.AND P0, PT, R15, RZ, PT ;  /* 0x000000ff0f00720c */ /* 0x000fe40003f05270 */
[----:B------:R-:W-:-:S11]  /*2220*/  PRMT R6, R2, 0x7632, R6 ;  /* 0x0000763202067816 */ /* 0x000fd60000000006 */
[----:B------:R-:W-:Y:S05]  /*2230*/  @!P0 BRA `(.L_x_21747) ;  /* 0x00000000001c8947 */ /* 0x000fea0003800000 */
[----:B------:R-:W-:-:S04]  /*2240*/  LOP3.LUT R2, R17, 0x8000, RZ, 0xc0, !PT ;  /* 0x0000800011027812 */ /* 0x000fc800078ec0ff */
[----:B------:R-:W-:-:S04]  /*2250*/  LOP3.LUT R2, R2, 0x1, RZ, 0xfc, !PT ;  /* 0x0000000102027812 */ /* 0x000fc800078efcff */
[----:B------:R-:W-:Y:S01]  /*2260*/  PRMT R6, R2, 0x7610, R6 ;  /* 0x0000761002067816 */ /* 0x000fe20000000006 */
[----:B------:R-:W-:Y:S06]  /*2270*/  BRA `(.L_x_21747) ;  /* 0x00000000000c7947 */ /* 0x000fec0003800000 */
.L_x_21746:
[----:B------:R-:W-:-:S05]  /*2280*/  FADD.FTZ R15, R16, R15 ;  /* 0x0000000f100f7221 */ /* 0x000fca0000010000 */
[----:B------:R-:W-:-:S04]  /*2290*/  F2FP.F16.F32.PACK_AB R15, RZ, R15 ;  /* 0x0000000fff0f723e */ /* 0x000fc800000000ff */
[----:B------:R-:W-:-:S07]  /*22a0*/  PRMT R6, R15, 0x7610, R6 ;  /* 0x000076100f067816 */ /* 0x000fce0000000006 */
.L_x_21747:
[----:B------:R-:W-:Y:S05]  /*22b0*/  BSYNC.RECONVERGENT B0 ;  /* 0x0000000000007941 */ /* 0x000fea0003800200 */
.L_x_21745:
[----:B------:R-:W-:Y:S01]  /*22c0*/  HADD2.F32 R15, -RZ, R8.H0_H0 ;  /* 0x20000008ff0f7230 */ /* 0x000fe20000004100 */
[----:B------:R-:W-:Y:S01]  /*22d0*/  BSSY.RECONVERGENT B0, `(.L_x_21749) ;  /* 0x0000021000007945 */ /* 0x000fe20003800200 */
[----:B-----5:R-:W-:-:S03]  /*22e0*/  HADD2.F32 R2, -RZ, R3.H0_H0 ;  /* 0x20000003ff027230 */ /* 0x020fc60000004100 */
        /* <DEDUP_REMOVED lines=21> */
.L_x_21752:
[----:B------:R-:W-:Y:S02]  /*2440*/  ISETP.NE.AND P0, PT, R2, RZ, PT ;  /* 0x000000ff0200720c */ /* 0x000fe40003f05270 */
[----:B------:R-:W-:-:S11]  /*2450*/  PRMT R8, R3, 0x7610, R8 ;  /* 0x0000761003087816 */ /* 0x000fd60000000008 */
[----:B------:R-:W-:Y:S05]  /*2460*/  @!P0 BRA `(.L_x_21751) ;  /* 0x00000000001c8947 */ /* 0x000fea0003800000 */
[----:B------:R-:W-:-:S04]  /*2470*/  LOP3.LUT R2, R3, 0x8000, RZ, 0xc0, !PT ;  /* 0x0000800003027812 */ /* 0x000fc800078ec0ff */
[----:B------:R-:W-:-:S04]  /*2480*/  LOP3.LUT R2, R2, 0x1, RZ, 0xfc, !PT ;  /* 0x0000000102027812 */ /* 0x000fc800078efcff */
[----:B------:R-:W-:Y:S01]  /*2490*/  PRMT R8, R2, 0x7610, R8 ;  /* 0x0000761002087816 */ /* 0x000fe20000000008 */
[----:B------:R-:W-:Y:S06]  /*24a0*/  BRA `(.L_x_21751) ;  /* 0x00000000000c7947 */ /* 0x000fec0003800000 */
.L_x_21750:
[----:B------:R-:W-:-:S05]  /*24b0*/  FADD.FTZ R2, R15, R2 ;  /* 0x000000020f027221 */ /* 0x000fca0000010000 */
[----:B------:R-:W-:-:S04]  /*24c0*/  F2FP.F16.F32.PACK_AB R2, RZ, R2 ;  /* 0x00000002ff02723e */ /* 0x000fc800000000ff */
[----:B------:R-:W-:-:S07]  /*24d0*/  PRMT R8, R2, 0x7610, R8 ;  /* 0x0000761002087816 */ /* 0x000fce0000000008 */
.L_x_21751:
[----:B------:R-:W-:Y:S05]  /*24e0*/  BSYNC.RECONVERGENT B0 ;  /* 0x0000000000007941 */ /* 0x000fea0003800200 */
.L_x_21749:
        /* <DEDUP_REMOVED lines=26> */
.L_x_21756:
[----:B------:R-:W-:Y:S02]  /*2690*/  ISETP.NE.AND P0, PT, R2, RZ, PT ;  /* 0x000000ff0200720c */ /* 0x000fe40003f05270 */
[----:B------:R-:W-:-:S11]  /*26a0*/  PRMT R7, R3, 0x7632, R7 ;  /* 0x0000763203077816 */ /* 0x000fd60000000007 */
[----:B------:R-:W-:Y:S05]  /*26b0*/  @!P0 BRA `(.L_x_21755) ;  /* 0x00000000001c8947 */ /* 0x000fea0003800000 */
[----:B------:R-:W-:-:S04]  /*26c0*/  LOP3.LUT R2, R16, 0x8000, RZ, 0xc0, !PT ;  /* 0x0000800010027812 */ /* 0x000fc800078ec0ff */
[----:B------:R-:W-:-:S04]  /*26d0*/  LOP3.LUT R2, R2, 0x1, RZ, 0xfc, !PT ;  /* 0x0000000102027812 */ /* 0x000fc800078efcff */
[----:B------:R-:W-:Y:S01]  /*26e0*/  PRMT R7, R2, 0x7610, R7 ;  /* 0x0000761002077816 */ /* 0x000fe20000000007 */
[----:B------:R-:W-:Y:S06]  /*26f0*/  BRA `(.L_x_21755) ;  /* 0x00000000000c7947 */ /* 0x000fec0003800000 */
.L_x_21754:
[----:B------:R-:W-:-:S05]  /*2700*/  FADD.FTZ R2, R15, R2 ;  /* 0x000000020f027221 */ /* 0x000fca0000010000 */
[----:B------:R-:W-:-:S04]  /*2710*/  F2FP.F16.F32.PACK_AB R2, RZ, R2 ;  /* 0x00000002ff02723e */ /* 0x000fc800000000ff */
[----:B------:R-:W-:-:S07]  /*2720*/  PRMT R7, R2, 0x7610, R7 ;  /* 0x0000761002077816 */ /* 0x000fce0000000007 */
.L_x_21755:
[----:B------:R-:W-:Y:S05]  /*2730*/  BSYNC.RECONVERGENT B0 ;  /* 0x0000000000007941 */ /* 0x000fea0003800200 */
.L_x_21753:
[----:B------:R-:W-:Y:S01]  /*2740*/  HADD2.F32 R3, -RZ, R10.H0_H0 ;  /* 0x2000000aff037230 */ /* 0x000fe20000004100 */
        /* <DEDUP_REMOVED lines=24> */
.L_x_21760:
[----:B------:R-:W-:Y:S02]  /*28d0*/  ISETP.NE.AND P0, PT, R2, RZ, PT ;  /* 0x000000ff0200720c */ /* 0x000fe40003f05270 */
[----:B------:R-:W-:-:S11]  /*28e0*/  PRMT R10, R5, 0x7610, R10 ;  /* 0x00007610050a7816 */ /* 0x000fd6000000000a */
[----:B------:R-:W-:Y:S05]  /*28f0*/  @!P0 BRA `(.L_x_21759) ;  /* 0x00000000001c8947 */ /* 0x000fea0003800000 */
[----:B------:R-:W-:-:S04]  /*2900*/  LOP3.LUT R2, R5, 0x8000, RZ, 0xc0, !PT ;  /* 0x0000800005027812 */ /* 0x000fc800078ec0ff */
[----:B------:R-:W-:-:S04]  /*2910*/  LOP3.LUT R2, R2, 0x1, RZ, 0xfc, !PT ;  /* 0x0000000102027812 */ /* 0x000fc800078efcff */
[----:B------:R-:W-:Y:S01]  /*2920*/  PRMT R10, R2, 0x7610, R10 ;  /* 0x00007610020a7816 */ /* 0x000fe2000000000a */
[----:B------:R-:W-:Y:S06]  /*2930*/  BRA `(.L_x_21759) ;  /* 0x00000000000c7947 */ /* 0x000fec0003800000 */
.L_x_21758:
[----:B------:R-:W-:-:S05]  /*2940*/  FADD.FTZ R2, R3, R2 ;  /* 0x0000000203027221 */ /* 0x000fca0000010000 */
[----:B------:R-:W-:-:S04]  /*2950*/  F2FP.F16.F32.PACK_AB R2, RZ, R2 ;  /* 0x00000002ff02723e */ /* 0x000fc800000000ff */
[----:B------:R-:W-:-:S07]  /*2960*/  PRMT R10, R2, 0x7610, R10 ;  /* 0x00007610020a7816 */ /* 0x000fce000000000a */
.L_x_21759:
[----:B------:R-:W-:Y:S05]  /*2970*/  BSYNC.RECONVERGENT B0 ;  /* 0x0000000000007941 */ /* 0x000fea0003800200 */
.L_x_21757:
        /* <DEDUP_REMOVED lines=26> */
.L_x_21764:
[----:B------:R-:W-:Y:S02]  /*2b20*/  ISETP.NE.AND P0, PT, R2, RZ, PT ;  /* 0x000000ff0200720c */ /* 0x000fe40003f05270 */
[----:B------:R-:W-:-:S11]  /*2b30*/  PRMT R9, R5, 0x7632, R9 ;  /* 0x0000763205097816 */ /* 0x000fd60000000009 */
[----:B------:R-:W-:Y:S05]  /*2b40*/  @!P0 BRA `(.L_x_21763) ;  /* 0x00000000001c8947 */ /* 0x000fea0003800000 */
[----:B------:R-:W-:-:S04]  /*2b50*/  LOP3.LUT R2, R16, 0x8000, RZ, 0xc0, !PT ;  /* 0x0000800010027812 */ /* 0x000fc800078ec0ff */
[----:B------:R-:W-:-:S04]  /*2b60*/  LOP3.LUT R2, R2, 0x1, RZ, 0xfc, !PT ;  /* 0x0000000102027812 */ /* 0x000fc800078efcff */
[----:B------:R-:W-:Y:S01]  /*2b70*/  PRMT R9, R2, 0x7610, R9 ;  /* 0x0000761002097816 */ /* 0x000fe20000000009 */
[----:B------:R-:W-:Y:S06]  /*2b80*/  BRA `(.L_x_21763) ;  /* 0x00000000000c7947 */ /* 0x000fec0003800000 */
.L_x_21762:
[----:B------:R-:W-:-:S05]  /*2b90*/  FADD.FTZ R2, R3, R2 ;  /* 0x0000000203027221 */ /* 0x000fca0000010000 */
[----:B------:R-:W-:-:S04]  /*2ba0*/  F2FP.F16.F32.PACK_AB R2, RZ, R2 ;  /* 0x00000002ff02723e */ /* 0x000fc800000000ff */
[----:B------:R-:W-:-:S07]  /*2bb0*/  PRMT R9, R2, 0x7610, R9 ;  /* 0x0000761002097816 */ /* 0x000fce0000000009 */
.L_x_21763:
[----:B------:R-:W-:Y:S05]  /*2bc0*/  BSYNC.RECONVERGENT B0 ;  /* 0x0000000000007941 */ /* 0x000fea0003800200 */
.L_x_21761:
        /* <DEDUP_REMOVED lines=25> */
.L_x_21768:
[----:B------:R-:W-:Y:S02]  /*2d60*/  ISETP.NE.AND P0, PT, R2, RZ, PT ;  /* 0x000000ff0200720c */ /* 0x000fe40003f05270 */
[----:B------:R-:W-:-:S11]  /*2d70*/  PRMT R14, R11, 0x7610, R14 ;  /* 0x000076100b0e7816 */ /* 0x000fd6000000000e */
[----:B------:R-:W-:Y:S05]  /*2d80*/  @!P0 BRA `(.L_x_21767) ;  /* 0x00000000001c8947 */ /* 0x000fea0003800000 */
[----:B------:R-:W-:-:S04]  /*2d90*/  LOP3.LUT R2, R11, 0x8000, RZ, 0xc0, !PT ;  /* 0x000080000b027812 */ /* 0x000fc800078ec0ff */
[----:B------:R-:W-:-:S04]  /*2da0*/  LOP3.LUT R2, R2, 0x1, RZ, 0xfc, !PT ;  /* 0x0000000102027812 */ /* 0x000fc800078efcff */
[----:B------:R-:W-:Y:S01]  /*2db0*/  PRMT R14, R2, 0x7610, R14 ;  /* 0x00007610020e7816 */ /* 0x000fe2000000000e */
[----:B------:R-:W-:Y:S06]  /*2dc0*/  BRA `(.L_x_21767) ;  /* 0x00000000000c7947 */ /* 0x000fec0003800000 */
.L_x_21766:
[----:B------:R-:W-:-:S05]  /*2dd0*/  FADD.FTZ R2, R3, R2 ;  /* 0x0000000203027221 */ /* 0x000fca0000010000 */
[----:B------:R-:W-:-:S04]  /*2de0*/  F2FP.F16.F32.PACK_AB R2, RZ, R2 ;  /* 0x00000002ff02723e */ /* 0x000fc800000000ff */
[----:B------:R-:W-:-:S07]  /*2df0*/  PRMT R14, R2, 0x7610, R14 ;  /* 0x00007610020e7816 */ /* 0x000fce000000000e */
.L_x_21767:
[----:B------:R-:W-:Y:S05]  /*2e00*/  BSYNC.RECONVERGENT B0 ;  /* 0x0000000000007941 */ /* 0x000fea0003800200 */
.L_x_21765:
        /* <DEDUP_REMOVED lines=26> */
.L_x_21772:
[----:B------:R-:W-:Y:S02]  /*2fb0*/  ISETP.NE.AND P0, PT, R2, RZ, PT ;  /* 0x000000ff0200720c */ /* 0x000fe40003f05270 */
[----:B------:R-:W-:-:S11]  /*2fc0*/  PRMT R12, R11, 0x7632, R12 ;  /* 0x000076320b0c7816 */ /* 0x000fd6000000000c */
[----:B------:R-:W-:Y:S05]  /*2fd0*/  @!P0 BRA `(.L_x_21771) ;  /* 0x00000000001c8947 */ /* 0x000fea0003800000 */
[----:B------:R-:W-:-:S04]  /*2fe0*/  LOP3.LUT R2, R3, 0x8000, RZ, 0xc0, !PT ;  /* 0x0000800003027812 */ /* 0x000fc800078ec0ff */
[----:B------:R-:W-:-:S04]  /*2ff0*/  LOP3.LUT R2, R2, 0x1, RZ, 0xfc, !PT ;  /* 0x0000000102027812 */ /* 0x000fc800078efcff */
[----:B------:R-:W-:Y:S01]  /*3000*/  PRMT R12, R2, 0x7610, R12 ;  /* 0x00007610020c7816 */ /* 0x000fe2000000000c */
[----:B------:R-:W-:Y:S06]  /*3010*/  BRA `(.L_x_21771) ;  /* 0x00000000000c7947 */ /* 0x000fec0003800000 */
.L_x_21770:
[----:B------:R-:W-:-:S05]  /*3020*/  FADD.FTZ R2, R3, R2 ;  /* 0x0000000203027221 */ /* 0x000fca0000010000 */
[----:B------:R-:W-:-:S04]  /*3030*/  F2FP.F16.F32.PACK_AB R2, RZ, R2 ;  /* 0x00000002ff02723e */ /* 0x000fc800000000ff */
[----:B------:R-:W-:-:S07]  /*3040*/  PRMT R12, R2, 0x7610, R12 ;  /* 0x00007610020c7816 */ /* 0x000fce000000000c */
.L_x_21771:
[----:B------:R-:W-:Y:S05]  /*3050*/  BSYNC.RECONVERGENT B0 ;  /* 0x0000000000007941 */ /* 0x000fea0003800200 */
.L_x_21769:
[----:B------:R-:W0:Y:S01]  /*3060*/  LDC.64 R2, c[0x0][0x388] ;  /* 0x0000e200ff027b82 */ /* 0x000e220000000a00 */
[----:B------:R-:W-:Y:S02]  /*3070*/  PRMT R13, R13, 0x5410, R6 ;  /* 0x000054100d0d7816 */ /* 0x000fe40000000006 */
[----:B------:R-:W-:Y:S02]  /*3080*/  PRMT R7, R8, 0x5410, R7 ;  /* 0x0000541008077816 */ /* 0x000fe40000000007 */
[----:B------:R-:W-:Y:S01]  /*3090*/  PRMT R9, R10, 0x5410, R9 ;  /* 0x000054100a097816 */ /* 0x000fe20000000009 */
[----:B0-----:R-:W-:Y:S01]  /*30a0*/  IMAD.WIDE.U32 R4, R4, 0x2, R2 ;  /* 0x0000000204047825 */ /* 0x001fe200078e0002 */
[----:B------:R-:W-:-:S03]  /*30b0*/  PRMT R3, R14, 0x5410, R12 ;  /* 0x000054100e037816 */ /* 0x000fc6000000000c */
[----:B------:R-:W-:-:S05]  /*30c0*/  IMAD.WIDE.U32 R4, R0, 0x4, R4 ;  /* 0x0000000400047825 */ /* 0x000fca00078e0004 */
[----:B------:R-:W-:Y:S04]  /*30d0*/  STG.E desc[UR4][R4.64], R13 ;  /* 0x0000000d04007986 */ /* 0x000fe8000c101904 */
[----:B------:R-:W-:Y:S04]  /*30e0*/  STG.E desc[UR4][R4.64+0x200], R7 ;  /* 0x0002000704007986 */ /* 0x000fe8000c101904 */
[----:B------:R-:W-:Y:S04]  /*30f0*/  STG.E desc[UR4][R4.64+0x400], R9 ;  /* 0x0004000904007986 */ /* 0x000fe8000c101904 */
[----:B------:R-:W-:Y:S01]  /*3100*/  STG.E desc[UR4][R4.64+0x600], R3 ;  /* 0x0006000304007986 */ /* 0x000fe2000c101904 */
[----:B------:R-:W-:Y:S05]  /*3110*/  EXIT ;  /* 0x000000000000794d */ /* 0x000fea0003800000 */
.L_x_21773:
        /* <DEDUP_REMOVED lines=14> */
.L_x_32523:


//--------------------- .text._ZN2at6native29vectorized_elementwise_kernelILi4ENS0_13BinaryFunctorIN3c104HalfES4_S4_ZZZNS0_21nextafter_kernel_cudaERNS_18TensorIteratorBaseEENKUlvE_clEvENKUlvE2_clEvEUlS4_S4_E_EESt5arrayIPcLm3EEEEviT0_T1_ --------------------------
	.section	.text._ZN2at6native29vectorized_elementwise_kernelILi4ENS0_13BinaryFunctorIN3c104HalfES4_S4_ZZZNS0_21nextafter_kernel_cudaERNS_18TensorIteratorBaseEENKUlvE_clEvENKUlvE2_clEvEUlS4_S4_E_EESt5arrayIPcLm3EEEEviT0_T1_,"ax",@progbits
	.align	128
        .global         _ZN2at6native29vectorized_elementwise_kernelILi4ENS0_13BinaryFunctorIN3c104HalfES4_S4_ZZZNS0_21nextafter_kernel_cudaERNS_18TensorIteratorBaseEENKUlvE_clEvENKUlvE2_clEvEUlS4_S4_E_EESt5arrayIPcLm3EEEEviT0_T1_
        .type           _ZN2at6native29vectorized_elementwise_kernelILi4ENS0_13BinaryFunctorIN3c104HalfES4_S4_ZZZNS0_21nextafter_kernel_cudaERNS_18TensorIteratorBaseEENKUlvE_clEvENKUlvE2_clEvEUlS4_S4_E_EESt5arrayIPcLm3EEEEviT0_T1_,@function
        .size           _ZN2at6native29vectorized_elementwise_kernelILi4ENS0_13BinaryFunctorIN3c104HalfES4_S4_ZZZNS0_21nextafter_kernel_cudaERNS_18TensorIteratorBaseEENKUlvE_clEvENKUlvE2_clEvEUlS4_S4_E_EESt5arrayIPcLm3EEEEviT0_T1_,(.L_x_32524 - _ZN2at6native29vectorized_elementwise_kernelILi4ENS0_13BinaryFunctorIN3c104HalfES4_S4_ZZZNS0_21nextafter_kernel_cudaERNS_18TensorIteratorBaseEENKUlvE_clEvENKUlvE2_clEvEUlS4_S4_E_EESt5arrayIPcLm3EEEEviT0_T1_)
        .other          _ZN2at6native29vectorized_elementwise_kernelILi4ENS0_13BinaryFunctorIN3c104HalfES4_S4_ZZZNS0_21nextafter_kernel_cudaERNS_18TensorIteratorBaseEENKUlvE_clEvENKUlvE2_clEvEUlS4_S4_E_EESt5arrayIPcLm3EEEEviT0_T1_,@"STO_CUDA_ENTRY STV_DEFAULT"
_ZN2at6native29vectorized_elementwise_kernelILi4ENS0_13BinaryFunctorIN3c104HalfES4_S4_ZZZNS0_21nextafter_kernel_cudaERNS_18TensorIteratorBaseEENKUlvE_clEvENKUlvE2_clEvEUlS4_S4_E_EESt5arrayIPcLm3EEEEviT0_T1_:
.text._ZN2at6native29vectorized_elementwise_kernelILi4ENS0_13BinaryFunctorIN3c104HalfES4_S4_ZZZNS0_21nextafter_kernel_cudaERNS_18TensorIteratorBaseEENKUlvE_clEvENKUlvE2_clEvEUlS4_S4_E_EESt5arrayIPcLm3EEEEviT0_T1_:
        /* <DEDUP_REMOVED lines=124> */
.L_x_21777:
        /* <DEDUP_REMOVED lines=8> */
.L_x_21776:
[----:B------:R-:W-:Y:S05]  /*0840*/  BSYNC.RECONVERGENT B0 ;  /* 0x0000000000007941 */ /* 0x000fea0003800200 */
.L_x_21775:
        /* <DEDUP_REMOVED lines=27> */
.L_x_21781:
[----:B------:R-:W-:Y:S02]  /*0a00*/  ISETP.NE.AND P0, PT, R14, RZ, PT ;  /* 0x000000ff0e00720c */ /* 0x000fe40003f05270 */
[----:B------:R-:W-:-:S11]  /*0a10*/  PRMT R8, R11, 0x7610, R8 ;  /* 0x000076100b087816 */ /* 0x000fd60000000008 */
[----:B------:R-:W-:Y:S05]  /*0a20*/  @!P0 BRA `(.L_x_21779) ;  /* 0x00000000001c8947 */ /* 0x000fea0003800000 */
[----:B------:R-:W-:-:S04]  /*0a30*/  LOP3.LUT R11, R11, 0x8000, RZ, 0xc0, !PT ;  /* 0x000080000b0b7812 */ /* 0x000fc800078ec0ff */
[----:B------:R-:W-:-:S04]  /*0a40*/  LOP3.LUT R11, R11, 0x1, RZ, 0xfc, !PT ;  /* 0x000000010b0b7812 */ /* 0x000fc800078efcff */
[----:B------:R-:W-:Y:S01]  /*0a50*/  PRMT R8, R11, 0x7610, R8 ;  /* 0x000076100b087816 */ /* 0x000fe20000000008 */
[----:B------:R-:W-:Y:S06]  /*0a60*/  BRA `(.L_x_21779) ;  /* 0x00000000000c7947 */ /* 0x000fec0003800000 */
.L_x_21780:
[----:B------:R-:W-:-:S05]  /*0a70*/  FADD.FTZ R9, R14, R9 ;  /* 0x000000090e097221 */ /* 0x000fca0000010000 */
[----:B------:R-:W-:-:S04]  /*0a80*/  F2FP.F16.F32.PACK_AB R9, RZ, R9 ;  /* 0x00000009ff09723e */ /* 0x000fc800000000ff */
[----:B------:R-:W-:-:S07]  /*0a90*/  PRMT R8, R9, 0x7610, R8 ;  /* 0x0000761009087816 */ /* 0x000fce0000000008 */
.L_x_21779:
[----:B------:R-:W-:Y:S05]  /*0aa0*/  BSYNC.RECONVERGENT B0 ;  /* 0x0000000000007941 */ /* 0x000fea0003800200 */
.L_x_21778:
        /* <DEDUP_REMOVED lines=28> */
.L_x_21785:
[----:B------:R-:W-:Y:S02]  /*0c70*/  ISETP.NE.AND P0, PT, R14, RZ, PT ;  /* 0x000000ff0e00720c */ /* 0x000fe40003f05270 */
[----:B------:R-:W-:-:S11]  /*0c80*/  PRMT R10, R21, 0x7610, R10 ;  /* 0x00007610150a7816 */ /* 0x000fd6000000000a */
[----:B------:R-:W-:Y:S05]  /*0c90*/  @!P0 BRA `(.L_x_21783) ;  /* 0x00000000001c8947 */ /* 0x000fea0003800000 */
[----:B------:R-:W-:-:S04]  /*0ca0*/  LOP3.LUT R21, R21, 0x8000, RZ, 0xc0, !PT ;  /* 0x0000800015157812 */ /* 0x000fc800078ec0ff */
[----:B------:R-:W-:-:S04]  /*0cb0*/  LOP3.LUT R21, R21, 0x1, RZ, 0xfc, !PT ;  /* 0x0000000115157812 */ /* 0x000fc800078efcff */
[----:B------:R-:W-:Y:S01]  /*0cc0*/  PRMT R10, R21, 0x7610, R10 ;  /* 0x00007610150a7816 */ /* 0x000fe2000000000a */
[----:B------:R-:W-:Y:S06]  /*0cd0*/  BRA `(.L_x_21783) ;  /* 0x00000000000c7947 */ /* 0x000fec0003800000 */
.L_x_21784:
[----:B------:R-:W-:-:S05]  /*0ce0*/  FADD.FTZ R9, R14, R9 ;  /* 0x000000090e097221 */ /* 0x000fca0000010000 */
[----:B------:R-:W-:-:S04]  /*0cf0*/  F2FP.F16.F32.PACK_AB R9, RZ, R9 ;  /* 0x00000009ff09723e */ /* 0x000fc800000000ff */
[----:B------:R-:W-:-:S07]  /*0d00*/  PRMT R10, R9, 0x7610, R10 ;  /* 0x00007610090a7816 */ /* 0x000fce000000000a */
.L_x_21783:
[----:B------:R-:W-:Y:S05]  /*0d10*/  BSYNC.RECONVERGENT B0 ;  /* 0x0000000000007941 */ /* 0x000fea0003800200 */
.L_x_21782:
        /* <DEDUP_REMOVED lines=28> */
.L_x_21789:
[----:B------:R-:W-:Y:S02]  /*0ee0*/  ISETP.NE.AND P0, PT, R14, RZ, PT ;  /* 0x000000ff0e00720c */ /* 0x000fe40003f05270 */
[----:B------:R-:W-:-:S11]  /*0ef0*/  PRMT R20, R25, 0x7610, R20 ;  /* 0x0000761019147816 */ /* 0x000fd60000000014 */
[----:B------:R-:W-:Y:S05]  /*0f00*/  @!P0 BRA `(.L_x_21787) ;  /* 0x00000000001c8947 */ /* 0x000fea0003800000 */
[----:B------:R-:W-:-:S04]  /*0f10*/  LOP3.LUT R25, R25, 0x8000, RZ, 0xc0, !PT ;  /* 0x0000800019197812 */ /* 0x000fc800078ec0ff */
[----:B------:R-:W-:-:S04]  /*0f20*/  LOP3.LUT R25, R25, 0x1, RZ, 0xfc, !PT ;  /* 0x0000000119197812 */ /* 0x000fc800078efcff */
[----:B------:R-:W-:Y:S01]  /*0f30*/  PRMT R20, R25, 0x7610, R20 ;  /* 0x0000761019147816 */ /* 0x000fe20000000014 */
[----:B------:R-:W-:Y:S06]  /*0f40*/  BRA `(.L_x_21787) ;  /* 0x00000000000c7947 */ /* 0x000fec0003800000 */
.L_x_21788:
[----:B------:R-:W-:-:S05]  /*0f50*/  FADD.FTZ R9, R14, R9 ;  /* 0x000000090e097221 */ /* 0x000fca0000010000 */
[----:B------:R-:W-:-:S04]  /*0f60*/  F2FP.F16.F32.PACK_AB R9, RZ, R9 ;  /* 0x00000009ff09723e */ /* 0x000fc800000000ff */
[----:B------:R-:W-:-:S07]  /*0f70*/  PRMT R20, R9, 0x7610, R20 ;  /* 0x0000761009147816 */ /* 0x000fce0000000014 */
.L_x_21787:
[----:B------:R-:W-:Y:S05]  /*0f80*/  BSYNC.RECONVERGENT B0 ;  /* 0x0000000000007941 */ /* 0x000fea0003800200 */
.L_x_21786:
        /* <DEDUP_REMOVED lines=28> */
.L_x_21793:
[----:B------:R-:W-:Y:S02]  /*1150*/  ISETP.NE.AND P0, PT, R14, RZ, PT ;  /* 0x000000ff0e00720c */ /* 0x000fe40003f05270 */
[----:B------:R-:W-:-:S11]  /*1160*/  PRMT R27, R0, 0x7610, R27 ;  /* 0x00007610001b7816 */ /* 0x000fd6000000001b */
[----:B------:R-:W-:Y:S05]  /*1170*/  @!P0 BRA `(.L_x_21791) ;  /* 0x00000000001c8947 */ /* 0x000fea0003800000 */
[----:B------:R-:W-:-:S04]  /*1180*/  LOP3.LUT R0, R0, 0x8000, RZ, 0xc0, !PT ;  /* 0x0000800000007812 */ /* 0x000fc800078ec0ff */
[----:B------:R-:W-:-:S04]  /*1190*/  LOP3.LUT R0, R0, 0x1, RZ, 0xfc, !PT ;  /* 0x0000000100007812 */ /* 0x000fc800078efcff */
[----:B------:R-:W-:Y:S01]  /*11a0*/  PRMT R27, R0, 0x7610, R27 ;  /* 0x00007610001b7816 */ /* 0x000fe2000000001b */
[----:B------:R-:W-:Y:S06]  /*11b0*/  BRA `(.L_x_21791) ;  /* 0x00000000000c7947 */ /* 0x000fec0003800000 */
.L_x_21792:
[----:B------:R-:W-:-:S05]  /*11c0*/  FADD.FTZ R9, R14, R9 ;  /* 0x000000090e097221 */ /* 0x000fca0000010000 */
[----:B------:R-:W-:-:S04]  /*11d0*/  F2FP.F16.F32.PACK_AB R9, RZ, R9 ;  /* 0x00000009ff09723e */ /* 0x000fc800000000ff */
[----:B------:R-:W-:-:S07]  /*11e0*/  PRMT R27, R9, 0x7610, R27 ;  /* 0x00007610091b7816 */ /* 0x000fce000000001b */
.L_x_21791:
[----:B------:R-:W-:Y:S05]  /*11f0*/  BSYNC.RECONVERGENT B0 ;  /* 0x0000000000007941 */ /* 0x000fea0003800200 */
.L_x_21790:
        /* <DEDUP_REMOVED lines=28> */
.L_x_21797:
[----:B------:R-:W-:Y:S02]  /*13c0*/  ISETP.NE.AND P0, PT, R9, RZ, PT ;  /* 0x000000ff0900720c */ /* 0x000fe40003f05270 */
[----:B------:R-:W-:-:S11]  /*13d0*/  PRMT R3, R2, 0x7610, R3 ;  /* 0x0000761002037816 */ /* 0x000fd60000000003 */
[----:B------:R-:W-:Y:S05]  /*13e0*/  @!P0 BRA `(.L_x_21795) ;  /* 0x00000000001c8947 */ /* 0x000fea0003800000 */
[----:B------:R-:W-:-:S04]  /*13f0*/  LOP3.LUT R2, R2, 0x8000, RZ, 0xc0, !PT ;  /* 0x0000800002027812 */ /* 0x000fc800078ec0ff */
[----:B------:R-:W-:-:S04]  /*1400*/  LOP3.LUT R2, R2, 0x1, RZ, 0xfc, !PT ;  /* 0x0000000102027812 */ /* 0x000fc800078efcff */
[----:B------:R-:W-:Y:S01]  /*1410*/  PRMT R3, R2, 0x7610, R3 ;  /* 0x0000761002037816 */ /* 0x000fe20000000003 */
[----:B------:R-:W-:Y:S06]  /*1420*/  BRA `(.L_x_21795) ;  /* 0x00000000000c7947 */ /* 0x000fec0003800000 */
.L_x_21796:
[----:B------:R-:W-:-:S05]  /*1430*/  FADD.FTZ R0, R9, R0 ;  /* 0x0000000009007221 */ /* 0x000fca0000010000 */
[----:B------:R-:W-:-:S04]  /*1440*/  F2FP.F16.F32.PACK_AB R0, RZ, R0 ;  /* 0x00000000ff00723e */ /* 0x000fc800000000ff */
[----:B------:R-:W-:-:S07]  /*1450*/  PRMT R3, R0, 0x7610, R3 ;  /* 0x0000761000037816 */ /* 0x000fce0000000003 */
.L_x_21795:
[----:B------:R-:W-:Y:S05]  /*1460*/  BSYNC.RECONVERGENT B0 ;  /* 0x0000000000007941 */ /* 0x000fea0003800200 */
.L_x_21794:
        /* <DEDUP_REMOVED lines=28> */
.L_x_21801:
[----:B------:R-:W-:Y:S02]  /*1630*/  ISETP.NE.AND P0, PT, R9, RZ, PT ;  /* 0x000000ff0900720c */ /* 0x000fe40003f05270 */
[----:B------:R-:W-:-:S11]  /*1640*/  PRMT R26, R29, 0x7610, R26 ;  /* 0x000076101d1a7816 */ /* 0x000fd6000000001a */
[----:B------:R-:W-:Y:S05]  /*1650*/  @!P0 BRA `(.L_x_21799) ;  /* 0x00000000001c8947 */ /* 0x000fea0003800000 */
[----:B------:R-:W-:-:S04]  /*1660*/  LOP3.LUT R29, R29, 0x8000, RZ, 0xc0, !PT ;  /* 0x000080001d1d7812 */ /* 0x000fc800078ec0ff */
[----:B------:R-:W-:-:S04]  /*1670*/  LOP3.LUT R29, R29, 0x1, RZ, 0xfc, !PT ;  /* 0x000000011d1d7812 */ /* 0x000fc800078efcff */
[----:B------:R-:W-:Y:S01]  /*1680*/  PRMT R26, R29, 0x7610, R26 ;  /* 0x000076101d1a7816 */ /* 0x000fe2000000001a */
[----:B------:R-:W-:Y:S06]  /*1690*/  BRA `(.L_x_21799) ;  /* 0x00000000000c7947 */ /* 0x000fec0003800000 */
.L_x_21800:
[----:B------:R-:W-:-:S05]  /*16a0*/  FADD.FTZ R0, R9, R0 ;  /* 0x0000000009007221 */ /* 0x000fca0000010000 */
[----:B------:R-:W-:-:S04]  /*16b0*/  F2FP.F16.F32.PACK_AB R0, RZ, R0 ;  /* 0x00000000ff00723e */ /* 0x000fc800000000ff */
[----:B------:R-:W-:-:S07]  /*16c0*/  PRMT R26, R0, 0x7610, R26 ;  /* 0x00007610001a7816 */ /* 0x000fce000000001a */
.L_x_21799:
[----:B------:R-:W-:Y:S05]  /*16d0*/  BSYNC.RECONVERGENT B0 ;  /* 0x0000000000007941 */ /* 0x000fea0003800200 */
.L_x_21798:
        /* <DEDUP_REMOVED lines=28> */
.L_x_21805:
[----:B------:R-:W-:Y:S02]  /*18a0*/  ISETP.NE.AND P0, PT, R9, RZ, PT ;  /* 0x000000ff0900720c */ /* 0x000fe40003f05270 */
[----:B------:R-:W-:-:S11]  /*18b0*/  PRMT R22, R23, 0x7610, R22 ;  /* 0x0000761017167816 */ /* 0x000fd60000000016 */
[----:B------:R-:W-:Y:S05]  /*18c0*/  @!P0 BRA `(.L_x_21803) ;  /* 0x00000000001c8947 */ /* 0x000fea0003800000 */
[----:B------:R-:W-:-:S04]  /*18d0*/  LOP3.LUT R23, R23, 0x8000, RZ, 0xc0, !PT ;  /* 0x0000800017177812 */ /* 0x000fc800078ec0ff */
[----:B------:R-:W-:-:S04]  /*18e0*/  LOP3.LUT R23, R23, 0x1, RZ, 0xfc, !PT ;  /* 0x0000000117177812 */ /* 0x000fc800078efcff */
[----:B------:R-:W-:Y:S01]  /*18f0*/  PRMT R22, R23, 0x7610, R22 ;  /* 0x0000761017167816 */ /* 0x000fe20000000016 */
[----:B------:R-:W-:Y:S06]  /*1900*/  BRA `(.L_x_21803) ;  /* 0x00000000000c7947 */ /* 0x000fec0003800000 */
.L_x_21804:
[----:B------:R-:W-:-:S05]  /*1910*/  FADD.FTZ R0, R9, R0 ;  /* 0x0000000009007221 */ /* 0x000fca0000010000 */
[----:B------:R-:W-:-:S04]  /*1920*/  F2FP.F16.F32.PACK_AB R0, RZ, R0 ;  /* 0x00000000ff00723e */ /* 0x000fc800000000ff */
[----:B------:R-:W-:-:S07]  /*1930*/  PRMT R22, R0, 0x7610, R22 ;  /* 0x0000761000167816 */ /* 0x000fce0000000016 */
.L_x_21803:
[----:B------:R-:W-:Y:S05]  /*1940*/  BSYNC.RECONVERGENT B0 ;  /* 0x0000000000007941 */ /* 0x000fea0003800200 */
.L_x_21802:
        /* <DEDUP_REMOVED lines=21> */
.L_x_21808:
[----:B------:R-:W-:-:S13]  /*1aa0*/  ISETP.GE.U32.AND P0, PT, R7, R5, PT ;  /* 0x000000050700720c */ /* 0x000fda0003f06070 */
[----:B------:R-:W-:Y:S05]  /*1ab0*/  @P0 BRA `(.L_x_21810) ;  /* 0x0000000000300947 */ /* 0x000fea0003800000 */
[----:B-1----:R-:W1:Y:S01]  /*1ac0*/  LDC.64 R8, c[0x0][0x388] ;  /* 0x0000e200ff087b82 */ /* 0x002e620000000a00 */
[----:B------:R-:W-:Y:S02]  /*1ad0*/  IMAD.IADD R11, R4, 0x1, R7 ;  /* 0x00000001040b7824 */ /* 0x000fe400078e0207 */
[----:B------:R-:W-:Y:S02]  /*1ae0*/  VIADD R7, R7, 0x80 ;  /* 0x0000008007077836 */ /* 0x000fe40000000000 */
[----:B-1----:R-:W-:-:S05]  /*1af0*/  IMAD.WIDE.U32 R8, R11, 0x2, R8 ;  /* 0x000000020b087825 */ /* 0x002fca00078e0008 */
[----:B------:R2:W-:Y:S02]  /*1b00*/  STG.E.U16 desc[UR4][R8.64], R20 ;  /* 0x0000001408007986 */ /* 0x0005e4000c101504 */
.L_x_21809:
[----:B------:R-:W-:-:S13]  /*1b10*/  ISETP.GE.U32.AND P0, PT, R7, R5, PT ;  /* 0x000000050700720c */ /* 0x000fda0003f06070 */
[----:B------:R-:W-:Y:S05]  /*1b20*/  @P0 BRA `(.L_x_21811) ;  /* 0x0000000000340947 */ /* 0x000fea0003800000 */
[----:B-12---:R-:W1:Y:S01]  /*1b30*/  LDC.64 R8, c[0x0][0x388] ;  /* 0x0000e200ff087b82 */ /* 0x006e620000000a00 */
[----:B------:R-:W-:Y:S02]  /*1b40*/  IMAD.IADD R11, R4, 0x1, R7 ;  /* 0x00000001040b7824 */ /* 0x000fe400078e0207 */
[----:B------:R-:W-:Y:S02]  /*1b50*/  VIADD R7, R7, 0x80 ;  /* 0x0000008007077836 */ /* 0x000fe40000000000 */
[----:B-1----:R-:W-:-:S05]  /*1b60*/  IMAD.WIDE.U32 R8, R11, 0x2, R8 ;  /* 0x000000020b087825 */ /* 0x002fca00078e0008 */
[----:B------:R2:W-:Y:S02]  /*1b70*/  STG.E.U16 desc[UR4][R8.64], R27 ;  /* 0x0000001b08007986 */ /* 0x0005e4000c101504 */
.L_x_21810:
        /* <DEDUP_REMOVED lines=8> */
.L_x_21811:
[----:B------:R-:W-:Y:S05]  /*1c00*/  BSYNC.RELIABLE B1 ;  /* 0x0000000000017941 */ /* 0x000fea0003800100 */
.L_x_21807:
[----:B------:R-:W-:-:S13]  /*1c10*/  ISETP.GE.U32.AND P0, PT, R7, R5, PT ;  /* 0x000000050700720c */ /* 0x000fda0003f06070 */
[----:B---3--:R-:W3:Y:S01]  /*1c20*/  @!P0 LDC.64 R2, c[0x0][0x388] ;  /* 0x0000e200ff028b82 */ /* 0x008ee20000000a00 */
[----:B--2---:R-:W-:Y:S02]  /*1c30*/  @!P0 IMAD.IADD R9, R4, 0x1, R7 ;  /* 0x0000000104098824 */ /* 0x004fe400078e0207 */
[----:B------:R-:W-:Y:S02]  /*1c40*/  @!P0 VIADD R7, R7, 0x80 ;  /* 0x0000008007078836 */ /* 0x000fe40000000000 */
[----:B---3--:R-:W-:-:S05]  /*1c50*/  @!P0 IMAD.WIDE.U32 R2, R9, 0x2, R2 ;  /* 0x0000000209028825 */ /* 0x008fca00078e0002 */
[----:B------:R3:W-:Y:S02]  /*1c60*/  @!P0 STG.E.U16 desc[UR4][R2.64], R26 ;  /* 0x0000001a02008986 */ /* 0x0007e4000c101504 */
.L_x_21812:
[----:B------:R-:W-:Y:S05]  /*1c70*/  BSYNC.RECONVERGENT B0 ;  /* 0x0000000000007941 */ /* 0x000fea0003800200 */
.L_x_21806:
        /* <DEDUP_REMOVED lines=8> */
.L_x_21774:
        /* <DEDUP_REMOVED lines=9> */
[----:B------:R-:W4:Y:S01]  /*1d90*/  LDG.E.64 R2, desc[UR4][R12.64] ;  /* 0x000000040c027981 */ /* 0x000f22000c1e1b00 */
[----:B------:R-:W-:Y:S03]  /*1da0*/  BSSY.RECONVERGENT B0, `(.L_x_21813) ;  /* 0x0000029000007945 */ /* 0x000fe60003800200 */
[----:B------:R3:W5:Y:S01]  /*1db0*/  LDG.E.64 R6, desc[UR4][R12.64+0x400] ;  /* 0x000400040c067981 */ /* 0x000762000c1e1b00 */
[----:B--2---:R-:W-:-:S05]  /*1dc0*/  HADD2.F32 R5, -RZ, R16.H0_H0 ;  /* 0x20000010ff057230 */ /* 0x004fca0000004100 */
[----:B------:R-:W-:Y:S01]  /*1dd0*/  FSETP.NAN.FTZ.AND P0, PT, R5, R5, PT ;  /* 0x000000050500720b */ /* 0x000fe20003f18000 */
[----:B----4-:R-:W-:-:S05]  /*1de0*/  HADD2.F32 R14, -RZ, R2.H0_H0 ;  /* 0x20000002ff0e7230 */ /* 0x010fca0000004100 */
[----:B------:R-:W-:-:S04]  /*1df0*/  FSETP.NAN.FTZ.AND P1, PT, R14, R14, PT ;  /* 0x0000000e0e00720b */ /* 0x000fc80003f38000 */
[----:B------:R-:W-:Y:S02]  /*1e00*/  PLOP3.LUT P0, PT, P0, P1, PT, 0x2, 0x20 ;  /* 0x000000000020781c */ /* 0x000fe40000702072 */
[----:B---3--:R-:W-:Y:S02]  /*1e10*/  PRMT R13, R8, 0x7610, R13 ;  /* 0x00007610080d7816 */ /* 0x008fe4000000000d */
[----:B------:R-:W-:-:S09]  /*1e20*/  PRMT R12, R9, 0x7610, R12 ;  /* 0x00007610090c7816 */ /* 0x000fd2000000000c */
[--C-:B------:R-:W-:Y:S01]  /*1e30*/  @!P0 FADD.FTZ R5, R5, R14.reuse ;  /* 0x0000000e05058221 */ /* 0x100fe20000010000 */
[----:B------:R-:W-:-:S04]  /*1e40*/  PRMT R14, R16, 0x7610, R14 ;  /* 0x00007610100e7816 */ /* 0x000fc8000000000e */
[----:B------:R-:W-:Y:S02]  /*1e50*/  @!P0 F2FP.F16.F32.PACK_AB R5, RZ, R5 ;  /* 0x00000005ff05823e */ /* 0x000fe400000000ff */
[----:B------:R-:W-:Y:S02]  /*1e60*/  PRMT R11, R16, 0x7632, R11 ;  /* 0x00007632100b7816 */ /* 0x000fe4000000000b */
[----:B------:R-:W-:Y:S02]  /*1e70*/  @!P0 PRMT R14, R5, 0x7610, R14 ;  /* 0x00007610050e8816 */ /* 0x000fe4000000000e */
[C---:B------:R-:W-:Y:S02]  /*1e80*/  PRMT R10, R17.reuse, 0x7610, R10 ;  /* 0x00007610110a7816 */ /* 0x040fe4000000000a */
[----:B------:R-:W-:Y:S02]  /*1e90*/  PRMT R5, R17, 0x7632, R5 ;  /* 0x0000763211057816 */ /* 0x000fe40000000005 */
[----:B------:R-:W-:-:S02]  /*1ea0*/  PRMT R8, R8, 0x7632, R8 ;  /* 0x0000763208087816 */ /* 0x000fc40000000008 */
        /* <DEDUP_REMOVED lines=16> */
.L_x_21815:
        /* <DEDUP_REMOVED lines=8> */
.L_x_21814:
[----:B------:R-:W-:Y:S05]  /*2030*/  BSYNC.RECONVERGENT B0 ;  /* 0x0000000000007941 */ /* 0x000fea0003800200 */
.L_x_21813:
        /* <DEDUP_REMOVED lines=26> */
.L_x_21819:
[----:B------:R-:W-:Y:S02]  /*21e0*/  ISETP.NE.AND P0, PT, R15, RZ, PT ;  /* 0x000000ff0f00720c */ /* 0x000fe40003f05270 */
[----:B------:R-:W-:-:S11]  /*21f0*/  PRMT R11, R2, 0x7632, R11 ;  /* 0x00007632020b7816 */ /* 0x000fd6000000000b */
[----:B------:R-:W-:Y:S05]  /*2200*/  @!P0 BRA `(.L_x_21818) ;  /* 0x00000000001c8947 */ /* 0x000fea0003800000 */
[----:B------:R-:W-:-:S04]  /*2210*/  LOP3.LUT R2, R16, 0x8000, RZ, 0xc0, !PT ;  /* 0x0000800010027812 */ /* 0x000fc800078ec0ff */
[----:B------:R-:W-:-:S04]  /*2220*/  LOP3.LUT R2, R2, 0x1, RZ, 0xfc, !PT ;  /* 0x0000000102027812 */ /* 0x000fc800078efcff */
[----:B------:R-:W-:Y:S01]  /*2230*/  PRMT R11, R2, 0x7610, R11 ;  /* 0x00007610020b7816 */ /* 0x000fe2000000000b */
[----:B------:R-:W-:Y:S06]  /*2240*/  BRA `(.L_x_21818) ;  /* 0x00000000000c7947 */ /* 0x000fec0003800000 */
.L_x_21817:
[----:B------:R-:W-:-:S05]  /*2250*/  FADD.FTZ R15, R16, R15 ;  /* 0x0000000f100f7221 */ /* 0x000fca0000010000 */
[----:B------:R-:W-:-:S04]  /*2260*/  F2FP.F16.F32.PACK_AB R15, RZ, R15 ;  /* 0x0000000fff0f723e */ /* 0x000fc800000000ff */
[----:B------:R-:W-:-:S07]  /*2270*/  PRMT R11, R15, 0x7610, R11 ;  /* 0x000076100f0b7816 */ /* 0x000fce000000000b */
.L_x_21818:
[----:B------:R-:W-:Y:S05]  /*2280*/  BSYNC.RECONVERGENT B0 ;  /* 0x0000000000007941 */ /* 0x000fea0003800200 */
.L_x_21816:
        /* <DEDUP_REMOVED lines=24> */
.L_x_21823:
[----:B------:R-:W-:Y:S02]  /*2410*/  ISETP.NE.AND P0, PT, R2, RZ, PT ;  /* 0x000000ff0200720c */ /* 0x000fe40003f05270 */
[----:B------:R-:W-:-:S11]  /*2420*/  PRMT R10, R3, 0x7610, R10 ;  /* 0x00007610030a7816 */ /* 0x000fd6000000000a */
[----:B------:R-:W-:Y:S05]  /*2430*/  @!P0 BRA `(.L_x_21822) ;  /* 0x00000000001c8947 */ /* 0x000fea0003800000 */
[----:B------:R-:W-:-:S04]  /*2440*/  LOP3.LUT R2, R3, 0x8000, RZ, 0xc0, !PT ;  /* 0x0000800003027812 */ /* 0x000fc800078ec0ff */
[----:B------:R-:W-:-:S04]  /*2450*/  LOP3.LUT R2, R2, 0x1, RZ, 0xfc, !PT ;  /* 0x0000000102027812 */ /* 0x000fc800078efcff */
[----:B------:R-:W-:Y:S01]  /*2460*/  PRMT R10, R2, 0x7610, R10 ;  /* 0x00007610020a7816 */ /* 0x000fe2000000000a */
[----:B------:R-:W-:Y:S06]  /*2470*/  BRA `(.L_x_21822) ;  /* 0x00000000000c7947 */ /* 0x000fec0003800000 */
.L_x_21821:
[----:B------:R-:W-:-:S05]  /*2480*/  FADD.FTZ R2, R15, R2 ;  /* 0x000000020f027221 */ /* 0x000fca0000010000 */
[----:B------:R-:W-:-:S04]  /*2490*/  F2FP.F16.F32.PACK_AB R2, RZ, R2 ;  /* 0x00000002ff02723e */ /* 0x000fc800000000ff */
[----:B------:R-:W-:-:S07]  /*24a0*/  PRMT R10, R2, 0x7610, R10 ;  /* 0x00007610020a7816 */ /* 0x000fce000000000a */
.L_x_21822:
[----:B------:R-:W-:Y:S05]  /*24b0*/  BSYNC.RECONVERGENT B0 ;  /* 0x0000000000007941 */ /* 0x000fea0003800200 */
.L_x_21820:
        /* <DEDUP_REMOVED lines=26> */
.L_x_21827:
[----:B------:R-:W-:Y:S02]  /*2660*/  ISETP.NE.AND P0, PT, R2, RZ, PT ;  /* 0x000000ff0200720c */ /* 0x000fe40003f05270 */
[----:B------:R-:W-:-:S11]  /*2670*/  PRMT R5, R3, 0x7632, R5 ;  /* 0x0000763203057816 */ /* 0x000fd60000000005 */
[----:B------:R-:W-:Y:S05]  /*2680*/  @!P0 BRA `(.L_x_21826) ;  /* 0x00000000001c8947 */ /* 0x000fea0003800000 */
[----:B------:R-:W-:-:S04]  /*2690*/  LOP3.LUT R2, R16, 0x8000, RZ, 0xc0, !PT ;  /* 0x0000800010027812 */ /* 0x000fc800078ec0ff */
[----:B------:R-:W-:-:S04]  /*26a0*/  LOP3.LUT R2, R2, 0x1, RZ, 0xfc, !PT ;  /* 0x0000000102027812 */ /* 0x000fc800078efcff */
[----:B------:R-:W-:Y:S01]  /*26b0*/  PRMT R5, R2, 0x7610, R5 ;  /* 0x0000761002057816 */ /* 0x000fe20000000005 */
[----:B------:R-:W-:Y:S06]  /*26c0*/  BRA `(.L_x_21826) ;  /* 0x00000000000c7947 */ /* 0x000fec0003800000 */
.L_x_21825:
[----:B------:R-:W-:-:S05]  /*26d0*/  FADD.FTZ R2, R15, R2 ;  /* 0x000000020f027221 */ /* 0x000fca0000010000 */
[----:B------:R-:W-:-:S04]  /*26e0*/  F2FP.F16.F32.PACK_AB R2, RZ, R2 ;  /* 0x00000002ff02723e */ /* 0x000fc800000000ff */
[----:B------:R-:W-:-:S07]  /*26f0*/  PRMT R5, R2, 0x7610, R5 ;  /* 0x0000761002057816 */ /* 0x000fce0000000005 */
.L_x_21826:
[----:B------:R-:W-:Y:S05]  /*2700*/  BSYNC.RECONVERGENT B0 ;  /* 0x0000000000007941 */ /* 0x000fea0003800200 */
.L_x_21824:
        /* <DEDUP_REMOVED lines=25> */
.L_x_21831:
[----:B------:R-:W-:Y:S02]  /*28a0*/  ISETP.NE.AND P0, PT, R2, RZ, PT ;  /* 0x000000ff0200720c */ /* 0x000fe40003f05270 */
[----:B------:R-:W-:-:S11]  /*28b0*/  PRMT R13, R6, 0x7610, R13 ;  /* 0x00007610060d7816 */ /* 0x000fd6000000000d */
[----:B------:R-:W-:Y:S05]  /*28c0*/  @!P0 BRA `(.L_x_21830) ;  /* 0x00000000001c8947 */ /* 0x000fea0003800000 */
[----:B------:R-:W-:-:S04]  /*28d0*/  LOP3.LUT R2, R6, 0x8000, RZ, 0xc0, !PT ;  /* 0x0000800006027812 */ /* 0x000fc800078ec0ff */
[----:B------:R-:W-:-:S04]  /*28e0*/  LOP3.LUT R2, R2, 0x1, RZ, 0xfc, !PT ;  /* 0x0000000102027812 */ /* 0x000fc800078efcff */
[----:B------:R-:W-:Y:S01]  /*28f0*/  PRMT R13, R2, 0x7610, R13 ;  /* 0x00007610020d7816 */ /* 0x000fe2000000000d */
[----:B------:R-:W-:Y:S06]  /*2900*/  BRA `(.L_x_21830) ;  /* 0x00000000000c7947 */ /* 0x000fec0003800000 */
.L_x_21829:
[----:B------:R-:W-:-:S05]  /*2910*/  FADD.FTZ R2, R3, R2 ;  /* 0x0000000203027221 */ /* 0x000fca0000010000 */
[----:B------:R-:W-:-:S04]  /*2920*/  F2FP.F16.F32.PACK_AB R2, RZ, R2 ;  /* 0x00000002ff02723e */ /* 0x000fc800000000ff */
[----:B------:R-:W-:-:S07]  /*2930*/  PRMT R13, R2, 0x7610, R13 ;  /* 0x00007610020d7816 */ /* 0x000fce000000000d */
.L_x_21830:
[----:B------:R-:W-:Y:S05]  /*2940*/  BSYNC.RECONVERGENT B0 ;  /* 0x0000000000007941 */ /* 0x000fea0003800200 */
.L_x_21828:
        /* <DEDUP_REMOVED lines=26> */
.L_x_21835:
[----:B------:R-:W-:Y:S02]  /*2af0*/  ISETP.NE.AND P0, PT, R2, RZ, PT ;  /* 0x000000ff0200720c */ /* 0x000fe40003f05270 */
[----:B------:R-:W-:-:S11]  /*2b00*/  PRMT R8, R6, 0x7632, R8 ;  /* 0x0000763206087816 */ /* 0x000fd60000000008 */
[----:B------:R-:W-:Y:S05]  /*2b10*/  @!P0 BRA `(.L_x_21834) ;  /* 0x00000000001c8947 */ /* 0x000fea0003800000 */
[----:B------:R-:W-:-:S04]  /*2b20*/  LOP3.LUT R2, R3, 0x8000, RZ, 0xc0, !PT ;  /* 0x0000800003027812 */ /* 0x000fc800078ec0ff */
[----:B------:R-:W-:-:S04]  /*2b30*/  LOP3.LUT R2, R2, 0x1, RZ, 0xfc, !PT ;  /* 0x0000000102027812 */ /* 0x000fc800078efcff */
[----:B------:R-:W-:Y:S01]  /*2b40*/  PRMT R8, R2, 0x7610, R8 ;  /* 0x0000761002087816 */ /* 0x000fe20000000008 */
[----:B------:R-:W-:Y:S06]  /*2b50*/  BRA `(.L_x_21834) ;  /* 0x00000000000c7947 */ /* 0x000fec0003800000 */
.L_x_21833:
[----:B------:R-:W-:-:S05]  /*2b60*/  FADD.FTZ R2, R3, R2 ;  /* 0x0000000203027221 */ /* 0x000fca0000010000 */
[----:B------:R-:W-:-:S04]  /*2b70*/  F2FP.F16.F32.PACK_AB R2, RZ, R2 ;  /* 0x00000002ff02723e */ /* 0x000fc800000000ff */
[----:B------:R-:W-:-:S07]  /*2b80*/  PRMT R8, R2, 0x7610, R8 ;  /* 0x0000761002087816 */ /* 0x000fce0000000008 */
.L_x_21834:
[----:B------:R-:W-:Y:S05]  /*2b90*/  BSYNC.RECONVERGENT B0 ;  /* 0x0000000000007941 */ /* 0x000fea0003800200 */
.L_x_21832:
        /* <DEDUP_REMOVED lines=25> */
.L_x_21839:
[----:B------:R-:W-:Y:S02]  /*2d30*/  ISETP.NE.AND P0, PT, R2, RZ, PT ;  /* 0x000000ff0200720c */ /* 0x000fe40003f05270 */
[----:B------:R-:W-:-:S11]  /*2d40*/  PRMT R12, R7, 0x7610, R12 ;  /* 0x00007610070c7816 */ /* 0x000fd6000000000c */
[----:B------:R-:W-:Y:S05]  /*2d50*/  @!P0 BRA `(.L_x_21838) ;  /* 0x00000000001c8947 */ /* 0x000fea0003800000 */
[----:B------:R-:W-:-:S04]  /*2d60*/  LOP3.LUT R2, R7, 0x8000, RZ, 0xc0, !PT ;  /* 0x0000800007027812 */ /* 0x000fc800078ec0ff */
[----:B------:R-:W-:-:S04]  /*2d70*/  LOP3.LUT R2, R2, 0x1, RZ, 0xfc, !PT ;  /* 0x0000000102027812 */ /* 0x000fc800078efcff */
[----:B------:R-:W-:Y:S01]  /*2d80*/  PRMT R12, R2, 0x7610, R12 ;  /* 0x00007610020c7816 */ /* 0x000fe2000000000c */
[----:B------:R-:W-:Y:S06]  /*2d90*/  BRA `(.L_x_21838) ;  /* 0x00000000000c7947 */ /* 0x000fec0003800000 */
.L_x_21837:
[----:B------:R-:W-:-:S05]  /*2da0*/  FADD.FTZ R2, R3, R2 ;  /* 0x0000000203027221 */ /* 0x000fca0000010000 */
[----:B------:R-:W-:-:S04]  /*2db0*/  F2FP.F16.F32.PACK_AB R2, RZ, R2 ;  /* 0x00000002ff02723e */ /* 0x000fc800000000ff */
[----:B------:R-:W-:-:S07]  /*2dc0*/  PRMT R12, R2, 0x7610, R12 ;  /* 0x00007610020c7816 */ /* 0x000fce000000000c */
.L_x_21838:
[----:B------:R-:W-:Y:S05]  /*2dd0*/  BSYNC.RECONVERGENT B0 ;  /* 0x0000000000007941 */ /* 0x000fea0003800200 */
.L_x_21836:
        /* <DEDUP_REMOVED lines=26> */
.L_x_21843:
[----:B------:R-:W-:Y:S02]  /*2f80*/  ISETP.NE.AND P0, PT, R2, RZ, PT ;  /* 0x000000ff0200720c */ /* 0x000fe40003f05270 */
[----:B------:R-:W-:-:S11]  /*2f90*/  PRMT R9, R7, 0x7632, R9 ;  /* 0x0000763207097816 */ /* 0x000fd60000000009 */
[----:B------:R-:W-:Y:S05]  /*2fa0*/  @!P0 BRA `(.L_x_21842) ;  /* 0x00000000001c8947 */ /* 0x000fea0003800000 */
[----:B------:R-:W-:-:S04]  /*2fb0*/  LOP3.LUT R2, R6, 0x8000, RZ, 0xc0, !PT ;  /* 0x0000800006027812 */ /* 0x000fc800078ec0ff */
[----:B------:R-:W-:-:S04]  /*2fc0*/  LOP3.LUT R2, R2, 0x1, RZ, 0xfc, !PT ;  /* 0x0000000102027812 */ /* 0x000fc800078efcff */
[----:B------:R-:W-:Y:S01]  /*2fd0*/  PRMT R9, R2, 0x7610, R9 ;  /* 0x0000761002097816 */ /* 0x000fe20000000009 */
[----:B------:R-:W-:Y:S06]  /*2fe0*/  BRA `(.L_x_21842) ;  /* 0x00000000000c7947 */ /* 0x000fec0003800000 */
.L_x_21841:
[----:B------:R-:W-:-:S05]  /*2ff0*/  FADD.FTZ R2, R3, R2 ;  /* 0x0000000203027221 */ /* 0x000fca0000010000 */
[----:B------:R-:W-:-:S04]  /*3000*/  F2FP.F16.F32.PACK_AB R2, RZ, R2 ;  /* 0x00000002ff02723e */ /* 0x000fc800000000ff */
[----:B------:R-:W-:-:S07]  /*3010*/  PRMT R9, R2, 0x7610, R9 ;  /* 0x0000761002097816 */ /* 0x000fce0000000009 */
.L_x_21842:
[----:B------:R-:W-:Y:S05]  /*3020*/  BSYNC.RECONVERGENT B0 ;  /* 0x0000000000007941 */ /* 0x000fea0003800200 */
.L_x_21840:
[----:B------:R-:W0:Y:S01]  /*3030*/  LDC.64 R2, c[0x0][0x388] ;  /* 0x0000e200ff027b82 */ /* 0x000e220000000a00 */
[----:B------:R-:W-:Y:S02]  /*3040*/  PRMT R5, R10, 0x5410, R5 ;  /* 0x000054100a057816 */ /* 0x000fe40000000005 */
[----:B------:R-:W-:Y:S02]  /*3050*/  PRMT R8, R13, 0x5410, R8 ;  /* 0x000054100d087816 */ /* 0x000fe40000000008 */
[----:B------:R-:W-:Y:S01]  /*3060*/  PRMT R9, R12, 0x5410, R9 ;  /* 0x000054100c097816 */ /* 0x000fe20000000009 */
[----:B0-----:R-:W-:Y:S01]  /*3070*/  IMAD.WIDE.U32 R2, R4, 0x2, R2 ;  /* 0x0000000204027825 */ /* 0x001fe200078e0002 */
[----:B------:R-:W-:-:S03]  /*3080*/  PRMT R4, R14, 0x5410, R11 ;  /* 0x000054100e047816 */ /* 0x000fc6000000000b */
[----:B------:R-:W-:-:S05]  /*3090*/  IMAD.WIDE.U32 R2, R0, 0x8, R2 ;  /* 0x0000000800027825 */ /* 0x000fca00078e0002 */
[----:B------:R-:W-:Y:S04]  /*30a0*/  STG.E.64 desc[UR4][R2.64], R4 ;  /* 0x0000000402007986 */ /* 0x000fe8000c101b04 */
[----:B------:R-:W-:Y:S01]  /*30b0*/  STG.E.64 desc[UR4][R2.64+0x400], R8 ;  /* 0x0004000802007986 */ /* 0x000fe2000c101b04 */
[----:B------:R-:W-:Y:S05]  /*30c0*/  EXIT ;  /* 0x000000000000794d */ /* 0x000fea0003800000 */
.L_x_21844:
        /* <DEDUP_REMOVED lines=11> */
.L_x_32524:


//--------------------- .text._ZN2at6native29vectorized_elementwise_kernelILi8ENS0_13BinaryFunctorIN3c104HalfES4_S4_ZZZNS0_21nextafter_kernel_cudaERNS_18TensorIteratorBaseEENKUlvE_clEvENKUlvE2_clEvEUlS4_S4_E_EESt5arrayIPcLm3EEEEviT0_T1_ --------------------------
	.section	.text._ZN2at6native29vectorized_elementwise_kernelILi8ENS0_13BinaryFunctorIN3c104HalfES4_S4_ZZZNS0_21nextafter_kernel_cudaERNS_18TensorIteratorBaseEENKUlvE_clEvENKUlvE2_clEvEUlS4_S4_E_EESt5arrayIPcLm3EEEEviT0_T1_,"ax",@progbits
	.align	128
        .global         _ZN2at6native29vectorized_elementwise_kernelILi8ENS0_13BinaryFunctorIN3c104HalfES4_S4_ZZZNS0_21nextafter_kernel_cudaERNS_18TensorIteratorBaseEENKUlvE_clEvENKUlvE2_clEvEUlS4_S4_E_EESt5arrayIPcLm3EEEEviT0_T1_
        .type           _ZN2at6native29vectorized_elementwise_kernelILi8ENS0_13BinaryFunctorIN3c104HalfES4_S4_ZZZNS0_21nextafter_kernel_cudaERNS_18TensorIteratorBaseEENKUlvE_clEvENKUlvE2_clEvEUlS4_S4_E_EESt5arrayIPcLm3EEEEviT0_T1_,@function
        .size           _ZN2at6native29vectorized_elementwise_kernelILi8ENS0_13BinaryFunctorIN3c104HalfES4_S4_ZZZNS0_21nextafter_kernel_cudaERNS_18TensorIteratorBaseEENKUlvE_clEvENKUlvE2_clEvEUlS4_S4_E_EESt5arrayIPcLm3EEEEviT0_T1_,(.L_x_32525 - _ZN2at6native29vectorized_elementwise_kernelILi8ENS0_13BinaryFunctorIN3c104HalfES4_S4_ZZZNS0_21nextafter_kernel_cudaERNS_18TensorIteratorBaseEENKUlvE_clEvENKUlvE2_clEvEUlS4_S4_E_EESt5arrayIPcLm3EEEEviT0_T1_)
        .other          _ZN2at6native29vectorized_elementwise_kernelILi8ENS0_13BinaryFunctorIN3c104HalfES4_S4_ZZZNS0_21nextafter_kernel_cudaERNS_18TensorIteratorBaseEENKUlvE_clEvENKUlvE2_clEvEUlS4_S4_E_EESt5arrayIPcLm3EEEEviT0_T1_,@"STO_CUDA_ENTRY STV_DEFAULT"
_ZN2at6native29vectorized_elementwise_kernelILi8ENS0_13BinaryFunctorIN3c104HalfES4_S4_ZZZNS0_21nextafter_kernel_cudaERNS_18TensorIteratorBaseEENKUlvE_clEvENKUlvE2_clEvEUlS4_S4_E_EESt5arrayIPcLm3EEEEviT0_T1_:
.text._ZN2at6native29vectorized_elementwise_kernelILi8ENS0_13BinaryFunctorIN3c104HalfES4_S4_ZZZNS0_21nextafter_kernel_cudaERNS_18TensorIteratorBaseEENKUlvE_clEvENKUlvE2_clEvEUlS4_S4_E_EESt5arrayIPcLm3EEEEviT0_T1_:
        /* <DEDUP_REMOVED lines=124> */
.L_x_21848:
        /* <DEDUP_REMOVED lines=8> */
.L_x_21847:
[----:B------:R-:W-:Y:S05]  /*0840*/  BSYNC.RECONVERGENT B0 ;  /* 0x0000000000007941 */ /* 0x000fea0003800200 */
.L_x_21846:
        /* <DEDUP_REMOVED lines=27> */
.L_x_21852:
[----:B------:R-:W-:Y:S02]  /*0a00*/  ISETP.NE.AND P0, PT, R14, RZ, PT ;  /* 0x000000ff0e00720c */ /* 0x000fe40003f05270 */
[----:B------:R-:W-:-:S11]  /*0a10*/  PRMT R8, R11, 0x7610, R8 ;  /* 0x000076100b087816 */ /* 0x000fd60000000008 */
[----:B------:R-:W-:Y:S05]  /*0a20*/  @!P0 BRA `(.L_x_21850) ;  /* 0x00000000001c8947 */ /* 0x000fea0003800000 */
[----:B------:R-:W-:-:S04]  /*0a30*/  LOP3.LUT R11, R11, 0x8000, RZ, 0xc0, !PT ;  /* 0x000080000b0b7812 */ /* 0x000fc800078ec0ff */
[----:B------:R-:W-:-:S04]  /*0a40*/  LOP3.LUT R11, R11, 0x1, RZ, 0xfc, !PT ;  /* 0x000000010b0b7812 */ /* 0x000fc800078efcff */
[----:B------:R-:W-:Y:S01]  /*0a50*/  PRMT R8, R11, 0x7610, R8 ;  /* 0x000076100b087816 */ /* 0x000fe20000000008 */
[----:B------:R-:W-:Y:S06]  /*0a60*/  BRA `(.L_x_21850) ;  /* 0x00000000000c7947 */ /* 0x000fec0003800000 */
.L_x_21851:
[----:B------:R-:W-:-:S05]  /*0a70*/  FADD.FTZ R9, R14, R9 ;  /* 0x000000090e097221 */ /* 0x000fca0000010000 */
[----:B------:R-:W-:-:S04]  /*0a80*/  F2FP.F16.F32.PACK_AB R9, RZ, R9 ;  /* 0x00000009ff09723e */ /* 0x000fc800000000ff */
[----:B------:R-:W-:-:S07]  /*0a90*/  PRMT R8, R9, 0x7610, R8 ;  /* 0x0000761009087816 */ /* 0x000fce0000000008 */
.L_x_21850:
[----:B------:R-:W-:Y:S05]  /*0aa0*/  BSYNC.RECONVERGENT B0 ;  /* 0x0000000000007941 */ /* 0x000fea0003800200 */
.L_x_21849:
        /* <DEDUP_REMOVED lines=28> */
.L_x_21856:
[----:B------:R-:W-:Y:S02]  /*0c70*/  ISETP.NE.AND P0, PT, R14, RZ, PT ;  /* 0x000000ff0e00720c */ /* 0x000fe40003f05270 */
[----:B------:R-:W-:-:S11]  /*0c80*/  PRMT R10, R21, 0x7610, R10 ;  /* 0x00007610150a7816 */ /* 0x000fd6000000000a */
[----:B------:R-:W-:Y:S05]  /*0c90*/  @!P0 BRA `(.L_x_21854) ;  /* 0x00000000001c8947 */ /* 0x000fea0003800000 */
[----:B------:R-:W-:-:S04]  /*0ca0*/  LOP3.LUT R21, R21, 0x8000, RZ, 0xc0, !PT ;  /* 0x0000800015157812 */ /* 0x000fc800078ec0ff */
[----:B------:R-:W-:-:S04]  /*0cb0*/  LOP3.LUT R21, R21, 0x1, RZ, 0xfc, !PT ;  /* 0x0000000115157812 */ /* 0x000fc800078efcff */
[----:B------:R-:W-:Y:S01]  /*0cc0*/  PRMT R10, R21, 0x7610, R10 ;  /* 0x00007610150a7816 */ /* 0x000fe2000000000a */
[----:B------:R-:W-:Y:S06]  /*0cd0*/  BRA `(.L_x_21854) ;  /* 0x00000000000c7947 */ /* 0x000fec0003800000 */
.L_x_21855:
[----:B------:R-:W-:-:S05]  /*0ce0*/  FADD.FTZ R9, R14, R9 ;  /* 0x000000090e097221 */ /* 0x000fca0000010000 */
[----:B------:R-:W-:-:S04]  /*0cf0*/  F2FP.F16.F32.PACK_AB R9, RZ, R9 ;  /* 0x00000009ff09723e */ /* 0x000fc800000000ff */
[----:B------:R-:W-:-:S07]  /*0d00*/  PRMT R10, R9, 0x7610, R10 ;  /* 0x00007610090a7816 */ /* 0x000fce000000000a */
.L_x_21854:
[----:B------:R-:W-:Y:S05]  /*0d10*/  BSYNC.RECONVERGENT B0 ;  /* 0x0000000000007941 */ /* 0x000fea0003800200 */
.L_x_21853:
        /* <DEDUP_REMOVED lines=28> */
.L_x_21860:
[----:B------:R-:W-:Y:S02]  /*0ee0*/  ISETP.NE.AND P0, PT, R14, RZ, PT ;  /* 0x000000ff0e00720c */ /* 0x000fe40003f05270 */
[----:B------:R-:W-:-:S11]  /*0ef0*/  PRMT R20, R25, 0x7610, R20 ;  /* 0x0000761019147816 */ /* 0x000fd60000000014 */
[----:B------:R-:W-:Y:S05]  /*0f00*/  @!P0 BRA `(.L_x_21858) ;  /* 0x00000000001c8947 */ /* 0x000fea0003800000 */
[----:B------:R-:W-:-:S04]  /*0f10*/  LOP3.LUT R25, R25, 0x8000, RZ, 0xc0, !PT ;  /* 0x0000800019197812 */ /* 0x000fc800078ec0ff */
[----:B------:R-:W-:-:S04]  /*0f20*/  LOP3.LUT R25, R25, 0x1, RZ, 0xfc, !PT ;  /* 0x0000000119197812 */ /* 0x000fc800078efcff */
[----:B------:R-:W-:Y:S01]  /*0f30*/  PRMT R20, R25, 0x7610, R20 ;  /* 0x0000761019147816 */ /* 0x000fe20000000014 */
[----:B------:R-:W-:Y:S06]  /*0f40*/  BRA `(.L_x_21858) ;  /* 0x00000000000c7947 */ /* 0x000fec0003800000 */
.L_x_21859:
[----:B------:R-:W-:-:S05]  /*0f50*/  FADD.FTZ R9, R14, R9 ;  /* 0x000000090e097221 */ /* 0x000fca0000010000 */
[----:B------:R-:W-:-:S04]  /*0f60*/  F2FP.F16.F32.PACK_AB R9, RZ, R9 ;  /* 0x00000009ff09723e */ /* 0x000fc800000000ff */
[----:B------:R-:W-:-:S07]  /*0f70*/  PRMT R20, R9, 0x7610, R20 ;  /* 0x0000761009147816 */ /* 0x000fce0000000014 */
.L_x_21858:
[----:B------:R-:W-:Y:S05]  /*0f80*/  BSYNC.RECONVERGENT B0 ;  /* 0x0000000000007941 */ /* 0x000fea0003800200 */
.L_x_21857:
        /* <DEDUP_REMOVED lines=28> */
.L_x_21864:
[----:B------:R-:W-:Y:S02]  /*1150*/  ISETP.NE.AND P0, PT, R14, RZ, PT ;  /* 0x000000ff0e00720c */ /* 0x000fe40003f05270 */
[----:B------:R-:W-:-:S11]  /*1160*/  PRMT R27, R0, 0x7610, R27 ;  /* 0x00007610001b7816 */ /* 0x000fd6000000001b */
[----:B------:R-:W-:Y:S05]  /*1170*/  @!P0 BRA `(.L_x_21862) ;  /* 0x00000000001c8947 */ /* 0x000fea0003800000 */
[----:B------:R-:W-:-:S04]  /*1180*/  LOP3.LUT R0, R0, 0x8000, RZ, 0xc0, !PT ;  /* 0x0000800000007812 */ /* 0x000fc800078ec0ff */
[----:B------:R-:W-:-:S04]  /*1190*/  LOP3.LUT R0, R0, 0x1, RZ, 0xfc, !PT ;  /* 0x0000000100007812 */ /* 0x000fc800078efcff */
[----:B------:R-:W-:Y:S01]  /*11a0*/  PRMT R27, R0, 0x7610, R27 ;  /* 0x00007610001b7816 */ /* 0x000fe2000000001b */
[----:B------:R-:W-:Y:S06]  /*11b0*/  BRA `(.L_x_21862) ;  /* 0x00000000000c7947 */ /* 0x000fec0003800000 */
.L_x_21863:
[----:B------:R-:W-:-:S05]  /*11c0*/  FADD.FTZ R9, R14, R9 ;  /* 0x000000090e097221 */ /* 0x000fca0000010000 */
[----:B------:R-:W-:-:S04]  /*11d0*/  F2FP.F16.F32.PACK_AB R9, RZ, R9 ;  /* 0x00000009ff09723e */ /* 0x000fc800000000ff */
[----:B------:R-:W-:-:S07]  /*11e0*/  PRMT R27, R9, 0x7610, R27 ;  /* 0x00007610091b7816 */ /* 0x000fce000000001b */
.L_x_21862:
[----:B------:R-:W-:Y:S05]  /*11f0*/  BSYNC.RECONVERGENT B0 ;  /* 0x0000000000007941 */ /* 0x000fea0003800200 */
.L_x_21861:
        /* <DEDUP_REMOVED lines=28> */
.L_x_21868:
[----:B------:R-:W-:Y:S02]  /*13c0*/  ISETP.NE.AND P0, PT, R9, RZ, PT ;  /* 0x000000ff0900720c */ /* 0x000fe40003f05270 */
[----:B------:R-:W-:-:S11]  /*13d0*/  PRMT R3, R2, 0x7610, R3 ;  /* 0x0000761002037816 */ /* 0x000fd60000000003 */
[----:B------:R-:W-:Y:S05]  /*13e0*/  @!P0 BRA `(.L_x_21866) ;  /* 0x00000000001c8947 */ /* 0x000fea0003800000 */
[----:B------:R-:W-:-:S04]  /*13f0*/  LOP3.LUT R2, R2, 0x8000, RZ, 0xc0, !PT ;  /* 0x0000800002027812 */ /* 0x000fc800078ec0ff */
[----:B------:R-:W-:-:S04]  /*1400*/  LOP3.LUT R2, R2, 0x1, RZ, 0xfc, !PT ;  /* 0x0000000102027812 */ /* 0x000fc800078efcff */
[----:B------:R-:W-:Y:S01]  /*1410*/  PRMT R3, R2, 0x7610, R3 ;  /* 0x0000761002037816 */ /* 0x000fe20000000003 */
[----:B------:R-:W-:Y:S06]  /*1420*/  BRA `(.L_x_21866) ;  /* 0x00000000000c7947 */ /* 0x000fec0003800000 */
.L_x_21867:
[----:B------:R-:W-:-:S05]  /*1430*/  FADD.FTZ R0, R9, R0 ;  /* 0x0000000009007221 */ /* 0x000fca0000010000 */
[----:B------:R-:W-:-:S04]  /*1440*/  F2FP.F16.F32.PACK_AB R0, RZ, R0 ;  /* 0x00000000ff00723e */ /* 0x000fc800000000ff */
[----:B------:R-:W-:-:S07]  /*1450*/  PRMT R3, R0, 0x7610, R3 ;  /* 0x0000761000037816 */ /* 0x000fce0000000003 */
.L_x_21866:
[----:B------:R-:W-:Y:S05]  /*1460*/  BSYNC.RECONVERGENT B0 ;  /* 0x0000000000007941 */ /* 0x000fea0003800200 */
.L_x_21865:
        /* <DEDUP_REMOVED lines=28> */
.L_x_21872:
[----:B------:R-:W-:Y:S02]  /*1630*/  ISETP.NE.AND P0, PT, R9, RZ, PT ;  /* 0x000000ff0900720c */ /* 0x000fe40003f05270 */
[----:B------:R-:W-:-:S11]  /*1640*/  PRMT R26, R29, 0x7610, R26 ;  /* 0x000076101d1a7816 */ /* 0x000fd6000000001a */
[----:B------:R-:W-:Y:S05]  /*1650*/  @!P0 BRA `(.L_x_21870) ;  /* 0x00000000001c8947 */ /* 0x000fea0003800000 */
[----:B------:R-:W-:-:S04]  /*1660*/  LOP3.LUT R29, R29, 0x8000, RZ, 0xc0, !PT ;  /* 0x000080001d1d7812 */ /* 0x000fc800078ec0ff */
[----:B------:R-:W-:-:S04]  /*1670*/  LOP3.LUT R29, R29, 0x1, RZ, 0xfc, !PT ;  /* 0x000000011d1d7812 */ /* 0x000fc800078efcff */
[----:B------:R-:W-:Y:S01]  /*1680*/  PRMT R26, R29, 0x7610, R26 ;  /* 0x000076101d1a7816 */ /* 0x000fe2000000001a */
[----:B------:R-:W-:Y:S06]  /*1690*/  BRA `(.L_x_21870) ;  /* 0x00000000000c7947 */ /* 0x000fec0003800000 */
.L_x_21871:
[----:B------:R-:W-:-:S05]  /*16a0*/  FADD.FTZ R0, R9, R0 ;  /* 0x0000000009007221 */ /* 0x000fca0000010000 */
[----:B------:R-:W-:-:S04]  /*16b0*/  F2FP.F16.F32.PACK_AB R0, RZ, R0 ;  /* 0x00000000ff00723e */ /* 0x000fc800000000ff */
[----:B------:R-:W-:-:S07]  /*16c0*/  PRMT R26, R0, 0x7610, R26 ;  /* 0x00007610001a7816 */ /* 0x000fce000000001a */
.L_x_21870:
[----:B------:R-:W-:Y:S05]  /*16d0*/  BSYNC.RECONVERGENT B0 ;  /* 0x0000000000007941 */ /* 0x000fea0003800200 */
.L_x_21869:
        /* <DEDUP_REMOVED lines=28> */
.L_x_21876:
[----:B------:R-:W-:Y:S02]  /*18a0*/  ISETP.NE.AND P0, PT, R9, RZ, PT ;  /* 0x000000ff0900720c */ /* 0x000fe40003f05270 */
[----:B------:R-:W-:-:S11]  /*18b0*/  PRMT R22, R23, 0x7610, R22 ;  /* 0x0000761017167816 */ /* 0x000fd60000000016 */
[----:B------:R-:W-:Y:S05]  /*18c0*/  @!P0 BRA `(.L_x_21874) ;  /* 0x00000000001c8947 */ /* 0x000fea0003800000 */
[----:B------:R-:W-:-:S04]  /*18d0*/  LOP3.LUT R23, R23, 0x8000, RZ, 0xc0, !PT ;  /* 0x0000800017177812 */ /* 0x000fc800078ec0ff */
[----:B------:R-:W-:-:S04]  /*18e0*/  LOP3.LUT R23, R23, 0x1, RZ, 0xfc, !PT ;  /* 0x0000000117177812 */ /* 0x000fc800078efcff */
[----:B------:R-:W-:Y:S01]  /*18f0*/  PRMT R22, R23, 0x7610, R22 ;  /* 0x0000761017167816 */ /* 0x000fe20000000016 */
[----:B------:R-:W-:Y:S06]  /*1900*/  BRA `(.L_x_21874) ;  /* 0x00000000000c7947 */ /* 0x000fec0003800000 */
.L_x_21875:
[----:B------:R-:W-:-:S05]  /*1910*/  FADD.FTZ R0, R9, R0 ;  /* 0x0000000009007221 */ /* 0x000fca0000010000 */
[----:B------:R-:W-:-:S04]  /*1920*/  F2FP.F16.F32.PACK_AB R0, RZ, R0 ;  /* 0x00000000ff00723e */ /* 0x000fc800000000ff */
[----:B------:R-:W-:-:S07]  /*1930*/  PRMT R22, R0, 0x7610, R22 ;  /* 0x0000761000167816 */ /* 0x000fce0000000016 */
.L_x_21874:
[----:B------:R-:W-:Y:S05]  /*1940*/  BSYNC.RECONVERGENT B0 ;  /* 0x0000000000007941 */ /* 0x000fea0003800200 */
.L_x_21873:
        /* <DEDUP_REMOVED lines=21> */
.L_x_21879:
[----:B------:R-:W-:-:S13]  /*1aa0*/  ISETP.GE.U32.AND P0, PT, R7, R5, PT ;  /* 0x000000050700720c */ /* 0x000fda0003f06070 */
[----:B------:R-:W-:Y:S05]  /*1ab0*/  @P0 BRA `(.L_x_21881) ;  /* 0x0000000000300947 */ /* 0x000fea0003800000 */
[----:B-1----:R-:W1:Y:S01]  /*1ac0*/  LDC.64 R8, c[0x0][0x388] ;  /* 0x0000e200ff087b82 */ /* 0x002e620000000a00 */
[----:B------:R-:W-:Y:S02]  /*1ad0*/  IMAD.IADD R11, R4, 0x1, R7 ;  /* 0x00000001040b7824 */ /* 0x000fe400078e0207 */
[----:B------:R-:W-:Y:S02]  /*1ae0*/  VIADD R7, R7, 0x80 ;  /* 0x0000008007077836 */ /* 0x000fe40000000000 */
[----:B-1----:R-:W-:-:S05]  /*1af0*/  IMAD.WIDE.U32 R8, R11, 0x2, R8 ;  /* 0x000000020b087825 */ /* 0x002fca00078e0008 */
[----:B------:R2:W-:Y:S02]  /*1b00*/  STG.E.U16 desc[UR4][R8.64], R20 ;  /* 0x0000001408007986 */ /* 0x0005e4000c101504 */
.L_x_21880:
[----:B------:R-:W-:-:S13]  /*1b10*/  ISETP.GE.U32.AND P0, PT, R7, R5, PT ;  /* 0x000000050700720c */ /* 0x000fda0003f06070 */
[----:B------:R-:W-:Y:S05]  /*1b20*/  @P0 BRA `(.L_x_21882) ;  /* 0x0000000000340947 */ /* 0x000fea0003800000 */
[----:B-12---:R-:W1:Y:S01]  /*1b30*/  LDC.64 R8, c[0x0][0x388] ;  /* 0x0000e200ff087b82 */ /* 0x006e620000000a00 */
[----:B------:R-:W-:Y:S02]  /*1b40*/  IMAD.IADD R11, R4, 0x1, R7 ;  /* 0x00000001040b7824 */ /* 0x000fe400078e0207 */
[----:B------:R-:W-:Y:S02]  /*1b50*/  VIADD R7, R7, 0x80 ;  /* 0x0000008007077836 */ /* 0x000fe40000000000 */
[----:B-1----:R-:W-:-:S05]  /*1b60*/  IMAD.WIDE.U32 R8, R11, 0x2, R8 ;  /* 0x000000020b087825 */ /* 0x002fca00078e0008 */
[----:B------:R2:W-:Y:S02]  /*1b70*/  STG.E.U16 desc[UR4][R8.64], R27 ;  /* 0x0000001b08007986 */ /* 0x0005e4000c101504 */
.L_x_21881:
        /* <DEDUP_REMOVED lines=8> */
.L_x_21882:
[----:B------:R-:W-:Y:S05]  /*1c00*/  BSYNC.RELIABLE B1 ;  /* 0x0000000000017941 */ /* 0x000fea0003800100 */
.L_x_21878:
[----:B------:R-:W-:-:S13]  /*1c10*/  ISETP.GE.U32.AND P0, PT, R7, R5, PT ;  /* 0x000000050700720c */ /* 0x000fda0003f06070 */
[----:B---3--:R-:W3:Y:S01]  /*1c20*/  @!P0 LDC.64 R2, c[0x0][0x388] ;  /* 0x0000e200ff028b82 */ /* 0x008ee20000000a00 */
[----:B--2---:R-:W-:Y:S02]  /*1c30*/  @!P0 IMAD.IADD R9, R4, 0x1, R7 ;  /* 0x0000000104098824 */ /* 0x004fe400078e0207 */
[----:B------:R-:W-:Y:S02]  /*1c40*/  @!P0 VIADD R7, R7, 0x80 ;  /* 0x0000008007078836 */ /* 0x000fe40000000000 */
[----:B---3--:R-:W-:-:S05]  /*1c50*/  @!P0 IMAD.WIDE.U32 R2, R9, 0x2, R2 ;  /* 0x0000000209028825 */ /* 0x008fca00078e0002 */
[----:B------:R3:W-:Y:S02]  /*1c60*/  @!P0 STG.E.U16 desc[UR4][R2.64], R26 ;  /* 0x0000001a02008986 */ /* 0x0007e4000c101504 */
.L_x_21883:
[----:B------:R-:W-:Y:S05]  /*1c70*/  BSYNC.RECONVERGENT B0 ;  /* 0x0000000000007941 */ /* 0x000fea0003800200 */
.L_x_21877:
        /* <DEDUP_REMOVED lines=8> */
.L_x_21845:
[----:B------:R-:W0:Y:S01]  /*1d00*/  S2R R0, SR_TID.X ;  /* 0x0000000000007919 */ /* 0x000e220000002100 */
[----:B------:R-:W1:Y:S08]  /*1d10*/  LDC.64 R2, c[0x0][0x390] ;  /* 0x0000e400ff027b82 */ /* 0x000e700000000a00 */
[----:B------:R-:W2:Y:S01]  /*1d20*/  LDC.64 R6, c[0x0][0x398] ;  /* 0x0000e600ff067b82 */ /* 0x000ea20000000a00 */
[----:B-1----:R-:W-:-:S04]  /*1d30*/  IMAD.WIDE.U32 R2, R4, 0x2, R2 ;  /* 0x0000000204027825 */ /* 0x002fc800078e0002 */
[----:B0-----:R-:W-:-:S04]  /*1d40*/  IMAD.WIDE.U32 R14, R0, 0x10, R2 ;  /* 0x00000010000e7825 */ /* 0x001fc800078e0002 */
[----:B--2---:R-:W-:Y:S02]  /*1d50*/  IMAD.WIDE.U32 R6, R4, 0x2, R6 ;  /* 0x0000000204067825 */ /* 0x004fe400078e0006 */
[----:B------:R-:W2:Y:S02]  /*1d60*/  LDG.E.128 R12, desc[UR4][R14.64] ;  /* 0x000000040e0c7981 */ /* 0x000ea4000c1e1d00 */
[----:B------:R-:W-:-:S05]  /*1d70*/  IMAD.WIDE.U32 R6, R0, 0x10, R6 ;  /* 0x0000001000067825 */ /* 0x000fca00078e0006 */
[----:B------:R-:W3:Y:S01]  /*1d80*/  LDG.E.128 R8, desc[UR4][R6.64] ;  /* 0x0000000406087981 */ /* 0x000ee2000c1e1d00 */
[----:B------:R-:W-:Y:S01]  /*1d90*/  BSSY.RECONVERGENT B0, `(.L_x_21884) ;  /* 0x0000028000007945 */ /* 0x000fe20003800200 */
[----:B--2---:R-:W-:Y:S02]  /*1da0*/  HADD2.F32 R2, -RZ, R12.H0_H0 ;  /* 0x2000000cff027230 */ /* 0x004fe40000004100 */
[----:B---3--:R-:W-:-:S03]  /*1db0*/  HADD2.F32 R3, -RZ, R8.H0_H0 ;  /* 0x20000008ff037230 */ /* 0x008fc60000004100 */
[----:B------:R-:W-:Y:S02]  /*1dc0*/  FSETP.NAN.FTZ.AND P0, PT, R2, R2, PT ;  /* 0x000000020200720b */ /* 0x000fe40003f18000 */
[----:B------:R-:W-:-:S04]  /*1dd0*/  FSETP.NAN.FTZ.AND P1, PT, R3, R3, PT ;  /* 0x000000030300720b */ /* 0x000fc80003f38000 */
[----:B------:R-:W-:Y:S02]  /*1de0*/  PLOP3.LUT P0, PT, P0, P1, PT, 0x2, 0x20 ;  /* 0x000000000020781c */ /* 0x000fe40000702072 */
[----:B------:R-:W-:Y:S02]  /*1df0*/  PRMT R5, R13, 0x7632, R5 ;  /* 0x000076320d057816 */ /* 0x000fe40000000005 */
[----:B------:R-:W-:-:S09]  /*1e00*/  PRMT R6, R14, 0x7632, R6 ;  /* 0x000076320e067816 */ /* 0x000fd20000000006 */
[--C-:B------:R-:W-:Y:S01]  /*1e10*/  @!P0 FADD.FTZ R2, R2, R3.reuse ;  /* 0x0000000302028221 */ /* 0x100fe20000010000 */
[----:B------:R-:W-:-:S04]  /*1e20*/  PRMT R3, R12, 0x7610, R3 ;  /* 0x000076100c037816 */ /* 0x000fc80000000003 */
[----:B------:R-:W-:Y:S02]  /*1e30*/  @!P0 F2FP.F16.F32.PACK_AB R16, RZ, R2 ;  /* 0x00000002ff10823e */ /* 0x000fe400000000ff */
[----:B------:R-:W-:Y:S02]  /*1e40*/  PRMT R2, R13, 0x7610, R2 ;  /* 0x000076100d027816 */ /* 0x000fe40000000002 */
[----:B------:R-:W-:Y:S02]  /*1e50*/  PRMT R13, R14, 0x7610, R13 ;  /* 0x000076100e0d7816 */ /* 0x000fe4000000000d */
[----:B------:R-:W-:Y:S02]  /*1e60*/  PRMT R12, R12, 0x7632, R12 ;  /* 0x000076320c0c7816 */ /* 0x000fe4000000000c */
[C---:B------:R-:W-:Y:S02]  /*1e70*/  PRMT R14, R15.reuse, 0x7610, R14 ;  /* 0x000076100f0e7816 */ /* 0x040fe4000000000e */
[----:B------:R-:W-:-:S02]  /*1e80*/  PRMT R7, R15, 0x7632, R7 ;  /* 0x000076320f077816 */ /* 0x000fc40000000007 */
        /* <DEDUP_REMOVED lines=16> */
.L_x_21886:
        /* <DEDUP_REMOVED lines=8> */
.L_x_21885:
[----:B------:R-:W-:Y:S05]  /*2010*/  BSYNC.RECONVERGENT B0 ;  /* 0x0000000000007941 */ /* 0x000fea0003800200 */
.L_x_21884:
        /* <DEDUP_REMOVED lines=25> */
.L_x_21890:
[----:B------:R-:W-:Y:S02]  /*21b0*/  ISETP.NE.AND P0, PT, R15, RZ, PT ;  /* 0x000000ff0f00720c */ /* 0x000fe40003f05270 */
[----:B------:R-:W-:-:S11]  /*21c0*/  PRMT R12, R8, 0x7632, R12 ;  /* 0x00007632080c7816 */ /* 0x000fd6000000000c */
[----:B------:R-:W-:Y:S05]  /*21d0*/  @!P0 BRA `(.L_x_21889) ;  /* 0x00000000001c8947 */ /* 0x000fea0003800000 */
[----:B------:R-:W-:-:S04]  /*21e0*/  LOP3.LUT R8, R17, 0x8000, RZ, 0xc0, !PT ;  /* 0x0000800011087812 */ /* 0x000fc800078ec0ff */
[----:B------:R-:W-:-:S04]  /*21f0*/  LOP3.LUT R8, R8, 0x1, RZ, 0xfc, !PT ;  /* 0x0000000108087812 */ /* 0x000fc800078efcff */
[----:B------:R-:W-:Y:S01]  /*2200*/  PRMT R12, R8, 0x7610, R12 ;  /* 0x00007610080c7816 */ /* 0x000fe2000000000c */
[----:B------:R-:W-:Y:S06]  /*2210*/  BRA `(.L_x_21889) ;  /* 0x00000000000c7947 */ /* 0x000fec0003800000 */
.L_x_21888:
[----:B------:R-:W-:-:S05]  /*2220*/  FADD.FTZ R15, R16, R15 ;  /* 0x0000000f100f7221 */ /* 0x000fca0000010000 */
[----:B------:R-:W-:-:S04]  /*2230*/  F2FP.F16.F32.PACK_AB R15, RZ, R15 ;  /* 0x0000000fff0f723e */ /* 0x000fc800000000ff */
[----:B------:R-:W-:-:S07]  /*2240*/  PRMT R12, R15, 0x7610, R12 ;  /* 0x000076100f0c7816 */ /* 0x000fce000000000c */
.L_x_21889:
[----:B------:R-:W-:Y:S05]  /*2250*/  BSYNC.RECONVERGENT B0 ;  /* 0x0000000000007941 */ /* 0x000fea0003800200 */
.L_x_21887:
        /* <DEDUP_REMOVED lines=24> */
.L_x_21894:
[----:B------:R-:W-:Y:S02]  /*23e0*/  ISETP.NE.AND P0, PT, R8, RZ, PT ;  /* 0x000000ff0800720c */ /* 0x000fe40003f05270 */
[----:B------:R-:W-:-:S11]  /*23f0*/  PRMT R2, R9, 0x7610, R2 ;  /* 0x0000761009027816 */ /* 0x000fd60000000002 */
[----:B------:R-:W-:Y:S05]  /*2400*/  @!P0 BRA `(.L_x_21893) ;  /* 0x0000000000188947 */ /* 0x000fea0003800000 */
[----:B------:R-:W-:-:S04]  /*2410*/  LOP3.LUT R2, R9, 0x8000, RZ, 0xc0, !PT ;  /* 0x0000800009027812 */ /* 0x000fc800078ec0ff */
[----:B------:R-:W-:Y:S01]  /*2420*/  LOP3.LUT R2, R2, 0x1, RZ, 0xfc, !PT ;  /* 0x0000000102027812 */ /* 0x000fe200078efcff */
[----:B------:R-:W-:Y:S06]  /*2430*/  BRA `(.L_x_21893) ;  /* 0x00000000000c7947 */ /* 0x000fec0003800000 */
.L_x_21892:
[----:B------:R-:W-:-:S05]  /*2440*/  FADD.FTZ R8, R15, R8 ;  /* 0x000000080f087221 */ /* 0x000fca0000010000 */
[----:B------:R-:W-:-:S04]  /*2450*/  F2FP.F16.F32.PACK_AB R8, RZ, R8 ;  /* 0x00000008ff08723e */ /* 0x000fc800000000ff */
[----:B------:R-:W-:-:S07]  /*2460*/  PRMT R2, R8, 0x7610, R2 ;  /* 0x0000761008027816 */ /* 0x000fce0000000002 */
.L_x_21893:
[----:B------:R-:W-:Y:S05]  /*2470*/  BSYNC.RECONVERGENT B0 ;  /* 0x0000000000007941 */ /* 0x000fea0003800200 */
.L_x_21891:
        /* <DEDUP_REMOVED lines=25> */
.L_x_21898:
[----:B------:R-:W-:Y:S02]  /*2610*/  ISETP.NE.AND P0, PT, R8, RZ, PT ;  /* 0x000000ff0800720c */ /* 0x000fe40003f05270 */
[----:B------:R-:W-:-:S11]  /*2620*/  PRMT R5, R9, 0x7632, R5 ;  /* 0x0000763209057816 */ /* 0x000fd60000000005 */
[----:B------:R-:W-:Y:S05]  /*2630*/  @!P0 BRA `(.L_x_21897) ;  /* 0x0000000000188947 */ /* 0x000fea0003800000 */
[----:B------:R-:W-:-:S04]  /*2640*/  LOP3.LUT R5, R16, 0x8000, RZ, 0xc0, !PT ;  /* 0x0000800010057812 */ /* 0x000fc800078ec0ff */
[----:B------:R-:W-:Y:S01]  /*2650*/  LOP3.LUT R5, R5, 0x1, RZ, 0xfc, !PT ;  /* 0x0000000105057812 */ /* 0x000fe200078efcff */
[----:B------:R-:W-:Y:S06]  /*2660*/  BRA `(.L_x_21897) ;  /* 0x00000000000c7947 */ /* 0x000fec0003800000 */
.L_x_21896:
[----:B------:R-:W-:-:S05]  /*2670*/  FADD.FTZ R8, R15, R8 ;  /* 0x000000080f087221 */ /* 0x000fca0000010000 */
[----:B------:R-:W-:-:S04]  /*2680*/  F2FP.F16.F32.PACK_AB R8, RZ, R8 ;  /* 0x00000008ff08723e */ /* 0x000fc800000000ff */
[----:B------:R-:W-:-:S07]  /*2690*/  PRMT R5, R8, 0x7610, R5 ;  /* 0x0000761008057816 */ /* 0x000fce0000000005 */
.L_x_21897:
[----:B------:R-:W-:Y:S05]  /*26a0*/  BSYNC.RECONVERGENT B0 ;  /* 0x0000000000007941 */ /* 0x000fea0003800200 */
.L_x_21895:
        /* <DEDUP_REMOVED lines=25> */
.L_x_21902:
[----:B------:R-:W-:Y:S02]  /*2840*/  ISETP.NE.AND P0, PT, R8, RZ, PT ;  /* 0x000000ff0800720c */ /* 0x000fe40003f05270 */
[----:B------:R-:W-:-:S11]  /*2850*/  PRMT R13, R10, 0x7610, R13 ;  /* 0x000076100a0d7816 */ /* 0x000fd6000000000d */
[----:B------:R-:W-:Y:S05]  /*2860*/  @!P0 BRA `(.L_x_21901) ;  /* 0x00000000001c8947 */ /* 0x000fea0003800000 */
[----:B------:R-:W-:-:S04]  /*2870*/  LOP3.LUT R8, R10, 0x8000, RZ, 0xc0, !PT ;  /* 0x000080000a087812 */ /* 0x000fc800078ec0ff */
[----:B------:R-:W-:-:S04]  /*2880*/  LOP3.LUT R8, R8, 0x1, RZ, 0xfc, !PT ;  /* 0x0000000108087812 */ /* 0x000fc800078efcff */
[----:B------:R-:W-:Y:S01]  /*2890*/  PRMT R13, R8, 0x7610, R13 ;  /* 0x00007610080d7816 */ /* 0x000fe2000000000d */
[----:B------:R-:W-:Y:S06]  /*28a0*/  BRA `(.L_x_21901) ;  /* 0x00000000000c7947 */ /* 0x000fec0003800000 */
.L_x_21900:
[----:B------:R-:W-:-:S05]  /*28b0*/  FADD.FTZ R8, R9, R8 ;  /* 0x0000000809087221 */ /* 0x000fca0000010000 */
[----:B------:R-:W-:-:S04]  /*28c0*/  F2FP.F16.F32.PACK_AB R8, RZ, R8 ;  /* 0x00000008ff08723e */ /* 0x000fc800000000ff */
[----:B------:R-:W-:-:S07]  /*28d0*/  PRMT R13, R8, 0x7610, R13 ;  /* 0x00007610080d7816 */ /* 0x000fce000000000d */
.L_x_21901:
[----:B------:R-:W-:Y:S05]  /*28e0*/  BSYNC.RECONVERGENT B0 ;  /* 0x0000000000007941 */ /* 0x000fea0003800200 */
.L_x_21899:
        /* <DEDUP_REMOVED lines=25> */
.L_x_21906:
[----:B------:R-:W-:Y:S02]  /*2a80*/  ISETP.NE.AND P0, PT, R8, RZ, PT ;  /* 0x000000ff0800720c */ /* 0x000fe40003f05270 */
[----:B------:R-:W-:-:S11]  /*2a90*/  PRMT R6, R10, 0x7632, R6 ;  /* 0x000076320a067816 */ /* 0x000fd60000000006 */
[----:B------:R-:W-:Y:S05]  /*2aa0*/  @!P0 BRA `(.L_x_21905) ;  /* 0x0000000000188947 */ /* 0x000fea0003800000 */
[----:B------:R-:W-:-:S04]  /*2ab0*/  LOP3.LUT R6, R9, 0x8000, RZ, 0xc0, !PT ;  /* 0x0000800009067812 */ /* 0x000fc800078ec0ff */
[----:B------:R-:W-:Y:S01]  /*2ac0*/  LOP3.LUT R6, R6, 0x1, RZ, 0xfc, !PT ;  /* 0x0000000106067812 */ /* 0x000fe200078efcff */
[----:B------:R-:W-:Y:S06]  /*2ad0*/  BRA `(.L_x_21905) ;  /* 0x00000000000c7947 */ /* 0x000fec0003800000 */
.L_x_21904:
[----:B------:R-:W-:-:S05]  /*2ae0*/  FADD.FTZ R8, R9, R8 ;  /* 0x0000000809087221 */ /* 0x000fca0000010000 */
[----:B------:R-:W-:-:S04]  /*2af0*/  F2FP.F16.F32.PACK_AB R8, RZ, R8 ;  /* 0x00000008ff08723e */ /* 0x000fc800000000ff */
[----:B------:R-:W-:-:S07]  /*2b00*/  PRMT R6, R8, 0x7610, R6 ;  /* 0x0000761008067816 */ /* 0x000fce0000000006 */
.L_x_21905:
[----:B------:R-:W-:Y:S05]  /*2b10*/  BSYNC.RECONVERGENT B0 ;  /* 0x0000000000007941 */ /* 0x000fea0003800200 */
.L_x_21903:
        /* <DEDUP_REMOVED lines=25> */
.L_x_21910:
[----:B------:R-:W-:Y:S02]  /*2cb0*/  ISETP.NE.AND P0, PT, R8, RZ, PT ;  /* 0x000000ff0800720c */ /* 0x000fe40003f05270 */
[----:B------:R-:W-:-:S11]  /*2cc0*/  PRMT R14, R11, 0x7610, R14 ;  /* 0x000076100b0e7816 */ /* 0x000fd6000000000e */
[----:B------:R-:W-:Y:S05]  /*2cd0*/  @!P0 BRA `(.L_x_21909) ;  /* 0x00000000001c8947 */ /* 0x000fea0003800000 */
[----:B------:R-:W-:-:S04]  /*2ce0*/  LOP3.LUT R8, R11, 0x8000, RZ, 0xc0, !PT ;  /* 0x000080000b087812 */ /* 0x000fc800078ec0ff */
[----:B------:R-:W-:-:S04]  /*2cf0*/  LOP3.LUT R8, R8, 0x1, RZ, 0xfc, !PT ;  /* 0x0000000108087812 */ /* 0x000fc800078efcff */
[----:B------:R-:W-:Y:S01]  /*2d00*/  PRMT R14, R8, 0x7610, R14 ;  /* 0x00007610080e7816 */ /* 0x000fe2000000000e */
[----:B------:R-:W-:Y:S06]  /*2d10*/  BRA `(.L_x_21909) ;  /* 0x00000000000c7947 */ /* 0x000fec0003800000 */
.L_x_21908:
[----:B------:R-:W-:-:S05]  /*2d20*/  FADD.FTZ R8, R9, R8 ;  /* 0x0000000809087221 */ /* 0x000fca0000010000 */
[----:B------:R-:W-:-:S04]  /*2d30*/  F2FP.F16.F32.PACK_AB R8, RZ, R8 ;  /* 0x00000008ff08723e */ /* 0x000fc800000000ff */
[----:B------:R-:W-:-:S07]  /*2d40*/  PRMT R14, R8, 0x7610, R14 ;  /* 0x00007610080e7816 */ /* 0x000fce000000000e */
.L_x_21909:
[----:B------:R-:W-:Y:S05]  /*2d50*/  BSYNC.RECONVERGENT B0 ;  /* 0x0000000000007941 */ /* 0x000fea0003800200 */
.L_x_21907:
        /* <DEDUP_REMOVED lines=25> */
.L_x_21914:
[----:B------:R-:W-:Y:S02]  /*2ef0*/  ISETP.NE.AND P0, PT, R8, RZ, PT ;  /* 0x000000ff0800720c */ /* 0x000fe40003f05270 */
[----:B------:R-:W-:-:S11]  /*2f00*/  PRMT R7, R11, 0x7632, R7 ;  /* 0x000076320b077816 */ /* 0x000fd60000000007 */
[----:B------:R-:W-:Y:S05]  /*2f10*/  @!P0 BRA `(.L_x_21913) ;  /* 0x0000000000188947 */ /* 0x000fea0003800000 */
[----:B------:R-:W-:-:S04]  /*2f20*/  LOP3.LUT R7, R10, 0x8000, RZ, 0xc0, !PT ;  /* 0x000080000a077812 */ /* 0x000fc800078ec0ff */
[----:B------:R-:W-:Y:S01]  /*2f30*/  LOP3.LUT R7, R7, 0x1, RZ, 0xfc, !PT ;  /* 0x0000000107077812 */ /* 0x000fe200078efcff */
[----:B------:R-:W-:Y:S06]  /*2f40*/  BRA `(.L_x_21913) ;  /* 0x00000000000c7947 */ /* 0x000fec0003800000 */
.L_x_21912:
[----:B------:R-:W-:-:S05]  /*2f50*/  FADD.FTZ R8, R9, R8 ;  /* 0x0000000809087221 */ /* 0x000fca0000010000 */
[----:B------:R-:W-:-:S04]  /*2f60*/  F2FP.F16.F32.PACK_AB R8, RZ, R8 ;  /* 0x00000008ff08723e */ /* 0x000fc800000000ff */
[----:B------:R-:W-:-:S07]  /*2f70*/  PRMT R7, R8, 0x7610, R7 ;  /* 0x0000761008077816 */ /* 0x000fce0000000007 */
.L_x_21913:
[----:B------:R-:W-:Y:S05]  /*2f80*/  BSYNC.RECONVERGENT B0 ;  /* 0x0000000000007941 */ /* 0x000fea0003800200 */
.L_x_21911:
[----:B------:R-:W0:Y:S01]  /*2f90*/  LDC.64 R8, c[0x0][0x388] ;  /* 0x0000e200ff087b82 */ /* 0x000e220000000a00 */
[----:B------:R-:W-:Y:S02]  /*2fa0*/  PRMT R7, R14, 0x5410, R7 ;  /* 0x000054100e077816 */ /* 0x000fe40000000007 */
[----:B------:R-:W-:Y:S02]  /*2fb0*/  PRMT R6, R13, 0x5410, R6 ;  /* 0x000054100d067816 */ /* 0x000fe40000000006 */
[----:B------:R-:W-:Y:S01]  /*2fc0*/  PRMT R5, R2, 0x5410, R5 ;  /* 0x0000541002057816 */ /* 0x000fe20000000005 */
[----:B0-----:R-:W-:Y:S01]  /*2fd0*/  IMAD.WIDE.U32 R8, R4, 0x2, R8 ;  /* 0x0000000204087825 */ /* 0x001fe200078e0008 */
[----:B------:R-:W-:-:S03]  /*2fe0*/  PRMT R4, R3, 0x5410, R12 ;  /* 0x0000541003047816 */ /* 0x000fc6000000000c */
[----:B------:R-:W-:-:S05]  /*2ff0*/  IMAD.WIDE.U32 R8, R0, 0x10, R8 ;  /* 0x0000001000087825 */ /* 0x000fca00078e0008 */
[----:B------:R-:W-:Y:S01]  /*3000*/  STG.E.128 desc[UR4][R8.64], R4 ;  /* 0x0000000408007986 */ /* 0x000fe2000c101d04 */
[----:B------:R-:W-:Y:S05]  /*3010*/  EXIT ;  /* 0x000000000000794d */ /* 0x000fea0003800000 */
.L_x_21915:
        /* <DEDUP_REMOVED lines=14> */
.L_x_32525:


//--------------------- .text._ZN2at6native18elementwise_kernelILi128ELi4EZNS0_15gpu_kernel_implINS0_13BUnaryFunctorIN3c104HalfES5_S5_ZZZNS0_21nextafter_kernel_cudaERNS_18TensorIteratorBaseEENKUlvE_clEvENKUlvE2_clEvEUlS5_S5_E_EEEEvS7_RKT_EUliE_EEviT1_ --------------------------
	.section	.text._ZN2at6native18elementwise_kernelILi128ELi4EZNS0_15gpu_kernel_implINS0_13BUnaryFunctorIN3c104HalfES5_S5_ZZZNS0_21nextafter_kernel_cudaERNS_18TensorIteratorBaseEENKUlvE_clEvENKUlvE2_clEvEUlS5_S5_E_EEEEvS7_RKT_EUliE_EEviT1_,"ax",@progbits
	.align	128
        .global         _ZN2at6native18elementwise_kernelILi128ELi4EZNS0_15gpu_kernel_implINS0_13BUnaryFunctorIN3c104HalfES5_S5_ZZZNS0_21nextafter_kernel_cudaERNS_18TensorIteratorBaseEENKUlvE_clEvENKUlvE2_clEvEUlS5_S5_E_EEEEvS7_RKT_EUliE_EEviT1_
        .type           _ZN2at6native18elementwise_kernelILi128ELi4EZNS0_15gpu_kernel_implINS0_13BUnaryFunctorIN3c104HalfES5_S5_ZZZNS0_21nextafter_kernel_cudaERNS_18TensorIteratorBaseEENKUlvE_clEvENKUlvE2_clEvEUlS5_S5_E_EEEEvS7_RKT_EUliE_EEviT1_,@function
        .size           _ZN2at6native18elementwise_kernelILi128ELi4EZNS0_15gpu_kernel_implINS0_13BUnaryFunctorIN3c104HalfES5_S5_ZZZNS0_21nextafter_kernel_cudaERNS_18TensorIteratorBaseEENKUlvE_clEvENKUlvE2_clEvEUlS5_S5_E_EEEEvS7_RKT_EUliE_EEviT1_,(.L_x_32526 - _ZN2at6native18elementwise_kernelILi128ELi4EZNS0_15gpu_kernel_implINS0_13BUnaryFunctorIN3c104HalfES5_S5_ZZZNS0_21nextafter_kernel_cudaERNS_18TensorIteratorBaseEENKUlvE_clEvENKUlvE2_clEvEUlS5_S5_E_EEEEvS7_RKT_EUliE_EEviT1_)
        .other          _ZN2at6native18elementwise_kernelILi128ELi4EZNS0_15gpu_kernel_implINS0_13BUnaryFunctorIN3c104HalfES5_S5_ZZZNS0_21nextafter_kernel_cudaERNS_18TensorIteratorBaseEENKUlvE_clEvENKUlvE2_clEvEUlS5_S5_E_EEEEvS7_RKT_EUliE_EEviT1_,@"STO_CUDA_ENTRY STV_DEFAULT"
_ZN2at6native18elementwise_kernelILi128ELi4EZNS0_15gpu_kernel_implINS0_13BUnaryFunctorIN3c104HalfES5_S5_ZZZNS0_21nextafter_kernel_cudaERNS_18TensorIteratorBaseEENKUlvE_clEvENKUlvE2_clEvEUlS5_S5_E_EEEEvS7_RKT_EUliE_EEviT1_:
.text._ZN2at6native18elementwise_kernelILi128ELi4EZNS0_15gpu_kernel_implINS0_13BUnaryFunctorIN3c104HalfES5_S5_ZZZNS0_21nextafter_kernel_cudaERNS_18TensorIteratorBaseEENKUlvE_clEvENKUlvE2_clEvEUlS5_S5_E_EEEEvS7_RKT_EUliE_EEviT1_:
        /* <DEDUP_REMOVED lines=13> */
[----:B------:R-:W-:-:S02]  /*00d0*/  UISETP.LT.U32.AND UP0, UPT, UR40, 0x18, UPT ;  /* 0x000000182800788c */ /* 0x000fc4000bf01070 */
[----:B------:R-:W-:Y:S02]  /*00e0*/  ULOP3.LUT UR38, UR5, 0x8000, URZ, 0xc0, !UPT ;  /* 0x0000800005267892 */ /* 0x000fe4000f8ec0ff */
[----:B-1----:R-:W-:Y:S01]  /*00f0*/  LOP3.LUT R17, R17, UR4, RZ, 0xfc, !PT ;  /* 0x0000000411117c12 */ /* 0x002fe2000f8efcff */
[----:B------:R-:W-:Y:S02]  /*0100*/  USEL UR39, UR40, 0x18, UP0 ;  /* 0x0000001828277887 */ /* 0x000fe40008000000 */
[----:B------:R-:W-:Y:S01]  /*0110*/  ULOP3.LUT UR44, UR5, 0x7fff, URZ, 0xc0, !UPT ;  /* 0x00007fff052c7892 */ /* 0x000fe2000f8ec0ff */
[----:B----4-:R-:W-:Y:S01]  /*0120*/  ISETP.GE.AND P0, PT, R17, UR6, PT ;  /* 0x0000000611007c0c */ /* 0x010fe2000bf06270 */
[----:B------:R-:W-:Y:S02]  /*0130*/  ULOP3.LUT UR38, UR38, 0x1, URZ, 0xfc, !UPT ;  /* 0x0000000126267892 */ /* 0x000fe4000f8efcff */
[----:B------:R-:W-:-:S10]  /*0140*/  UIADD3 UR39, UPT, UPT, UR39, 0x1, URZ ;  /* 0x0000000127277890 */ /* 0x000fd4000fffe0ff */
        /* <DEDUP_REMOVED lines=303> */
.L_x_21918:
        /* <DEDUP_REMOVED lines=18> */
.L_x_21922:
[----:B------:R-:W2:Y:S02]  /*1560*/  LDG.E.U8 R2, desc[UR36][R2.64] ;  /* 0x0000002402027981 */ /* 0x000ea4000c1e1100 */
[----:B--2---:R-:W-:-:S04]  /*1570*/  I2FP.F32.U32 R0, R2 ;  /* 0x0000000200007245 */ /* 0x004fc80000201000 */
[----:B------:R-:W-:Y:S01]  /*1580*/  F2FP.F16.F32.PACK_AB R0, RZ, R0 ;  /* 0x00000000ff00723e */ /* 0x000fe200000000ff */
[----:B------:R-:W-:Y:S06]  /*1590*/  BRA `(.L_x_21924) ;  /* 0x0000000c007c7947 */ /* 0x000fec0003800000 */
.L_x_21921:
        /* <DEDUP_REMOVED lines=10> */
.L_x_21926:
[----:B------:R-:W2:Y:S02]  /*1640*/  LDG.E R2, desc[UR36][R2.64] ;  /* 0x0000002402027981 */ /* 0x000ea4000c1e1900 */
[----:B--2---:R-:W-:-:S04]  /*1650*/  I2FP.F32.S32 R0, R2 ;  /* 0x0000000200007245 */ /* 0x004fc80000201400 */
[----:B------:R-:W-:Y:S01]  /*1660*/  F2FP.F16.F32.PACK_AB R0, RZ, R0 ;  /* 0x00000000ff00723e */ /* 0x000fe200000000ff */
[----:B------:R-:W-:Y:S06]  /*1670*/  BRA `(.L_x_21924) ;  /* 0x0000000c00447947 */ /* 0x000fec0003800000 */
.L_x_21925:
[----:B------:R-:W2:Y:S02]  /*1680*/  LDG.E.U16 R2, desc[UR36][R2.64] ;  /* 0x0000002402027981 */ /* 0x000ea4000c1e1500 */
[----:B--2---:R-:W0:Y:S02]  /*1690*/  I2F.S16 R0, R2 ;  /* 0x0000000200007306 */ /* 0x004e240000101400 */
[----:B0-----:R-:W-:Y:S01]  /*16a0*/  F2FP.F16.F32.PACK_AB R0, RZ, R0 ;  /* 0x00000000ff00723e */ /* 0x001fe200000000ff */
[----:B------:R-:W-:Y:S06]  /*16b0*/  BRA `(.L_x_21924) ;  /* 0x0000000c00347947 */ /* 0x000fec0003800000 */
.L_x_21920:
        /* <DEDUP_REMOVED lines=9> */
.L_x_21928:
[----:B------:R0:W5:Y:S01]  /*1750*/  LDG.E.U16 R0, desc[UR36][R2.64] ;  /* 0x0000002402007981 */ /* 0x000162000c1e1500 */
[----:B------:R-:W-:Y:S05]  /*1760*/  BRA `(.L_x_21924) ;  /* 0x0000000c00087947 */ /* 0x000fea0003800000 */
.L_x_21927:
        /* <DEDUP_REMOVED lines=9> */
.L_x_21930:
[----:B------:R1:W5:Y:S01]  /*1800*/  LDG.E.U16 R0, desc[UR36][R2.64] ;  /* 0x0000002402007981 */ /* 0x000362000c1e1500 */
[----:B------:R-:W-:Y:S05]  /*1810*/  BRA `(.L_x_21924) ;  /* 0x0000000800dc7947 */ /* 0x000fea0003800000 */
.L_x_21929:
        /* <DEDUP_REMOVED lines=8> */
.L_x_21919:
        /* <DEDUP_REMOVED lines=13> */
.L_x_21933:
        /* <DEDUP_REMOVED lines=8> */
.L_x_21932:
        /* <DEDUP_REMOVED lines=27> */
.L_x_21935:
        /* <DEDUP_REMOVED lines=13> */
.L_x_21934:
[----:B------:R-:W2:Y:S02]  /*1c70*/  LDG.E.U16 R0, desc[UR36][R2.64] ;  /* 0x0000002402007981 */ /* 0x000ea4000c1e1500 */
[----:B--2---:R-:W-:-:S04]  /*1c80*/  SHF.L.U32 R0, R0, 0x10, RZ ;  /* 0x0000001000007819 */ /* 0x004fc800000006ff */
[----:B------:R-:W-:Y:S01]  /*1c90*/  F2FP.F16.F32.PACK_AB R0, RZ, R0 ;  /* 0x00000000ff00723e */ /* 0x000fe200000000ff */
[----:B------:R-:W-:Y:S06]  /*1ca0*/  BRA `(.L_x_21924) ;  /* 0x0000000400b87947 */ /* 0x000fec0003800000 */
.L_x_21931:
        /* <DEDUP_REMOVED lines=12> */
.L_x_21938:
        /* <DEDUP_REMOVED lines=21> */
.L_x_21942:
[----:B------:R-:W-:Y:S05]  /*1ec0*/  BSYNC.RECONVERGENT B1 ;  /* 0x0000000000017941 */ /* 0x000fea0003800200 */
.L_x_21941:
[----:B------:R-:W-:Y:S01]  /*1ed0*/  IMAD.SHL.U32 R0, R0, 0x100000, RZ ;  /* 0x0010000000007824 */ /* 0x000fe200078e00ff */
[----:B------:R-:W-:-:S04]  /*1ee0*/  LEA R2, R2, 0x3b800000, 0x17 ;  /* 0x3b80000002027811 */ /* 0x000fc800078eb8ff */
[----:B------:R-:W-:-:S07]  /*1ef0*/  LOP3.LUT R0, R2, R0, R7, 0xfe, !PT ;  /* 0x0000000002007212 */ /* 0x000fce00078efe07 */
.L_x_21940:
[----:B------:R-:W-:Y:S05]  /*1f00*/  BSYNC.RECONVERGENT B0 ;  /* 0x0000000000007941 */ /* 0x000fea0003800200 */
.L_x_21939:
[----:B------:R-:W-:Y:S01]  /*1f10*/  F2FP.F16.F32.PACK_AB R0, RZ, R0 ;  /* 0x00000000ff00723e */ /* 0x000fe200000000ff */
[----:B------:R-:W-:Y:S06]  /*1f20*/  BRA `(.L_x_21924) ;  /* 0x0000000400187947 */ /* 0x000fec0003800000 */
.L_x_21937:
        /* <DEDUP_REMOVED lines=21> */
.L_x_21946:
[----:B------:R-:W-:Y:S05]  /*2080*/  BSYNC.RECONVERGENT B1 ;  /* 0x0000000000017941 */ /* 0x000fea0003800200 */
.L_x_21945:
[----:B------:R-:W-:Y:S01]  /*2090*/  IMAD.SHL.U32 R0, R0, 0x200000, RZ ;  /* 0x0020000000007824 */ /* 0x000fe200078e00ff */
[----:B------:R-:W-:-:S04]  /*20a0*/  LEA R2, R2, 0x37800000, 0x17 ;  /* 0x3780000002027811 */ /* 0x000fc800078eb8ff */
[----:B------:R-:W-:-:S07]  /*20b0*/  LOP3.LUT R0, R2, R0, R7, 0xfe, !PT ;  /* 0x0000000002007212 */ /* 0x000fce00078efe07 */
.L_x_21944:
[----:B------:R-:W-:Y:S05]  /*20c0*/  BSYNC.RECONVERGENT B0 ;  /* 0x0000000000007941 */ /* 0x000fea0003800200 */
.L_x_21943:
[----:B------:R-:W-:Y:S01]  /*20d0*/  F2FP.F16.F32.PACK_AB R0, RZ, R0 ;  /* 0x00000000ff00723e */ /* 0x000fe200000000ff */
[----:B------:R-:W-:Y:S06]  /*20e0*/  BRA `(.L_x_21924) ;  /* 0x0000000000a87947 */ /* 0x000fec0003800000 */
.L_x_21936:
[----:B------:R-:W-:-:S09]  /*20f0*/  UISETP.NE.AND UP0, UPT, UR4, 0x1c, UPT ;  /* 0x0000001c0400788c */ /* 0x000fd2000bf05270 */
[----:B------:R-:W-:Y:S05]  /*2100*/  BRA.U !UP0, `(.L_x_21947) ;  /* 0x0000000108947547 */ /* 0x000fea000b800000 */
[----:B------:R-:W-:-:S09]  /*2110*/  UISETP.NE.AND UP0, UPT, UR4, 0x1d, UPT ;  /* 0x0000001d0400788c */ /* 0x000fd2000bf05270 */
[----:B------:R-:W-:Y:S05]  /*2120*/  BRA.U !UP0, `(.L_x_21948) ;  /* 0x00000001087c7547 */ /* 0x000fea000b800000 */
[----:B------:R-:W-:-:S09]  /*2130*/  UISETP.NE.AND UP0, UPT, UR4, 0x2c, UPT ;  /* 0x0000002c0400788c */ /* 0x000fd2000bf05270 */
[----:B------:R-:W-:Y:S05]  /*2140*/  BRA.U !UP0, `(.L_x_21949) ;  /* 0x0000000108487547 */ /* 0x000fea000b800000 */
.L_x_21923:
        /* <DEDUP_REMOVED lines=16> */
.L_x_21950:
[----:B------:R-:W-:Y:S01]  /*2250*/  PRMT R0, RZ, 0x7610, R0 ;  /* 0x00007610ff007816 */ /* 0x000fe20000000000 */
[----:B------:R-:W-:Y:S06]  /*2260*/  BRA `(.L_x_21924) ;  /* 0x0000000000487947 */ /* 0x000fec0003800000 */
.L_x_21949:
        /* <DEDUP_REMOVED lines=8> */
.L_x_21952:
[----:B------:R-:W-:Y:S05]  /*22f0*/  BSYNC.RECONVERGENT B0 ;  /* 0x0000000000007941 */ /* 0x000fea0003800200 */
.L_x_21951:
[----:B------:R-:W-:Y:S01]  /*2300*/  F2FP.F16.F32.PACK_AB R0, RZ, R0 ;  /* 0x00000000ff00723e */ /* 0x000fe200000000ff */
[----:B------:R-:W-:Y:S06]  /*2310*/  BRA `(.L_x_21924) ;  /* 0x00000000001c7947 */ /* 0x000fec0003800000 */
.L_x_21948:
[----:B------:R-:W2:Y:S02]  /*2320*/  LDG.E.64 R2, desc[UR36][R2.64] ;  /* 0x0000002402027981 */ /* 0x000ea4000c1e1b00 */
[----:B--2---:R-:W0:Y:S02]  /*2330*/  I2F.U64 R0, R2 ;  /* 0x0000000200007312 */ /* 0x004e240000301000 */
[----:B0-----:R-:W-:Y:S01]  /*2340*/  F2FP.F16.F32.PACK_AB R0, RZ, R0 ;  /* 0x00000000ff00723e */ /* 0x001fe200000000ff */
[----:B------:R-:W-:Y:S06]  /*2350*/  BRA `(.L_x_21924) ;  /* 0x00000000000c7947 */ /* 0x000fec0003800000 */
.L_x_21947:
[----:B------:R-:W2:Y:S02]  /*2360*/  LDG.E R2, desc[UR36][R2.64] ;  /* 0x0000002402027981 */ /* 0x000ea4000c1e1900 */
[----:B--2---:R-:W-:-:S04]  /*2370*/  I2FP.F32.U32 R0, R2 ;  /* 0x0000000200007245 */ /* 0x004fc80000201000 */
[----:B------:R-:W-:-:S07]  /*2380*/  F2FP.F16.F32.PACK_AB R0, RZ, R0 ;  /* 0x00000000ff00723e */ /* 0x000fce00000000ff */
.L_x_21924:
[----:B------:R-:W2:Y:S01]  /*2390*/  LDC.U16 R4, c[0x0][0x592] ;  /* 0x00016480ff047b82 */ /* 0x000ea20000000400 */
[----:B01---5:R-:W-:Y:S01]  /*23a0*/  HADD2.F32 R3, -RZ, R0.H0_H0 ;  /* 0x20000000ff037230 */ /* 0x023fe20000004100 */
[----:B------:R-:W-:Y:S04]  /*23b0*/  BSSY.RECONVERGENT B0, `(.L_x_21953) ;  /* 0x000001a000007945 */ /* 0x000fe80003800200 */
[----:B------:R-:W-:Y:S01]  /*23c0*/  FSETP.NAN.FTZ.AND P0, PT, R3, R3, PT ;  /* 0x000000030300720b */ /* 0x000fe20003f18000 */
[----:B--2---:R-:W-:-:S05]  /*23d0*/  HADD2.F32 R2, -RZ, R4.H0_H0 ;  /* 0x20000004ff027230 */ /* 0x004fca0000004100 */
[----:B------:R-:W-:-:S04]  /*23e0*/  FSETP.NAN.FTZ.AND P1, PT, R2, R2, PT ;  /* 0x000000020200720b */ /* 0x000fc80003f38000 */
[----:B------:R-:W-:-:S13]  /*23f0*/  PLOP3.LUT P0, PT, P0, P1, PT, 0x2, 0x20 ;  /* 0x000000000020781c */ /* 0x000fda0000702072 */
[----:B------:R-:W-:-:S05]  /*2400*/  @!P0 FADD.FTZ R2, R3, R2 ;  /* 0x0000000203028221 */ /* 0x000fca0000010000 */
[----:B------:R-:W-:-:S04]  /*2410*/  @!P0 F2FP.F16.F32.PACK_AB R2, RZ, R2 ;  /* 0x00000002ff02823e */ /* 0x000fc800000000ff */
[----:B------:R-:W-:Y:S01]  /*2420*/  @!P0 PRMT R5, R2, 0x7610, R5 ;  /* 0x0000761002058816 */ /* 0x000fe20000000005 */
[----:B------:R-:W-:Y:S06]  /*2430*/  @!P0 BRA `(.L_x_21954) ;  /* 0x0000000000448947 */ /* 0x000fec0003800000 */
[----:B------:R-:W-:Y:S01]  /*2440*/  PRMT R2, R4, 0x9910, RZ ;  /* 0x0000991004027816 */ /* 0x000fe200000000ff */
[----:B------:R-:W-:Y:S01]  /*2450*/  IMAD.MOV.U32 R5, RZ, RZ, R4 ;  /* 0x000000ffff057224 */ /* 0x000fe200078e0004 */
[----:B------:R-:W-:-:S04]  /*2460*/  PRMT R3, R0, 0x9910, RZ ;  /* 0x0000991000037816 */ /* 0x000fc800000000ff */
[----:B------:R-:W-:-:S13]  /*2470*/  ISETP.NE.AND P0, PT, R3, R2, PT ;  /* 0x000000020300720c */ /* 0x000fda0003f05270 */
[----:B------:R-:W-:Y:S05]  /*2480*/  @!P0 BRA `(.L_x_21954) ;  /* 0x0000000000308947 */ /* 0x000fea0003800000 */
[----:B------:R-:W-:-:S13]  /*2490*/  LOP3.LUT P0, R4, R0, 0x7fff, RZ, 0xc0, !PT ;  /* 0x00007fff00047812 */ /* 0x000fda000780c0ff */
[----:B------:R-:W-:Y:S02]  /*24a0*/  @P0 LOP3.LUT R2, R19, R0, RZ, 0x3c, !PT ;  /* 0x0000000013020212 */ /* 0x000fe400078e3cff */
[----:B------:R-:W-:Y:S02]  /*24b0*/  @P0 MOV R3, 0xffff ;  /* 0x0000ffff00030802 */ /* 0x000fe40000000f00 */
[----:B------:R-:W-:Y:S02]  /*24c0*/  @P0 PRMT R2, R2, 0x9910, RZ ;  /* 0x0000991002020816 */ /* 0x000fe400000000ff */
[----:B------:R-:W-:Y:S02]  /*24d0*/  @P0 ISETP.GT.U32.AND P3, PT, R4, UR44, PT ;  /* 0x0000002c04000c0c */ /* 0x000fe4000bf64070 */
[----:B------:R-:W-:Y:S02]  /*24e0*/  @P0 ISETP.GT.AND P1, PT, R2, -0x1, PT ;  /* 0xffffffff0200080c */ /* 0x000fe40003f24270 */
[----:B------:R-:W-:-:S02]  /*24f0*/  @!P0 ISETP.NE.AND P2, PT, RZ, UR44, PT ;  /* 0x0000002cff008c0c */ /* 0x000fc4000bf45270 */
[----:B------:R-:W-:Y:S02]  /*2500*/  @P0 SEL R2, R3, 0x1, !P1 ;  /* 0x0000000103020807 */ /* 0x000fe40004800000 */
[----:B------:R-:W-:Y:S02]  /*2510*/  @!P0 SEL R5, R19, UR38, !P2 ;  /* 0x0000002613058c07 */ /* 0x000fe4000d000000 */
[----:B------:R-:W-:-:S05]  /*2520*/  @P0 SEL R3, R2, 0xffff, !P3 ;  /* 0x0000ffff02030807 */ /* 0x000fca0005800000 */
[----:B------:R-:W-:-:S05]  /*2530*/  @P0 IMAD.IADD R3, R3, 0x1, R0 ;  /* 0x0000000103030824 */ /* 0x000fca00078e0200 */
[----:B------:R-:W-:-:S07]  /*2540*/  @P0 PRMT R5, R3, 0x7610, R5 ;  /* 0x0000761003050816 */ /* 0x000fce0000000005 */
.L_x_21954:
[----:B------:R-:W-:Y:S05]  /*2550*/  BSYNC.RECONVERGENT B0 ;  /* 0x0000000000007941 */ /* 0x000fea0003800200 */
.L_x_21953:
        /* <DEDUP_REMOVED lines=18> */
.L_x_21958:
[----:B------:R-:W-:-:S06]  /*2680*/  HADD2.F32 R5, -RZ, R5.H0_H0 ;  /* 0x20000005ff057230 */ /* 0x000fcc0000004100 */
[----:B------:R-:W0:Y:S02]  /*2690*/  F2I.S64.TRUNC R4, R5 ;  /* 0x0000000500047311 */ /* 0x000e24000020d900 */
[----:B0-----:R0:W-:Y:S01]  /*26a0*/  STG.E.U8 desc[UR36][R2.64], R4 ;  /* 0x0000000402007986 */ /* 0x0011e2000c101124 */
[----:B------:R-:W-:Y:S05]  /*26b0*/  BRA `(.L_x_21960) ;  /* 0x0000000c00707947 */ /* 0x000fea0003800000 */
.L_x_21957:
        /* <DEDUP_REMOVED lines=10> */
.L_x_21962:
[----:B------:R-:W-:-:S06]  /*2760*/  HADD2.F32 R5, -RZ, R5.H0_H0 ;  /* 0x20000005ff057230 */ /* 0x000fcc0000004100 */
[----:B------:R-:W0:Y:S02]  /*2770*/  F2I.FTZ.TRUNC.NTZ R5, R5 ;  /* 0x0000000500057305 */ /* 0x000e24000021f100 */
[----:B0-----:R0:W-:Y:S01]  /*2780*/  STG.E desc[UR36][R2.64], R5 ;  /* 0x0000000502007986 */ /* 0x0011e2000c101924 */
[----:B------:R-:W-:Y:S05]  /*2790*/  BRA `(.L_x_21960) ;  /* 0x0000000c00387947 */ /* 0x000fea0003800000 */
.L_x_21961:
[----:B------:R-:W-:-:S06]  /*27a0*/  HADD2.F32 R5, -RZ, R5.H0_H0 ;  /* 0x20000005ff057230 */ /* 0x000fcc0000004100 */
[----:B------:R-:W0:Y:S02]  /*27b0*/  F2I.FTZ.TRUNC.NTZ R5, R5 ;  /* 0x0000000500057305 */ /* 0x000e24000021f100 */
[----:B0-----:R0:W-:Y:S01]  /*27c0*/  STG.E.U16 desc[UR36][R2.64], R5 ;  /* 0x0000000502007986 */ /* 0x0011e2000c101524 */
[----:B------:R-:W-:Y:S05]  /*27d0*/  BRA `(.L_x_21960) ;  /* 0x0000000c00287947 */ /* 0x000fea0003800000 */
.L_x_21956:
        /* <DEDUP_REMOVED lines=9> */
.L_x_21964:
[----:B------:R0:W-:Y:S01]  /*2870*/  STG.E.U16 desc[UR36][R2.64], R5 ;  /* 0x0000000502007986 */ /* 0x0001e2000c101524 */
[----:B------:R-:W-:Y:S05]  /*2880*/  BRA `(.L_x_21960) ;  /* 0x0000000800fc7947 */ /* 0x000fea0003800000 */
.L_x_21963:
        /* <DEDUP_REMOVED lines=10> */
.L_x_21966:
[----:B------:R-:W-:-:S05]  /*2930*/  HADD2.F32 R0, -RZ, R5.H0_H0 ;  /* 0x20000005ff007230 */ /* 0x000fca0000004100 */
[----:B------:R-:W-:-:S04]  /*2940*/  F2FP.F16.F32.PACK_AB R0, RZ, R0 ;  /* 0x00000000ff00723e */ /* 0x000fc800000000ff */
[----:B------:R-:W-:-:S05]  /*2950*/  PRMT R0, R0, 0x5410, RZ ;  /* 0x0000541000007816 */ /* 0x000fca00000000ff */
[----:B------:R2:W-:Y:S01]  /*2960*/  STG.E desc[UR36][R2.64], R0 ;  /* 0x0000000002007986 */ /* 0x0005e2000c101924 */
[----:B------:R-:W-:Y:S05]  /*2970*/  BRA `(.L_x_21960) ;  /* 0x0000000800c07947 */ /* 0x000fea0003800000 */
.L_x_21965:
[----:B------:R-:W-:-:S05]  /*2980*/  HADD2.F32 R4, -RZ, R5.H0_H0 ;  /* 0x20000005ff047230 */ /* 0x000fca0000004100 */
[----:B------:R-:W-:-:S06]  /*2990*/  FMUL.FTZ R4, R4, 1 ;  /* 0x3f80000004047820 */ /* 0x000fcc0000410000 */
[----:B------:R-:W0:Y:S02]  /*29a0*/  F2F.F64.F32 R4, R4 ;  /* 0x0000000400047310 */ /* 0x000e240000201800 */
[----:B0-----:R4:W-:Y:S01]  /*29b0*/  STG.E.64 desc[UR36][R2.64], R4 ;  /* 0x0000000402007986 */ /* 0x0019e2000c101b24 */
[----:B------:R-:W-:Y:S05]  /*29c0*/  BRA `(.L_x_21960) ;  /* 0x0000000800ac7947 */ /* 0x000fea0003800000 */
.L_x_21955:
        /* <DEDUP_REMOVED lines=13> */
.L_x_21969:
[----:B------:R-:W-:Y:S01]  /*2aa0*/  HADD2.F32 R5, -RZ, R5.H0_H0 ;  /* 0x20000005ff057230 */ /* 0x000fe20000004100 */
[----:B------:R-:W-:-:S04]  /*2ab0*/  CS2R R6, SRZ ;  /* 0x0000000000067805 */ /* 0x000fc8000001ff00 */
[----:B------:R-:W-:-:S06]  /*2ac0*/  FMUL.FTZ R5, R5, 1 ;  /* 0x3f80000005057820 */ /* 0x000fcc0000410000 */
[----:B------:R-:W0:Y:S02]  /*2ad0*/  F2F.F64.F32 R4, R5 ;  /* 0x0000000500047310 */ /* 0x000e240000201800 */
[----:B0-----:R0:W-:Y:S01]  /*2ae0*/  STG.E.128 desc[UR36][R2.64], R4 ;  /* 0x0000000402007986 */ /* 0x0011e2000c101d24 */
[----:B------:R-:W-:Y:S05]  /*2af0*/  BRA `(.L_x_21960) ;  /* 0x0000000800607947 */ /* 0x000fea0003800000 */
.L_x_21968:
        /* <DEDUP_REMOVED lines=19> */
.L_x_21973:
[----:B------:R-:W-:Y:S05]  /*2c30*/  BSYNC.RECONVERGENT B0 ;  /* 0x0000000000007941 */ /* 0x000fea0003800200 */
.L_x_21972:
[----:B------:R-:W-:-:S05]  /*2c40*/  LOP3.LUT R5, R0, 0x80, R5, 0xf8, !PT ;  /* 0x0000008000057812 */ /* 0x000fca00078ef805 */
[----:B------:R0:W-:Y:S01]  /*2c50*/  STG.E.U8 desc[UR36][R2.64], R5 ;  /* 0x0000000502007986 */ /* 0x0001e2000c101124 */
[----:B------:R-:W-:Y:S05]  /*2c60*/  BRA `(.L_x_21960) ;  /* 0x0000000800047947 */ /* 0x000fea0003800000 */
.L_x_21971:
        /* <DEDUP_REMOVED lines=15> */
.L_x_21975:
[----:B------:R-:W-:Y:S05]  /*2d60*/  BSYNC.RECONVERGENT B0 ;  /* 0x0000000000007941 */ /* 0x000fea0003800200 */
.L_x_21974:
[----:B------:R-:W-:-:S05]  /*2d70*/  LOP3.LUT R5, R0, 0x80, R5, 0xf8, !PT ;  /* 0x0000008000057812 */ /* 0x000fca00078ef805 */
[----:B------:R0:W-:Y:S01]  /*2d80*/  STG.E.U8 desc[UR36][R2.64], R5 ;  /* 0x0000000502007986 */ /* 0x0001e2000c101124 */
[----:B------:R-:W-:Y:S05]  /*2d90*/  BRA `(.L_x_21960) ;  /* 0x0000000400b87947 */ /* 0x000fea0003800000 */
.L_x_21970:
[----:B------:R-:W-:-:S05]  /*2da0*/  HADD2.F32 R0, -RZ, R5.H0_H0 ;  /* 0x20000005ff007230 */ /* 0x000fca0000004100 */
[----:B------:R-:W-:-:S05]  /*2db0*/  F2FP.BF16.F32.PACK_AB R0, RZ, R0 ;  /* 0x00000000ff00723e */ /* 0x000fca00000010ff */
[----:B------:R0:W-:Y:S01]  /*2dc0*/  STG.E.U16 desc[UR36][R2.64], R0 ;  /* 0x0000000002007986 */ /* 0x0001e2000c101524 */
[----:B------:R-:W-:Y:S05]  /*2dd0*/  BRA `(.L_x_21960) ;  /* 0x0000000400a87947 */ /* 0x000fea0003800000 */
.L_x_21967:
        /* <DEDUP_REMOVED lines=12> */
.L_x_21978:
        /* <DEDUP_REMOVED lines=13> */
.L_x_21981:
[----:B------:R-:W-:-:S04]  /*2f70*/  SHF.R.U32.HI R0, RZ, 0x14, R5 ;  /* 0x00000014ff007819 */ /* 0x000fc80000011605 */
[----:B------:R-:W-:-:S04]  /*2f80*/  LOP3.LUT R0, R0, 0x1, RZ, 0xc0, !PT ;  /* 0x0000000100007812 */ /* 0x000fc800078ec0ff */
[----:B------:R-:W-:-:S04]  /*2f90*/  IADD3 R0, PT, PT, R5, 0x487ffff, R0 ;  /* 0x0487ffff05007810 */ /* 0x000fc80007ffe000 */
[----:B------:R-:W-:-:S04]  /*2fa0*/  SHF.R.U32.HI R0, RZ, 0x14, R0 ;  /* 0x00000014ff007819 */ /* 0x000fc80000011600 */
[----:B------:R-:W-:-:S07]  /*2fb0*/  LOP3.LUT R4, R0, 0xff, RZ, 0xc0, !PT ;  /* 0x000000ff00047812 */ /* 0x000fce00078ec0ff */
.L_x_21982:
[----:B------:R-:W-:-:S04]  /*2fc0*/  SHF.R.U32.HI R5, RZ, 0x18, R5 ;  /* 0x00000018ff057819 */ /* 0x000fc80000011605 */
[----:B------:R-:W-:-:S04]  /*2fd0*/  LOP3.LUT R4, R4, 0x80, R5, 0xf8, !PT ;  /* 0x0000008004047812 */ /* 0x000fc800078ef805 */
[----:B------:R-:W-:-:S07]  /*2fe0*/  PRMT R0, R4, 0x7610, R0 ;  /* 0x0000761004007816 */ /* 0x000fce0000000000 */
.L_x_21980:
[----:B------:R-:W-:Y:S05]  /*2ff0*/  BSYNC.RECONVERGENT B0 ;  /* 0x0000000000007941 */ /* 0x000fea0003800200 */
.L_x_21979:
[----:B------:R0:W-:Y:S01]  /*3000*/  STG.E.U8 desc[UR36][R2.64], R0 ;  /* 0x0000000002007986 */ /* 0x0001e2000c101124 */
[----:B------:R-:W-:Y:S05]  /*3010*/  BRA `(.L_x_21960) ;  /* 0x0000000400187947 */ /* 0x000fea0003800000 */
.L_x_21977:
        /* <DEDUP_REMOVED lines=13> */
.L_x_21985:
[----:B------:R-:W-:-:S04]  /*30f0*/  SHF.R.U32.HI R0, RZ, 0x15, R5 ;  /* 0x00000015ff007819 */ /* 0x000fc80000011605 */
[----:B------:R-:W-:-:S04]  /*3100*/  LOP3.LUT R0, R0, 0x1, RZ, 0xc0, !PT ;  /* 0x0000000100007812 */ /* 0x000fc800078ec0ff */
[----:B------:R-:W-:-:S04]  /*3110*/  IADD3 R0, PT, PT, R5, 0x88fffff, R0 ;  /* 0x088fffff05007810 */ /* 0x000fc80007ffe000 */
[----:B------:R-:W-:-:S04]  /*3120*/  SHF.R.U32.HI R0, RZ, 0x15, R0 ;  /* 0x00000015ff007819 */ /* 0x000fc80000011600 */
[----:B------:R-:W-:-:S07]  /*3130*/  LOP3.LUT R4, R0, 0xff, RZ, 0xc0, !PT ;  /* 0x000000ff00047812 */ /* 0x000fce00078ec0ff */
.L_x_21986:
[----:B------:R-:W-:-:S04]  /*3140*/  SHF.R.U32.HI R5, RZ, 0x18, R5 ;  /* 0x00000018ff057819 */ /* 0x000fc80000011605 */
[----:B------:R-:W-:-:S04]  /*3150*/  LOP3.LUT R4, R4, 0x80, R5, 0xf8, !PT ;  /* 0x0000008004047812 */ /* 0x000fc800078ef805 */
[----:B------:R-:W-:-:S07]  /*3160*/  PRMT R0, R4, 0x7610, R0 ;  /* 0x0000761004007816 */ /* 0x000fce0000000000 */
.L_x_21984:
[----:B------:R-:W-:Y:S05]  /*3170*/  BSYNC.RECONVERGENT B0 ;  /* 0x0000000000007941 */ /* 0x000fea0003800200 */
.L_x_21983:
[----:B------:R0:W-:Y:S01]  /*3180*/  STG.E.U8 desc[UR36][R2.64], R0 ;  /* 0x0000000002007986 */ /* 0x0001e2000c101124 */
[----:B------:R-:W-:Y:S05]  /*3190*/  BRA `(.L_x_21960) ;  /* 0x0000000000b87947 */ /* 0x000fea0003800000 */
.L_x_21976:
[----:B------:R-:W-:-:S09]  /*31a0*/  UISETP.NE.AND UP0, UPT, UR4, 0x1c, UPT ;  /* 0x0000001c0400788c */ /* 0x000fd2000bf05270 */
[----:B------:R-:W-:Y:S05]  /*31b0*/  BRA.U !UP0, `(.L_x_21987) ;  /* 0x0000000108a47547 */ /* 0x000fea000b800000 */
[----:B------:R-:W-:-:S09]  /*31c0*/  UISETP.NE.AND UP0, UPT, UR4, 0x1d, UPT ;  /* 0x0000001d0400788c */ /* 0x000fd2000bf05270 */
[----:B------:R-:W-:Y:S05]  /*31d0*/  BRA.U !UP0, `(.L_x_21988) ;  /* 0x00000001088c7547 */ /* 0x000fea000b800000 */
[----:B------:R-:W-:-:S09]  /*31e0*/  UISETP.NE.AND UP0, UPT, UR4, 0x2c, UPT ;  /* 0x0000002c0400788c */ /* 0x000fd2000bf05270 */
[----:B------:R-:W-:Y:S05]  /*31f0*/  BRA.U !UP0, `(.L_x_21989) ;  /* 0x0000000108447547 */ /* 0x000fea000b800000 */
.L_x_21959:
        /* <DEDUP_REMOVED lines=16> */
.L_x_21990:
[----:B------:R-:W-:Y:S05]  /*3300*/  BRA `(.L_x_21960) ;  /* 0x00000000005c7947 */ /* 0x000fea0003800000 */
.L_x_21989:
        /* <DEDUP_REMOVED lines=16> */
.L_x_21988:
[----:B------:R-:W-:-:S06]  /*3410*/  HADD2.F32 R5, -RZ, R5.H0_H0 ;  /* 0x20000005ff057230 */ /* 0x000fcc0000004100 */
[----:B------:R-:W0:Y:S02]  /*3420*/  F2I.U64.TRUNC R4, R5 ;  /* 0x0000000500047311 */ /* 0x000e24000020d800 */
[----:B0-----:R0:W-:Y:S01]  /*3430*/  STG.E.64 desc[UR36][R2.64], R4 ;  /* 0x0000000402007986 */ /* 0x0011e2000c101b24 */
[----:B------:R-:W-:Y:S05]  /*3440*/  BRA `(.L_x_21960) ;  /* 0x00000000000c7947 */ /* 0x000fea0003800000 */
.L_x_21987:
[----:B------:R-:W-:-:S06]  /*3450*/  HADD2.F32 R5, -RZ, R5.H0_H0 ;  /* 0x20000005ff057230 */ /* 0x000fcc0000004100 */
[----:B------:R-:W0:Y:S02]  /*3460*/  F2I.FTZ.U32.TRUNC.NTZ R5, R5 ;  /* 0x0000000500057305 */ /* 0x000e24000021f000 */
[----:B0-----:R0:W-:Y:S02]  /*3470*/  STG.E desc[UR36][R2.64], R5 ;  /* 0x0000000502007986 */ /* 0x0011e4000c101924 */
.L_x_21960:
[----:B------:R-:W-:-:S07]  /*3480*/  VIADD R17, R17, 0x80 ;  /* 0x0000008011117836 */ /* 0x000fce0000000000 */
.L_x_21917:
[----:B------:R-:W-:Y:S05]  /*3490*/  BSYNC.RECONVERGENT B6 ;  /* 0x0000000000067941 */ /* 0x000fea0003800200 */
.L_x_21916:
[----:B------:R-:W5:Y:S01]  /*34a0*/  LDCU UR4, c[0x0][0x380] ;  /* 0x00007000ff0477ac */ /* 0x000f620008000800 */
[----:B------:R-:W-:Y:S01]  /*34b0*/  BSSY.RECONVERGENT B6, `(.L_x_21991) ;  /* 0x0000338000067945 */ /* 0x000fe20003800200 */
[----:B-----5:R-:W-:-:S13]  /*34c0*/  ISETP.GE.AND P0, PT, R17, UR4, PT ;  /* 0x0000000411007c0c */ /* 0x020fda000bf06270 */
[----:B------:R-:W-:Y:S05]  /*34d0*/  @P0 BRA `(.L_x_21992) ;  /* 0x0000003000d40947 */ /* 0x000fea0003800000 */
[----:B------:R-:W5:Y:S01]  /*34e0*/  LDCU UR4, c[0x0][0x388] ;  /* 0x00007100ff0477ac */ /* 0x000f620008000800 */
[----:B0-2---:R-:W-:Y:S02]  /*34f0*/  IMAD.MOV.U32 R0, RZ, RZ, RZ ;  /* 0x000000ffff007224 */ /* 0x005fe400078e00ff */
[----:B------:R-:W-:Y:S01]  /*3500*/  IMAD.MOV.U32 R16, RZ, RZ, RZ ;  /* 0x000000ffff107224 */ /* 0x000fe200078e00ff */
[----:B-----5:R-:W-:-:S09]  /*3510*/  UISETP.NE.AND UP0, UPT, UR4, URZ, UPT ;  /* 0x000000ff0400728c */ /* 0x020fd2000bf05270 */
[----:B------:R-:W-:Y:S05]  /*3520*/  BRA.U !UP0, `(.L_x_21993) ;  /* 0x0000001108a87547 */ /* 0x000fea000b800000 */
[----:B------:R-:W1:Y:S01]  /*3530*/  LDCU.64 UR4, c[0x0][0x390] ;  /* 0x00007200ff0477ac */ /* 0x000e620008000a00 */
[----:B------:R-:W-:Y:S01]  /*3540*/  HFMA2 R16, -RZ, RZ, 0, 0 ;  /* 0x00000000ff107431 */ /* 0x000fe200000001ff */
[----:B------:R-:W0:Y:S01]  /*3550*/  LDCU UR6, c[0x0][0x38c] ;  /* 0x00007180ff0677ac */ /* 0x000e220008000800 */
[----:B------:R-:W2:Y:S01]  /*3560*/  LDCU.64 UR8, c[0x0][0x4b8] ;  /* 0x00009700ff0877ac */ /* 0x000ea20008000a00 */
[----:B------:R-:W-:Y:S02]  /*3570*/  UISETP.NE.AND UP0, UPT, UR40, URZ, UPT ;  /* 0x000000ff2800728c */ /* 0x000fe4000bf05270 */
[----:B-1-34-:R-:W-:-:S05]  /*3580*/  IMAD.HI.U32 R2, R17, UR4, R16 ;  /* 0x0000000411027c27 */ /* 0x01afca000f8e0010 */
[----:B------:R-:W-:-:S05]  /*3590*/  SHF.R.U32.HI R3, RZ, UR5, R2 ;  /* 0x00000005ff037c19 */ /* 0x000fca0008011602 */
[----:B------:R-:W-:-:S04]  /*35a0*/  IMAD.MOV R0, RZ, RZ, -R3 ;  /* 0x000000ffff007224 */ /* 0x000fc800078e0a03 */
[----:B0-----:R-:W-:-:S04]  /*35b0*/  IMAD R0, R0, UR6, R17 ;  /* 0x0000000600007c24 */ /* 0x001fc8000f8e0211 */
        /* <DEDUP_REMOVED lines=289> */
.L_x_21993:
        /* <DEDUP_REMOVED lines=18> */
.L_x_21997:
[----:B------:R-:W2:Y:S02]  /*48f0*/  LDG.E.U8 R2, desc[UR36][R2.64] ;  /* 0x0000002402027981 */ /* 0x000ea4000c1e1100 */
[----:B--2---:R-:W-:-:S04]  /*4900*/  I2FP.F32.U32 R0, R2 ;  /* 0x0000000200007245 */ /* 0x004fc80000201000 */
[----:B------:R-:W-:Y:S01]  /*4910*/  F2FP.F16.F32.PACK_AB R0, RZ, R0 ;  /* 0x00000000ff00723e */ /* 0x000fe200000000ff */
[----:B------:R-:W-:Y:S06]  /*4920*/  BRA `(.L_x_21999) ;  /* 0x0000000c007c7947 */ /* 0x000fec0003800000 */
.L_x_21996:
        /* <DEDUP_REMOVED lines=10> */
.L_x_22001:
[----:B------:R-:W2:Y:S02]  /*49d0*/  LDG.E R2, desc[UR36][R2.64] ;  /* 0x0000002402027981 */ /* 0x000ea4000c1e1900 */
[----:B--2---:R-:W-:-:S04]  /*49e0*/  I2FP.F32.S32 R0, R2 ;  /* 0x0000000200007245 */ /* 0x004fc80000201400 */
[----:B------:R-:W-:Y:S01]  /*49f0*/  F2FP.F16.F32.PACK_AB R0, RZ, R0 ;  /* 0x00000000ff00723e */ /* 0x000fe200000000ff */
[----:B------:R-:W-:Y:S06]  /*4a00*/  BRA `(.L_x_21999) ;  /* 0x0000000c00447947 */ /* 0x000fec0003800000 */
.L_x_22000:
[----:B------:R-:W2:Y:S02]  /*4a10*/  LDG.E.U16 R2, desc[UR36][R2.64] ;  /* 0x0000002402027981 */ /* 0x000ea4000c1e1500 */
[----:B--2---:R-:W0:Y:S02]  /*4a20*/  I2F.S16 R0, R2 ;  /* 0x0000000200007306 */ /* 0x004e240000101400 */
[----:B0-----:R-:W-:Y:S01]  /*4a30*/  F2FP.F16.F32.PACK_AB R0, RZ, R0 ;  /* 0x00000000ff00723e */ /* 0x001fe200000000ff */
[----:B------:R-:W-:Y:S06]  /*4a40*/  BRA `(.L_x_21999) ;  /* 0x0000000c00347947 */ /* 0x000fec0003800000 */
.L_x_21995:
        /* <DEDUP_REMOVED lines=9> */
.L_x_22003:
[----:B------:R0:W5:Y:S01]  /*4ae0*/  LDG.E.U16 R0, desc[UR36][R2.64] ;  /* 0x0000002402007981 */ /* 0x000162000c1e1500 */
[----:B------:R-:W-:Y:S05]  /*4af0*/  BRA `(.L_x_21999) ;  /* 0x0000000c00087947 */ /* 0x000fea0003800000 */
.L_x_22002:
        /* <DEDUP_REMOVED lines=9> */
.L_x_22005:
[----:B------:R1:W5:Y:S01]  /*4b90*/  LDG.E.U16 R0, desc[UR36][R2.64] ;  /* 0x0000002402007981 */ /* 0x000362000c1e1500 */
[----:B------:R-:W-:Y:S05]  /*4ba0*/  BRA `(.L_x_21999) ;  /* 0x0000000800dc7947 */ /* 0x000fea0003800000 */
.L_x_22004:
        /* <DEDUP_REMOVED lines=8> */
.L_x_21994:
        /* <DEDUP_REMOVED lines=13> */
.L_x_22008:
        /* <DEDUP_REMOVED lines=8> */
.L_x_22007:
        /* <DEDUP_REMOVED lines=27> */
.L_x_22010:
        /* <DEDUP_REMOVED lines=13> */
.L_x_22009:
[----:B------:R-:W2:Y:S02]  /*5000*/  LDG.E.U16 R0, desc[UR36][R2.64] ;  /* 0x0000002402007981 */ /* 0x000ea4000c1e1500 */
[----:B--2---:R-:W-:-:S04]  /*5010*/  SHF.L.U32 R0, R0, 0x10, RZ ;  /* 0x0000001000007819 */ /* 0x004fc800000006ff */
[----:B------:R-:W-:Y:S01]  /*5020*/  F2FP.F16.F32.PACK_AB R0, RZ, R0 ;  /* 0x00000000ff00723e */ /* 0x000fe200000000ff */
[----:B------:R-:W-:Y:S06]  /*5030*/  BRA `(.L_x_21999) ;  /* 0x0000000400b87947 */ /* 0x000fec0003800000 */
.L_x_22006:
        /* <DEDUP_REMOVED lines=12> */
.L_x_22013:
        /* <DEDUP_REMOVED lines=21> */
.L_x_22017:
[----:B------:R-:W-:Y:S05]  /*5250*/  BSYNC.RECONVERGENT B1 ;  /* 0x0000000000017941 */ /* 0x000fea0003800200 */
.L_x_22016:
[----:B------:R-:W-:Y:S01]  /*5260*/  IMAD.SHL.U32 R0, R0, 0x100000, RZ ;  /* 0x0010000000007824 */ /* 0x000fe200078e00ff */
[----:B------:R-:W-:-:S04]  /*5270*/  LEA R2, R2, 0x3b800000, 0x17 ;  /* 0x3b80000002027811 */ /* 0x000fc800078eb8ff */
[----:B------:R-:W-:-:S07]  /*5280*/  LOP3.LUT R0, R2, R0, R7, 0xfe, !PT ;  /* 0x0000000002007212 */ /* 0x000fce00078efe07 */
.L_x_22015:
[----:B------:R-:W-:Y:S05]  /*5290*/  BSYNC.RECONVERGENT B0 ;  /* 0x0000000000007941 */ /* 0x000fea0003800200 */
.L_x_22014:
[----:B------:R-:W-:Y:S01]  /*52a0*/  F2FP.F16.F32.PACK_AB R0, RZ, R0 ;  /* 0x00000000ff00723e */ /* 0x000fe200000000ff */
[----:B------:R-:W-:Y:S06]  /*52b0*/  BRA `(.L_x_21999) ;  /* 0x0000000400187947 */ /* 0x000fec0003800000 */
.L_x_22012:
        /* <DEDUP_REMOVED lines=21> */
.L_x_22021:
[----:B------:R-:W-:Y:S05]  /*5410*/  BSYNC.RECONVERGENT B1 ;  /* 0x0000000000017941 */ /* 0x000fea0003800200 */
.L_x_22020:
[----:B------:R-:W-:Y:S01]  /*5420*/  IMAD.SHL.U32 R0, R0, 0x200000, RZ ;  /* 0x0020000000007824 */ /* 0x000fe200078e00ff */
[----:B------:R-:W-:-:S04]  /*5430*/  LEA R2, R2, 0x37800000, 0x17 ;  /* 0x3780000002027811 */ /* 0x000fc800078eb8ff */
[----:B------:R-:W-:-:S07]  /*5440*/  LOP3.LUT R0, R2, R0, R7, 0xfe, !PT ;  /* 0x0000000002007212 */ /* 0x000fce00078efe07 */
.L_x_22019:
[----:B------:R-:W-:Y:S05]  /*5450*/  BSYNC.RECONVERGENT B0 ;  /* 0x0000000000007941 */ /* 0x000fea0003800200 */
.L_x_22018:
[----:B------:R-:W-:Y:S01]  /*5460*/  F2FP.F16.F32.PACK_AB R0, RZ, R0 ;  /* 0x00000000ff00723e */ /* 0x000fe200000000ff */
[----:B------:R-:W-:Y:S06]  /*5470*/  BRA `(.L_x_21999) ;  /* 0x0000000000a87947 */ /* 0x000fec0003800000 */
.L_x_22011:
        /* <DEDUP_REMOVED lines=14> */
.L_x_22025:
[----:B------:R-:W-:Y:S05]  /*5560*/  BSYNC.RECONVERGENT B0 ;  /* 0x0000000000007941 */ /* 0x000fea0003800200 */
.L_x_22024:
[----:B------:R-:W-:Y:S01]  /*5570*/  F2FP.F16.F32.PACK_AB R0, RZ, R0 ;  /* 0x00000000ff00723e */ /* 0x000fe200000000ff */
[----:B------:R-:W-:Y:S06]  /*5580*/  BRA `(.L_x_21999) ;  /* 0x0000000000647947 */ /* 0x000fec0003800000 */
.L_x_21998:
        /* <DEDUP_REMOVED lines=16> */
.L_x_22026:
[----:B------:R-:W-:Y:S01]  /*5690*/  PRMT R0, RZ, 0x7610, R0 ;  /* 0x00007610ff007816 */ /* 0x000fe20000000000 */
[----:B------:R-:W-:Y:S06]  /*56a0*/  BRA `(.L_x_21999) ;  /* 0x00000000001c7947 */ /* 0x000fec0003800000 */
.L_x_22023:
[----:B------:R-:W2:Y:S02]  /*56b0*/  LDG.E.64 R2, desc[UR36][R2.64] ;  /* 0x0000002402027981 */ /* 0x000ea4000c1e1b00 */
[----:B--2---:R-:W0:Y:S02]  /*56c0*/  I2F.U64 R0, R2 ;  /* 0x0000000200007312 */ /* 0x004e240000301000 */
[----:B0-----:R-:W-:Y:S01]  /*56d0*/  F2FP.F16.F32.PACK_AB R0, RZ, R0 ;  /* 0x00000000ff00723e */ /* 0x001fe200000000ff */
[----:B------:R-:W-:Y:S06]  /*56e0*/  BRA `(.L_x_21999) ;  /* 0x00000000000c7947 */ /* 0x000fec0003800000 */
.L_x_22022:
[----:B------:R-:W2:Y:S02]  /*56f0*/  LDG.E R2, desc[UR36][R2.64] ;  /* 0x0000002402027981 */ /* 0x000ea4000c1e1900 */
[----:B--2---:R-:W-:-:S04]  /*5700*/  I2FP.F32.U32 R0, R2 ;  /* 0x0000000200007245 */ /* 0x004fc80000201000 */
[----:B------:R-:W-:-:S07]  /*5710*/  F2FP.F16.F32.PACK_AB R0, RZ, R0 ;  /* 0x00000000ff00723e */ /* 0x000fce00000000ff */
.L_x_21999:
[----:B------:R-:W2:Y:S01]  /*5720*/  LDC.U16 R5, c[0x0][0x592] ;  /* 0x00016480ff057b82 */ /* 0x000ea20000000400 */
[----:B01---5:R-:W-:Y:S01]  /*5730*/  HADD2.F32 R2, -RZ, R0.H0_H0 ;  /* 0x20000000ff027230 */ /* 0x023fe20000004100 */
[----:B------:R-:W-:Y:S04]  /*5740*/  BSSY.RECONVERGENT B0, `(.L_x_22027) ;  /* 0x000001c000007945 */ /* 0x000fe80003800200 */
[----:B------:R-:W-:Y:S01]  /*5750*/  FSETP.NAN.FTZ.AND P0, PT, R2, R2, PT ;  /* 0x000000020200720b */ /* 0x000fe20003f18000 */
[----:B--2---:R-:W-:-:S05]  /*5760*/  HADD2.F32 R3, -RZ, R5.H0_H0 ;  /* 0x20000005ff037230 */ /* 0x004fca0000004100 */
[----:B------:R-:W-:-:S04]  /*5770*/  FSETP.NAN.FTZ.AND P1, PT, R3, R3, PT ;  /* 0x000000030300720b */ /* 0x000fc80003f38000 */
[----:B------:R-:W-:-:S13]  /*5780*/  PLOP3.LUT P0, PT, P0, P1, PT, 0xf8, 0x8f ;  /* 0x00000000008f781c */ /* 0x000fda0000703f70 */
[----:B------:R-:W-:Y:S05]  /*5790*/  @P0 BRA `(.L_x_22028) ;  /* 0x00000000004c0947 */ /* 0x000fea0003800000 */
[----:B------:R-:W-:Y:S02]  /*57a0*/  PRMT R3, R5, 0x9910, RZ ;  /* 0x0000991005037816 */ /* 0x000fe400000000ff */
[----:B------:R-:W-:-:S04]  /*57b0*/  PRMT R2, R0, 0x9910, RZ ;  /* 0x0000991000027816 */ /* 0x000fc800000000ff */
[----:B------:R-:W-:-:S13]  /*57c0*/  ISETP.NE.AND P0, PT, R2, R3, PT ;  /* 0x000000030200720c */ /* 0x000fda0003f05270 */
[----:B------:R-:W-:Y:S05]  /*57d0*/  @!P0 BRA `(.L_x_22029) ;  /* 0x0000000000488947 */ /* 0x000fea0003800000 */
[----:B------:R-:W-:-:S13]  /*57e0*/  LOP3.LUT P0, R4, R0, 0x7fff, RZ, 0xc0, !PT ;  /* 0x00007fff00047812 */ /* 0x000fda000780c0ff */
[----:B------:R-:W-:Y:S05]  /*57f0*/  @!P0 BRA `(.L_x_22030) ;  /* 0x0000000000288947 */ /* 0x000fea0003800000 */
[----:B------:R-:W-:Y:S01]  /*5800*/  LOP3.LUT R2, R19, R0, RZ, 0x3c, !PT ;  /* 0x0000000013027212 */ /* 0x000fe200078e3cff */
[----:B------:R-:W-:Y:S01]  /*5810*/  IMAD.MOV.U32 R3, RZ, RZ, 0x1 ;  /* 0x00000001ff037424 */ /* 0x000fe200078e00ff */
[----:B------:R-:W-:Y:S02]  /*5820*/  ISETP.GT.U32.AND P1, PT, R4, UR44, PT ;  /* 0x0000002c04007c0c */ /* 0x000fe4000bf24070 */
[----:B------:R-:W-:-:S04]  /*5830*/  PRMT R2, R2, 0x9910, RZ ;  /* 0x0000991002027816 */ /* 0x000fc800000000ff */
[----:B------:R-:W-:-:S04]  /*5840*/  ISETP.GT.AND P0, PT, R2, -0x1, PT ;  /* 0xffffffff0200780c */ /* 0x000fc80003f04270 */
[----:B------:R-:W-:-:S04]  /*5850*/  SEL R2, R3, 0xffff, P0 ;  /* 0x0000ffff03027807 */ /* 0x000fc80000000000 */
[----:B------:R-:W-:-:S04]  /*5860*/  SEL R3, R2, 0xffff, !P1 ;  /* 0x0000ffff02037807 */ /* 0x000fc80004800000 */
[----:B------:R-:W-:-:S04]  /*5870*/  IADD3 R3, PT, PT, R3, R0, RZ ;  /* 0x0000000003037210 */ /* 0x000fc80007ffe0ff */
[----:B------:R-:W-:Y:S01]  /*5880*/  PRMT R5, R3, 0x7610, R5 ;  /* 0x0000761003057816 */ /* 0x000fe20000000005 */
[----:B------:R-:W-:Y:S06]  /*5890*/  BRA `(.L_x_22029) ;  /* 0x0000000000187947 */ /* 0x000fec0003800000 */
.L_x_22030:
[----:B------:R-:W-:-:S04]  /*58a0*/  ISETP.NE.AND P0, PT, RZ, UR44, PT ;  /* 0x0000002cff007c0c */ /* 0x000fc8000bf05270 */
[----:B------:R-:W-:Y:S01]  /*58b0*/  SEL R5, R19, UR38, !P0 ;  /* 0x0000002613057c07 */ /* 0x000fe2000c000000 */
[----:B------:R-:W-:Y:S08]  /*58c0*/  BRA `(.L_x_22029) ;  /* 0x00000000000c7947 */ /* 0x000ff00003800000 */
.L_x_22028:
[----:B------:R-:W-:-:S05]  /*58d0*/  FADD.FTZ R0, R3, R2 ;  /* 0x0000000203007221 */ /* 0x000fca0000010000 */
[----:B------:R-:W-:-:S04]  /*58e0*/  F2FP.F16.F32.PACK_AB R0, RZ, R0 ;  /* 0x00000000ff00723e */ /* 0x000fc800000000ff */
[----:B------:R-:W-:-:S07]  /*58f0*/  PRMT R5, R0, 0x7610, R5 ;  /* 0x0000761000057816 */ /* 0x000fce0000000005 */
.L_x_22029:
[----:B------:R-:W-:Y:S05]  /*5900*/  BSYNC.RECONVERGENT B0 ;  /* 0x0000000000007941 */ /* 0x000fea0003800200 */
.L_x_22027:
        /* <DEDUP_REMOVED lines=18> */
.L_x_22034:
[----:B------:R-:W-:-:S06]  /*5a30*/  HADD2.F32 R5, -RZ, R5.H0_H0 ;  /* 0x20000005ff057230 */ /* 0x000fcc0000004100 */
[----:B------:R-:W0:Y:S02]  /*5a40*/  F2I.S64.TRUNC R4, R5 ;  /* 0x0000000500047311 */ /* 0x000e24000020d900 */
[----:B0-----:R4:W-:Y:S01]  /*5a50*/  STG.E.U8 desc[UR36][R2.64], R4 ;  /* 0x0000000402007986 */ /* 0x0019e2000c101124 */
[----:B------:R-:W-:Y:S05]  /*5a60*/  BRA `(.L_x_22036) ;  /* 0x0000000c006c7947 */ /* 0x000fea0003800000 */
.L_x_22033:
        /* <DEDUP_REMOVED lines=10> */
.L_x_22038:
[----:B------:R-:W-:-:S06]  /*5b10*/  HADD2.F32 R5, -RZ, R5.H0_H0 ;  /* 0x20000005ff057230 */ /* 0x000fcc0000004100 */
[----:B------:R-:W0:Y:S02]  /*5b20*/  F2I.FTZ.TRUNC.NTZ R5, R5 ;  /* 0x0000000500057305 */ /* 0x000e24000021f100 */
[----:B0-----:R2:W-:Y:S01]  /*5b30*/  STG.E desc[UR36][R2.64], R5 ;  /* 0x0000000502007986 */ /* 0x0015e2000c101924 */
[----:B------:R-:W-:Y:S05]  /*5b40*/  BRA `(.L_x_22036) ;  /* 0x0000000c00347947 */ /* 0x000fea0003800000 */
.L_x_22037:
[----:B------:R-:W-:-:S06]  /*5b50*/  HADD2.F32 R5, -RZ, R5.H0_H0 ;  /* 0x20000005ff057230 */ /* 0x000fcc0000004100 */
[----:B------:R-:W0:Y:S02]  /*5b60*/  F2I.FTZ.TRUNC.NTZ R5, R5 ;  /* 0x0000000500057305 */ /* 0x000e24000021f100 */
[----:B0-----:R0:W-:Y:S01]  /*5b70*/  STG.E.U16 desc[UR36][R2.64], R5 ;  /* 0x0000000502007986 */ /* 0x0011e2000c101524 */
[----:B------:R-:W-:Y:S05]  /*5b80*/  BRA `(.L_x_22036) ;  /* 0x0000000c00247947 */ /* 0x000fea0003800000 */
.L_x_22032:
        /* <DEDUP_REMOVED lines=9> */
.L_x_22040:
[----:B------:R0:W-:Y:S01]  /*5c20*/  STG.E.U16 desc[UR36][R2.64], R5 ;  /* 0x0000000502007986 */ /* 0x0001e2000c101524 */
[----:B------:R-:W-:Y:S05]  /*5c30*/  BRA `(.L_x_22036) ;  /* 0x0000000800f87947 */ /* 0x000fea0003800000 */
.L_x_22039:
        /* <DEDUP_REMOVED lines=10> */
.L_x_22042:
[----:B------:R-:W-:-:S05]  /*5ce0*/  HADD2.F32 R0, -RZ, R5.H0_H0 ;  /* 0x20000005ff007230 */ /* 0x000fca0000004100 */
[----:B------:R-:W-:-:S04]  /*5cf0*/  F2FP.F16.F32.PACK_AB R0, RZ, R0 ;  /* 0x00000000ff00723e */ /* 0x000fc800000000ff */
[----:B------:R-:W-:-:S05]  /*5d00*/  PRMT R0, R0, 0x5410, RZ ;  /* 0x0000541000007816 */ /* 0x000fca00000000ff */
[----:B------:R0:W-:Y:S01]  /*5d10*/  STG.E desc[UR36][R2.64], R0 ;  /* 0x0000000002007986 */ /* 0x0001e2000c101924 */
[----:B------:R-:W-:Y:S05]  /*5d20*/  BRA `(.L_x_22036) ;  /* 0x0000000800bc7947 */ /* 0x000fea0003800000 */
.L_x_22041:
[----:B------:R-:W-:-:S05]  /*5d30*/  HADD2.F32 R4, -RZ, R5.H0_H0 ;  /* 0x20000005ff047230 */ /* 0x000fca0000004100 */
[----:B------:R-:W-:-:S06]  /*5d40*/  FMUL.FTZ R4, R4, 1 ;  /* 0x3f80000004047820 */ /* 0x000fcc0000410000 */
[----:B------:R-:W0:Y:S02]  /*5d50*/  F2F.F64.F32 R4, R4 ;  /* 0x0000000400047310 */ /* 0x000e240000201800 */
[----:B0-----:R0:W-:Y:S01]  /*5d60*/  STG.E.64 desc[UR36][R2.64], R4 ;  /* 0x0000000402007986 */ /* 0x0011e2000c101b24 */
[----:B------:R-:W-:Y:S05]  /*5d70*/  BRA `(.L_x_22036) ;  /* 0x0000000800a87947 */ /* 0x000fea0003800000 */
.L_x_22031:
        /* <DEDUP_REMOVED lines=14> */
.L_x_22046:
        /* <DEDUP_REMOVED lines=18> */
.L_x_22049:
[----:B------:R-:W-:-:S04]  /*5f80*/  SHF.R.U32.HI R5, RZ, 0x18, R5 ;  /* 0x00000018ff057819 */ /* 0x000fc80000011605 */
[----:B------:R-:W-:-:S07]  /*5f90*/  LOP3.LUT R0, R0, 0x80, R5, 0xf8, !PT ;  /* 0x0000008000007812 */ /* 0x000fce00078ef805 */
.L_x_22048:
[----:B------:R-:W-:Y:S05]  /*5fa0*/  BSYNC.RECONVERGENT B0 ;  /* 0x0000000000007941 */ /* 0x000fea0003800200 */
.L_x_22047:
[----:B------:R0:W-:Y:S01]  /*5fb0*/  STG.E.U8 desc[UR36][R2.64], R0 ;  /* 0x0000000002007986 */ /* 0x0001e2000c101124 */
[----:B------:R-:W-:Y:S05]  /*5fc0*/  BRA `(.L_x_22036) ;  /* 0x0000000800147947 */ /* 0x000fea0003800000 */
.L_x_22045:
        /* <DEDUP_REMOVED lines=18> */
.L_x_22052:
[----:B------:R-:W-:-:S04]  /*60f0*/  SHF.R.U32.HI R5, RZ, 0x18, R5 ;  /* 0x00000018ff057819 */ /* 0x000fc80000011605 */
[----:B------:R-:W-:-:S07]  /*6100*/  LOP3.LUT R0, R0, 0x80, R5, 0xf8, !PT ;  /* 0x0000008000007812 */ /* 0x000fce00078ef805 */
.L_x_22051:
[----:B------:R-:W-:Y:S05]  /*6110*/  BSYNC.RECONVERGENT B0 ;  /* 0x0000000000007941 */ /* 0x000fea0003800200 */
.L_x_22050:
[----:B------:R0:W-:Y:S01]  /*6120*/  STG.E.U8 desc[UR36][R2.64], R0 ;  /* 0x0000000002007986 */ /* 0x0001e2000c101124 */
[----:B------:R-:W-:Y:S05]  /*6130*/  BRA `(.L_x_22036) ;  /* 0x0000000400b87947 */ /* 0x000fea0003800000 */
.L_x_22044:
        /* <DEDUP_REMOVED lines=22> */
.L_x_22054:
[----:B------:R-:W-:-:S06]  /*62a0*/  HADD2.F32 R5, -RZ, R5.H0_H0 ;  /* 0x20000005ff057230 */ /* 0x000fcc0000004100 */
[----:B------:R-:W0:Y:S02]  /*62b0*/  F2I.U64.TRUNC R4, R5 ;  /* 0x0000000500047311 */ /* 0x000e24000020d800 */
[----:B0-----:R0:W-:Y:S01]  /*62c0*/  STG.E.64 desc[UR36][R2.64], R4 ;  /* 0x0000000402007986 */ /* 0x0011e2000c101b24 */
[----:B------:R-:W-:Y:S05]  /*62d0*/  BRA `(.L_x_22036) ;  /* 0x0000000400507947 */ /* 0x000fea0003800000 */
.L_x_22053:
[----:B------:R-:W-:-:S06]  /*62e0*/  HADD2.F32 R5, -RZ, R5.H0_H0 ;  /* 0x20000005ff057230 */ /* 0x000fcc0000004100 */
[----:B------:R-:W0:Y:S02]  /*62f0*/  F2I.FTZ.U32.TRUNC.NTZ R5, R5 ;  /* 0x0000000500057305 */ /* 0x000e24000021f000 */
[----:B0-----:R0:W-:Y:S01]  /*6300*/  STG.E desc[UR36][R2.64], R5 ;  /* 0x0000000502007986 */ /* 0x0011e2000c101924 */
[----:B------:R-:W-:Y:S05]  /*6310*/  BRA `(.L_x_22036) ;  /* 0x0000000400407947 */ /* 0x000fea0003800000 */
.L_x_22043:
        /* <DEDUP_REMOVED lines=11> */
.L_x_22056:
[----:B------:R-:W-:Y:S01]  /*63d0*/  HADD2.F32 R5, -RZ, R5.H0_H0 ;  /* 0x20000005ff057230 */ /* 0x000fe20000004100 */
[----:B------:R-:W-:-:S04]  /*63e0*/  CS2R R6, SRZ ;  /* 0x0000000000067805 */ /* 0x000fc8000001ff00 */
[----:B------:R-:W-:-:S06]  /*63f0*/  FMUL.FTZ R5, R5, 1 ;  /* 0x3f80000005057820 */ /* 0x000fcc0000410000 */
[----:B------:R-:W0:Y:S02]  /*6400*/  F2F.F64.F32 R4, R5 ;  /* 0x0000000500047310 */ /* 0x000e240000201800 */
[----:B0-----:R0:W-:Y:S01]  /*6410*/  STG.E.128 desc[UR36][R2.64], R4 ;  /* 0x0000000402007986 */ /* 0x0011e2000c101d24 */
[----:B------:R-:W-:Y:S05]  /*6420*/  BRA `(.L_x_22036) ;  /* 0x0000000000fc7947 */ /* 0x000fea0003800000 */
.L_x_22055:
[----:B------:R-:W-:-:S09]  /*6430*/  UISETP.NE.AND UP0, UPT, UR4, 0xf, UPT ;  /* 0x0000000f0400788c */ /* 0x000fd2000bf05270 */
[----:B------:R-:W-:Y:S05]  /*6440*/  BRA.U !UP0, `(.L_x_22057) ;  /* 0x0000000108e87547 */ /* 0x000fea000b800000 */
[----:B------:R-:W-:-:S09]  /*6450*/  UISETP.NE.AND UP0, UPT, UR4, 0x17, UPT ;  /* 0x000000170400788c */ /* 0x000fd2000bf05270 */
[----:B------:R-:W-:Y:S05]  /*6460*/  BRA.U !UP0, `(.L_x_22058) ;  /* 0x0000000108907547 */ /* 0x000fea000b800000 */
[----:B------:R-:W-:-:S09]  /*6470*/  UISETP.NE.AND UP0, UPT, UR4, 0x18, UPT ;  /* 0x000000180400788c */ /* 0x000fd2000bf05270 */
[----:B------:R-:W-:Y:S05]  /*6480*/  BRA.U !UP0, `(.L_x_22059) ;  /* 0x0000000108447547 */ /* 0x000fea000b800000 */
.L_x_22035:
        /* <DEDUP_REMOVED lines=16> */
.L_x_22060:
[----:B------:R-:W-:Y:S05]  /*6590*/  BRA `(.L_x_22036) ;  /* 0x0000000000a07947 */ /* 0x000fea0003800000 */
.L_x_22059:
        /* <DEDUP_REMOVED lines=13> */
.L_x_22062:
[----:B------:R-:W-:Y:S05]  /*6670*/  BSYNC.RECONVERGENT B0 ;  /* 0x0000000000007941 */ /* 0x000fea0003800200 */
.L_x_22061:
[----:B------:R-:W-:-:S05]  /*6680*/  LOP3.LUT R5, R0, 0x80, R5, 0xf8, !PT ;  /* 0x0000008000057812 */ /* 0x000fca00078ef805 */
[----:B------:R0:W-:Y:S01]  /*6690*/  STG.E.U8 desc[UR36][R2.64], R5 ;  /* 0x0000000502007986 */ /* 0x0001e2000c101124 */
[----:B------:R-:W-:Y:S05]  /*66a0*/  BRA `(.L_x_22036) ;  /* 0x00000000005c7947 */ /* 0x000fea0003800000 */
.L_x_22058:
        /* <DEDUP_REMOVED lines=12> */
.L_x_22064:
[----:B------:R-:W-:Y:S01]  /*6770*/  IMAD.MOV.U32 R0, RZ, RZ, 0x7f ;  /* 0x0000007fff007424 */ /* 0x000fe200078e00ff */
[----:B------:R-:W-:-:S04]  /*6780*/  ISETP.GT.U32.AND P0, PT, R4, 0x7f800000, PT ;  /* 0x7f8000000400780c */ /* 0x000fc80003f04070 */
[----:B------:R-:W-:-:S09]  /*6790*/  SEL R0, R0, 0x7c, P0 ;  /* 0x0000007c00007807 */ /* 0x000fd20000000000 */
.L_x_22065:
[----:B------:R-:W-:Y:S05]  /*67a0*/  BSYNC.RECONVERGENT B0 ;  /* 0x0000000000007941 */ /* 0x000fea0003800200 */
.L_x_22063:
[----:B------:R-:W-:-:S04]  /*67b0*/  SHF.R.U32.HI R5, RZ, 0x18, R5 ;  /* 0x00000018ff057819 */ /* 0x000fc80000011605 */
[----:B------:R-:W-:-:S05]  /*67c0*/  LOP3.LUT R5, R0, 0x80, R5, 0xf8, !PT ;  /* 0x0000008000057812 */ /* 0x000fca00078ef805 */
[----:B------:R0:W-:Y:S01]  /*67d0*/  STG.E.U8 desc[UR36][R2.64], R5 ;  /* 0x0000000502007986 */ /* 0x0001e2000c101124 */
[----:B------:R-:W-:Y:S05]  /*67e0*/  BRA `(.L_x_22036) ;  /* 0x00000000000c7947 */ /* 0x000fea0003800000 */
.L_x_22057:
[----:B------:R-:W-:-:S05]  /*67f0*/  HADD2.F32 R0, -RZ, R5.H0_H0 ;  /* 0x20000005ff007230 */ /* 0x000fca0000004100 */
[----:B------:R-:W-:-:S05]  /*6800*/  F2FP.BF16.F32.PACK_AB R0, RZ, R0 ;  /* 0x00000000ff00723e */ /* 0x000fca00000010ff */
[----:B------:R0:W-:Y:S02]  /*6810*/  STG.E.U16 desc[UR36][R2.64], R0 ;  /* 0x0000000002007986 */ /* 0x0001e4000c101524 */
.L_x_22036:
[----:B------:R-:W-:-:S07]  /*6820*/  VIADD R17, R17, 0x80 ;  /* 0x0000008011117836 */ /* 0x000fce0000000000 */
.L_x_21992:
[----:B------:R-:W-:Y:S05]  /*6830*/  BSYNC.RECONVERGENT B6 ;  /* 0x0000000000067941 */ /* 0x000fea0003800200 */
.L_x_21991:
[----:B------:R-:W5:Y:S01]  /*6840*/  LDCU UR4, c[0x0][0x380] ;  /* 0x00007000ff0477ac */ /* 0x000f620008000800 */
[----:B------:R-:W-:Y:S01]  /*6850*/  BSSY.RECONVERGENT B6, `(.L_x_22066) ;  /* 0x0000338000067945 */ /* 0x000fe20003800200 */
[----:B-----5:R-:W-:-:S13]  /*6860*/  ISETP.GE.AND P0, PT, R17, UR4, PT ;  /* 0x0000000411007c0c */ /* 0x020fda000bf06270 */
[----:B------:R-:W-:Y:S05]  /*6870*/  @P0 BRA `(.L_x_22067) ;  /* 0x0000003000d40947 */ /* 0x000fea0003800000 */
[----:B------:R-:W5:Y:S01]  /*6880*/  LDCU UR4, c[0x0][0x388] ;  /* 0x00007100ff0477ac */ /* 0x000f620008000800 */
[----:B0-2---:R-:W-:Y:S02]  /*6890*/  HFMA2 R0, -RZ, RZ, 0, 0 ;  /* 0x00000000ff007431 */ /* 0x005fe400000001ff */
[----:B------:R-:W-:Y:S01]  /*68a0*/  IMAD.MOV.U32 R16, RZ, RZ, RZ ;  /* 0x000000ffff107224 */ /* 0x000fe200078e00ff */
[----:B-----5:R-:W-:-:S09]  /*68b0*/  UISETP.NE.AND UP0, UPT, UR4, URZ, UPT ;  /* 0x000000ff0400728c */ /* 0x020fd2000bf05270 */
[----:B------:R-:W-:Y:S05]  /*68c0*/  BRA.U !UP0, `(.L_x_22068) ;  /* 0x0000001108a87547 */ /* 0x000fea000b800000 */
[----:B------:R-:W1:Y:S01]  /*68d0*/  LDCU.64 UR4, c[0x0][0x390] ;  /* 0x00007200ff0477ac */ /* 0x000e620008000a00 */
[----:B------:R-:W-:Y:S01]  /*68e0*/  IMAD.MOV.U32 R16, RZ, RZ, RZ ;  /* 0x000000ffff107224 */ /* 0x000fe200078e00ff */
[----:B------:R-:W0:Y:S01]  /*68f0*/  LDCU UR6, c[0x0][0x38c] ;  /* 0x00007180ff0677ac */ /* 0x000e220008000800 */
[----:B------:R-:W2:Y:S01]  /*6900*/  LDCU.64 UR8, c[0x0][0x4b8] ;  /* 0x00009700ff0877ac */ /* 0x000ea20008000a00 */
[----:B------:R-:W-:Y:S01]  /*6910*/  UISETP.NE.AND UP0, UPT, UR40, URZ, UPT ;  /* 0x000000ff2800728c */ /* 0x000fe2000bf05270 */
[----:B-1-34-:R-:W-:-:S05]  /*6920*/  IMAD.HI.U32 R2, R17, UR4, R16 ;  /* 0x0000000411027c27 */ /* 0x01afca000f8e0010 */
[----:B------:R-:W-:-:S04]  /*6930*/  SHF.R.U32.HI R3, RZ, UR5, R2 ;  /* 0x00000005ff037c19 */ /* 0x000fc80008011602 */
[----:B------:R-:W-:-:S05]  /*6940*/  IADD3 R0, PT, PT, -R3, RZ, RZ ;  /* 0x000000ff03007210 */ /* 0x000fca0007ffe1ff */
        /* <DEDUP_REMOVED lines=290> */
.L_x_22068:
        /* <DEDUP_REMOVED lines=18> */
.L_x_22072:
[----:B------:R-:W2:Y:S02]  /*7c90*/  LDG.E.U8 R2, desc[UR36][R2.64] ;  /* 0x0000002402027981 */ /* 0x000ea4000c1e1100 */
[----:B--2---:R-:W-:-:S04]  /*7ca0*/  I2FP.F32.U32 R0, R2 ;  /* 0x0000000200007245 */ /* 0x004fc80000201000 */
[----:B------:R-:W-:Y:S01]  /*7cb0*/  F2FP.F16.F32.PACK_AB R0, RZ, R0 ;  /* 0x00000000ff00723e */ /* 0x000fe200000000ff */
[----:B------:R-:W-:Y:S06]  /*7cc0*/  BRA `(.L_x_22074) ;  /* 0x0000000c007c7947 */ /* 0x000fec0003800000 */
.L_x_22071:
        /* <DEDUP_REMOVED lines=10> */
.L_x_22076:
[----:B------:R-:W2:Y:S02]  /*7d70*/  LDG.E R2, desc[UR36][R2.64] ;  /* 0x0000002402027981 */ /* 0x000ea4000c1e1900 */
[----:B--2---:R-:W-:-:S04]  /*7d80*/  I2FP.F32.S32 R0, R2 ;  /* 0x0000000200007245 */ /* 0x004fc80000201400 */
[----:B------:R-:W-:Y:S01]  /*7d90*/  F2FP.F16.F32.PACK_AB R0, RZ, R0 ;  /* 0x00000000ff00723e */ /* 0x000fe200000000ff */
[----:B------:R-:W-:Y:S06]  /*7da0*/  BRA `(.L_x_22074) ;  /* 0x0000000c00447947 */ /* 0x000fec0003800000 */
.L_x_22075:
[----:B------:R-:W2:Y:S02]  /*7db0*/  LDG.E.U16 R2, desc[UR36][R2.64] ;  /* 0x0000002402027981 */ /* 0x000ea4000c1e1500 */
[----:B--2---:R-:W0:Y:S02]  /*7dc0*/  I2F.S16 R0, R2 ;  /* 0x0000000200007306 */ /* 0x004e240000101400 */
[----:B0-----:R-:W-:Y:S01]  /*7dd0*/  F2FP.F16.F32.PACK_AB R0, RZ, R0 ;  /* 0x00000000ff00723e */ /* 0x001fe200000000ff */
[----:B------:R-:W-:Y:S06]  /*7de0*/  BRA `(.L_x_22074) ;  /* 0x0000000c00347947 */ /* 0x000fec0003800000 */
.L_x_22070:
        /* <DEDUP_REMOVED lines=9> */
.L_x_22078:
[----:B------:R1:W5:Y:S01]  /*7e80*/  LDG.E.U16 R0, desc[UR36][R2.64] ;  /* 0x0000002402007981 */ /* 0x000362000c1e1500 */
[----:B------:R-:W-:Y:S05]  /*7e90*/  BRA `(.L_x_22074) ;  /* 0x0000000c00087947 */ /* 0x000fea0003800000 */
.L_x_22077:
        /* <DEDUP_REMOVED lines=9> */
.L_x_22080:
[----:B------:R0:W5:Y:S01]  /*7f30*/  LDG.E.U16 R0, desc[UR36][R2.64] ;  /* 0x0000002402007981 */ /* 0x000162000c1e1500 */
[----:B------:R-:W-:Y:S05]  /*7f40*/  BRA `(.L_x_22074) ;  /* 0x0000000800dc7947 */ /* 0x000fea0003800000 */
.L_x_22079:
        /* <DEDUP_REMOVED lines=8> */
.L_x_22069:
        /* <DEDUP_REMOVED lines=13> */
.L_x_22083:
        /* <DEDUP_REMOVED lines=8> */
.L_x_22082:
        /* <DEDUP_REMOVED lines=27> */
.L_x_22085:
        /* <DEDUP_REMOVED lines=13> */
.L_x_22084:
[----:B------:R-:W2:Y:S02]  /*83a0*/  LDG.E.U16 R0, desc[UR36][R2.64] ;  /* 0x0000002402007981 */ /* 0x000ea4000c1e1500 */
[----:B--2---:R-:W-:-:S05]  /*83b0*/  IMAD.U32 R0, R0, 0x10000, RZ ;  /* 0x0001000000007824 */ /* 0x004fca00078e00ff */
[----:B------:R-:W-:Y:S01]  /*83c0*/  F2FP.F16.F32.PACK_AB R0, RZ, R0 ;  /* 0x00000000ff00723e */ /* 0x000fe200000000ff */
[----:B------:R-:W-:Y:S06]  /*83d0*/  BRA `(.L_x_22074) ;  /* 0x0000000400b87947 */ /* 0x000fec0003800000 */
.L_x_22081:
        /* <DEDUP_REMOVED lines=12> */
.L_x_22088:
        /* <DEDUP_REMOVED lines=21> */
.L_x_22092:
[----:B------:R-:W-:Y:S05]  /*85f0*/  BSYNC.RECONVERGENT B1 ;  /* 0x0000000000017941 */ /* 0x000fea0003800200 */
.L_x_22091:
[----:B------:R-:W-:Y:S01]  /*8600*/  IMAD.SHL.U32 R0, R0, 0x100000, RZ ;  /* 0x0010000000007824 */ /* 0x000fe200078e00ff */
[----:B------:R-:W-:-:S04]  /*8610*/  LEA R2, R2, 0x3b800000, 0x17 ;  /* 0x3b80000002027811 */ /* 0x000fc800078eb8ff */
[----:B------:R-:W-:-:S07]  /*8620*/  LOP3.LUT R0, R2, R0, R7, 0xfe, !PT ;  /* 0x0000000002007212 */ /* 0x000fce00078efe07 */
.L_x_22090:
[----:B------:R-:W-:Y:S05]  /*8630*/  BSYNC.RECONVERGENT B0 ;  /* 0x0000000000007941 */ /* 0x000fea0003800200 */
.L_x_22089:
[----:B------:R-:W-:Y:S01]  /*8640*/  F2FP.F16.F32.PACK_AB R0, RZ, R0 ;  /* 0x00000000ff00723e */ /* 0x000fe200000000ff */
[----:B------:R-:W-:Y:S06]  /*8650*/  BRA `(.L_x_22074) ;  /* 0x0000000400187947 */ /* 0x000fec0003800000 */
.L_x_22087:
        /* <DEDUP_REMOVED lines=21> */
.L_x_22096:
[----:B------:R-:W-:Y:S05]  /*87b0*/  BSYNC.RECONVERGENT B1 ;  /* 0x0000000000017941 */ /* 0x000fea0003800200 */
.L_x_22095:
[----:B------:R-:W-:Y:S02]  /*87c0*/  SHF.L.U32 R0, R0, 0x15, RZ ;  /* 0x0000001500007819 */ /* 0x000fe400000006ff */
[----:B------:R-:W-:-:S04]  /*87d0*/  LEA R2, R2, 0x37800000, 0x17 ;  /* 0x3780000002027811 */ /* 0x000fc800078eb8ff */
[----:B------:R-:W-:-:S07]  /*87e0*/  LOP3.LUT R0, R2, R0, R7, 0xfe, !PT ;  /* 0x0000000002007212 */ /* 0x000fce00078efe07 */
.L_x_22094:
[----:B------:R-:W-:Y:S05]  /*87f0*/  BSYNC.RECONVERGENT B0 ;  /* 0x0000000000007941 */ /* 0x000fea0003800200 */
.L_x_22093:
[----:B------:R-:W-:Y:S01]  /*8800*/  F2FP.F16.F32.PACK_AB R0, RZ, R0 ;  /* 0x00000000ff00723e */ /* 0x000fe200000000ff */
[----:B------:R-:W-:Y:S06]  /*8810*/  BRA `(.L_x_22074) ;  /* 0x0000000000a87947 */ /* 0x000fec0003800000 */
.L_x_22086:
        /* <DEDUP_REMOVED lines=14> */
.L_x_22100:
[----:B------:R-:W-:Y:S05]  /*8900*/  BSYNC.RECONVERGENT B0 ;  /* 0x0000000000007941 */ /* 0x000fea0003800200 */
.L_x_22099:
[----:B------:R-:W-:Y:S01]  /*8910*/  F2FP.F16.F32.PACK_AB R0, RZ, R0 ;  /* 0x00000000ff00723e */ /* 0x000fe200000000ff */
[----:B------:R-:W-:Y:S06]  /*8920*/  BRA `(.L_x_22074) ;  /* 0x0000000000647947 */ /* 0x000fec0003800000 */
.L_x_22073:
        /* <DEDUP_REMOVED lines=16> */
.L_x_22101:
[----:B------:R-:W-:Y:S01]  /*8a30*/  PRMT R0, RZ, 0x7610, R0 ;  /* 0x00007610ff007816 */ /* 0x000fe20000000000 */
[----:B------:R-:W-:Y:S06]  /*8a40*/  BRA `(.L_x_22074) ;  /* 0x00000000001c7947 */ /* 0x000fec0003800000 */
.L_x_22098:
[----:B------:R-:W2:Y:S02]  /*8a50*/  LDG.E.64 R2, desc[UR36][R2.64] ;  /* 0x0000002402027981 */ /* 0x000ea4000c1e1b00 */
[----:B--2---:R-:W0:Y:S02]  /*8a60*/  I2F.U64 R0, R2 ;  /* 0x0000000200007312 */ /* 0x004e240000301000 */
[----:B0-----:R-:W-:Y:S01]  /*8a70*/  F2FP.F16.F32.PACK_AB R0, RZ, R0 ;  /* 0x00000000ff00723e */ /* 0x001fe200000000ff */
[----:B------:R-:W-:Y:S06]  /*8a80*/  BRA `(.L_x_22074) ;  /* 0x00000000000c7947 */ /* 0x000fec0003800000 */
.L_x_22097:
[----:B------:R-:W2:Y:S02]  /*8a90*/  LDG.E R2, desc[UR36][R2.64] ;  /* 0x0000002402027981 */ /* 0x000ea4000c1e1900 */
[----:B--2---:R-:W-:-:S04]  /*8aa0*/  I2FP.F32.U32 R0, R2 ;  /* 0x0000000200007245 */ /* 0x004fc80000201000 */
[----:B------:R-:W-:-:S07]  /*8ab0*/  F2FP.F16.F32.PACK_AB R0, RZ, R0 ;  /* 0x00000000ff00723e */ /* 0x000fce00000000ff */
.L_x_22074:
        /* <DEDUP_REMOVED lines=20> */
[----:B------:R-:W-:-:S05]  /*8c00*/  SEL R3, R2, 0xffff, !P1 ;  /* 0x0000ffff02037807 */ /* 0x000fca0004800000 */
[----:B------:R-:W-:-:S05]  /*8c10*/  IMAD.IADD R3, R3, 0x1, R0 ;  /* 0x0000000103037824 */ /* 0x000fca00078e0200 */
[----:B------:R-:W-:Y:S01]  /*8c20*/  PRMT R5, R3, 0x7610, R5 ;  /* 0x0000761003057816 */ /* 0x000fe20000000005 */
[----:B------:R-:W-:Y:S06]  /*8c30*/  BRA `(.L_x_22104) ;  /* 0x0000000000187947 */ /* 0x000fec0003800000 */
.L_x_22105:
[----:B------:R-:W-:-:S04]  /*8c40*/  ISETP.NE.AND P0, PT, RZ, UR44, PT ;  /* 0x0000002cff007c0c */ /* 0x000fc8000bf05270 */
[----:B------:R-:W-:Y:S01]  /*8c50*/  SEL R5, R19, UR38, !P0 ;  /* 0x0000002613057c07 */ /* 0x000fe2000c000000 */
[----:B------:R-:W-:Y:S08]  /*8c60*/  BRA `(.L_x_22104) ;  /* 0x00000000000c7947 */ /* 0x000ff00003800000 */
.L_x_22103:
[----:B------:R-:W-:-:S05]  /*8c70*/  FADD.FTZ R0, R3, R2 ;  /* 0x0000000203007221 */ /* 0x000fca0000010000 */
[----:B------:R-:W-:-:S04]  /*8c80*/  F2FP.F16.F32.PACK_AB R0, RZ, R0 ;  /* 0x00000000ff00723e */ /* 0x000fc800000000ff */
[----:B------:R-:W-:-:S07]  /*8c90*/  PRMT R5, R0, 0x7610, R5 ;  /* 0x0000761000057816 */ /* 0x000fce0000000005 */
.L_x_22104:
[----:B------:R-:W-:Y:S05]  /*8ca0*/  BSYNC.RECONVERGENT B0 ;  /* 0x0000000000007941 */ /* 0x000fea0003800200 */
.L_x_22102:
        /* <DEDUP_REMOVED lines=18> */
.L_x_22109:
[----:B------:R-:W-:-:S06]  /*8dd0*/  HADD2.F32 R5, -RZ, R5.H0_H0 ;  /* 0x20000005ff057230 */ /* 0x000fcc0000004100 */
[----:B------:R-:W0:Y:S02]  /*8de0*/  F2I.S64.TRUNC R4, R5 ;  /* 0x0000000500047311 */ /* 0x000e24000020d900 */
[----:B0-----:R0:W-:Y:S01]  /*8df0*/  STG.E.U8 desc[UR36][R2.64], R4 ;  /* 0x0000000402007986 */ /* 0x0011e2000c101124 */
[----:B------:R-:W-:Y:S05]  /*8e00*/  BRA `(.L_x_22111) ;  /* 0x0000000c006c7947 */ /* 0x000fea0003800000 */
.L_x_22108:
        /* <DEDUP_REMOVED lines=10> */
.L_x_22113:
[----:B------:R-:W-:-:S06]  /*8eb0*/  HADD2.F32 R5, -RZ, R5.H0_H0 ;  /* 0x20000005ff057230 */ /* 0x000fcc0000004100 */
[----:B------:R-:W0:Y:S02]  /*8ec0*/  F2I.FTZ.TRUNC.NTZ R5, R5 ;  /* 0x0000000500057305 */ /* 0x000e24000021f100 */
[----:B0-----:R0:W-:Y:S01]  /*8ed0*/  STG.E desc[UR36][R2.64], R5 ;  /* 0x0000000502007986 */ /* 0x0011e2000c101924 */
[----:B------:R-:W-:Y:S05]  /*8ee0*/  BRA `(.L_x_22111) ;  /* 0x0000000c00347947 */ /* 0x000fea0003800000 */
.L_x_22112:
[----:B------:R-:W-:-:S06]  /*8ef0*/  HADD2.F32 R5, -RZ, R5.H0_H0 ;  /* 0x20000005ff057230 */ /* 0x000fcc0000004100 */
[----:B------:R-:W0:Y:S02]  /*8f00*/  F2I.FTZ.TRUNC.NTZ R5, R5 ;  /* 0x0000000500057305 */ /* 0x000e24000021f100 */
[----:B0-----:R0:W-:Y:S01]  /*8f10*/  STG.E.U16 desc[UR36][R2.64], R5 ;  /* 0x0000000502007986 */ /* 0x0011e2000c101524 */
[----:B------:R-:W-:Y:S05]  /*8f20*/  BRA `(.L_x_22111) ;  /* 0x0000000c00247947 */ /* 0x000fea0003800000 */
.L_x_22107:
        /* <DEDUP_REMOVED lines=9> */
.L_x_22115:
[----:B------:R0:W-:Y:S01]  /*8fc0*/  STG.E.U16 desc[UR36][R2.64], R5 ;  /* 0x0000000502007986 */ /* 0x0001e2000c101524 */
[----:B------:R-:W-:Y:S05]  /*8fd0*/  BRA `(.L_x_22111) ;  /* 0x0000000800f87947 */ /* 0x000fea0003800000 */
.L_x_22114:
        /* <DEDUP_REMOVED lines=10> */
.L_x_22117:
[----:B------:R-:W-:-:S05]  /*9080*/  HADD2.F32 R0, -RZ, R5.H0_H0 ;  /* 0x20000005ff007230 */ /* 0x000fca0000004100 */
[----:B------:R-:W-:-:S04]  /*9090*/  F2FP.F16.F32.PACK_AB R0, RZ, R0 ;  /* 0x00000000ff00723e */ /* 0x000fc800000000ff */
[----:B------:R-:W-:-:S05]  /*90a0*/  PRMT R0, R0, 0x5410, RZ ;  /* 0x0000541000007816 */ /* 0x000fca00000000ff */
[----:B------:R0:W-:Y:S01]  /*90b0*/  STG.E desc[UR36][R2.64], R0 ;  /* 0x0000000002007986 */ /* 0x0001e2000c101924 */
[----:B------:R-:W-:Y:S05]  /*90c0*/  BRA `(.L_x_22111) ;  /* 0x0000000800bc7947 */ /* 0x000fea0003800000 */
.L_x_22116:
[----:B------:R-:W-:-:S05]  /*90d0*/  HADD2.F32 R4, -RZ, R5.H0_H0 ;  /* 0x20000005ff047230 */ /* 0x000fca0000004100 */
[----:B------:R-:W-:-:S06]  /*90e0*/  FMUL.FTZ R4, R4, 1 ;  /* 0x3f80000004047820 */ /* 0x000fcc0000410000 */
[----:B------:R-:W0:Y:S02]  /*90f0*/  F2F.F64.F32 R4, R4 ;  /* 0x0000000400047310 */ /* 0x000e240000201800 */
[----:B0-----:R0:W-:Y:S01]  /*9100*/  STG.E.64 desc[UR36][R2.64], R4 ;  /* 0x0000000402007986 */ /* 0x0011e2000c101b24 */
[----:B------:R-:W-:Y:S05]  /*9110*/  BRA `(.L_x_22111) ;  /* 0x0000000800a87947 */ /* 0x000fea0003800000 */
.L_x_22106:
        /* <DEDUP_REMOVED lines=14> */
.L_x_22121:
        /* <DEDUP_REMOVED lines=18> */
.L_x_22124:
[----:B------:R-:W-:-:S04]  /*9320*/  SHF.R.U32.HI R5, RZ, 0x18, R5 ;  /* 0x00000018ff057819 */ /* 0x000fc80000011605 */
[----:B------:R-:W-:-:S07]  /*9330*/  LOP3.LUT R0, R0, 0x80, R5, 0xf8, !PT ;  /* 0x0000008000007812 */ /* 0x000fce00078ef805 */
.L_x_22123:
[----:B------:R-:W-:Y:S05]  /*9340*/  BSYNC.RECONVERGENT B0 ;  /* 0x0000000000007941 */ /* 0x000fea0003800200 */
.L_x_22122:
[----:B------:R0:W-:Y:S01]  /*9350*/  STG.E.U8 desc[UR36][R2.64], R0 ;  /* 0x0000000002007986 */ /* 0x0001e2000c101124 */
[----:B------:R-:W-:Y:S05]  /*9360*/  BRA `(.L_x_22111) ;  /* 0x0000000800147947 */ /* 0x000fea0003800000 */
.L_x_22120:
        /* <DEDUP_REMOVED lines=18> */
.L_x_22127:
[----:B------:R-:W-:-:S04]  /*9490*/  SHF.R.U32.HI R5, RZ, 0x18, R5 ;  /* 0x00000018ff057819 */ /* 0x000fc80000011605 */
[----:B------:R-:W-:-:S07]  /*94a0*/  LOP3.LUT R0, R0, 0x80, R5, 0xf8, !PT ;  /* 0x0000008000007812 */ /* 0x000fce00078ef805 */
.L_x_22126:
[----:B------:R-:W-:Y:S05]  /*94b0*/  BSYNC.RECONVERGENT B0 ;  /* 0x0000000000007941 */ /* 0x000fea0003800200 */
.L_x_22125:
[----:B------:R0:W-:Y:S01]  /*94c0*/  STG.E.U8 desc[UR36][R2.64], R0 ;  /* 0x0000000002007986 */ /* 0x0001e2000c101124 */
[----:B------:R-:W-:Y:S05]  /*94d0*/  BRA `(.L_x_22111) ;  /* 0x0000000400b87947 */ /* 0x000fea0003800000 */
.L_x_22119:
        /* <DEDUP_REMOVED lines=22> */
.L_x_22129:
[----:B------:R-:W-:-:S06]  /*9640*/  HADD2.F32 R5, -RZ, R5.H0_H0 ;  /* 0x20000005ff057230 */ /* 0x000fcc0000004100 */
[----:B------:R-:W0:Y:S02]  /*9650*/  F2I.U64.TRUNC R4, R5 ;  /* 0x0000000500047311 */ /* 0x000e24000020d800 */
[----:B0-----:R0:W-:Y:S01]  /*9660*/  STG.E.64 desc[UR36][R2.64], R4 ;  /* 0x0000000402007986 */ /* 0x0011e2000c101b24 */
[----:B------:R-:W-:Y:S05]  /*9670*/  BRA `(.L_x_22111) ;  /* 0x0000000400507947 */ /* 0x000fea0003800000 */
.L_x_22128:
[----:B------:R-:W-:-:S06]  /*9680*/  HADD2.F32 R5, -RZ, R5.H0_H0 ;  /* 0x20000005ff057230 */ /* 0x000fcc0000004100 */
[----:B------:R-:W0:Y:S02]  /*9690*/  F2I.FTZ.U32.TRUNC.NTZ R5, R5 ;  /* 0x0000000500057305 */ /* 0x000e24000021f000 */
[----:B0-----:R0:W-:Y:S01]  /*96a0*/  STG.E desc[UR36][R2.64], R5 ;  /* 0x0000000502007986 */ /* 0x0011e2000c101924 */
[----:B------:R-:W-:Y:S05]  /*96b0*/  BRA `(.L_x_22111) ;  /* 0x0000000400407947 */ /* 0x000fea0003800000 */
.L_x_22118:
        /* <DEDUP_REMOVED lines=11> */
.L_x_22131:
[----:B------:R-:W-:Y:S01]  /*9770*/  HADD2.F32 R5, -RZ, R5.H0_H0 ;  /* 0x20000005ff057230 */ /* 0x000fe20000004100 */
[----:B------:R-:W-:-:S04]  /*9780*/  CS2R R6, SRZ ;  /* 0x0000000000067805 */ /* 0x000fc8000001ff00 */
[----:B------:R-:W-:-:S06]  /*9790*/  FMUL.FTZ R5, R5, 1 ;  /* 0x3f80000005057820 */ /* 0x000fcc0000410000 */
[----:B------:R-:W0:Y:S02]  /*97a0*/  F2F.F64.F32 R4, R5 ;  /* 0x0000000500047310 */ /* 0x000e240000201800 */
[----:B0-----:R0:W-:Y:S01]  /*97b0*/  STG.E.128 desc[UR36][R2.64], R4 ;  /* 0x0000000402007986 */ /* 0x0011e2000c101d24 */
[----:B------:R-:W-:Y:S05]  /*97c0*/  BRA `(.L_x_22111) ;  /* 0x0000000000fc7947 */ /* 0x000fea0003800000 */
.L_x_22130:
[----:B------:R-:W-:-:S09]  /*97d0*/  UISETP.NE.AND UP0, UPT, UR4, 0xf, UPT ;  /* 0x0000000f0400788c */ /* 0x000fd2000bf05270 */
[----:B------:R-:W-:Y:S05]  /*97e0*/  BRA.U !UP0, `(.L_x_22132) ;  /* 0x0000000108e87547 */ /* 0x000fea000b800000 */
[----:B------:R-:W-:-:S09]  /*97f0*/  UISETP.NE.AND UP0, UPT, UR4, 0x17, UPT ;  /* 0x000000170400788c */ /* 0x000fd2000bf05270 */
[----:B------:R-:W-:Y:S05]  /*9800*/  BRA.U !UP0, `(.L_x_22133) ;  /* 0x0000000108907547 */ /* 0x000fea000b800000 */
[----:B------:R-:W-:-:S09]  /*9810*/  UISETP.NE.AND UP0, UPT, UR4, 0x18, UPT ;  /* 0x000000180400788c */ /* 0x000fd2000bf05270 */
[----:B------:R-:W-:Y:S05]  /*9820*/  BRA.U !UP0, `(.L_x_22134) ;  /* 0x0000000108447547 */ /* 0x000fea000b800000 */
.L_x_22110:
        /* <DEDUP_REMOVED lines=16> */
.L_x_22135:
[----:B------:R-:W-:Y:S05]  /*9930*/  BRA `(.L_x_22111) ;  /* 0x0000000000a07947 */ /* 0x000fea0003800000 */
.L_x_22134:
        /* <DEDUP_REMOVED lines=13> */
.L_x_22137:
[----:B------:R-:W-:Y:S05]  /*9a10*/  BSYNC.RECONVERGENT B0 ;  /* 0x0000000000007941 */ /* 0x000fea0003800200 */
.L_x_22136:
[----:B------:R-:W-:-:S05]  /*9a20*/  LOP3.LUT R5, R0, 0x80, R5, 0xf8, !PT ;  /* 0x0000008000057812 */ /* 0x000fca00078ef805 */
[----:B------:R3:W-:Y:S01]  /*9a30*/  STG.E.U8 desc[UR36][R2.64], R5 ;  /* 0x0000000502007986 */ /* 0x0007e2000c101124 */
[----:B------:R-:W-:Y:S05]  /*9a40*/  BRA `(.L_x_22111) ;  /* 0x00000000005c7947 */ /* 0x000fea0003800000 */
.L_x_22133:
        /* <DEDUP_REMOVED lines=12> */
.L_x_22139:
[----:B------:R-:W-:Y:S01]  /*9b10*/  IMAD.MOV.U32 R0, RZ, RZ, 0x7f ;  /* 0x0000007fff007424 */ /* 0x000fe200078e00ff */
[----:B------:R-:W-:-:S04]  /*9b20*/  ISETP.GT.U32.AND P0, PT, R4, 0x7f800000, PT ;  /* 0x7f8000000400780c */ /* 0x000fc80003f04070 */
[----:B------:R-:W-:-:S09]  /*9b30*/  SEL R0, R0, 0x7c, P0 ;  /* 0x0000007c00007807 */ /* 0x000fd20000000000 */
.L_x_22140:
[----:B------:R-:W-:Y:S05]  /*9b40*/  BSYNC.RECONVERGENT B0 ;  /* 0x0000000000007941 */ /* 0x000fea0003800200 */
.L_x_22138:
[----:B------:R-:W-:-:S04]  /*9b50*/  SHF.R.U32.HI R5, RZ, 0x18, R5 ;  /* 0x00000018ff057819 */ /* 0x000fc80000011605 */
[----:B------:R-:W-:-:S05]  /*9b60*/  LOP3.LUT R5, R0, 0x80, R5, 0xf8, !PT ;  /* 0x0000008000057812 */ /* 0x000fca00078ef805 */
[----:B------:R2:W-:Y:S01]  /*9b70*/  STG.E.U8 desc[UR36][R2.64], R5 ;  /* 0x0000000502007986 */ /* 0x0005e2000c101124 */
[----:B------:R-:W-:Y:S05]  /*9b80*/  BRA `(.L_x_22111) ;  /* 0x00000000000c7947 */ /* 0x000fea0003800000 */
.L_x_22132:
[----:B------:R-:W-:-:S05]  /*9b90*/  HADD2.F32 R0, -RZ, R5.H0_H0 ;  /* 0x20000005ff007230 */ /* 0x000fca0000004100 */
[----:B------:R-:W-:-:S05]  /*9ba0*/  F2FP.BF16.F32.PACK_AB R0, RZ, R0 ;  /* 0x00000000ff00723e */ /* 0x000fca00000010ff */
[----:B------:R4:W-:Y:S02]  /*9bb0*/  STG.E.U16 desc[UR36][R2.64], R0 ;  /* 0x0000000002007986 */ /* 0x0009e4000c101524 */
.L_x_22111:
[----:B------:R-:W-:-:S07]  /*9bc0*/  IADD3 R17, PT, PT, R17, 0x80, RZ ;  /* 0x0000008011117810 */ /* 0x000fce0007ffe0ff */
.L_x_22067:
[----:B------:R-:W-:Y:S05]  /*9bd0*/  BSYNC.RECONVERGENT B6 ;  /* 0x0000000000067941 */ /* 0x000fea0003800200 */
.L_x_22066:
[----:B------:R-:W5:Y:S02]  /*9be0*/  LDCU UR4, c[0x0][0x380] ;  /* 0x00007000ff0477ac */ /* 0x000f640008000800 */
[----:B-----5:R-:W-:-:S13]  /*9bf0*/  ISETP.GE.AND P0, PT, R17, UR4, PT ;  /* 0x0000000411007c0c */ /* 0x020fda000bf06270 */
[----:B------:R-:W-:Y:S05]  /*9c00*/  @P0 EXIT ;  /* 0x000000000000094d */ /* 0x000fea0003800000 */
[----:B------:R-:W5:Y:S01]  /*9c10*/  LDCU UR4, c[0x0][0x388] ;  /* 0x00007100ff0477ac */ /* 0x000f620008000800 */
[----:B0-2-4-:R-:W-:Y:S02]  /*9c20*/  IMAD.MOV.U32 R0, RZ, RZ, RZ ;  /* 0x000000ffff007224 */ /* 0x015fe400078e00ff */
[----:B------:R-:W-:Y:S01]  /*9c30*/  IMAD.MOV.U32 R16, RZ, RZ, RZ ;  /* 0x000000ffff107224 */ /* 0x000fe200078e00ff */
[----:B-----5:R-:W-:-:S09]  /*9c40*/  UISETP.NE.AND UP0, UPT, UR4, URZ, UPT ;  /* 0x000000ff0400728c */ /* 0x020fd2000bf05270 */
[----:B------:R-:W-:Y:S05]  /*9c50*/  BRA.U !UP0, `(.L_x_22141) ;  /* 0x0000001108a87547 */ /* 0x000fea000b800000 */
[----:B------:R-:W1:Y:S01]  /*9c60*/  LDCU.64 UR4, c[0x0][0x390] ;  /* 0x00007200ff0477ac */ /* 0x000e620008000a00 */
[----:B------:R-:W-:Y:S01]  /*9c70*/  MOV R16, RZ ;  /* 0x000000ff00107202 */ /* 0x000fe20000000f00 */
[----:B------:R-:W0:Y:S01]  /*9c80*/  LDCU UR6, c[0x0][0x38c] ;  /* 0x00007180ff0677ac */ /* 0x000e220008000800 */
[----:B------:R-:W2:Y:S01]  /*9c90*/  LDCU.64 UR8, c[0x0][0x4b8] ;  /* 0x00009700ff0877ac */ /* 0x000ea20008000a00 */
[----:B------:R-:W-:Y:S02]  /*9ca0*/  UISETP.NE.AND UP0, UPT, UR40, URZ, UPT ;  /* 0x000000ff2800728c */ /* 0x000fe4000bf05270 */
[----:B-1-3--:R-:W-:-:S05]  /*9cb0*/  IMAD.HI.U32 R2, R17, UR4, R16 ;  /* 0x0000000411027c27 */ /* 0x00afca000f8e0010 */
        /* <DEDUP_REMOVED lines=292> */
.L_x_22141:
[----:B------:R-:W0:Y:S01]  /*af00*/  LDCU.128 UR8, c[0x0][0x580] ;  /* 0x0000b000ff0877ac */ /* 0x000e220008000c00 */
[----:B------:R-:W-:-:S04]  /*af10*/  UPRMT UR4, UR41, 0x9910, URZ ;  /* 0x0000991029047896 */ /* 0x000fc800080000ff */
[----:B------:R-:W-:Y:S01]  /*af20*/  UISETP.GT.AND UP0, UPT, UR4, 0x9, UPT ;  /* 0x000000090400788c */ /* 0x000fe2000bf04270 */
[----:B0-----:R-:W-:Y:S02]  /*af30*/  IADD3 R16, P0, PT, R16, UR8, RZ ;  /* 0x0000000810107c10 */ /* 0x001fe4000ff1e0ff */
[----:B-1-3--:R-:W-:-:S03]  /*af40*/  IADD3 R2, P1, PT, R0, UR10, RZ ;  /* 0x0000000a00027c10 */ /* 0x00afc6000ff3e0ff */
        /* <DEDUP_REMOVED lines=15> */
.L_x_22145:
[----:B------:R-:W2:Y:S02]  /*b040*/  LDG.E.U8 R2, desc[UR36][R2.64] ;  /* 0x0000002402027981 */ /* 0x000ea4000c1e1100 */
[----:B--2---:R-:W-:-:S04]  /*b050*/  I2FP.F32.U32 R0, R2 ;  /* 0x0000000200007245 */ /* 0x004fc80000201000 */
[----:B------:R-:W-:Y:S01]  /*b060*/  F2FP.F16.F32.PACK_AB R0, RZ, R0 ;  /* 0x00000000ff00723e */ /* 0x000fe200000000ff */
[----:B------:R-:W-:Y:S06]  /*b070*/  BRA `(.L_x_22147) ;  /* 0x0000000c007c7947 */ /* 0x000fec0003800000 */
.L_x_22144:
        /* <DEDUP_REMOVED lines=10> */
.L_x_22149:
[----:B------:R-:W2:Y:S02]  /*b120*/  LDG.E R2, desc[UR36][R2.64] ;  /* 0x0000002402027981 */ /* 0x000ea4000c1e1900 */
[----:B--2---:R-:W-:-:S04]  /*b130*/  I2FP.F32.S32 R0, R2 ;  /* 0x0000000200007245 */ /* 0x004fc80000201400 */
[----:B------:R-:W-:Y:S01]  /*b140*/  F2FP.F16.F32.PACK_AB R0, RZ, R0 ;  /* 0x00000000ff00723e */ /* 0x000fe200000000ff */
[----:B------:R-:W-:Y:S06]  /*b150*/  BRA `(.L_x_22147) ;  /* 0x0000000c00447947 */ /* 0x000fec0003800000 */
.L_x_22148:
[----:B------:R-:W2:Y:S02]  /*b160*/  LDG.E.U16 R2, desc[UR36][R2.64] ;  /* 0x0000002402027981 */ /* 0x000ea4000c1e1500 */
[----:B--2---:R-:W0:Y:S02]  /*b170*/  I2F.S16 R0, R2 ;  /* 0x0000000200007306 */ /* 0x004e240000101400 */
[----:B0-----:R-:W-:Y:S01]  /*b180*/  F2FP.F16.F32.PACK_AB R0, RZ, R0 ;  /* 0x00000000ff00723e */ /* 0x001fe200000000ff */
[----:B------:R-:W-:Y:S06]  /*b190*/  BRA `(.L_x_22147) ;  /* 0x0000000c00347947 */ /* 0x000fec0003800000 */
.L_x_22143:
        /* <DEDUP_REMOVED lines=9> */
.L_x_22151:
[----:B------:R0:W5:Y:S01]  /*b230*/  LDG.E.U16 R0, desc[UR36][R2.64] ;  /* 0x0000002402007981 */ /* 0x000162000c1e1500 */
[----:B------:R-:W-:Y:S05]  /*b240*/  BRA `(.L_x_22147) ;  /* 0x0000000c00087947 */ /* 0x000fea0003800000 */
.L_x_22150:
        /* <DEDUP_REMOVED lines=9> */
.L_x_22153:
[----:B------:R1:W5:Y:S01]  /*b2e0*/  LDG.E.U16 R0, desc[UR36][R2.64] ;  /* 0x0000002402007981 */ /* 0x000362000c1e1500 */
[----:B------:R-:W-:Y:S05]  /*b2f0*/  BRA `(.L_x_22147) ;  /* 0x0000000800dc7947 */ /* 0x000fea0003800000 */
.L_x_22152:
        /* <DEDUP_REMOVED lines=8> */
.L_x_22142:
        /* <DEDUP_REMOVED lines=13> */
.L_x_22156:
        /* <DEDUP_REMOVED lines=8> */
.L_x_22155:
        /* <DEDUP_REMOVED lines=27> */
.L_x_22158:
        /* <DEDUP_REMOVED lines=13> */
.L_x_22157:
[----:B------:R-:W2:Y:S02]  /*b750*/  LDG.E.U16 R0, desc[UR36][R2.64] ;  /* 0x0000002402007981 */ /* 0x000ea4000c1e1500 */
[----:B--2---:R-:W-:-:S05]  /*b760*/  IMAD.U32 R0, R0, 0x10000, RZ ;  /* 0x0001000000007824 */ /* 0x004fca00078e00ff */
[----:B------:R-:W-:Y:S01]  /*b770*/  F2FP.F16.F32.PACK_AB R0, RZ, R0 ;  /* 0x00000000ff00723e */ /* 0x000fe200000000ff */
[----:B------:R-:W-:Y:S06]  /*b780*/  BRA `(.L_x_22147) ;  /* 0x0000000400b87947 */ /* 0x000fec0003800000 */
.L_x_22154:
        /* <DEDUP_REMOVED lines=12> */
.L_x_22161:
        /* <DEDUP_REMOVED lines=21> */
.L_x_22165:
[----:B------:R-:W-:Y:S05]  /*b9a0*/  BSYNC.RECONVERGENT B1 ;  /* 0x0000000000017941 */ /* 0x000fea0003800200 */
.L_x_22164:
[----:B------:R-:W-:Y:S02]  /*b9b0*/  SHF.L.U32 R0, R0, 0x14, RZ ;  /* 0x0000001400007819 */ /* 0x000fe400000006ff */
[----:B------:R-:W-:-:S04]  /*b9c0*/  LEA R2, R2, 0x3b800000, 0x17 ;  /* 0x3b80000002027811 */ /* 0x000fc800078eb8ff */
[----:B------:R-:W-:-:S07]  /*b9d0*/  LOP3.LUT R0, R2, R0, R7, 0xfe, !PT ;  /* 0x0000000002007212 */ /* 0x000fce00078efe07 */
.L_x_22163:
[----:B------:R-:W-:Y:S05]  /*b9e0*/  BSYNC.RECONVERGENT B0 ;  /* 0x0000000000007941 */ /* 0x000fea0003800200 */
.L_x_22162:
[----:B------:R-:W-:Y:S01]  /*b9f0*/  F2FP.F16.F32.PACK_AB R0, RZ, R0 ;  /* 0x00000000ff00723e */ /* 0x000fe200000000ff */
[----:B------:R-:W-:Y:S06]  /*ba00*/  BRA `(.L_x_22147) ;  /* 0x0000000400187947 */ /* 0x000fec0003800000 */
.L_x_22160:
        /* <DEDUP_REMOVED lines=21> */
.L_x_22169:
[----:B------:R-:W-:Y:S05]  /*bb60*/  BSYNC.RECONVERGENT B1 ;  /* 0x0000000000017941 */ /* 0x000fea0003800200 */
.L_x_22168:
[----:B------:R-:W-:Y:S01]  /*bb70*/  IMAD.SHL.U32 R0, R0, 0x200000, RZ ;  /* 0x0020000000007824 */ /* 0x000fe200078e00ff */
[----:B------:R-:W-:-:S04]  /*bb80*/  LEA R2, R2, 0x37800000, 0x17 ;  /* 0x3780000002027811 */ /* 0x000fc800078eb8ff */
[----:B------:R-:W-:-:S07]  /*bb90*/  LOP3.LUT R0, R2, R0, R7, 0xfe, !PT ;  /* 0x0000000002007212 */ /* 0x000fce00078efe07 */
.L_x_22167:
[----:B------:R-:W-:Y:S05]  /*bba0*/  BSYNC.RECONVERGENT B0 ;  /* 0x0000000000007941 */ /* 0x000fea0003800200 */
.L_x_22166:
[----:B------:R-:W-:Y:S01]  /*bbb0*/  F2FP.F16.F32.PACK_AB R0, RZ, R0 ;  /* 0x00000000ff00723e */ /* 0x000fe200000000ff */
[----:B------:R-:W-:Y:S06]  /*bbc0*/  BRA `(.L_x_22147) ;  /* 0x0000000000a87947 */ /* 0x000fec0003800000 */
.L_x_22159:
        /* <DEDUP_REMOVED lines=14> */
.L_x_22173:
[----:B------:R-:W-:Y:S05]  /*bcb0*/  BSYNC.RECONVERGENT B0 ;  /* 0x0000000000007941 */ /* 0x000fea0003800200 */
.L_x_22172:
[----:B------:R-:W-:Y:S01]  /*bcc0*/  F2FP.F16.F32.PACK_AB R0, RZ, R0 ;  /* 0x00000000ff00723e */ /* 0x000fe200000000ff */
[----:B------:R-:W-:Y:S06]  /*bcd0*/  BRA `(.L_x_22147) ;  /* 0x0000000000647947 */ /* 0x000fec0003800000 */
.L_x_22146:
        /* <DEDUP_REMOVED lines=16> */
.L_x_22174:
[----:B------:R-:W-:Y:S01]  /*bde0*/  PRMT R0, RZ, 0x7610, R0 ;  /* 0x00007610ff007816 */ /* 0x000fe20000000000 */
[----:B------:R-:W-:Y:S06]  /*bdf0*/  BRA `(.L_x_22147) ;  /* 0x00000000001c7947 */ /* 0x000fec0003800000 */
.L_x_22171:
[----:B------:R-:W2:Y:S02]  /*be00*/  LDG.E.64 R2, desc[UR36][R2.64] ;  /* 0x0000002402027981 */ /* 0x000ea4000c1e1b00 */
[----:B--2---:R-:W0:Y:S02]  /*be10*/  I2F.U64 R0, R2 ;  /* 0x0000000200007312 */ /* 0x004e240000301000 */
[----:B0-----:R-:W-:Y:S01]  /*be20*/  F2FP.F16.F32.PACK_AB R0, RZ, R0 ;  /* 0x00000000ff00723e */ /* 0x001fe200000000ff */
[----:B------:R-:W-:Y:S06]  /*be30*/  BRA `(.L_x_22147) ;  /* 0x00000000000c7947 */ /* 0x000fec0003800000 */
.L_x_22170:
[----:B------:R-:W2:Y:S02]  /*be40*/  LDG.E R2, desc[UR36][R2.64] ;  /* 0x0000002402027981 */ /* 0x000ea4000c1e1900 */
[----:B--2---:R-:W-:-:S04]  /*be50*/  I2FP.F32.U32 R0, R2 ;  /* 0x0000000200007245 */ /* 0x004fc80000201000 */
[----:B------:R-:W-:-:S07]  /*be60*/  F2FP.F16.F32.PACK_AB R0, RZ, R0 ;  /* 0x00000000ff00723e */ /* 0x000fce00000000ff */
.L_x_22147:
[----:B01----:R-:W0:Y:S01]  /*be70*/  LDC.U16 R3, c[0x0][0x592] ;  /* 0x00016480ff037b82 */ /* 0x003e220000000400 */
[----:B-----5:R-:W-:Y:S01]  /*be80*/  HADD2.F32 R2, -RZ, R0.H0_H0 ;  /* 0x20000000ff027230 */ /* 0x020fe20000004100 */
[----:B------:R-:W-:Y:S04]  /*be90*/  BSSY.RECONVERGENT B0, `(.L_x_22175) ;  /* 0x000001c000007945 */ /* 0x000fe80003800200 */
[----:B------:R-:W-:Y:S01]  /*bea0*/  FSETP.NAN.FTZ.AND P0, PT, R2, R2, PT ;  /* 0x000000020200720b */ /* 0x000fe20003f18000 */
[----:B0-----:R-:W-:-:S05]  /*beb0*/  HADD2.F32 R5, -RZ, R3.H0_H0 ;  /* 0x20000003ff057230 */ /* 0x001fca0000004100 */
        /* <DEDUP_REMOVED lines=9> */
[----:B------:R-:W-:Y:S02]  /*bf50*/  LOP3.LUT R19, R19, R0, RZ, 0x3c, !PT ;  /* 0x0000000013137212 */ /* 0x000fe400078e3cff */
[----:B------:R-:W-:Y:S02]  /*bf60*/  MOV R3, 0x1 ;  /* 0x0000000100037802 */ /* 0x000fe40000000f00 */
[----:B------:R-:W-:Y:S02]  /*bf70*/  PRMT R2, R19, 0x9910, RZ ;  /* 0x0000991013027816 */ /* 0x000fe400000000ff */
[----:B------:R-:W-:Y:S02]  /*bf80*/  ISETP.GT.U32.AND P1, PT, R4, UR44, PT ;  /* 0x0000002c04007c0c */ /* 0x000fe4000bf24070 */
[----:B------:R-:W-:-:S04]  /*bf90*/  ISETP.GT.AND P0, PT, R2, -0x1, PT ;  /* 0xffffffff0200780c */ /* 0x000fc80003f04270 */
[----:B------:R-:W-:-:S04]  /*bfa0*/  SEL R2, R3, 0xffff, P0 ;  /* 0x0000ffff03027807 */ /* 0x000fc80000000000 */
[----:B------:R-:W-:-:S05]  /*bfb0*/  SEL R3, R2, 0xffff, !P1 ;  /* 0x0000ffff02037807 */ /* 0x000fca0004800000 */
[----:B------:R-:W-:-:S05]  /*bfc0*/  IMAD.IADD R3, R3, 0x1, R0 ;  /* 0x0000000103037824 */ /* 0x000fca00078e0200 */
[----:B------:R-:W-:Y:S01]  /*bfd0*/  PRMT R19, R3, 0x7610, R19 ;  /* 0x0000761003137816 */ /* 0x000fe20000000013 */
[----:B------:R-:W-:Y:S06]  /*bfe0*/  BRA `(.L_x_22177) ;  /* 0x0000000000187947 */ /* 0x000fec0003800000 */
.L_x_22178:
[----:B------:R-:W-:-:S04]  /*bff0*/  ISETP.NE.AND P0, PT, RZ, UR44, PT ;  /* 0x0000002cff007c0c */ /* 0x000fc8000bf05270 */
[----:B------:R-:W-:Y:S01]  /*c000*/  SEL R19, R19, UR38, !P0 ;  /* 0x0000002613137c07 */ /* 0x000fe2000c000000 */
[----:B------:R-:W-:Y:S08]  /*c010*/  BRA `(.L_x_22177) ;  /* 0x00000000000c7947 */ /* 0x000ff00003800000 */
.L_x_22176:
[----:B------:R-:W-:-:S05]  /*c020*/  FADD.FTZ R0, R5, R2 ;  /* 0x0000000205007221 */ /* 0x000fca0000010000 */
[----:B------:R-:W-:-:S04]  /*c030*/  F2FP.F16.F32.PACK_AB R0, RZ, R0 ;  /* 0x00000000ff00723e */ /* 0x000fc800000000ff */
[----:B------:R-:W-:-:S07]  /*c040*/  PRMT R19, R0, 0x7610, R19 ;  /* 0x0000761000137816 */ /* 0x000fce0000000013 */
.L_x_22177:
[----:B------:R-:W-:Y:S05]  /*c050*/  BSYNC.RECONVERGENT B0 ;  /* 0x0000000000007941 */ /* 0x000fea0003800200 */
.L_x_22175:
        /* <DEDUP_REMOVED lines=15> */
.L_x_22182:
[----:B------:R-:W-:-:S06]  /*c150*/  HADD2.F32 R3, -RZ, R19.H0_H0 ;  /* 0x20000013ff037230 */ /* 0x000fcc0000004100 */
[----:B------:R-:W0:Y:S02]  /*c160*/  F2I.S64.TRUNC R2, R3 ;  /* 0x0000000300027311 */ /* 0x000e24000020d900 */
[----:B0-----:R-:W-:Y:S01]  /*c170*/  STG.E.U8 desc[UR36][R16.64], R2 ;  /* 0x0000000210007986 */ /* 0x001fe2000c101124 */
[----:B------:R-:W-:Y:S05]  /*c180*/  EXIT ;  /* 0x000000000000794d */ /* 0x000fea0003800000 */
.L_x_22181:
        /* <DEDUP_REMOVED lines=10> */
.L_x_22185:
[----:B------:R-:W-:-:S06]  /*c230*/  HADD2.F32 R19, -RZ, R19.H0_H0 ;  /* 0x20000013ff137230 */ /* 0x000fcc0000004100 */
[----:B------:R-:W0:Y:S02]  /*c240*/  F2I.FTZ.TRUNC.NTZ R19, R19 ;  /* 0x0000001300137305 */ /* 0x000e24000021f100 */
[----:B0-----:R-:W-:Y:S01]  /*c250*/  STG.E desc[UR36][R16.64], R19 ;  /* 0x0000001310007986 */ /* 0x001fe2000c101924 */
[----:B------:R-:W-:Y:S05]  /*c260*/  EXIT ;  /* 0x000000000000794d */ /* 0x000fea0003800000 */
.L_x_22184:
[----:B------:R-:W-:-:S06]  /*c270*/  HADD2.F32 R19, -RZ, R19.H0_H0 ;  /* 0x20000013ff137230 */ /* 0x000fcc0000004100 */
[----:B------:R-:W0:Y:S02]  /*c280*/  F2I.FTZ.TRUNC.NTZ R19, R19 ;  /* 0x0000001300137305 */ /* 0x000e24000021f100 */
[----:B0-----:R-:W-:Y:S01]  /*c290*/  STG.E.U16 desc[UR36][R16.64], R19 ;  /* 0x0000001310007986 */ /* 0x001fe2000c101524 */
[----:B------:R-:W-:Y:S05]  /*c2a0*/  EXIT ;  /* 0x000000000000794d */ /* 0x000fea0003800000 */
.L_x_22180:
        /* <DEDUP_REMOVED lines=9> */
.L_x_22187:
[----:B------:R-:W-:Y:S01]  /*c340*/  STG.E.U16 desc[UR36][R16.64], R19 ;  /* 0x0000001310007986 */ /* 0x000fe2000c101524 */
[----:B------:R-:W-:Y:S05]  /*c350*/  EXIT ;  /* 0x000000000000794d */ /* 0x000fea0003800000 */
.L_x_22186:
        /* <DEDUP_REMOVED lines=10> */
.L_x_22189:
[----:B------:R-:W-:-:S05]  /*c400*/  HADD2.F32 R0, -RZ, R19.H0_H0 ;  /* 0x20000013ff007230 */ /* 0x000fca0000004100 */
[----:B------:R-:W-:-:S04]  /*c410*/  F2FP.F16.F32.PACK_AB R0, RZ, R0 ;  /* 0x00000000ff00723e */ /* 0x000fc800000000ff */
[----:B------:R-:W-:-:S05]  /*c420*/  PRMT R0, R0, 0x5410, RZ ;  /* 0x0000541000007816 */ /* 0x000fca00000000ff */
[----:B------:R-:W-:Y:S01]  /*c430*/  STG.E desc[UR36][R16.64], R0 ;  /* 0x0000000010007986 */ /* 0x000fe2000c101924 */
[----:B------:R-:W-:Y:S05]  /*c440*/  EXIT ;  /* 0x000000000000794d */ /* 0x000fea0003800000 */
.L_x_22188:
[----:B------:R-:W-:-:S05]  /*c450*/  HADD2.F32 R2, -RZ, R19.H0_H0 ;  /* 0x20000013ff027230 */ /* 0x000fca0000004100 */
[----:B------:R-:W-:-:S06]  /*c460*/  FMUL.FTZ R2, R2, 1 ;  /* 0x3f80000002027820 */ /* 0x000fcc0000410000 */
[----:B------:R-:W0:Y:S02]  /*c470*/  F2F.F64.F32 R2, R2 ;  /* 0x0000000200027310 */ /* 0x000e240000201800 */
[----:B0-----:R-:W-:Y:S01]  /*c480*/  STG.E.64 desc[UR36][R16.64], R2 ;  /* 0x0000000210007986 */ /* 0x001fe2000c101b24 */
[----:B------:R-:W-:Y:S05]  /*c490*/  EXIT ;  /* 0x000000000000794d */ /* 0x000fea0003800000 */
.L_x_22179:
        /* <DEDUP_REMOVED lines=14> */
.L_x_22193:
        /* <DEDUP_REMOVED lines=17> */
.L_x_22196:
[----:B------:R-:W-:-:S04]  /*c690*/  SHF.R.U32.HI R3, RZ, 0x18, R3 ;  /* 0x00000018ff037819 */ /* 0x000fc80000011603 */
[----:B------:R-:W-:-:S04]  /*c6a0*/  LOP3.LUT R0, R0, 0x80, R3, 0xf8, !PT ;  /* 0x0000008000007812 */ /* 0x000fc800078ef803 */
[----:B------:R-:W-:-:S07]  /*c6b0*/  PRMT R8, R0, 0x7610, R8 ;  /* 0x0000761000087816 */ /* 0x000fce0000000008 */
.L_x_22195:
[----:B------:R-:W-:Y:S05]  /*c6c0*/  BSYNC.RECONVERGENT B0 ;  /* 0x0000000000007941 */ /* 0x000fea0003800200 */
.L_x_22194:
[----:B------:R-:W-:Y:S01]  /*c6d0*/  STG.E.U8 desc[UR36][R16.64], R8 ;  /* 0x0000000810007986 */ /* 0x000fe2000c101124 */
[----:B------:R-:W-:Y:S05]  /*c6e0*/  EXIT ;  /* 0x000000000000794d */ /* 0x000fea0003800000 */
.L_x_22192:
        /* <DEDUP_REMOVED lines=17> */
.L_x_22199:
[----:B------:R-:W-:-:S04]  /*c800*/  SHF.R.U32.HI R3, RZ, 0x18, R3 ;  /* 0x00000018ff037819 */ /* 0x000fc80000011603 */
[----:B------:R-:W-:-:S04]  /*c810*/  LOP3.LUT R0, R0, 0x80, R3, 0xf8, !PT ;  /* 0x0000008000007812 */ /* 0x000fc800078ef803 */
[----:B------:R-:W-:-:S07]  /*c820*/  PRMT R8, R0, 0x7610, R8 ;  /* 0x0000761000087816 */ /* 0x000fce0000000008 */
.L_x_22198:
[----:B------:R-:W-:Y:S05]  /*c830*/  BSYNC.RECONVERGENT B0 ;  /* 0x0000000000007941 */ /* 0x000fea0003800200 */
.L_x_22197:
[----:B------:R-:W-:Y:S01]  /*c840*/  STG.E.U8 desc[UR36][R16.64], R8 ;  /* 0x0000000810007986 */ /* 0x000fe2000c101124 */
[----:B------:R-:W-:Y:S05]  /*c850*/  EXIT ;  /* 0x000000000000794d */ /* 0x000fea0003800000 */
.L_x_22191:
        /* <DEDUP_REMOVED lines=22> */
.L_x_22201:
[----:B------:R-:W-:-:S06]  /*c9c0*/  HADD2.F32 R2, -RZ, R19.H0_H0 ;  /* 0x20000013ff027230 */ /* 0x000fcc0000004100 */
[----:B------:R-:W0:Y:S02]  /*c9d0*/  F2I.U64.TRUNC R2, R2 ;  /* 0x0000000200027311 */ /* 0x000e24000020d800 */
[----:B0-----:R-:W-:Y:S01]  /*c9e0*/  STG.E.64 desc[UR36][R16.64], R2 ;  /* 0x0000000210007986 */ /* 0x001fe2000c101b24 */
[----:B------:R-:W-:Y:S05]  /*c9f0*/  EXIT ;  /* 0x000000000000794d */ /* 0x000fea0003800000 */
.L_x_22200:
[----:B------:R-:W-:-:S06]  /*ca00*/  HADD2.F32 R19, -RZ, R19.H0_H0 ;  /* 0x20000013ff137230 */ /* 0x000fcc0000004100 */
[----:B------:R-:W0:Y:S02]  /*ca10*/  F2I.FTZ.U32.TRUNC.NTZ R19, R19 ;  /* 0x0000001300137305 */ /* 0x000e24000021f000 */
[----:B0-----:R-:W-:Y:S01]  /*ca20*/  STG.E desc[UR36][R16.64], R19 ;  /* 0x0000001310007986 */ /* 0x001fe2000c101924 */
[----:B------:R-:W-:Y:S05]  /*ca30*/  EXIT ;  /* 0x000000000000794d */ /* 0x000fea0003800000 */
.L_x_22190:
        /* <DEDUP_REMOVED lines=11> */
.L_x_22203:
[----:B------:R-:W-:Y:S01]  /*caf0*/  HADD2.F32 R19, -RZ, R19.H0_H0 ;  /* 0x20000013ff137230 */ /* 0x000fe20000004100 */
[----:B------:R-:W-:-:S04]  /*cb00*/  CS2R R6, SRZ ;  /* 0x0000000000067805 */ /* 0x000fc8000001ff00 */
[----:B------:R-:W-:-:S06]  /*cb10*/  FMUL.FTZ R4, R19, 1 ;  /* 0x3f80000013047820 */ /* 0x000fcc0000410000 */
[----:B------:R-:W0:Y:S02]  /*cb20*/  F2F.F64.F32 R4, R4 ;  /* 0x0000000400047310 */ /* 0x000e240000201800 */
[----:B0-----:R-:W-:Y:S01]  /*cb30*/  STG.E.128 desc[UR36][R16.64], R4 ;  /* 0x0000000410007986 */ /* 0x001fe2000c101d24 */
[----:B------:R-:W-:Y:S05]  /*cb40*/  EXIT ;  /* 0x000000000000794d */ /* 0x000fea0003800000 */
.L_x_22202:
[----:B------:R-:W-:-:S09]  /*cb50*/  UISETP.NE.AND UP0, UPT, UR4, 0xf, UPT ;  /* 0x0000000f0400788c */ /* 0x000fd2000bf05270 */
[----:B------:R-:W-:Y:S05]  /*cb60*/  BRA.U !UP0, `(.L_x_22204) ;  /* 0x0000000108e87547 */ /* 0x000fea000b800000 */
[----:B------:R-:W-:-:S09]  /*cb70*/  UISETP.NE.AND UP0, UPT, UR4, 0x17, UPT ;  /* 0x000000170400788c */ /* 0x000fd2000bf05270 */
[----:B------:R-:W-:Y:S05]  /*cb80*/  BRA.U !UP0, `(.L_x_22205) ;  /* 0x0000000108907547 */ /* 0x000fea000b800000 */
[----:B------:R-:W-:-:S09]  /*cb90*/  UISETP.NE.AND UP0, UPT, UR4, 0x18, UPT ;  /* 0x000000180400788c */ /* 0x000fd2000bf05270 */
[----:B------:R-:W-:Y:S05]  /*cba0*/  BRA.U !UP0, `(.L_x_22206) ;  /* 0x0000000108447547 */ /* 0x000fea000b800000 */
.L_x_22183:
        /* <DEDUP_REMOVED lines=16> */
.L_x_22207:
[----:B------:R-:W-:Y:S05]  /*ccb0*/  EXIT ;  /* 0x000000000000794d */ /* 0x000fea0003800000 */
.L_x_22206:
        /* <DEDUP_REMOVED lines=13> */
.L_x_22209:
[----:B------:R-:W-:Y:S05]  /*cd90*/  BSYNC.RECONVERGENT B0 ;  /* 0x0000000000007941 */ /* 0x000fea0003800200 */
.L_x_22208:
[----:B------:R-:W-:-:S05]  /*cda0*/  LOP3.LUT R3, R0, 0x80, R3, 0xf8, !PT ;  /* 0x0000008000037812 */ /* 0x000fca00078ef803 */
[----:B------:R-:W-:Y:S01]  /*cdb0*/  STG.E.U8 desc[UR36][R16.64], R3 ;  /* 0x0000000310007986 */ /* 0x000fe2000c101124 */
[----:B------:R-:W-:Y:S05]  /*cdc0*/  EXIT ;  /* 0x000000000000794d */ /* 0x000fea0003800000 */
.L_x_22205:
        /* <DEDUP_REMOVED lines=12> */
.L_x_22211:
[----:B------:R-:W-:Y:S01]  /*ce90*/  IMAD.MOV.U32 R0, RZ, RZ, 0x7f ;  /* 0x0000007fff007424 */ /* 0x000fe200078e00ff */
[----:B------:R-:W-:-:S04]  /*cea0*/  ISETP.GT.U32.AND P0, PT, R2, 0x7f800000, PT ;  /* 0x7f8000000200780c */ /* 0x000fc80003f04070 */
[----:B------:R-:W-:-:S09]  /*ceb0*/  SEL R0, R0, 0x7c, P0 ;  /* 0x0000007c00007807 */ /* 0x000fd20000000000 */
.L_x_22212:
[----:B------:R-:W-:Y:S05]  /*cec0*/  BSYNC.RECONVERGENT B0 ;  /* 0x0000000000007941 */ /* 0x000fea0003800200 */
.L_x_22210:
[----:B------:R-:W-:-:S04]  /*ced0*/  SHF.R.U32.HI R3, RZ, 0x18, R3 ;  /* 0x00000018ff037819 */ /* 0x000fc80000011603 */
[----:B------:R-:W-:-:S05]  /*cee0*/  LOP3.LUT R3, R0, 0x80, R3, 0xf8, !PT ;  /* 0x0000008000037812 */ /* 0x000fca00078ef803 */
[----:B------:R-:W-:Y:S01]  /*cef0*/  STG.E.U8 desc[UR36][R16.64], R3 ;  /* 0x0000000310007986 */ /* 0x000fe2000c101124 */
[----:B------:R-:W-:Y:S05]  /*cf00*/  EXIT ;  /* 0x000000000000794d */ /* 0x000fea0003800000 */
.L_x_22204:
[----:B------:R-:W-:-:S05]  /*cf10*/  HADD2.F32 R0, -RZ, R19.H0_H0 ;  /* 0x20000013ff007230 */ /* 0x000fca0000004100 */
[----:B------:R-:W-:-:S05]  /*cf20*/  F2FP.BF16.F32.PACK_AB R0, RZ, R0 ;  /* 0x00000000ff00723e */ /* 0x000fca00000010ff */
[----:B------:R-:W-:Y:S01]  /*cf30*/  STG.E.U16 desc[UR36][R16.64], R0 ;  /* 0x0000000010007986 */ /* 0x000fe2000c101524 */
[----:B------:R-:W-:Y:S05]  /*cf40*/  EXIT ;  /* 0x000000000000794d */ /* 0x000fea0003800000 */
.L_x_22213:
        /* <DEDUP_REMOVED lines=11> */
.L_x_32526:


//--------------------- .text._ZN2at6native27unrolled_elementwise_kernelINS0_13BUnaryFunctorIN3c104HalfES4_S4_ZZZNS0_21nextafter_kernel_cudaERNS_18TensorIteratorBaseEENKUlvE_clEvENKUlvE2_clEvEUlS4_S4_E_EESt5arrayIPcLm2EELi4E23TrivialOffsetCalculatorILi1EjESF_NS0_6memory12LoadWithCastILi1EEENSG_13StoreWithCastILi1EEEEEviT_T0_T2_T3_T4_T5_ --------------------------
	.section	.text._ZN2at6native27unrolled_elementwise_kernelINS0_13BUnaryFunctorIN3c104HalfES4_S4_ZZZNS0_21nextafter_kernel_cudaERNS_18TensorIteratorBaseEENKUlvE_clEvENKUlvE2_clEvEUlS4_S4_E_EESt5arrayIPcLm2EELi4E23TrivialOffsetCalculatorILi1EjESF_NS0_6memory12LoadWithCastILi1EEENSG_13StoreWithCastILi1EEEEEviT_T0_T2_T3_T4_T5_,"ax",@progbits
	.align	128
        .global         _ZN2at6native27unrolled_elementwise_kernelINS0_13BUnaryFunctorIN3c104HalfES4_S4_ZZZNS0_21nextafter_kernel_cudaERNS_18TensorIteratorBaseEENKUlvE_clEvENKUlvE2_clEvEUlS4_S4_E_EESt5arrayIPcLm2EELi4E23TrivialOffsetCalculatorILi1EjESF_NS0_6memory12LoadWithCastILi1EEENSG_13StoreWithCastILi1EEEEEviT_T0_T2_T3_T4_T5_
        .type           _ZN2at6native27unrolled_elementwise_kernelINS0_13BUnaryFunctorIN3c104HalfES4_S4_ZZZNS0_21nextafter_kernel_cudaERNS_18TensorIteratorBaseEENKUlvE_clEvENKUlvE2_clEvEUlS4_S4_E_EESt5arrayIPcLm2EELi4E23TrivialOffsetCalculatorILi1EjESF_NS0_6memory12LoadWithCastILi1EEENSG_13StoreWithCastILi1EEEEEviT_T0_T2_T3_T4_T5_,@function
        .size           _ZN2at6native27unrolled_elementwise_kernelINS0_13BUnaryFunctorIN3c104HalfES4_S4_ZZZNS0_21nextafter_kernel_cudaERNS_18TensorIteratorBaseEENKUlvE_clEvENKUlvE2_clEvEUlS4_S4_E_EESt5arrayIPcLm2EELi4E23TrivialOffsetCalculatorILi1EjESF_NS0_6memory12LoadWithCastILi1EEENSG_13StoreWithCastILi1EEEEEviT_T0_T2_T3_T4_T5_,(.L_x_32527 - _ZN2at6native27unrolled_elementwise_kernelINS0_13BUnaryFunctorIN3c104HalfES4_S4_ZZZNS0_21nextafter_kernel_cudaERNS_18TensorIteratorBaseEENKUlvE_clEvENKUlvE2_clEvEUlS4_S4_E_EESt5arrayIPcLm2EELi4E23TrivialOffsetCalculatorILi1EjESF_NS0_6memory12LoadWithCastILi1EEENSG_13StoreWithCastILi1EEEEEviT_T0_T2_T3_T4_T5_)
        .other          _ZN2at6native27unrolled_elementwise_kernelINS0_13BUnaryFunctorIN3c104HalfES4_S4_ZZZNS0_21nextafter_kernel_cudaERNS_18TensorIteratorBaseEENKUlvE_clEvENKUlvE2_clEvEUlS4_S4_E_EESt5arrayIPcLm2EELi4E23TrivialOffsetCalculatorILi1EjESF_NS0_6memory12LoadWithCastILi1EEENSG_13StoreWithCastILi1EEEEEviT_T0_T2_T3_T4_T5_,@"STO_CUDA_ENTRY STV_DEFAULT"
_ZN2at6native27unrolled_elementwise_kernelINS0_13BUnaryFunctorIN3c104HalfES4_S4_ZZZNS0_21nextafter_kernel_cudaERNS_18TensorIteratorBaseEENKUlvE_clEvENKUlvE2_clEvEUlS4_S4_E_EESt5arrayIPcLm2EELi4E23TrivialOffsetCalculatorILi1EjESF_NS0_6memory12LoadWithCastILi1EEENSG_13StoreWithCastILi1EEEEEviT_T0_T2_T3_T4_T5_:
.text._ZN2at6native27unrolled_elementwise_kernelINS0_13BUnaryFunctorIN3c104HalfES4_S4_ZZZNS0_21nextafter_kernel_cudaERNS_18TensorIteratorBaseEENKUlvE_clEvENKUlvE2_clEvEUlS4_S4_E_EESt5arrayIPcLm2EELi4E23TrivialOffsetCalculatorILi1EjESF_NS0_6memory12LoadWithCastILi1EEENSG_13StoreWithCastILi1EEEEEviT_T0_T2_T3_T4_T5_:
        /* <DEDUP_REMOVED lines=34> */
.L_x_22219:
[----:B------:R-:W2:Y:S02]  /*0220*/  LDG.E.U8 R4, desc[UR36][R4.64] ;  /* 0x0000002404047981 */ /* 0x000ea4000c1e1100 */
[----:B--2---:R-:W-:-:S04]  /*0230*/  I2FP.F32.U32 R0, R4 ;  /* 0x0000000400007245 */ /* 0x004fc80000201000 */
[----:B------:R-:W-:-:S04]  /*0240*/  F2FP.F16.F32.PACK_AB R0, RZ, R0 ;  /* 0x00000000ff00723e */ /* 0x000fc800000000ff */
[----:B------:R-:W-:Y:S01]  /*0250*/  PRMT R18, R0, 0x7610, R18 ;  /* 0x0000761000127816 */ /* 0x000fe20000000012 */
[----:B------:R-:W-:Y:S06]  /*0260*/  BRA `(.L_x_22221) ;  /* 0x0000000c00b87947 */ /* 0x000fec0003800000 */
.L_x_22218:
        /* <DEDUP_REMOVED lines=11> */
.L_x_22223:
[----:B------:R-:W2:Y:S02]  /*0320*/  LDG.E R4, desc[UR36][R4.64] ;  /* 0x0000002404047981 */ /* 0x000ea4000c1e1900 */
[----:B--2---:R-:W-:-:S04]  /*0330*/  I2FP.F32.S32 R0, R4 ;  /* 0x0000000400007245 */ /* 0x004fc80000201400 */
[----:B------:R-:W-:-:S04]  /*0340*/  F2FP.F16.F32.PACK_AB R0, RZ, R0 ;  /* 0x00000000ff00723e */ /* 0x000fc800000000ff */
[----:B------:R-:W-:Y:S01]  /*0350*/  PRMT R18, R0, 0x7610, R18 ;  /* 0x0000761000127816 */ /* 0x000fe20000000012 */
[----:B------:R-:W-:Y:S06]  /*0360*/  BRA `(.L_x_22221) ;  /* 0x0000000c00787947 */ /* 0x000fec0003800000 */
.L_x_22222:
[----:B------:R-:W2:Y:S02]  /*0370*/  LDG.E.U16 R4, desc[UR36][R4.64] ;  /* 0x0000002404047981 */ /* 0x000ea4000c1e1500 */
[----:B--2---:R-:W0:Y:S02]  /*0380*/  I2F.S16 R0, R4 ;  /* 0x0000000400007306 */ /* 0x004e240000101400 */
[----:B0-----:R-:W-:-:S04]  /*0390*/  F2FP.F16.F32.PACK_AB R0, RZ, R0 ;  /* 0x00000000ff00723e */ /* 0x001fc800000000ff */
[----:B------:R-:W-:Y:S01]  /*03a0*/  PRMT R18, R0, 0x7610, R18 ;  /* 0x0000761000127816 */ /* 0x000fe20000000012 */
[----:B------:R-:W-:Y:S06]  /*03b0*/  BRA `(.L_x_22221) ;  /* 0x0000000c00647947 */ /* 0x000fec0003800000 */
.L_x_22217:
        /* <DEDUP_REMOVED lines=9> */
.L_x_22225:
[----:B------:R1:W5:Y:S01]  /*0450*/  LDG.E.U16 R18, desc[UR36][R4.64] ;  /* 0x0000002404127981 */ /* 0x000362000c1e1500 */
[----:B------:R-:W-:Y:S05]  /*0460*/  BRA `(.L_x_22221) ;  /* 0x0000000c00387947 */ /* 0x000fea0003800000 */
.L_x_22224:
        /* <DEDUP_REMOVED lines=9> */
.L_x_22227:
[----:B------:R0:W5:Y:S01]  /*0500*/  LDG.E.U16 R18, desc[UR36][R4.64] ;  /* 0x0000002404127981 */ /* 0x000162000c1e1500 */
[----:B------:R-:W-:Y:S05]  /*0510*/  BRA `(.L_x_22221) ;  /* 0x0000000c000c7947 */ /* 0x000fea0003800000 */
.L_x_22226:
        /* <DEDUP_REMOVED lines=9> */
.L_x_22216:
        /* <DEDUP_REMOVED lines=14> */
.L_x_22230:
        /* <DEDUP_REMOVED lines=9> */
.L_x_22229:
        /* <DEDUP_REMOVED lines=27> */
.L_x_22232:
        /* <DEDUP_REMOVED lines=15> */
.L_x_22231:
[----:B------:R-:W2:Y:S02]  /*09c0*/  LDG.E.U16 R0, desc[UR36][R4.64] ;  /* 0x0000002404007981 */ /* 0x000ea4000c1e1500 */
[----:B--2---:R-:W-:-:S05]  /*09d0*/  IMAD.U32 R0, R0, 0x10000, RZ ;  /* 0x0001000000007824 */ /* 0x004fca00078e00ff */
[----:B------:R-:W-:-:S04]  /*09e0*/  F2FP.F16.F32.PACK_AB R0, RZ, R0 ;  /* 0x00000000ff00723e */ /* 0x000fc800000000ff */
[----:B------:R-:W-:Y:S01]  /*09f0*/  PRMT R18, R0, 0x7610, R18 ;  /* 0x0000761000127816 */ /* 0x000fe20000000012 */
[----:B------:R-:W-:Y:S06]  /*0a00*/  BRA `(.L_x_22221) ;  /* 0x0000000400d07947 */ /* 0x000fec0003800000 */
.L_x_22228:
        /* <DEDUP_REMOVED lines=13> */
.L_x_22235:
        /* <DEDUP_REMOVED lines=21> */
.L_x_22239:
[----:B------:R-:W-:Y:S05]  /*0c30*/  BSYNC.RECONVERGENT B1 ;  /* 0x0000000000017941 */ /* 0x000fea0003800200 */
.L_x_22238:
[----:B------:R-:W-:Y:S01]  /*0c40*/  IMAD.SHL.U32 R0, R0, 0x100000, RZ ;  /* 0x0010000000007824 */ /* 0x000fe200078e00ff */
[----:B------:R-:W-:-:S04]  /*0c50*/  LEA R3, R3, 0x3b800000, 0x17 ;  /* 0x3b80000003037811 */ /* 0x000fc800078eb8ff */
[----:B------:R-:W-:-:S07]  /*0c60*/  LOP3.LUT R0, R3, R0, R7, 0xfe, !PT ;  /* 0x0000000003007212 */ /* 0x000fce00078efe07 */
.L_x_22237:
[----:B------:R-:W-:Y:S05]  /*0c70*/  BSYNC.RECONVERGENT B0 ;  /* 0x0000000000007941 */ /* 0x000fea0003800200 */
.L_x_22236:
[----:B------:R-:W-:-:S04]  /*0c80*/  F2FP.F16.F32.PACK_AB R0, RZ, R0 ;  /* 0x00000000ff00723e */ /* 0x000fc800000000ff */
[----:B------:R-:W-:Y:S01]  /*0c90*/  PRMT R18, R0, 0x7610, R18 ;  /* 0x0000761000127816 */ /* 0x000fe20000000012 */
[----:B------:R-:W-:Y:S06]  /*0ca0*/  BRA `(.L_x_22221) ;  /* 0x0000000400287947 */ /* 0x000fec0003800000 */
.L_x_22234:
        /* <DEDUP_REMOVED lines=21> */
.L_x_22243:
[----:B------:R-:W-:Y:S05]  /*0e00*/  BSYNC.RECONVERGENT B1 ;  /* 0x0000000000017941 */ /* 0x000fea0003800200 */
.L_x_22242:
[----:B------:R-:W-:Y:S01]  /*0e10*/  IMAD.SHL.U32 R0, R0, 0x200000, RZ ;  /* 0x0020000000007824 */ /* 0x000fe200078e00ff */
[----:B------:R-:W-:-:S04]  /*0e20*/  LEA R3, R3, 0x37800000, 0x17 ;  /* 0x3780000003037811 */ /* 0x000fc800078eb8ff */
[----:B------:R-:W-:-:S07]  /*0e30*/  LOP3.LUT R0, R3, R0, R7, 0xfe, !PT ;  /* 0x0000000003007212 */ /* 0x000fce00078efe07 */
.L_x_22241:
[----:B------:R-:W-:Y:S05]  /*0e40*/  BSYNC.RECONVERGENT B0 ;  /* 0x0000000000007941 */ /* 0x000fea0003800200 */
.L_x_22240:
[----:B------:R-:W-:-:S04]  /*0e50*/  F2FP.F16.F32.PACK_AB R0, RZ, R0 ;  /* 0x00000000ff00723e */ /* 0x000fc800000000ff */
[----:B------:R-:W-:Y:S01]  /*0e60*/  PRMT R18, R0, 0x7610, R18 ;  /* 0x0000761000127816 */ /* 0x000fe20000000012 */
[----:B------:R-:W-:Y:S06]  /*0e70*/  BRA `(.L_x_22221) ;  /* 0x0000000000b47947 */ /* 0x000fec0003800000 */
.L_x_22233:
[----:B------:R-:W-:-:S09]  /*0e80*/  UISETP.NE.AND UP0, UPT, UR4, 0x1c, UPT ;  /* 0x0000001c0400788c */ /* 0x000fd2000bf05270 */
[----:B------:R-:W-:Y:S05]  /*0e90*/  BRA.U !UP0, `(.L_x_22244) ;  /* 0x00000001089c7547 */ /* 0x000fea000b800000 */
[----:B------:R-:W-:-:S09]  /*0ea0*/  UISETP.NE.AND UP0, UPT, UR4, 0x1d, UPT ;  /* 0x0000001d0400788c */ /* 0x000fd2000bf05270 */
[----:B------:R-:W-:Y:S05]  /*0eb0*/  BRA.U !UP0, `(.L_x_22245) ;  /* 0x0000000108807547 */ /* 0x000fea000b800000 */
[----:B------:R-:W-:-:S09]  /*0ec0*/  UISETP.NE.AND UP0, UPT, UR4, 0x2c, UPT ;  /* 0x0000002c0400788c */ /* 0x000fd2000bf05270 */
[----:B------:R-:W-:Y:S05]  /*0ed0*/  BRA.U !UP0, `(.L_x_22246) ;  /* 0x0000000108487547 */ /* 0x000fea000b800000 */
.L_x_22220:
        /* <DEDUP_REMOVED lines=16> */
.L_x_22247:
[----:B------:R-:W-:Y:S01]  /*0fe0*/  PRMT R18, RZ, 0x7610, R18 ;  /* 0x00007610ff127816 */ /* 0x000fe20000000012 */
[----:B------:R-:W-:Y:S06]  /*0ff0*/  BRA `(.L_x_22221) ;  /* 0x0000000000547947 */ /* 0x000fec0003800000 */
.L_x_22246:
        /* <DEDUP_REMOVED lines=8> */
.L_x_22249:
[----:B------:R-:W-:Y:S05]  /*1080*/  BSYNC.RECONVERGENT B0 ;  /* 0x0000000000007941 */ /* 0x000fea0003800200 */
.L_x_22248:
[----:B------:R-:W-:-:S04]  /*1090*/  F2FP.F16.F32.PACK_AB R0, RZ, R0 ;  /* 0x00000000ff00723e */ /* 0x000fc800000000ff */
[----:B------:R-:W-:Y:S01]  /*10a0*/  PRMT R18, R0, 0x7610, R18 ;  /* 0x0000761000127816 */ /* 0x000fe20000000012 */
[----:B------:R-:W-:Y:S06]  /*10b0*/  BRA `(.L_x_22221) ;  /* 0x0000000000247947 */ /* 0x000fec0003800000 */
.L_x_22245:
[----:B------:R-:W2:Y:S02]  /*10c0*/  LDG.E.64 R4, desc[UR36][R4.64] ;  /* 0x0000002404047981 */ /* 0x000ea4000c1e1b00 */
[----:B--2---:R-:W0:Y:S02]  /*10d0*/  I2F.U64 R0, R4 ;  /* 0x0000000400007312 */ /* 0x004e240000301000 */
[----:B0-----:R-:W-:-:S04]  /*10e0*/  F2FP.F16.F32.PACK_AB R0, RZ, R0 ;  /* 0x00000000ff00723e */ /* 0x001fc800000000ff */
[----:B------:R-:W-:Y:S01]  /*10f0*/  PRMT R18, R0, 0x7610, R18 ;  /* 0x0000761000127816 */ /* 0x000fe20000000012 */
[----:B------:R-:W-:Y:S06]  /*1100*/  BRA `(.L_x_22221) ;  /* 0x0000000000107947 */ /* 0x000fec0003800000 */
.L_x_22244:
[----:B------:R-:W2:Y:S02]  /*1110*/  LDG.E R4, desc[UR36][R4.64] ;  /* 0x0000002404047981 */ /* 0x000ea4000c1e1900 */
[----:B--2---:R-:W-:-:S04]  /*1120*/  I2FP.F32.U32 R0, R4 ;  /* 0x0000000400007245 */ /* 0x004fc80000201000 */
[----:B------:R-:W-:-:S04]  /*1130*/  F2FP.F16.F32.PACK_AB R0, RZ, R0 ;  /* 0x00000000ff00723e */ /* 0x000fc800000000ff */
[----:B------:R-:W-:-:S07]  /*1140*/  PRMT R18, R0, 0x7610, R18 ;  /* 0x0000761000127816 */ /* 0x000fce0000000012 */
.L_x_22221:
[----:B------:R-:W-:-:S07]  /*1150*/  VIADD R25, R17, 0x80 ;  /* 0x0000008011197836 */ /* 0x000fce0000000000 */
.L_x_22215:
[----:B------:R-:W-:Y:S05]  /*1160*/  BSYNC.RECONVERGENT B6 ;  /* 0x0000000000067941 */ /* 0x000fea0003800200 */
.L_x_22214:
        /* <DEDUP_REMOVED lines=26> */
.L_x_22255:
[----:B------:R-:W2:Y:S02]  /*1310*/  LDG.E.U8 R4, desc[UR36][R4.64] ;  /* 0x0000002404047981 */ /* 0x000ea4000c1e1100 */
[----:B--2---:R-:W-:-:S04]  /*1320*/  I2FP.F32.U32 R0, R4 ;  /* 0x0000000400007245 */ /* 0x004fc80000201000 */
[----:B------:R-:W-:-:S04]  /*1330*/  F2FP.F16.F32.PACK_AB R0, RZ, R0 ;  /* 0x00000000ff00723e */ /* 0x000fc800000000ff */
[----:B------:R-:W-:Y:S01]  /*1340*/  PRMT R16, R0, 0x7610, R16 ;  /* 0x0000761000107816 */ /* 0x000fe20000000010 */
[----:B------:R-:W-:Y:S06]  /*1350*/  BRA `(.L_x_22257) ;  /* 0x0000000c00b87947 */ /* 0x000fec0003800000 */
.L_x_22254:
        /* <DEDUP_REMOVED lines=11> */
.L_x_22259:
[----:B------:R-:W2:Y:S02]  /*1410*/  LDG.E R4, desc[UR36][R4.64] ;  /* 0x0000002404047981 */ /* 0x000ea4000c1e1900 */
[----:B--2---:R-:W-:-:S04]  /*1420*/  I2FP.F32.S32 R0, R4 ;  /* 0x0000000400007245 */ /* 0x004fc80000201400 */
[----:B------:R-:W-:-:S04]  /*1430*/  F2FP.F16.F32.PACK_AB R0, RZ, R0 ;  /* 0x00000000ff00723e */ /* 0x000fc800000000ff */
[----:B------:R-:W-:Y:S01]  /*1440*/  PRMT R16, R0, 0x7610, R16 ;  /* 0x0000761000107816 */ /* 0x000fe20000000010 */
[----:B------:R-:W-:Y:S06]  /*1450*/  BRA `(.L_x_22257) ;  /* 0x0000000c00787947 */ /* 0x000fec0003800000 */
.L_x_22258:
[----:B------:R-:W2:Y:S02]  /*1460*/  LDG.E.U16 R4, desc[UR36][R4.64] ;  /* 0x0000002404047981 */ /* 0x000ea4000c1e1500 */
[----:B--2---:R-:W0:Y:S02]  /*1470*/  I2F.S16 R0, R4 ;  /* 0x0000000400007306 */ /* 0x004e240000101400 */
[----:B0-----:R-:W-:-:S04]  /*1480*/  F2FP.F16.F32.PACK_AB R0, RZ, R0 ;  /* 0x00000000ff00723e */ /* 0x001fc800000000ff */
[----:B------:R-:W-:Y:S01]  /*1490*/  PRMT R16, R0, 0x7610, R16 ;  /* 0x0000761000107816 */ /* 0x000fe20000000010 */
[----:B------:R-:W-:Y:S06]  /*14a0*/  BRA `(.L_x_22257) ;  /* 0x0000000c00647947 */ /* 0x000fec0003800000 */
.L_x_22253:
        /* <DEDUP_REMOVED lines=9> */
.L_x_22261:
[----:B------:R0:W5:Y:S01]  /*1540*/  LDG.E.U16 R16, desc[UR36][R4.64] ;  /* 0x0000002404107981 */ /* 0x000162000c1e1500 */
[----:B------:R-:W-:Y:S05]  /*1550*/  BRA `(.L_x_22257) ;  /* 0x0000000c00387947 */ /* 0x000fea0003800000 */
.L_x_22260:
        /* <DEDUP_REMOVED lines=9> */
.L_x_22263:
[----:B------:R1:W5:Y:S01]  /*15f0*/  LDG.E.U16 R16, desc[UR36][R4.64] ;  /* 0x0000002404107981 */ /* 0x000362000c1e1500 */
[----:B------:R-:W-:Y:S05]  /*1600*/  BRA `(.L_x_22257) ;  /* 0x0000000c000c7947 */ /* 0x000fea0003800000 */
.L_x_22262:
        /* <DEDUP_REMOVED lines=9> */
.L_x_22252:
        /* <DEDUP_REMOVED lines=14> */
.L_x_22266:
        /* <DEDUP_REMOVED lines=9> */
.L_x_22265:
        /* <DEDUP_REMOVED lines=27> */
.L_x_22268:
        /* <DEDUP_REMOVED lines=15> */
.L_x_22267:
[----:B------:R-:W2:Y:S02]  /*1ab0*/  LDG.E.U16 R0, desc[UR36][R4.64] ;  /* 0x0000002404007981 */ /* 0x000ea4000c1e1500 */
[----:B--2---:R-:W-:-:S05]  /*1ac0*/  IMAD.U32 R0, R0, 0x10000, RZ ;  /* 0x0001000000007824 */ /* 0x004fca00078e00ff */
[----:B------:R-:W-:-:S04]  /*1ad0*/  F2FP.F16.F32.PACK_AB R0, RZ, R0 ;  /* 0x00000000ff00723e */ /* 0x000fc800000000ff */
[----:B------:R-:W-:Y:S01]  /*1ae0*/  PRMT R16, R0, 0x7610, R16 ;  /* 0x0000761000107816 */ /* 0x000fe20000000010 */
[----:B------:R-:W-:Y:S06]  /*1af0*/  BRA `(.L_x_22257) ;  /* 0x0000000400d07947 */ /* 0x000fec0003800000 */
.L_x_22264:
        /* <DEDUP_REMOVED lines=13> */
.L_x_22271:
        /* <DEDUP_REMOVED lines=21> */
.L_x_22275:
[----:B------:R-:W-:Y:S05]  /*1d20*/  BSYNC.RECONVERGENT B1 ;  /* 0x0000000000017941 */ /* 0x000fea0003800200 */
.L_x_22274:
[----:B------:R-:W-:Y:S01]  /*1d30*/  IMAD.SHL.U32 R0, R0, 0x100000, RZ ;  /* 0x0010000000007824 */ /* 0x000fe200078e00ff */
[----:B------:R-:W-:-:S04]  /*1d40*/  LEA R3, R3, 0x3b800000, 0x17 ;  /* 0x3b80000003037811 */ /* 0x000fc800078eb8ff */
[----:B------:R-:W-:-:S07]  /*1d50*/  LOP3.LUT R0, R3, R0, R7, 0xfe, !PT ;  /* 0x0000000003007212 */ /* 0x000fce00078efe07 */
.L_x_22273:
[----:B------:R-:W-:Y:S05]  /*1d60*/  BSYNC.RECONVERGENT B0 ;  /* 0x0000000000007941 */ /* 0x000fea0003800200 */
.L_x_22272:
[----:B------:R-:W-:-:S04]  /*1d70*/  F2FP.F16.F32.PACK_AB R0, RZ, R0 ;  /* 0x00000000ff00723e */ /* 0x000fc800000000ff */
[----:B------:R-:W-:Y:S01]  /*1d80*/  PRMT R16, R0, 0x7610, R16 ;  /* 0x0000761000107816 */ /* 0x000fe20000000010 */
[----:B------:R-:W-:Y:S06]  /*1d90*/  BRA `(.L_x_22257) ;  /* 0x0000000400287947 */ /* 0x000fec0003800000 */
.L_x_22270:
        /* <DEDUP_REMOVED lines=21> */
.L_x_22279:
[----:B------:R-:W-:Y:S05]  /*1ef0*/  BSYNC.RECONVERGENT B1 ;  /* 0x0000000000017941 */ /* 0x000fea0003800200 */
.L_x_22278:
[----:B------:R-:W-:Y:S01]  /*1f00*/  IMAD.SHL.U32 R0, R0, 0x200000, RZ ;  /* 0x0020000000007824 */ /* 0x000fe200078e00ff */
[----:B------:R-:W-:-:S04]  /*1f10*/  LEA R3, R3, 0x37800000, 0x17 ;  /* 0x3780000003037811 */ /* 0x000fc800078eb8ff */
[----:B------:R-:W-:-:S07]  /*1f20*/  LOP3.LUT R0, R3, R0, R7, 0xfe, !PT ;  /* 0x0000000003007212 */ /* 0x000fce00078efe07 */
.L_x_22277:
[----:B------:R-:W-:Y:S05]  /*1f30*/  BSYNC.RECONVERGENT B0 ;  /* 0x0000000000007941 */ /* 0x000fea0003800200 */
.L_x_22276:
[----:B------:R-:W-:-:S04]  /*1f40*/  F2FP.F16.F32.PACK_AB R0, RZ, R0 ;  /* 0x00000000ff00723e */ /* 0x000fc800000000ff */
[----:B------:R-:W-:Y:S01]  /*1f50*/  PRMT R16, R0, 0x7610, R16 ;  /* 0x0000761000107816 */ /* 0x000fe20000000010 */
[----:B------:R-:W-:Y:S06]  /*1f60*/  BRA `(.L_x_22257) ;  /* 0x0000000000b47947 */ /* 0x000fec0003800000 */
.L_x_22269:
        /* <DEDUP_REMOVED lines=14> */
.L_x_22283:
[----:B------:R-:W-:Y:S05]  /*2050*/  BSYNC.RECONVERGENT B0 ;  /* 0x0000000000007941 */ /* 0x000fea0003800200 */
.L_x_22282:
[----:B------:R-:W-:-:S04]  /*2060*/  F2FP.F16.F32.PACK_AB R0, RZ, R0 ;  /* 0x00000000ff00723e */ /* 0x000fc800000000ff */
[----:B------:R-:W-:Y:S01]  /*2070*/  PRMT R16, R0, 0x7610, R16 ;  /* 0x0000761000107816 */ /* 0x000fe20000000010 */
[----:B------:R-:W-:Y:S06]  /*2080*/  BRA `(.L_x_22257) ;  /* 0x00000000006c7947 */ /* 0x000fec0003800000 */
.L_x_22256:
        /* <DEDUP_REMOVED lines=16> */
.L_x_22284:
[----:B------:R-:W-:Y:S01]  /*2190*/  PRMT R16, RZ, 0x7610, R16 ;  /* 0x00007610ff107816 */ /* 0x000fe20000000010 */
[----:B------:R-:W-:Y:S06]  /*21a0*/  BRA `(.L_x_22257) ;  /* 0x0000000000247947 */ /* 0x000fec0003800000 */
.L_x_22281:
[----:B------:R-:W2:Y:S02]  /*21b0*/  LDG.E.64 R4, desc[UR36][R4.64] ;  /* 0x0000002404047981 */ /* 0x000ea4000c1e1b00 */
[----:B--2---:R-:W0:Y:S02]  /*21c0*/  I2F.U64 R0, R4 ;  /* 0x0000000400007312 */ /* 0x004e240000301000 */
[----:B0-----:R-:W-:-:S04]  /*21d0*/  F2FP.F16.F32.PACK_AB R0, RZ, R0 ;  /* 0x00000000ff00723e */ /* 0x001fc800000000ff */
[----:B------:R-:W-:Y:S01]  /*21e0*/  PRMT R16, R0, 0x7610, R16 ;  /* 0x0000761000107816 */ /* 0x000fe20000000010 */
[----:B------:R-:W-:Y:S06]  /*21f0*/  BRA `(.L_x_22257) ;  /* 0x0000000000107947 */ /* 0x000fec0003800000 */
.L_x_22280:
[----:B------:R-:W2:Y:S02]  /*2200*/  LDG.E R4, desc[UR36][R4.64] ;  /* 0x0000002404047981 */ /* 0x000ea4000c1e1900 */
[----:B--2---:R-:W-:-:S04]  /*2210*/  I2FP.F32.U32 R0, R4 ;  /* 0x0000000400007245 */ /* 0x004fc80000201000 */
[----:B------:R-:W-:-:S04]  /*2220*/  F2FP.F16.F32.PACK_AB R0, RZ, R0 ;  /* 0x00000000ff00723e */ /* 0x000fc800000000ff */
[----:B------:R-:W-:-:S07]  /*2230*/  PRMT R16, R0, 0x7610, R16 ;  /* 0x0000761000107816 */ /* 0x000fce0000000010 */
.L_x_22257:
[----:B------:R-:W-:-:S07]  /*2240*/  VIADD R25, R25, 0x80 ;  /* 0x0000008019197836 */ /* 0x000fce0000000000 */
.L_x_22251:
[----:B------:R-:W-:Y:S05]  /*2250*/  BSYNC.RECONVERGENT B6 ;  /* 0x0000000000067941 */ /* 0x000fea0003800200 */
.L_x_22250:
        /* <DEDUP_REMOVED lines=26> */
.L_x_22290:
[----:B------:R-:W2:Y:S02]  /*2400*/  LDG.E.U8 R4, desc[UR36][R4.64] ;  /* 0x0000002404047981 */ /* 0x000ea4000c1e1100 */
[----:B--2---:R-:W-:-:S04]  /*2410*/  I2FP.F32.U32 R0, R4 ;  /* 0x0000000400007245 */ /* 0x004fc80000201000 */
[----:B------:R-:W-:-:S04]  /*2420*/  F2FP.F16.F32.PACK_AB R0, RZ, R0 ;  /* 0x00000000ff00723e */ /* 0x000fc800000000ff */
[----:B------:R-:W-:Y:S01]  /*2430*/  PRMT R19, R0, 0x7610, R19 ;  /* 0x0000761000137816 */ /* 0x000fe20000000013 */
[----:B------:R-:W-:Y:S06]  /*2440*/  BRA `(.L_x_22292) ;  /* 0x0000000c00b87947 */ /* 0x000fec0003800000 */
.L_x_22289:
        /* <DEDUP_REMOVED lines=11> */
.L_x_22294:
[----:B------:R-:W2:Y:S02]  /*2500*/  LDG.E R4, desc[UR36][R4.64] ;  /* 0x0000002404047981 */ /* 0x000ea4000c1e1900 */
[----:B--2---:R-:W-:-:S04]  /*2510*/  I2FP.F32.S32 R0, R4 ;  /* 0x0000000400007245 */ /* 0x004fc80000201400 */
[----:B------:R-:W-:-:S04]  /*2520*/  F2FP.F16.F32.PACK_AB R0, RZ, R0 ;  /* 0x00000000ff00723e */ /* 0x000fc800000000ff */
[----:B------:R-:W-:Y:S01]  /*2530*/  PRMT R19, R0, 0x7610, R19 ;  /* 0x0000761000137816 */ /* 0x000fe20000000013 */
[----:B------:R-:W-:Y:S06]  /*2540*/  BRA `(.L_x_22292) ;  /* 0x0000000c00787947 */ /* 0x000fec0003800000 */
.L_x_22293:
[----:B------:R-:W2:Y:S02]  /*2550*/  LDG.E.U16 R4, desc[UR36][R4.64] ;  /* 0x0000002404047981 */ /* 0x000ea4000c1e1500 */
[----:B--2---:R-:W0:Y:S02]  /*2560*/  I2F.S16 R0, R4 ;  /* 0x0000000400007306 */ /* 0x004e240000101400 */
[----:B0-----:R-:W-:-:S04]  /*2570*/  F2FP.F16.F32.PACK_AB R0, RZ, R0 ;  /* 0x00000000ff00723e */ /* 0x001fc800000000ff */
[----:B------:R-:W-:Y:S01]  /*2580*/  PRMT R19, R0, 0x7610, R19 ;  /* 0x0000761000137816 */ /* 0x000fe20000000013 */
[----:B------:R-:W-:Y:S06]  /*2590*/  BRA `(.L_x_22292) ;  /* 0x0000000c00647947 */ /* 0x000fec0003800000 */
.L_x_22288:
        /* <DEDUP_REMOVED lines=9> */
.L_x_22296:
[----:B------:R0:W5:Y:S01]  /*2630*/  LDG.E.U16 R19, desc[UR36][R4.64] ;  /* 0x0000002404137981 */ /* 0x000162000c1e1500 */
[----:B------:R-:W-:Y:S05]  /*2640*/  BRA `(.L_x_22292) ;  /* 0x0000000c00387947 */ /* 0x000fea0003800000 */
.L_x_22295:
        /* <DEDUP_REMOVED lines=9> */
.L_x_22298:
[----:B------:R1:W5:Y:S01]  /*26e0*/  LDG.E.U16 R19, desc[UR36][R4.64] ;  /* 0x0000002404137981 */ /* 0x000362000c1e1500 */
[----:B------:R-:W-:Y:S05]  /*26f0*/  BRA `(.L_x_22292) ;  /* 0x0000000c000c7947 */ /* 0x000fea0003800000 */
.L_x_22297:
        /* <DEDUP_REMOVED lines=9> */
.L_x_22287:
        /* <DEDUP_REMOVED lines=14> */
.L_x_22301:
        /* <DEDUP_REMOVED lines=9> */
.L_x_22300:
        /* <DEDUP_REMOVED lines=27> */
.L_x_22303:
        /* <DEDUP_REMOVED lines=15> */
.L_x_22302:
[----:B------:R-:W2:Y:S02]  /*2ba0*/  LDG.E.U16 R0, desc[UR36][R4.64] ;  /* 0x0000002404007981 */ /* 0x000ea4000c1e1500 */
[----:B--2---:R-:W-:-:S05]  /*2bb0*/  IMAD.U32 R0, R0, 0x10000, RZ ;  /* 0x0001000000007824 */ /* 0x004fca00078e00ff */
[----:B------:R-:W-:-:S04]  /*2bc0*/  F2FP.F16.F32.PACK_AB R0, RZ, R0 ;  /* 0x00000000ff00723e */ /* 0x000fc800000000ff */
[----:B------:R-:W-:Y:S01]  /*2bd0*/  PRMT R19, R0, 0x7610, R19 ;  /* 0x0000761000137816 */ /* 0x000fe20000000013 */
[----:B------:R-:W-:Y:S06]  /*2be0*/  BRA `(.L_x_22292) ;  /* 0x0000000400d07947 */ /* 0x000fec0003800000 */
.L_x_22299:
        /* <DEDUP_REMOVED lines=13> */
.L_x_22306:
        /* <DEDUP_REMOVED lines=21> */
.L_x_22310:
[----:B------:R-:W-:Y:S05]  /*2e10*/  BSYNC.RECONVERGENT B1 ;  /* 0x0000000000017941 */ /* 0x000fea0003800200 */
.L_x_22309:
[----:B------:R-:W-:Y:S01]  /*2e20*/  IMAD.SHL.U32 R0, R0, 0x100000, RZ ;  /* 0x0010000000007824 */ /* 0x000fe200078e00ff */
[----:B------:R-:W-:-:S04]  /*2e30*/  LEA R3, R3, 0x3b800000, 0x17 ;  /* 0x3b80000003037811 */ /* 0x000fc800078eb8ff */
[----:B------:R-:W-:-:S07]  /*2e40*/  LOP3.LUT R0, R3, R0, R7, 0xfe, !PT ;  /* 0x0000000003007212 */ /* 0x000fce00078efe07 */
.L_x_22308:
[----:B------:R-:W-:Y:S05]  /*2e50*/  BSYNC.RECONVERGENT B0 ;  /* 0x0000000000007941 */ /* 0x000fea0003800200 */
.L_x_22307:
[----:B------:R-:W-:-:S04]  /*2e60*/  F2FP.F16.F32.PACK_AB R0, RZ, R0 ;  /* 0x00000000ff00723e */ /* 0x000fc800000000ff */
[----:B------:R-:W-:Y:S01]  /*2e70*/  PRMT R19, R0, 0x7610, R19 ;  /* 0x0000761000137816 */ /* 0x000fe20000000013 */
[----:B------:R-:W-:Y:S06]  /*2e80*/  BRA `(.L_x_22292) ;  /* 0x0000000400287947 */ /* 0x000fec0003800000 */
.L_x_22305:
        /* <DEDUP_REMOVED lines=21> */
.L_x_22314:
[----:B------:R-:W-:Y:S05]  /*2fe0*/  BSYNC.RECONVERGENT B1 ;  /* 0x0000000000017941 */ /* 0x000fea0003800200 */
.L_x_22313:
[----:B------:R-:W-:Y:S01]  /*2ff0*/  IMAD.SHL.U32 R0, R0, 0x200000, RZ ;  /* 0x0020000000007824 */ /* 0x000fe200078e00ff */
[----:B------:R-:W-:-:S04]  /*3000*/  LEA R3, R3, 0x37800000, 0x17 ;  /* 0x3780000003037811 */ /* 0x000fc800078eb8ff */
[----:B------:R-:W-:-:S07]  /*3010*/  LOP3.LUT R0, R3, R0, R7, 0xfe, !PT ;  /* 0x0000000003007212 */ /* 0x000fce00078efe07 */
.L_x_22312:
[----:B------:R-:W-:Y:S05]  /*3020*/  BSYNC.RECONVERGENT B0 ;  /* 0x0000000000007941 */ /* 0x000fea0003800200 */
.L_x_22311:
[----:B------:R-:W-:-:S04]  /*3030*/  F2FP.F16.F32.PACK_AB R0, RZ, R0 ;  /* 0x00000000ff00723e */ /* 0x000fc800000000ff */
[----:B------:R-:W-:Y:S01]  /*3040*/  PRMT R19, R0, 0x7610, R19 ;  /* 0x0000761000137816 */ /* 0x000fe20000000013 */
[----:B------:R-:W-:Y:S06]  /*3050*/  BRA `(.L_x_22292) ;  /* 0x0000000000b47947 */ /* 0x000fec0003800000 */
.L_x_22304:
        /* <DEDUP_REMOVED lines=14> */
.L_x_22318:
[----:B------:R-:W-:Y:S05]  /*3140*/  BSYNC.RECONVERGENT B0 ;  /* 0x0000000000007941 */ /* 0x000fea0003800200 */
.L_x_22317:
[----:B------:R-:W-:-:S04]  /*3150*/  F2FP.F16.F32.PACK_AB R0, RZ, R0 ;  /* 0x00000000ff00723e */ /* 0x000fc800000000ff */
[----:B------:R-:W-:Y:S01]  /*3160*/  PRMT R19, R0, 0x7610, R19 ;  /* 0x0000761000137816 */ /* 0x000fe20000000013 */
[----:B------:R-:W-:Y:S06]  /*3170*/  BRA `(.L_x_22292) ;  /* 0x00000000006c7947 */ /* 0x000fec0003800000 */
.L_x_22291:
        /* <DEDUP_REMOVED lines=16> */
.L_x_22319:
[----:B------:R-:W-:Y:S01]  /*3280*/  PRMT R19, RZ, 0x7610, R19 ;  /* 0x00007610ff137816 */ /* 0x000fe20000000013 */
[----:B------:R-:W-:Y:S06]  /*3290*/  BRA `(.L_x_22292) ;  /* 0x0000000000247947 */ /* 0x000fec0003800000 */
.L_x_22316:
[----:B------:R-:W2:Y:S02]  /*32a0*/  LDG.E.64 R4, desc[UR36][R4.64] ;  /* 0x0000002404047981 */ /* 0x000ea4000c1e1b00 */
[----:B--2---:R-:W0:Y:S02]  /*32b0*/  I2F.U64 R0, R4 ;  /* 0x0000000400007312 */ /* 0x004e240000301000 */
[----:B0-----:R-:W-:-:S04]  /*32c0*/  F2FP.F16.F32.PACK_AB R0, RZ, R0 ;  /* 0x00000000ff00723e */ /* 0x001fc800000000ff */
[----:B------:R-:W-:Y:S01]  /*32d0*/  PRMT R19, R0, 0x7610, R19 ;  /* 0x0000761000137816 */ /* 0x000fe20000000013 */
[----:B------:R-:W-:Y:S06]  /*32e0*/  BRA `(.L_x_22292) ;  /* 0x0000000000107947 */ /* 0x000fec0003800000 */
.L_x_22315:
[----:B------:R-:W2:Y:S02]  /*32f0*/  LDG.E R4, desc[UR36][R4.64] ;  /* 0x0000002404047981 */ /* 0x000ea4000c1e1900 */
[----:B--2---:R-:W-:-:S04]  /*3300*/  I2FP.F32.U32 R0, R4 ;  /* 0x0000000400007245 */ /* 0x004fc80000201000 */
[----:B------:R-:W-:-:S04]  /*3310*/  F2FP.F16.F32.PACK_AB R0, RZ, R0 ;  /* 0x00000000ff00723e */ /* 0x000fc800000000ff */
[----:B------:R-:W-:-:S07]  /*3320*/  PRMT R19, R0, 0x7610, R19 ;  /* 0x0000761000137816 */ /* 0x000fce0000000013 */
.L_x_22292:
[----:B------:R-:W-:-:S07]  /*3330*/  VIADD R25, R25, 0x80 ;  /* 0x0000008019197836 */ /* 0x000fce0000000000 */
.L_x_22286:
[----:B------:R-:W-:Y:S05]  /*3340*/  BSYNC.RECONVERGENT B6 ;  /* 0x0000000000067941 */ /* 0x000fea0003800200 */
.L_x_22285:
[----:B------:R-:W2:Y:S01]  /*3350*/  LDC.U16 R23, c[0x0][0x386] ;  /* 0x0000e180ff177b82 */ /* 0x000ea20000000400 */
        /* <DEDUP_REMOVED lines=22> */
[----:B---3--:R-:W0:Y:S02]  /*34c0*/  I2F.S16 R0, R4 ;  /* 0x0000000400007306 */ /* 0x008e240000101400 */
[----:B0-----:R-:W-:Y:S01]  /*34d0*/  F2FP.F16.F32.PACK_AB R0, RZ, R0 ;  /* 0x00000000ff00723e */ /* 0x001fe200000000ff */
[----:B------:R-:W-:Y:S06]  /*34e0*/  BRA `(.L_x_22321) ;  /* 0x0000000c00907947 */ /* 0x000fec0003800000 */
.L_x_22325:
[----:B------:R-:W3:Y:S02]  /*34f0*/  LDG.E.U8 R4, desc[UR36][R4.64] ;  /* 0x0000002404047981 */ /* 0x000ee4000c1e1100 */
[----:B---3--:R-:W-:-:S04]  /*3500*/  I2FP.F32.U32 R0, R4 ;  /* 0x0000000400007245 */ /* 0x008fc80000201000 */
[----:B------:R-:W-:Y:S01]  /*3510*/  F2FP.F16.F32.PACK_AB R0, RZ, R0 ;  /* 0x00000000ff00723e */ /* 0x000fe200000000ff */
[----:B------:R-:W-:Y:S06]  /*3520*/  BRA `(.L_x_22321) ;  /* 0x0000000c00807947 */ /* 0x000fec0003800000 */
.L_x_22324:
[----:B------:R-:W-:-:S09]  /*3530*/  UISETP.NE.AND UP0, UPT, UR4, 0x2, UPT ;  /* 0x000000020400788c */ /* 0x000fd2000bf05270 */
[----:B------:R-:W-:Y:S05]  /*3540*/  BRA.U !UP0, `(.L_x_22327) ;  /* 0x0000000108307547 */ /* 0x000fea000b800000 */
[----:B------:R-:W-:-:S09]  /*3550*/  UISETP.NE.AND UP0, UPT, UR4, 0x3, UPT ;  /* 0x000000030400788c */ /* 0x000fd2000bf05270 */
[----:B------:R-:W-:Y:S05]  /*3560*/  BRA.U !UP0, `(.L_x_22328) ;  /* 0x0000000108187547 */ /* 0x000fea000b800000 */
[----:B------:R-:W-:-:S09]  /*3570*/  UISETP.NE.AND UP0, UPT, UR4, 0x4, UPT ;  /* 0x000000040400788c */ /* 0x000fd2000bf05270 */
[----:B------:R-:W-:Y:S05]  /*3580*/  BRA.U UP0, `(.L_x_22326) ;  /* 0x0000000d00047547 */ /* 0x000fea000b800000 */
[----:B------:R-:W3:Y:S02]  /*3590*/  LDG.E.64 R4, desc[UR36][R4.64] ;  /* 0x0000002404047981 */ /* 0x000ee4000c1e1b00 */
[----:B---3--:R-:W0:Y:S02]  /*35a0*/  I2F.S64 R0, R4 ;  /* 0x0000000400007312 */ /* 0x008e240000301400 */
[----:B0-----:R-:W-:Y:S01]  /*35b0*/  F2FP.F16.F32.PACK_AB R0, RZ, R0 ;  /* 0x00000000ff00723e */ /* 0x001fe200000000ff */
[----:B------:R-:W-:Y:S06]  /*35c0*/  BRA `(.L_x_22321) ;  /* 0x0000000c00587947 */ /* 0x000fec0003800000 */
.L_x_22328:
[----:B------:R-:W3:Y:S02]  /*35d0*/  LDG.E R4, desc[UR36][R4.64] ;  /* 0x0000002404047981 */ /* 0x000ee4000c1e1900 */
[----:B---3--:R-:W-:-:S04]  /*35e0*/  I2FP.F32.S32 R0, R4 ;  /* 0x0000000400007245 */ /* 0x008fc80000201400 */
[----:B------:R-:W-:Y:S01]  /*35f0*/  F2FP.F16.F32.PACK_AB R0, RZ, R0 ;  /* 0x00000000ff00723e */ /* 0x000fe200000000ff */
[----:B------:R-:W-:Y:S06]  /*3600*/  BRA `(.L_x_22321) ;  /* 0x0000000c00487947 */ /* 0x000fec0003800000 */
.L_x_22327:
[----:B------:R-:W3:Y:S02]  /*3610*/  LDG.E.U16 R4, desc[UR36][R4.64] ;  /* 0x0000002404047981 */ /* 0x000ee4000c1e1500 */
[----:B---3--:R-:W0:Y:S02]  /*3620*/  I2F.S16 R0, R4 ;  /* 0x0000000400007306 */ /* 0x008e240000101400 */
[----:B0-----:R-:W-:Y:S01]  /*3630*/  F2FP.F16.F32.PACK_AB R0, RZ, R0 ;  /* 0x00000000ff00723e */ /* 0x001fe200000000ff */
[----:B------:R-:W-:Y:S06]  /*3640*/  BRA `(.L_x_22321) ;  /* 0x0000000c00387947 */ /* 0x000fec0003800000 */
.L_x_22323:
[----:B------:R-:W-:-:S09]  /*3650*/  UISETP.GT.AND UP0, UPT, UR4, 0x6, UPT ;  /* 0x000000060400788c */ /* 0x000fd2000bf04270 */
[----:B------:R-:W-:Y:S05]  /*3660*/  BRA.U UP0, `(.L_x_22329) ;  /* 0x0000000100247547 */ /* 0x000fea000b800000 */
[----:B------:R-:W-:-:S09]  /*3670*/  UISETP.NE.AND UP0, UPT, UR4, 0x5, UPT ;  /* 0x000000050400788c */ /* 0x000fd2000bf05270 */
[----:B------:R-:W-:Y:S05]  /*3680*/  BRA.U !UP0, `(.L_x_22330) ;  /* 0x0000000108147547 */ /* 0x000fea000b800000 */
[----:B------:R-:W-:-:S09]  /*3690*/  UISETP.NE.AND UP0, UPT, UR4, 0x6, UPT ;  /* 0x000000060400788c */ /* 0x000fd2000bf05270 */
[----:B------:R-:W-:Y:S05]  /*36a0*/  BRA.U UP0, `(.L_x_22326) ;  /* 0x0000000900bc7547 */ /* 0x000fea000b800000 */
[----:B------:R-:W3:Y:S02]  /*36b0*/  LDG.E R4, desc[UR36][R4.64] ;  /* 0x0000002404047981 */ /* 0x000ee4000c1e1900 */
[----:B---3--:R-:W-:Y:S01]  /*36c0*/  F2FP.F16.F32.PACK_AB R0, RZ, R4 ;  /* 0x00000004ff00723e */ /* 0x008fe200000000ff */
[----:B------:R-:W-:Y:S06]  /*36d0*/  BRA `(.L_x_22321) ;  /* 0x0000000c00147947 */ /* 0x000fec0003800000 */
.L_x_22330:
[----:B------:R3:W5:Y:S01]  /*36e0*/  LDG.E.U16 R0, desc[UR36][R4.64] ;  /* 0x0000002404007981 */ /* 0x000762000c1e1500 */
[----:B------:R-:W-:Y:S05]  /*36f0*/  BRA `(.L_x_22321) ;  /* 0x0000000c000c7947 */ /* 0x000fea0003800000 */
.L_x_22329:
[----:B------:R-:W-:-:S09]  /*3700*/  UISETP.NE.AND UP0, UPT, UR4, 0x7, UPT ;  /* 0x000000070400788c */ /* 0x000fd2000bf05270 */
[----:B------:R-:W-:Y:S05]  /*3710*/  BRA.U !UP0, `(.L_x_22331) ;  /* 0x0000000108247547 */ /* 0x000fea000b800000 */
[----:B------:R-:W-:-:S09]  /*3720*/  UISETP.NE.AND UP0, UPT, UR4, 0x8, UPT ;  /* 0x000000080400788c */ /* 0x000fd2000bf05270 */
[----:B------:R-:W-:Y:S05]  /*3730*/  BRA.U !UP0, `(.L_x_22332) ;  /* 0x0000000108147547 */ /* 0x000fea000b800000 */
[----:B------:R-:W-:-:S09]  /*3740*/  UISETP.NE.AND UP0, UPT, UR4, 0x9, UPT ;  /* 0x000000090400788c */ /* 0x000fd2000bf05270 */
[----:B------:R-:W-:Y:S05]  /*3750*/  BRA.U UP0, `(.L_x_22326) ;  /* 0x0000000900907547 */ /* 0x000fea000b800000 */
[----:B------:R-:W3:Y:S02]  /*3760*/  LDG.E R4, desc[UR36][R4.64] ;  /* 0x0000002404047981 */ /* 0x000ee4000c1e1900 */
[----:B---3--:R-:W-:Y:S01]  /*3770*/  F2FP.F16.F32.PACK_AB R0, RZ, R4 ;  /* 0x00000004ff00723e */ /* 0x008fe200000000ff */
[----:B------:R-:W-:Y:S06]  /*3780*/  BRA `(.L_x_22321) ;  /* 0x0000000800e87947 */ /* 0x000fec0003800000 */
.L_x_22332:
[----:B------:R4:W5:Y:S01]  /*3790*/  LDG.E.U16 R0, desc[UR36][R4.64] ;  /* 0x0000002404007981 */ /* 0x000962000c1e1500 */
[----:B------:R-:W-:Y:S05]  /*37a0*/  BRA `(.L_x_22321) ;  /* 0x0000000800e07947 */ /* 0x000fea0003800000 */
.L_x_22331:
[----:B------:R-:W3:Y:S01]  /*37b0*/  LDG.E.64 R4, desc[UR36][R4.64] ;  /* 0x0000002404047981 */ /* 0x000ee2000c1e1b00 */
[----:B------:R-:W-:Y:S01]  /*37c0*/  UMOV UR4, 0xf0000000 ;  /* 0xf000000000047882 */ /* 0x000fe20000000000 */
[----:B------:R-:W-:Y:S01]  /*37d0*/  UMOV UR5, 0x380fffff ;  /* 0x380fffff00057882 */ /* 0x000fe20000000000 */
[----:B---3--:R-:W0:Y:S01]  /*37e0*/  F2F.F32.F64 R0, R4 ;  /* 0x0000000400007310 */ /* 0x008e220000301000 */
[----:B------:R-:W-:-:S14]  /*37f0*/  DSETP.GEU.AND P0, PT, |R4|, UR4, PT ;  /* 0x0000000404007e2a */ /* 0x000fdc000bf0e200 */
[----:B0-----:R-:W-:-:S05]  /*3800*/  @!P0 FMUL R0, R0, 1.175494350822287508e-38 ;  /* 0x0080000000008820 */ /* 0x001fca0000400000 */
[----:B------:R-:W-:Y:S01]  /*3810*/  F2FP.F16.F32.PACK_AB R0, RZ, R0 ;  /* 0x00000000ff00723e */ /* 0x000fe200000000ff */
[----:B------:R-:W-:Y:S06]  /*3820*/  BRA `(.L_x_22321) ;  /* 0x0000000800c07947 */ /* 0x000fec0003800000 */
.L_x_22322:
        /* <DEDUP_REMOVED lines=10> */
[----:B------:R-:W-:-:S04]  /*38d0*/  FSEL R0, RZ, 1, !P0 ;  /* 0x3f800000ff007808 */ /* 0x000fc80004000000 */
[----:B------:R-:W-:Y:S01]  /*38e0*/  F2FP.F16.F32.PACK_AB R0, RZ, R0 ;  /* 0x00000000ff00723e */ /* 0x000fe200000000ff */
[----:B------:R-:W-:Y:S06]  /*38f0*/  BRA `(.L_x_22321) ;  /* 0x00000008008c7947 */ /* 0x000fec0003800000 */
.L_x_22335:
        /* <DEDUP_REMOVED lines=8> */
.L_x_22334:
        /* <DEDUP_REMOVED lines=27> */
.L_x_22337:
        /* <DEDUP_REMOVED lines=14> */
.L_x_22336:
[----:B------:R-:W3:Y:S02]  /*3c10*/  LDG.E.U16 R0, desc[UR36][R4.64] ;  /* 0x0000002404007981 */ /* 0x000ee4000c1e1500 */
[----:B---3--:R-:W-:-:S05]  /*3c20*/  IMAD.U32 R0, R0, 0x10000, RZ ;  /* 0x0001000000007824 */ /* 0x008fca00078e00ff */
[----:B------:R-:W-:Y:S01]  /*3c30*/  F2FP.F16.F32.PACK_AB R0, RZ, R0 ;  /* 0x00000000ff00723e */ /* 0x000fe200000000ff */
[----:B------:R-:W-:Y:S06]  /*3c40*/  BRA `(.L_x_22321) ;  /* 0x0000000400b87947 */ /* 0x000fec0003800000 */
.L_x_22333:
        /* <DEDUP_REMOVED lines=9> */
[----:B---3--:R-:W-:-:S04]  /*3ce0*/  I2FP.F32.U32 R0, R0 ;  /* 0x0000000000007245 */ /* 0x008fc80000201000 */
[----:B------:R-:W-:Y:S01]  /*3cf0*/  F2FP.F16.F32.PACK_AB R0, RZ, R0 ;  /* 0x00000000ff00723e */ /* 0x000fe200000000ff */
[----:B------:R-:W-:Y:S06]  /*3d00*/  BRA `(.L_x_22321) ;  /* 0x0000000400887947 */ /* 0x000fec0003800000 */
.L_x_22340:
        /* <DEDUP_REMOVED lines=21> */
.L_x_22344:
[----:B------:R-:W-:Y:S05]  /*3e60*/  BSYNC.RECONVERGENT B1 ;  /* 0x0000000000017941 */ /* 0x000fea0003800200 */
.L_x_22343:
[----:B------:R-:W-:Y:S01]  /*3e70*/  IMAD.SHL.U32 R0, R0, 0x100000, RZ ;  /* 0x0010000000007824 */ /* 0x000fe200078e00ff */
[----:B------:R-:W-:-:S04]  /*3e80*/  LEA R3, R3, 0x3b800000, 0x17 ;  /* 0x3b80000003037811 */ /* 0x000fc800078eb8ff */
[----:B------:R-:W-:-:S07]  /*3e90*/  LOP3.LUT R0, R3, R0, R7, 0xfe, !PT ;  /* 0x0000000003007212 */ /* 0x000fce00078efe07 */
.L_x_22342:
[----:B------:R-:W-:Y:S05]  /*3ea0*/  BSYNC.RECONVERGENT B0 ;  /* 0x0000000000007941 */ /* 0x000fea0003800200 */
.L_x_22341:
[----:B------:R-:W-:Y:S01]  /*3eb0*/  F2FP.F16.F32.PACK_AB R0, RZ, R0 ;  /* 0x00000000ff00723e */ /* 0x000fe200000000ff */
[----:B------:R-:W-:Y:S06]  /*3ec0*/  BRA `(.L_x_22321) ;  /* 0x0000000400187947 */ /* 0x000fec0003800000 */
.L_x_22339:
        /* <DEDUP_REMOVED lines=21> */
.L_x_22348:
[----:B------:R-:W-:Y:S05]  /*4020*/  BSYNC.RECONVERGENT B1 ;  /* 0x0000000000017941 */ /* 0x000fea0003800200 */
.L_x_22347:
[----:B------:R-:W-:Y:S01]  /*4030*/  IMAD.SHL.U32 R0, R0, 0x200000, RZ ;  /* 0x0020000000007824 */ /* 0x000fe200078e00ff */
[----:B------:R-:W-:-:S04]  /*4040*/  LEA R3, R3, 0x37800000, 0x17 ;  /* 0x3780000003037811 */ /* 0x000fc800078eb8ff */
[----:B------:R-:W-:-:S07]  /*4050*/  LOP3.LUT R0, R3, R0, R7, 0xfe, !PT ;  /* 0x0000000003007212 */ /* 0x000fce00078efe07 */
.L_x_22346:
[----:B------:R-:W-:Y:S05]  /*4060*/  BSYNC.RECONVERGENT B0 ;  /* 0x0000000000007941 */ /* 0x000fea0003800200 */
.L_x_22345:
[----:B------:R-:W-:Y:S01]  /*4070*/  F2FP.F16.F32.PACK_AB R0, RZ, R0 ;  /* 0x00000000ff00723e */ /* 0x000fe200000000ff */
[----:B------:R-:W-:Y:S06]  /*4080*/  BRA `(.L_x_22321) ;  /* 0x0000000000a87947 */ /* 0x000fec0003800000 */
.L_x_22338:
        /* <DEDUP_REMOVED lines=14> */
.L_x_22352:
[----:B------:R-:W-:Y:S05]  /*4170*/  BSYNC.RECONVERGENT B0 ;  /* 0x0000000000007941 */ /* 0x000fea0003800200 */
.L_x_22351:
[----:B------:R-:W-:Y:S01]  /*4180*/  F2FP.F16.F32.PACK_AB R0, RZ, R0 ;  /* 0x00000000ff00723e */ /* 0x000fe200000000ff */
[----:B------:R-:W-:Y:S06]  /*4190*/  BRA `(.L_x_22321) ;  /* 0x0000000000647947 */ /* 0x000fec0003800000 */
.L_x_22326:
[----:B------:R-:W-:Y:S01]  /*41a0*/  MOV R14, 0x0 ;  /* 0x00000000000e7802 */ /* 0x000fe20000000f00 */
[----:B------:R-:W0:Y:S01]  /*41b0*/  LDCU.64 UR4, c[0x4][0x188] ;  /* 0x01003100ff0477ac */ /* 0x000e220008000a00 */
[----:B------:R-:W-:Y:S02]  /*41c0*/  IMAD.MOV.U32 R8, RZ, RZ, 0x4e ;  /* 0x0000004eff087424 */ /* 0x000fe400078e00ff */
[----:B------:R-:W-:Y:S01]  /*41d0*/  IMAD.MOV.U32 R12, RZ, RZ, 0x1 ;  /* 0x00000001ff0c7424 */ /* 0x000fe200078e00ff */
[----:B------:R-:W1:Y:S01]  /*41e0*/  LDCU.64 UR6, c[0x4][0x190] ;  /* 0x01003200ff0677ac */ /* 0x000e620008000a00 */
[----:B------:R-:W3:Y:S01]  /*41f0*/  LDC.64 R14, c[0x4][R14] ;  /* 0x010000000e0e7b82 */ /* 0x000ee20000000a00 */
[----:B------:R-:W-:Y:S01]  /*4200*/  IMAD.MOV.U32 R13, RZ, RZ, RZ ;  /* 0x000000ffff0d7224 */ /* 0x000fe200078e00ff */
[----:B------:R-:W4:Y:S01]  /*4210*/  LDCU.64 UR8, c[0x4][0x38] ;  /* 0x01000700ff0877ac */ /* 0x000f220008000a00 */
[----:B0-----:R-:W-:Y:S02]  /*4220*/  IMAD.U32 R4, RZ, RZ, UR4 ;  /* 0x00000004ff047e24 */ /* 0x001fe4000f8e00ff */
[----:B------:R-:W-:-:S02]  /*4230*/  IMAD.U32 R5, RZ, RZ, UR5 ;  /* 0x00000005ff057e24 */ /* 0x000fc4000f8e00ff */
[----:B-1----:R-:W-:Y:S02]  /*4240*/  IMAD.U32 R6, RZ, RZ, UR6 ;  /* 0x00000006ff067e24 */ /* 0x002fe4000f8e00ff */
[----:B------:R-:W-:Y:S02]  /*4250*/  IMAD.U32 R7, RZ, RZ, UR7 ;  /* 0x00000007ff077e24 */ /* 0x000fe4000f8e00ff */
[----:B----4-:R-:W-:Y:S02]  /*4260*/  IMAD.U32 R10, RZ, RZ, UR8 ;  /* 0x00000008ff0a7e24 */ /* 0x010fe4000f8e00ff */
[----:B------:R-:W-:-:S07]  /*4270*/  IMAD.U32 R11, RZ, RZ, UR9 ;  /* 0x00000009ff0b7e24 */ /* 0x000fce000f8e00ff */
[----:B------:R-:W-:-:S07]  /*4280*/  LEPC R20, `(.L_x_22353) ;  /* 0x000000001014794e */ /* 0x000fce0000000000 */
[----:B--23-5:R-:W-:Y:S05]  /*4290*/  CALL.ABS.NOINC R14 ;  /* 0x000000000e007343 */ /* 0x02cfea0003c00000 */
.L_x_22353:
[----:B------:R-:W-:Y:S01]  /*42a0*/  PRMT R0, RZ, 0x7610, R0 ;  /* 0x00007610ff007816 */ /* 0x000fe20000000000 */
[----:B------:R-:W-:Y:S06]  /*42b0*/  BRA `(.L_x_22321) ;  /* 0x00000000001c7947 */ /* 0x000fec0003800000 */
.L_x_22350:
[----:B------:R-:W3:Y:S02]  /*42c0*/  LDG.E.64 R4, desc[UR36][R4.64] ;  /* 0x0000002404047981 */ /* 0x000ee4000c1e1b00 */
[----:B---3--:R-:W0:Y:S02]  /*42d0*/  I2F.U64 R0, R4 ;  /* 0x0000000400007312 */ /* 0x008e240000301000 */
[----:B0-----:R-:W-:Y:S01]  /*42e0*/  F2FP.F16.F32.PACK_AB R0, RZ, R0 ;  /* 0x00000000ff00723e */ /* 0x001fe200000000ff */
[----:B------:R-:W-:Y:S06]  /*42f0*/  BRA `(.L_x_22321) ;  /* 0x00000000000c7947 */ /* 0x000fec0003800000 */
.L_x_22349:
[----:B------:R-:W3:Y:S02]  /*4300*/  LDG.E R4, desc[UR36][R4.64] ;  /* 0x0000002404047981 */ /* 0x000ee4000c1e1900 */
[----:B---3--:R-:W-:-:S04]  /*4310*/  I2FP.F32.U32 R0, R4 ;  /* 0x0000000400007245 */ /* 0x008fc80000201000 */
[----:B------:R-:W-:-:S07]  /*4320*/  F2FP.F16.F32.PACK_AB R0, RZ, R0 ;  /* 0x00000000ff00723e */ /* 0x000fce00000000ff */
.L_x_22321:
[----:B------:R-:W-:Y:S05]  /*4330*/  BSYNC.RECONVERGENT B6 ;  /* 0x0000000000067941 */ /* 0x000fea0003800200 */
.L_x_22320:
[----:B01234-:R-:W-:Y:S01]  /*4340*/  LOP3.LUT P0, R4, R23, 0x7fff, RZ, 0xc0, !PT ;  /* 0x00007fff17047812 */ /* 0x01ffe2000780c0ff */
[----:B------:R-:W-:-:S12]  /*4350*/  BSSY.RECONVERGENT B0, `(.L_x_22354) ;  /* 0x00000cf000007945 */ /* 0x000fd80003800200 */
[----:B------:R-:W-:Y:S05]  /*4360*/  @P0 BRA `(.L_x_22355) ;  /* 0x0000000400400947 */ /* 0x000fea0003800000 */
[CC--:B------:R-:W-:Y:S01]  /*4370*/  ISETP.GE.AND P2, PT, R17.reuse, R22.reuse, PT ;  /* 0x000000161100720c */ /* 0x0c0fe20003f46270 */
[C---:B------:R-:W-:Y:S01]  /*4380*/  VIADD R7, R17.reuse, 0x80 ;  /* 0x0000008011077836 */ /* 0x040fe20000000000 */
[----:B------:R-:W-:Y:S01]  /*4390*/  BSSY.RECONVERGENT B1, `(.L_x_22356) ;  /* 0x0000017000017945 */ /* 0x000fe20003800200 */
[C---:B------:R-:W-:Y:S02]  /*43a0*/  VIADD R3, R17.reuse, 0x100 ;  /* 0x0000010011037836 */ /* 0x040fe40000000000 */
[----:B------:R-:W-:Y:S01]  /*43b0*/  VIADD R5, R17, 0x180 ;  /* 0x0000018011057836 */ /* 0x000fe20000000000 */
[-C--:B------:R-:W-:Y:S02]  /*43c0*/  ISETP.GE.AND P5, PT, R7, R22.reuse, PT ;  /* 0x000000160700720c */ /* 0x080fe40003fa6270 */
[-C--:B------:R-:W-:Y:S02]  /*43d0*/  ISETP.GE.AND P4, PT, R3, R22.reuse, PT ;  /* 0x000000160300720c */ /* 0x080fe40003f86270 */
[----:B------:R-:W-:-:S03]  /*43e0*/  ISETP.GE.AND P3, PT, R5, R22, PT ;  /* 0x000000160500720c */ /* 0x000fc60003f66270 */
[----:B------:R-:W-:Y:S10]  /*43f0*/  @P2 BRA `(.L_x_22357) ;  /* 0x0000000000402947 */ /* 0x000ff40003800000 */
[----:B------:R-:W0:Y:S01]  /*4400*/  LDC.U16 R7, c[0x0][0x386] ;  /* 0x0000e180ff077b82 */ /* 0x000e220000000400 */
[----:B-----5:R-:W-:-:S05]  /*4410*/  HADD2.F32 R6, -RZ, R18.H0_H0 ;  /* 0x20000012ff067230 */ /* 0x020fca0000004100 */
[----:B------:R-:W-:Y:S01]  /*4420*/  FSETP.NAN.FTZ.AND P0, PT, R6, R6, PT ;  /* 0x000000060600720b */ /* 0x000fe20003f18000 */
[----:B0-----:R-:W-:-:S05]  /*4430*/  HADD2.F32 R3, -RZ, R7.H0_H0 ;  /* 0x20000007ff037230 */ /* 0x001fca0000004100 */
[----:B------:R-:W-:-:S04]  /*4440*/  FSETP.NAN.FTZ.AND P1, PT, R3, R3, PT ;  /* 0x000000030300720b */ /* 0x000fc80003f38000 */
[----:B------:R-:W-:-:S13]  /*4450*/  PLOP3.LUT P0, PT, P0, P1, PT, 0xf8, 0x8f ;  /* 0x00000000008f781c */ /* 0x000fda0000703f70 */
[----:B------:R-:W-:Y:S01]  /*4460*/  @!P0 PRMT R4, R7, 0x9910, RZ ;  /* 0x0000991007048816 */ /* 0x000fe200000000ff */
[----:B------:R-:W-:Y:S01]  /*4470*/  @P0 FADD.FTZ R3, R6, R3 ;  /* 0x0000000306030221 */ /* 0x000fe20000010000 */
[C---:B------:R-:W-:Y:S02]  /*4480*/  @!P0 PRMT R5, R18.reuse, 0x9910, RZ ;  /* 0x0000991012058816 */ /* 0x040fe400000000ff */
[C---:B------:R-:W-:Y:S01]  /*4490*/  @!P0 LOP3.LUT P1, RZ, R18.reuse, 0x7fff, RZ, 0xc0, !PT ;  /* 0x00007fff12ff8812 */ /* 0x040fe2000782c0ff */
[----:B------:R-:W-:Y:S01]  /*44a0*/  @!P0 VIADD R18, R18, 0xffffffff ;  /* 0xffffffff12128836 */ /* 0x000fe20000000000 */
[----:B------:R-:W-:Y:S02]  /*44b0*/  ISETP.NE.AND P6, PT, R5, R4, !P0 ;  /* 0x000000040500720c */ /* 0x000fe400047c5270 */
[----:B------:R-:W-:-:S11]  /*44c0*/  @P0 F2FP.F16.F32.PACK_AB R4, RZ, R3 ;  /* 0x00000003ff04023e */ /* 0x000fd600000000ff */
[----:B------:R-:W-:-:S04]  /*44d0*/  @P6 SEL R7, R7, R18, !P1 ;  /* 0x0000001207076207 */ /* 0x000fc80004800000 */
[----:B------:R-:W-:-:S04]  /*44e0*/  @!P0 PRMT R3, R7, 0x7610, R3 ;  /* 0x0000761007038816 */ /* 0x000fc80000000003 */
[----:B------:R-:W-:-:S07]  /*44f0*/  @P0 PRMT R3, R4, 0x7610, R3 ;  /* 0x0000761004030816 */ /* 0x000fce0000000003 */
.L_x_22357:
[----:B------:R-:W-:Y:S05]  /*4500*/  BSYNC.RECONVERGENT B1 ;  /* 0x0000000000017941 */ /* 0x000fea0003800200 */
.L_x_22356:
[----:B------:R-:W-:Y:S04]  /*4510*/  BSSY.RECONVERGENT B1, `(.L_x_22358) ;  /* 0x0000011000017945 */ /* 0x000fe80003800200 */
[----:B------:R-:W-:Y:S05]  /*4520*/  @P5 BRA `(.L_x_22359) ;  /* 0x00000000003c5947 */ /* 0x000fea0003800000 */
[----:B------:R-:W0:Y:S01]  /*4530*/  LDC.U16 R23, c[0x0][0x386] ;  /* 0x0000e180ff177b82 */ /* 0x000e220000000400 */
[----:B-----5:R-:W-:-:S05]  /*4540*/  HADD2.F32 R5, -RZ, R16.H0_H0 ;  /* 0x20000010ff057230 */ /* 0x020fca0000004100 */
[----:B------:R-:W-:Y:S01]  /*4550*/  FSETP.NAN.FTZ.AND P0, PT, R5, R5, PT ;  /* 0x000000050500720b */ /* 0x000fe20003f18000 */
[----:B0-----:R-:W-:-:S05]  /*4560*/  HADD2.F32 R6, -RZ, R23.H0_H0 ;  /* 0x20000017ff067230 */ /* 0x001fca0000004100 */
[----:B------:R-:W-:-:S04]  /*4570*/  FSETP.NAN.FTZ.AND P1, PT, R6, R6, PT ;  /* 0x000000060600720b */ /* 0x000fc80003f38000 */
[----:B------:R-:W-:-:S13]  /*4580*/  PLOP3.LUT P0, PT, P0, P1, PT, 0xf8, 0x8f ;  /* 0x00000000008f781c */ /* 0x000fda0000703f70 */
[----:B------:R-:W-:Y:S02]  /*4590*/  @!P0 PRMT R7, R23, 0x9910, RZ ;  /* 0x0000991017078816 */ /* 0x000fe400000000ff */
[C---:B------:R-:W-:Y:S02]  /*45a0*/  @!P0 PRMT R4, R16.reuse, 0x9910, RZ ;  /* 0x0000991010048816 */ /* 0x040fe400000000ff */
[C---:B------:R-:W-:Y:S01]  /*45b0*/  @!P0 LOP3.LUT P1, RZ, R16.reuse, 0x7fff, RZ, 0xc0, !PT ;  /* 0x00007fff10ff8812 */ /* 0x040fe2000782c0ff */
[----:B------:R-:W-:Y:S01]  /*45c0*/  @!P0 VIADD R16, R16, 0xffffffff ;  /* 0xffffffff10108836 */ /* 0x000fe20000000000 */
[----:B------:R-:W-:Y:S01]  /*45d0*/  ISETP.NE.AND P5, PT, R4, R7, !P0 ;  /* 0x000000070400720c */ /* 0x000fe200047a5270 */
[----:B------:R-:W-:-:S05]  /*45e0*/  @P0 FADD.FTZ R4, R6, R5 ;  /* 0x0000000506040221 */ /* 0x000fca0000010000 */
[----:B------:R-:W-:-:S07]  /*45f0*/  @P0 F2FP.F16.F32.PACK_AB R4, RZ, R4 ;  /* 0x00000004ff04023e */ /* 0x000fce00000000ff */
[----:B------:R-:W-:-:S04]  /*4600*/  @P5 SEL R23, R23, R16, !P1 ;  /* 0x0000001017175207 */ /* 0x000fc80004800000 */
[----:B------:R-:W-:-:S07]  /*4610*/  @P0 PRMT R23, R4, 0x7610, R23 ;  /* 0x0000761004170816 */ /* 0x000fce0000000017 */
.L_x_22359:
[----:B------:R-:W-:Y:S05]  /*4620*/  BSYNC.RECONVERGENT B1 ;  /* 0x0000000000017941 */ /* 0x000fea0003800200 */
.L_x_22358:
[----:B------:R-:W-:Y:S04]  /*4630*/  BSSY.RECONVERGENT B1, `(.L_x_22360) ;  /* 0x0000011000017945 */ /* 0x000fe80003800200 */
[----:B------:R-:W-:Y:S05]  /*4640*/  @P4 BRA `(.L_x_22361) ;  /* 0x00000000003c4947 */ /* 0x000fea0003800000 */
[----:B-----5:R-:W0:Y:S01]  /*4650*/  LDC.U16 R16, c[0x0][0x386] ;  /* 0x0000e180ff107b82 */ /* 0x020e220000000400 */
[----:B------:R-:W-:-:S05]  /*4660*/  HADD2.F32 R5, -RZ, R19.H0_H0 ;  /* 0x20000013ff057230 */ /* 0x000fca0000004100 */
        /* <DEDUP_REMOVED lines=13> */
.L_x_22361:
[----:B------:R-:W-:Y:S05]  /*4740*/  BSYNC.RECONVERGENT B1 ;  /* 0x0000000000017941 */ /* 0x000fea0003800200 */
.L_x_22360:
        /* <DEDUP_REMOVED lines=15> */
[----:B------:R-:W-:-:S04]  /*4840*/  @!P0 PRMT R18, R7, 0x7610, R18 ;  /* 0x0000761007128816 */ /* 0x000fc80000000012 */
[----:B------:R-:W-:Y:S01]  /*4850*/  @P0 PRMT R18, R4, 0x7610, R18 ;  /* 0x0000761004120816 */ /* 0x000fe20000000012 */
[----:B------:R-:W-:Y:S06]  /*4860*/  BRA `(.L_x_22362) ;  /* 0x0000000400f47947 */ /* 0x000fec0003800000 */
.L_x_22355:
[----:B------:R-:W0:Y:S01]  /*4870*/  LDC.U16 R5, c[0x0][0x386] ;  /* 0x0000e180ff057b82 */ /* 0x000e220000000400 */
[----:B------:R-:W-:Y:S01]  /*4880*/  ISETP.GE.AND P2, PT, R17, R22, PT ;  /* 0x000000161100720c */ /* 0x000fe20003f46270 */
[----:B------:R-:W-:Y:S01]  /*4890*/  BSSY.RECONVERGENT B1, `(.L_x_22363) ;  /* 0x000001c000017945 */ /* 0x000fe20003800200 */
[----:B0-----:R-:W-:-:S04]  /*48a0*/  LOP3.LUT R6, R5, 0x8000, RZ, 0xc0, !PT ;  /* 0x0000800005067812 */ /* 0x001fc800078ec0ff */
[----:B------:R-:W-:-:S07]  /*48b0*/  LOP3.LUT R6, R6, 0x1, RZ, 0xfc, !PT ;  /* 0x0000000106067812 */ /* 0x000fce00078efcff */
[----:B------:R-:W-:Y:S05]  /*48c0*/  @P2 BRA `(.L_x_22364) ;  /* 0x0000000000602947 */ /* 0x000fea0003800000 */
[----:B-----5:R-:W-:Y:S02]  /*48d0*/  HADD2.F32 R3, -RZ, R18.H0_H0 ;  /* 0x20000012ff037230 */ /* 0x020fe40000004100 */
[----:B------:R-:W-:-:S03]  /*48e0*/  HADD2.F32 R8, -RZ, R5.H0_H0 ;  /* 0x20000005ff087230 */ /* 0x000fc60000004100 */
[----:B------:R-:W-:Y:S02]  /*48f0*/  FSETP.NAN.FTZ.AND P0, PT, R3, R3, PT ;  /* 0x000000030300720b */ /* 0x000fe40003f18000 */
[----:B------:R-:W-:-:S04]  /*4900*/  FSETP.NAN.FTZ.AND P1, PT, R8, R8, PT ;  /* 0x000000080800720b */ /* 0x000fc80003f38000 */
[----:B------:R-:W-:-:S13]  /*4910*/  PLOP3.LUT P0, PT, P0, P1, PT, 0x2, 0x20 ;  /* 0x000000000020781c */ /* 0x000fda0000702072 */
[----:B------:R-:W-:-:S05]  /*4920*/  @!P0 FADD.FTZ R3, R8, R3 ;  /* 0x0000000308038221 */ /* 0x000fca0000010000 */
[----:B------:R-:W-:Y:S01]  /*4930*/  @!P0 F2FP.F16.F32.PACK_AB R3, RZ, R3 ;  /* 0x00000003ff03823e */ /* 0x000fe200000000ff */
[----:B------:R-:W-:Y:S06]  /*4940*/  @!P0 BRA `(.L_x_22364) ;  /* 0x0000000000408947 */ /* 0x000fec0003800000 */
[----:B------:R-:W-:Y:S02]  /*4950*/  PRMT R3, R5, 0x9910, RZ ;  /* 0x0000991005037816 */ /* 0x000fe400000000ff */
[----:B------:R-:W-:-:S04]  /*4960*/  PRMT R8, R18, 0x9910, RZ ;  /* 0x0000991012087816 */ /* 0x000fc800000000ff */
[----:B------:R-:W-:Y:S01]  /*4970*/  ISETP.NE.AND P0, PT, R8, R3, PT ;  /* 0x000000030800720c */ /* 0x000fe20003f05270 */
[----:B------:R-:W-:-:S12]  /*4980*/  IMAD.MOV.U32 R3, RZ, RZ, R5 ;  /* 0x000000ffff037224 */ /* 0x000fd800078e0005 */
[----:B------:R-:W-:Y:S05]  /*4990*/  @!P0 BRA `(.L_x_22364) ;  /* 0x00000000002c8947 */ /* 0x000fea0003800000 */
[----:B------:R-:W-:-:S13]  /*49a0*/  LOP3.LUT P1, R9, R18, 0x7fff, RZ, 0xc0, !PT ;  /* 0x00007fff12097812 */ /* 0x000fda000782c0ff */
[----:B------:R-:W-:Y:S01]  /*49b0*/  @P1 LOP3.LUT R3, R18, R5, RZ, 0x3c, !PT ;  /* 0x0000000512031212 */ /* 0x000fe200078e3cff */
[----:B------:R-:W-:Y:S01]  /*49c0*/  @P1 IMAD.MOV.U32 R7, RZ, RZ, 0x1 ;  /* 0x00000001ff071424 */ /* 0x000fe200078e00ff */
[----:B------:R-:W-:Y:S02]  /*49d0*/  @P1 ISETP.GT.U32.AND P3, PT, R9, R4, PT ;  /* 0x000000040900120c */ /* 0x000fe40003f64070 */
[----:B------:R-:W-:-:S04]  /*49e0*/  @P1 PRMT R3, R3, 0x9910, RZ ;  /* 0x0000991003031816 */ /* 0x000fc800000000ff */
[----:B------:R-:W-:-:S04]  /*49f0*/  @P1 ISETP.GT.AND P0, PT, R3, -0x1, PT ;  /* 0xffffffff0300180c */ /* 0x000fc80003f04270 */
[----:B------:R-:W-:-:S04]  /*4a00*/  @P1 SEL R3, R7, 0xffff, P0 ;  /* 0x0000ffff07031807 */ /* 0x000fc80000000000 */
[----:B------:R-:W-:Y:S02]  /*4a10*/  @P1 SEL R7, R3, 0xffff, !P3 ;  /* 0x0000ffff03071807 */ /* 0x000fe40005800000 */
[----:B------:R-:W-:-:S03]  /*4a20*/  PRMT R3, R6, 0x7610, R3 ;  /* 0x0000761006037816 */ /* 0x000fc60000000003 */
[----:B------:R-:W-:-:S05]  /*4a30*/  @P1 IMAD.IADD R7, R7, 0x1, R18 ;  /* 0x0000000107071824 */ /* 0x000fca00078e0212 */
[----:B------:R-:W-:-:S07]  /*4a40*/  @P1 PRMT R3, R7, 0x7610, R3 ;  /* 0x0000761007031816 */ /* 0x000fce0000000003 */
.L_x_22364:
[----:B------:R-:W-:Y:S05]  /*4a50*/  BSYNC.RECONVERGENT B1 ;  /* 0x0000000000017941 */ /* 0x000fea0003800200 */
.L_x_22363:
        /* <DEDUP_REMOVED lines=10> */
[----:B------:R-:W-:Y:S01]  /*4b00*/  PRMT R7, R5, 0x9910, RZ ;  /* 0x0000991005077816 */ /* 0x000fe200000000ff */
[----:B------:R-:W-:Y:S01]  /*4b10*/  IMAD.MOV.U32 R23, RZ, RZ, R5 ;  /* 0x000000ffff177224 */ /* 0x000fe200078e0005 */
[----:B------:R-:W-:-:S04]  /*4b20*/  PRMT R8, R16, 0x9910, RZ ;  /* 0x0000991010087816 */ /* 0x000fc800000000ff */
[----:B------:R-:W-:-:S13]  /*4b30*/  ISETP.NE.AND P0, PT, R8, R7, PT ;  /* 0x000000070800720c */ /* 0x000fda0003f05270 */
[----:B------:R-:W-:Y:S05]  /*4b40*/  @!P0 BRA `(.L_x_22366) ;  /* 0x0000000000408947 */ /* 0x000fea0003800000 */
[----:B------:R-:W-:Y:S02]  /*4b50*/  LOP3.LUT P0, R9, R16, 0x7fff, RZ, 0xc0, !PT ;  /* 0x00007fff10097812 */ /* 0x000fe4000780c0ff */
[----:B------:R-:W-:-:S11]  /*4b60*/  PRMT R23, R6, 0x7610, R23 ;  /* 0x0000761006177816 */ /* 0x000fd60000000017 */
[----:B------:R-:W-:Y:S05]  /*4b70*/  @!P0 BRA `(.L_x_22366) ;  /* 0x0000000000348947 */ /* 0x000fea0003800000 */
        /* <DEDUP_REMOVED lines=8> */
[----:B------:R-:W-:Y:S01]  /*4c00*/  PRMT R23, R7, 0x7610, R23 ;  /* 0x0000761007177816 */ /* 0x000fe20000000017 */
[----:B------:R-:W-:Y:S06]  /*4c10*/  BRA `(.L_x_22366) ;  /* 0x00000000000c7947 */ /* 0x000fec0003800000 */
.L_x_22367:
[----:B------:R-:W-:-:S05]  /*4c20*/  FADD.FTZ R7, R8, R7 ;  /* 0x0000000708077221 */ /* 0x000fca0000010000 */
[----:B------:R-:W-:-:S04]  /*4c30*/  F2FP.F16.F32.PACK_AB R7, RZ, R7 ;  /* 0x00000007ff07723e */ /* 0x000fc800000000ff */
[----:B------:R-:W-:-:S07]  /*4c40*/  PRMT R23, R7, 0x7610, R23 ;  /* 0x0000761007177816 */ /* 0x000fce0000000017 */
.L_x_22366:
[----:B------:R-:W-:Y:S05]  /*4c50*/  BSYNC.RECONVERGENT B1 ;  /* 0x0000000000017941 */ /* 0x000fea0003800200 */
.L_x_22365:
        /* <DEDUP_REMOVED lines=28> */
.L_x_22370:
[----:B------:R-:W-:-:S05]  /*4e20*/  FADD.FTZ R7, R8, R7 ;  /* 0x0000000708077221 */ /* 0x000fca0000010000 */
[----:B------:R-:W-:-:S04]  /*4e30*/  F2FP.F16.F32.PACK_AB R7, RZ, R7 ;  /* 0x00000007ff07723e */ /* 0x000fc800000000ff */
[----:B------:R-:W-:-:S07]  /*4e40*/  PRMT R16, R7, 0x7610, R16 ;  /* 0x0000761007107816 */ /* 0x000fce0000000010 */
.L_x_22369:
[----:B------:R-:W-:Y:S05]  /*4e50*/  BSYNC.RECONVERGENT B1 ;  /* 0x0000000000017941 */ /* 0x000fea0003800200 */
.L_x_22368:
[----:B------:R-:W-:-:S05]  /*4e60*/  VIADD R7, R17, 0x180 ;  /* 0x0000018011077836 */ /* 0x000fca0000000000 */
        /* <DEDUP_REMOVED lines=26> */
.L_x_22371:
[----:B------:R-:W-:-:S05]  /*5010*/  FADD.FTZ R0, R8, R7 ;  /* 0x0000000708007221 */ /* 0x000fca0000010000 */
[----:B------:R-:W-:-:S04]  /*5020*/  F2FP.F16.F32.PACK_AB R0, RZ, R0 ;  /* 0x00000000ff00723e */ /* 0x000fc800000000ff */
[----:B------:R-:W-:-:S07]  /*5030*/  PRMT R18, R0, 0x7610, R18 ;  /* 0x0000761000127816 */ /* 0x000fce0000000012 */
.L_x_22362:
[----:B------:R-:W-:Y:S05]  /*5040*/  BSYNC.RECONVERGENT B0 ;  /* 0x0000000000007941 */ /* 0x000fea0003800200 */
.L_x_22354:
[----:B-----5:R-:W0:Y:S01]  /*5050*/  LDC.U8 R19, c[0x0][0x3a4] ;  /* 0x0000e900ff137b82 */ /* 0x020e220000000000 */
        /* <DEDUP_REMOVED lines=24> */
.L_x_22377:
[----:B------:R-:W-:-:S06]  /*51e0*/  HADD2.F32 R5, -RZ, R3.H0_H0 ;  /* 0x20000003ff057230 */ /* 0x000fcc0000004100 */
[----:B------:R-:W0:Y:S02]  /*51f0*/  F2I.S64.TRUNC R4, R5 ;  /* 0x0000000500047311 */ /* 0x000e24000020d900 */
[----:B0-----:R0:W-:Y:S01]  /*5200*/  STG.E.U8 desc[UR36][R8.64], R4 ;  /* 0x0000000408007986 */ /* 0x0011e2000c101124 */
[----:B------:R-:W-:Y:S05]  /*5210*/  BRA `(.L_x_22379) ;  /* 0x0000000c00707947 */ /* 0x000fea0003800000 */
.L_x_22376:
        /* <DEDUP_REMOVED lines=10> */
.L_x_22381:
[----:B------:R-:W-:-:S06]  /*52c0*/  HADD2.F32 R3, -RZ, R3.H0_H0 ;  /* 0x20000003ff037230 */ /* 0x000fcc0000004100 */
[----:B------:R-:W0:Y:S02]  /*52d0*/  F2I.FTZ.TRUNC.NTZ R3, R3 ;  /* 0x0000000300037305 */ /* 0x000e24000021f100 */
[----:B0-----:R0:W-:Y:S01]  /*52e0*/  STG.E desc[UR36][R8.64], R3 ;  /* 0x0000000308007986 */ /* 0x0011e2000c101924 */
[----:B------:R-:W-:Y:S05]  /*52f0*/  BRA `(.L_x_22379) ;  /* 0x0000000c00387947 */ /* 0x000fea0003800000 */
.L_x_22380:
[----:B------:R-:W-:-:S06]  /*5300*/  HADD2.F32 R3, -RZ, R3.H0_H0 ;  /* 0x20000003ff037230 */ /* 0x000fcc0000004100 */
[----:B------:R-:W0:Y:S02]  /*5310*/  F2I.FTZ.TRUNC.NTZ R3, R3 ;  /* 0x0000000300037305 */ /* 0x000e24000021f100 */
[----:B0-----:R0:W-:Y:S01]  /*5320*/  STG.E.U16 desc[UR36][R8.64], R3 ;  /* 0x0000000308007986 */ /* 0x0011e2000c101524 */
[----:B------:R-:W-:Y:S05]  /*5330*/  BRA `(.L_x_22379) ;  /* 0x0000000c00287947 */ /* 0x000fea0003800000 */
.L_x_22375:
        /* <DEDUP_REMOVED lines=9> */
.L_x_22383:
[----:B------:R0:W-:Y:S01]  /*53d0*/  STG.E.U16 desc[UR36][R8.64], R3 ;  /* 0x0000000308007986 */ /* 0x0001e2000c101524 */
[----:B------:R-:W-:Y:S05]  /*53e0*/  BRA `(.L_x_22379) ;  /* 0x0000000800fc7947 */ /* 0x000fea0003800000 */
.L_x_22382:
        /* <DEDUP_REMOVED lines=10> */
.L_x_22385:
[----:B------:R-:W-:-:S05]  /*5490*/  HADD2.F32 R0, -RZ, R3.H0_H0 ;  /* 0x20000003ff007230 */ /* 0x000fca0000004100 */
[----:B------:R-:W-:-:S04]  /*54a0*/  F2FP.F16.F32.PACK_AB R0, RZ, R0 ;  /* 0x00000000ff00723e */ /* 0x000fc800000000ff */
[----:B------:R-:W-:-:S05]  /*54b0*/  PRMT R0, R0, 0x5410, RZ ;  /* 0x0000541000007816 */ /* 0x000fca00000000ff */
[----:B------:R0:W-:Y:S01]  /*54c0*/  STG.E desc[UR36][R8.64], R0 ;  /* 0x0000000008007986 */ /* 0x0001e2000c101924 */
[----:B------:R-:W-:Y:S05]  /*54d0*/  BRA `(.L_x_22379) ;  /* 0x0000000800c07947 */ /* 0x000fea0003800000 */
.L_x_22384:
[----:B------:R-:W-:-:S05]  /*54e0*/  HADD2.F32 R4, -RZ, R3.H0_H0 ;  /* 0x20000003ff047230 */ /* 0x000fca0000004100 */
[----:B------:R-:W-:-:S06]  /*54f0*/  FMUL.FTZ R4, R4, 1 ;  /* 0x3f80000004047820 */ /* 0x000fcc0000410000 */
[----:B------:R-:W0:Y:S02]  /*5500*/  F2F.F64.F32 R4, R4 ;  /* 0x0000000400047310 */ /* 0x000e240000201800 */
[----:B0-----:R0:W-:Y:S01]  /*5510*/  STG.E.64 desc[UR36][R8.64], R4 ;  /* 0x0000000408007986 */ /* 0x0011e2000c101b24 */
[----:B------:R-:W-:Y:S05]  /*5520*/  BRA `(.L_x_22379) ;  /* 0x0000000800ac7947 */ /* 0x000fea0003800000 */
.L_x_22374:
        /* <DEDUP_REMOVED lines=13> */
.L_x_22388:
[----:B------:R-:W-:Y:S01]  /*5600*/  HADD2.F32 R3, -RZ, R3.H0_H0 ;  /* 0x20000003ff037230 */ /* 0x000fe20000004100 */
[----:B------:R-:W-:-:S04]  /*5610*/  CS2R R6, SRZ ;  /* 0x0000000000067805 */ /* 0x000fc8000001ff00 */
[----:B------:R-:W-:-:S04]  /*5620*/  FMUL.FTZ R3, R3, 1 ;  /* 0x3f80000003037820 */ /* 0x000fc80000410000 */
[----:B------:R-:W0:Y:S02]  /*5630*/  F2F.F64.F32 R4, R3 ;  /* 0x0000000300047310 */ /* 0x000e240000201800 */
[----:B0-----:R0:W-:Y:S01]  /*5640*/  STG.E.128 desc[UR36][R8.64], R4 ;  /* 0x0000000408007986 */ /* 0x0011e2000c101d24 */
[----:B------:R-:W-:Y:S05]  /*5650*/  BRA `(.L_x_22379) ;  /* 0x0000000800607947 */ /* 0x000fea0003800000 */
.L_x_22387:
        /* <DEDUP_REMOVED lines=19> */
.L_x_22392:
[----:B------:R-:W-:Y:S05]  /*5790*/  BSYNC.RECONVERGENT B0 ;  /* 0x0000000000007941 */ /* 0x000fea0003800200 */
.L_x_22391:
[----:B------:R-:W-:-:S05]  /*57a0*/  LOP3.LUT R5, R0, 0x80, R5, 0xf8, !PT ;  /* 0x0000008000057812 */ /* 0x000fca00078ef805 */
[----:B------:R0:W-:Y:S01]  /*57b0*/  STG.E.U8 desc[UR36][R8.64], R5 ;  /* 0x0000000508007986 */ /* 0x0001e2000c101124 */
[----:B------:R-:W-:Y:S05]  /*57c0*/  BRA `(.L_x_22379) ;  /* 0x0000000800047947 */ /* 0x000fea0003800000 */
.L_x_22390:
        /* <DEDUP_REMOVED lines=15> */
.L_x_22394:
[----:B------:R-:W-:Y:S05]  /*58c0*/  BSYNC.RECONVERGENT B0 ;  /* 0x0000000000007941 */ /* 0x000fea0003800200 */
.L_x_22393:
[----:B------:R-:W-:-:S05]  /*58d0*/  LOP3.LUT R5, R0, 0x80, R5, 0xf8, !PT ;  /* 0x0000008000057812 */ /* 0x000fca00078ef805 */
[----:B------:R0:W-:Y:S01]  /*58e0*/  STG.E.U8 desc[UR36][R8.64], R5 ;  /* 0x0000000508007986 */ /* 0x0001e2000c101124 */
[----:B------:R-:W-:Y:S05]  /*58f0*/  BRA `(.L_x_22379) ;  /* 0x0000000400b87947 */ /* 0x000fea0003800000 */
.L_x_22389:
[----:B------:R-:W-:-:S05]  /*5900*/  HADD2.F32 R0, -RZ, R3.H0_H0 ;  /* 0x20000003ff007230 */ /* 0x000fca0000004100 */
[----:B------:R-:W-:-:S05]  /*5910*/  F2FP.BF16.F32.PACK_AB R0, RZ, R0 ;  /* 0x00000000ff00723e */ /* 0x000fca00000010ff */
[----:B------:R0:W-:Y:S01]  /*5920*/  STG.E.U16 desc[UR36][R8.64], R0 ;  /* 0x0000000008007986 */ /* 0x0001e2000c101524 */
[----:B------:R-:W-:Y:S05]  /*5930*/  BRA `(.L_x_22379) ;  /* 0x0000000400a87947 */ /* 0x000fea0003800000 */
.L_x_22386:
        /* <DEDUP_REMOVED lines=12> */
.L_x_22397:
        /* <DEDUP_REMOVED lines=13> */
.L_x_22400:
[----:B------:R-:W-:-:S04]  /*5ad0*/  SHF.R.U32.HI R0, RZ, 0x14, R3 ;  /* 0x00000014ff007819 */ /* 0x000fc80000011603 */
[----:B------:R-:W-:-:S04]  /*5ae0*/  LOP3.LUT R0, R0, 0x1, RZ, 0xc0, !PT ;  /* 0x0000000100007812 */ /* 0x000fc800078ec0ff */
[----:B------:R-:W-:-:S04]  /*5af0*/  IADD3 R0, PT, PT, R3, 0x487ffff, R0 ;  /* 0x0487ffff03007810 */ /* 0x000fc80007ffe000 */
[----:B------:R-:W-:-:S04]  /*5b00*/  SHF.R.U32.HI R0, RZ, 0x14, R0 ;  /* 0x00000014ff007819 */ /* 0x000fc80000011600 */
[----:B------:R-:W-:-:S07]  /*5b10*/  LOP3.LUT R0, R0, 0xff, RZ, 0xc0, !PT ;  /* 0x000000ff00007812 */ /* 0x000fce00078ec0ff */
.L_x_22401:
[----:B------:R-:W-:-:S04]  /*5b20*/  SHF.R.U32.HI R3, RZ, 0x18, R3 ;  /* 0x00000018ff037819 */ /* 0x000fc80000011603 */
[----:B------:R-:W-:-:S04]  /*5b30*/  LOP3.LUT R0, R0, 0x80, R3, 0xf8, !PT ;  /* 0x0000008000007812 */ /* 0x000fc800078ef803 */
[----:B------:R-:W-:-:S07]  /*5b40*/  PRMT R4, R0, 0x7610, R4 ;  /* 0x0000761000047816 */ /* 0x000fce0000000004 */
.L_x_22399:
[----:B------:R-:W-:Y:S05]  /*5b50*/  BSYNC.RECONVERGENT B0 ;  /* 0x0000000000007941 */ /* 0x000fea0003800200 */
.L_x_22398:
[----:B------:R4:W-:Y:S01]  /*5b60*/  STG.E.U8 desc[UR36][R8.64], R4 ;  /* 0x0000000408007986 */ /* 0x0009e2000c101124 */
[----:B------:R-:W-:Y:S05]  /*5b70*/  BRA `(.L_x_22379) ;  /* 0x0000000400187947 */ /* 0x000fea0003800000 */
.L_x_22396:
        /* <DEDUP_REMOVED lines=13> */
.L_x_22404:
[----:B------:R-:W-:-:S04]  /*5c50*/  SHF.R.U32.HI R0, RZ, 0x15, R3 ;  /* 0x00000015ff007819 */ /* 0x000fc80000011603 */
[----:B------:R-:W-:-:S04]  /*5c60*/  LOP3.LUT R0, R0, 0x1, RZ, 0xc0, !PT ;  /* 0x0000000100007812 */ /* 0x000fc800078ec0ff */
[----:B------:R-:W-:-:S04]  /*5c70*/  IADD3 R0, PT, PT, R3, 0x88fffff, R0 ;  /* 0x088fffff03007810 */ /* 0x000fc80007ffe000 */
[----:B------:R-:W-:-:S04]  /*5c80*/  SHF.R.U32.HI R0, RZ, 0x15, R0 ;  /* 0x00000015ff007819 */ /* 0x000fc80000011600 */
[----:B------:R-:W-:-:S07]  /*5c90*/  LOP3.LUT R0, R0, 0xff, RZ, 0xc0, !PT ;  /* 0x000000ff00007812 */ /* 0x000fce00078ec0ff */
.L_x_22405:
[----:B------:R-:W-:-:S04]  /*5ca0*/  SHF.R.U32.HI R3, RZ, 0x18, R3 ;  /* 0x00000018ff037819 */ /* 0x000fc80000011603 */
[----:B------:R-:W-:-:S04]  /*5cb0*/  LOP3.LUT R0, R0, 0x80, R3, 0xf8, !PT ;  /* 0x0000008000007812 */ /* 0x000fc800078ef803 */
[----:B------:R-:W-:-:S07]  /*5cc0*/  PRMT R4, R0, 0x7610, R4 ;  /* 0x0000761000047816 */ /* 0x000fce0000000004 */
.L_x_22403:
[----:B------:R-:W-:Y:S05]  /*5cd0*/  BSYNC.RECONVERGENT B0 ;  /* 0x0000000000007941 */ /* 0x000fea0003800200 */
.L_x_22402:
[----:B------:R3:W-:Y:S01]  /*5ce0*/  STG.E.U8 desc[UR36][R8.64], R4 ;  /* 0x0000000408007986 */ /* 0x0007e2000c101124 */
[----:B------:R-:W-:Y:S05]  /*5cf0*/  BRA `(.L_x_22379) ;  /* 0x0000000000b87947 */ /* 0x000fea0003800000 */
.L_x_22395:
[----:B------:R-:W-:-:S13]  /*5d00*/  ISETP.NE.AND P0, PT, R0, 0x1c, PT ;  /* 0x0000001c0000780c */ /* 0x000fda0003f05270 */
[----:B------:R-:W-:Y:S05]  /*5d10*/  @!P0 BRA `(.L_x_22406) ;  /* 0x0000000000a48947 */ /* 0x000fea0003800000 */
[----:B------:R-:W-:-:S13]  /*5d20*/  ISETP.NE.AND P0, PT, R0, 0x1d, PT ;  /* 0x0000001d0000780c */ /* 0x000fda0003f05270 */
[----:B------:R-:W-:Y:S05]  /*5d30*/  @!P0 BRA `(.L_x_22407) ;  /* 0x00000000008c8947 */ /* 0x000fea0003800000 */
[----:B------:R-:W-:-:S13]  /*5d40*/  ISETP.NE.AND P0, PT, R0, 0x2c, PT ;  /* 0x0000002c0000780c */ /* 0x000fda0003f05270 */
[----:B------:R-:W-:Y:S05]  /*5d50*/  @!P0 BRA `(.L_x_22408) ;  /* 0x0000000000448947 */ /* 0x000fea0003800000 */
.L_x_22378:
        /* <DEDUP_REMOVED lines=16> */
.L_x_22409:
[----:B------:R-:W-:Y:S05]  /*5e60*/  BRA `(.L_x_22379) ;  /* 0x00000000005c7947 */ /* 0x000fea0003800000 */
.L_x_22408:
        /* <DEDUP_REMOVED lines=16> */
.L_x_22407:
[----:B------:R-:W-:-:S06]  /*5f70*/  HADD2.F32 R4, -RZ, R3.H0_H0 ;  /* 0x20000003ff047230 */ /* 0x000fcc0000004100 */
[----:B------:R-:W0:Y:S02]  /*5f80*/  F2I.U64.TRUNC R4, R4 ;  /* 0x0000000400047311 */ /* 0x000e24000020d800 */
[----:B0-----:R1:W-:Y:S01]  /*5f90*/  STG.E.64 desc[UR36][R8.64], R4 ;  /* 0x0000000408007986 */ /* 0x0013e2000c101b24 */
[----:B------:R-:W-:Y:S05]  /*5fa0*/  BRA `(.L_x_22379) ;  /* 0x00000000000c7947 */ /* 0x000fea0003800000 */
.L_x_22406:
[----:B------:R-:W-:-:S06]  /*5fb0*/  HADD2.F32 R3, -RZ, R3.H0_H0 ;  /* 0x20000003ff037230 */ /* 0x000fcc0000004100 */
[----:B------:R-:W0:Y:S02]  /*5fc0*/  F2I.FTZ.U32.TRUNC.NTZ R3, R3 ;  /* 0x0000000300037305 */ /* 0x000e24000021f000 */
[----:B0-----:R0:W-:Y:S02]  /*5fd0*/  STG.E desc[UR36][R8.64], R3 ;  /* 0x0000000308007986 */ /* 0x0011e4000c101924 */
.L_x_22379:
[----:B------:R-:W-:-:S07]  /*5fe0*/  VIADD R17, R17, 0x80 ;  /* 0x0000008011117836 */ /* 0x000fce0000000000 */
.L_x_22373:
[----:B------:R-:W-:Y:S05]  /*5ff0*/  BSYNC.RECONVERGENT B6 ;  /* 0x0000000000067941 */ /* 0x000fea0003800200 */
.L_x_22372:
        /* <DEDUP_REMOVED lines=25> */
.L_x_22415:
[----:B------:R-:W-:-:S06]  /*6190*/  HADD2.F32 R5, -RZ, R23.H0_H0 ;  /* 0x20000017ff057230 */ /* 0x000fcc0000004100 */
[----:B------:R-:W0:Y:S02]  /*61a0*/  F2I.S64.TRUNC R4, R5 ;  /* 0x0000000500047311 */ /* 0x000e24000020d900 */
[----:B0-----:R0:W-:Y:S01]  /*61b0*/  STG.E.U8 desc[UR36][R8.64], R4 ;  /* 0x0000000408007986 */ /* 0x0011e2000c101124 */
[----:B------:R-:W-:Y:S05]  /*61c0*/  BRA `(.L_x_22417) ;  /* 0x0000000c006c7947 */ /* 0x000fea0003800000 */
.L_x_22414:
        /* <DEDUP_REMOVED lines=10> */
.L_x_22419:
[----:B------:R-:W-:-:S06]  /*6270*/  HADD2.F32 R23, -RZ, R23.H0_H0 ;  /* 0x20000017ff177230 */ /* 0x000fcc0000004100 */
[----:B------:R-:W0:Y:S02]  /*6280*/  F2I.FTZ.TRUNC.NTZ R23, R23 ;  /* 0x0000001700177305 */ /* 0x000e24000021f100 */
[----:B0-----:R3:W-:Y:S01]  /*6290*/  STG.E desc[UR36][R8.64], R23 ;  /* 0x0000001708007986 */ /* 0x0017e2000c101924 */
[----:B------:R-:W-:Y:S05]  /*62a0*/  BRA `(.L_x_22417) ;  /* 0x0000000c00347947 */ /* 0x000fea0003800000 */
.L_x_22418:
[----:B------:R-:W-:-:S06]  /*62b0*/  HADD2.F32 R23, -RZ, R23.H0_H0 ;  /* 0x20000017ff177230 */ /* 0x000fcc0000004100 */
[----:B------:R-:W0:Y:S02]  /*62c0*/  F2I.FTZ.TRUNC.NTZ R23, R23 ;  /* 0x0000001700177305 */ /* 0x000e24000021f100 */
[----:B0-----:R2:W-:Y:S01]  /*62d0*/  STG.E.U16 desc[UR36][R8.64], R23 ;  /* 0x0000001708007986 */ /* 0x0015e2000c101524 */
[----:B------:R-:W-:Y:S05]  /*62e0*/  BRA `(.L_x_22417) ;  /* 0x0000000c00247947 */ /* 0x000fea0003800000 */
.L_x_22413:
        /* <DEDUP_REMOVED lines=9> */
.L_x_22421:
[----:B------:R0:W-:Y:S01]  /*6380*/  STG.E.U16 desc[UR36][R8.64], R23 ;  /* 0x0000001708007986 */ /* 0x0001e2000c101524 */
[----:B------:R-:W-:Y:S05]  /*6390*/  BRA `(.L_x_22417) ;  /* 0x0000000800f87947 */ /* 0x000fea0003800000 */
.L_x_22420:
        /* <DEDUP_REMOVED lines=10> */
.L_x_22423:
[----:B------:R-:W-:-:S05]  /*6440*/  HADD2.F32 R0, -RZ, R23.H0_H0 ;  /* 0x20000017ff007230 */ /* 0x000fca0000004100 */
[----:B------:R-:W-:-:S04]  /*6450*/  F2FP.F16.F32.PACK_AB R0, RZ, R0 ;  /* 0x00000000ff00723e */ /* 0x000fc800000000ff */
[----:B------:R-:W-:-:S05]  /*6460*/  PRMT R0, R0, 0x5410, RZ ;  /* 0x0000541000007816 */ /* 0x000fca00000000ff */
[----:B------:R0:W-:Y:S01]  /*6470*/  STG.E desc[UR36][R8.64], R0 ;  /* 0x0000000008007986 */ /* 0x0001e2000c101924 */
[----:B------:R-:W-:Y:S05]  /*6480*/  BRA `(.L_x_22417) ;  /* 0x0000000800bc7947 */ /* 0x000fea0003800000 */
.L_x_22422:
[----:B------:R-:W-:-:S05]  /*6490*/  HADD2.F32 R4, -RZ, R23.H0_H0 ;  /* 0x20000017ff047230 */ /* 0x000fca0000004100 */
[----:B------:R-:W-:-:S06]  /*64a0*/  FMUL.FTZ R4, R4, 1 ;  /* 0x3f80000004047820 */ /* 0x000fcc0000410000 */
[----:B------:R-:W0:Y:S02]  /*64b0*/  F2F.F64.F32 R4, R4 ;  /* 0x0000000400047310 */ /* 0x000e240000201800 */
[----:B0-----:R0:W-:Y:S01]  /*64c0*/  STG.E.64 desc[UR36][R8.64], R4 ;  /* 0x0000000408007986 */ /* 0x0011e2000c101b24 */
[----:B------:R-:W-:Y:S05]  /*64d0*/  BRA `(.L_x_22417) ;  /* 0x0000000800a87947 */ /* 0x000fea0003800000 */
.L_x_22412:
        /* <DEDUP_REMOVED lines=14> */
.L_x_22427:
        /* <DEDUP_REMOVED lines=17> */
.L_x_22430:
[----:B------:R-:W-:-:S04]  /*66d0*/  SHF.R.U32.HI R3, RZ, 0x18, R23 ;  /* 0x00000018ff037819 */ /* 0x000fc80000011617 */
[----:B------:R-:W-:-:S04]  /*66e0*/  LOP3.LUT R0, R0, 0x80, R3, 0xf8, !PT ;  /* 0x0000008000007812 */ /* 0x000fc800078ef803 */
[----:B------:R-:W-:-:S07]  /*66f0*/  PRMT R4, R0, 0x7610, R4 ;  /* 0x0000761000047816 */ /* 0x000fce0000000004 */
.L_x_22429:
[----:B------:R-:W-:Y:S05]  /*6700*/  BSYNC.RECONVERGENT B0 ;  /* 0x0000000000007941 */ /* 0x000fea0003800200 */
.L_x_22428:
[----:B------:R0:W-:Y:S01]  /*6710*/  STG.E.U8 desc[UR36][R8.64], R4 ;  /* 0x0000000408007986 */ /* 0x0001e2000c101124 */
[----:B------:R-:W-:Y:S05]  /*6720*/  BRA `(.L_x_22417) ;  /* 0x0000000800147947 */ /* 0x000fea0003800000 */
.L_x_22426:
        /* <DEDUP_REMOVED lines=17> */
.L_x_22433:
[----:B------:R-:W-:-:S04]  /*6840*/  SHF.R.U32.HI R3, RZ, 0x18, R23 ;  /* 0x00000018ff037819 */ /* 0x000fc80000011617 */
[----:B------:R-:W-:-:S04]  /*6850*/  LOP3.LUT R0, R0, 0x80, R3, 0xf8, !PT ;  /* 0x0000008000007812 */ /* 0x000fc800078ef803 */
[----:B------:R-:W-:-:S07]  /*6860*/  PRMT R4, R0, 0x7610, R4 ;  /* 0x0000761000047816 */ /* 0x000fce0000000004 */
.L_x_22432:
[----:B------:R-:W-:Y:S05]  /*6870*/  BSYNC.RECONVERGENT B0 ;  /* 0x0000000000007941 */ /* 0x000fea0003800200 */
.L_x_22431:
[----:B------:R0:W-:Y:S01]  /*6880*/  STG.E.U8 desc[UR36][R8.64], R4 ;  /* 0x0000000408007986 */ /* 0x0001e2000c101124 */
[----:B------:R-:W-:Y:S05]  /*6890*/  BRA `(.L_x_22417) ;  /* 0x0000000400b87947 */ /* 0x000fea0003800000 */
.L_x_22425:
        /* <DEDUP_REMOVED lines=22> */
.L_x_22435:
[----:B------:R-:W-:-:S06]  /*6a00*/  HADD2.F32 R4, -RZ, R23.H0_H0 ;  /* 0x20000017ff047230 */ /* 0x000fcc0000004100 */
[----:B------:R-:W0:Y:S02]  /*6a10*/  F2I.U64.TRUNC R4, R4 ;  /* 0x0000000400047311 */ /* 0x000e24000020d800 */
[----:B0-----:R0:W-:Y:S01]  /*6a20*/  STG.E.64 desc[UR36][R8.64], R4 ;  /* 0x0000000408007986 */ /* 0x0011e2000c101b24 */
[----:B------:R-:W-:Y:S05]  /*6a30*/  BRA `(.L_x_22417) ;  /* 0x0000000400507947 */ /* 0x000fea0003800000 */
.L_x_22434:
[----:B------:R-:W-:-:S06]  /*6a40*/  HADD2.F32 R23, -RZ, R23.H0_H0 ;  /* 0x20000017ff177230 */ /* 0x000fcc0000004100 */
[----:B------:R-:W0:Y:S02]  /*6a50*/  F2I.FTZ.U32.TRUNC.NTZ R23, R23 ;  /* 0x0000001700177305 */ /* 0x000e24000021f000 */
[----:B0-----:R0:W-:Y:S01]  /*6a60*/  STG.E desc[UR36][R8.64], R23 ;  /* 0x0000001708007986 */ /* 0x0011e2000c101924 */
[----:B------:R-:W-:Y:S05]  /*6a70*/  BRA `(.L_x_22417) ;  /* 0x0000000400407947 */ /* 0x000fea0003800000 */
.L_x_22424:
        /* <DEDUP_REMOVED lines=11> */
.L_x_22437:
[----:B------:R-:W-:Y:S01]  /*6b30*/  HADD2.F32 R23, -RZ, R23.H0_H0 ;  /* 0x20000017ff177230 */ /* 0x000fe20000004100 */
[----:B------:R-:W-:-:S04]  /*6b40*/  CS2R R6, SRZ ;  /* 0x0000000000067805 */ /* 0x000fc8000001ff00 */
[----:B------:R-:W-:-:S06]  /*6b50*/  FMUL.FTZ R4, R23, 1 ;  /* 0x3f80000017047820 */ /* 0x000fcc0000410000 */
[----:B------:R-:W0:Y:S02]  /*6b60*/  F2F.F64.F32 R4, R4 ;  /* 0x0000000400047310 */ /* 0x000e240000201800 */
[----:B0-----:R0:W-:Y:S01]  /*6b70*/  STG.E.128 desc[UR36][R8.64], R4 ;  /* 0x0000000408007986 */ /* 0x0011e2000c101d24 */
[----:B------:R-:W-:Y:S05]  /*6b80*/  BRA `(.L_x_22417) ;  /* 0x0000000000fc7947 */ /* 0x000fea0003800000 */
.L_x_22436:
[----:B------:R-:W-:-:S13]  /*6b90*/  ISETP.NE.AND P0, PT, R0, 0xf, PT ;  /* 0x0000000f0000780c */ /* 0x000fda0003f05270 */
[----:B------:R-:W-:Y:S05]  /*6ba0*/  @!P0 BRA `(.L_x_22438) ;  /* 0x0000000000e88947 */ /* 0x000fea0003800000 */
[----:B------:R-:W-:-:S13]  /*6bb0*/  ISETP.NE.AND P0, PT, R0, 0x17, PT ;  /* 0x000000170000780c */ /* 0x000fda0003f05270 */
[----:B------:R-:W-:Y:S05]  /*6bc0*/  @!P0 BRA `(.L_x_22439) ;  /* 0x0000000000908947 */ /* 0x000fea0003800000 */
[----:B------:R-:W-:-:S13]  /*6bd0*/  ISETP.NE.AND P0, PT, R0, 0x18, PT ;  /* 0x000000180000780c */ /* 0x000fda0003f05270 */
[----:B------:R-:W-:Y:S05]  /*6be0*/  @!P0 BRA `(.L_x_22440) ;  /* 0x0000000000448947 */ /* 0x000fea0003800000 */
.L_x_22416:
        /* <DEDUP_REMOVED lines=16> */
.L_x_22441:
[----:B------:R-:W-:Y:S05]  /*6cf0*/  BRA `(.L_x_22417) ;  /* 0x0000000000a07947 */ /* 0x000fea0003800000 */
.L_x_22440:
        /* <DEDUP_REMOVED lines=13> */
.L_x_22443:
[----:B------:R-:W-:Y:S05]  /*6dd0*/  BSYNC.RECONVERGENT B0 ;  /* 0x0000000000007941 */ /* 0x000fea0003800200 */
.L_x_22442:
[----:B------:R-:W-:-:S05]  /*6de0*/  LOP3.LUT R3, R0, 0x80, R3, 0xf8, !PT ;  /* 0x0000008000037812 */ /* 0x000fca00078ef803 */
[----:B------:R0:W-:Y:S01]  /*6df0*/  STG.E.U8 desc[UR36][R8.64], R3 ;  /* 0x0000000308007986 */ /* 0x0001e2000c101124 */
[----:B------:R-:W-:Y:S05]  /*6e00*/  BRA `(.L_x_22417) ;  /* 0x00000000005c7947 */ /* 0x000fea0003800000 */
.L_x_22439:
        /* <DEDUP_REMOVED lines=12> */
.L_x_22445:
[----:B------:R-:W-:Y:S01]  /*6ed0*/  IMAD.MOV.U32 R0, RZ, RZ, 0x7f ;  /* 0x0000007fff007424 */ /* 0x000fe200078e00ff */
[----:B------:R-:W-:-:S04]  /*6ee0*/  ISETP.GT.U32.AND P0, PT, R4, 0x7f800000, PT ;  /* 0x7f8000000400780c */ /* 0x000fc80003f04070 */
[----:B------:R-:W-:-:S09]  /*6ef0*/  SEL R0, R0, 0x7c, P0 ;  /* 0x0000007c00007807 */ /* 0x000fd20000000000 */
.L_x_22446:
[----:B------:R-:W-:Y:S05]  /*6f00*/  BSYNC.RECONVERGENT B0 ;  /* 0x0000000000007941 */ /* 0x000fea0003800200 */
.L_x_22444:
[----:B------:R-:W-:-:S04]  /*6f10*/  SHF.R.U32.HI R3, RZ, 0x18, R3 ;  /* 0x00000018ff037819 */ /* 0x000fc80000011603 */
[----:B------:R-:W-:-:S05]  /*6f20*/  LOP3.LUT R3, R0, 0x80, R3, 0xf8, !PT ;  /* 0x0000008000037812 */ /* 0x000fca00078ef803 */
[----:B------:R0:W-:Y:S01]  /*6f30*/  STG.E.U8 desc[UR36][R8.64], R3 ;  /* 0x0000000308007986 */ /* 0x0001e2000c101124 */
[----:B------:R-:W-:Y:S05]  /*6f40*/  BRA `(.L_x_22417) ;  /* 0x00000000000c7947 */ /* 0x000fea0003800000 */
.L_x_22438:
[----:B------:R-:W-:-:S05]  /*6f50*/  HADD2.F32 R0, -RZ, R23.H0_H0 ;  /* 0x20000017ff007230 */ /* 0x000fca0000004100 */
[----:B------:R-:W-:-:S05]  /*6f60*/  F2FP.BF16.F32.PACK_AB R0, RZ, R0 ;  /* 0x00000000ff00723e */ /* 0x000fca00000010ff */
[----:B------:R0:W-:Y:S02]  /*6f70*/  STG.E.U16 desc[UR36][R8.64], R0 ;  /* 0x0000000008007986 */ /* 0x0001e4000c101524 */
.L_x_22417:
        /* <DEDUP_REMOVED lines=25> */
.L_x_22450:
[----:B------:R-:W-:-:S06]  /*7110*/  HADD2.F32 R5, -RZ, R16.H0_H0 ;  /* 0x20000010ff057230 */ /* 0x000fcc0000004100 */
[----:B------:R-:W0:Y:S02]  /*7120*/  F2I.S64.TRUNC R4, R5 ;  /* 0x0000000500047311 */ /* 0x000e24000020d900 */
[----:B0-----:R0:W-:Y:S01]  /*7130*/  STG.E.U8 desc[UR36][R8.64], R4 ;  /* 0x0000000408007986 */ /* 0x0011e2000c101124 */
[----:B------:R-:W-:Y:S05]  /*7140*/  BRA `(.L_x_22452) ;  /* 0x0000000c006c7947 */ /* 0x000fea0003800000 */
.L_x_22449:
        /* <DEDUP_REMOVED lines=10> */
.L_x_22454:
[----:B------:R-:W-:-:S04]  /*71f0*/  HADD2.F32 R16, -RZ, R16.H0_H0 ;  /* 0x20000010ff107230 */ /* 0x000fc80000004100 */
[----:B------:R-:W0:Y:S02]  /*7200*/  F2I.FTZ.TRUNC.NTZ R3, R16 ;  /* 0x0000001000037305 */ /* 0x000e24000021f100 */
[----:B0-----:R0:W-:Y:S01]  /*7210*/  STG.E desc[UR36][R8.64], R3 ;  /* 0x0000000308007986 */ /* 0x0011e2000c101924 */
[----:B------:R-:W-:Y:S05]  /*7220*/  BRA `(.L_x_22452) ;  /* 0x0000000c00347947 */ /* 0x000fea0003800000 */
.L_x_22453:
[----:B------:R-:W-:-:S04]  /*7230*/  HADD2.F32 R16, -RZ, R16.H0_H0 ;  /* 0x20000010ff107230 */ /* 0x000fc80000004100 */
[----:B------:R-:W0:Y:S02]  /*7240*/  F2I.FTZ.TRUNC.NTZ R3, R16 ;  /* 0x0000001000037305 */ /* 0x000e24000021f100 */
[----:B0-----:R0:W-:Y:S01]  /*7250*/  STG.E.U16 desc[UR36][R8.64], R3 ;  /* 0x0000000308007986 */ /* 0x0011e2000c101524 */
[----:B------:R-:W-:Y:S05]  /*7260*/  BRA `(.L_x_22452) ;  /* 0x0000000c00247947 */ /* 0x000fea0003800000 */
.L_x_22448:
        /* <DEDUP_REMOVED lines=9> */
.L_x_22456:
[----:B------:R0:W-:Y:S01]  /*7300*/  STG.E.U16 desc[UR36][R8.64], R16 ;  /* 0x0000001008007986 */ /* 0x0001e2000c101524 */
[----:B------:R-:W-:Y:S05]  /*7310*/  BRA `(.L_x_22452) ;  /* 0x0000000800f87947 */ /* 0x000fea0003800000 */
.L_x_22455:
        /* <DEDUP_REMOVED lines=10> */
.L_x_22458:
[----:B------:R-:W-:-:S05]  /*73c0*/  HADD2.F32 R0, -RZ, R16.H0_H0 ;  /* 0x20000010ff007230 */ /* 0x000fca0000004100 */
[----:B------:R-:W-:-:S04]  /*73d0*/  F2FP.F16.F32.PACK_AB R0, RZ, R0 ;  /* 0x00000000ff00723e */ /* 0x000fc800000000ff */
[----:B------:R-:W-:-:S05]  /*73e0*/  PRMT R0, R0, 0x5410, RZ ;  /* 0x0000541000007816 */ /* 0x000fca00000000ff */
[----:B------:R0:W-:Y:S01]  /*73f0*/  STG.E desc[UR36][R8.64], R0 ;  /* 0x0000000008007986 */ /* 0x0001e2000c101924 */
[----:B------:R-:W-:Y:S05]  /*7400*/  BRA `(.L_x_22452) ;  /* 0x0000000800bc7947 */ /* 0x000fea0003800000 */
.L_x_22457:
[----:B------:R-:W-:-:S05]  /*7410*/  HADD2.F32 R4, -RZ, R16.H0_H0 ;  /* 0x20000010ff047230 */ /* 0x000fca0000004100 */
[----:B------:R-:W-:-:S06]  /*7420*/  FMUL.FTZ R4, R4, 1 ;  /* 0x3f80000004047820 */ /* 0x000fcc0000410000 */
[----:B------:R-:W0:Y:S02]  /*7430*/  F2F.F64.F32 R4, R4 ;  /* 0x0000000400047310 */ /* 0x000e240000201800 */
[----:B0-----:R0:W-:Y:S01]  /*7440*/  STG.E.64 desc[UR36][R8.64], R4 ;  /* 0x0000000408007986 */ /* 0x0011e2000c101b24 */
[----:B------:R-:W-:Y:S05]  /*7450*/  BRA `(.L_x_22452) ;  /* 0x0000000800a87947 */ /* 0x000fea0003800000 */
.L_x_22447:
        /* <DEDUP_REMOVED lines=14> */
.L_x_22462:
        /* <DEDUP_REMOVED lines=17> */
.L_x_22465:
[----:B------:R-:W-:-:S04]  /*7650*/  SHF.R.U32.HI R3, RZ, 0x18, R5 ;  /* 0x00000018ff037819 */ /* 0x000fc80000011605 */
[----:B------:R-:W-:-:S04]  /*7660*/  LOP3.LUT R0, R0, 0x80, R3, 0xf8, !PT ;  /* 0x0000008000007812 */ /* 0x000fc800078ef803 */
[----:B------:R-:W-:-:S07]  /*7670*/  PRMT R4, R0, 0x7610, R4 ;  /* 0x0000761000047816 */ /* 0x000fce0000000004 */
.L_x_22464:
[----:B------:R-:W-:Y:S05]  /*7680*/  BSYNC.RECONVERGENT B0 ;  /* 0x0000000000007941 */ /* 0x000fea0003800200 */
.L_x_22463:
[----:B------:R0:W-:Y:S01]  /*7690*/  STG.E.U8 desc[UR36][R8.64], R4 ;  /* 0x0000000408007986 */ /* 0x0001e2000c101124 */
[----:B------:R-:W-:Y:S05]  /*76a0*/  BRA `(.L_x_22452) ;  /* 0x0000000800147947 */ /* 0x000fea0003800000 */
.L_x_22461:
        /* <DEDUP_REMOVED lines=17> */
.L_x_22468:
[----:B------:R-:W-:-:S04]  /*77c0*/  SHF.R.U32.HI R3, RZ, 0x18, R5 ;  /* 0x00000018ff037819 */ /* 0x000fc80000011605 */
[----:B------:R-:W-:-:S04]  /*77d0*/  LOP3.LUT R0, R0, 0x80, R3, 0xf8, !PT ;  /* 0x0000008000007812 */ /* 0x000fc800078ef803 */
[----:B------:R-:W-:-:S07]  /*77e0*/  PRMT R4, R0, 0x7610, R4 ;  /* 0x0000761000047816 */ /* 0x000fce0000000004 */
.L_x_22467:
[----:B------:R-:W-:Y:S05]  /*77f0*/  BSYNC.RECONVERGENT B0 ;  /* 0x0000000000007941 */ /* 0x000fea0003800200 */
.L_x_22466:
[----:B------:R0:W-:Y:S01]  /*7800*/  STG.E.U8 desc[UR36][R8.64], R4 ;  /* 0x0000000408007986 */ /* 0x0001e2000c101124 */
[----:B------:R-:W-:Y:S05]  /*7810*/  BRA `(.L_x_22452) ;  /* 0x0000000400b87947 */ /* 0x000fea0003800000 */
.L_x_22460:
        /* <DEDUP_REMOVED lines=22> */
.L_x_22470:
[----:B------:R-:W-:-:S06]  /*7980*/  HADD2.F32 R4, -RZ, R16.H0_H0 ;  /* 0x20000010ff047230 */ /* 0x000fcc0000004100 */
[----:B------:R-:W0:Y:S02]  /*7990*/  F2I.U64.TRUNC R4, R4 ;  /* 0x0000000400047311 */ /* 0x000e24000020d800 */
[----:B0-----:R0:W-:Y:S01]  /*79a0*/  STG.E.64 desc[UR36][R8.64], R4 ;  /* 0x0000000408007986 */ /* 0x0011e2000c101b24 */
[----:B------:R-:W-:Y:S05]  /*79b0*/  BRA `(.L_x_22452) ;  /* 0x0000000400507947 */ /* 0x000fea0003800000 */
.L_x_22469:
[----:B------:R-:W-:-:S04]  /*79c0*/  HADD2.F32 R16, -RZ, R16.H0_H0 ;  /* 0x20000010ff107230 */ /* 0x000fc80000004100 */
[----:B------:R-:W0:Y:S02]  /*79d0*/  F2I.FTZ.U32.TRUNC.NTZ R3, R16 ;  /* 0x0000001000037305 */ /* 0x000e24000021f000 */
[----:B0-----:R0:W-:Y:S01]  /*79e0*/  STG.E desc[UR36][R8.64], R3 ;  /* 0x0000000308007986 */ /* 0x0011e2000c101924 */
[----:B------:R-:W-:Y:S05]  /*79f0*/  BRA `(.L_x_22452) ;  /* 0x0000000400407947 */ /* 0x000fea0003800000 */
.L_x_22459:
        /* <DEDUP_REMOVED lines=11> */
.L_x_22472:
[----:B------:R-:W-:Y:S01]  /*7ab0*/  HADD2.F32 R16, -RZ, R16.H0_H0 ;  /* 0x20000010ff107230 */ /* 0x000fe20000004100 */
[----:B------:R-:W-:-:S04]  /*7ac0*/  CS2R R6, SRZ ;  /* 0x0000000000067805 */ /* 0x000fc8000001ff00 */
[----:B------:R-:W-:-:S06]  /*7ad0*/  FMUL.FTZ R4, R16, 1 ;  /* 0x3f80000010047820 */ /* 0x000fcc0000410000 */
[----:B------:R-:W0:Y:S02]  /*7ae0*/  F2F.F64.F32 R4, R4 ;  /* 0x0000000400047310 */ /* 0x000e240000201800 */
[----:B0-----:R4:W-:Y:S01]  /*7af0*/  STG.E.128 desc[UR36][R8.64], R4 ;  /* 0x0000000408007986 */ /* 0x0019e2000c101d24 */
[----:B------:R-:W-:Y:S05]  /*7b00*/  BRA `(.L_x_22452) ;  /* 0x0000000000fc7947 */ /* 0x000fea0003800000 */
.L_x_22471:
[----:B------:R-:W-:-:S13]  /*7b10*/  ISETP.NE.AND P0, PT, R0, 0xf, PT ;  /* 0x0000000f0000780c */ /* 0x000fda0003f05270 */
[----:B------:R-:W-:Y:S05]  /*7b20*/  @!P0 BRA `(.L_x_22473) ;  /* 0x0000000000e88947 */ /* 0x000fea0003800000 */
[----:B------:R-:W-:-:S13]  /*7b30*/  ISETP.NE.AND P0, PT, R0, 0x17, PT ;  /* 0x000000170000780c */ /* 0x000fda0003f05270 */
[----:B------:R-:W-:Y:S05]  /*7b40*/  @!P0 BRA `(.L_x_22474) ;  /* 0x0000000000908947 */ /* 0x000fea0003800000 */
[----:B------:R-:W-:-:S13]  /*7b50*/  ISETP.NE.AND P0, PT, R0, 0x18, PT ;  /* 0x000000180000780c */ /* 0x000fda0003f05270 */
[----:B------:R-:W-:Y:S05]  /*7b60*/  @!P0 BRA `(.L_x_22475) ;  /* 0x0000000000448947 */ /* 0x000fea0003800000 */
.L_x_22451:
        /* <DEDUP_REMOVED lines=16> */
.L_x_22476:
[----:B------:R-:W-:Y:S05]  /*7c70*/  BRA `(.L_x_22452) ;  /* 0x0000000000a07947 */ /* 0x000fea0003800000 */
.L_x_22475:
        /* <DEDUP_REMOVED lines=13> */
.L_x_22478:
[----:B------:R-:W-:Y:S05]  /*7d50*/  BSYNC.RECONVERGENT B0 ;  /* 0x0000000000007941 */ /* 0x000fea0003800200 */
.L_x_22477:
[----:B------:R-:W-:-:S05]  /*7d60*/  LOP3.LUT R3, R0, 0x80, R3, 0xf8, !PT ;  /* 0x0000008000037812 */ /* 0x000fca00078ef803 */
[----:B------:R2:W-:Y:S01]  /*7d70*/  STG.E.U8 desc[UR36][R8.64], R3 ;  /* 0x0000000308007986 */ /* 0x0005e2000c101124 */
[----:B------:R-:W-:Y:S05]  /*7d80*/  BRA `(.L_x_22452) ;  /* 0x00000000005c7947 */ /* 0x000fea0003800000 */
.L_x_22474:
        /* <DEDUP_REMOVED lines=12> */
.L_x_22480:
[----:B------:R-:W-:Y:S01]  /*7e50*/  IMAD.MOV.U32 R0, RZ, RZ, 0x7f ;  /* 0x0000007fff007424 */ /* 0x000fe200078e00ff */
[----:B------:R-:W-:-:S04]  /*7e60*/  ISETP.GT.U32.AND P0, PT, R4, 0x7f800000, PT ;  /* 0x7f8000000400780c */ /* 0x000fc80003f04070 */
[----:B------:R-:W-:-:S09]  /*7e70*/  SEL R0, R0, 0x7c, P0 ;  /* 0x0000007c00007807 */ /* 0x000fd20000000000 */
.L_x_22481:
[----:B------:R-:W-:Y:S05]  /*7e80*/  BSYNC.RECONVERGENT B0 ;  /* 0x0000000000007941 */ /* 0x000fea0003800200 */
.L_x_22479:
[----:B------:R-:W-:-:S04]  /*7e90*/  SHF.R.U32.HI R3, RZ, 0x18, R3 ;  /* 0x00000018ff037819 */ /* 0x000fc80000011603 */
[----:B------:R-:W-:-:S05]  /*7ea0*/  LOP3.LUT R3, R0, 0x80, R3, 0xf8, !PT ;  /* 0x0000008000037812 */ /* 0x000fca00078ef803 */
[----:B------:R1:W-:Y:S01]  /*7eb0*/  STG.E.U8 desc[UR36][R8.64], R3 ;  /* 0x0000000308007986 */ /* 0x0003e2000c101124 */
[----:B------:R-:W-:Y:S05]  /*7ec0*/  BRA `(.L_x_22452) ;  /* 0x00000000000c7947 */ /* 0x000fea0003800000 */
.L_x_22473:
[----:B------:R-:W-:-:S05]  /*7ed0*/  HADD2.F32 R0, -RZ, R16.H0_H0 ;  /* 0x20000010ff007230 */ /* 0x000fca0000004100 */
[----:B------:R-:W-:-:S05]  /*7ee0*/  F2FP.BF16.F32.PACK_AB R0, RZ, R0 ;  /* 0x00000000ff00723e */ /* 0x000fca00000010ff */
[----:B------:R0:W-:Y:S02]  /*7ef0*/  STG.E.U16 desc[UR36][R8.64], R0 ;  /* 0x0000000008007986 */ /* 0x0001e4000c101524 */
.L_x_22452:
[----:B------:R-:W-:-:S07]  /*7f00*/  VIADD R17, R17, 0x80 ;  /* 0x0000008011117836 */ /* 0x000fce0000000000 */
.L_x_22411:
[----:B------:R-:W-:Y:S05]  /*7f10*/  BSYNC.RECONVERGENT B6 ;  /* 0x0000000000067941 */ /* 0x000fea0003800200 */
.L_x_22410:
        /* <DEDUP_REMOVED lines=23> */
.L_x_22485:
[----:B------:R-:W-:-:S06]  /*8090*/  HADD2.F32 R5, -RZ, R18.H0_H0 ;  /* 0x20000012ff057230 */ /* 0x000fcc0000004100 */
[----:B------:R-:W0:Y:S02]  /*80a0*/  F2I.S64.TRUNC R4, R5 ;  /* 0x0000000500047311 */ /* 0x000e24000020d900 */
[----:B0-----:R-:W-:Y:S01]  /*80b0*/  STG.E.U8 desc[UR36][R2.64], R4 ;  /* 0x0000000402007986 */ /* 0x001fe2000c101124 */
[----:B------:R-:W-:Y:S05]  /*80c0*/  EXIT ;  /* 0x000000000000794d */ /* 0x000fea0003800000 */
.L_x_22484:
        /* <DEDUP_REMOVED lines=10> */
.L_x_22488:
[----:B------:R-:W-:-:S04]  /*8170*/  HADD2.F32 R18, -RZ, R18.H0_H0 ;  /* 0x20000012ff127230 */ /* 0x000fc80000004100 */
[----:B------:R-:W0:Y:S02]  /*8180*/  F2I.FTZ.TRUNC.NTZ R5, R18 ;  /* 0x0000001200057305 */ /* 0x000e24000021f100 */
[----:B0-----:R-:W-:Y:S01]  /*8190*/  STG.E desc[UR36][R2.64], R5 ;  /* 0x0000000502007986 */ /* 0x001fe2000c101924 */
[----:B------:R-:W-:Y:S05]  /*81a0*/  EXIT ;  /* 0x000000000000794d */ /* 0x000fea0003800000 */
.L_x_22487:
[----:B------:R-:W-:-:S04]  /*81b0*/  HADD2.F32 R18, -RZ, R18.H0_H0 ;  /* 0x20000012ff127230 */ /* 0x000fc80000004100 */
[----:B------:R-:W0:Y:S02]  /*81c0*/  F2I.FTZ.TRUNC.NTZ R5, R18 ;  /* 0x0000001200057305 */ /* 0x000e24000021f100 */
[----:B0-----:R-:W-:Y:S01]  /*81d0*/  STG.E.U16 desc[UR36][R2.64], R5 ;  /* 0x0000000502007986 */ /* 0x001fe2000c101524 */
[----:B------:R-:W-:Y:S05]  /*81e0*/  EXIT ;  /* 0x000000000000794d */ /* 0x000fea0003800000 */
.L_x_22483:
        /* <DEDUP_REMOVED lines=9> */
.L_x_22490:
[----:B------:R-:W-:Y:S01]  /*8280*/  STG.E.U16 desc[UR36][R2.64], R18 ;  /* 0x0000001202007986 */ /* 0x000fe2000c101524 */
[----:B------:R-:W-:Y:S05]  /*8290*/  EXIT ;  /* 0x000000000000794d */ /* 0x000fea0003800000 */
.L_x_22489:
        /* <DEDUP_REMOVED lines=10> */
.L_x_22492:
[----:B------:R-:W-:-:S05]  /*8340*/  HADD2.F32 R0, -RZ, R18.H0_H0 ;  /* 0x20000012ff007230 */ /* 0x000fca0000004100 */
[----:B------:R-:W-:-:S04]  /*8350*/  F2FP.F16.F32.PACK_AB R0, RZ, R0 ;  /* 0x00000000ff00723e */ /* 0x000fc800000000ff */
[----:B------:R-:W-:-:S05]  /*8360*/  PRMT R0, R0, 0x5410, RZ ;  /* 0x0000541000007816 */ /* 0x000fca00000000ff */
[----:B------:R-:W-:Y:S01]  /*8370*/  STG.E desc[UR36][R2.64], R0 ;  /* 0x0000000002007986 */ /* 0x000fe2000c101924 */
[----:B------:R-:W-:Y:S05]  /*8380*/  EXIT ;  /* 0x000000000000794d */ /* 0x000fea0003800000 */
.L_x_22491:
[----:B------:R-:W-:-:S05]  /*8390*/  HADD2.F32 R4, -RZ, R18.H0_H0 ;  /* 0x20000012ff047230 */ /* 0x000fca0000004100 */
[----:B------:R-:W-:-:S06]  /*83a0*/  FMUL.FTZ R4, R4, 1 ;  /* 0x3f80000004047820 */ /* 0x000fcc0000410000 */
[----:B------:R-:W0:Y:S02]  /*83b0*/  F2F.F64.F32 R4, R4 ;  /* 0x0000000400047310 */ /* 0x000e240000201800 */
[----:B0-----:R-:W-:Y:S01]  /*83c0*/  STG.E.64 desc[UR36][R2.64], R4 ;  /* 0x0000000402007986 */ /* 0x001fe2000c101b24 */
[----:B------:R-:W-:Y:S05]  /*83d0*/  EXIT ;  /* 0x000000000000794d */ /* 0x000fea0003800000 */
.L_x_22482:
        /* <DEDUP_REMOVED lines=14> */
.L_x_22496:
        /* <DEDUP_REMOVED lines=18> */
.L_x_22499:
[----:B------:R-:W-:-:S04]  /*85e0*/  SHF.R.U32.HI R5, RZ, 0x18, R5 ;  /* 0x00000018ff057819 */ /* 0x000fc80000011605 */
[----:B------:R-:W-:-:S07]  /*85f0*/  LOP3.LUT R0, R0, 0x80, R5, 0xf8, !PT ;  /* 0x0000008000007812 */ /* 0x000fce00078ef805 */
.L_x_22498:
[----:B------:R-:W-:Y:S05]  /*8600*/  BSYNC.RECONVERGENT B0 ;  /* 0x0000000000007941 */ /* 0x000fea0003800200 */
.L_x_22497:
[----:B------:R-:W-:Y:S01]  /*8610*/  STG.E.U8 desc[UR36][R2.64], R0 ;  /* 0x0000000002007986 */ /* 0x000fe2000c101124 */
[----:B------:R-:W-:Y:S05]  /*8620*/  EXIT ;  /* 0x000000000000794d */ /* 0x000fea0003800000 */
.L_x_22495:
        /* <DEDUP_REMOVED lines=18> */
.L_x_22502:
[----:B------:R-:W-:-:S04]  /*8750*/  SHF.R.U32.HI R5, RZ, 0x18, R5 ;  /* 0x00000018ff057819 */ /* 0x000fc80000011605 */
[----:B------:R-:W-:-:S07]  /*8760*/  LOP3.LUT R0, R0, 0x80, R5, 0xf8, !PT ;  /* 0x0000008000007812 */ /* 0x000fce00078ef805 */
.L_x_22501:
[----:B------:R-:W-:Y:S05]  /*8770*/  BSYNC.RECONVERGENT B0 ;  /* 0x0000000000007941 */ /* 0x000fea0003800200 */
.L_x_22500:
[----:B------:R-:W-:Y:S01]  /*8780*/  STG.E.U8 desc[UR36][R2.64], R0 ;  /* 0x0000000002007986 */ /* 0x000fe2000c101124 */
[----:B------:R-:W-:Y:S05]  /*8790*/  EXIT ;  /* 0x000000000000794d */ /* 0x000fea0003800000 */
.L_x_22494:
        /* <DEDUP_REMOVED lines=22> */
.L_x_22504:
[----:B------:R-:W-:-:S06]  /*8900*/  HADD2.F32 R4, -RZ, R18.H0_H0 ;  /* 0x20000012ff047230 */ /* 0x000fcc0000004100 */
[----:B------:R-:W0:Y:S02]  /*8910*/  F2I.U64.TRUNC R4, R4 ;  /* 0x0000000400047311 */ /* 0x000e24000020d800 */
[----:B0-----:R-:W-:Y:S01]  /*8920*/  STG.E.64 desc[UR36][R2.64], R4 ;  /* 0x0000000402007986 */ /* 0x001fe2000c101b24 */
[----:B------:R-:W-:Y:S05]  /*8930*/  EXIT ;  /* 0x000000000000794d */ /* 0x000fea0003800000 */
.L_x_22503:
[----:B------:R-:W-:-:S04]  /*8940*/  HADD2.F32 R18, -RZ, R18.H0_H0 ;  /* 0x20000012ff127230 */ /* 0x000fc80000004100 */
[----:B------:R-:W0:Y:S02]  /*8950*/  F2I.FTZ.U32.TRUNC.NTZ R5, R18 ;  /* 0x0000001200057305 */ /* 0x000e24000021f000 */
[----:B0-----:R-:W-:Y:S01]  /*8960*/  STG.E desc[UR36][R2.64], R5 ;  /* 0x0000000502007986 */ /* 0x001fe2000c101924 */
[----:B------:R-:W-:Y:S05]  /*8970*/  EXIT ;  /* 0x000000000000794d */ /* 0x000fea0003800000 */
.L_x_22493:
        /* <DEDUP_REMOVED lines=11> */
.L_x_22506:
[----:B------:R-:W-:Y:S01]  /*8a30*/  HADD2.F32 R18, -RZ, R18.H0_H0 ;  /* 0x20000012ff127230 */ /* 0x000fe20000004100 */
[----:B------:R-:W-:-:S04]  /*8a40*/  CS2R R6, SRZ ;  /* 0x0000000000067805 */ /* 0x000fc8000001ff00 */
[----:B------:R-:W-:-:S06]  /*8a50*/  FMUL.FTZ R4, R18, 1 ;  /* 0x3f80000012047820 */ /* 0x000fcc0000410000 */
[----:B------:R-:W0:Y:S02]  /*8a60*/  F2F.F64.F32 R4, R4 ;  /* 0x0000000400047310 */ /* 0x000e240000201800 */
[----:B0-----:R-:W-:Y:S01]  /*8a70*/  STG.E.128 desc[UR36][R2.64], R4 ;  /* 0x0000000402007986 */ /* 0x001fe2000c101d24 */
[----:B------:R-:W-:Y:S05]  /*8a80*/  EXIT ;  /* 0x000000000000794d */ /* 0x000fea0003800000 */
.L_x_22505:
[----:B------:R-:W-:-:S13]  /*8a90*/  ISETP.NE.AND P0, PT, R0, 0xf, PT ;  /* 0x0000000f0000780c */ /* 0x000fda0003f05270 */
[----:B------:R-:W-:Y:S05]  /*8aa0*/  @!P0 BRA `(.L_x_22507) ;  /* 0x0000000000e88947 */ /* 0x000fea0003800000 */
[----:B------:R-:W-:-:S13]  /*8ab0*/  ISETP.NE.AND P0, PT, R0, 0x17, PT ;  /* 0x000000170000780c */ /* 0x000fda0003f05270 */
[----:B------:R-:W-:Y:S05]  /*8ac0*/  @!P0 BRA `(.L_x_22508) ;  /* 0x0000000000908947 */ /* 0x000fea0003800000 */
[----:B------:R-:W-:-:S13]  /*8ad0*/  ISETP.NE.AND P0, PT, R0, 0x18, PT ;  /* 0x000000180000780c */ /* 0x000fda0003f05270 */
[----:B------:R-:W-:Y:S05]  /*8ae0*/  @!P0 BRA `(.L_x_22509) ;  /* 0x0000000000448947 */ /* 0x000fea0003800000 */
.L_x_22486:
        /* <DEDUP_REMOVED lines=16> */
.L_x_22510:
[----:B------:R-:W-:Y:S05]  /*8bf0*/  EXIT ;  /* 0x000000000000794d */ /* 0x000fea0003800000 */
.L_x_22509:
        /* <DEDUP_REMOVED lines=13> */
.L_x_22512:
[----:B------:R-:W-:Y:S05]  /*8cd0*/  BSYNC.RECONVERGENT B0 ;  /* 0x0000000000007941 */ /* 0x000fea0003800200 */
.L_x_22511:
[----:B------:R-:W-:-:S05]  /*8ce0*/  LOP3.LUT R5, R0, 0x80, R5, 0xf8, !PT ;  /* 0x0000008000057812 */ /* 0x000fca00078ef805 */
[----:B------:R-:W-:Y:S01]  /*8cf0*/  STG.E.U8 desc[UR36][R2.64], R5 ;  /* 0x0000000502007986 */ /* 0x000fe2000c101124 */
[----:B------:R-:W-:Y:S05]  /*8d00*/  EXIT ;  /* 0x000000000000794d */ /* 0x000fea0003800000 */
.L_x_22508:
        /* <DEDUP_REMOVED lines=12> */
.L_x_22514:
[----:B------:R-:W-:Y:S01]  /*8dd0*/  IMAD.MOV.U32 R0, RZ, RZ, 0x7f ;  /* 0x0000007fff007424 */ /* 0x000fe200078e00ff */
[----:B------:R-:W-:-:S04]  /*8de0*/  ISETP.GT.U32.AND P0, PT, R4, 0x7f800000, PT ;  /* 0x7f8000000400780c */ /* 0x000fc80003f04070 */
[----:B------:R-:W-:-:S09]  /*8df0*/  SEL R0, R0, 0x7c, P0 ;  /* 0x0000007c00007807 */ /* 0x000fd20000000000 */
.L_x_22515:
[----:B------:R-:W-:Y:S05]  /*8e00*/  BSYNC.RECONVERGENT B0 ;  /* 0x0000000000007941 */ /* 0x000fea0003800200 */
.L_x_22513:
[----:B------:R-:W-:-:S04]  /*8e10*/  SHF.R.U32.HI R5, RZ, 0x18, R5 ;  /* 0x00000018ff057819 */ /* 0x000fc80000011605 */
[----:B------:R-:W-:-:S05]  /*8e20*/  LOP3.LUT R5, R0, 0x80, R5, 0xf8, !PT ;  /* 0x0000008000057812 */ /* 0x000fca00078ef805 */
[----:B------:R-:W-:Y:S01]  /*8e30*/  STG.E.U8 desc[UR36][R2.64], R5 ;  /* 0x0000000502007986 */ /* 0x000fe2000c101124 */
[----:B------:R-:W-:Y:S05]  /*8e40*/  EXIT ;  /* 0x000000000000794d */ /* 0x000fea0003800000 */
.L_x_22507:
[----:B------:R-:W-:-:S05]  /*8e50*/  HADD2.F32 R0, -RZ, R18.H0_H0 ;  /* 0x20000012ff007230 */ /* 0x000fca0000004100 */
[----:B------:R-:W-:-:S05]  /*8e60*/  F2FP.BF16.F32.PACK_AB R0, RZ, R0 ;  /* 0x00000000ff00723e */ /* 0x000fca00000010ff */
[----:B------:R-:W-:Y:S01]  /*8e70*/  STG.E.U16 desc[UR36][R2.64], R0 ;  /* 0x0000000002007986 */ /* 0x000fe2000c101524 */
[----:B------:R-:W-:Y:S05]  /*8e80*/  EXIT ;  /* 0x000000000000794d */ /* 0x000fea0003800000 */
.L_x_22516:
        /* <DEDUP_REMOVED lines=15> */
.L_x_32527:


//--------------------- .text._ZN2at6native18elementwise_kernelILi128ELi4EZNS0_22gpu_kernel_impl_nocastINS0_13BUnaryFunctorIN3c104HalfES5_S5_ZZZNS0_21nextafter_kernel_cudaERNS_18TensorIteratorBaseEENKUlvE_clEvENKUlvE2_clEvEUlS5_S5_E_EEEEvS7_RKT_EUliE_EEviT1_ --------------------------
	.section	.text._ZN2at6native18elementwise_kernelILi128ELi4EZNS0_22gpu_kernel_impl_nocastINS0_13BUnaryFunctorIN3c104HalfES5_S5_ZZZNS0_21nextafter_kernel_cudaERNS_18TensorIteratorBaseEENKUlvE_clEvENKUlvE2_clEvEUlS5_S5_E_EEEEvS7_RKT_EUliE_EEviT1_,"ax",@progbits
	.align	128
        .global         _ZN2at6native18elementwise_kernelILi128ELi4EZNS0_22gpu_kernel_impl_nocastINS0_13BUnaryFunctorIN3c104HalfES5_S5_ZZZNS0_21nextafter_kernel_cudaERNS_18TensorIteratorBaseEENKUlvE_clEvENKUlvE2_clEvEUlS5_S5_E_EEEEvS7_RKT_EUliE_EEviT1_
        .type           _ZN2at6native18elementwise_kernelILi128ELi4EZNS0_22gpu_kernel_impl_nocastINS0_13BUnaryFunctorIN3c104HalfES5_S5_ZZZNS0_21nextafter_kernel_cudaERNS_18TensorIteratorBaseEENKUlvE_clEvENKUlvE2_clEvEUlS5_S5_E_EEEEvS7_RKT_EUliE_EEviT1_,@function
        .size           _ZN2at6native18elementwise_kernelILi128ELi4EZNS0_22gpu_kernel_impl_nocastINS0_13BUnaryFunctorIN3c104HalfES5_S5_ZZZNS0_21nextafter_kernel_cudaERNS_18TensorIteratorBaseEENKUlvE_clEvENKUlvE2_clEvEUlS5_S5_E_EEEEvS7_RKT_EUliE_EEviT1_,(.L_x_32528 - _ZN2at6native18elementwise_kernelILi128ELi4EZNS0_22gpu_kernel_impl_nocastINS0_13BUnaryFunctorIN3c104HalfES5_S5_ZZZNS0_21nextafter_kernel_cudaERNS_18TensorIteratorBaseEENKUlvE_clEvENKUlvE2_clEvEUlS5_S5_E_EEEEvS7_RKT_EUliE_EEviT1_)
        .other          _ZN2at6native18elementwise_kernelILi128ELi4EZNS0_22gpu_kernel_impl_nocastINS0_13BUnaryFunctorIN3c104HalfES5_S5_ZZZNS0_21nextafter_kernel_cudaERNS_18TensorIteratorBaseEENKUlvE_clEvENKUlvE2_clEvEUlS5_S5_E_EEEEvS7_RKT_EUliE_EEviT1_,@"STO_CUDA_ENTRY STV_DEFAULT"
_ZN2at6native18elementwise_kernelILi128ELi4EZNS0_22gpu_kernel_impl_nocastINS0_13BUnaryFunctorIN3c104HalfES5_S5_ZZZNS0_21nextafter_kernel_cudaERNS_18TensorIteratorBaseEENKUlvE_clEvENKUlvE2_clEvEUlS5_S5_E_EEEEvS7_RKT_EUliE_EEviT1_:
.text._ZN2at6native18elementwise_kernelILi128ELi4EZNS0_22gpu_kernel_impl_nocastINS0_13BUnaryFunctorIN3c104HalfES5_S5_ZZZNS0_21nextafter_kernel_cudaERNS_18TensorIteratorBaseEENKUlvE_clEvENKUlvE2_clEvEUlS5_S5_E_EEEEvS7_RKT_EUliE_EEviT1_:
        /* <DEDUP_REMOVED lines=8> */
[----:B-1----:R-:W-:Y:S02]  /*0080*/  LOP3.LUT R3, R3, UR4, RZ, 0xfc, !PT ;  /* 0x0000000403037c12 */ /* 0x002fe4000f8efcff */
[C---:B----4-:R-:W-:Y:S02]  /*0090*/  LOP3.LUT R5, R0.reuse, 0x8000, RZ, 0xc0, !PT ;  /* 0x0000800000057812 */ /* 0x050fe400078ec0ff */
[----:B------:R-:W-:Y:S02]  /*00a0*/  LOP3.LUT R4, R0, 0x7fff, RZ, 0xc0, !PT ;  /* 0x00007fff00047812 */ /* 0x000fe400078ec0ff */
[----:B------:R-:W-:Y:S01]  /*00b0*/  LOP3.LUT R5, R5, 0x1, RZ, 0xfc, !PT ;  /* 0x0000000105057812 */ /* 0x000fe200078efcff */
[----:B--2---:R-:W-:Y:S06]  /*00c0*/  @P0 BRA `(.L_x_22517) ;  /* 0x0000000c00f00947 */ /* 0x004fec0003800000 */
[----:B------:R-:W-:-:S13]  /*00d0*/  ISETP.NE.AND P0, PT, R4, RZ, PT ;  /* 0x000000ff0400720c */ /* 0x000fda0003f05270 */
[----:B------:R-:W-:Y:S05]  /*00e0*/  @P0 BRA `(.L_x_22518) ;  /* 0x0000000400a80947 */ /* 0x000fea0003800000 */
[----:B------:R-:W0:Y:S01]  /*00f0*/  LDCU UR4, c[0x0][0x380] ;  /* 0x00007000ff0477ac */ /* 0x000e220008000800 */
[----:B------:R-:W-:Y:S04]  /*0100*/  BSSY.RECONVERGENT B0, `(.L_x_22519) ;  /* 0x000004d000007945 */ /* 0x000fe80003800200 */
[----:B------:R-:W-:Y:S01]  /*0110*/  BSSY.RELIABLE B1, `(.L_x_22520) ;  /* 0x0000035000017945 */ /* 0x000fe20003800100 */
[----:B0-----:R-:W-:-:S13]  /*0120*/  ISETP.GE.AND P0, PT, R3, UR4, PT ;  /* 0x0000000403007c0c */ /* 0x001fda000bf06270 */
[----:B------:R-:W-:Y:S05]  /*0130*/  @P0 BRA `(.L_x_22521) ;  /* 0x0000000000bc0947 */ /* 0x000fea0003800000 */
[----:B------:R-:W0:Y:S02]  /*0140*/  LDC.64 R4, c[0x0][0x588] ;  /* 0x00016200ff047b82 */ /* 0x000e240000000a00 */
[----:B0-----:R-:W2:Y:S01]  /*0150*/  LDG.E.U16 R4, desc[UR6][R4.64] ;  /* 0x0000000604047981 */ /* 0x001ea2000c1e1500 */
[----:B------:R-:W-:-:S05]  /*0160*/  HADD2.F32 R7, -RZ, R0.H0_H0 ;  /* 0x20000000ff077230 */ /* 0x000fca0000004100 */
[----:B------:R-:W-:Y:S01]  /*0170*/  FSETP.NAN.FTZ.AND P1, PT, R7, R7, PT ;  /* 0x000000070700720b */ /* 0x000fe20003f38000 */
[----:B--2---:R-:W-:-:S05]  /*0180*/  HADD2.F32 R2, -RZ, R4.H0_H0 ;  /* 0x20000004ff027230 */ /* 0x004fca0000004100 */
[----:B------:R-:W-:-:S04]  /*0190*/  FSETP.NAN.FTZ.AND P0, PT, R2, R2, PT ;  /* 0x000000020200720b */ /* 0x000fc80003f18000 */
[----:B------:R-:W-:-:S13]  /*01a0*/  PLOP3.LUT P0, PT, P0, P1, PT, 0xf8, 0x8f ;  /* 0x00000000008f781c */ /* 0x000fda0000703f70 */
[----:B------:R-:W-:Y:S05]  /*01b0*/  @P0 BRA `(.L_x_22522) ;  /* 0x0000000000240947 */ /* 0x000fea0003800000 */
[C---:B------:R-:W-:Y:S02]  /*01c0*/  LOP3.LUT P0, RZ, R4.reuse, 0x7fff, RZ, 0xc0, !PT ;  /* 0x00007fff04ff7812 */ /* 0x040fe4000780c0ff */
[----:B------:R-:W-:Y:S02]  /*01d0*/  IADD3 R5, PT, PT, R4, -0x1, RZ ;  /* 0xffffffff04057810 */ /* 0x000fe40007ffe0ff */
[----:B------:R-:W-:Y:S02]  /*01e0*/  PRMT R2, R0, 0x9910, RZ ;  /* 0x0000991000027816 */ /* 0x000fe400000000ff */
[----:B------:R-:W-:Y:S02]  /*01f0*/  PRMT R7, R4, 0x9910, RZ ;  /* 0x0000991004077816 */ /* 0x000fe400000000ff */
[----:B------:R-:W-:Y:S02]  /*0200*/  SEL R5, R0, R5, !P0 ;  /* 0x0000000500057207 */ /* 0x000fe40004000000 */
[----:B------:R-:W-:-:S04]  /*0210*/  ISETP.NE.AND P0, PT, R7, R2, PT ;  /* 0x000000020700720c */ /* 0x000fc80003f05270 */
[----:B------:R-:W-:-:S04]  /*0220*/  SEL R5, R0, R5, !P0 ;  /* 0x0000000500057207 */ /* 0x000fc80004000000 */
[----:B------:R-:W-:Y:S01]  /*0230*/  PRMT R2, R5, 0x7610, R2 ;  /* 0x0000761005027816 */ /* 0x000fe20000000002 */
[----:B------:R-:W-:Y:S06]  /*0240*/  BRA `(.L_x_22523) ;  /* 0x0000000000087947 */ /* 0x000fec0003800000 */
.L_x_22522:
[----:B------:R-:W-:-:S05]  /*0250*/  FADD.FTZ R2, R2, R7 ;  /* 0x0000000702027221 */ /* 0x000fca0000010000 */
[----:B------:R-:W-:-:S07]  /*0260*/  F2FP.F16.F32.PACK_AB R2, RZ, R2 ;  /* 0x00000002ff02723e */ /* 0x000fce00000000ff */
.L_x_22523:
[----:B------:R-:W0:Y:S01]  /*0270*/  LDC.64 R4, c[0x0][0x580] ;  /* 0x00016000ff047b82 */ /* 0x000e220000000a00 */
[----:B------:R-:W-:-:S04]  /*0280*/  IADD3 R3, PT, PT, R3, 0x80, RZ ;  /* 0x0000008003037810 */ /* 0x000fc80007ffe0ff */
[----:B------:R-:W-:-:S13]  /*0290*/  ISETP.GE.AND P0, PT, R3, UR4, PT ;  /* 0x0000000403007c0c */ /* 0x000fda000bf06270 */
[----:B------:R-:W-:Y:S05]  /*02a0*/  @P0 BREAK.RELIABLE B1 ;  /* 0x0000000000010942 */ /* 0x000fea0003800100 */
[----:B0-----:R0:W-:Y:S01]  /*02b0*/  STG.E.U16 desc[UR6][R4.64], R2 ;  /* 0x0000000204007986 */ /* 0x0011e2000c101506 */
[----:B------:R-:W-:Y:S05]  /*02c0*/  @P0 BRA `(.L_x_22524) ;  /* 0x0000000000c00947 */ /* 0x000fea0003800000 */
[----:B0-----:R-:W0:Y:S02]  /*02d0*/  LDC.64 R4, c[0x0][0x588] ;  /* 0x00016200ff047b82 */ /* 0x001e240000000a00 */
[----:B0-----:R-:W2:Y:S01]  /*02e0*/  LDG.E.U16 R4, desc[UR6][R4.64] ;  /* 0x0000000604047981 */ /* 0x001ea2000c1e1500 */
[----:B------:R-:W-:-:S05]  /*02f0*/  HADD2.F32 R7, -RZ, R0.H0_H0 ;  /* 0x20000000ff077230 */ /* 0x000fca0000004100 */
[----:B------:R-:W-:Y:S01]  /*0300*/  FSETP.NAN.FTZ.AND P1, PT, R7, R7, PT ;  /* 0x000000070700720b */ /* 0x000fe20003f38000 */
[----:B--2---:R-:W-:-:S05]  /*0310*/  HADD2.F32 R2, -RZ, R4.H0_H0 ;  /* 0x20000004ff027230 */ /* 0x004fca0000004100 */
[----:B------:R-:W-:-:S04]  /*0320*/  FSETP.NAN.FTZ.AND P0, PT, R2, R2, PT ;  /* 0x000000020200720b */ /* 0x000fc80003f18000 */
[----:B------:R-:W-:-:S13]  /*0330*/  PLOP3.LUT P0, PT, P0, P1, PT, 0xf8, 0x8f ;  /* 0x00000000008f781c */ /* 0x000fda0000703f70 */
[----:B------:R-:W-:Y:S05]  /*0340*/  @P0 BRA `(.L_x_22525) ;  /* 0x0000000000240947 */ /* 0x000fea0003800000 */
[C---:B------:R-:W-:Y:S01]  /*0350*/  VIADD R5, R4.reuse, 0xffffffff ;  /* 0xffffffff04057836 */ /* 0x040fe20000000000 */
[----:B------:R-:W-:Y:S02]  /*0360*/  LOP3.LUT P0, RZ, R4, 0x7fff, RZ, 0xc0, !PT ;  /* 0x00007fff04ff7812 */ /* 0x000fe4000780c0ff */
[----:B------:R-:W-:Y:S02]  /*0370*/  PRMT R7, R0, 0x9910, RZ ;  /* 0x0000991000077816 */ /* 0x000fe400000000ff */
[----:B------:R-:W-:Y:S02]  /*0380*/  PRMT R2, R4, 0x9910, RZ ;  /* 0x0000991004027816 */ /* 0x000fe400000000ff */
[----:B------:R-:W-:Y:S02]  /*0390*/  SEL R5, R0, R5, !P0 ;  /* 0x0000000500057207 */ /* 0x000fe40004000000 */
[----:B------:R-:W-:-:S04]  /*03a0*/  ISETP.NE.AND P0, PT, R2, R7, PT ;  /* 0x000000070200720c */ /* 0x000fc80003f05270 */
[----:B------:R-:W-:-:S04]  /*03b0*/  SEL R5, R0, R5, !P0 ;  /* 0x0000000500057207 */ /* 0x000fc80004000000 */
[----:B------:R-:W-:Y:S01]  /*03c0*/  PRMT R2, R5, 0x7610, R2 ;  /* 0x0000761005027816 */ /* 0x000fe20000000002 */
[----:B------:R-:W-:Y:S06]  /*03d0*/  BRA `(.L_x_22526) ;  /* 0x0000000000087947 */ /* 0x000fec0003800000 */
.L_x_22525:
[----:B------:R-:W-:-:S05]  /*03e0*/  FADD.FTZ R2, R7, R2 ;  /* 0x0000000207027221 */ /* 0x000fca0000010000 */
[----:B------:R-:W-:-:S07]  /*03f0*/  F2FP.F16.F32.PACK_AB R2, RZ, R2 ;  /* 0x00000002ff02723e */ /* 0x000fce00000000ff */
.L_x_22526:
[----:B------:R-:W0:Y:S01]  /*0400*/  LDC.64 R4, c[0x0][0x580] ;  /* 0x00016000ff047b82 */ /* 0x000e220000000a00 */
[----:B------:R-:W-:Y:S01]  /*0410*/  IADD3 R3, PT, PT, R3, 0x80, RZ ;  /* 0x0000008003037810 */ /* 0x000fe20007ffe0ff */
[----:B0-----:R0:W-:Y:S06]  /*0420*/  STG.E.U16 desc[UR6][R4.64], R2 ;  /* 0x0000000204007986 */ /* 0x0011ec000c101506 */
.L_x_22521:
[----:B------:R-:W-:-:S13]  /*0430*/  ISETP.GE.AND P0, PT, R3, UR4, PT ;  /* 0x0000000403007c0c */ /* 0x000fda000bf06270 */
[----:B------:R-:W-:Y:S05]  /*0440*/  @P0 BREAK.RELIABLE B1 ;  /* 0x0000000000010942 */ /* 0x000fea0003800100 */
[----:B------:R-:W-:Y:S05]  /*0450*/  @P0 BRA `(.L_x_22524) ;  /* 0x00000000005c0947 */ /* 0x000fea0003800000 */
[----:B------:R-:W-:Y:S05]  /*0460*/  BSYNC.RELIABLE B1 ;  /* 0x0000000000017941 */ /* 0x000fea0003800100 */
.L_x_22520:
        /* <DEDUP_REMOVED lines=17> */
.L_x_22527:
[----:B------:R-:W-:-:S05]  /*0580*/  FADD.FTZ R2, R7, R2 ;  /* 0x0000000207027221 */ /* 0x000fca0000010000 */
[----:B------:R-:W-:-:S07]  /*0590*/  F2FP.F16.F32.PACK_AB R2, RZ, R2 ;  /* 0x00000002ff02723e */ /* 0x000fce00000000ff */
.L_x_22528:
[----:B------:R-:W0:Y:S01]  /*05a0*/  LDC.64 R4, c[0x0][0x580] ;  /* 0x00016000ff047b82 */ /* 0x000e220000000a00 */
[----:B------:R-:W-:Y:S01]  /*05b0*/  VIADD R3, R3, 0x80 ;  /* 0x0000008003037836 */ /* 0x000fe20000000000 */
[----:B0-----:R1:W-:Y:S06]  /*05c0*/  STG.E.U16 desc[UR6][R4.64], R2 ;  /* 0x0000000204007986 */ /* 0x0013ec000c101506 */
.L_x_22524:
[----:B------:R-:W-:Y:S05]  /*05d0*/  BSYNC.RECONVERGENT B0 ;  /* 0x0000000000007941 */ /* 0x000fea0003800200 */
.L_x_22519:
[----:B------:R-:W-:Y:S05]  /*05e0*/  WARPSYNC.ALL ;  /* 0x0000000000007948 */ /* 0x000fea0003800000 */
[----:B------:R-:W-:-:S13]  /*05f0*/  ISETP.GE.AND P0, PT, R3, UR4, PT ;  /* 0x0000000403007c0c */ /* 0x000fda000bf06270 */
[----:B------:R-:W-:Y:S05]  /*0600*/  @P0 EXIT ;  /* 0x000000000000094d */ /* 0x000fea0003800000 */
[----:B01----:R-:W0:Y:S02]  /*0610*/  LDC.64 R2, c[0x0][0x588] ;  /* 0x00016200ff027b82 */ /* 0x003e240000000a00 */
[----:B0-----:R-:W2:Y:S01]  /*0620*/  LDG.E.U16 R4, desc[UR6][R2.64] ;  /* 0x0000000602047981 */ /* 0x001ea2000c1e1500 */
[----:B------:R-:W-:-:S05]  /*0630*/  HADD2.F32 R6, -RZ, R0.H0_H0 ;  /* 0x20000000ff067230 */ /* 0x000fca0000004100 */
[----:B------:R-:W-:Y:S01]  /*0640*/  FSETP.NAN.FTZ.AND P1, PT, R6, R6, PT ;  /* 0x000000060600720b */ /* 0x000fe20003f38000 */
[----:B--2---:R-:W-:-:S05]  /*0650*/  HADD2.F32 R5, -RZ, R4.H0_H0 ;  /* 0x20000004ff057230 */ /* 0x004fca0000004100 */
[----:B------:R-:W-:-:S04]  /*0660*/  FSETP.NAN.FTZ.AND P0, PT, R5, R5, PT ;  /* 0x000000050500720b */ /* 0x000fc80003f18000 */
[----:B------:R-:W-:-:S13]  /*0670*/  PLOP3.LUT P0, PT, P0, P1, PT, 0xf8, 0x8f ;  /* 0x00000000008f781c */ /* 0x000fda0000703f70 */
[----:B------:R-:W-:Y:S05]  /*0680*/  @P0 BRA `(.L_x_22529) ;  /* 0x00000000002c0947 */ /* 0x000fea0003800000 */
[----:B------:R-:W0:Y:S01]  /*0690*/  LDC.64 R2, c[0x0][0x580] ;  /* 0x00016000ff027b82 */ /* 0x000e220000000a00 */
[C---:B------:R-:W-:Y:S02]  /*06a0*/  PRMT R6, R4.reuse, 0x9910, RZ ;  /* 0x0000991004067816 */ /* 0x040fe400000000ff */
[C---:B------:R-:W-:Y:S02]  /*06b0*/  LOP3.LUT P0, RZ, R4.reuse, 0x7fff, RZ, 0xc0, !PT ;  /* 0x00007fff04ff7812 */ /* 0x040fe4000780c0ff */
[----:B------:R-:W-:Y:S02]  /*06c0*/  IADD3 R5, PT, PT, R4, -0x1, RZ ;  /* 0xffffffff04057810 */ /* 0x000fe40007ffe0ff */
[C---:B------:R-:W-:Y:S02]  /*06d0*/  PRMT R7, R0.reuse, 0x9910, RZ ;  /* 0x0000991000077816 */ /* 0x040fe400000000ff */
[----:B------:R-:W-:Y:S02]  /*06e0*/  MOV R4, R6 ;  /* 0x0000000600047202 */ /* 0x000fe40000000f00 */
[----:B------:R-:W-:-:S02]  /*06f0*/  SEL R5, R0, R5, !P0 ;  /* 0x0000000500057207 */ /* 0x000fc40004000000 */
[----:B------:R-:W-:-:S04]  /*0700*/  ISETP.NE.AND P0, PT, R4, R7, PT ;  /* 0x000000070400720c */ /* 0x000fc80003f05270 */
[----:B------:R-:W-:-:S05]  /*0710*/  SEL R5, R0, R5, !P0 ;  /* 0x0000000500057207 */ /* 0x000fca0004000000 */
[----:B0-----:R-:W-:Y:S01]  /*0720*/  STG.E.U16 desc[UR6][R2.64], R5 ;  /* 0x0000000502007986 */ /* 0x001fe2000c101506 */
[----:B------:R-:W-:Y:S05]  /*0730*/  EXIT ;  /* 0x000000000000794d */ /* 0x000fea0003800000 */
.L_x_22529:
[----:B------:R-:W0:Y:S01]  /*0740*/  LDC.64 R2, c[0x0][0x580] ;  /* 0x00016000ff027b82 */ /* 0x000e220000000a00 */
[----:B------:R-:W-:-:S05]  /*0750*/  FADD.FTZ R5, R6, R5 ;  /* 0x0000000506057221 */ /* 0x000fca0000010000 */
[----:B------:R-:W-:-:S05]  /*0760*/  F2FP.F16.F32.PACK_AB R5, RZ, R5 ;  /* 0x00000005ff05723e */ /* 0x000fca00000000ff */
[----:B0-----:R-:W-:Y:S01]  /*0770*/  STG.E.U16 desc[UR6][R2.64], R5 ;  /* 0x0000000502007986 */ /* 0x001fe2000c101506 */
[----:B------:R-:W-:Y:S05]  /*0780*/  EXIT ;  /* 0x000000000000794d */ /* 0x000fea0003800000 */
.L_x_22518:
        /* <DEDUP_REMOVED lines=13> */
[----:B------:R-:W-:Y:S02]  /*0860*/  PRMT R9, R0, 0x9910, RZ ;  /* 0x0000991000097816 */ /* 0x000fe400000000ff */
[----:B------:R-:W-:-:S04]  /*0870*/  PRMT R2, R7, 0x9910, RZ ;  /* 0x0000991007027816 */ /* 0x000fc800000000ff */
[----:B------:R-:W-:Y:S01]  /*0880*/  ISETP.NE.AND P0, PT, R2, R9, PT ;  /* 0x000000090200720c */ /* 0x000fe20003f05270 */
[----:B------:R-:W-:-:S12]  /*0890*/  IMAD.MOV.U32 R9, RZ, RZ, R0 ;  /* 0x000000ffff097224 */ /* 0x000fd800078e0000 */
[----:B------:R-:W-:Y:S05]  /*08a0*/  @!P0 BRA `(.L_x_22534) ;  /* 0x0000000000408947 */ /* 0x000fea0003800000 */
[----:B------:R-:W-:Y:S02]  /*08b0*/  LOP3.LUT P0, R11, R7, 0x7fff, RZ, 0xc0, !PT ;  /* 0x00007fff070b7812 */ /* 0x000fe4000780c0ff */
[----:B------:R-:W-:-:S11]  /*08c0*/  PRMT R9, R5, 0x7610, R9 ;  /* 0x0000761005097816 */ /* 0x000fd60000000009 */
[----:B------:R-:W-:Y:S05]  /*08d0*/  @!P0 BRA `(.L_x_22534) ;  /* 0x0000000000348947 */ /* 0x000fea0003800000 */
        /* <DEDUP_REMOVED lines=10> */
.L_x_22533:
[----:B------:R-:W-:-:S05]  /*0980*/  FADD.FTZ R2, R9, R2 ;  /* 0x0000000209027221 */ /* 0x000fca0000010000 */
[----:B------:R-:W-:-:S04]  /*0990*/  F2FP.F16.F32.PACK_AB R2, RZ, R2 ;  /* 0x00000002ff02723e */ /* 0x000fc800000000ff */
[----:B------:R-:W-:-:S07]  /*09a0*/  PRMT R9, R2, 0x7610, R9 ;  /* 0x0000761002097816 */ /* 0x000fce0000000009 */
.L_x_22534:
[----:B------:R-:W0:Y:S01]  /*09b0*/  LDC.64 R6, c[0x0][0x580] ;  /* 0x00016000ff067b82 */ /* 0x000e220000000a00 */
[----:B------:R-:W-:-:S05]  /*09c0*/  VIADD R3, R3, 0x80 ;  /* 0x0000008003037836 */ /* 0x000fca0000000000 */
        /* <DEDUP_REMOVED lines=14> */
[----:B------:R-:W-:Y:S02]  /*0ab0*/  ISETP.NE.AND P0, PT, R2, R9, PT ;  /* 0x000000090200720c */ /* 0x000fe40003f05270 */
[----:B------:R-:W-:-:S11]  /*0ac0*/  MOV R9, R0 ;  /* 0x0000000000097202 */ /* 0x000fd60000000f00 */
        /* <DEDUP_REMOVED lines=14> */
.L_x_22536:
[----:B------:R-:W-:-:S05]  /*0bb0*/  FADD.FTZ R2, R9, R2 ;  /* 0x0000000209027221 */ /* 0x000fca0000010000 */
[----:B------:R-:W-:-:S04]  /*0bc0*/  F2FP.F16.F32.PACK_AB R2, RZ, R2 ;  /* 0x00000002ff02723e */ /* 0x000fc800000000ff */
[----:B------:R-:W-:-:S07]  /*0bd0*/  PRMT R9, R2, 0x7610, R9 ;  /* 0x0000761002097816 */ /* 0x000fce0000000009 */
.L_x_22537:
[----:B------:R-:W0:Y:S01]  /*0be0*/  LDC.64 R6, c[0x0][0x580] ;  /* 0x00016000ff067b82 */ /* 0x000e220000000a00 */
[----:B------:R-:W-:Y:S01]  /*0bf0*/  IADD3 R3, PT, PT, R3, 0x80, RZ ;  /* 0x0000008003037810 */ /* 0x000fe20007ffe0ff */
[----:B0-----:R0:W-:Y:S06]  /*0c00*/  STG.E.U16 desc[UR6][R6.64], R9 ;  /* 0x0000000906007986 */ /* 0x0011ec000c101506 */
.L_x_22532:
[----:B------:R-:W-:-:S13]  /*0c10*/  ISETP.GE.AND P0, PT, R3, UR4, PT ;  /* 0x0000000403007c0c */ /* 0x000fda000bf06270 */
[----:B------:R-:W-:Y:S05]  /*0c20*/  @P0 BREAK.RELIABLE B1 ;  /* 0x0000000000010942 */ /* 0x000fea0003800100 */
[----:B------:R-:W-:Y:S05]  /*0c30*/  @P0 BRA `(.L_x_22535) ;  /* 0x0000000000840947 */ /* 0x000fea0003800000 */
[----:B------:R-:W-:Y:S05]  /*0c40*/  BSYNC.RELIABLE B1 ;  /* 0x0000000000017941 */ /* 0x000fea0003800100 */
.L_x_22531:
        /* <DEDUP_REMOVED lines=21> */
[----:B------:R-:W-:-:S04]  /*0da0*/  SEL R2, R6, 0x1, !P0 ;  /* 0x0000000106027807 */ /* 0x000fc80004000000 */
[----:B------:R-:W-:-:S04]  /*0db0*/  SEL R2, R2, 0xffff, !P1 ;  /* 0x0000ffff02027807 */ /* 0x000fc80004800000 */
[----:B------:R-:W-:-:S04]  /*0dc0*/  IADD3 R2, PT, PT, R7, R2, RZ ;  /* 0x0000000207027210 */ /* 0x000fc80007ffe0ff */
[----:B------:R-:W-:Y:S01]  /*0dd0*/  PRMT R9, R2, 0x7610, R9 ;  /* 0x0000761002097816 */ /* 0x000fe20000000009 */
[----:B------:R-:W-:Y:S06]  /*0de0*/  BRA `(.L_x_22539) ;  /* 0x00000000000c7947 */ /* 0x000fec0003800000 */
.L_x_22538:
[----:B------:R-:W-:-:S05]  /*0df0*/  FADD.FTZ R2, R9, R2 ;  /* 0x0000000209027221 */ /* 0x000fca0000010000 */
[----:B------:R-:W-:-:S04]  /*0e00*/  F2FP.F16.F32.PACK_AB R2, RZ, R2 ;  /* 0x00000002ff02723e */ /* 0x000fc800000000ff */
[----:B------:R-:W-:-:S07]  /*0e10*/  PRMT R9, R2, 0x7610, R9 ;  /* 0x0000761002097816 */ /* 0x000fce0000000009 */
.L_x_22539:
[----:B------:R-:W0:Y:S01]  /*0e20*/  LDC.64 R6, c[0x0][0x580] ;  /* 0x00016000ff067b82 */ /* 0x000e220000000a00 */
[----:B------:R-:W-:Y:S01]  /*0e30*/  IADD3 R3, PT, PT, R3, 0x80, RZ ;  /* 0x0000008003037810 */ /* 0x000fe20007ffe0ff */
[----:B0-----:R1:W-:Y:S06]  /*0e40*/  STG.E.U16 desc[UR6][R6.64], R9 ;  /* 0x0000000906007986 */ /* 0x0013ec000c101506 */
.L_x_22535:
[----:B------:R-:W-:Y:S05]  /*0e50*/  BSYNC.RECONVERGENT B0 ;  /* 0x0000000000007941 */ /* 0x000fea0003800200 */
.L_x_22530:
[----:B------:R-:W-:Y:S05]  /*0e60*/  WARPSYNC.ALL ;  /* 0x0000000000007948 */ /* 0x000fea0003800000 */
[----:B------:R-:W-:-:S13]  /*0e70*/  ISETP.GE.AND P0, PT, R3, UR4, PT ;  /* 0x0000000403007c0c */ /* 0x000fda000bf06270 */
[----:B------:R-:W-:Y:S05]  /*0e80*/  @P0 EXIT ;  /* 0x000000000000094d */ /* 0x000fea0003800000 */
[----:B------:R-:W2:Y:S02]  /*0e90*/  LDC.64 R2, c[0x0][0x588] ;  /* 0x00016200ff027b82 */ /* 0x000ea40000000a00 */
[----:B--2---:R-:W2:Y:S01]  /*0ea0*/  LDG.E.U16 R3, desc[UR6][R2.64] ;  /* 0x0000000602037981 */ /* 0x004ea2000c1e1500 */
[----:B01----:R-:W-:-:S05]  /*0eb0*/  HADD2.F32 R7, -RZ, R0.H0_H0 ;  /* 0x20000000ff077230 */ /* 0x003fca0000004100 */
        /* <DEDUP_REMOVED lines=23> */
.L_x_22540:
[----:B------:R-:W-:-:S05]  /*1030*/  FADD.FTZ R6, R7, R6 ;  /* 0x0000000607067221 */ /* 0x000fca0000010000 */
[----:B------:R-:W-:-:S04]  /*1040*/  F2FP.F16.F32.PACK_AB R6, RZ, R6 ;  /* 0x00000006ff06723e */ /* 0x000fc800000000ff */
[----:B------:R-:W-:-:S07]  /*1050*/  PRMT R7, R6, 0x7610, R7 ;  /* 0x0000761006077816 */ /* 0x000fce0000000007 */
.L_x_22541:
[----:B------:R-:W0:Y:S02]  /*1060*/  LDC.64 R2, c[0x0][0x580] ;  /* 0x00016000ff027b82 */ /* 0x000e240000000a00 */
[----:B0-----:R-:W-:Y:S01]  /*1070*/  STG.E.U16 desc[UR6][R2.64], R7 ;  /* 0x0000000702007986 */ /* 0x001fe2000c101506 */
[----:B------:R-:W-:Y:S05]  /*1080*/  EXIT ;  /* 0x000000000000794d */ /* 0x000fea0003800000 */
.L_x_22517:
[----:B------:R-:W-:Y:S01]  /*1090*/  ISETP.NE.AND P0, PT, R4, RZ, PT ;  /* 0x000000ff0400720c */ /* 0x000fe20003f05270 */
[----:B------:R-:W-:-:S12]  /*10a0*/  VIADD R2, R2, 0xffffffff ;  /* 0xffffffff02027836 */ /* 0x000fd80000000000 */
[----:B------:R-:W-:Y:S05]  /*10b0*/  @P0 BRA `(.L_x_22542) ;  /* 0x00000050006c0947 */ /* 0x000fea0003800000 */
[----:B------:R-:W0:Y:S01]  /*10c0*/  LDCU UR4, c[0x0][0x380] ;  /* 0x00007000ff0477ac */ /* 0x000e220008000800 */
[----:B------:R-:W-:Y:S01]  /*10d0*/  VIMNMX.U32 R4, PT, PT, R2, 0x18, PT ;  /* 0x0000001802047848 */ /* 0x000fe20003fe0000 */
[----:B------:R-:W-:Y:S04]  /*10e0*/  BSSY.RECONVERGENT B0, `(.L_x_22543) ;  /* 0x00003d2000007945 */ /* 0x000fe80003800200 */
[----:B------:R-:W-:Y:S01]  /*10f0*/  BSSY.RELIABLE B1, `(.L_x_22544) ;  /* 0x000028e000017945 */ /* 0x000fe20003800100 */
        /* <DEDUP_REMOVED lines=301> */
.L_x_22546:
[----:B------:R-:W0:Y:S02]  /*23d0*/  LDCU.64 UR8, c[0x0][0x588] ;  /* 0x0000b100ff0877ac */ /* 0x000e240008000a00 */
[----:B0-----:R-:W-:-:S04]  /*23e0*/  IADD3 R6, P0, PT, R6, UR8, RZ ;  /* 0x0000000806067c10 */ /* 0x001fc8000ff1e0ff */
[----:B------:R-:W-:Y:S01]  /*23f0*/  IADD3.X R7, PT, PT, RZ, UR9, RZ, P0, !PT ;  /* 0x00000009ff077c10 */ /* 0x000fe200087fe4ff */
[----:B------:R-:W-:Y:S01]  /*2400*/  HADD2.F32 R10, -RZ, R0.H0_H0 ;  /* 0x20000000ff0a7230 */ /* 0x000fe20000004100 */
[----:B------:R-:W0:Y:S04]  /*2410*/  LDCU.64 UR8, c[0x0][0x580] ;  /* 0x0000b000ff0877ac */ /* 0x000e280008000a00 */
[----:B------:R-:W2:Y:S01]  /*2420*/  LDG.E.U16 R7, desc[UR6][R6.64] ;  /* 0x0000000606077981 */ /* 0x000ea2000c1e1500 */
[----:B------:R-:W-:Y:S02]  /*2430*/  FSETP.NAN.FTZ.AND P1, PT, R10, R10, PT ;  /* 0x0000000a0a00720b */ /* 0x000fe40003f38000 */
[----:B------:R-:W-:Y:S01]  /*2440*/  IADD3 R3, PT, PT, R3, 0x80, RZ ;  /* 0x0000008003037810 */ /* 0x000fe20007ffe0ff */
[----:B--2---:R-:W-:-:S05]  /*2450*/  HADD2.F32 R9, -RZ, R7.H0_H0 ;  /* 0x20000007ff097230 */ /* 0x004fca0000004100 */
[----:B------:R-:W-:-:S04]  /*2460*/  FSETP.NAN.FTZ.AND P0, PT, R9, R9, PT ;  /* 0x000000090900720b */ /* 0x000fc80003f18000 */
[----:B------:R-:W-:-:S13]  /*2470*/  PLOP3.LUT P0, PT, P0, P1, PT, 0xf8, 0x8f ;  /* 0x00000000008f781c */ /* 0x000fda0000703f70 */
[C---:B------:R-:W-:Y:S01]  /*2480*/  @!P0 PRMT R8, R7.reuse, 0x9910, RZ ;  /* 0x0000991007088816 */ /* 0x040fe200000000ff */
[----:B------:R-:W-:Y:S01]  /*2490*/  @P0 FADD.FTZ R6, R10, R9 ;  /* 0x000000090a060221 */ /* 0x000fe20000010000 */
[C---:B------:R-:W-:Y:S01]  /*24a0*/  @!P0 LOP3.LUT P2, RZ, R7.reuse, 0x7fff, RZ, 0xc0, !PT ;  /* 0x00007fff07ff8812 */ /* 0x040fe2000784c0ff */
[----:B------:R-:W-:Y:S01]  /*24b0*/  @!P0 VIADD R7, R7, 0xffffffff ;  /* 0xffffffff07078836 */ /* 0x000fe20000000000 */
[----:B------:R-:W-:-:S04]  /*24c0*/  @!P0 PRMT R11, R0, 0x9910, RZ ;  /* 0x00009910000b8816 */ /* 0x000fc800000000ff */
[----:B------:R-:W-:Y:S02]  /*24d0*/  @!P0 ISETP.NE.AND P1, PT, R8, R11, PT ;  /* 0x0000000b0800820c */ /* 0x000fe40003f25270 */
[C---:B------:R-:W-:Y:S02]  /*24e0*/  @!P0 SEL R7, R0.reuse, R7, !P2 ;  /* 0x0000000700078207 */ /* 0x040fe40005000000 */
[----:B------:R-:W-:Y:S02]  /*24f0*/  @P0 F2FP.F16.F32.PACK_AB R8, RZ, R6 ;  /* 0x00000006ff08023e */ /* 0x000fe400000000ff */
[----:B0-----:R-:W-:Y:S02]  /*2500*/  IADD3 R6, P2, PT, R5, UR8, RZ ;  /* 0x0000000805067c10 */ /* 0x001fe4000ff5e0ff */
[----:B------:R-:W-:Y:S02]  /*2510*/  @!P0 SEL R5, R0, R7, !P1 ;  /* 0x0000000700058207 */ /* 0x000fe40004800000 */
[----:B------:R-:W-:-:S02]  /*2520*/  IADD3.X R7, PT, PT, RZ, UR9, RZ, P2, !PT ;  /* 0x00000009ff077c10 */ /* 0x000fc400097fe4ff */
[----:B------:R-:W-:Y:S02]  /*2530*/  @P0 PRMT R5, R8, 0x7610, R5 ;  /* 0x0000761008050816 */ /* 0x000fe40000000005 */
[----:B------:R-:W-:-:S03]  /*2540*/  ISETP.GE.AND P0, PT, R3, UR4, PT ;  /* 0x0000000403007c0c */ /* 0x000fc6000bf06270 */
[----:B------:R0:W-:Y:S10]  /*2550*/  STG.E.U16 desc[UR6][R6.64], R5 ;  /* 0x0000000506007986 */ /* 0x0001f4000c101506 */
        /* <DEDUP_REMOVED lines=287> */
[----:B-1----:R-:W-:Y:S01]  /*3750*/  SHF.R.U32.HI R13, RZ, UR5, R12 ;  /* 0x00000005ff0d7c19 */ /* 0x002fe2000801160c */
[----:B------:R-:W-:-:S03]  /*3760*/  @P0 IMAD.MOV.U32 R12, RZ, RZ, RZ ;  /* 0x000000ffff0c0224 */ /* 0x000fc600078e00ff */
        /* <DEDUP_REMOVED lines=11> */
.L_x_22548:
[----:B------:R-:W0:Y:S02]  /*3820*/  LDCU.64 UR8, c[0x0][0x588] ;  /* 0x0000b100ff0877ac */ /* 0x000e240008000a00 */
[----:B0-----:R-:W-:-:S05]  /*3830*/  IADD3 R6, P0, PT, R6, UR8, RZ ;  /* 0x0000000806067c10 */ /* 0x001fca000ff1e0ff */
[----:B------:R-:W-:Y:S01]  /*3840*/  IMAD.X R7, RZ, RZ, UR9, P0 ;  /* 0x00000009ff077e24 */ /* 0x000fe200080e06ff */
[----:B------:R-:W0:Y:S05]  /*3850*/  LDCU.64 UR8, c[0x0][0x580] ;  /* 0x0000b000ff0877ac */ /* 0x000e2a0008000a00 */
[----:B------:R-:W2:Y:S01]  /*3860*/  LDG.E.U16 R7, desc[UR6][R6.64] ;  /* 0x0000000606077981 */ /* 0x000ea2000c1e1500 */
[----:B------:R-:W-:Y:S02]  /*3870*/  HADD2.F32 R10, -RZ, R0.H0_H0 ;  /* 0x20000000ff0a7230 */ /* 0x000fe40000004100 */
[----:B------:R-:W-:-:S03]  /*3880*/  VIADD R3, R3, 0x80 ;  /* 0x0000008003037836 */ /* 0x000fc60000000000 */
[----:B------:R-:W-:Y:S01]  /*3890*/  FSETP.NAN.FTZ.AND P1, PT, R10, R10, PT ;  /* 0x0000000a0a00720b */ /* 0x000fe20003f38000 */
[----:B--2---:R-:W-:-:S05]  /*38a0*/  HADD2.F32 R9, -RZ, R7.H0_H0 ;  /* 0x20000007ff097230 */ /* 0x004fca0000004100 */
[----:B------:R-:W-:-:S04]  /*38b0*/  FSETP.NAN.FTZ.AND P0, PT, R9, R9, PT ;  /* 0x000000090900720b */ /* 0x000fc80003f18000 */
[----:B------:R-:W-:-:S13]  /*38c0*/  PLOP3.LUT P0, PT, P0, P1, PT, 0xf8, 0x8f ;  /* 0x00000000008f781c */ /* 0x000fda0000703f70 */
[C---:B------:R-:W-:Y:S01]  /*38d0*/  @!P0 PRMT R8, R7.reuse, 0x9910, RZ ;  /* 0x0000991007088816 */ /* 0x040fe200000000ff */
[----:B------:R-:W-:Y:S01]  /*38e0*/  @P0 FADD.FTZ R6, R10, R9 ;  /* 0x000000090a060221 */ /* 0x000fe20000010000 */
[C---:B------:R-:W-:Y:S02]  /*38f0*/  @!P0 LOP3.LUT P2, RZ, R7.reuse, 0x7fff, RZ, 0xc0, !PT ;  /* 0x00007fff07ff8812 */ /* 0x040fe4000784c0ff */
[----:B------:R-:W-:Y:S02]  /*3900*/  @!P0 PRMT R11, R0, 0x9910, RZ ;  /* 0x00009910000b8816 */ /* 0x000fe400000000ff */
[----:B------:R-:W-:Y:S02]  /*3910*/  @!P0 IADD3 R7, PT, PT, R7, -0x1, RZ ;  /* 0xffffffff07078810 */ /* 0x000fe40007ffe0ff */
[----:B------:R-:W-:Y:S02]  /*3920*/  @!P0 ISETP.NE.AND P1, PT, R8, R11, PT ;  /* 0x0000000b0800820c */ /* 0x000fe40003f25270 */
[----:B------:R-:W-:-:S02]  /*3930*/  @!P0 SEL R7, R0, R7, !P2 ;  /* 0x0000000700078207 */ /* 0x000fc40005000000 */
[----:B------:R-:W-:Y:S02]  /*3940*/  @P0 F2FP.F16.F32.PACK_AB R8, RZ, R6 ;  /* 0x00000006ff08023e */ /* 0x000fe400000000ff */
[----:B0-----:R-:W-:Y:S02]  /*3950*/  IADD3 R6, P2, PT, R5, UR8, RZ ;  /* 0x0000000805067c10 */ /* 0x001fe4000ff5e0ff */
[----:B------:R-:W-:Y:S02]  /*3960*/  @!P0 SEL R5, R0, R7, !P1 ;  /* 0x0000000700058207 */ /* 0x000fe40004800000 */
[----:B------:R-:W-:Y:S02]  /*3970*/  IADD3.X R7, PT, PT, RZ, UR9, RZ, P2, !PT ;  /* 0x00000009ff077c10 */ /* 0x000fe400097fe4ff */
[----:B------:R-:W-:-:S05]  /*3980*/  @P0 PRMT R5, R8, 0x7610, R5 ;  /* 0x0000761008050816 */ /* 0x000fca0000000005 */
[----:B------:R0:W-:Y:S02]  /*3990*/  STG.E.U16 desc[UR6][R6.64], R5 ;  /* 0x0000000506007986 */ /* 0x0001e4000c101506 */
.L_x_22545:
[----:B------:R-:W-:-:S13]  /*39a0*/  ISETP.GE.AND P0, PT, R3, UR4, PT ;  /* 0x0000000403007c0c */ /* 0x000fda000bf06270 */
[----:B------:R-:W-:Y:S05]  /*39b0*/  @P0 BREAK.RELIABLE B1 ;  /* 0x0000000000010942 */ /* 0x000fea0003800100 */
[----:B------:R-:W-:Y:S05]  /*39c0*/  @P0 BRA `(.L_x_22547) ;  /* 0x00000014000c0947 */ /* 0x000fea0003800000 */
[----:B------:R-:W-:Y:S05]  /*39d0*/  BSYNC.RELIABLE B1 ;  /* 0x0000000000017941 */ /* 0x000fea0003800100 */
.L_x_22544:
        /* <DEDUP_REMOVED lines=298> */
.L_x_22549:
        /* <DEDUP_REMOVED lines=20> */
[----:B------:R-:W-:-:S03]  /*4dc0*/  @!P0 SEL R5, R0, R7, !P1 ;  /* 0x0000000700058207 */ /* 0x000fc60004800000 */
[----:B------:R-:W-:Y:S01]  /*4dd0*/  IMAD.X R7, RZ, RZ, UR9, P2 ;  /* 0x00000009ff077e24 */ /* 0x000fe200090e06ff */
[----:B------:R-:W-:-:S05]  /*4de0*/  @P0 PRMT R5, R8, 0x7610, R5 ;  /* 0x0000761008050816 */ /* 0x000fca0000000005 */
[----:B------:R1:W-:Y:S02]  /*4df0*/  STG.E.U16 desc[UR6][R6.64], R5 ;  /* 0x0000000506007986 */ /* 0x0003e4000c101506 */
.L_x_22547:
[----:B------:R-:W-:Y:S05]  /*4e00*/  BSYNC.RECONVERGENT B0 ;  /* 0x0000000000007941 */ /* 0x000fea0003800200 */
.L_x_22543:
[----:B------:R-:W-:Y:S05]  /*4e10*/  WARPSYNC.ALL ;  /* 0x0000000000007948 */ /* 0x000fea0003800000 */
[----:B------:R-:W-:-:S13]  /*4e20*/  ISETP.GE.AND P0, PT, R3, UR4, PT ;  /* 0x0000000403007c0c */ /* 0x000fda000bf06270 */
[----:B------:R-:W-:Y:S05]  /*4e30*/  @P0 EXIT ;  /* 0x000000000000094d */ /* 0x000fea0003800000 */
[----:B------:R-:W2:Y:S01]  /*4e40*/  LDCU.64 UR4, c[0x0][0x390] ;  /* 0x00007200ff0477ac */ /* 0x000ea20008000a00 */
[----:B01----:R-:W-:Y:S01]  /*4e50*/  MOV R6, RZ ;  /* 0x000000ff00067202 */ /* 0x003fe20000000f00 */
[----:B------:R-:W-:Y:S01]  /*4e60*/  IMAD.MOV.U32 R7, RZ, RZ, R3 ;  /* 0x000000ffff077224 */ /* 0x000fe200078e0003 */
[----:B------:R-:W-:Y:S01]  /*4e70*/  ISETP.NE.AND P0, PT, R2, RZ, PT ;  /* 0x000000ff0200720c */ /* 0x000fe20003f05270 */
[----:B------:R-:W0:Y:S01]  /*4e80*/  LDCU UR8, c[0x0][0x38c] ;  /* 0x00007180ff0877ac */ /* 0x000e220008000800 */
        /* <DEDUP_REMOVED lines=293> */
.L_x_22550:
[----:B------:R-:W0:Y:S02]  /*60e0*/  LDCU.128 UR8, c[0x0][0x580] ;  /* 0x0000b000ff0877ac */ /* 0x000e240008000c00 */
[----:B0-----:R-:W-:-:S04]  /*60f0*/  IADD3 R4, P0, PT, R2, UR10, RZ ;  /* 0x0000000a02047c10 */ /* 0x001fc8000ff1e0ff */
[----:B------:R-:W-:-:S06]  /*6100*/  IADD3.X R5, PT, PT, RZ, UR11, RZ, P0, !PT ;  /* 0x0000000bff057c10 */ /* 0x000fcc00087fe4ff */
[----:B------:R-:W2:Y:S01]  /*6110*/  LDG.E.U16 R5, desc[UR6][R4.64] ;  /* 0x0000000604057981 */ /* 0x000ea2000c1e1500 */
[----:B------:R-:W-:Y:S01]  /*6120*/  HADD2.F32 R7, -RZ, R0.H0_H0 ;  /* 0x20000000ff077230 */ /* 0x000fe20000004100 */
[----:B------:R-:W-:-:S04]  /*6130*/  IADD3 R2, P1, PT, R3, UR8, RZ ;  /* 0x0000000803027c10 */ /* 0x000fc8000ff3e0ff */
[----:B------:R-:W-:Y:S01]  /*6140*/  FSETP.NAN.FTZ.AND P2, PT, R7, R7, PT ;  /* 0x000000070700720b */ /* 0x000fe20003f58000 */
[----:B------:R-:W-:Y:S02]  /*6150*/  IMAD.X R3, RZ, RZ, UR9, P1 ;  /* 0x00000009ff037e24 */ /* 0x000fe400088e06ff */
[----:B--2---:R-:W-:-:S05]  /*6160*/  HADD2.F32 R6, -RZ, R5.H0_H0 ;  /* 0x20000005ff067230 */ /* 0x004fca0000004100 */
[----:B------:R-:W-:-:S04]  /*6170*/  FSETP.NAN.FTZ.AND P0, PT, R6, R6, PT ;  /* 0x000000060600720b */ /* 0x000fc80003f18000 */
[----:B------:R-:W-:-:S13]  /*6180*/  PLOP3.LUT P0, PT, P0, P2, PT, 0xf8, 0x8f ;  /* 0x00000000008f781c */ /* 0x000fda0000705f70 */
[----:B------:R-:W-:Y:S05]  /*6190*/  @P0 BRA `(.L_x_22551) ;  /* 0x0000000000240947 */ /* 0x000fea0003800000 */
[C---:B------:R-:W-:Y:S02]  /*61a0*/  PRMT R4, R5.reuse, 0x9910, RZ ;  /* 0x0000991005047816 */ /* 0x040fe400000000ff */
[C---:B------:R-:W-:Y:S02]  /*61b0*/  LOP3.LUT P0, RZ, R5.reuse, 0x7fff, RZ, 0xc0, !PT ;  /* 0x00007fff05ff7812 */ /* 0x040fe4000780c0ff */
[----:B------:R-:W-:Y:S02]  /*61c0*/  IADD3 R5, PT, PT, R5, -0x1, RZ ;  /* 0xffffffff05057810 */ /* 0x000fe40007ffe0ff */
[C---:B------:R-:W-:Y:S02]  /*61d0*/  PRMT R7, R0.reuse, 0x9910, RZ ;  /* 0x0000991000077816 */ /* 0x040fe400000000ff */
[----:B------:R-:W-:Y:S02]  /*61e0*/  SEL R5, R0, R5, !P0 ;  /* 0x0000000500057207 */ /* 0x000fe40004000000 */
[----:B------:R-:W-:-:S04]  /*61f0*/  ISETP.NE.AND P0, PT, R4, R7, PT ;  /* 0x000000070400720c */ /* 0x000fc80003f05270 */
[----:B------:R-:W-:-:S05]  /*6200*/  SEL R5, R0, R5, !P0 ;  /* 0x0000000500057207 */ /* 0x000fca0004000000 */
[----:B------:R-:W-:Y:S01]  /*6210*/  STG.E.U16 desc[UR6][R2.64], R5 ;  /* 0x0000000502007986 */ /* 0x000fe2000c101506 */
[----:B------:R-:W-:Y:S05]  /*6220*/  EXIT ;  /* 0x000000000000794d */ /* 0x000fea0003800000 */
.L_x_22551:
[----:B------:R-:W-:-:S05]  /*6230*/  FADD.FTZ R0, R7, R6 ;  /* 0x0000000607007221 */ /* 0x000fca0000010000 */
[----:B------:R-:W-:-:S05]  /*6240*/  F2FP.F16.F32.PACK_AB R0, RZ, R0 ;  /* 0x00000000ff00723e */ /* 0x000fca00000000ff */
[----:B------:R-:W-:Y:S01]  /*6250*/  STG.E.U16 desc[UR6][R2.64], R0 ;  /* 0x0000000002007986 */ /* 0x000fe2000c101506 */
[----:B------:R-:W-:Y:S05]  /*6260*/  EXIT ;  /* 0x000000000000794d */ /* 0x000fea0003800000 */
.L_x_22542:
        /* <DEDUP_REMOVED lines=305> */
.L_x_22555:
[----:B------:R-:W0:Y:S02]  /*7580*/  LDCU.64 UR8, c[0x0][0x588] ;  /* 0x0000b100ff0877ac */ /* 0x000e240008000a00 */
[----:B0-----:R-:W-:-:S05]  /*7590*/  IADD3 R8, P0, PT, R8, UR8, RZ ;  /* 0x0000000808087c10 */ /* 0x001fca000ff1e0ff */
[----:B------:R-:W-:-:S06]  /*75a0*/  IMAD.X R9, RZ, RZ, UR9, P0 ;  /* 0x00000009ff097e24 */ /* 0x000fcc00080e06ff */
[----:B------:R-:W2:Y:S01]  /*75b0*/  LDG.E.U16 R9, desc[UR6][R8.64] ;  /* 0x0000000608097981 */ /* 0x000ea2000c1e1500 */
[----:B------:R-:W-:Y:S01]  /*75c0*/  HADD2.F32 R11, -RZ, R0.H0_H0 ;  /* 0x20000000ff0b7230 */ /* 0x000fe20000004100 */
        /* <DEDUP_REMOVED lines=11> */
[----:B------:R-:W-:Y:S02]  /*7680*/  ISETP.NE.AND P0, PT, R8, R11, PT ;  /* 0x0000000b0800720c */ /* 0x000fe40003f05270 */
[----:B------:R-:W-:-:S11]  /*7690*/  MOV R11, R0 ;  /* 0x00000000000b7202 */ /* 0x000fd60000000f00 */
[----:B------:R-:W-:Y:S05]  /*76a0*/  @!P0 BRA `(.L_x_22557) ;  /* 0x00000000002c8947 */ /* 0x000fea0003800000 */
[----:B------:R-:W-:-:S13]  /*76b0*/  LOP3.LUT P1, R11, R9, 0x7fff, RZ, 0xc0, !PT ;  /* 0x00007fff090b7812 */ /* 0x000fda000782c0ff */
[----:B------:R-:W-:Y:S02]  /*76c0*/  @P1 LOP3.LUT R8, R0, R9, RZ, 0x3c, !PT ;  /* 0x0000000900081212 */ /* 0x000fe400078e3cff */
[----:B------:R-:W-:Y:S02]  /*76d0*/  @P1 MOV R10, 0xffff ;  /* 0x0000ffff000a1802 */ /* 0x000fe40000000f00 */
[----:B------:R-:W-:Y:S02]  /*76e0*/  @P1 PRMT R8, R8, 0x9910, RZ ;  /* 0x0000991008081816 */ /* 0x000fe400000000ff */
[----:B------:R-:W-:Y:S02]  /*76f0*/  @P1 ISETP.GT.U32.AND P2, PT, R11, R4, PT ;  /* 0x000000040b00120c */ /* 0x000fe40003f44070 */
[----:B------:R-:W-:Y:S02]  /*7700*/  @P1 ISETP.GT.AND P0, PT, R8, -0x1, PT ;  /* 0xffffffff0800180c */ /* 0x000fe40003f04270 */
[----:B------:R-:W-:-:S02]  /*7710*/  PRMT R11, R5, 0x7610, R11 ;  /* 0x00007610050b7816 */ /* 0x000fc4000000000b */
[----:B------:R-:W-:-:S04]  /*7720*/  @P1 SEL R8, R10, 0x1, !P0 ;  /* 0x000000010a081807 */ /* 0x000fc80004000000 */
[----:B------:R-:W-:-:S04]  /*7730*/  @P1 SEL R8, R8, 0xffff, !P2 ;  /* 0x0000ffff08081807 */ /* 0x000fc80005000000 */
[----:B------:R-:W-:-:S04]  /*7740*/  @P1 IADD3 R8, PT, PT, R9, R8, RZ ;  /* 0x0000000809081210 */ /* 0x000fc80007ffe0ff */
[----:B------:R-:W-:-:S07]  /*7750*/  @P1 PRMT R11, R8, 0x7610, R11 ;  /* 0x00007610080b1816 */ /* 0x000fce000000000b */
.L_x_22557:
[----:B------:R-:W-:Y:S05]  /*7760*/  BSYNC.RECONVERGENT B2 ;  /* 0x0000000000027941 */ /* 0x000fea0003800200 */
.L_x_22556:
        /* <DEDUP_REMOVED lines=301> */
[----:B------:R-:W-:-:S04]  /*8a40*/  IMAD R8, R10, UR11, R8 ;  /* 0x0000000b0a087c24 */ /* 0x000fc8000f8e0208 */
[----:B------:R-:W-:-:S04]  /*8a50*/  @P0 IMAD.MOV R14, RZ, RZ, -R16 ;  /* 0x000000ffff0e0224 */ /* 0x000fc800078e0a10 */
[----:B0-----:R-:W-:-:S04]  /*8a60*/  @P0 IMAD R14, R9, R14, R15 ;  /* 0x0000000e090e0224 */ /* 0x001fc800078e020f */
[C---:B-1----:R-:W-:Y:S02]  /*8a70*/  @P0 IMAD R7, R14.reuse, R12, R7 ;  /* 0x0000000c0e070224 */ /* 0x042fe400078e0207 */
[----:B------:R-:W-:-:S07]  /*8a80*/  @P0 IMAD R8, R14, R13, R8 ;  /* 0x0000000d0e080224 */ /* 0x000fce00078e0208 */
.L_x_22559:
[----:B------:R-:W0:Y:S02]  /*8a90*/  LDCU.64 UR8, c[0x0][0x588] ;  /* 0x0000b100ff0877ac */ /* 0x000e240008000a00 */
[----:B0-----:R-:W-:-:S04]  /*8aa0*/  IADD3 R8, P0, PT, R8, UR8, RZ ;  /* 0x0000000808087c10 */ /* 0x001fc8000ff1e0ff */
[----:B------:R-:W-:-:S06]  /*8ab0*/  IADD3.X R9, PT, PT, RZ, UR9, RZ, P0, !PT ;  /* 0x00000009ff097c10 */ /* 0x000fcc00087fe4ff */
[----:B------:R-:W2:Y:S01]  /*8ac0*/  LDG.E.U16 R9, desc[UR6][R8.64] ;  /* 0x0000000608097981 */ /* 0x000ea2000c1e1500 */
[----:B------:R-:W-:Y:S01]  /*8ad0*/  HADD2.F32 R11, -RZ, R0.H0_H0 ;  /* 0x20000000ff0b7230 */ /* 0x000fe20000004100 */
        /* <DEDUP_REMOVED lines=24> */
.L_x_22561:
[----:B------:R-:W-:-:S05]  /*8c60*/  FADD.FTZ R8, R11, R10 ;  /* 0x0000000a0b087221 */ /* 0x000fca0000010000 */
[----:B------:R-:W-:-:S04]  /*8c70*/  F2FP.F16.F32.PACK_AB R8, RZ, R8 ;  /* 0x00000008ff08723e */ /* 0x000fc800000000ff */
[----:B------:R-:W-:-:S07]  /*8c80*/  PRMT R11, R8, 0x7610, R11 ;  /* 0x00007610080b7816 */ /* 0x000fce000000000b */
.L_x_22562:
[----:B------:R-:W-:Y:S05]  /*8c90*/  BSYNC.RECONVERGENT B2 ;  /* 0x0000000000027941 */ /* 0x000fea0003800200 */
.L_x_22560:
[----:B------:R-:W0:Y:S01]  /*8ca0*/  LDCU.64 UR8, c[0x0][0x580] ;  /* 0x0000b000ff0877ac */ /* 0x000e220008000a00 */
[----:B------:R-:W-:Y:S02]  /*8cb0*/  IADD3 R3, PT, PT, R3, 0x80, RZ ;  /* 0x0000008003037810 */ /* 0x000fe40007ffe0ff */
[----:B0-----:R-:W-:-:S04]  /*8cc0*/  IADD3 R8, P0, PT, R7, UR8, RZ ;  /* 0x0000000807087c10 */ /* 0x001fc8000ff1e0ff */
[----:B------:R-:W-:-:S05]  /*8cd0*/  IADD3.X R9, PT, PT, RZ, UR9, RZ, P0, !PT ;  /* 0x00000009ff097c10 */ /* 0x000fca00087fe4ff */
[----:B------:R0:W-:Y:S04]  /*8ce0*/  STG.E.U16 desc[UR6][R8.64], R11 ;  /* 0x0000000b08007986 */ /* 0x0001e8000c101506 */
.L_x_22554:
[----:B------:R-:W-:-:S13]  /*8cf0*/  ISETP.GE.AND P0, PT, R3, UR4, PT ;  /* 0x0000000403007c0c */ /* 0x000fda000bf06270 */
[----:B------:R-:W-:Y:S05]  /*8d00*/  @P0 BREAK.RELIABLE B0 ;  /* 0x0000000000000942 */ /* 0x000fea0003800100 */
[----:B------:R-:W-:Y:S05]  /*8d10*/  @P0 BRA `(.L_x_22558) ;  /* 0x0000001400440947 */ /* 0x000fea0003800000 */
[----:B------:R-:W-:Y:S05]  /*8d20*/  BSYNC.RELIABLE B0 ;  /* 0x0000000000007941 */ /* 0x000fea0003800100 */
.L_x_22553:
        /* <DEDUP_REMOVED lines=288> */
[----:B------:R-:W-:-:S04]  /*9f30*/  IMAD.MOV R10, RZ, RZ, -R15 ;  /* 0x000000ffff0a7224 */ /* 0x000fc800078e0a0f */
        /* <DEDUP_REMOVED lines=9> */
.L_x_22563:
        /* <DEDUP_REMOVED lines=29> */
.L_x_22565:
[----:B------:R-:W-:-:S05]  /*a1a0*/  FADD.FTZ R8, R11, R10 ;  /* 0x0000000a0b087221 */ /* 0x000fca0000010000 */
[----:B------:R-:W-:-:S04]  /*a1b0*/  F2FP.F16.F32.PACK_AB R8, RZ, R8 ;  /* 0x00000008ff08723e */ /* 0x000fc800000000ff */
[----:B------:R-:W-:-:S07]  /*a1c0*/  PRMT R11, R8, 0x7610, R11 ;  /* 0x00007610080b7816 */ /* 0x000fce000000000b */
.L_x_22566:
[----:B------:R-:W-:Y:S05]  /*a1d0*/  BSYNC.RECONVERGENT B2 ;  /* 0x0000000000027941 */ /* 0x000fea0003800200 */
.L_x_22564:
[----:B------:R-:W0:Y:S01]  /*a1e0*/  LDCU.64 UR8, c[0x0][0x580] ;  /* 0x0000b000ff0877ac */ /* 0x000e220008000a00 */
[----:B------:R-:W-:Y:S02]  /*a1f0*/  IADD3 R3, PT, PT, R3, 0x80, RZ ;  /* 0x0000008003037810 */ /* 0x000fe40007ffe0ff */
[----:B0-----:R-:W-:-:S04]  /*a200*/  IADD3 R8, P0, PT, R7, UR8, RZ ;  /* 0x0000000807087c10 */ /* 0x001fc8000ff1e0ff */
[----:B------:R-:W-:-:S05]  /*a210*/  IADD3.X R9, PT, PT, RZ, UR9, RZ, P0, !PT ;  /* 0x00000009ff097c10 */ /* 0x000fca00087fe4ff */
[----:B------:R1:W-:Y:S04]  /*a220*/  STG.E.U16 desc[UR6][R8.64], R11 ;  /* 0x0000000b08007986 */ /* 0x0003e8000c101506 */
.L_x_22558:
[----:B------:R-:W-:Y:S05]  /*a230*/  BSYNC.RECONVERGENT B1 ;  /* 0x0000000000017941 */ /* 0x000fea0003800200 */
.L_x_22552:
        /* <DEDUP_REMOVED lines=301> */
.L_x_22567:
[----:B------:R-:W0:Y:S02]  /*b510*/  LDCU.128 UR8, c[0x0][0x580] ;  /* 0x0000b000ff0877ac */ /* 0x000e240008000c00 */
[----:B0-----:R-:W-:-:S04]  /*b520*/  IADD3 R6, P0, PT, R2, UR10, RZ ;  /* 0x0000000a02067c10 */ /* 0x001fc8000ff1e0ff */
[----:B------:R-:W-:-:S05]  /*b530*/  IADD3.X R7, PT, PT, RZ, UR11, RZ, P0, !PT ;  /* 0x0000000bff077c10 */ /* 0x000fca00087fe4ff */
[----:B------:R-:W2:Y:S01]  /*b540*/  LDG.E.U16 R9, desc[UR6][R6.64] ;  /* 0x0000000606097981 */ /* 0x000ea2000c1e1500 */
[----:B------:R-:W-:Y:S01]  /*b550*/  HADD2.F32 R11, -RZ, R0.H0_H0 ;  /* 0x20000000ff0b7230 */ /* 0x000fe20000004100 */
[----:B------:R-:W-:Y:S01]  /*b560*/  IADD3 R2, P1, PT, R3, UR8, RZ ;  /* 0x0000000803027c10 */ /* 0x000fe2000ff3e0ff */
[----:B------:R-:W-:Y:S03]  /*b570*/  BSSY.RECONVERGENT B1, `(.L_x_22568) ;  /* 0x000001c000017945 */ /* 0x000fe60003800200 */
[----:B------:R-:W-:Y:S01]  /*b580*/  FSETP.NAN.FTZ.AND P2, PT, R11, R11, PT ;  /* 0x0000000b0b00720b */ /* 0x000fe20003f58000 */
[----:B------:R-:W-:Y:S02]  /*b590*/  IMAD.X R3, RZ, RZ, UR9, P1 ;  /* 0x00000009ff037e24 */ /* 0x000fe400088e06ff */
        /* <DEDUP_REMOVED lines=22> */
.L_x_22569:
[----:B------:R-:W-:-:S05]  /*b700*/  FADD.FTZ R0, R11, R8 ;  /* 0x000000080b007221 */ /* 0x000fca0000010000 */
[----:B------:R-:W-:-:S04]  /*b710*/  F2FP.F16.F32.PACK_AB R0, RZ, R0 ;  /* 0x00000000ff00723e */ /* 0x000fc800000000ff */
[----:B------:R-:W-:-:S07]  /*b720*/  PRMT R7, R0, 0x7610, R7 ;  /* 0x0000761000077816 */ /* 0x000fce0000000007 */
.L_x_22570:
[----:B------:R-:W-:Y:S05]  /*b730*/  BSYNC.RECONVERGENT B1 ;  /* 0x0000000000017941 */ /* 0x000fea0003800200 */
.L_x_22568:
[----:B------:R-:W-:Y:S01]  /*b740*/  STG.E.U16 desc[UR6][R2.64], R7 ;  /* 0x0000000702007986 */ /* 0x000fe2000c101506 */
[----:B------:R-:W-:Y:S05]  /*b750*/  EXIT ;  /* 0x000000000000794d */ /* 0x000fea0003800000 */
.L_x_22571:
        /* <DEDUP_REMOVED lines=10> */
.L_x_32528:


//--------------------- .text._ZN2at6native27unrolled_elementwise_kernelINS0_13BUnaryFunctorIN3c104HalfES4_S4_ZZZNS0_21nextafter_kernel_cudaERNS_18TensorIteratorBaseEENKUlvE_clEvENKUlvE2_clEvEUlS4_S4_E_EESt5arrayIPcLm2EELi4E23TrivialOffsetCalculatorILi1EjESF_NS0_6memory15LoadWithoutCastENSG_16StoreWithoutCastEEEviT_T0_T2_T3_T4_T5_ --------------------------
	.section	.text._ZN2at6native27unrolled_elementwise_kernelINS0_13BUnaryFunctorIN3c104HalfES4_S4_ZZZNS0_21nextafter_kernel_cudaERNS_18TensorIteratorBaseEENKUlvE_clEvENKUlvE2_clEvEUlS4_S4_E_EESt5arrayIPcLm2EELi4E23TrivialOffsetCalculatorILi1EjESF_NS0_6memory15LoadWithoutCastENSG_16StoreWithoutCastEEEviT_T0_T2_T3_T4_T5_,"ax",@progbits
	.align	128
        .global         _ZN2at6native27unrolled_elementwise_kernelINS0_13BUnaryFunctorIN3c104HalfES4_S4_ZZZNS0_21nextafter_kernel_cudaERNS_18TensorIteratorBaseEENKUlvE_clEvENKUlvE2_clEvEUlS4_S4_E_EESt5arrayIPcLm2EELi4E23TrivialOffsetCalculatorILi1EjESF_NS0_6memory15LoadWithoutCastENSG_16StoreWithoutCastEEEviT_T0_T2_T3_T4_T5_
        .type           _ZN2at6native27unrolled_elementwise_kernelINS0_13BUnaryFunctorIN3c104HalfES4_S4_ZZZNS0_21nextafter_kernel_cudaERNS_18TensorIteratorBaseEENKUlvE_clEvENKUlvE2_clEvEUlS4_S4_E_EESt5arrayIPcLm2EELi4E23TrivialOffsetCalculatorILi1EjESF_NS0_6memory15LoadWithoutCastENSG_16StoreWithoutCastEEEviT_T0_T2_T3_T4_T5_,@function
        .size           _ZN2at6native27unrolled_elementwise_kernelINS0_13BUnaryFunctorIN3c104HalfES4_S4_ZZZNS0_21nextafter_kernel_cudaERNS_18TensorIteratorBaseEENKUlvE_clEvENKUlvE2_clEvEUlS4_S4_E_EESt5arrayIPcLm2EELi4E23TrivialOffsetCalculatorILi1EjESF_NS0_6memory15LoadWithoutCastENSG_16StoreWithoutCastEEEviT_T0_T2_T3_T4_T5_,(.L_x_32529 - _ZN2at6native27unrolled_elementwise_kernelINS0_13BUnaryFunctorIN3c104HalfES4_S4_ZZZNS0_21nextafter_kernel_cudaERNS_18TensorIteratorBaseEENKUlvE_clEvENKUlvE2_clEvEUlS4_S4_E_EESt5arrayIPcLm2EELi4E23TrivialOffsetCalculatorILi1EjESF_NS0_6memory15LoadWithoutCastENSG_16StoreWithoutCastEEEviT_T0_T2_T3_T4_T5_)
        .other          _ZN2at6native27unrolled_elementwise_kernelINS0_13BUnaryFunctorIN3c104HalfES4_S4_ZZZNS0_21nextafter_kernel_cudaERNS_18TensorIteratorBaseEENKUlvE_clEvENKUlvE2_clEvEUlS4_S4_E_EESt5arrayIPcLm2EELi4E23TrivialOffsetCalculatorILi1EjESF_NS0_6memory15LoadWithoutCastENSG_16StoreWithoutCastEEEviT_T0_T2_T3_T4_T5_,@"STO_CUDA_ENTRY STV_DEFAULT"
_ZN2at6native27unrolled_elementwise_kernelINS0_13BUnaryFunctorIN3c104HalfES4_S4_ZZZNS0_21nextafter_kernel_cudaERNS_18TensorIteratorBaseEENKUlvE_clEvENKUlvE2_clEvEUlS4_S4_E_EESt5arrayIPcLm2EELi4E23TrivialOffsetCalculatorILi1EjESF_NS0_6memory15LoadWithoutCastENSG_16StoreWithoutCastEEEviT_T0_T2_T3_T4_T5_:
.text._ZN2at6native27unrolled_elementwise_kernelINS0_13BUnaryFunctorIN3c104HalfES4_S4_ZZZNS0_21nextafter_kernel_cudaERNS_18TensorIteratorBaseEENKUlvE_clEvENKUlvE2_clEvEUlS4_S4_E_EESt5arrayIPcLm2EELi4E23TrivialOffsetCalculatorILi1EjESF_NS0_6memory15LoadWithoutCastENSG_16StoreWithoutCastEEEviT_T0_T2_T3_T4_T5_:
        /* <DEDUP_REMOVED lines=17> */
[----:B------:R-:W-:-:S06]  /*0110*/  PRMT R13, RZ, 0x7610, R13 ;  /* 0x00007610ff0d7816 */ /* 0x000fcc000000000d */
[----:B-1----:R0:W5:Y:S05]  /*0120*/  @!P0 LDG.E.U16 R13, desc[UR4][R4.64] ;  /* 0x00000004040d8981 */ /* 0x00216a000c1e1500 */
[----:B------:R-:W-:Y:S01]  /*0130*/  @!P3 IMAD R19, R0, 0x200, R11 ;  /* 0x000002000013b824 */ /* 0x000fe200078e020b */
[----:B------:R-:W1:Y:S01]  /*0140*/  @!P3 LDC.64 R8, c[0x0][0x390] ;  /* 0x0000e400ff08bb82 */ /* 0x000e620000000a00 */
[----:B------:R-:W-:Y:S02]  /*0150*/  @!P3 VIADD R11, R11, 0x80 ;  /* 0x000000800b0bb836 */ /* 0x000fe40000000000 */
[----:B--2---:R-:W-:-:S03]  /*0160*/  @!P1 IMAD.WIDE.U32 R14, R17, 0x2, R14 ;  /* 0x00000002110e9825 */ /* 0x004fc600078e000e */
[----:B------:R-:W-:-:S13]  /*0170*/  ISETP.GE.AND P2, PT, R11, R2, PT ;  /* 0x000000020b00720c */ /* 0x000fda0003f46270 */
[----:B------:R-:W2:Y:S01]  /*0180*/  @!P2 LDC.64 R6, c[0x0][0x390] ;  /* 0x0000e400ff06ab82 */ /* 0x000ea20000000a00 */
[----:B------:R-:W-:Y:S02]  /*0190*/  @!P2 IMAD R11, R0, 0x200, R11 ;  /* 0x00000200000ba824 */ /* 0x000fe400078e020b */
[----:B-1----:R-:W-:-:S04]  /*01a0*/  @!P3 IMAD.WIDE.U32 R18, R19, 0x2, R8 ;  /* 0x000000021312b825 */ /* 0x002fc800078e0008 */
[----:B--2---:R-:W-:Y:S01]  /*01b0*/  @!P2 IMAD.WIDE.U32 R16, R11, 0x2, R6 ;  /* 0x000000020b10a825 */ /* 0x004fe200078e0006 */
[----:B------:R-:W-:Y:S02]  /*01c0*/  PRMT R11, RZ, 0x7610, R11 ;  /* 0x00007610ff0b7816 */ /* 0x000fe4000000000b */
[----:B------:R-:W-:Y:S02]  /*01d0*/  PRMT R7, RZ, 0x7610, R7 ;  /* 0x00007610ff077816 */ /* 0x000fe40000000007 */
[----:B------:R-:W-:Y:S02]  /*01e0*/  PRMT R6, RZ, 0x7610, R6 ;  /* 0x00007610ff067816 */ /* 0x000fe40000000006 */
[----:B------:R0:W5:Y:S04]  /*01f0*/  @!P1 LDG.E.U16 R11, desc[UR4][R14.64] ;  /* 0x000000040e0b9981 */ /* 0x000168000c1e1500 */
[----:B------:R0:W5:Y:S04]  /*0200*/  @!P3 LDG.E.U16 R7, desc[UR4][R18.64] ;  /* 0x000000041207b981 */ /* 0x000168000c1e1500 */
[----:B------:R0:W5:Y:S01]  /*0210*/  @!P2 LDG.E.U16 R6, desc[UR4][R16.64] ;  /* 0x000000041006a981 */ /* 0x000162000c1e1500 */
[----:B------:R-:W1:Y:S01]  /*0220*/  LDC.U16 R8, c[0x0][0x386] ;  /* 0x0000e180ff087b82 */ /* 0x000e620000000400 */
[----:B------:R-:W-:Y:S01]  /*0230*/  BSSY.RECONVERGENT B0, `(.L_x_22572) ;  /* 0x00000cf000007945 */ /* 0x000fe20003800200 */
[----:B-1----:R-:W-:-:S13]  /*0240*/  LOP3.LUT P0, R10, R8, 0x7fff, RZ, 0xc0, !PT ;  /* 0x00007fff080a7812 */ /* 0x002fda000780c0ff */
[----:B0-----:R-:W-:Y:S05]  /*0250*/  @P0 BRA `(.L_x_22573) ;  /* 0x0000000400480947 */ /* 0x001fea0003800000 */
        /* <DEDUP_REMOVED lines=9> */
[----:B-----5:R-:W-:Y:S02]  /*02f0*/  HADD2.F32 R15, -RZ, R13.H0_H0 ;  /* 0x2000000dff0f7230 */ /* 0x020fe40000004100 */
[----:B------:R-:W-:-:S03]  /*0300*/  HADD2.F32 R4, -RZ, R8.H0_H0 ;  /* 0x20000008ff047230 */ /* 0x000fc60000004100 */
[----:B------:R-:W-:Y:S02]  /*0310*/  FSETP.NAN.FTZ.AND P0, PT, R15, R15, PT ;  /* 0x0000000f0f00720b */ /* 0x000fe40003f18000 */
[----:B------:R-:W-:-:S04]  /*0320*/  FSETP.NAN.FTZ.AND P5, PT, R4, R4, PT ;  /* 0x000000040400720b */ /* 0x000fc80003fb8000 */
[----:B------:R-:W-:-:S13]  /*0330*/  PLOP3.LUT P0, PT, P0, P5, PT, 0xf8, 0x8f ;  /* 0x00000000008f781c */ /* 0x000fda000070bf70 */
[----:B------:R-:W-:Y:S01]  /*0340*/  @!P0 PRMT R10, R13, 0x9910, RZ ;  /* 0x000099100d0a8816 */ /* 0x000fe200000000ff */
[----:B------:R-:W-:Y:S01]  /*0350*/  @P0 FADD.FTZ R4, R15, R4 ;  /* 0x000000040f040221 */ /* 0x000fe20000010000 */
[C---:B------:R-:W-:Y:S01]  /*0360*/  @!P0 LOP3.LUT P5, RZ, R13.reuse, 0x7fff, RZ, 0xc0, !PT ;  /* 0x00007fff0dff8812 */ /* 0x040fe200078ac0ff */
[----:B------:R-:W-:Y:S01]  /*0370*/  @!P0 VIADD R13, R13, 0xffffffff ;  /* 0xffffffff0d0d8836 */ /* 0x000fe20000000000 */
[C---:B------:R-:W-:Y:S02]  /*0380*/  @!P0 PRMT R9, R8.reuse, 0x9910, RZ ;  /* 0x0000991008098816 */ /* 0x040fe400000000ff */
[----:B------:R-:W-:Y:S02]  /*0390*/  @P0 F2FP.F16.F32.PACK_AB R4, RZ, R4 ;  /* 0x00000004ff04023e */ /* 0x000fe400000000ff */
[----:B------:R-:W-:Y:S02]  /*03a0*/  @!P0 SEL R13, R8, R13, !P5 ;  /* 0x0000000d080d8207 */ /* 0x000fe40006800000 */
[----:B------:R-:W-:-:S04]  /*03b0*/  @!P0 ISETP.NE.AND P5, PT, R10, R9, PT ;  /* 0x000000090a00820c */ /* 0x000fc80003fa5270 */
[----:B------:R-:W-:-:S04]  /*03c0*/  @!P0 SEL R13, R8, R13, !P5 ;  /* 0x0000000d080d8207 */ /* 0x000fc80006800000 */
[----:B------:R-:W-:-:S04]  /*03d0*/  @!P0 PRMT R9, R13, 0x7610, R9 ;  /* 0x000076100d098816 */ /* 0x000fc80000000009 */
[----:B------:R-:W-:-:S07]  /*03e0*/  @P0 PRMT R9, R4, 0x7610, R9 ;  /* 0x0000761004090816 */ /* 0x000fce0000000009 */
.L_x_22575:
[----:B------:R-:W-:Y:S05]  /*03f0*/  BSYNC.RECONVERGENT B1 ;  /* 0x0000000000017941 */ /* 0x000fea0003800200 */
.L_x_22574:
[----:B------:R-:W-:Y:S04]  /*0400*/  BSSY.RECONVERGENT B1, `(.L_x_22576) ;  /* 0x0000012000017945 */ /* 0x000fe80003800200 */
[----:B------:R-:W-:Y:S05]  /*0410*/  @P4 BRA `(.L_x_22577) ;  /* 0x0000000000404947 */ /* 0x000fea0003800000 */
[----:B-----5:R-:W-:Y:S02]  /*0420*/  HADD2.F32 R10, -RZ, R11.H0_H0 ;  /* 0x2000000bff0a7230 */ /* 0x020fe40000004100 */
[----:B------:R-:W-:-:S03]  /*0430*/  HADD2.F32 R13, -RZ, R8.H0_H0 ;  /* 0x20000008ff0d7230 */ /* 0x000fc60000004100 */
[----:B------:R-:W-:Y:S02]  /*0440*/  FSETP.NAN.FTZ.AND P0, PT, R10, R10, PT ;  /* 0x0000000a0a00720b */ /* 0x000fe40003f18000 */
[----:B------:R-:W-:-:S04]  /*0450*/  FSETP.NAN.FTZ.AND P4, PT, R13, R13, PT ;  /* 0x0000000d0d00720b */ /* 0x000fc80003f98000 */
[----:B------:R-:W-:-:S13]  /*0460*/  PLOP3.LUT P0, PT, P0, P4, PT, 0xf8, 0x8f ;  /* 0x00000000008f781c */ /* 0x000fda0000709f70 */
[C---:B------:R-:W-:Y:S02]  /*0470*/  @!P0 PRMT R4, R11.reuse, 0x9910, RZ ;  /* 0x000099100b048816 */ /* 0x040fe400000000ff */
[C---:B------:R-:W-:Y:S01]  /*0480*/  @!P0 LOP3.LUT P4, RZ, R11.reuse, 0x7fff, RZ, 0xc0, !PT ;  /* 0x00007fff0bff8812 */ /* 0x040fe2000788c0ff */
[----:B------:R-:W-:Y:S01]  /*0490*/  @!P0 VIADD R11, R11, 0xffffffff ;  /* 0xffffffff0b0b8836 */ /* 0x000fe20000000000 */
[----:B------:R-:W-:-:S04]  /*04a0*/  @!P0 PRMT R15, R8, 0x9910, RZ ;  /* 0x00009910080f8816 */ /* 0x000fc800000000ff */
[----:B------:R-:W-:Y:S02]  /*04b0*/  @!P0 SEL R11, R8, R11, !P4 ;  /* 0x0000000b080b8207 */ /* 0x000fe40006000000 */
[----:B------:R-:W-:Y:S01]  /*04c0*/  @!P0 ISETP.NE.AND P4, PT, R4, R15, PT ;  /* 0x0000000f0400820c */ /* 0x000fe20003f85270 */
[----:B------:R-:W-:-:S03]  /*04d0*/  @P0 FADD.FTZ R4, R13, R10 ;  /* 0x0000000a0d040221 */ /* 0x000fc60000010000 */
[----:B------:R-:W-:Y:S02]  /*04e0*/  @!P0 SEL R11, R8, R11, !P4 ;  /* 0x0000000b080b8207 */ /* 0x000fe40006000000 */
[----:B------:R-:W-:Y:S02]  /*04f0*/  @P0 F2FP.F16.F32.PACK_AB R10, RZ, R4 ;  /* 0x00000004ff0a023e */ /* 0x000fe400000000ff */
[----:B------:R-:W-:-:S04]  /*0500*/  @!P0 PRMT R4, R11, 0x7610, R4 ;  /* 0x000076100b048816 */ /* 0x000fc80000000004 */
[----:B------:R-:W-:-:S07]  /*0510*/  @P0 PRMT R4, R10, 0x7610, R4 ;  /* 0x000076100a040816 */ /* 0x000fce0000000004 */
.L_x_22577:
[----:B------:R-:W-:Y:S05]  /*0520*/  BSYNC.RECONVERGENT B1 ;  /* 0x0000000000017941 */ /* 0x000fea0003800200 */
.L_x_22576:
        /* <DEDUP_REMOVED lines=18> */
.L_x_22579:
[----:B------:R-:W-:Y:S05]  /*0650*/  BSYNC.RECONVERGENT B1 ;  /* 0x0000000000017941 */ /* 0x000fea0003800200 */
.L_x_22578:
[----:B------:R-:W-:Y:S05]  /*0660*/  @P2 BRA `(.L_x_22580) ;  /* 0x00000008002c2947 */ /* 0x000fea0003800000 */
[----:B-----5:R-:W-:Y:S02]  /*0670*/  HADD2.F32 R10, -RZ, R6.H0_H0 ;  /* 0x20000006ff0a7230 */ /* 0x020fe40000004100 */
[----:B------:R-:W-:-:S03]  /*0680*/  HADD2.F32 R13, -RZ, R8.H0_H0 ;  /* 0x20000008ff0d7230 */ /* 0x000fc60000004100 */
[----:B------:R-:W-:Y:S02]  /*0690*/  FSETP.NAN.FTZ.AND P0, PT, R10, R10, PT ;  /* 0x0000000a0a00720b */ /* 0x000fe40003f18000 */
[----:B------:R-:W-:-:S04]  /*06a0*/  FSETP.NAN.FTZ.AND P1, PT, R13, R13, PT ;  /* 0x0000000d0d00720b */ /* 0x000fc80003f38000 */
[----:B------:R-:W-:-:S13]  /*06b0*/  PLOP3.LUT P0, PT, P0, P1, PT, 0xf8, 0x8f ;  /* 0x00000000008f781c */ /* 0x000fda0000703f70 */
[C---:B------:R-:W-:Y:S01]  /*06c0*/  @!P0 PRMT R12, R6.reuse, 0x9910, RZ ;  /* 0x00009910060c8816 */ /* 0x040fe200000000ff */
[C---:B------:R-:W-:Y:S01]  /*06d0*/  @!P0 VIADD R7, R6.reuse, 0xffffffff ;  /* 0xffffffff06078836 */ /* 0x040fe20000000000 */
[----:B------:R-:W-:Y:S02]  /*06e0*/  @!P0 LOP3.LUT P1, RZ, R6, 0x7fff, RZ, 0xc0, !PT ;  /* 0x00007fff06ff8812 */ /* 0x000fe4000782c0ff */
[C---:B------:R-:W-:Y:S01]  /*06f0*/  @!P0 PRMT R15, R8.reuse, 0x9910, RZ ;  /* 0x00009910080f8816 */ /* 0x040fe200000000ff */
[----:B------:R-:W-:Y:S01]  /*0700*/  @!P0 IMAD.MOV.U32 R6, RZ, RZ, R12 ;  /* 0x000000ffff068224 */ /* 0x000fe200078e000c */
[----:B------:R-:W-:-:S04]  /*0710*/  @!P0 SEL R7, R8, R7, !P1 ;  /* 0x0000000708078207 */ /* 0x000fc80004800000 */
[----:B------:R-:W-:Y:S01]  /*0720*/  @!P0 ISETP.NE.AND P1, PT, R6, R15, PT ;  /* 0x0000000f0600820c */ /* 0x000fe20003f25270 */
[----:B------:R-:W-:-:S03]  /*0730*/  @P0 FADD.FTZ R6, R13, R10 ;  /* 0x0000000a0d060221 */ /* 0x000fc60000010000 */
[----:B------:R-:W-:Y:S02]  /*0740*/  @!P0 SEL R7, R8, R7, !P1 ;  /* 0x0000000708078207 */ /* 0x000fe40004800000 */
[----:B------:R-:W-:-:S04]  /*0750*/  @P0 F2FP.F16.F32.PACK_AB R6, RZ, R6 ;  /* 0x00000006ff06023e */ /* 0x000fc800000000ff */
[----:B------:R-:W-:Y:S01]  /*0760*/  @P0 PRMT R7, R6, 0x7610, R7 ;  /* 0x0000761006070816 */ /* 0x000fe20000000007 */
[----:B------:R-:W-:Y:S06]  /*0770*/  BRA `(.L_x_22580) ;  /* 0x0000000400e87947 */ /* 0x000fec0003800000 */
.L_x_22573:
[----:B------:R-:W-:Y:S01]  /*0780*/  ISETP.GE.AND P3, PT, R3, R2, PT ;  /* 0x000000020300720c */ /* 0x000fe20003f66270 */
[----:B------:R-:W-:Y:S01]  /*0790*/  BSSY.RECONVERGENT B1, `(.L_x_22581) ;  /* 0x000001d000017945 */ /* 0x000fe20003800200 */
[----:B------:R-:W-:-:S04]  /*07a0*/  LOP3.LUT R12, R8, 0x8000, RZ, 0xc0, !PT ;  /* 0x00008000080c7812 */ /* 0x000fc800078ec0ff */
        /* <DEDUP_REMOVED lines=17> */
[----:B------:R-:W-:Y:S01]  /*08c0*/  @P1 LOP3.LUT R4, R13, R8, RZ, 0x3c, !PT ;  /* 0x000000080d041212 */ /* 0x000fe200078e3cff */
[----:B------:R-:W-:Y:S01]  /*08d0*/  @P1 IMAD.MOV.U32 R5, RZ, RZ, 0xffff ;  /* 0x0000ffffff051424 */ /* 0x000fe200078e00ff */
[----:B------:R-:W-:Y:S02]  /*08e0*/  @P1 ISETP.GT.U32.AND P2, PT, R9, R10, PT ;  /* 0x0000000a0900120c */ /* 0x000fe40003f44070 */
[----:B------:R-:W-:Y:S02]  /*08f0*/  @P1 PRMT R4, R4, 0x9910, RZ ;  /* 0x0000991004041816 */ /* 0x000fe400000000ff */
[----:B------:R-:W-:Y:S02]  /*0900*/  PRMT R9, R12, 0x7610, R9 ;  /* 0x000076100c097816 */ /* 0x000fe40000000009 */
[----:B------:R-:W-:-:S04]  /*0910*/  @P1 ISETP.GT.AND P0, PT, R4, -0x1, PT ;  /* 0xffffffff0400180c */ /* 0x000fc80003f04270 */
[----:B------:R-:W-:-:S04]  /*0920*/  @P1 SEL R4, R5, 0x1, !P0 ;  /* 0x0000000105041807 */ /* 0x000fc80004000000 */
[----:B------:R-:W-:-:S05]  /*0930*/  @P1 SEL R4, R4, 0xffff, !P2 ;  /* 0x0000ffff04041807 */ /* 0x000fca0005000000 */
[----:B------:R-:W-:-:S05]  /*0940*/  @P1 IMAD.IADD R4, R4, 0x1, R13 ;  /* 0x0000000104041824 */ /* 0x000fca00078e020d */
[----:B------:R-:W-:-:S07]  /*0950*/  @P1 PRMT R9, R4, 0x7610, R9 ;  /* 0x0000761004091816 */ /* 0x000fce0000000009 */
.L_x_22582:
[----:B------:R-:W-:Y:S05]  /*0960*/  BSYNC.RECONVERGENT B1 ;  /* 0x0000000000017941 */ /* 0x000fea0003800200 */
.L_x_22581:
        /* <DEDUP_REMOVED lines=24> */
[----:B------:R-:W-:-:S05]  /*0af0*/  SEL R4, R4, 0xffff, !P1 ;  /* 0x0000ffff04047807 */ /* 0x000fca0004800000 */
[----:B------:R-:W-:Y:S01]  /*0b00*/  IMAD.IADD R4, R4, 0x1, R11 ;  /* 0x0000000104047824 */ /* 0x000fe200078e020b */
[----:B------:R-:W-:Y:S06]  /*0b10*/  BRA `(.L_x_22584) ;  /* 0x0000000000087947 */ /* 0x000fec0003800000 */
.L_x_22585:
[----:B------:R-:W-:-:S05]  /*0b20*/  FADD.FTZ R4, R13, R4 ;  /* 0x000000040d047221 */ /* 0x000fca0000010000 */
[----:B------:R-:W-:-:S07]  /*0b30*/  F2FP.F16.F32.PACK_AB R4, RZ, R4 ;  /* 0x00000004ff04723e */ /* 0x000fce00000000ff */
.L_x_22584:
[----:B------:R-:W-:Y:S05]  /*0b40*/  BSYNC.RECONVERGENT B1 ;  /* 0x0000000000017941 */ /* 0x000fea0003800200 */
.L_x_22583:
[----:B-----5:R-:W-:Y:S01]  /*0b50*/  VIADD R11, R3, 0x100 ;  /* 0x00000100030b7836 */ /* 0x020fe20000000000 */
        /* <DEDUP_REMOVED lines=25> */
[----:B------:R-:W-:Y:S01]  /*0cf0*/  PRMT R11, R14, 0x7610, R11 ;  /* 0x000076100e0b7816 */ /* 0x000fe2000000000b */
[----:B------:R-:W-:Y:S06]  /*0d00*/  BRA `(.L_x_22587) ;  /* 0x00000000000c7947 */ /* 0x000fec0003800000 */
.L_x_22588:
[----:B------:R-:W-:-:S05]  /*0d10*/  FADD.FTZ R7, R14, R11 ;  /* 0x0000000b0e077221 */ /* 0x000fca0000010000 */
[----:B------:R-:W-:-:S04]  /*0d20*/  F2FP.F16.F32.PACK_AB R7, RZ, R7 ;  /* 0x00000007ff07723e */ /* 0x000fc800000000ff */
[----:B------:R-:W-:-:S07]  /*0d30*/  PRMT R11, R7, 0x7610, R11 ;  /* 0x00007610070b7816 */ /* 0x000fce000000000b */
.L_x_22587:
[----:B------:R-:W-:Y:S05]  /*0d40*/  BSYNC.RECONVERGENT B1 ;  /* 0x0000000000017941 */ /* 0x000fea0003800200 */
.L_x_22586:
[----:B------:R-:W-:-:S05]  /*0d50*/  VIADD R7, R3, 0x180 ;  /* 0x0000018003077836 */ /* 0x000fca0000000000 */
        /* <DEDUP_REMOVED lines=25> */
.L_x_22589:
[----:B------:R-:W-:-:S05]  /*0ef0*/  FADD.FTZ R6, R14, R7 ;  /* 0x000000070e067221 */ /* 0x000fca0000010000 */
[----:B------:R-:W-:-:S04]  /*0f00*/  F2FP.F16.F32.PACK_AB R6, RZ, R6 ;  /* 0x00000006ff06723e */ /* 0x000fc800000000ff */
[----:B------:R-:W-:-:S07]  /*0f10*/  PRMT R7, R6, 0x7610, R7 ;  /* 0x0000761006077816 */ /* 0x000fce0000000007 */
.L_x_22580:
[----:B------:R-:W-:Y:S05]  /*0f20*/  BSYNC.RECONVERGENT B0 ;  /* 0x0000000000007941 */ /* 0x000fea0003800200 */
.L_x_22572:
[----:B-----5:R-:W0:Y:S01]  /*0f30*/  @!P3 LDC.64 R12, c[0x0][0x388] ;  /* 0x0000e200ff0cbb82 */ /* 0x020e220000000a00 */
[----:B------:R-:W-:Y:S01]  /*0f40*/  @!P3 IMAD R15, R0, 0x200, R3 ;  /* 0x00000200000fb824 */ /* 0x000fe200078e0203 */
[----:B------:R-:W-:Y:S01]  /*0f50*/  BSSY.RECONVERGENT B0, `(.L_x_22590) ;  /* 0x0000010000007945 */ /* 0x000fe20003800200 */
[----:B------:R-:W-:-:S05]  /*0f60*/  @!P3 IMAD.MOV.U32 R3, RZ, RZ, R5 ;  /* 0x000000ffff03b224 */ /* 0x000fca00078e0005 */
[----:B------:R-:W-:Y:S01]  /*0f70*/  ISETP.GE.AND P0, PT, R3, R2, PT ;  /* 0x000000020300720c */ /* 0x000fe20003f06270 */
[----:B0-----:R-:W-:-:S05]  /*0f80*/  @!P3 IMAD.WIDE.U32 R12, R15, 0x2, R12 ;  /* 0x000000020f0cb825 */ /* 0x001fca00078e000c */
[----:B------:R0:W-:Y:S07]  /*0f90*/  @!P3 STG.E.U16 desc[UR4][R12.64], R9 ;  /* 0x000000090c00b986 */ /* 0x0001ee000c101504 */
        /* <DEDUP_REMOVED lines=11> */
.L_x_22591:
[----:B------:R-:W-:Y:S05]  /*1050*/  BSYNC.RECONVERGENT B0 ;  /* 0x0000000000007941 */ /* 0x000fea0003800200 */
.L_x_22590:
[----:B------:R-:W-:-:S13]  /*1060*/  ISETP.GE.AND P0, PT, R3, R2, PT ;  /* 0x000000020300720c */ /* 0x000fda0003f06270 */
[----:B------:R-:W-:Y:S05]  /*1070*/  @P0 EXIT ;  /* 0x000000000000094d */ /* 0x000fea0003800000 */
[----:B-1----:R-:W1:Y:S01]  /*1080*/  LDC.64 R4, c[0x0][0x388] ;  /* 0x0000e200ff047b82 */ /* 0x002e620000000a00 */
[----:B------:R-:W-:-:S04]  /*1090*/  IMAD R3, R0, 0x200, R3 ;  /* 0x0000020000037824 */ /* 0x000fc800078e0203 */
[----:B-1----:R-:W-:-:S05]  /*10a0*/  IMAD.WIDE.U32 R2, R3, 0x2, R4 ;  /* 0x0000000203027825 */ /* 0x002fca00078e0004 */
[----:B------:R-:W-:Y:S01]  /*10b0*/  STG.E.U16 desc[UR4][R2.64], R7 ;  /* 0x0000000702007986 */ /* 0x000fe2000c101504 */
[----:B------:R-:W-:Y:S05]  /*10c0*/  EXIT ;  /* 0x000000000000794d */ /* 0x000fea0003800000 */
.L_x_22592:
        /* <DEDUP_REMOVED lines=11> */
.L_x_32529:


//--------------------- .text._ZN2at6native29vectorized_elementwise_kernelILi2ENS0_13BUnaryFunctorIN3c104HalfES4_S4_ZZZNS0_21nextafter_kernel_cudaERNS_18TensorIteratorBaseEENKUlvE_clEvENKUlvE2_clEvEUlS4_S4_E_EESt5arrayIPcLm2EEEEviT0_T1_ --------------------------
	.section	.text._ZN2at6native29vectorized_elementwise_kernelILi2ENS0_13BUnaryFunctorIN3c104HalfES4_S4_ZZZNS0_21nextafter_kernel_cudaERNS_18TensorIteratorBaseEENKUlvE_clEvENKUlvE2_clEvEUlS4_S4_E_EESt5arrayIPcLm2EEEEviT0_T1_,"ax",@progbits
	.align	128
        .global         _ZN2at6native29vectorized_elementwise_kernelILi2ENS0_13BUnaryFunctorIN3c104HalfES4_S4_ZZZNS0_21nextafter_kernel_cudaERNS_18TensorIteratorBaseEENKUlvE_clEvENKUlvE2_clEvEUlS4_S4_E_EESt5arrayIPcLm2EEEEviT0_T1_
        .type           _ZN2at6native29vectorized_elementwise_kernelILi2ENS0_13BUnaryFunctorIN3c104HalfES4_S4_ZZZNS0_21nextafter_kernel_cudaERNS_18TensorIteratorBaseEENKUlvE_clEvENKUlvE2_clEvEUlS4_S4_E_EESt5arrayIPcLm2EEEEviT0_T1_,@function
        .size           _ZN2at6native29vectorized_elementwise_kernelILi2ENS0_13BUnaryFunctorIN3c104HalfES4_S4_ZZZNS0_21nextafter_kernel_cudaERNS_18TensorIteratorBaseEENKUlvE_clEvENKUlvE2_clEvEUlS4_S4_E_EESt5arrayIPcLm2EEEEviT0_T1_,(.L_x_32530 - _ZN2at6native29vectorized_elementwise_kernelILi2ENS0_13BUnaryFunctorIN3c104HalfES4_S4_ZZZNS0_21nextafter_kernel_cudaERNS_18TensorIteratorBaseEENKUlvE_clEvENKUlvE2_clEvEUlS4_S4_E_EESt5arrayIPcLm2EEEEviT0_T1_)
        .other          _ZN2at6native29vectorized_elementwise_kernelILi2ENS0_13BUnaryFunctorIN3c104HalfES4_S4_ZZZNS0_21nextafter_kernel_cudaERNS_18TensorIteratorBaseEENKUlvE_clEvENKUlvE2_clEvEUlS4_S4_E_EESt5arrayIPcLm2EEEEviT0_T1_,@"STO_CUDA_ENTRY STV_DEFAULT"
_ZN2at6native29vectorized_elementwise_kernelILi2ENS0_13BUnaryFunctorIN3c104HalfES4_S4_ZZZNS0_21nextafter_kernel_cudaERNS_18TensorIteratorBaseEENKUlvE_clEvENKUlvE2_clEvEUlS4_S4_E_EESt5arrayIPcLm2EEEEviT0_T1_:
.text._ZN2at6native29vectorized_elementwise_kernelILi2ENS0_13BUnaryFunctorIN3c104HalfES4_S4_ZZZNS0_21nextafter_kernel_cudaERNS_18TensorIteratorBaseEENKUlvE_clEvENKUlvE2_clEvEUlS4_S4_E_EESt5arrayIPcLm2EEEEviT0_T1_:
        /* <DEDUP_REMOVED lines=36> */
[----:B------:R-:W2:Y:S01]  /*0240*/  @!P1 LDC.64 R6, c[0x0][0x390] ;  /* 0x0000e400ff069b82 */ /* 0x000ea20000000a00 */
        /* <DEDUP_REMOVED lines=8> */
[----:B------:R-:W-:-:S03]  /*02d0*/  PRMT R22, RZ, 0x7610, R22 ;  /* 0x00007610ff167816 */ /* 0x000fc60000000016 */
[----:B---3--:R-:W-:-:S04]  /*02e0*/  @!P4 IMAD.WIDE.U32 R12, R29, 0x2, R12 ;  /* 0x000000021d0cc825 */ /* 0x008fc800078e000c */
[----:B------:R-:W-:Y:S01]  /*02f0*/  @!P6 IMAD.IADD R20, R16, 0x1, R20 ;  /* 0x000000011014e824 */ /* 0x000fe200078e0214 */
[----:B------:R1:W5:Y:S01]  /*0300*/  @!P4 LDG.E.U16 R22, desc[UR4][R12.64] ;  /* 0x000000040c16c981 */ /* 0x000362000c1e1500 */
[----:B----4-:R-:W-:Y:S01]  /*0310*/  @!P2 IMAD.WIDE.U32 R4, R25, 0x2, R4 ;  /* 0x000000021904a825 */ /* 0x010fe200078e0004 */
[----:B------:R-:W-:-:S03]  /*0320*/  PRMT R25, RZ, 0x7610, R25 ;  /* 0x00007610ff197816 */ /* 0x000fc60000000019 */
[----:B--2---:R-:W-:Y:S01]  /*0330*/  @!P1 IMAD.WIDE.U32 R6, R23, 0x2, R6 ;  /* 0x0000000217069825 */ /* 0x004fe200078e0006 */
[----:B------:R-:W-:-:S03]  /*0340*/  PRMT R23, RZ, 0x7610, R23 ;  /* 0x00007610ff177816 */ /* 0x000fc60000000017 */
[----:B0-----:R-:W-:Y:S01]  /*0350*/  @!P0 IMAD.WIDE.U32 R8, R21, 0x2, R8 ;  /* 0x0000000215088825 */ /* 0x001fe200078e0008 */
[----:B------:R-:W-:Y:S02]  /*0360*/  PRMT R21, RZ, 0x7610, R21 ;  /* 0x00007610ff157816 */ /* 0x000fe40000000015 */
[----:B-1----:R-:W-:Y:S01]  /*0370*/  PRMT R13, RZ, 0x7610, R13 ;  /* 0x00007610ff0d7816 */ /* 0x002fe2000000000d */
[----:B------:R-:W-:Y:S01]  /*0380*/  @!P3 IMAD.WIDE.U32 R2, R27, 0x2, R2 ;  /* 0x000000021b02b825 */ /* 0x000fe200078e0002 */
[----:B------:R-:W5:Y:S03]  /*0390*/  @!P2 LDG.E.U16 R23, desc[UR4][R4.64] ;  /* 0x000000040417a981 */ /* 0x000f66000c1e1500 */
[----:B------:R-:W-:Y:S01]  /*03a0*/  @!P6 IMAD.WIDE.U32 R10, R20, 0x2, R10 ;  /* 0x00000002140ae825 */ /* 0x000fe200078e000a */
[----:B------:R-:W5:Y:S04]  /*03b0*/  @!P3 LDG.E.U16 R25, desc[UR4][R2.64] ;  /* 0x000000040219b981 */ /* 0x000f68000c1e1500 */
[----:B------:R-:W5:Y:S04]  /*03c0*/  @!P1 LDG.E.U16 R21, desc[UR4][R6.64] ;  /* 0x0000000406159981 */ /* 0x000f68000c1e1500 */
[----:B------:R-:W5:Y:S01]  /*03d0*/  @!P6 LDG.E.U16 R13, desc[UR4][R10.64] ;  /* 0x000000040a0de981 */ /* 0x000f62000c1e1500 */
[----:B------:R-:W-:-:S06]  /*03e0*/  PRMT R29, RZ, 0x7610, R29 ;  /* 0x00007610ff1d7816 */ /* 0x000fcc000000001d */
[----:B------:R0:W5:Y:S02]  /*03f0*/  @!P5 LDG.E.U16 R29, desc[UR4][R14.64] ;  /* 0x000000040e1dd981 */ /* 0x000164000c1e1500 */
[----:B0-----:R-:W-:-:S06]  /*0400*/  PRMT R15, RZ, 0x7610, R15 ;  /* 0x00007610ff0f7816 */ /* 0x001fcc000000000f */
[----:B------:R0:W5:Y:S01]  /*0410*/  @!P0 LDG.E.U16 R15, desc[UR4][R8.64] ;  /* 0x00000004080f8981 */ /* 0x000162000c1e1500 */
[----:B------:R-:W-:Y:S01]  /*0420*/  LOP3.LUT P0, R12, R0, 0x7fff, RZ, 0xc0, !PT ;  /* 0x00007fff000c7812 */ /* 0x000fe2000780c0ff */
[----:B------:R-:W-:-:S12]  /*0430*/  BSSY.RECONVERGENT B0, `(.L_x_22594) ;  /* 0x00001a0000007945 */ /* 0x000fd80003800200 */
[----:B0-----:R-:W-:Y:S05]  /*0440*/  @P0 BRA `(.L_x_22595) ;  /* 0x0000000800980947 */ /* 0x001fea0003800000 */
[CC--:B------:R-:W-:Y:S01]  /*0450*/  ISETP.GE.U32.AND P2, PT, R18.reuse, R17.reuse, PT ;  /* 0x000000111200720c */ /* 0x0c0fe20003f46070 */
[C---:B------:R-:W-:Y:S01]  /*0460*/  VIADD R4, R18.reuse, 0x180 ;  /* 0x0000018012047836 */ /* 0x040fe20000000000 */
[----:B------:R-:W-:Y:S01]  /*0470*/  BSSY.RECONVERGENT B1, `(.L_x_22596) ;  /* 0x0000017000017945 */ /* 0x000fe20003800200 */
[C---:B------:R-:W-:Y:S02]  /*0480*/  VIADD R2, R18.reuse, 0x100 ;  /* 0x0000010012027836 */ /* 0x040fe40000000000 */
[----:B------:R-:W-:Y:S01]  /*0490*/  VIADD R10, R18, 0x80 ;  /* 0x00000080120a7836 */ /* 0x000fe20000000000 */
[-C--:B------:R-:W-:Y:S01]  /*04a0*/  ISETP.GE.U32.AND P3, PT, R4, R17.reuse, PT ;  /* 0x000000110400720c */ /* 0x080fe20003f66070 */
[----:B------:R-:W-:Y:S01]  /*04b0*/  VIADD R4, R18, 0x200 ;  /* 0x0000020012047836 */ /* 0x000fe20000000000 */
[----:B------:R-:W-:-:S05]  /*04c0*/  ISETP.GE.U32.AND P4, PT, R2, R17, PT ;  /* 0x000000110200720c */ /* 0x000fca0003f86070 */
[----:B------:R-:W-:Y:S08]  /*04d0*/  @P2 BRA `(.L_x_22597) ;  /* 0x0000000000402947 */ /* 0x000ff00003800000 */
        /* <DEDUP_REMOVED lines=16> */
.L_x_22597:
[----:B------:R-:W-:Y:S05]  /*05e0*/  BSYNC.RECONVERGENT B1 ;  /* 0x0000000000017941 */ /* 0x000fea0003800200 */
.L_x_22596:
[-C--:B------:R-:W-:Y:S01]  /*05f0*/  ISETP.GE.U32.AND P0, PT, R10, R17.reuse, PT ;  /* 0x000000110a00720c */ /* 0x080fe20003f06070 */
[----:B------:R-:W-:Y:S01]  /*0600*/  BSSY.RECONVERGENT B1, `(.L_x_22598) ;  /* 0x0000014000017945 */ /* 0x000fe20003800200 */
[----:B------:R-:W-:Y:S01]  /*0610*/  ISETP.GE.U32.AND P1, PT, R4, R17, PT ;  /* 0x000000110400720c */ /* 0x000fe20003f26070 */
[----:B------:R-:W-:-:S10]  /*0620*/  VIADD R4, R18, 0x280 ;  /* 0x0000028012047836 */ /* 0x000fd40000000000 */
        /* <DEDUP_REMOVED lines=17> */
.L_x_22599:
[----:B------:R-:W-:Y:S05]  /*0740*/  BSYNC.RECONVERGENT B1 ;  /* 0x0000000000017941 */ /* 0x000fea0003800200 */
.L_x_22598:
[----:B------:R-:W-:Y:S01]  /*0750*/  BSSY.RECONVERGENT B1, `(.L_x_22600) ;  /* 0x0000014000017945 */ /* 0x000fe20003800200 */
[----:B------:R-:W-:Y:S01]  /*0760*/  ISETP.GE.U32.AND P5, PT, R4, R17, PT ;  /* 0x000000110400720c */ /* 0x000fe20003fa6070 */
[----:B------:R-:W-:Y:S02]  /*0770*/  VIADD R6, R18, 0x300 ;  /* 0x0000030012067836 */ /* 0x000fe40000000000 */
[----:B------:R-:W-:Y:S10]  /*0780*/  @P4 BRA `(.L_x_22601) ;  /* 0x0000000000404947 */ /* 0x000ff40003800000 */
[----:B-----5:R-:W-:Y:S02]  /*0790*/  HADD2.F32 R5, -RZ, R22.H0_H0 ;  /* 0x20000016ff057230 */ /* 0x020fe40000004100 */
[----:B------:R-:W-:-:S03]  /*07a0*/  HADD2.F32 R8, -RZ, R0.H0_H0 ;  /* 0x20000000ff087230 */ /* 0x000fc60000004100 */
[----:B------:R-:W-:Y:S02]  /*07b0*/  FSETP.NAN.FTZ.AND P0, PT, R5, R5, PT ;  /* 0x000000050500720b */ /* 0x000fe40003f18000 */
[----:B------:R-:W-:-:S04]  /*07c0*/  FSETP.NAN.FTZ.AND P4, PT, R8, R8, PT ;  /* 0x000000080800720b */ /* 0x000fc80003f98000 */
[----:B------:R-:W-:-:S13]  /*07d0*/  PLOP3.LUT P0, PT, P0, P4, PT, 0xf8, 0x8f ;  /* 0x00000000008f781c */ /* 0x000fda0000709f70 */
[C---:B------:R-:W-:Y:S01]  /*07e0*/  @!P0 VIADD R3, R22.reuse, 0xffffffff ;  /* 0xffffffff16038836 */ /* 0x040fe20000000000 */
[----:B------:R-:W-:Y:S02]  /*07f0*/  @!P0 LOP3.LUT P4, RZ, R22, 0x7fff, RZ, 0xc0, !PT ;  /* 0x00007fff16ff8812 */ /* 0x000fe4000788c0ff */
[----:B------:R-:W-:Y:S02]  /*0800*/  @!P0 PRMT R7, R0, 0x9910, RZ ;  /* 0x0000991000078816 */ /* 0x000fe400000000ff */
[----:B------:R-:W-:Y:S02]  /*0810*/  @!P0 PRMT R4, R22, 0x9910, RZ ;  /* 0x0000991016048816 */ /* 0x000fe400000000ff */
[----:B------:R-:W-:Y:S02]  /*0820*/  @!P0 SEL R3, R0, R3, !P4 ;  /* 0x0000000300038207 */ /* 0x000fe40006000000 */
[----:B------:R-:W-:Y:S01]  /*0830*/  @!P0 ISETP.NE.AND P4, PT, R4, R7, PT ;  /* 0x000000070400820c */ /* 0x000fe20003f85270 */
[----:B------:R-:W-:-:S03]  /*0840*/  @P0 FADD.FTZ R4, R8, R5 ;  /* 0x0000000508040221 */ /* 0x000fc60000010000 */
[----:B------:R-:W-:Y:S02]  /*0850*/  @!P0 SEL R3, R0, R3, !P4 ;  /* 0x0000000300038207 */ /* 0x000fe40006000000 */
[----:B------:R-:W-:Y:S02]  /*0860*/  @P0 F2FP.F16.F32.PACK_AB R5, RZ, R4 ;  /* 0x00000004ff05023e */ /* 0x000fe400000000ff */
[----:B------:R-:W-:-:S04]  /*0870*/  @!P0 PRMT R4, R3, 0x7610, R4 ;  /* 0x0000761003048816 */ /* 0x000fc80000000004 */
[----:B------:R-:W-:-:S07]  /*0880*/  @P0 PRMT R4, R5, 0x7610, R4 ;  /* 0x0000761005040816 */ /* 0x000fce0000000004 */
.L_x_22601:
[----:B------:R-:W-:Y:S05]  /*0890*/  BSYNC.RECONVERGENT B1 ;  /* 0x0000000000017941 */ /* 0x000fea0003800200 */
.L_x_22600:
        /* <DEDUP_REMOVED lines=20> */
.L_x_22603:
[----:B------:R-:W-:Y:S05]  /*09e0*/  BSYNC.RECONVERGENT B1 ;  /* 0x0000000000017941 */ /* 0x000fea0003800200 */
.L_x_22602:
[----:B------:R-:W-:Y:S01]  /*09f0*/  BSSY.RECONVERGENT B1, `(.L_x_22604) ;  /* 0x0000013000017945 */ /* 0x000fe20003800200 */
[----:B------:R-:W-:-:S03]  /*0a00*/  ISETP.GE.U32.AND P3, PT, R6, R17, PT ;  /* 0x000000110600720c */ /* 0x000fc60003f66070 */
        /* <DEDUP_REMOVED lines=17> */
.L_x_22605:
[----:B------:R-:W-:Y:S05]  /*0b20*/  BSYNC.RECONVERGENT B1 ;  /* 0x0000000000017941 */ /* 0x000fea0003800200 */
.L_x_22604:
        /* <DEDUP_REMOVED lines=18> */
.L_x_22607:
[----:B------:R-:W-:Y:S05]  /*0c50*/  BSYNC.RECONVERGENT B1 ;  /* 0x0000000000017941 */ /* 0x000fea0003800200 */
.L_x_22606:
        /* <DEDUP_REMOVED lines=18> */
.L_x_22609:
[----:B------:R-:W-:Y:S05]  /*0d80*/  BSYNC.RECONVERGENT B1 ;  /* 0x0000000000017941 */ /* 0x000fea0003800200 */
.L_x_22608:
        /* <DEDUP_REMOVED lines=16> */
[----:B------:R-:W-:Y:S01]  /*0e90*/  @P0 PRMT R5, R0, 0x7610, R5 ;  /* 0x0000761000050816 */ /* 0x000fe20000000005 */
[----:B------:R-:W-:Y:S06]  /*0ea0*/  BRA `(.L_x_22610) ;  /* 0x0000000c00e07947 */ /* 0x000fec0003800000 */
.L_x_22595:
[----:B------:R-:W-:Y:S01]  /*0eb0*/  ISETP.GE.U32.AND P2, PT, R18, R17, PT ;  /* 0x000000111200720c */ /* 0x000fe20003f46070 */
        /* <DEDUP_REMOVED lines=18> */
[----:B------:R-:W-:Y:S02]  /*0fe0*/  LOP3.LUT P1, R5, R19, 0x7fff, RZ, 0xc0, !PT ;  /* 0x00007fff13057812 */ /* 0x000fe4000782c0ff */
[----:B------:R-:W-:-:S11]  /*0ff0*/  PRMT R9, R11, 0x7610, R9 ;  /* 0x000076100b097816 */ /* 0x000fd60000000009 */
[----:B------:R-:W-:Y:S01]  /*1000*/  @P1 LOP3.LUT R2, R19, R0, RZ, 0x3c, !PT ;  /* 0x0000000013021212 */ /* 0x000fe200078e3cff */
[----:B------:R-:W-:Y:S01]  /*1010*/  @P1 IMAD.MOV.U32 R3, RZ, RZ, 0xffff ;  /* 0x0000ffffff031424 */ /* 0x000fe200078e00ff */
[----:B------:R-:W-:Y:S02]  /*1020*/  @P1 ISETP.GT.U32.AND P3, PT, R5, R12, PT ;  /* 0x0000000c0500120c */ /* 0x000fe40003f64070 */
[----:B------:R-:W-:-:S04]  /*1030*/  @P1 PRMT R2, R2, 0x9910, RZ ;  /* 0x0000991002021816 */ /* 0x000fc800000000ff */
[----:B------:R-:W-:-:S04]  /*1040*/  @P1 ISETP.GT.AND P0, PT, R2, -0x1, PT ;  /* 0xffffffff0200180c */ /* 0x000fc80003f04270 */
[----:B------:R-:W-:-:S04]  /*1050*/  @P1 SEL R2, R3, 0x1, !P0 ;  /* 0x0000000103021807 */ /* 0x000fc80004000000 */
[----:B------:R-:W-:-:S05]  /*1060*/  @P1 SEL R2, R2, 0xffff, !P3 ;  /* 0x0000ffff02021807 */ /* 0x000fca0005800000 */
[----:B------:R-:W-:-:S05]  /*1070*/  @P1 IMAD.IADD R2, R2, 0x1, R19 ;  /* 0x0000000102021824 */ /* 0x000fca00078e0213 */
[----:B------:R-:W-:-:S07]  /*1080*/  @P1 PRMT R9, R2, 0x7610, R9 ;  /* 0x0000761002091816 */ /* 0x000fce0000000009 */
.L_x_22612:
[----:B------:R-:W-:Y:S05]  /*1090*/  BSYNC.RECONVERGENT B1 ;  /* 0x0000000000017941 */ /* 0x000fea0003800200 */
.L_x_22611:
        /* <DEDUP_REMOVED lines=27> */
.L_x_22615:
[----:B------:R-:W-:-:S05]  /*1250*/  FADD.FTZ R2, R3, R2 ;  /* 0x0000000203027221 */ /* 0x000fca0000010000 */
[----:B------:R-:W-:-:S07]  /*1260*/  F2FP.F16.F32.PACK_AB R2, RZ, R2 ;  /* 0x00000002ff02723e */ /* 0x000fce00000000ff */
.L_x_22614:
[----:B------:R-:W-:Y:S05]  /*1270*/  BSYNC.RECONVERGENT B1 ;  /* 0x0000000000017941 */ /* 0x000fea0003800200 */
.L_x_22613:
        /* <DEDUP_REMOVED lines=28> */
.L_x_22618:
[----:B------:R-:W-:-:S05]  /*1440*/  FADD.FTZ R3, R4, R3 ;  /* 0x0000000304037221 */ /* 0x000fca0000010000 */
[----:B------:R-:W-:-:S04]  /*1450*/  F2FP.F16.F32.PACK_AB R3, RZ, R3 ;  /* 0x00000003ff03723e */ /* 0x000fc800000000ff */
[----:B------:R-:W-:-:S07]  /*1460*/  PRMT R4, R3, 0x7610, R4 ;  /* 0x0000761003047816 */ /* 0x000fce0000000004 */
.L_x_22617:
[----:B------:R-:W-:Y:S05]  /*1470*/  BSYNC.RECONVERGENT B1 ;  /* 0x0000000000017941 */ /* 0x000fea0003800200 */
.L_x_22616:
        /* <DEDUP_REMOVED lines=28> */
.L_x_22621:
[----:B------:R-:W-:-:S05]  /*1640*/  FADD.FTZ R3, R6, R3 ;  /* 0x0000000306037221 */ /* 0x000fca0000010000 */
[----:B------:R-:W-:-:S07]  /*1650*/  F2FP.F16.F32.PACK_AB R3, RZ, R3 ;  /* 0x00000003ff03723e */ /* 0x000fce00000000ff */
.L_x_22620:
[----:B------:R-:W-:Y:S05]  /*1660*/  BSYNC.RECONVERGENT B1 ;  /* 0x0000000000017941 */ /* 0x000fea0003800200 */
.L_x_22619:
        /* <DEDUP_REMOVED lines=27> */
.L_x_22624:
[----:B------:R-:W-:-:S05]  /*1820*/  FADD.FTZ R5, R6, R5 ;  /* 0x0000000506057221 */ /* 0x000fca0000010000 */
[----:B------:R-:W-:-:S04]  /*1830*/  F2FP.F16.F32.PACK_AB R5, RZ, R5 ;  /* 0x00000005ff05723e */ /* 0x000fc800000000ff */
[----:B------:R-:W-:-:S07]  /*1840*/  PRMT R6, R5, 0x7610, R6 ;  /* 0x0000761005067816 */ /* 0x000fce0000000006 */
.L_x_22623:
[----:B------:R-:W-:Y:S05]  /*1850*/  BSYNC.RECONVERGENT B1 ;  /* 0x0000000000017941 */ /* 0x000fea0003800200 */
.L_x_22622:
        /* <DEDUP_REMOVED lines=28> */
.L_x_22627:
[----:B------:R-:W-:-:S05]  /*1a20*/  FADD.FTZ R5, R8, R5 ;  /* 0x0000000508057221 */ /* 0x000fca0000010000 */
[----:B------:R-:W-:-:S04]  /*1a30*/  F2FP.F16.F32.PACK_AB R5, RZ, R5 ;  /* 0x00000005ff05723e */ /* 0x000fc800000000ff */
[----:B------:R-:W-:-:S07]  /*1a40*/  PRMT R7, R5, 0x7610, R7 ;  /* 0x0000761005077816 */ /* 0x000fce0000000007 */
.L_x_22626:
[----:B------:R-:W-:Y:S05]  /*1a50*/  BSYNC.RECONVERGENT B1 ;  /* 0x0000000000017941 */ /* 0x000fea0003800200 */
.L_x_22625:
        /* <DEDUP_REMOVED lines=27> */
.L_x_22630:
[----:B------:R-:W-:-:S05]  /*1c10*/  FADD.FTZ R5, R8, R5 ;  /* 0x0000000508057221 */ /* 0x000fca0000010000 */
[----:B------:R-:W-:-:S04]  /*1c20*/  F2FP.F16.F32.PACK_AB R5, RZ, R5 ;  /* 0x00000005ff05723e */ /* 0x000fc800000000ff */
[----:B------:R-:W-:-:S07]  /*1c30*/  PRMT R8, R5, 0x7610, R8 ;  /* 0x0000761005087816 */ /* 0x000fce0000000008 */
.L_x_22629:
[----:B------:R-:W-:Y:S05]  /*1c40*/  BSYNC.RECONVERGENT B1 ;  /* 0x0000000000017941 */ /* 0x000fea0003800200 */
.L_x_22628:
[----:B------:R-:W-:-:S05]  /*1c50*/  VIADD R14, R18, 0x380 ;  /* 0x00000380120e7836 */ /* 0x000fca0000000000 */
        /* <DEDUP_REMOVED lines=26> */
.L_x_22631:
[----:B------:R-:W-:-:S05]  /*1e00*/  FADD.FTZ R0, R14, R5 ;  /* 0x000000050e007221 */ /* 0x000fca0000010000 */
[----:B------:R-:W-:-:S04]  /*1e10*/  F2FP.F16.F32.PACK_AB R0, RZ, R0 ;  /* 0x00000000ff00723e */ /* 0x000fc800000000ff */
[----:B------:R-:W-:-:S07]  /*1e20*/  PRMT R5, R0, 0x7610, R5 ;  /* 0x0000761000057816 */ /* 0x000fce0000000005 */
.L_x_22610:
[----:B------:R-:W-:Y:S05]  /*1e30*/  BSYNC.RECONVERGENT B0 ;  /* 0x0000000000007941 */ /* 0x000fea0003800200 */
.L_x_22594:
[----:B-----5:R-:W0:Y:S01]  /*1e40*/  @!P2 LDC.64 R12, c[0x0][0x388] ;  /* 0x0000e200ff0cab82 */ /* 0x020e220000000a00 */
        /* <DEDUP_REMOVED lines=9> */
[----:B0-----:R-:W-:Y:S02]  /*1ee0*/  IMAD.IADD R9, R16, 0x1, R18 ;  /* 0x0000000110097824 */ /* 0x001fe400078e0212 */
[----:B------:R-:W-:-:S05]  /*1ef0*/  VIADD R18, R18, 0x80 ;  /* 0x0000008012127836 */ /* 0x000fca0000000000 */
[----:B------:R-:W-:Y:S01]  /*1f00*/  ISETP.GE.U32.AND P0, PT, R18, R17, PT ;  /* 0x000000111200720c */ /* 0x000fe20003f06070 */
[----:B-1----:R-:W-:-:S05]  /*1f10*/  IMAD.WIDE.U32 R10, R9, 0x2, R10 ;  /* 0x00000002090a7825 */ /* 0x002fca00078e000a */
[----:B------:R0:W-:Y:S07]  /*1f20*/  STG.E.U16 desc[UR4][R10.64], R2 ;  /* 0x000000020a007986 */ /* 0x0001ee000c101504 */
[----:B------:R-:W-:Y:S05]  /*1f30*/  @P0 BRA `(.L_x_22635) ;  /* 0x0000000000300947 */ /* 0x000fea0003800000 */
[----:B0-----:R-:W0:Y:S01]  /*1f40*/  LDC.64 R10, c[0x0][0x388] ;  /* 0x0000e200ff0a7b82 */ /* 0x001e220000000a00 */
[----:B------:R-:W-:Y:S02]  /*1f50*/  IMAD.IADD R9, R16, 0x1, R18 ;  /* 0x0000000110097824 */ /* 0x000fe400078e0212 */
[----:B------:R-:W-:Y:S02]  /*1f60*/  VIADD R18, R18, 0x80 ;  /* 0x0000008012127836 */ /* 0x000fe40000000000 */
[----:B0-----:R-:W-:-:S05]  /*1f70*/  IMAD.WIDE.U32 R10, R9, 0x2, R10 ;  /* 0x00000002090a7825 */ /* 0x001fca00078e000a */
[----:B------:R1:W-:Y:S02]  /*1f80*/  STG.E.U16 desc[UR4][R10.64], R4 ;  /* 0x000000040a007986 */ /* 0x0003e4000c101504 */
.L_x_22634:
[----:B------:R-:W-:-:S13]  /*1f90*/  ISETP.GE.U32.AND P0, PT, R18, R17, PT ;  /* 0x000000111200720c */ /* 0x000fda0003f06070 */
[----:B------:R-:W-:Y:S05]  /*1fa0*/  @P0 BRA `(.L_x_22636) ;  /* 0x0000000000300947 */ /* 0x000fea0003800000 */
[----:B-1----:R-:W1:Y:S01]  /*1fb0*/  LDC.64 R10, c[0x0][0x388] ;  /* 0x0000e200ff0a7b82 */ /* 0x002e620000000a00 */
[----:B0-----:R-:W-:Y:S02]  /*1fc0*/  IMAD.IADD R9, R16, 0x1, R18 ;  /* 0x0000000110097824 */ /* 0x001fe400078e0212 */
[----:B------:R-:W-:Y:S02]  /*1fd0*/  VIADD R18, R18, 0x80 ;  /* 0x0000008012127836 */ /* 0x000fe40000000000 */
[----:B-1----:R-:W-:-:S05]  /*1fe0*/  IMAD.WIDE.U32 R10, R9, 0x2, R10 ;  /* 0x00000002090a7825 */ /* 0x002fca00078e000a */
[----:B------:R1:W-:Y:S02]  /*1ff0*/  STG.E.U16 desc[UR4][R10.64], R3 ;  /* 0x000000030a007986 */ /* 0x0003e4000c101504 */
.L_x_22635:
[----:B------:R-:W-:-:S13]  /*2000*/  ISETP.GE.U32.AND P0, PT, R18, R17, PT ;  /* 0x000000111200720c */ /* 0x000fda0003f06070 */
[----:B------:R-:W-:Y:S05]  /*2010*/  @P0 BRA `(.L_x_22637) ;  /* 0x0000000000340947 */ /* 0x000fea0003800000 */
[----:B01----:R-:W0:Y:S01]  /*2020*/  LDC.64 R2, c[0x0][0x388] ;  /* 0x0000e200ff027b82 */ /* 0x003e220000000a00 */
[----:B------:R-:W-:Y:S02]  /*2030*/  IMAD.IADD R9, R16, 0x1, R18 ;  /* 0x0000000110097824 */ /* 0x000fe400078e0212 */
[----:B------:R-:W-:Y:S02]  /*2040*/  VIADD R18, R18, 0x80 ;  /* 0x0000008012127836 */ /* 0x000fe40000000000 */
[----:B0-----:R-:W-:-:S05]  /*2050*/  IMAD.WIDE.U32 R2, R9, 0x2, R2 ;  /* 0x0000000209027825 */ /* 0x001fca00078e0002 */
[----:B------:R2:W-:Y:S02]  /*2060*/  STG.E.U16 desc[UR4][R2.64], R6 ;  /* 0x0000000602007986 */ /* 0x0005e4000c101504 */
.L_x_22636:
[----:B------:R-:W-:-:S13]  /*2070*/  ISETP.GE.U32.AND P0, PT, R18, R17, PT ;  /* 0x000000111200720c */ /* 0x000fda0003f06070 */
[----:B------:R-:W-:Y:S05]  /*2080*/  @P0 BREAK.RELIABLE B1 ;  /* 0x0000000000010942 */ /* 0x000fea0003800100 */
[----:B------:R-:W-:Y:S05]  /*2090*/  @P0 BRA `(.L_x_22638) ;  /* 0x0000000000300947 */ /* 0x000fea0003800000 */
[----:B--2---:R-:W2:Y:S01]  /*20a0*/  LDC.64 R2, c[0x0][0x388] ;  /* 0x0000e200ff027b82 */ /* 0x004ea20000000a00 */
[----:B0-----:R-:W-:Y:S02]  /*20b0*/  IMAD.IADD R9, R16, 0x1, R18 ;  /* 0x0000000110097824 */ /* 0x001fe400078e0212 */
[----:B------:R-:W-:Y:S02]  /*20c0*/  VIADD R18, R18, 0x80 ;  /* 0x0000008012127836 */ /* 0x000fe40000000000 */
[----:B--2---:R-:W-:-:S05]  /*20d0*/  IMAD.WIDE.U32 R2, R9, 0x2, R2 ;  /* 0x0000000209027825 */ /* 0x004fca00078e0002 */
[----:B------:R2:W-:Y:S02]  /*20e0*/  STG.E.U16 desc[UR4][R2.64], R7 ;  /* 0x0000000702007986 */ /* 0x0005e4000c101504 */
.L_x_22637:
[----:B------:R-:W-:Y:S05]  /*20f0*/  BSYNC.RELIABLE B1 ;  /* 0x0000000000017941 */ /* 0x000fea0003800100 */
.L_x_22633:
[----:B------:R-:W-:-:S13]  /*2100*/  ISETP.GE.U32.AND P0, PT, R18, R17, PT ;  /* 0x000000111200720c */ /* 0x000fda0003f06070 */
[----:B012---:R-:W0:Y:S01]  /*2110*/  @!P0 LDC.64 R2, c[0x0][0x388] ;  /* 0x0000e200ff028b82 */ /* 0x007e220000000a00 */
[----:B------:R-:W-:Y:S02]  /*2120*/  @!P0 IMAD.IADD R7, R16, 0x1, R18 ;  /* 0x0000000110078824 */ /* 0x000fe400078e0212 */
[----:B------:R-:W-:Y:S02]  /*2130*/  @!P0 VIADD R18, R18, 0x80 ;  /* 0x0000008012128836 */ /* 0x000fe40000000000 */
[----:B0-----:R-:W-:-:S05]  /*2140*/  @!P0 IMAD.WIDE.U32 R2, R7, 0x2, R2 ;  /* 0x0000000207028825 */ /* 0x001fca00078e0002 */
[----:B------:R3:W-:Y:S02]  /*2150*/  @!P0 STG.E.U16 desc[UR4][R2.64], R8 ;  /* 0x0000000802008986 */ /* 0x0007e4000c101504 */
.L_x_22638:
[----:B------:R-:W-:Y:S05]  /*2160*/  BSYNC.RECONVERGENT B0 ;  /* 0x0000000000007941 */ /* 0x000fea0003800200 */
.L_x_22632:
        /* <DEDUP_REMOVED lines=8> */
.L_x_22593:
[----:B------:R-:W0:Y:S01]  /*21f0*/  S2R R4, SR_TID.X ;  /* 0x0000000000047919 */ /* 0x000e220000002100 */
[----:B------:R-:W1:Y:S02]  /*2200*/  LDC.64 R2, c[0x0][0x390] ;  /* 0x0000e400ff027b82 */ /* 0x000e640000000a00 */
[----:B-1----:R-:W-:-:S04]  /*2210*/  IMAD.WIDE.U32 R2, R16, 0x2, R2 ;  /* 0x0000000210027825 */ /* 0x002fc800078e0002 */
[----:B0-----:R-:W-:-:S05]  /*2220*/  IMAD.WIDE.U32 R2, R4, 0x4, R2 ;  /* 0x0000000404027825 */ /* 0x001fca00078e0002 */
[----:B------:R-:W3:Y:S04]  /*2230*/  LDG.E R21, desc[UR4][R2.64] ;  /* 0x0000000402157981 */ /* 0x000ee8000c1e1900 */
[----:B------:R-:W4:Y:S04]  /*2240*/  LDG.E R17, desc[UR4][R2.64+0x200] ;  /* 0x0002000402117981 */ /* 0x000f28000c1e1900 */
[----:B------:R-:W5:Y:S04]  /*2250*/  LDG.E R11, desc[UR4][R2.64+0x400] ;  /* 0x00040004020b7981 */ /* 0x000f68000c1e1900 */
[----:B------:R-:W5:Y:S01]  /*2260*/  LDG.E R7, desc[UR4][R2.64+0x600] ;  /* 0x0006000402077981 */ /* 0x000f62000c1e1900 */
[----:B--2---:R-:W-:-:S02]  /*2270*/  LOP3.LUT P0, R8, R0, 0x7fff, RZ, 0xc0, !PT ;  /* 0x00007fff00087812 */ /* 0x004fc4000780c0ff */
[----:B---3--:R-:W-:Y:S02]  /*2280*/  PRMT R23, R21, 0x7632, R23 ;  /* 0x0000763215177816 */ /* 0x008fe40000000017 */
[----:B----4-:R-:W-:Y:S02]  /*2290*/  PRMT R13, R17, 0x7632, R13 ;  /* 0x00007632110d7816 */ /* 0x010fe4000000000d */
[----:B-----5:R-:W-:Y:S02]  /*22a0*/  PRMT R9, R11, 0x7632, R9 ;  /* 0x000076320b097816 */ /* 0x020fe40000000009 */
[----:B------:R-:W-:-:S05]  /*22b0*/  PRMT R5, R7, 0x7632, R5 ;  /* 0x0000763207057816 */ /* 0x000fca0000000005 */
[----:B------:R-:W-:Y:S05]  /*22c0*/  @P0 BRA `(.L_x_22639) ;  /* 0x0000000400e80947 */ /* 0x000fea0003800000 */
[--C-:B------:R-:W-:Y:S02]  /*22d0*/  HADD2.F32 R3, -RZ, R21.reuse.H0_H0 ;  /* 0x20000015ff037230 */ /* 0x100fe40000004100 */
[----:B------:R-:W-:Y:S02]  /*22e0*/  HADD2.F32 R8, -RZ, R0.H0_H0 ;  /* 0x20000000ff087230 */ /* 0x000fe40000004100 */
[----:B------:R-:W-:Y:S01]  /*22f0*/  HADD2.F32 R27, -RZ, R21.H1_H1 ;  /* 0x30000015ff1b7230 */ /* 0x000fe20000004100 */
[----:B------:R-:W-:Y:S01]  /*2300*/  FSETP.NAN.FTZ.AND P1, PT, R3, R3, PT ;  /* 0x000000030300720b */ /* 0x000fe20003f38000 */
[--C-:B------:R-:W-:Y:S01]  /*2310*/  HADD2.F32 R19, -RZ, R17.reuse.H0_H0 ;  /* 0x20000011ff137230 */ /* 0x100fe20000004100 */
[----:B------:R-:W-:Y:S01]  /*2320*/  FSETP.NAN.FTZ.AND P3, PT, R8, R8, PT ;  /* 0x000000080800720b */ /* 0x000fe20003f78000 */
[----:B------:R-:W-:Y:S01]  /*2330*/  HADD2.F32 R15, -RZ, R17.H1_H1 ;  /* 0x30000011ff0f7230 */ /* 0x000fe20000004100 */
[----:B------:R-:W-:Y:S02]  /*2340*/  FSETP.NAN.FTZ.AND P4, PT, R27, R27, PT ;  /* 0x0000001b1b00720b */ /* 0x000fe40003f98000 */
[----:B------:R-:W-:-:S02]  /*2350*/  PLOP3.LUT P1, PT, P1, P3, PT, 0xf8, 0x8f ;  /* 0x00000000008f781c */ /* 0x000fc40000f27f70 */
[----:B------:R-:W-:Y:S02]  /*2360*/  PLOP3.LUT P4, PT, P4, P3, PT, 0xf8, 0x8f ;  /* 0x00000000008f781c */ /* 0x000fe40002787f70 */
[----:B------:R-:W-:Y:S02]  /*2370*/  FSETP.NAN.FTZ.AND P0, PT, R19, R19, PT ;  /* 0x000000131300720b */ /* 0x000fe40003f18000 */
[----:B------:R-:W-:Y:S02]  /*2380*/  FSETP.NAN.FTZ.AND P2, PT, R15, R15, PT ;  /* 0x0000000f0f00720b */ /* 0x000fe40003f58000 */
[----:B------:R-:W-:Y:S02]  /*2390*/  PLOP3.LUT P0, PT, P0, P3, PT, 0xf8, 0x8f ;  /* 0x00000000008f781c */ /* 0x000fe40000707f70 */
[----:B------:R-:W-:-:S03]  /*23a0*/  PLOP3.LUT P2, PT, P2, P3, PT, 0xf8, 0x8f ;  /* 0x00000000008f781c */ /* 0x000fc60001747f70 */
[----:B------:R-:W-:Y:S01]  /*23b0*/  @!P1 PRMT R2, R0, 0x9910, RZ ;  /* 0x0000991000029816 */ /* 0x000fe200000000ff */
[C---:B------:R-:W-:Y:S01]  /*23c0*/  @!P1 VIADD R25, R21.reuse, 0xffffffff ;  /* 0xffffffff15199836 */ /* 0x040fe20000000000 */
[C---:B------:R-:W-:Y:S01]  /*23d0*/  @!P1 PRMT R6, R21.reuse, 0x9910, RZ ;  /* 0x0000991015069816 */ /* 0x040fe200000000ff */
[C---:B------:R-:W-:Y:S01]  /*23e0*/  @P1 FADD.FTZ R3, R8.reuse, R3 ;  /* 0x0000000308031221 */ /* 0x040fe20000010000 */
[C---:B------:R-:W-:Y:S01]  /*23f0*/  @!P1 LOP3.LUT P6, RZ, R21.reuse, 0x7fff, RZ, 0xc0, !PT ;  /* 0x00007fff15ff9812 */ /* 0x040fe200078cc0ff */
[----:B------:R-:W-:Y:S01]  /*2400*/  @P4 FADD.FTZ R27, R8, R27 ;  /* 0x0000001b081b4221 */ /* 0x000fe20000010000 */
[----:B------:R-:W-:Y:S01]  /*2410*/  @!P4 PRMT R10, R21, 0xbb32, RZ ;  /* 0x0000bb32150ac816 */ /* 0x000fe200000000ff */
[----:B------:R-:W-:Y:S01]  /*2420*/  @!P1 IMAD.MOV.U32 R21, RZ, RZ, R2 ;  /* 0x000000ffff159224 */ /* 0x000fe200078e0002 */
[C---:B------:R-:W-:Y:S01]  /*2430*/  @!P1 SEL R25, R0.reuse, R25, !P6 ;  /* 0x0000001900199207 */ /* 0x040fe20007000000 */
[----:B------:R-:W-:Y:S01]  /*2440*/  @!P1 IMAD.MOV.U32 R2, RZ, RZ, R6 ;  /* 0x000000ffff029224 */ /* 0x000fe200078e0006 */
[----:B------:R-:W-:Y:S01]  /*2450*/  @!P4 PRMT R29, R0, 0x9910, RZ ;  /* 0x00009910001dc816 */ /* 0x000fe200000000ff */
[----:B------:R-:W-:Y:S01]  /*2460*/  @!P4 IMAD.MOV.U32 R6, RZ, RZ, R10 ;  /* 0x000000ffff06c224 */ /* 0x000fe200078e000a */
[----:B------:R-:W-:Y:S01]  /*2470*/  @P1 F2FP.F16.F32.PACK_AB R10, RZ, R3 ;  /* 0x00000003ff0a123e */ /* 0x000fe200000000ff */
[----:B------:R-:W-:Y:S01]  /*2480*/  @P2 FADD.FTZ R15, R8, R15 ;  /* 0x0000000f080f2221 */ /* 0x000fe20000010000 */
[----:B------:R-:W-:Y:S01]  /*2490*/  @!P1 ISETP.NE.AND P5, PT, R2, R21, PT ;  /* 0x000000150200920c */ /* 0x000fe20003fa5270 */
[----:B------:R-:W-:Y:S01]  /*24a0*/  HADD2.F32 R21, -RZ, R11.H0_H0 ;  /* 0x2000000bff157230 */ /* 0x000fe20000004100 */
[----:B------:R-:W-:Y:S01]  /*24b0*/  @!P4 ISETP.NE.AND P6, PT, R6, R29, PT ;  /* 0x0000001d0600c20c */ /* 0x000fe20003fc5270 */
[----:B------:R-:W-:Y:S01]  /*24c0*/  @P0 FADD.FTZ R19, R8, R19 ;  /* 0x0000001308130221 */ /* 0x000fe20000010000 */
[----:B------:R-:W-:-:S02]  /*24d0*/  @!P1 SEL R25, R0, R25, !P5 ;  /* 0x0000001900199207 */ /* 0x000fc40006800000 */
[C---:B------:R-:W-:Y:S01]  /*24e0*/  @!P4 LOP3.LUT P5, RZ, R23.reuse, 0x7fff, RZ, 0xc0, !PT ;  /* 0x00007fff17ffc812 */ /* 0x040fe200078ac0ff */
[----:B------:R-:W-:Y:S01]  /*24f0*/  @!P4 VIADD R23, R23, 0xffffffff ;  /* 0xffffffff1717c836 */ /* 0x000fe20000000000 */
[C---:B------:R-:W-:Y:S02]  /*2500*/  @!P0 PRMT R2, R0.reuse, 0x9910, RZ ;  /* 0x0000991000028816 */ /* 0x040fe400000000ff */
[----:B------:R-:W-:Y:S02]  /*2510*/  @!P0 PRMT R6, R17, 0x9910, RZ ;  /* 0x0000991011068816 */ /* 0x000fe400000000ff */
[----:B------:R-:W-:Y:S01]  /*2520*/  @!P1 PRMT R3, R25, 0x7610, R3 ;  /* 0x0000761019039816 */ /* 0x000fe20000000003 */
[----:B------:R-:W-:Y:S01]  /*2530*/  @!P0 IMAD.MOV.U32 R25, RZ, RZ, R2 ;  /* 0x000000ffff198224 */ /* 0x000fe200078e0002 */
[----:B------:R-:W-:Y:S01]  /*2540*/  @!P4 SEL R23, R0, R23, !P5 ;  /* 0x000000170017c207 */ /* 0x000fe20006800000 */
[----:B------:R-:W-:Y:S01]  /*2550*/  @!P0 IMAD.MOV.U32 R2, RZ, RZ, R6 ;  /* 0x000000ffff028224 */ /* 0x000fe200078e0006 */
[----:B------:R-:W-:-:S02]  /*2560*/  @P1 PRMT R3, R10, 0x7610, R3 ;  /* 0x000076100a031816 */ /* 0x000fc40000000003 */
[C---:B------:R-:W-:Y:S02]  /*2570*/  @!P4 SEL R23, R0.reuse, R23, !P6 ;  /* 0x000000170017c207 */ /* 0x040fe40007000000 */
[----:B------:R-:W-:Y:S02]  /*2580*/  @!P2 PRMT R10, R0, 0x9910, RZ ;  /* 0x00009910000aa816 */ /* 0x000fe400000000ff */
[----:B------:R-:W-:Y:S02]  /*2590*/  FSETP.NAN.FTZ.AND P1, PT, R21, R21, PT ;  /* 0x000000151500720b */ /* 0x000fe40003f38000 */
[----:B------:R-:W-:Y:S01]  /*25a0*/  @!P0 ISETP.NE.AND P5, PT, R2, R25, PT ;  /* 0x000000190200820c */ /* 0x000fe20003fa5270 */
[C---:B------:R-:W-:Y:S01]  /*25b0*/  @!P0 VIADD R25, R17.reuse, 0xffffffff ;  /* 0xffffffff11198836 */ /* 0x040fe20000000000 */
[C---:B------:R-:W-:Y:S02]  /*25c0*/  @!P0 LOP3.LUT P6, RZ, R17.reuse, 0x7fff, RZ, 0xc0, !PT ;  /* 0x00007fff11ff8812 */ /* 0x040fe400078cc0ff */
[----:B------:R-:W-:Y:S01]  /*25d0*/  @!P2 PRMT R6, R17, 0xbb32, RZ ;  /* 0x0000bb321106a816 */ /* 0x000fe200000000ff */
[----:B------:R-:W-:Y:S01]  /*25e0*/  HADD2.F32 R17, -RZ, R11.H1_H1 ;  /* 0x3000000bff117230 */ /* 0x000fe20000004100 */
[----:B------:R-:W-:-:S02]  /*25f0*/  @P4 F2FP.F16.F32.PACK_AB R27, RZ, R27 ;  /* 0x0000001bff1b423e */ /* 0x000fc400000000ff */
[----:B------:R-:W-:Y:S01]  /*2600*/  @!P4 PRMT R2, R23, 0x7610, R2 ;  /* 0x000076101702c816 */ /* 0x000fe20000000002 */
[----:B------:R-:W-:Y:S01]  /*2610*/  @!P2 IMAD.MOV.U32 R23, RZ, RZ, R10 ;  /* 0x000000ffff17a224 */ /* 0x000fe200078e000a */
[----:B------:R-:W-:Y:S02]  /*2620*/  PLOP3.LUT P1, PT, P1, P3, PT, 0xf8, 0x8f ;  /* 0x00000000008f781c */ /* 0x000fe40000f27f70 */
[----:B------:R-:W-:Y:S02]  /*2630*/  @!P0 SEL R25, R0, R25, !P6 ;  /* 0x0000001900198207 */ /* 0x000fe40007000000 */
[----:B------:R-:W-:Y:S02]  /*2640*/  @P4 PRMT R2, R27, 0x7610, R2 ;  /* 0x000076101b024816 */ /* 0x000fe40000000002 */
[----:B------:R-:W-:Y:S02]  /*2650*/  FSETP.NAN.FTZ.AND P4, PT, R17, R17, PT ;  /* 0x000000111100720b */ /* 0x000fe40003f98000 */
[----:B------:R-:W-:Y:S01]  /*2660*/  @!P2 ISETP.NE.AND P6, PT, R6, R23, PT ;  /* 0x000000170600a20c */ /* 0x000fe20003fc5270 */
[----:B------:R-:W-:Y:S01]  /*2670*/  HADD2.F32 R23, -RZ, R7.H0_H0 ;  /* 0x20000007ff177230 */ /* 0x000fe20000004100 */
[----:B------:R-:W-:-:S02]  /*2680*/  @!P0 SEL R6, R0, R25, !P5 ;  /* 0x0000001900068207 */ /* 0x000fc40006800000 */
[C---:B------:R-:W-:Y:S01]  /*2690*/  @!P2 LOP3.LUT P5, RZ, R13.reuse, 0x7fff, RZ, 0xc0, !PT ;  /* 0x00007fff0dffa812 */ /* 0x040fe200078ac0ff */
[----:B------:R-:W-:Y:S01]  /*26a0*/  @!P2 VIADD R13, R13, 0xffffffff ;  /* 0xffffffff0d0da836 */ /* 0x000fe20000000000 */
[----:B------:R-:W-:Y:S01]  /*26b0*/  PLOP3.LUT P4, PT, P4, P3, PT, 0xf8, 0x8f ;  /* 0x00000000008f781c */ /* 0x000fe20002787f70 */
[C---:B------:R-:W-:Y:S01]  /*26c0*/  @!P1 VIADD R25, R11.reuse, 0xffffffff ;  /* 0xffffffff0b199836 */ /* 0x040fe20000000000 */
[----:B------:R-:W-:Y:S01]  /*26d0*/  @!P1 PRMT R27, R0, 0x9910, RZ ;  /* 0x00009910001b9816 */ /* 0x000fe200000000ff */
[----:B------:R-:W-:Y:S01]  /*26e0*/  @P1 FADD.FTZ R21, R8, R21 ;  /* 0x0000001508151221 */ /* 0x000fe20000010000 */
[----:B------:R-:W-:Y:S02]  /*26f0*/  @!P2 SEL R13, R0, R13, !P5 ;  /* 0x0000000d000da207 */ /* 0x000fe40006800000 */
[C---:B------:R-:W-:Y:S02]  /*2700*/  @!P1 LOP3.LUT P5, RZ, R11.reuse, 0x7fff, RZ, 0xc0, !PT ;  /* 0x00007fff0bff9812 */ /* 0x040fe400078ac0ff */
[----:B------:R-:W-:-:S02]  /*2710*/  @!P1 PRMT R12, R11, 0x9910, RZ ;  /* 0x000099100b0c9816 */ /* 0x000fc400000000ff */
[C---:B------:R-:W-:Y:S02]  /*2720*/  @!P2 SEL R10, R0.reuse, R13, !P6 ;  /* 0x0000000d000aa207 */ /* 0x040fe40007000000 */
[----:B------:R-:W-:Y:S01]  /*2730*/  @!P1 SEL R25, R0, R25, !P5 ;  /* 0x0000001900199207 */ /* 0x000fe20006800000 */
[----:B------:R-:W-:Y:S01]  /*2740*/  @P4 FADD.FTZ R17, R8, R17 ;  /* 0x0000001108114221 */ /* 0x000fe20000010000 */
[----:B------:R-:W-:Y:S02]  /*2750*/  FSETP.NAN.FTZ.AND P6, PT, R23, R23, PT ;  /* 0x000000171700720b */ /* 0x000fe40003fd8000 */
[----:B------:R-:W-:Y:S02]  /*2760*/  @!P1 ISETP.NE.AND P5, PT, R12, R27, PT ;  /* 0x0000001b0c00920c */ /* 0x000fe40003fa5270 */
[----:B------:R-:W-:Y:S02]  /*2770*/  @!P4 PRMT R13, R0, 0x9910, RZ ;  /* 0x00009910000dc816 */ /* 0x000fe400000000ff */
[----:B------:R-:W-:-:S02]  /*2780*/  @!P4 PRMT R12, R11, 0xbb32, RZ ;  /* 0x0000bb320b0cc816 */ /* 0x000fc400000000ff */
[----:B------:R-:W-:Y:S02]  /*2790*/  PLOP3.LUT P6, PT, P6, P3, PT, 0xf8, 0x8f ;  /* 0x00000000008f781c */ /* 0x000fe400037c7f70 */
[C---:B------:R-:W-:Y:S01]  /*27a0*/  @!P1 SEL R11, R0.reuse, R25, !P5 ;  /* 0x00000019000b9207 */ /* 0x040fe20006800000 */
[----:B------:R-:W-:Y:S01]  /*27b0*/  @!P4 IMAD.MOV.U32 R25, RZ, RZ, R13 ;  /* 0x000000ffff19c224 */ /* 0x000fe200078e000d */
[C---:B------:R-:W-:Y:S01]  /*27c0*/  @!P4 LOP3.LUT P5, RZ, R9.reuse, 0x7fff, RZ, 0xc0, !PT ;  /* 0x00007fff09ffc812 */ /* 0x040fe200078ac0ff */
[----:B------:R-:W-:Y:S01]  /*27d0*/  @!P4 VIADD R9, R9, 0xffffffff ;  /* 0xffffffff0909c836 */ /* 0x000fe20000000000 */
[----:B------:R-:W-:Y:S02]  /*27e0*/  @P0 F2FP.F16.F32.PACK_AB R19, RZ, R19 ;  /* 0x00000013ff13023e */ /* 0x000fe400000000ff */
[----:B------:R-:W-:Y:S02]  /*27f0*/  @P1 F2FP.F16.F32.PACK_AB R21, RZ, R21 ;  /* 0x00000015ff15123e */ /* 0x000fe400000000ff */
[----:B------:R-:W-:Y:S01]  /*2800*/  @!P4 SEL R13, R0, R9, !P5 ;  /* 0x00000009000dc207 */ /* 0x000fe20006800000 */
[----:B------:R-:W-:Y:S01]  /*2810*/  HADD2.F32 R9, -RZ, R7.H1_H1 ;  /* 0x30000007ff097230 */ /* 0x000fe20000004100 */
[----:B------:R-:W-:Y:S01]  /*2820*/  @!P4 ISETP.NE.AND P5, PT, R12, R25, PT ;  /* 0x000000190c00c20c */ /* 0x000fe20003fa5270 */
[----:B------:R-:W-:Y:S01]  /*2830*/  @P6 FADD.FTZ R23, R8, R23 ;  /* 0x0000001708176221 */ /* 0x000fe20000010000 */
[----:B------:R-:W-:-:S02]  /*2840*/  @!P6 PRMT R25, R0, 0x9910, RZ ;  /* 0x000099100019e816 */ /* 0x000fc400000000ff */
[C---:B------:R-:W-:Y:S01]  /*2850*/  @!P4 SEL R12, R0.reuse, R13, !P5 ;  /* 0x0000000d000cc207 */ /* 0x040fe20006800000 */
[C---:B------:R-:W-:Y:S01]  /*2860*/  @!P6 VIADD R13, R7.reuse, 0xffffffff ;  /* 0xffffffff070de836 */ /* 0x040fe20000000000 */
[C---:B------:R-:W-:Y:S02]  /*2870*/  @!P6 LOP3.LUT P5, RZ, R7.reuse, 0x7fff, RZ, 0xc0, !PT ;  /* 0x00007fff07ffe812 */ /* 0x040fe400078ac0ff */
[----:B------:R-:W-:Y:S02]  /*2880*/  @!P6 PRMT R14, R7, 0x9910, RZ ;  /* 0x00009910070ee816 */ /* 0x000fe400000000ff */
[----:B------:R-:W-:Y:S02]  /*2890*/  @!P6 SEL R13, R0, R13, !P5 ;  /* 0x0000000d000de207 */ /* 0x000fe40006800000 */
[----:B------:R-:W-:Y:S02]  /*28a0*/  FSETP.NAN.FTZ.AND P5, PT, R9, R9, PT ;  /* 0x000000090900720b */ /* 0x000fe40003fb8000 */
[----:B------:R-:W-:-:S02]  /*28b0*/  @P4 F2FP.F16.F32.PACK_AB R17, RZ, R17 ;  /* 0x00000011ff11423e */ /* 0x000fc400000000ff */
[----:B------:R-:W-:Y:S02]  /*28c0*/  PLOP3.LUT P3, PT, P5, P3, PT, 0xf8, 0x8f ;  /* 0x00000000008f781c */ /* 0x000fe40002f67f70 */
[----:B------:R-:W-:Y:S02]  /*28d0*/  @!P6 ISETP.NE.AND P5, PT, R14, R25, PT ;  /* 0x000000190e00e20c */ /* 0x000fe40003fa5270 */
[----:B------:R-:W-:Y:S02]  /*28e0*/  @P6 F2FP.F16.F32.PACK_AB R23, RZ, R23 ;  /* 0x00000017ff17623e */ /* 0x000fe400000000ff */
[----:B------:R-:W-:-:S07]  /*28f0*/  @P0 PRMT R6, R19, 0x7610, R6 ;  /* 0x0000761013060816 */ /* 0x000fce0000000006 */
[----:B------:R-:W-:Y:S01]  /*2900*/  @!P3 PRMT R18, R7, 0xbb32, RZ ;  /* 0x0000bb320712b816 */ /* 0x000fe200000000ff */
[----:B------:R-:W-:Y:S01]  /*2910*/  @P3 FADD.FTZ R8, R8, R9 ;  /* 0x0000000908083221 */ /* 0x000fe20000010000 */
[C---:B------:R-:W-:Y:S02]  /*2920*/  @!P6 SEL R7, R0.reuse, R13, !P5 ;  /* 0x0000000d0007e207 */ /* 0x040fe40006800000 */
[C---:B------:R-:W-:Y:S01]  /*2930*/  @!P3 LOP3.LUT P5, RZ, R5.reuse, 0x7fff, RZ, 0xc0, !PT ;  /* 0x00007fff05ffb812 */ /* 0x040fe200078ac0ff */
[----:B------:R-:W-:Y:S01]  /*2940*/  @!P3 VIADD R5, R5, 0xffffffff ;  /* 0xffffffff0505b836 */ /* 0x000fe20000000000 */
[C---:B------:R-:W-:Y:S01]  /*2950*/  @!P3 PRMT R14, R0.reuse, 0x9910, RZ ;  /* 0x00009910000eb816 */ /* 0x040fe200000000ff */
[----:B------:R-:W-:Y:S01]  /*2960*/  @!P3 IMAD.MOV.U32 R13, RZ, RZ, R18 ;  /* 0x000000ffff0db224 */ /* 0x000fe200078e0012 */
[----:B------:R-:W-:Y:S02]  /*2970*/  @P3 F2FP.F16.F32.PACK_AB R8, RZ, R8 ;  /* 0x00000008ff08323e */ /* 0x000fe400000000ff */
[----:B------:R-:W-:-:S02]  /*2980*/  @!P3 SEL R5, R0, R5, !P5 ;  /* 0x000000050005b207 */ /* 0x000fc40006800000 */
[----:B------:R-:W-:Y:S02]  /*2990*/  @!P3 ISETP.NE.AND P5, PT, R13, R14, PT ;  /* 0x0000000e0d00b20c */ /* 0x000fe40003fa5270 */
[----:B------:R-:W-:Y:S02]  /*29a0*/  @P2 F2FP.F16.F32.PACK_AB R13, RZ, R15 ;  /* 0x0000000fff0d223e */ /* 0x000fe400000000ff */
[----:B------:R-:W-:Y:S02]  /*29b0*/  @!P2 PRMT R15, R10, 0x7610, R15 ;  /* 0x000076100a0fa816 */ /* 0x000fe4000000000f */
[----:B------:R-:W-:Y:S02]  /*29c0*/  @!P3 SEL R5, R0, R5, !P5 ;  /* 0x000000050005b207 */ /* 0x000fe40006800000 */
[----:B------:R-:W-:Y:S02]  /*29d0*/  @P2 PRMT R15, R13, 0x7610, R15 ;  /* 0x000076100d0f2816 */ /* 0x000fe4000000000f */
[----:B------:R-:W-:-:S02]  /*29e0*/  @!P4 PRMT R14, R12, 0x7610, R14 ;  /* 0x000076100c0ec816 */ /* 0x000fc4000000000e */
[----:B------:R-:W-:Y:S02]  /*29f0*/  @!P1 PRMT R13, R11, 0x7610, R13 ;  /* 0x000076100b0d9816 */ /* 0x000fe4000000000d */
[----:B------:R-:W-:Y:S02]  /*2a00*/  @!P6 PRMT R9, R7, 0x7610, R9 ;  /* 0x000076100709e816 */ /* 0x000fe40000000009 */
[----:B------:R-:W-:Y:S02]  /*2a10*/  @!P3 PRMT R12, R5, 0x7610, R12 ;  /* 0x00007610050cb816 */ /* 0x000fe4000000000c */
[----:B------:R-:W-:Y:S02]  /*2a20*/  @P1 PRMT R13, R21, 0x7610, R13 ;  /* 0x00007610150d1816 */ /* 0x000fe4000000000d */
[----:B------:R-:W-:Y:S02]  /*2a30*/  @P4 PRMT R14, R17, 0x7610, R14 ;  /* 0x00007610110e4816 */ /* 0x000fe4000000000e */
[----:B------:R-:W-:-:S02]  /*2a40*/  @P6 PRMT R9, R23, 0x7610, R9 ;  /* 0x0000761017096816 */ /* 0x000fc40000000009 */
[----:B------:R-:W-:Y:S01]  /*2a50*/  @P3 PRMT R12, R8, 0x7610, R12 ;  /* 0x00007610080c3816 */ /* 0x000fe2000000000c */
[----:B------:R-:W-:Y:S06]  /*2a60*/  BRA `(.L_x_22640) ;  /* 0x0000000c004c7947 */ /* 0x000fec0003800000 */
.L_x_22639:
[--C-:B------:R-:W-:Y:S01]  /*2a70*/  HADD2.F32 R3, -RZ, R21.reuse.H0_H0 ;  /* 0x20000015ff037230 */ /* 0x100fe20000004100 */
[----:B------:R-:W-:Y:S01]  /*2a80*/  LOP3.LUT R10, R0, 0x8000, RZ, 0xc0, !PT ;  /* 0x00008000000a7812 */ /* 0x000fe200078ec0ff */
[----:B------:R-:W-:Y:S01]  /*2a90*/  HADD2.F32 R12, -RZ, R0.H0_H0 ;  /* 0x20000000ff0c7230 */ /* 0x000fe20000004100 */
[----:B------:R-:W-:Y:S01]  /*2aa0*/  BSSY.RECONVERGENT B0, `(.L_x_22641) ;  /* 0x000001b000007945 */ /* 0x000fe20003800200 */
[----:B------:R-:W-:Y:S01]  /*2ab0*/  HADD2.F32 R15, -RZ, R21.H1_H1 ;  /* 0x30000015ff0f7230 */ /* 0x000fe20000004100 */
[----:B------:R-:W-:Y:S02]  /*2ac0*/  FSETP.NAN.FTZ.AND P1, PT, R3, R3, PT ;  /* 0x000000030300720b */ /* 0x000fe40003f38000 */
[----:B------:R-:W-:Y:S02]  /*2ad0*/  FSETP.NAN.FTZ.AND P0, PT, R12, R12, PT ;  /* 0x0000000c0c00720b */ /* 0x000fe40003f18000 */
[----:B------:R-:W-:Y:S02]  /*2ae0*/  FSETP.NAN.FTZ.AND P2, PT, R15, R15, PT ;  /* 0x0000000f0f00720b */ /* 0x000fe40003f58000 */
[----:B------:R-:W-:-:S02]  /*2af0*/  PLOP3.LUT P1, PT, P1, P0, PT, 0x2, 0x20 ;  /* 0x000000000020781c */ /* 0x000fc40000f20072 */
[----:B------:R-:W-:Y:S02]  /*2b00*/  PLOP3.LUT P2, PT, P2, P0, PT, 0xf8, 0x8f ;  /* 0x00000000008f781c */ /* 0x000fe40001741f70 */
[----:B------:R-:W-:-:S09]  /*2b10*/  LOP3.LUT R10, R10, 0x1, RZ, 0xfc, !PT ;  /* 0x000000010a0a7812 */ /* 0x000fd200078efcff */
        /* <DEDUP_REMOVED lines=19> */
.L_x_22642:
[----:B------:R-:W-:Y:S05]  /*2c50*/  BSYNC.RECONVERGENT B0 ;  /* 0x0000000000007941 */ /* 0x000fea0003800200 */
.L_x_22641:
[----:B------:R-:W-:Y:S04]  /*2c60*/  BSSY.RECONVERGENT B0, `(.L_x_22643) ;  /* 0x0000016000007945 */ /* 0x000fe80003800200 */
        /* <DEDUP_REMOVED lines=18> */
.L_x_22644:
[----:B------:R-:W-:-:S05]  /*2d90*/  FADD.FTZ R15, R12, R15 ;  /* 0x0000000f0c0f7221 */ /* 0x000fca0000010000 */
[----:B------:R-:W-:-:S04]  /*2da0*/  F2FP.F16.F32.PACK_AB R15, RZ, R15 ;  /* 0x0000000fff0f723e */ /* 0x000fc800000000ff */
[----:B------:R-:W-:-:S07]  /*2db0*/  PRMT R2, R15, 0x7610, R2 ;  /* 0x000076100f027816 */ /* 0x000fce0000000002 */
.L_x_22645:
[----:B------:R-:W-:Y:S05]  /*2dc0*/  BSYNC.RECONVERGENT B0 ;  /* 0x0000000000007941 */ /* 0x000fea0003800200 */
.L_x_22643:
[----:B------:R-:W-:Y:S01]  /*2dd0*/  HADD2.F32 R15, -RZ, R17.H0_H0 ;  /* 0x20000011ff0f7230 */ /* 0x000fe20000004100 */
[----:B------:R-:W-:Y:S04]  /*2de0*/  BSSY.RECONVERGENT B0, `(.L_x_22646) ;  /* 0x0000018000007945 */ /* 0x000fe80003800200 */
        /* <DEDUP_REMOVED lines=20> */
.L_x_22647:
[----:B------:R-:W-:-:S05]  /*2f30*/  FADD.FTZ R15, R12, R15 ;  /* 0x0000000f0c0f7221 */ /* 0x000fca0000010000 */
[----:B------:R-:W-:-:S04]  /*2f40*/  F2FP.F16.F32.PACK_AB R15, RZ, R15 ;  /* 0x0000000fff0f723e */ /* 0x000fc800000000ff */
[----:B------:R-:W-:-:S07]  /*2f50*/  PRMT R6, R15, 0x7610, R6 ;  /* 0x000076100f067816 */ /* 0x000fce0000000006 */
.L_x_22648:
[----:B------:R-:W-:Y:S05]  /*2f60*/  BSYNC.RECONVERGENT B0 ;  /* 0x0000000000007941 */ /* 0x000fea0003800200 */
.L_x_22646:
[----:B------:R-:W-:Y:S01]  /*2f70*/  HADD2.F32 R15, -RZ, R17.H1_H1 ;  /* 0x30000011ff0f7230 */ /* 0x000fe20000004100 */
        /* <DEDUP_REMOVED lines=22> */
.L_x_22650:
[----:B------:R-:W-:-:S05]  /*30e0*/  FADD.FTZ R15, R12, R15 ;  /* 0x0000000f0c0f7221 */ /* 0x000fca0000010000 */
[----:B------:R-:W-:-:S07]  /*30f0*/  F2FP.F16.F32.PACK_AB R15, RZ, R15 ;  /* 0x0000000fff0f723e */ /* 0x000fce00000000ff */
.L_x_22651:
[----:B------:R-:W-:Y:S05]  /*3100*/  BSYNC.RECONVERGENT B0 ;  /* 0x0000000000007941 */ /* 0x000fea0003800200 */
.L_x_22649:
        /* <DEDUP_REMOVED lines=23> */
.L_x_22653:
[----:B------:R-:W-:-:S05]  /*3280*/  FADD.FTZ R13, R12, R13 ;  /* 0x0000000d0c0d7221 */ /* 0x000fca0000010000 */
[----:B------:R-:W-:-:S07]  /*3290*/  F2FP.F16.F32.PACK_AB R13, RZ, R13 ;  /* 0x0000000dff0d723e */ /* 0x000fce00000000ff */
.L_x_22654:
[----:B------:R-:W-:Y:S05]  /*32a0*/  BSYNC.RECONVERGENT B0 ;  /* 0x0000000000007941 */ /* 0x000fea0003800200 */
.L_x_22652:
        /* <DEDUP_REMOVED lines=22> */
.L_x_22656:
[----:B------:R-:W-:-:S05]  /*3410*/  FADD.FTZ R17, R12, R17 ;  /* 0x000000110c117221 */ /* 0x000fca0000010000 */
[----:B------:R-:W-:-:S04]  /*3420*/  F2FP.F16.F32.PACK_AB R17, RZ, R17 ;  /* 0x00000011ff11723e */ /* 0x000fc800000000ff */
[----:B------:R-:W-:-:S07]  /*3430*/  PRMT R14, R17, 0x7610, R14 ;  /* 0x00007610110e7816 */ /* 0x000fce000000000e */
.L_x_22657:
[----:B------:R-:W-:Y:S05]  /*3440*/  BSYNC.RECONVERGENT B0 ;  /* 0x0000000000007941 */ /* 0x000fea0003800200 */
.L_x_22655:
        /* <DEDUP_REMOVED lines=23> */
.L_x_22659:
[----:B------:R-:W-:-:S05]  /*35c0*/  FADD.FTZ R9, R12, R9 ;  /* 0x000000090c097221 */ /* 0x000fca0000010000 */
[----:B------:R-:W-:-:S07]  /*35d0*/  F2FP.F16.F32.PACK_AB R9, RZ, R9 ;  /* 0x00000009ff09723e */ /* 0x000fce00000000ff */
.L_x_22660:
[----:B------:R-:W-:Y:S05]  /*35e0*/  BSYNC.RECONVERGENT B0 ;  /* 0x0000000000007941 */ /* 0x000fea0003800200 */
.L_x_22658:
        /* <DEDUP_REMOVED lines=23> */
.L_x_22661:
[----:B------:R-:W-:-:S05]  /*3760*/  FADD.FTZ R11, R12, R11 ;  /* 0x0000000b0c0b7221 */ /* 0x000fca0000010000 */
[----:B------:R-:W-:-:S04]  /*3770*/  F2FP.F16.F32.PACK_AB R11, RZ, R11 ;  /* 0x0000000bff0b723e */ /* 0x000fc800000000ff */
[----:B------:R-:W-:-:S07]  /*3780*/  PRMT R12, R11, 0x7610, R12 ;  /* 0x000076100b0c7816 */ /* 0x000fce000000000c */
.L_x_22662:
[----:B------:R-:W-:Y:S05]  /*3790*/  BSYNC.RECONVERGENT B0 ;  /* 0x0000000000007941 */ /* 0x000fea0003800200 */
.L_x_22640:
[----:B------:R-:W0:Y:S01]  /*37a0*/  LDC.64 R10, c[0x0][0x388] ;  /* 0x0000e200ff0a7b82 */ /* 0x000e220000000a00 */
[----:B------:R-:W-:Y:S02]  /*37b0*/  PRMT R3, R3, 0x5410, R2 ;  /* 0x0000541003037816 */ /* 0x000fe40000000002 */
[----:B------:R-:W-:Y:S02]  /*37c0*/  PRMT R15, R6, 0x5410, R15 ;  /* 0x00005410060f7816 */ /* 0x000fe4000000000f */
[----:B------:R-:W-:Y:S02]  /*37d0*/  PRMT R13, R13, 0x5410, R14 ;  /* 0x000054100d0d7816 */ /* 0x000fe4000000000e */
[----:B------:R-:W-:Y:S01]  /*37e0*/  PRMT R9, R9, 0x5410, R12 ;  /* 0x0000541009097816 */ /* 0x000fe2000000000c */
[----:B0-----:R-:W-:-:S04]  /*37f0*/  IMAD.WIDE.U32 R16, R16, 0x2, R10 ;  /* 0x0000000210107825 */ /* 0x001fc800078e000a */
[----:B------:R-:W-:-:S05]  /*3800*/  IMAD.WIDE.U32 R16, R4, 0x4, R16 ;  /* 0x0000000404107825 */ /* 0x000fca00078e0010 */
[----:B------:R-:W-:Y:S04]  /*3810*/  STG.E desc[UR4][R16.64], R3 ;  /* 0x0000000310007986 */ /* 0x000fe8000c101904 */
[----:B------:R-:W-:Y:S04]  /*3820*/  STG.E desc[UR4][R16.64+0x200], R15 ;  /* 0x0002000f10007986 */ /* 0x000fe8000c101904 */
[----:B------:R-:W-:Y:S04]  /*3830*/  STG.E desc[UR4][R16.64+0x400], R13 ;  /* 0x0004000d10007986 */ /* 0x000fe8000c101904 */
[----:B------:R-:W-:Y:S01]  /*3840*/  STG.E desc[UR4][R16.64+0x600], R9 ;  /* 0x0006000910007986 */ /* 0x000fe2000c101904 */
[----:B------:R-:W-:Y:S05]  /*3850*/  EXIT ;  /* 0x000000000000794d */ /* 0x000fea0003800000 */
.L_x_22663:
        /* <DEDUP_REMOVED lines=10> */
.L_x_32530:


//--------------------- .text._ZN2at6native29vectorized_elementwise_kernelILi4ENS0_13BUnaryFunctorIN3c104HalfES4_S4_ZZZNS0_21nextafter_kernel_cudaERNS_18TensorIteratorBaseEENKUlvE_clEvENKUlvE2_clEvEUlS4_S4_E_EESt5arrayIPcLm2EEEEviT0_T1_ --------------------------
	.section	.text._ZN2at6native29vectorized_elementwise_kernelILi4ENS0_13BUnaryFunctorIN3c104HalfES4_S4_ZZZNS0_21nextafter_kernel_cudaERNS_18TensorIteratorBaseEENKUlvE_clEvENKUlvE2_clEvEUlS4_S4_E_EESt5arrayIPcLm2EEEEviT0_T1_,"ax",@progbits
	.align	128
        .global         _ZN2at6native29vectorized_elementwise_kernelILi4ENS0_13BUnaryFunctorIN3c104HalfES4_S4_ZZZNS0_21nextafter_kernel_cudaERNS_18TensorIteratorBaseEENKUlvE_clEvENKUlvE2_clEvEUlS4_S4_E_EESt5arrayIPcLm2EEEEviT0_T1_
        .type           _ZN2at6native29vectorized_elementwise_kernelILi4ENS0_13BUnaryFunctorIN3c104HalfES4_S4_ZZZNS0_21nextafter_kernel_cudaERNS_18TensorIteratorBaseEENKUlvE_clEvENKUlvE2_clEvEUlS4_S4_E_EESt5arrayIPcLm2EEEEviT0_T1_,@function
        .size           _ZN2at6native29vectorized_elementwise_kernelILi4ENS0_13BUnaryFunctorIN3c104HalfES4_S4_ZZZNS0_21nextafter_kernel_cudaERNS_18TensorIteratorBaseEENKUlvE_clEvENKUlvE2_clEvEUlS4_S4_E_EESt5arrayIPcLm2EEEEviT0_T1_,(.L_x_32531 - _ZN2at6native29vectorized_elementwise_kernelILi4ENS0_13BUnaryFunctorIN3c104HalfES4_S4_ZZZNS0_21nextafter_kernel_cudaERNS_18TensorIteratorBaseEENKUlvE_clEvENKUlvE2_clEvEUlS4_S4_E_EESt5arrayIPcLm2EEEEviT0_T1_)
        .other          _ZN2at6native29vectorized_elementwise_kernelILi4ENS0_13BUnaryFunctorIN3c104HalfES4_S4_ZZZNS0_21nextafter_kernel_cudaERNS_18TensorIteratorBaseEENKUlvE_clEvENKUlvE2_clEvEUlS4_S4_E_EESt5arrayIPcLm2EEEEviT0_T1_,@"STO_CUDA_ENTRY STV_DEFAULT"
_ZN2at6native29vectorized_elementwise_kernelILi4ENS0_13BUnaryFunctorIN3c104HalfES4_S4_ZZZNS0_21nextafter_kernel_cudaERNS_18TensorIteratorBaseEENKUlvE_clEvENKUlvE2_clEvEUlS4_S4_E_EESt5arrayIPcLm2EEEEviT0_T1_:
.text._ZN2at6native29vectorized_elementwise_kernelILi4ENS0_13BUnaryFunctorIN3c104HalfES4_S4_ZZZNS0_21nextafter_kernel_cudaERNS_18TensorIteratorBaseEENKUlvE_clEvENKUlvE2_clEvEUlS4_S4_E_EESt5arrayIPcLm2EEEEviT0_T1_:
        /* <DEDUP_REMOVED lines=94> */
.L_x_22668:
[----:B------:R-:W-:Y:S05]  /*05e0*/  BSYNC.RECONVERGENT B1 ;  /* 0x0000000000017941 */ /* 0x000fea0003800200 */
.L_x_22667:
        /* <DEDUP_REMOVED lines=21> */
.L_x_22670:
[----:B------:R-:W-:Y:S05]  /*0740*/  BSYNC.RECONVERGENT B1 ;  /* 0x0000000000017941 */ /* 0x000fea0003800200 */
.L_x_22669:
        /* <DEDUP_REMOVED lines=20> */
.L_x_22672:
[----:B------:R-:W-:Y:S05]  /*0890*/  BSYNC.RECONVERGENT B1 ;  /* 0x0000000000017941 */ /* 0x000fea0003800200 */
.L_x_22671:
        /* <DEDUP_REMOVED lines=20> */
.L_x_22674:
[----:B------:R-:W-:Y:S05]  /*09e0*/  BSYNC.RECONVERGENT B1 ;  /* 0x0000000000017941 */ /* 0x000fea0003800200 */
.L_x_22673:
        /* <DEDUP_REMOVED lines=19> */
.L_x_22676:
[----:B------:R-:W-:Y:S05]  /*0b20*/  BSYNC.RECONVERGENT B1 ;  /* 0x0000000000017941 */ /* 0x000fea0003800200 */
.L_x_22675:
        /* <DEDUP_REMOVED lines=18> */
.L_x_22678:
[----:B------:R-:W-:Y:S05]  /*0c50*/  BSYNC.RECONVERGENT B1 ;  /* 0x0000000000017941 */ /* 0x000fea0003800200 */
.L_x_22677:
        /* <DEDUP_REMOVED lines=18> */
.L_x_22680:
[----:B------:R-:W-:Y:S05]  /*0d80*/  BSYNC.RECONVERGENT B1 ;  /* 0x0000000000017941 */ /* 0x000fea0003800200 */
.L_x_22679:
        /* <DEDUP_REMOVED lines=18> */
.L_x_22666:
        /* <DEDUP_REMOVED lines=30> */
.L_x_22683:
[----:B------:R-:W-:Y:S05]  /*1090*/  BSYNC.RECONVERGENT B1 ;  /* 0x0000000000017941 */ /* 0x000fea0003800200 */
.L_x_22682:
        /* <DEDUP_REMOVED lines=27> */
.L_x_22686:
[----:B------:R-:W-:-:S05]  /*1250*/  FADD.FTZ R2, R3, R2 ;  /* 0x0000000203027221 */ /* 0x000fca0000010000 */
[----:B------:R-:W-:-:S07]  /*1260*/  F2FP.F16.F32.PACK_AB R2, RZ, R2 ;  /* 0x00000002ff02723e */ /* 0x000fce00000000ff */
.L_x_22685:
[----:B------:R-:W-:Y:S05]  /*1270*/  BSYNC.RECONVERGENT B1 ;  /* 0x0000000000017941 */ /* 0x000fea0003800200 */
.L_x_22684:
        /* <DEDUP_REMOVED lines=28> */
.L_x_22689:
[----:B------:R-:W-:-:S05]  /*1440*/  FADD.FTZ R3, R4, R3 ;  /* 0x0000000304037221 */ /* 0x000fca0000010000 */
[----:B------:R-:W-:-:S04]  /*1450*/  F2FP.F16.F32.PACK_AB R3, RZ, R3 ;  /* 0x00000003ff03723e */ /* 0x000fc800000000ff */
[----:B------:R-:W-:-:S07]  /*1460*/  PRMT R4, R3, 0x7610, R4 ;  /* 0x0000761003047816 */ /* 0x000fce0000000004 */
.L_x_22688:
[----:B------:R-:W-:Y:S05]  /*1470*/  BSYNC.RECONVERGENT B1 ;  /* 0x0000000000017941 */ /* 0x000fea0003800200 */
.L_x_22687:
        /* <DEDUP_REMOVED lines=28> */
.L_x_22692:
[----:B------:R-:W-:-:S05]  /*1640*/  FADD.FTZ R3, R6, R3 ;  /* 0x0000000306037221 */ /* 0x000fca0000010000 */
[----:B------:R-:W-:-:S07]  /*1650*/  F2FP.F16.F32.PACK_AB R3, RZ, R3 ;  /* 0x00000003ff03723e */ /* 0x000fce00000000ff */
.L_x_22691:
[----:B------:R-:W-:Y:S05]  /*1660*/  BSYNC.RECONVERGENT B1 ;  /* 0x0000000000017941 */ /* 0x000fea0003800200 */
.L_x_22690:
        /* <DEDUP_REMOVED lines=27> */
.L_x_22695:
[----:B------:R-:W-:-:S05]  /*1820*/  FADD.FTZ R5, R6, R5 ;  /* 0x0000000506057221 */ /* 0x000fca0000010000 */
[----:B------:R-:W-:-:S04]  /*1830*/  F2FP.F16.F32.PACK_AB R5, RZ, R5 ;  /* 0x00000005ff05723e */ /* 0x000fc800000000ff */
[----:B------:R-:W-:-:S07]  /*1840*/  PRMT R6, R5, 0x7610, R6 ;  /* 0x0000761005067816 */ /* 0x000fce0000000006 */
.L_x_22694:
[----:B------:R-:W-:Y:S05]  /*1850*/  BSYNC.RECONVERGENT B1 ;  /* 0x0000000000017941 */ /* 0x000fea0003800200 */
.L_x_22693:
        /* <DEDUP_REMOVED lines=28> */
.L_x_22698:
[----:B------:R-:W-:-:S05]  /*1a20*/  FADD.FTZ R5, R8, R5 ;  /* 0x0000000508057221 */ /* 0x000fca0000010000 */
[----:B------:R-:W-:-:S04]  /*1a30*/  F2FP.F16.F32.PACK_AB R5, RZ, R5 ;  /* 0x00000005ff05723e */ /* 0x000fc800000000ff */
[----:B------:R-:W-:-:S07]  /*1a40*/  PRMT R7, R5, 0x7610, R7 ;  /* 0x0000761005077816 */ /* 0x000fce0000000007 */
.L_x_22697:
[----:B------:R-:W-:Y:S05]  /*1a50*/  BSYNC.RECONVERGENT B1 ;  /* 0x0000000000017941 */ /* 0x000fea0003800200 */
.L_x_22696:
        /* <DEDUP_REMOVED lines=27> */
.L_x_22701:
[----:B------:R-:W-:-:S05]  /*1c10*/  FADD.FTZ R5, R8, R5 ;  /* 0x0000000508057221 */ /* 0x000fca0000010000 */
[----:B------:R-:W-:-:S04]  /*1c20*/  F2FP.F16.F32.PACK_AB R5, RZ, R5 ;  /* 0x00000005ff05723e */ /* 0x000fc800000000ff */
[----:B------:R-:W-:-:S07]  /*1c30*/  PRMT R8, R5, 0x7610, R8 ;  /* 0x0000761005087816 */ /* 0x000fce0000000008 */
.L_x_22700:
[----:B------:R-:W-:Y:S05]  /*1c40*/  BSYNC.RECONVERGENT B1 ;  /* 0x0000000000017941 */ /* 0x000fea0003800200 */
.L_x_22699:
        /* <DEDUP_REMOVED lines=27> */
.L_x_22702:
[----:B------:R-:W-:-:S05]  /*1e00*/  FADD.FTZ R0, R14, R5 ;  /* 0x000000050e007221 */ /* 0x000fca0000010000 */
[----:B------:R-:W-:-:S04]  /*1e10*/  F2FP.F16.F32.PACK_AB R0, RZ, R0 ;  /* 0x00000000ff00723e */ /* 0x000fc800000000ff */
[----:B------:R-:W-:-:S07]  /*1e20*/  PRMT R5, R0, 0x7610, R5 ;  /* 0x0000761000057816 */ /* 0x000fce0000000005 */
.L_x_22681:
[----:B------:R-:W-:Y:S05]  /*1e30*/  BSYNC.RECONVERGENT B0 ;  /* 0x0000000000007941 */ /* 0x000fea0003800200 */
.L_x_22665:
        /* <DEDUP_REMOVED lines=21> */
.L_x_22705:
[----:B------:R-:W-:-:S13]  /*1f90*/  ISETP.GE.U32.AND P0, PT, R18, R17, PT ;  /* 0x000000111200720c */ /* 0x000fda0003f06070 */
[----:B------:R-:W-:Y:S05]  /*1fa0*/  @P0 BRA `(.L_x_22707) ;  /* 0x0000000000300947 */ /* 0x000fea0003800000 */
[----:B-1----:R-:W1:Y:S01]  /*1fb0*/  LDC.64 R10, c[0x0][0x388] ;  /* 0x0000e200ff0a7b82 */ /* 0x002e620000000a00 */
[----:B0-----:R-:W-:Y:S02]  /*1fc0*/  IMAD.IADD R9, R16, 0x1, R18 ;  /* 0x0000000110097824 */ /* 0x001fe400078e0212 */
[----:B------:R-:W-:Y:S02]  /*1fd0*/  VIADD R18, R18, 0x80 ;  /* 0x0000008012127836 */ /* 0x000fe40000000000 */
[----:B-1----:R-:W-:-:S05]  /*1fe0*/  IMAD.WIDE.U32 R10, R9, 0x2, R10 ;  /* 0x00000002090a7825 */ /* 0x002fca00078e000a */
[----:B------:R1:W-:Y:S02]  /*1ff0*/  STG.E.U16 desc[UR4][R10.64], R3 ;  /* 0x000000030a007986 */ /* 0x0003e4000c101504 */
.L_x_22706:
[----:B------:R-:W-:-:S13]  /*2000*/  ISETP.GE.U32.AND P0, PT, R18, R17, PT ;  /* 0x000000111200720c */ /* 0x000fda0003f06070 */
[----:B------:R-:W-:Y:S05]  /*2010*/  @P0 BRA `(.L_x_22708) ;  /* 0x0000000000340947 */ /* 0x000fea0003800000 */
[----:B01----:R-:W0:Y:S01]  /*2020*/  LDC.64 R2, c[0x0][0x388] ;  /* 0x0000e200ff027b82 */ /* 0x003e220000000a00 */
[----:B------:R-:W-:Y:S02]  /*2030*/  IMAD.IADD R9, R16, 0x1, R18 ;  /* 0x0000000110097824 */ /* 0x000fe400078e0212 */
[----:B------:R-:W-:Y:S02]  /*2040*/  VIADD R18, R18, 0x80 ;  /* 0x0000008012127836 */ /* 0x000fe40000000000 */
[----:B0-----:R-:W-:-:S05]  /*2050*/  IMAD.WIDE.U32 R2, R9, 0x2, R2 ;  /* 0x0000000209027825 */ /* 0x001fca00078e0002 */
[----:B------:R2:W-:Y:S02]  /*2060*/  STG.E.U16 desc[UR4][R2.64], R6 ;  /* 0x0000000602007986 */ /* 0x0005e4000c101504 */
.L_x_22707:
        /* <DEDUP_REMOVED lines=8> */
.L_x_22708:
[----:B------:R-:W-:Y:S05]  /*20f0*/  BSYNC.RELIABLE B1 ;  /* 0x0000000000017941 */ /* 0x000fea0003800100 */
.L_x_22704:
[----:B------:R-:W-:-:S13]  /*2100*/  ISETP.GE.U32.AND P0, PT, R18, R17, PT ;  /* 0x000000111200720c */ /* 0x000fda0003f06070 */
[----:B012---:R-:W0:Y:S01]  /*2110*/  @!P0 LDC.64 R2, c[0x0][0x388] ;  /* 0x0000e200ff028b82 */ /* 0x007e220000000a00 */
[----:B------:R-:W-:Y:S02]  /*2120*/  @!P0 IMAD.IADD R7, R16, 0x1, R18 ;  /* 0x0000000110078824 */ /* 0x000fe400078e0212 */
[----:B------:R-:W-:Y:S02]  /*2130*/  @!P0 VIADD R18, R18, 0x80 ;  /* 0x0000008012128836 */ /* 0x000fe40000000000 */
[----:B0-----:R-:W-:-:S05]  /*2140*/  @!P0 IMAD.WIDE.U32 R2, R7, 0x2, R2 ;  /* 0x0000000207028825 */ /* 0x001fca00078e0002 */
[----:B------:R3:W-:Y:S02]  /*2150*/  @!P0 STG.E.U16 desc[UR4][R2.64], R8 ;  /* 0x0000000802008986 */ /* 0x0007e4000c101504 */
.L_x_22709:
[----:B------:R-:W-:Y:S05]  /*2160*/  BSYNC.RECONVERGENT B0 ;  /* 0x0000000000007941 */ /* 0x000fea0003800200 */
.L_x_22703:
        /* <DEDUP_REMOVED lines=8> */
.L_x_22664:
[----:B------:R-:W0:Y:S01]  /*21f0*/  S2R R8, SR_TID.X ;  /* 0x0000000000087919 */ /* 0x000e220000002100 */
[----:B------:R-:W1:Y:S02]  /*2200*/  LDC.64 R2, c[0x0][0x390] ;  /* 0x0000e400ff027b82 */ /* 0x000e640000000a00 */
[----:B-1----:R-:W-:-:S04]  /*2210*/  IMAD.WIDE.U32 R2, R16, 0x2, R2 ;  /* 0x0000000210027825 */ /* 0x002fc800078e0002 */
[----:B0-----:R-:W-:-:S05]  /*2220*/  IMAD.WIDE.U32 R14, R8, 0x8, R2 ;  /* 0x00000008080e7825 */ /* 0x001fca00078e0002 */
[----:B------:R-:W3:Y:S04]  /*2230*/  LDG.E.64 R4, desc[UR4][R14.64] ;  /* 0x000000040e047981 */ /* 0x000ee8000c1e1b00 */
[----:B------:R-:W4:Y:S01]  /*2240*/  LDG.E.64 R2, desc[UR4][R14.64+0x400] ;  /* 0x000400040e027981 */ /* 0x000f22000c1e1b00 */
[----:B--2---:R-:W-:Y:S02]  /*2250*/  LOP3.LUT P0, R10, R0, 0x7fff, RZ, 0xc0, !PT ;  /* 0x00007fff000a7812 */ /* 0x004fe4000780c0ff */
[----:B---3--:R-:W-:Y:S02]  /*2260*/  PRMT R21, R4, 0x7632, R21 ;  /* 0x0000763204157816 */ /* 0x008fe40000000015 */
[----:B------:R-:W-:Y:S02]  /*2270*/  PRMT R13, R5, 0x7632, R13 ;  /* 0x00007632050d7816 */ /* 0x000fe4000000000d */
[----:B----4-:R-:W-:-:S02]  /*2280*/  PRMT R11, R2, 0x7632, R11 ;  /* 0x00007632020b7816 */ /* 0x010fc4000000000b */
[----:B------:R-:W-:-:S05]  /*2290*/  PRMT R7, R3, 0x7632, R7 ;  /* 0x0000763203077816 */ /* 0x000fca0000000007 */
[----:B------:R-:W-:Y:S05]  /*22a0*/  @P0 BRA `(.L_x_22710) ;  /* 0x0000000400d80947 */ /* 0x000fea0003800000 */
[----:B------:R-:W-:Y:S02]  /*22b0*/  HADD2.F32 R17, -RZ, R4.H0_H0 ;  /* 0x20000004ff117230 */ /* 0x000fe40000004100 */
[----:B------:R-:W-:Y:S02]  /*22c0*/  HADD2.F32 R10, -RZ, R0.H0_H0 ;  /* 0x20000000ff0a7230 */ /* 0x000fe40000004100 */
[----:B------:R-:W-:Y:S01]  /*22d0*/  HADD2.F32 R15, -RZ, R5.H0_H0 ;  /* 0x20000005ff0f7230 */ /* 0x000fe20000004100 */
[----:B------:R-:W-:Y:S01]  /*22e0*/  FSETP.NAN.FTZ.AND P1, PT, R17, R17, PT ;  /* 0x000000111100720b */ /* 0x000fe20003f38000 */
[----:B------:R-:W-:Y:S01]  /*22f0*/  HADD2.F32 R9, -RZ, R4.H1_H1 ;  /* 0x30000004ff097230 */ /* 0x000fe20000004100 */
[----:B------:R-:W-:Y:S02]  /*2300*/  FSETP.NAN.FTZ.AND P3, PT, R10, R10, PT ;  /* 0x0000000a0a00720b */ /* 0x000fe40003f78000 */
[----:B------:R-:W-:Y:S02]  /*2310*/  FSETP.NAN.FTZ.AND P0, PT, R15, R15, PT ;  /* 0x0000000f0f00720b */ /* 0x000fe40003f18000 */
[----:B------:R-:W-:-:S02]  /*2320*/  PLOP3.LUT P1, PT, P1, P3, PT, 0xf8, 0x8f ;  /* 0x00000000008f781c */ /* 0x000fc40000f27f70 */
[----:B------:R-:W-:Y:S02]  /*2330*/  FSETP.NAN.FTZ.AND P4, PT, R9, R9, PT ;  /* 0x000000090900720b */ /* 0x000fe40003f98000 */
[----:B------:R-:W-:Y:S02]  /*2340*/  PLOP3.LUT P0, PT, P0, P3, PT, 0xf8, 0x8f ;  /* 0x00000000008f781c */ /* 0x000fe40000707f70 */
[----:B------:R-:W-:-:S07]  /*2350*/  PLOP3.LUT P4, PT, P4, P3, PT, 0xf8, 0x8f ;  /* 0x00000000008f781c */ /* 0x000fce0002787f70 */
[----:B------:R-:W-:Y:S01]  /*2360*/  @P1 FADD.FTZ R12, R10, R17 ;  /* 0x000000110a0c1221 */ /* 0x000fe20000010000 */
[----:B------:R-:W-:Y:S01]  /*2370*/  HADD2.F32 R17, -RZ, R5.H1_H1 ;  /* 0x30000005ff117230 */ /* 0x000fe20000004100 */
[----:B------:R-:W-:Y:S01]  /*2380*/  @!P1 PRMT R19, R0, 0x9910, RZ ;  /* 0x0000991000139816 */ /* 0x000fe200000000ff */
[C---:B------:R-:W-:Y:S01]  /*2390*/  @!P1 VIADD R23, R4.reuse, 0xffffffff ;  /* 0xffffffff04179836 */ /* 0x040fe20000000000 */
[----:B------:R-:W-:Y:S01]  /*23a0*/  @!P1 PRMT R6, R4, 0x9910, RZ ;  /* 0x0000991004069816 */ /* 0x000fe200000000ff */
[----:B------:R-:W-:Y:S01]  /*23b0*/  @P0 FADD.FTZ R15, R10, R15 ;  /* 0x0000000f0a0f0221 */ /* 0x000fe20000010000 */
[----:B------:R-:W-:Y:S01]  /*23c0*/  @!P1 LOP3.LUT P6, RZ, R4, 0x7fff, RZ, 0xc0, !PT ;  /* 0x00007fff04ff9812 */ /* 0x000fe200078cc0ff */
[----:B------:R-:W-:Y:S01]  /*23d0*/  @P4 FADD.FTZ R9, R10, R9 ;  /* 0x000000090a094221 */ /* 0x000fe20000010000 */
[----:B------:R-:W-:Y:S02]  /*23e0*/  FSETP.NAN.FTZ.AND P2, PT, R17, R17, PT ;  /* 0x000000111100720b */ /* 0x000fe40003f58000 */
[----:B------:R-:W-:Y:S01]  /*23f0*/  @!P1 ISETP.NE.AND P5, PT, R6, R19, PT ;  /* 0x000000130600920c */ /* 0x000fe20003fa5270 */
[----:B------:R-:W-:Y:S01]  /*2400*/  HADD2.F32 R19, -RZ, R2.H0_H0 ;  /* 0x20000002ff137230 */ /* 0x000fe20000004100 */
[----:B------:R-:W-:-:S02]  /*2410*/  @!P1 SEL R23, R0, R23, !P6 ;  /* 0x0000001700179207 */ /* 0x000fc40007000000 */
[----:B------:R-:W-:Y:S02]  /*2420*/  PLOP3.LUT P2, PT, P2, P3, PT, 0xf8, 0x8f ;  /* 0x00000000008f781c */ /* 0x000fe40001747f70 */
[C---:B------:R-:W-:Y:S02]  /*2430*/  @!P0 PRMT R14, R0.reuse, 0x9910, RZ ;  /* 0x00009910000e8816 */ /* 0x040fe400000000ff */
[----:B------:R-:W-:Y:S02]  /*2440*/  @!P1 SEL R23, R0, R23, !P5 ;  /* 0x0000001700179207 */ /* 0x000fe40006800000 */
[C---:B------:R-:W-:Y:S01]  /*2450*/  @!P4 LOP3.LUT P6, RZ, R21.reuse, 0x7fff, RZ, 0xc0, !PT ;  /* 0x00007fff15ffc812 */ /* 0x040fe200078cc0ff */
[----:B------:R-:W-:Y:S01]  /*2460*/  @!P4 VIADD R21, R21, 0xffffffff ;  /* 0xffffffff1515c836 */ /* 0x000fe20000000000 */
[----:B------:R-:W-:Y:S02]  /*2470*/  @!P0 PRMT R18, R5, 0x9910, RZ ;  /* 0x0000991005128816 */ /* 0x000fe400000000ff */
[----:B------:R-:W-:-:S02]  /*2480*/  @!P4 PRMT R4, R4, 0xbb32, RZ ;  /* 0x0000bb320404c816 */ /* 0x000fc400000000ff */
[----:B------:R-:W-:Y:S01]  /*2490*/  @!P4 PRMT R25, R0, 0x9910, RZ ;  /* 0x000099100019c816 */ /* 0x000fe200000000ff */
[----:B------:R-:W-:Y:S01]  /*24a0*/  @P2 FADD.FTZ R17, R10, R17 ;  /* 0x000000110a112221 */ /* 0x000fe20000010000 */
[----:B------:R-:W-:Y:S01]  /*24b0*/  @!P1 PRMT R6, R23, 0x7610, R6 ;  /* 0x0000761017069816 */ /* 0x000fe20000000006 */
[----:B------:R-:W-:Y:S01]  /*24c0*/  @!P0 IMAD.MOV.U32 R23, RZ, RZ, R14 ;  /* 0x000000ffff178224 */ /* 0x000fe200078e000e */
[----:B------:R-:W-:Y:S01]  /*24d0*/  @!P4 ISETP.NE.AND P5, PT, R4, R25, PT ;  /* 0x000000190400c20c */ /* 0x000fe20003fa5270 */
[----:B------:R-:W-:Y:S01]  /*24e0*/  @!P0 IMAD.MOV.U32 R14, RZ, RZ, R18 ;  /* 0x000000ffff0e8224 */ /* 0x000fe200078e0012 */
[----:B------:R-:W-:Y:S02]  /*24f0*/  @!P4 SEL R21, R0, R21, !P6 ;  /* 0x000000150015c207 */ /* 0x000fe40007000000 */
[----:B------:R-:W-:Y:S02]  /*2500*/  @P1 F2FP.F16.F32.PACK_AB R12, RZ, R12 ;  /* 0x0000000cff0c123e */ /* 0x000fe400000000ff */
[----:B------:R-:W-:Y:S01]  /*2510*/  @!P0 ISETP.NE.AND P6, PT, R14, R23, PT ;  /* 0x000000170e00820c */ /* 0x000fe20003fc5270 */
[----:B------:R-:W-:Y:S01]  /*2520*/  @!P0 VIADD R23, R5, 0xffffffff ;  /* 0xffffffff05178836 */ /* 0x000fe20000000000 */
[----:B------:R-:W-:-:S02]  /*2530*/  @!P4 SEL R21, R0, R21, !P5 ;  /* 0x000000150015c207 */ /* 0x000fc40006800000 */
[C---:B------:R-:W-:Y:S02]  /*2540*/  @!P0 LOP3.LUT P5, RZ, R5.reuse, 0x7fff, RZ, 0xc0, !PT ;  /* 0x00007fff05ff8812 */ /* 0x040fe400078ac0ff */
[----:B------:R-:W-:Y:S02]  /*2550*/  @!P2 PRMT R4, R5, 0xbb32, RZ ;  /* 0x0000bb320504a816 */ /* 0x000fe400000000ff */
[----:B------:R-:W-:Y:S02]  /*2560*/  @!P2 PRMT R5, R0, 0x9910, RZ ;  /* 0x000099100005a816 */ /* 0x000fe400000000ff */
[----:B------:R-:W-:Y:S02]  /*2570*/  @P1 PRMT R6, R12, 0x7610, R6 ;  /* 0x000076100c061816 */ /* 0x000fe40000000006 */
[----:B------:R-:W-:Y:S02]  /*2580*/  FSETP.NAN.FTZ.AND P1, PT, R19, R19, PT ;  /* 0x000000131300720b */ /* 0x000fe40003f38000 */
[----:B------:R-:W-:-:S02]  /*2590*/  @P4 F2FP.F16.F32.PACK_AB R12, RZ, R9 ;  /* 0x00000009ff0c423e */ /* 0x000fc400000000ff */
[----:B------:R-:W-:Y:S01]  /*25a0*/  @!P4 PRMT R9, R21, 0x7610, R9 ;  /* 0x000076101509c816 */ /* 0x000fe20000000009 */
[----:B------:R-:W-:Y:S01]  /*25b0*/  @!P2 IMAD.MOV.U32 R21, RZ, RZ, R5 ;  /* 0x000000ffff15a224 */ /* 0x000fe200078e0005 */
[----:B------:R-:W-:Y:S01]  /*25c0*/  PLOP3.LUT P1, PT, P1, P3, PT, 0xf8, 0x8f ;  /* 0x00000000008f781c */ /* 0x000fe20000f27f70 */
[----:B------:R-:W-:Y:S01]  /*25d0*/  HADD2.F32 R5, -RZ, R2.H1_H1 ;  /* 0x30000002ff057230 */ /* 0x000fe20000004100 */
        /* <DEDUP_REMOVED lines=9> */
[----:B------:R-:W-:Y:S01]  /*2670*/  @!P1 VIADD R23, R2, 0xffffffff ;  /* 0xffffffff02179836 */ /* 0x000fe20000000000 */
[----:B------:R-:W-:Y:S01]  /*2680*/  @!P1 PRMT R25, R0, 0x9910, RZ ;  /* 0x0000991000199816 */ /* 0x000fe200000000ff */
[----:B------:R-:W-:Y:S01]  /*2690*/  @P1 FADD.FTZ R19, R10, R19 ;  /* 0x000000130a131221 */ /* 0x000fe20000010000 */
[----:B------:R-:W-:Y:S02]  /*26a0*/  @!P2 SEL R13, R0, R13, !P6 ;  /* 0x0000000d000da207 */ /* 0x000fe40007000000 */
[C---:B------:R-:W-:Y:S02]  /*26b0*/  @!P1 LOP3.LUT P6, RZ, R2.reuse, 0x7fff, RZ, 0xc0, !PT ;  /* 0x00007fff02ff9812 */ /* 0x040fe400078cc0ff */
[----:B------:R-:W-:-:S02]  /*26c0*/  @!P1 PRMT R14, R2, 0x9910, RZ ;  /* 0x00009910020e9816 */ /* 0x000fc400000000ff */
[C---:B------:R-:W-:Y:S02]  /*26d0*/  @!P2 SEL R12, R0.reuse, R13, !P5 ;  /* 0x0000000d000ca207 */ /* 0x040fe40006800000 */
[----:B------:R-:W-:Y:S02]  /*26e0*/  FSETP.NAN.FTZ.AND P5, PT, R21, R21, PT ;  /* 0x000000151500720b */ /* 0x000fe40003fb8000 */
[----:B------:R-:W-:Y:S02]  /*26f0*/  @!P1 SEL R23, R0, R23, !P6 ;  /* 0x0000001700179207 */ /* 0x000fe40007000000 */
[----:B------:R-:W-:Y:S02]  /*2700*/  @!P1 ISETP.NE.AND P6, PT, R14, R25, PT ;  /* 0x000000190e00920c */ /* 0x000fe40003fc5270 */
[----:B------:R-:W-:Y:S02]  /*2710*/  @!P4 PRMT R13, R0, 0x9910, RZ ;  /* 0x00009910000dc816 */ /* 0x000fe400000000ff */
[----:B------:R-:W-:-:S02]  /*2720*/  PLOP3.LUT P5, PT, P5, P3, PT, 0xf8, 0x8f ;  /* 0x00000000008f781c */ /* 0x000fc40002fa7f70 */
[----:B------:R-:W-:Y:S02]  /*2730*/  @!P4 PRMT R14, R2, 0xbb32, RZ ;  /* 0x0000bb32020ec816 */ /* 0x000fe400000000ff */
        /* <DEDUP_REMOVED lines=9> */
[----:B------:R-:W-:Y:S01]  /*27d0*/  @!P5 VIADD R23, R3, 0xffffffff ;  /* 0xffffffff0317d836 */ /* 0x000fe20000000000 */
[----:B------:R-:W-:Y:S01]  /*27e0*/  @!P5 PRMT R25, R0, 0x9910, RZ ;  /* 0x000099100019d816 */ /* 0x000fe200000000ff */
[----:B------:R-:W-:Y:S01]  /*27f0*/  @P5 FADD.FTZ R21, R10, R21 ;  /* 0x000000150a155221 */ /* 0x000fe20000010000 */
[----:B------:R-:W-:-:S02]  /*2800*/  @!P4 SEL R13, R0, R13, !P6 ;  /* 0x0000000d000dc207 */ /* 0x000fc40007000000 */
[C---:B------:R-:W-:Y:S02]  /*2810*/  @!P5 LOP3.LUT P6, RZ, R3.reuse, 0x7fff, RZ, 0xc0, !PT ;  /* 0x00007fff03ffd812 */ /* 0x040fe400078cc0ff */
[----:B------:R-:W-:Y:S02]  /*2820*/  @!P5 PRMT R14, R3, 0x9910, RZ ;  /* 0x00009910030ed816 */ /* 0x000fe400000000ff */
[----:B------:R-:W-:Y:S02]  /*2830*/  @!P5 SEL R23, R0, R23, !P6 ;  /* 0x000000170017d207 */ /* 0x000fe40007000000 */
[----:B------:R-:W-:Y:S02]  /*2840*/  FSETP.NAN.FTZ.AND P6, PT, R11, R11, PT ;  /* 0x0000000b0b00720b */ /* 0x000fe40003fd8000 */
[----:B------:R-:W-:Y:S02]  /*2850*/  @P0 PRMT R4, R15, 0x7610, R4 ;  /* 0x000076100f040816 */ /* 0x000fe40000000004 */
[----:B------:R-:W-:-:S02]  /*2860*/  PLOP3.LUT P3, PT, P6, P3, PT, 0xf8, 0x8f ;  /* 0x00000000008f781c */ /* 0x000fc40003767f70 */
[----:B------:R-:W-:Y:S02]  /*2870*/  @!P5 ISETP.NE.AND P6, PT, R14, R25, PT ;  /* 0x000000190e00d20c */ /* 0x000fe40003fc5270 */
[----:B------:R-:W-:Y:S02]  /*2880*/  @!P1 PRMT R15, R2, 0x7610, R15 ;  /* 0x00007610020f9816 */ /* 0x000fe4000000000f */
[----:B------:R-:W-:Y:S02]  /*2890*/  @P1 F2FP.F16.F32.PACK_AB R19, RZ, R19 ;  /* 0x00000013ff13123e */ /* 0x000fe400000000ff */
[----:B------:R-:W-:Y:S02]  /*28a0*/  @P5 F2FP.F16.F32.PACK_AB R21, RZ, R21 ;  /* 0x00000015ff15523e */ /* 0x000fe400000000ff */
[----:B------:R-:W-:Y:S02]  /*28b0*/  @!P4 PRMT R2, R13, 0x7610, R2 ;  /* 0x000076100d02c816 */ /* 0x000fe40000000002 */
[----:B------:R-:W-:-:S02]  /*28c0*/  @P1 PRMT R15, R19, 0x7610, R15 ;  /* 0x00007610130f1816 */ /* 0x000fc4000000000f */
[----:B------:R-:W-:Y:S02]  /*28d0*/  @!P3 PRMT R14, R3, 0xbb32, RZ ;  /* 0x0000bb32030eb816 */ /* 0x000fe400000000ff */
[C---:B------:R-:W-:Y:S02]  /*28e0*/  @!P5 SEL R3, R0.reuse, R23, !P6 ;  /* 0x000000170003d207 */ /* 0x040fe40007000000 */
[C---:B------:R-:W-:Y:S01]  /*28f0*/  @!P3 LOP3.LUT P6, RZ, R7.reuse, 0x7fff, RZ, 0xc0, !PT ;  /* 0x00007fff07ffb812 */ /* 0x040fe200078cc0ff */
[----:B------:R-:W-:Y:S01]  /*2900*/  @!P3 VIADD R7, R7, 0xffffffff ;  /* 0xffffffff0707b836 */ /* 0x000fe20000000000 */
[----:B------:R-:W-:-:S04]  /*2910*/  @!P3 PRMT R25, R0, 0x9910, RZ ;  /* 0x000099100019b816 */ /* 0x000fc800000000ff */
[----:B------:R-:W-:Y:S01]  /*2920*/  @!P3 SEL R23, R0, R7, !P6 ;  /* 0x000000070017b207 */ /* 0x000fe20007000000 */
[----:B------:R-:W-:Y:S01]  /*2930*/  @P4 FADD.FTZ R7, R10, R5 ;  /* 0x000000050a074221 */ /* 0x000fe20000010000 */
[----:B------:R-:W-:Y:S01]  /*2940*/  @!P3 ISETP.NE.AND P6, PT, R14, R25, PT ;  /* 0x000000190e00b20c */ /* 0x000fe20003fc5270 */
[----:B------:R-:W-:Y:S01]  /*2950*/  @P3 FADD.FTZ R10, R10, R11 ;  /* 0x0000000b0a0a3221 */ /* 0x000fe20000010000 */
[----:B------:R-:W-:Y:S02]  /*2960*/  @!P2 PRMT R5, R12, 0x7610, R5 ;  /* 0x000076100c05a816 */ /* 0x000fe40000000005 */
[----:B------:R-:W-:Y:S02]  /*2970*/  @!P3 SEL R23, R0, R23, !P6 ;  /* 0x000000170017b207 */ /* 0x000fe40007000000 */
[----:B------:R-:W-:Y:S02]  /*2980*/  @P4 F2FP.F16.F32.PACK_AB R7, RZ, R7 ;  /* 0x00000007ff07423e */ /* 0x000fe400000000ff */
[----:B------:R-:W-:-:S02]  /*2990*/  @P3 F2FP.F16.F32.PACK_AB R10, RZ, R10 ;  /* 0x0000000aff0a323e */ /* 0x000fc400000000ff */
[----:B------:R-:W-:Y:S02]  /*29a0*/  @!P5 PRMT R11, R3, 0x7610, R11 ;  /* 0x00007610030bd816 */ /* 0x000fe4000000000b */
[----:B------:R-:W-:Y:S02]  /*29b0*/  @!P3 PRMT R14, R23, 0x7610, R14 ;  /* 0x00007610170eb816 */ /* 0x000fe4000000000e */
[----:B------:R-:W-:Y:S02]  /*29c0*/  @P2 PRMT R5, R17, 0x7610, R5 ;  /* 0x0000761011052816 */ /* 0x000fe40000000005 */
[----:B------:R-:W-:Y:S02]  /*29d0*/  @P4 PRMT R2, R7, 0x7610, R2 ;  /* 0x0000761007024816 */ /* 0x000fe40000000002 */
[----:B------:R-:W-:Y:S02]  /*29e0*/  @P5 PRMT R11, R21, 0x7610, R11 ;  /* 0x00007610150b5816 */ /* 0x000fe4000000000b */
[----:B------:R-:W-:Y:S01]  /*29f0*/  @P3 PRMT R14, R10, 0x7610, R14 ;  /* 0x000076100a0e3816 */ /* 0x000fe2000000000e */
[----:B------:R-:W-:Y:S06]  /*2a00*/  BRA `(.L_x_22711) ;  /* 0x0000000c00587947 */ /* 0x000fec0003800000 */
.L_x_22710:
[----:B------:R-:W-:Y:S01]  /*2a10*/  HADD2.F32 R15, -RZ, R4.H0_H0 ;  /* 0x20000004ff0f7230 */ /* 0x000fe20000004100 */
        /* <DEDUP_REMOVED lines=11> */
[----:B------:R-:W-:-:S04]  /*2ad0*/  @!P1 F2FP.F16.F32.PACK_AB R15, RZ, R15 ;  /* 0x0000000fff0f923e */ /* 0x000fc800000000ff */
[----:B------:R-:W-:Y:S01]  /*2ae0*/  @!P1 PRMT R6, R15, 0x7610, R6 ;  /* 0x000076100f069816 */ /* 0x000fe20000000006 */
        /* <DEDUP_REMOVED lines=12> */
[----:B------:R-:W-:-:S04]  /*2bb0*/  @P3 SEL R6, R17, 0x1, !P1 ;  /* 0x0000000111063807 */ /* 0x000fc80004800000 */
[----:B------:R-:W-:Y:S02]  /*2bc0*/  @P3 SEL R15, R6, 0xffff, !P4 ;  /* 0x0000ffff060f3807 */ /* 0x000fe40006000000 */
[----:B------:R-:W-:-:S03]  /*2bd0*/  PRMT R6, R12, 0x7610, R6 ;  /* 0x000076100c067816 */ /* 0x000fc60000000006 */
[----:B------:R-:W-:-:S05]  /*2be0*/  @P3 IMAD.IADD R15, R15, 0x1, R4 ;  /* 0x000000010f0f3824 */ /* 0x000fca00078e0204 */
[----:B------:R-:W-:-:S07]  /*2bf0*/  @P3 PRMT R6, R15, 0x7610, R6 ;  /* 0x000076100f063816 */ /* 0x000fce0000000006 */
.L_x_22713:
[----:B------:R-:W-:Y:S05]  /*2c00*/  BSYNC.RECONVERGENT B0 ;  /* 0x0000000000007941 */ /* 0x000fea0003800200 */
.L_x_22712:
        /* <DEDUP_REMOVED lines=20> */
.L_x_22715:
[----:B------:R-:W-:-:S05]  /*2d50*/  FADD.FTZ R9, R14, R9 ;  /* 0x000000090e097221 */ /* 0x000fca0000010000 */
[----:B------:R-:W-:-:S07]  /*2d60*/  F2FP.F16.F32.PACK_AB R9, RZ, R9 ;  /* 0x00000009ff09723e */ /* 0x000fce00000000ff */
.L_x_22716:
[----:B------:R-:W-:Y:S05]  /*2d70*/  BSYNC.RECONVERGENT B0 ;  /* 0x0000000000007941 */ /* 0x000fea0003800200 */
.L_x_22714:
        /* <DEDUP_REMOVED lines=22> */
.L_x_22718:
[----:B------:R-:W-:-:S05]  /*2ee0*/  FADD.FTZ R15, R14, R15 ;  /* 0x0000000f0e0f7221 */ /* 0x000fca0000010000 */
[----:B------:R-:W-:-:S04]  /*2ef0*/  F2FP.F16.F32.PACK_AB R15, RZ, R15 ;  /* 0x0000000fff0f723e */ /* 0x000fc800000000ff */
[----:B------:R-:W-:-:S07]  /*2f00*/  PRMT R4, R15, 0x7610, R4 ;  /* 0x000076100f047816 */ /* 0x000fce0000000004 */
.L_x_22719:
[----:B------:R-:W-:Y:S05]  /*2f10*/  BSYNC.RECONVERGENT B0 ;  /* 0x0000000000007941 */ /* 0x000fea0003800200 */
.L_x_22717:
        /* <DEDUP_REMOVED lines=23> */
.L_x_22721:
[----:B------:R-:W-:-:S05]  /*3090*/  FADD.FTZ R15, R14, R15 ;  /* 0x0000000f0e0f7221 */ /* 0x000fca0000010000 */
[----:B------:R-:W-:-:S04]  /*30a0*/  F2FP.F16.F32.PACK_AB R15, RZ, R15 ;  /* 0x0000000fff0f723e */ /* 0x000fc800000000ff */
[----:B------:R-:W-:-:S07]  /*30b0*/  PRMT R5, R15, 0x7610, R5 ;  /* 0x000076100f057816 */ /* 0x000fce0000000005 */
.L_x_22722:
[----:B------:R-:W-:Y:S05]  /*30c0*/  BSYNC.RECONVERGENT B0 ;  /* 0x0000000000007941 */ /* 0x000fea0003800200 */
.L_x_22720:
[----:B------:R-:W-:Y:S01]  /*30d0*/  HADD2.F32 R13, -RZ, R2.H0_H0 ;  /* 0x20000002ff0d7230 */ /* 0x000fe20000004100 */
[----:B------:R-:W-:Y:S04]  /*30e0*/  BSSY.RECONVERGENT B0, `(.L_x_22723) ;  /* 0x0000019000007945 */ /* 0x000fe80003800200 */
        /* <DEDUP_REMOVED lines=21> */
.L_x_22724:
[----:B------:R-:W-:-:S05]  /*3240*/  FADD.FTZ R13, R14, R13 ;  /* 0x0000000d0e0d7221 */ /* 0x000fca0000010000 */
[----:B------:R-:W-:-:S04]  /*3250*/  F2FP.F16.F32.PACK_AB R13, RZ, R13 ;  /* 0x0000000dff0d723e */ /* 0x000fc800000000ff */
[----:B------:R-:W-:-:S07]  /*3260*/  PRMT R15, R13, 0x7610, R15 ;  /* 0x000076100d0f7816 */ /* 0x000fce000000000f */
.L_x_22725:
[----:B------:R-:W-:Y:S05]  /*3270*/  BSYNC.RECONVERGENT B0 ;  /* 0x0000000000007941 */ /* 0x000fea0003800200 */
.L_x_22723:
        /* <DEDUP_REMOVED lines=22> */
.L_x_22727:
[----:B------:R-:W-:-:S05]  /*33e0*/  FADD.FTZ R13, R14, R13 ;  /* 0x0000000d0e0d7221 */ /* 0x000fca0000010000 */
[----:B------:R-:W-:-:S04]  /*33f0*/  F2FP.F16.F32.PACK_AB R13, RZ, R13 ;  /* 0x0000000dff0d723e */ /* 0x000fc800000000ff */
[----:B------:R-:W-:-:S07]  /*3400*/  PRMT R2, R13, 0x7610, R2 ;  /* 0x000076100d027816 */ /* 0x000fce0000000002 */
.L_x_22728:
[----:B------:R-:W-:Y:S05]  /*3410*/  BSYNC.RECONVERGENT B0 ;  /* 0x0000000000007941 */ /* 0x000fea0003800200 */
.L_x_22726:
        /* <DEDUP_REMOVED lines=23> */
.L_x_22730:
[----:B------:R-:W-:-:S05]  /*3590*/  FADD.FTZ R11, R14, R11 ;  /* 0x0000000b0e0b7221 */ /* 0x000fca0000010000 */
[----:B------:R-:W-:-:S07]  /*35a0*/  F2FP.F16.F32.PACK_AB R11, RZ, R11 ;  /* 0x0000000bff0b723e */ /* 0x000fce00000000ff */
.L_x_22731:
[----:B------:R-:W-:Y:S05]  /*35b0*/  BSYNC.RECONVERGENT B0 ;  /* 0x0000000000007941 */ /* 0x000fea0003800200 */
.L_x_22729:
        /* <DEDUP_REMOVED lines=23> */
.L_x_22732:
[----:B------:R-:W-:-:S05]  /*3730*/  FADD.FTZ R13, R14, R13 ;  /* 0x0000000d0e0d7221 */ /* 0x000fca0000010000 */
[----:B------:R-:W-:-:S04]  /*3740*/  F2FP.F16.F32.PACK_AB R13, RZ, R13 ;  /* 0x0000000dff0d723e */ /* 0x000fc800000000ff */
[----:B------:R-:W-:-:S07]  /*3750*/  PRMT R14, R13, 0x7610, R14 ;  /* 0x000076100d0e7816 */ /* 0x000fce000000000e */
.L_x_22733:
[----:B------:R-:W-:Y:S05]  /*3760*/  BSYNC.RECONVERGENT B0 ;  /* 0x0000000000007941 */ /* 0x000fea0003800200 */
.L_x_22711:
[----:B------:R-:W0:Y:S01]  /*3770*/  LDC.64 R12, c[0x0][0x388] ;  /* 0x0000e200ff0c7b82 */ /* 0x000e220000000a00 */
[----:B------:R-:W-:Y:S02]  /*3780*/  PRMT R6, R6, 0x5410, R9 ;  /* 0x0000541006067816 */ /* 0x000fe40000000009 */
[----:B------:R-:W-:Y:S02]  /*3790*/  PRMT R7, R4, 0x5410, R5 ;  /* 0x0000541004077816 */ /* 0x000fe40000000005 */
[----:B------:R-:W-:Y:S02]  /*37a0*/  PRMT R2, R15, 0x5410, R2 ;  /* 0x000054100f027816 */ /* 0x000fe40000000002 */
[----:B------:R-:W-:Y:S01]  /*37b0*/  PRMT R3, R11, 0x5410, R14 ;  /* 0x000054100b037816 */ /* 0x000fe2000000000e */
[----:B0-----:R-:W-:-:S04]  /*37c0*/  IMAD.WIDE.U32 R16, R16, 0x2, R12 ;  /* 0x0000000210107825 */ /* 0x001fc800078e000c */
[----:B------:R-:W-:-:S05]  /*37d0*/  IMAD.WIDE.U32 R16, R8, 0x8, R16 ;  /* 0x0000000808107825 */ /* 0x000fca00078e0010 */
[----:B------:R-:W-:Y:S04]  /*37e0*/  STG.E.64 desc[UR4][R16.64], R6 ;  /* 0x0000000610007986 */ /* 0x000fe8000c101b04 */
[----:B------:R-:W-:Y:S01]  /*37f0*/  STG.E.64 desc[UR4][R16.64+0x400], R2 ;  /* 0x0004000210007986 */ /* 0x000fe2000c101b04 */
[----:B------:R-:W-:Y:S05]  /*3800*/  EXIT ;  /* 0x000000000000794d */ /* 0x000fea0003800000 */
.L_x_22734:
        /* <DEDUP_REMOVED lines=15> */
.L_x_32531:


//--------------------- .text._ZN2at6native29vectorized_elementwise_kernelILi8ENS0_13BUnaryFunctorIN3c104HalfES4_S4_ZZZNS0_21nextafter_kernel_cudaERNS_18TensorIteratorBaseEENKUlvE_clEvENKUlvE2_clEvEUlS4_S4_E_EESt5arrayIPcLm2EEEEviT0_T1_ --------------------------
	.section	.text._ZN2at6native29vectorized_elementwise_kernelILi8ENS0_13BUnaryFunctorIN3c104HalfES4_S4_ZZZNS0_21nextafter_kernel_cudaERNS_18TensorIteratorBaseEENKUlvE_clEvENKUlvE2_clEvEUlS4_S4_E_EESt5arrayIPcLm2EEEEviT0_T1_,"ax",@progbits
	.align	128
        .global         _ZN2at6native29vectorized_elementwise_kernelILi8ENS0_13BUnaryFunctorIN3c104HalfES4_S4_ZZZNS0_21nextafter_kernel_cudaERNS_18TensorIteratorBaseEENKUlvE_clEvENKUlvE2_clEvEUlS4_S4_E_EESt5arrayIPcLm2EEEEviT0_T1_
        .type           _ZN2at6native29vectorized_elementwise_kernelILi8ENS0_13BUnaryFunctorIN3c104HalfES4_S4_ZZZNS0_21nextafter_kernel_cudaERNS_18TensorIteratorBaseEENKUlvE_clEvENKUlvE2_clEvEUlS4_S4_E_EESt5arrayIPcLm2EEEEviT0_T1_,@function
        .size           _ZN2at6native29vectorized_elementwise_kernelILi8ENS0_13BUnaryFunctorIN3c104HalfES4_S4_ZZZNS0_21nextafter_kernel_cudaERNS_18TensorIteratorBaseEENKUlvE_clEvENKUlvE2_clEvEUlS4_S4_E_EESt5arrayIPcLm2EEEEviT0_T1_,(.L_x_32532 - _ZN2at6native29vectorized_elementwise_kernelILi8ENS0_13BUnaryFunctorIN3c104HalfES4_S4_ZZZNS0_21nextafter_kernel_cudaERNS_18TensorIteratorBaseEENKUlvE_clEvENKUlvE2_clEvEUlS4_S4_E_EESt5arrayIPcLm2EEEEviT0_T1_)
        .other          _ZN2at6native29vectorized_elementwise_kernelILi8ENS0_13BUnaryFunctorIN3c104HalfES4_S4_ZZZNS0_21nextafter_kernel_cudaERNS_18TensorIteratorBaseEENKUlvE_clEvENKUlvE2_clEvEUlS4_S4_E_EESt5arrayIPcLm2EEEEviT0_T1_,@"STO_CUDA_ENTRY STV_DEFAULT"
_ZN2at6native29vectorized_elementwise_kernelILi8ENS0_13BUnaryFunctorIN3c104HalfES4_S4_ZZZNS0_21nextafter_kernel_cudaERNS_18TensorIteratorBaseEENKUlvE_clEvENKUlvE2_clEvEUlS4_S4_E_EESt5arrayIPcLm2EEEEviT0_T1_:
.text._ZN2at6native29vectorized_elementwise_kernelILi8ENS0_13BUnaryFunctorIN3c104HalfES4_S4_ZZZNS0_21nextafter_kernel_cudaERNS_18TensorIteratorBaseEENKUlvE_clEvENKUlvE2_clEvEUlS4_S4_E_EESt5arrayIPcLm2EEEEviT0_T1_:
        /* <DEDUP_REMOVED lines=94> */
.L_x_22739:
[----:B------:R-:W-:Y:S05]  /*05e0*/  BSYNC.RECONVERGENT B1 ;  /* 0x0000000000017941 */ /* 0x000fea0003800200 */
.L_x_22738:
        /* <DEDUP_REMOVED lines=21> */
.L_x_22741:
[----:B------:R-:W-:Y:S05]  /*0740*/  BSYNC.RECONVERGENT B1 ;  /* 0x0000000000017941 */ /* 0x000fea0003800200 */
.L_x_22740:
        /* <DEDUP_REMOVED lines=20> */
.L_x_22743:
[----:B------:R-:W-:Y:S05]  /*0890*/  BSYNC.RECONVERGENT B1 ;  /* 0x0000000000017941 */ /* 0x000fea0003800200 */
.L_x_22742:
        /* <DEDUP_REMOVED lines=20> */
.L_x_22745:
[----:B------:R-:W-:Y:S05]  /*09e0*/  BSYNC.RECONVERGENT B1 ;  /* 0x0000000000017941 */ /* 0x000fea0003800200 */
.L_x_22744:
        /* <DEDUP_REMOVED lines=19> */
.L_x_22747:
[----:B------:R-:W-:Y:S05]  /*0b20*/  BSYNC.RECONVERGENT B1 ;  /* 0x0000000000017941 */ /* 0x000fea0003800200 */
.L_x_22746:
        /* <DEDUP_REMOVED lines=18> */
.L_x_22749:
[----:B------:R-:W-:Y:S05]  /*0c50*/  BSYNC.RECONVERGENT B1 ;  /* 0x0000000000017941 */ /* 0x000fea0003800200 */
.L_x_22748:
        /* <DEDUP_REMOVED lines=18> */
.L_x_22751:
[----:B------:R-:W-:Y:S05]  /*0d80*/  BSYNC.RECONVERGENT B1 ;  /* 0x0000000000017941 */ /* 0x000fea0003800200 */
.L_x_22750:
        /* <DEDUP_REMOVED lines=18> */
.L_x_22737:
        /* <DEDUP_REMOVED lines=30> */
.L_x_22754:
[----:B------:R-:W-:Y:S05]  /*1090*/  BSYNC.RECONVERGENT B1 ;  /* 0x0000000000017941 */ /* 0x000fea0003800200 */
.L_x_22753:
        /* <DEDUP_REMOVED lines=27> */
.L_x_22757:
[----:B------:R-:W-:-:S05]  /*1250*/  FADD.FTZ R2, R3, R2 ;  /* 0x0000000203027221 */ /* 0x000fca0000010000 */
[----:B------:R-:W-:-:S07]  /*1260*/  F2FP.F16.F32.PACK_AB R2, RZ, R2 ;  /* 0x00000002ff02723e */ /* 0x000fce00000000ff */
.L_x_22756:
[----:B------:R-:W-:Y:S05]  /*1270*/  BSYNC.RECONVERGENT B1 ;  /* 0x0000000000017941 */ /* 0x000fea0003800200 */
.L_x_22755:
        /* <DEDUP_REMOVED lines=28> */
.L_x_22760:
[----:B------:R-:W-:-:S05]  /*1440*/  FADD.FTZ R3, R4, R3 ;  /* 0x0000000304037221 */ /* 0x000fca0000010000 */
[----:B------:R-:W-:-:S04]  /*1450*/  F2FP.F16.F32.PACK_AB R3, RZ, R3 ;  /* 0x00000003ff03723e */ /* 0x000fc800000000ff */
[----:B------:R-:W-:-:S07]  /*1460*/  PRMT R4, R3, 0x7610, R4 ;  /* 0x0000761003047816 */ /* 0x000fce0000000004 */
.L_x_22759:
[----:B------:R-:W-:Y:S05]  /*1470*/  BSYNC.RECONVERGENT B1 ;  /* 0x0000000000017941 */ /* 0x000fea0003800200 */
.L_x_22758:
        /* <DEDUP_REMOVED lines=28> */
.L_x_22763:
[----:B------:R-:W-:-:S05]  /*1640*/  FADD.FTZ R3, R6, R3 ;  /* 0x0000000306037221 */ /* 0x000fca0000010000 */
[----:B------:R-:W-:-:S07]  /*1650*/  F2FP.F16.F32.PACK_AB R3, RZ, R3 ;  /* 0x00000003ff03723e */ /* 0x000fce00000000ff */
.L_x_22762:
[----:B------:R-:W-:Y:S05]  /*1660*/  BSYNC.RECONVERGENT B1 ;  /* 0x0000000000017941 */ /* 0x000fea0003800200 */
.L_x_22761:
        /* <DEDUP_REMOVED lines=27> */
.L_x_22766:
[----:B------:R-:W-:-:S05]  /*1820*/  FADD.FTZ R5, R6, R5 ;  /* 0x0000000506057221 */ /* 0x000fca0000010000 */
[----:B------:R-:W-:-:S04]  /*1830*/  F2FP.F16.F32.PACK_AB R5, RZ, R5 ;  /* 0x00000005ff05723e */ /* 0x000fc800000000ff */
[----:B------:R-:W-:-:S07]  /*1840*/  PRMT R6, R5, 0x7610, R6 ;  /* 0x0000761005067816 */ /* 0x000fce0000000006 */
.L_x_22765:
[----:B------:R-:W-:Y:S05]  /*1850*/  BSYNC.RECONVERGENT B1 ;  /* 0x0000000000017941 */ /* 0x000fea0003800200 */
.L_x_22764:
        /* <DEDUP_REMOVED lines=28> */
.L_x_22769:
[----:B------:R-:W-:-:S05]  /*1a20*/  FADD.FTZ R5, R8, R5 ;  /* 0x0000000508057221 */ /* 0x000fca0000010000 */
[----:B------:R-:W-:-:S04]  /*1a30*/  F2FP.F16.F32.PACK_AB R5, RZ, R5 ;  /* 0x00000005ff05723e */ /* 0x000fc800000000ff */
[----:B------:R-:W-:-:S07]  /*1a40*/  PRMT R7, R5, 0x7610, R7 ;  /* 0x0000761005077816 */ /* 0x000fce0000000007 */
.L_x_22768:
[----:B------:R-:W-:Y:S05]  /*1a50*/  BSYNC.RECONVERGENT B1 ;  /* 0x0000000000017941 */ /* 0x000fea0003800200 */
.L_x_22767:
        /* <DEDUP_REMOVED lines=27> */
.L_x_22772:
[----:B------:R-:W-:-:S05]  /*1c10*/  FADD.FTZ R5, R8, R5 ;  /* 0x0000000508057221 */ /* 0x000fca0000010000 */
[----:B------:R-:W-:-:S04]  /*1c20*/  F2FP.F16.F32.PACK_AB R5, RZ, R5 ;  /* 0x00000005ff05723e */ /* 0x000fc800000000ff */
[----:B------:R-:W-:-:S07]  /*1c30*/  PRMT R8, R5, 0x7610, R8 ;  /* 0x0000761005087816 */ /* 0x000fce0000000008 */
.L_x_22771:
[----:B------:R-:W-:Y:S05]  /*1c40*/  BSYNC.RECONVERGENT B1 ;  /* 0x0000000000017941 */ /* 0x000fea0003800200 */
.L_x_22770:
        /* <DEDUP_REMOVED lines=27> */
.L_x_22773:
[----:B------:R-:W-:-:S05]  /*1e00*/  FADD.FTZ R0, R14, R5 ;  /* 0x000000050e007221 */ /* 0x000fca0000010000 */
[----:B------:R-:W-:-:S04]  /*1e10*/  F2FP.F16.F32.PACK_AB R0, RZ, R0 ;  /* 0x00000000ff00723e */ /* 0x000fc800000000ff */
[----:B------:R-:W-:-:S07]  /*1e20*/  PRMT R5, R0, 0x7610, R5 ;  /* 0x0000761000057816 */ /* 0x000fce0000000005 */
.L_x_22752:
[----:B------:R-:W-:Y:S05]  /*1e30*/  BSYNC.RECONVERGENT B0 ;  /* 0x0000000000007941 */ /* 0x000fea0003800200 */
.L_x_22736:
        /* <DEDUP_REMOVED lines=21> */
.L_x_22776:
[----:B------:R-:W-:-:S13]  /*1f90*/  ISETP.GE.U32.AND P0, PT, R18, R17, PT ;  /* 0x000000111200720c */ /* 0x000fda0003f06070 */
[----:B------:R-:W-:Y:S05]  /*1fa0*/  @P0 BRA `(.L_x_22778) ;  /* 0x0000000000300947 */ /* 0x000fea0003800000 */
[----:B-1----:R-:W1:Y:S01]  /*1fb0*/  LDC.64 R10, c[0x0][0x388] ;  /* 0x0000e200ff0a7b82 */ /* 0x002e620000000a00 */
[----:B0-----:R-:W-:Y:S02]  /*1fc0*/  IMAD.IADD R9, R16, 0x1, R18 ;  /* 0x0000000110097824 */ /* 0x001fe400078e0212 */
[----:B------:R-:W-:Y:S02]  /*1fd0*/  VIADD R18, R18, 0x80 ;  /* 0x0000008012127836 */ /* 0x000fe40000000000 */
[----:B-1----:R-:W-:-:S05]  /*1fe0*/  IMAD.WIDE.U32 R10, R9, 0x2, R10 ;  /* 0x00000002090a7825 */ /* 0x002fca00078e000a */
[----:B------:R1:W-:Y:S02]  /*1ff0*/  STG.E.U16 desc[UR4][R10.64], R3 ;  /* 0x000000030a007986 */ /* 0x0003e4000c101504 */
.L_x_22777:
[----:B------:R-:W-:-:S13]  /*2000*/  ISETP.GE.U32.AND P0, PT, R18, R17, PT ;  /* 0x000000111200720c */ /* 0x000fda0003f06070 */
[----:B------:R-:W-:Y:S05]  /*2010*/  @P0 BRA `(.L_x_22779) ;  /* 0x0000000000340947 */ /* 0x000fea0003800000 */
[----:B01----:R-:W0:Y:S01]  /*2020*/  LDC.64 R2, c[0x0][0x388] ;  /* 0x0000e200ff027b82 */ /* 0x003e220000000a00 */
[----:B------:R-:W-:Y:S02]  /*2030*/  IMAD.IADD R9, R16, 0x1, R18 ;  /* 0x0000000110097824 */ /* 0x000fe400078e0212 */
[----:B------:R-:W-:Y:S02]  /*2040*/  VIADD R18, R18, 0x80 ;  /* 0x0000008012127836 */ /* 0x000fe40000000000 */
[----:B0-----:R-:W-:-:S05]  /*2050*/  IMAD.WIDE.U32 R2, R9, 0x2, R2 ;  /* 0x0000000209027825 */ /* 0x001fca00078e0002 */
[----:B------:R2:W-:Y:S02]  /*2060*/  STG.E.U16 desc[UR4][R2.64], R6 ;  /* 0x0000000602007986 */ /* 0x0005e4000c101504 */
.L_x_22778:
        /* <DEDUP_REMOVED lines=8> */
.L_x_22779:
[----:B------:R-:W-:Y:S05]  /*20f0*/  BSYNC.RELIABLE B1 ;  /* 0x0000000000017941 */ /* 0x000fea0003800100 */
.L_x_22775:
[----:B------:R-:W-:-:S13]  /*2100*/  ISETP.GE.U32.AND P0, PT, R18, R17, PT ;  /* 0x000000111200720c */ /* 0x000fda0003f06070 */
[----:B012---:R-:W0:Y:S01]  /*2110*/  @!P0 LDC.64 R2, c[0x0][0x388] ;  /* 0x0000e200ff028b82 */ /* 0x007e220000000a00 */
[----:B------:R-:W-:Y:S02]  /*2120*/  @!P0 IMAD.IADD R7, R16, 0x1, R18 ;  /* 0x0000000110078824 */ /* 0x000fe400078e0212 */
[----:B------:R-:W-:Y:S02]  /*2130*/  @!P0 VIADD R18, R18, 0x80 ;  /* 0x0000008012128836 */ /* 0x000fe40000000000 */
[----:B0-----:R-:W-:-:S05]  /*2140*/  @!P0 IMAD.WIDE.U32 R2, R7, 0x2, R2 ;  /* 0x0000000207028825 */ /* 0x001fca00078e0002 */
[----:B------:R3:W-:Y:S02]  /*2150*/  @!P0 STG.E.U16 desc[UR4][R2.64], R8 ;  /* 0x0000000802008986 */ /* 0x0007e4000c101504 */
.L_x_22780:
[----:B------:R-:W-:Y:S05]  /*2160*/  BSYNC.RECONVERGENT B0 ;  /* 0x0000000000007941 */ /* 0x000fea0003800200 */
.L_x_22774:
        /* <DEDUP_REMOVED lines=8> */
.L_x_22735:
[----:B------:R-:W0:Y:S01]  /*21f0*/  S2R R8, SR_TID.X ;  /* 0x0000000000087919 */ /* 0x000e220000002100 */
[----:B------:R-:W1:Y:S02]  /*2200*/  LDC.64 R2, c[0x0][0x390] ;  /* 0x0000e400ff027b82 */ /* 0x000e640000000a00 */
[----:B-1----:R-:W-:-:S04]  /*2210*/  IMAD.WIDE.U32 R2, R16, 0x2, R2 ;  /* 0x0000000210027825 */ /* 0x002fc800078e0002 */
[----:B0-----:R-:W-:-:S05]  /*2220*/  IMAD.WIDE.U32 R2, R8, 0x10, R2 ;  /* 0x0000001008027825 */ /* 0x001fca00078e0002 */
[----:B------:R-:W3:Y:S01]  /*2230*/  LDG.E.128 R4, desc[UR4][R2.64] ;  /* 0x0000000402047981 */ /* 0x000ee2000c1e1d00 */
[----:B--2---:R-:W-:Y:S02]  /*2240*/  LOP3.LUT P0, R10, R0, 0x7fff, RZ, 0xc0, !PT ;  /* 0x00007fff000a7812 */ /* 0x004fe4000780c0ff */
[----:B---3--:R-:W-:Y:S02]  /*2250*/  PRMT R21, R4, 0x7632, R21 ;  /* 0x0000763204157816 */ /* 0x008fe40000000015 */
[----:B------:R-:W-:Y:S02]  /*2260*/  PRMT R13, R5, 0x7632, R13 ;  /* 0x00007632050d7816 */ /* 0x000fe4000000000d */
[----:B------:R-:W-:Y:S02]  /*2270*/  PRMT R11, R6, 0x7632, R11 ;  /* 0x00007632060b7816 */ /* 0x000fe4000000000b */
[----:B------:R-:W-:-:S05]  /*2280*/  PRMT R9, R7, 0x7632, R9 ;  /* 0x0000763207097816 */ /* 0x000fca0000000009 */
[----:B------:R-:W-:Y:S05]  /*2290*/  @P0 BRA `(.L_x_22781) ;  /* 0x0000000400d80947 */ /* 0x000fea0003800000 */
[----:B------:R-:W-:Y:S02]  /*22a0*/  HADD2.F32 R3, -RZ, R4.H0_H0 ;  /* 0x20000004ff037230 */ /* 0x000fe40000004100 */
        /* <DEDUP_REMOVED lines=13> */
[C---:B------:R-:W-:Y:S01]  /*2380*/  @!P1 PRMT R2, R4.reuse, 0x9910, RZ ;  /* 0x0000991004029816 */ /* 0x040fe200000000ff */
[C---:B------:R-:W-:Y:S01]  /*2390*/  @!P1 VIADD R19, R4.reuse, 0xffffffff ;  /* 0xffffffff04139836 */ /* 0x040fe20000000000 */
[----:B------:R-:W-:Y:S01]  /*23a0*/  @!P1 LOP3.LUT P6, RZ, R4, 0x7fff, RZ, 0xc0, !PT ;  /* 0x00007fff04ff9812 */ /* 0x000fe200078cc0ff */
[----:B------:R-:W-:Y:S01]  /*23b0*/  @P4 FADD.FTZ R23, R10, R23 ;  /* 0x000000170a174221 */ /* 0x000fe20000010000 */
[----:B------:R-:W-:Y:S01]  /*23c0*/  @!P4 PRMT R12, R4, 0xbb32, RZ ;  /* 0x0000bb32040cc816 */ /* 0x000fe200000000ff */
[----:B------:R-:W-:Y:S01]  /*23d0*/  @!P1 IMAD.MOV.U32 R4, RZ, RZ, R2 ;  /* 0x000000ffff049224 */ /* 0x000fe200078e0002 */
[----:B------:R-:W-:Y:S01]  /*23e0*/  @!P1 PRMT R25, R0, 0x9910, RZ ;  /* 0x0000991000199816 */ /* 0x000fe200000000ff */
[----:B------:R-:W-:Y:S01]  /*23f0*/  @P1 FADD.FTZ R2, R10, R3 ;  /* 0x000000030a021221 */ /* 0x000fe20000010000 */
[----:B------:R-:W-:Y:S01]  /*2400*/  @!P1 SEL R3, R0, R19, !P6 ;  /* 0x0000001300039207 */ /* 0x000fe20007000000 */
[----:B------:R-:W-:Y:S01]  /*2410*/  HADD2.F32 R19, -RZ, R6.H0_H0 ;  /* 0x20000006ff137230 */ /* 0x000fe20000004100 */
[----:B------:R-:W-:Y:S01]  /*2420*/  @!P1 ISETP.NE.AND P5, PT, R4, R25, PT ;  /* 0x000000190400920c */ /* 0x000fe20003fa5270 */
[----:B------:R-:W-:Y:S01]  /*2430*/  @P2 FADD.FTZ R15, R10, R15 ;  /* 0x0000000f0a0f2221 */ /* 0x000fe20000010000 */
[----:B------:R-:W-:Y:S01]  /*2440*/  @!P4 PRMT R27, R0, 0x9910, RZ ;  /* 0x00009910001bc816 */ /* 0x000fe200000000ff */
[----:B------:R-:W-:Y:S01]  /*2450*/  @P0 FADD.FTZ R17, R10, R17 ;  /* 0x000000110a110221 */ /* 0x000fe20000010000 */
[----:B------:R-:W-:-:S02]  /*2460*/  @!P1 SEL R3, R0, R3, !P5 ;  /* 0x0000000300039207 */ /* 0x000fc40006800000 */
[C---:B------:R-:W-:Y:S01]  /*2470*/  @!P4 LOP3.LUT P5, RZ, R21.reuse, 0x7fff, RZ, 0xc0, !PT ;  /* 0x00007fff15ffc812 */ /* 0x040fe200078ac0ff */
[----:B------:R-:W-:Y:S01]  /*2480*/  @!P4 VIADD R21, R21, 0xffffffff ;  /* 0xffffffff1515c836 */ /* 0x000fe20000000000 */
[----:B------:R-:W-:Y:S02]  /*2490*/  @!P4 ISETP.NE.AND P6, PT, R12, R27, PT ;  /* 0x0000001b0c00c20c */ /* 0x000fe40003fc5270 */
[----:B------:R-:W-:Y:S02]  /*24a0*/  @!P0 PRMT R12, R5, 0x9910, RZ ;  /* 0x00009910050c8816 */ /* 0x000fe400000000ff */
[----:B------:R-:W-:Y:S02]  /*24b0*/  @P1 F2FP.F16.F32.PACK_AB R14, RZ, R2 ;  /* 0x00000002ff0e123e */ /* 0x000fe400000000ff */
[----:B------:R-:W-:Y:S01]  /*24c0*/  @!P1 PRMT R2, R3, 0x7610, R2 ;  /* 0x0000761003029816 */ /* 0x000fe20000000002 */
[----:B------:R-:W-:Y:S01]  /*24d0*/  @!P0 IMAD.MOV.U32 R3, RZ, RZ, R12 ;  /* 0x000000ffff038224 */ /* 0x000fe200078e000c */
[----:B------:R-:W-:-:S02]  /*24e0*/  @!P4 SEL R21, R0, R21, !P5 ;  /* 0x000000150015c207 */ /* 0x000fc40006800000 */
[----:B------:R-:W-:Y:S02]  /*24f0*/  @!P0 PRMT R4, R0, 0x9910, RZ ;  /* 0x0000991000048816 */ /* 0x000fe400000000ff */
[----:B------:R-:W-:Y:S02]  /*2500*/  @P1 PRMT R2, R14, 0x7610, R2 ;  /* 0x000076100e021816 */ /* 0x000fe40000000002 */
[C---:B------:R-:W-:Y:S02]  /*2510*/  @!P4 SEL R21, R0.reuse, R21, !P6 ;  /* 0x000000150015c207 */ /* 0x040fe40007000000 */
[----:B------:R-:W-:Y:S02]  /*2520*/  @!P2 PRMT R12, R0, 0x9910, RZ ;  /* 0x00009910000ca816 */ /* 0x000fe400000000ff */
[----:B------:R-:W-:Y:S02]  /*2530*/  FSETP.NAN.FTZ.AND P1, PT, R19, R19, PT ;  /* 0x000000131300720b */ /* 0x000fe40003f38000 */
[----:B------:R-:W-:Y:S01]  /*2540*/  @P4 F2FP.F16.F32.PACK_AB R14, RZ, R23 ;  /* 0x00000017ff0e423e */ /* 0x000fe200000000ff */
[----:B------:R-:W-:Y:S01]  /*2550*/  @!P0 VIADD R23, R5, 0xffffffff ;  /* 0xffffffff05178836 */ /* 0x000fe20000000000 */
[----:B------:R-:W-:-:S02]  /*2560*/  @!P0 ISETP.NE.AND P5, PT, R3, R4, PT ;  /* 0x000000040300820c */ /* 0x000fc40003fa5270 */
[C---:B------:R-:W-:Y:S02]  /*2570*/  @!P0 LOP3.LUT P6, RZ, R5.reuse, 0x7fff, RZ, 0xc0, !PT ;  /* 0x00007fff05ff8812 */ /* 0x040fe400078cc0ff */
[----:B------:R-:W-:Y:S01]  /*2580*/  @!P2 PRMT R4, R5, 0xbb32, RZ ;  /* 0x0000bb320504a816 */ /* 0x000fe200000000ff */
[----:B------:R-:W-:Y:S01]  /*2590*/  HADD2.F32 R5, -RZ, R6.H1_H1 ;  /* 0x30000006ff057230 */ /* 0x000fe20000004100 */
[----:B------:R-:W-:Y:S01]  /*25a0*/  @!P4 PRMT R3, R21, 0x7610, R3 ;  /* 0x000076101503c816 */ /* 0x000fe20000000003 */
[----:B------:R-:W-:Y:S01]  /*25b0*/  @!P2 IMAD.MOV.U32 R21, RZ, RZ, R12 ;  /* 0x000000ffff15a224 */ /* 0x000fe200078e000c */
[----:B------:R-:W-:Y:S02]  /*25c0*/  PLOP3.LUT P1, PT, P1, P3, PT, 0xf8, 0x8f ;  /* 0x00000000008f781c */ /* 0x000fe40000f27f70 */
[----:B------:R-:W-:Y:S02]  /*25d0*/  @!P0 SEL R23, R0, R23, !P6 ;  /* 0x0000001700178207 */ /* 0x000fe40007000000 */
[----:B------:R-:W-:-:S02]  /*25e0*/  @P4 PRMT R3, R14, 0x7610, R3 ;  /* 0x000076100e034816 */ /* 0x000fc40000000003 */
[----:B------:R-:W-:Y:S02]  /*25f0*/  FSETP.NAN.FTZ.AND P4, PT, R5, R5, PT ;  /* 0x000000050500720b */ /* 0x000fe40003f98000 */
[----:B------:R-:W-:Y:S01]  /*2600*/  @!P2 ISETP.NE.AND P6, PT, R4, R21, PT ;  /* 0x000000150400a20c */ /* 0x000fe20003fc5270 */
[----:B------:R-:W-:Y:S01]  /*2610*/  HADD2.F32 R21, -RZ, R7.H0_H0 ;  /* 0x20000007ff157230 */ /* 0x000fe20000004100 */
[----:B------:R-:W-:Y:S02]  /*2620*/  @!P0 SEL R4, R0, R23, !P5 ;  /* 0x0000001700048207 */ /* 0x000fe40006800000 */
[C---:B------:R-:W-:Y:S01]  /*2630*/  @!P2 LOP3.LUT P5, RZ, R13.reuse, 0x7fff, RZ, 0xc0, !PT ;  /* 0x00007fff0dffa812 */ /* 0x040fe200078ac0ff */
[----:B------:R-:W-:Y:S01]  /*2640*/  @!P2 VIADD R13, R13, 0xffffffff ;  /* 0xffffffff0d0da836 */ /* 0x000fe20000000000 */
[----:B------:R-:W-:Y:S01]  /*2650*/  PLOP3.LUT P4, PT, P4, P3, PT, 0xf8, 0x8f ;  /* 0x00000000008f781c */ /* 0x000fe20002787f70 */
[----:B------:R-:W-:Y:S01]  /*2660*/  @!P1 VIADD R23, R6, 0xffffffff ;  /* 0xffffffff06179836 */ /* 0x000fe20000000000 */
[----:B------:R-:W-:Y:S01]  /*2670*/  @!P1 PRMT R25, R0, 0x9910, RZ ;  /* 0x0000991000199816 */ /* 0x000fe200000000ff */
[----:B------:R-:W-:Y:S01]  /*2680*/  @P1 FADD.FTZ R19, R10, R19 ;  /* 0x000000130a131221 */ /* 0x000fe20000010000 */
[----:B------:R-:W-:-:S02]  /*2690*/  @!P2 SEL R13, R0, R13, !P5 ;  /* 0x0000000d000da207 */ /* 0x000fc40006800000 */
[C---:B------:R-:W-:Y:S02]  /*26a0*/  @!P1 LOP3.LUT P5, RZ, R6.reuse, 0x7fff, RZ, 0xc0, !PT ;  /* 0x00007fff06ff9812 */ /* 0x040fe400078ac0ff */
[----:B------:R-:W-:Y:S02]  /*26b0*/  @!P1 PRMT R14, R6, 0x9910, RZ ;  /* 0x00009910060e9816 */ /* 0x000fe400000000ff */
[C---:B------:R-:W-:Y:S02]  /*26c0*/  @!P2 SEL R12, R0.reuse, R13, !P6 ;  /* 0x0000000d000ca207 */ /* 0x040fe40007000000 */
[----:B------:R-:W-:Y:S02]  /*26d0*/  FSETP.NAN.FTZ.AND P6, PT, R21, R21, PT ;  /* 0x000000151500720b */ /* 0x000fe40003fd8000 */
[----:B------:R-:W-:Y:S02]  /*26e0*/  @!P1 SEL R23, R0, R23, !P5 ;  /* 0x0000001700179207 */ /* 0x000fe40006800000 */
[----:B------:R-:W-:-:S02]  /*26f0*/  @!P1 ISETP.NE.AND P5, PT, R14, R25, PT ;  /* 0x000000190e00920c */ /* 0x000fc40003fa5270 */
[----:B------:R-:W-:Y:S02]  /*2700*/  @!P4 PRMT R13, R0, 0x9910, RZ ;  /* 0x00009910000dc816 */ /* 0x000fe400000000ff */
[----:B------:R-:W-:Y:S02]  /*2710*/  PLOP3.LUT P6, PT, P6, P3, PT, 0xf8, 0x8f ;  /* 0x00000000008f781c */ /* 0x000fe400037c7f70 */
[----:B------:R-:W-:Y:S02]  /*2720*/  @!P4 PRMT R14, R6, 0xbb32, RZ ;  /* 0x0000bb32060ec816 */ /* 0x000fe400000000ff */
[----:B------:R-:W-:Y:S01]  /*2730*/  @!P1 SEL R6, R0, R23, !P5 ;  /* 0x0000001700069207 */ /* 0x000fe20006800000 */
[----:B------:R-:W-:Y:S01]  /*2740*/  @!P4 IMAD.MOV.U32 R23, RZ, RZ, R13 ;  /* 0x000000ffff17c224 */ /* 0x000fe200078e000d */
[C---:B------:R-:W-:Y:S01]  /*2750*/  @!P4 LOP3.LUT P5, RZ, R11.reuse, 0x7fff, RZ, 0xc0, !PT ;  /* 0x00007fff0bffc812 */ /* 0x040fe200078ac0ff */
[----:B------:R-:W-:Y:S01]  /*2760*/  @!P4 VIADD R11, R11, 0xffffffff ;  /* 0xffffffff0b0bc836 */ /* 0x000fe20000000000 */
[----:B------:R-:W-:-:S02]  /*2770*/  @P2 F2FP.F16.F32.PACK_AB R15, RZ, R15 ;  /* 0x0000000fff0f223e */ /* 0x000fc400000000ff */
[----:B------:R-:W-:Y:S02]  /*2780*/  @P0 F2FP.F16.F32.PACK_AB R17, RZ, R17 ;  /* 0x00000011ff11023e */ /* 0x000fe400000000ff */
[----:B------:R-:W-:Y:S01]  /*2790*/  @!P4 SEL R13, R0, R11, !P5 ;  /* 0x0000000b000dc207 */ /* 0x000fe20006800000 */
[----:B------:R-:W-:Y:S01]  /*27a0*/  HADD2.F32 R11, -RZ, R7.H1_H1 ;  /* 0x30000007ff0b7230 */ /* 0x000fe20000004100 */
[----:B------:R-:W-:Y:S01]  /*27b0*/  @!P4 ISETP.NE.AND P5, PT, R14, R23, PT ;  /* 0x000000170e00c20c */ /* 0x000fe20003fa5270 */
[C---:B------:R-:W-:Y:S01]  /*27c0*/  @!P6 VIADD R23, R7.reuse, 0xffffffff ;  /* 0xffffffff0717e836 */ /* 0x040fe20000000000 */
[----:B------:R-:W-:Y:S01]  /*27d0*/  @!P6 PRMT R25, R0, 0x9910, RZ ;  /* 0x000099100019e816 */ /* 0x000fe200000000ff */
[----:B------:R-:W-:Y:S01]  /*27e0*/  @P6 FADD.FTZ R21, R10, R21 ;  /* 0x000000150a156221 */ /* 0x000fe20000010000 */
[----:B------:R-:W-:Y:S02]  /*27f0*/  @!P4 SEL R13, R0, R13, !P5 ;  /* 0x0000000d000dc207 */ /* 0x000fe40006800000 */
[----:B------:R-:W-:-:S02]  /*2800*/  @!P6 LOP3.LUT P5, RZ, R7, 0x7fff, RZ, 0xc0, !PT ;  /* 0x00007fff07ffe812 */ /* 0x000fc400078ac0ff */
[----:B------:R-:W-:Y:S02]  /*2810*/  @!P6 PRMT R14, R7, 0x9910, RZ ;  /* 0x00009910070ee816 */ /* 0x000fe400000000ff */
[----:B------:R-:W-:Y:S02]  /*2820*/  @!P6 SEL R23, R0, R23, !P5 ;  /* 0x000000170017e207 */ /* 0x000fe40006800000 */
[----:B------:R-:W-:Y:S02]  /*2830*/  FSETP.NAN.FTZ.AND P5, PT, R11, R11, PT ;  /* 0x0000000b0b00720b */ /* 0x000fe40003fb8000 */
[----:B------:R-:W-:Y:S02]  /*2840*/  @P1 F2FP.F16.F32.PACK_AB R19, RZ, R19 ;  /* 0x00000013ff13123e */ /* 0x000fe400000000ff */
[----:B------:R-:W-:Y:S02]  /*2850*/  PLOP3.LUT P3, PT, P5, P3, PT, 0xf8, 0x8f ;  /* 0x00000000008f781c */ /* 0x000fe40002f67f70 */
[----:B------:R-:W-:-:S02]  /*2860*/  @!P6 ISETP.NE.AND P5, PT, R14, R25, PT ;  /* 0x000000190e00e20c */ /* 0x000fc40003fa5270 */
[----:B------:R-:W-:Y:S02]  /*2870*/  @P6 F2FP.F16.F32.PACK_AB R21, RZ, R21 ;  /* 0x00000015ff15623e */ /* 0x000fe400000000ff */
[----:B------:R-:W-:-:S07]  /*2880*/  @P0 PRMT R4, R17, 0x7610, R4 ;  /* 0x0000761011040816 */ /* 0x000fce0000000004 */
        /* <DEDUP_REMOVED lines=11> */
[----:B------:R-:W-:Y:S02]  /*2940*/  @P2 PRMT R5, R15, 0x7610, R5 ;  /* 0x000076100f052816 */ /* 0x000fe40000000005 */
[----:B------:R-:W-:-:S02]  /*2950*/  @!P1 PRMT R15, R6, 0x7610, R15 ;  /* 0x00007610060f9816 */ /* 0x000fc4000000000f */
[----:B------:R-:W-:Y:S02]  /*2960*/  @P4 F2FP.F16.F32.PACK_AB R9, RZ, R9 ;  /* 0x00000009ff09423e */ /* 0x000fe400000000ff */
[----:B------:R-:W-:Y:S02]  /*2970*/  @P3 F2FP.F16.F32.PACK_AB R10, RZ, R10 ;  /* 0x0000000aff0a323e */ /* 0x000fe400000000ff */
[----:B------:R-:W-:Y:S02]  /*2980*/  @!P4 PRMT R6, R13, 0x7610, R6 ;  /* 0x000076100d06c816 */ /* 0x000fe40000000006 */
[----:B------:R-:W-:Y:S02]  /*2990*/  @!P6 PRMT R11, R7, 0x7610, R11 ;  /* 0x00007610070be816 */ /* 0x000fe4000000000b */
[----:B------:R-:W-:Y:S02]  /*29a0*/  @!P3 PRMT R14, R23, 0x7610, R14 ;  /* 0x00007610170eb816 */ /* 0x000fe4000000000e */
[----:B------:R-:W-:-:S02]  /*29b0*/  @P1 PRMT R15, R19, 0x7610, R15 ;  /* 0x00007610130f1816 */ /* 0x000fc4000000000f */
[----:B------:R-:W-:Y:S02]  /*29c0*/  @P4 PRMT R6, R9, 0x7610, R6 ;  /* 0x0000761009064816 */ /* 0x000fe40000000006 */
[----:B------:R-:W-:Y:S02]  /*29d0*/  @P6 PRMT R11, R21, 0x7610, R11 ;  /* 0x00007610150b6816 */ /* 0x000fe4000000000b */
[----:B------:R-:W-:Y:S01]  /*29e0*/  @P3 PRMT R14, R10, 0x7610, R14 ;  /* 0x000076100a0e3816 */ /* 0x000fe2000000000e */
[----:B------:R-:W-:Y:S06]  /*29f0*/  BRA `(.L_x_22782) ;  /* 0x0000000c00587947 */ /* 0x000fec0003800000 */
.L_x_22781:
        /* <DEDUP_REMOVED lines=31> */
.L_x_22784:
[----:B------:R-:W-:Y:S05]  /*2bf0*/  BSYNC.RECONVERGENT B0 ;  /* 0x0000000000007941 */ /* 0x000fea0003800200 */
.L_x_22783:
        /* <DEDUP_REMOVED lines=20> */
.L_x_22786:
[----:B------:R-:W-:-:S05]  /*2d40*/  FADD.FTZ R3, R14, R3 ;  /* 0x000000030e037221 */ /* 0x000fca0000010000 */
[----:B------:R-:W-:-:S07]  /*2d50*/  F2FP.F16.F32.PACK_AB R3, RZ, R3 ;  /* 0x00000003ff03723e */ /* 0x000fce00000000ff */
.L_x_22787:
[----:B------:R-:W-:Y:S05]  /*2d60*/  BSYNC.RECONVERGENT B0 ;  /* 0x0000000000007941 */ /* 0x000fea0003800200 */
.L_x_22785:
        /* <DEDUP_REMOVED lines=22> */
.L_x_22789:
[----:B------:R-:W-:-:S05]  /*2ed0*/  FADD.FTZ R15, R14, R15 ;  /* 0x0000000f0e0f7221 */ /* 0x000fca0000010000 */
[----:B------:R-:W-:-:S04]  /*2ee0*/  F2FP.F16.F32.PACK_AB R15, RZ, R15 ;  /* 0x0000000fff0f723e */ /* 0x000fc800000000ff */
[----:B------:R-:W-:-:S07]  /*2ef0*/  PRMT R4, R15, 0x7610, R4 ;  /* 0x000076100f047816 */ /* 0x000fce0000000004 */
.L_x_22790:
[----:B------:R-:W-:Y:S05]  /*2f00*/  BSYNC.RECONVERGENT B0 ;  /* 0x0000000000007941 */ /* 0x000fea0003800200 */
.L_x_22788:
        /* <DEDUP_REMOVED lines=23> */
.L_x_22792:
[----:B------:R-:W-:-:S05]  /*3080*/  FADD.FTZ R15, R14, R15 ;  /* 0x0000000f0e0f7221 */ /* 0x000fca0000010000 */
[----:B------:R-:W-:-:S04]  /*3090*/  F2FP.F16.F32.PACK_AB R15, RZ, R15 ;  /* 0x0000000fff0f723e */ /* 0x000fc800000000ff */
[----:B------:R-:W-:-:S07]  /*30a0*/  PRMT R5, R15, 0x7610, R5 ;  /* 0x000076100f057816 */ /* 0x000fce0000000005 */
.L_x_22793:
[----:B------:R-:W-:Y:S05]  /*30b0*/  BSYNC.RECONVERGENT B0 ;  /* 0x0000000000007941 */ /* 0x000fea0003800200 */
.L_x_22791:
        /* <DEDUP_REMOVED lines=23> */
.L_x_22795:
[----:B------:R-:W-:-:S05]  /*3230*/  FADD.FTZ R13, R14, R13 ;  /* 0x0000000d0e0d7221 */ /* 0x000fca0000010000 */
[----:B------:R-:W-:-:S04]  /*3240*/  F2FP.F16.F32.PACK_AB R13, RZ, R13 ;  /* 0x0000000dff0d723e */ /* 0x000fc800000000ff */
[----:B------:R-:W-:-:S07]  /*3250*/  PRMT R15, R13, 0x7610, R15 ;  /* 0x000076100d0f7816 */ /* 0x000fce000000000f */
.L_x_22796:
[----:B------:R-:W-:Y:S05]  /*3260*/  BSYNC.RECONVERGENT B0 ;  /* 0x0000000000007941 */ /* 0x000fea0003800200 */
.L_x_22794:
        /* <DEDUP_REMOVED lines=22> */
.L_x_22798:
[----:B------:R-:W-:-:S05]  /*33d0*/  FADD.FTZ R13, R14, R13 ;  /* 0x0000000d0e0d7221 */ /* 0x000fca0000010000 */
[----:B------:R-:W-:-:S04]  /*33e0*/  F2FP.F16.F32.PACK_AB R13, RZ, R13 ;  /* 0x0000000dff0d723e */ /* 0x000fc800000000ff */
[----:B------:R-:W-:-:S07]  /*33f0*/  PRMT R6, R13, 0x7610, R6 ;  /* 0x000076100d067816 */ /* 0x000fce0000000006 */
.L_x_22799:
[----:B------:R-:W-:Y:S05]  /*3400*/  BSYNC.RECONVERGENT B0 ;  /* 0x0000000000007941 */ /* 0x000fea0003800200 */
.L_x_22797:
        /* <DEDUP_REMOVED lines=23> */
.L_x_22801:
[----:B------:R-:W-:-:S05]  /*3580*/  FADD.FTZ R11, R14, R11 ;  /* 0x0000000b0e0b7221 */ /* 0x000fca0000010000 */
[----:B------:R-:W-:-:S07]  /*3590*/  F2FP.F16.F32.PACK_AB R11, RZ, R11 ;  /* 0x0000000bff0b723e */ /* 0x000fce00000000ff */
.L_x_22802:
[----:B------:R-:W-:Y:S05]  /*35a0*/  BSYNC.RECONVERGENT B0 ;  /* 0x0000000000007941 */ /* 0x000fea0003800200 */
.L_x_22800:
        /* <DEDUP_REMOVED lines=23> */
.L_x_22803:
[----:B------:R-:W-:-:S05]  /*3720*/  FADD.FTZ R13, R14, R13 ;  /* 0x0000000d0e0d7221 */ /* 0x000fca0000010000 */
[----:B------:R-:W-:-:S04]  /*3730*/  F2FP.F16.F32.PACK_AB R13, RZ, R13 ;  /* 0x0000000dff0d723e */ /* 0x000fc800000000ff */
[----:B------:R-:W-:-:S07]  /*3740*/  PRMT R14, R13, 0x7610, R14 ;  /* 0x000076100d0e7816 */ /* 0x000fce000000000e */
.L_x_22804:
[----:B------:R-:W-:Y:S05]  /*3750*/  BSYNC.RECONVERGENT B0 ;  /* 0x0000000000007941 */ /* 0x000fea0003800200 */
.L_x_22782:
[----:B------:R-:W0:Y:S01]  /*3760*/  LDC.64 R12, c[0x0][0x388] ;  /* 0x0000e200ff0c7b82 */ /* 0x000e220000000a00 */
[----:B------:R-:W-:Y:S02]  /*3770*/  PRMT R5, R4, 0x5410, R5 ;  /* 0x0000541004057816 */ /* 0x000fe40000000005 */
[----:B------:R-:W-:Y:S02]  /*3780*/  PRMT R7, R11, 0x5410, R14 ;  /* 0x000054100b077816 */ /* 0x000fe4000000000e */
[----:B------:R-:W-:Y:S02]  /*3790*/  PRMT R6, R15, 0x5410, R6 ;  /* 0x000054100f067816 */ /* 0x000fe40000000006 */
[----:B------:R-:W-:Y:S01]  /*37a0*/  PRMT R4, R2, 0x5410, R3 ;  /* 0x0000541002047816 */ /* 0x000fe20000000003 */
[----:B0-----:R-:W-:-:S04]  /*37b0*/  IMAD.WIDE.U32 R16, R16, 0x2, R12 ;  /* 0x0000000210107825 */ /* 0x001fc800078e000c */
[----:B------:R-:W-:-:S05]  /*37c0*/  IMAD.WIDE.U32 R16, R8, 0x10, R16 ;  /* 0x0000001008107825 */ /* 0x000fca00078e0010 */
[----:B------:R-:W-:Y:S01]  /*37d0*/  STG.E.128 desc[UR4][R16.64], R4 ;  /* 0x0000000410007986 */ /* 0x000fe2000c101d04 */
[----:B------:R-:W-:Y:S05]  /*37e0*/  EXIT ;  /* 0x000000000000794d */ /* 0x000fea0003800000 */
.L_x_22805:
        /* <DEDUP_REMOVED lines=9> */
.L_x_32532:


//--------------------- .text._ZN2at6native18elementwise_kernelILi128ELi4EZNS0_15gpu_kernel_implINS0_13AUnaryFunctorIN3c104HalfES5_S5_ZZZNS0_21nextafter_kernel_cudaERNS_18TensorIteratorBaseEENKUlvE_clEvENKUlvE2_clEvEUlS5_S5_E_EEEEvS7_RKT_EUliE_EEviT1_ --------------------------
	.section	.text._ZN2at6native18elementwise_kernelILi128ELi4EZNS0_15gpu_kernel_implINS0_13AUnaryFunctorIN3c104HalfES5_S5_ZZZNS0_21nextafter_kernel_cudaERNS_18TensorIteratorBaseEENKUlvE_clEvENKUlvE2_clEvEUlS5_S5_E_EEEEvS7_RKT_EUliE_EEviT1_,"ax",@progbits
	.align	128
        .global         _ZN2at6native18elementwise_kernelILi128ELi4EZNS0_15gpu_kernel_implINS0_13AUnaryFunctorIN3c104HalfES5_S5_ZZZNS0_21nextafter_kernel_cudaERNS_18TensorIteratorBaseEENKUlvE_clEvENKUlvE2_clEvEUlS5_S5_E_EEEEvS7_RKT_EUliE_EEviT1_
        .type           _ZN2at6native18elementwise_kernelILi128ELi4EZNS0_15gpu_kernel_implINS0_13AUnaryFunctorIN3c104HalfES5_S5_ZZZNS0_21nextafter_kernel_cudaERNS_18TensorIteratorBaseEENKUlvE_clEvENKUlvE2_clEvEUlS5_S5_E_EEEEvS7_RKT_EUliE_EEviT1_,@function
        .size           _ZN2at6native18elementwise_kernelILi128ELi4EZNS0_15gpu_kernel_implINS0_13AUnaryFunctorIN3c104HalfES5_S5_ZZZNS0_21nextafter_kernel_cudaERNS_18TensorIteratorBaseEENKUlvE_clEvENKUlvE2_clEvEUlS5_S5_E_EEEEvS7_RKT_EUliE_EEviT1_,(.L_x_32533 - _ZN2at6native18elementwise_kernelILi128ELi4EZNS0_15gpu_kernel_implINS0_13AUnaryFunctorIN3c104HalfES5_S5_ZZZNS0_21nextafter_kernel_cudaERNS_18TensorIteratorBaseEENKUlvE_clEvENKUlvE2_clEvEUlS5_S5_E_EEEEvS7_RKT_EUliE_EEviT1_)
        .other          _ZN2at6native18elementwise_kernelILi128ELi4EZNS0_15gpu_kernel_implINS0_13AUnaryFunctorIN3c104HalfES5_S5_ZZZNS0_21nextafter_kernel_cudaERNS_18TensorIteratorBaseEENKUlvE_clEvENKUlvE2_clEvEUlS5_S5_E_EEEEvS7_RKT_EUliE_EEviT1_,@"STO_CUDA_ENTRY STV_DEFAULT"
_ZN2at6native18elementwise_kernelILi128ELi4EZNS0_15gpu_kernel_implINS0_13AUnaryFunctorIN3c104HalfES5_S5_ZZZNS0_21nextafter_kernel_cudaERNS_18TensorIteratorBaseEENKUlvE_clEvENKUlvE2_clEvEUlS5_S5_E_EEEEvS7_RKT_EUliE_EEviT1_:
.text._ZN2at6native18elementwise_kernelILi128ELi4EZNS0_15gpu_kernel_implINS0_13AUnaryFunctorIN3c104HalfES5_S5_ZZZNS0_21nextafter_kernel_cudaERNS_18TensorIteratorBaseEENKUlvE_clEvENKUlvE2_clEvEUlS5_S5_E_EEEEvS7_RKT_EUliE_EEviT1_:
        /* <DEDUP_REMOVED lines=322> */
.L_x_22808:
        /* <DEDUP_REMOVED lines=18> */
.L_x_22812:
[----:B------:R-:W2:Y:S02]  /*1540*/  LDG.E.U8 R2, desc[UR36][R2.64] ;  /* 0x0000002402027981 */ /* 0x000ea4000c1e1100 */
[----:B--2---:R-:W-:-:S04]  /*1550*/  I2FP.F32.U32 R0, R2 ;  /* 0x0000000200007245 */ /* 0x004fc80000201000 */
[----:B------:R-:W-:Y:S01]  /*1560*/  F2FP.F16.F32.PACK_AB R0, RZ, R0 ;  /* 0x00000000ff00723e */ /* 0x000fe200000000ff */
[----:B------:R-:W-:Y:S06]  /*1570*/  BRA `(.L_x_22814) ;  /* 0x0000000c007c7947 */ /* 0x000fec0003800000 */
.L_x_22811:
        /* <DEDUP_REMOVED lines=10> */
.L_x_22816:
[----:B------:R-:W2:Y:S02]  /*1620*/  LDG.E R2, desc[UR36][R2.64] ;  /* 0x0000002402027981 */ /* 0x000ea4000c1e1900 */
[----:B--2---:R-:W-:-:S04]  /*1630*/  I2FP.F32.S32 R0, R2 ;  /* 0x0000000200007245 */ /* 0x004fc80000201400 */
[----:B------:R-:W-:Y:S01]  /*1640*/  F2FP.F16.F32.PACK_AB R0, RZ, R0 ;  /* 0x00000000ff00723e */ /* 0x000fe200000000ff */
[----:B------:R-:W-:Y:S06]  /*1650*/  BRA `(.L_x_22814) ;  /* 0x0000000c00447947 */ /* 0x000fec0003800000 */
.L_x_22815:
[----:B------:R-:W2:Y:S02]  /*1660*/  LDG.E.U16 R2, desc[UR36][R2.64] ;  /* 0x0000002402027981 */ /* 0x000ea4000c1e1500 */
[----:B--2---:R-:W0:Y:S02]  /*1670*/  I2F.S16 R0, R2 ;  /* 0x0000000200007306 */ /* 0x004e240000101400 */
[----:B0-----:R-:W-:Y:S01]  /*1680*/  F2FP.F16.F32.PACK_AB R0, RZ, R0 ;  /* 0x00000000ff00723e */ /* 0x001fe200000000ff */
[----:B------:R-:W-:Y:S06]  /*1690*/  BRA `(.L_x_22814) ;  /* 0x0000000c00347947 */ /* 0x000fec0003800000 */
.L_x_22810:
        /* <DEDUP_REMOVED lines=9> */
.L_x_22818:
[----:B------:R0:W5:Y:S01]  /*1730*/  LDG.E.U16 R0, desc[UR36][R2.64] ;  /* 0x0000002402007981 */ /* 0x000162000c1e1500 */
[----:B------:R-:W-:Y:S05]  /*1740*/  BRA `(.L_x_22814) ;  /* 0x0000000c00087947 */ /* 0x000fea0003800000 */
.L_x_22817:
        /* <DEDUP_REMOVED lines=9> */
.L_x_22820:
[----:B------:R1:W5:Y:S01]  /*17e0*/  LDG.E.U16 R0, desc[UR36][R2.64] ;  /* 0x0000002402007981 */ /* 0x000362000c1e1500 */
[----:B------:R-:W-:Y:S05]  /*17f0*/  BRA `(.L_x_22814) ;  /* 0x0000000800dc7947 */ /* 0x000fea0003800000 */
.L_x_22819:
        /* <DEDUP_REMOVED lines=8> */
.L_x_22809:
        /* <DEDUP_REMOVED lines=13> */
.L_x_22823:
        /* <DEDUP_REMOVED lines=8> */
.L_x_22822:
        /* <DEDUP_REMOVED lines=27> */
.L_x_22825:
        /* <DEDUP_REMOVED lines=13> */
.L_x_22824:
[----:B------:R-:W2:Y:S02]  /*1c50*/  LDG.E.U16 R0, desc[UR36][R2.64] ;  /* 0x0000002402007981 */ /* 0x000ea4000c1e1500 */
[----:B--2---:R-:W-:-:S04]  /*1c60*/  SHF.L.U32 R0, R0, 0x10, RZ ;  /* 0x0000001000007819 */ /* 0x004fc800000006ff */
[----:B------:R-:W-:Y:S01]  /*1c70*/  F2FP.F16.F32.PACK_AB R0, RZ, R0 ;  /* 0x00000000ff00723e */ /* 0x000fe200000000ff */
[----:B------:R-:W-:Y:S06]  /*1c80*/  BRA `(.L_x_22814) ;  /* 0x0000000400b87947 */ /* 0x000fec0003800000 */
.L_x_22821:
        /* <DEDUP_REMOVED lines=12> */
.L_x_22828:
        /* <DEDUP_REMOVED lines=21> */
.L_x_22832:
[----:B------:R-:W-:Y:S05]  /*1ea0*/  BSYNC.RECONVERGENT B1 ;  /* 0x0000000000017941 */ /* 0x000fea0003800200 */
.L_x_22831:
[----:B------:R-:W-:Y:S01]  /*1eb0*/  IMAD.SHL.U32 R0, R0, 0x100000, RZ ;  /* 0x0010000000007824 */ /* 0x000fe200078e00ff */
[----:B------:R-:W-:-:S04]  /*1ec0*/  LEA R2, R2, 0x3b800000, 0x17 ;  /* 0x3b80000002027811 */ /* 0x000fc800078eb8ff */
[----:B------:R-:W-:-:S07]  /*1ed0*/  LOP3.LUT R0, R2, R0, R7, 0xfe, !PT ;  /* 0x0000000002007212 */ /* 0x000fce00078efe07 */
.L_x_22830:
[----:B------:R-:W-:Y:S05]  /*1ee0*/  BSYNC.RECONVERGENT B0 ;  /* 0x0000000000007941 */ /* 0x000fea0003800200 */
.L_x_22829:
[----:B------:R-:W-:Y:S01]  /*1ef0*/  F2FP.F16.F32.PACK_AB R0, RZ, R0 ;  /* 0x00000000ff00723e */ /* 0x000fe200000000ff */
[----:B------:R-:W-:Y:S06]  /*1f00*/  BRA `(.L_x_22814) ;  /* 0x0000000400187947 */ /* 0x000fec0003800000 */
.L_x_22827:
        /* <DEDUP_REMOVED lines=21> */
.L_x_22836:
[----:B------:R-:W-:Y:S05]  /*2060*/  BSYNC.RECONVERGENT B1 ;  /* 0x0000000000017941 */ /* 0x000fea0003800200 */
.L_x_22835:
[----:B------:R-:W-:Y:S01]  /*2070*/  IMAD.SHL.U32 R0, R0, 0x200000, RZ ;  /* 0x0020000000007824 */ /* 0x000fe200078e00ff */
[----:B------:R-:W-:-:S04]  /*2080*/  LEA R2, R2, 0x37800000, 0x17 ;  /* 0x3780000002027811 */ /* 0x000fc800078eb8ff */
[----:B------:R-:W-:-:S07]  /*2090*/  LOP3.LUT R0, R2, R0, R7, 0xfe, !PT ;  /* 0x0000000002007212 */ /* 0x000fce00078efe07 */
.L_x_22834:
[----:B------:R-:W-:Y:S05]  /*20a0*/  BSYNC.RECONVERGENT B0 ;  /* 0x0000000000007941 */ /* 0x000fea0003800200 */
.L_x_22833:
[----:B------:R-:W-:Y:S01]  /*20b0*/  F2FP.F16.F32.PACK_AB R0, RZ, R0 ;  /* 0x00000000ff00723e */ /* 0x000fe200000000ff */
[----:B------:R-:W-:Y:S06]  /*20c0*/  BRA `(.L_x_22814) ;  /* 0x0000000000a87947 */ /* 0x000fec0003800000 */
.L_x_22826:
[----:B------:R-:W-:-:S09]  /*20d0*/  UISETP.NE.AND UP0, UPT, UR4, 0x1c, UPT ;  /* 0x0000001c0400788c */ /* 0x000fd2000bf05270 */
[----:B------:R-:W-:Y:S05]  /*20e0*/  BRA.U !UP0, `(.L_x_22837) ;  /* 0x0000000108947547 */ /* 0x000fea000b800000 */
[----:B------:R-:W-:-:S09]  /*20f0*/  UISETP.NE.AND UP0, UPT, UR4, 0x1d, UPT ;  /* 0x0000001d0400788c */ /* 0x000fd2000bf05270 */
[----:B------:R-:W-:Y:S05]  /*2100*/  BRA.U !UP0, `(.L_x_22838) ;  /* 0x00000001087c7547 */ /* 0x000fea000b800000 */
[----:B------:R-:W-:-:S09]  /*2110*/  UISETP.NE.AND UP0, UPT, UR4, 0x2c, UPT ;  /* 0x0000002c0400788c */ /* 0x000fd2000bf05270 */
[----:B------:R-:W-:Y:S05]  /*2120*/  BRA.U !UP0, `(.L_x_22839) ;  /* 0x0000000108487547 */ /* 0x000fea000b800000 */
.L_x_22813:
        /* <DEDUP_REMOVED lines=16> */
.L_x_22840:
[----:B------:R-:W-:Y:S01]  /*2230*/  PRMT R0, RZ, 0x7610, R0 ;  /* 0x00007610ff007816 */ /* 0x000fe20000000000 */
[----:B------:R-:W-:Y:S06]  /*2240*/  BRA `(.L_x_22814) ;  /* 0x0000000000487947 */ /* 0x000fec0003800000 */
.L_x_22839:
        /* <DEDUP_REMOVED lines=8> */
.L_x_22842:
[----:B------:R-:W-:Y:S05]  /*22d0*/  BSYNC.RECONVERGENT B0 ;  /* 0x0000000000007941 */ /* 0x000fea0003800200 */
.L_x_22841:
[----:B------:R-:W-:Y:S01]  /*22e0*/  F2FP.F16.F32.PACK_AB R0, RZ, R0 ;  /* 0x00000000ff00723e */ /* 0x000fe200000000ff */
[----:B------:R-:W-:Y:S06]  /*22f0*/  BRA `(.L_x_22814) ;  /* 0x00000000001c7947 */ /* 0x000fec0003800000 */
.L_x_22838:
[----:B------:R-:W2:Y:S02]  /*2300*/  LDG.E.64 R2, desc[UR36][R2.64] ;  /* 0x0000002402027981 */ /* 0x000ea4000c1e1b00 */
[----:B--2---:R-:W0:Y:S02]  /*2310*/  I2F.U64 R0, R2 ;  /* 0x0000000200007312 */ /* 0x004e240000301000 */
[----:B0-----:R-:W-:Y:S01]  /*2320*/  F2FP.F16.F32.PACK_AB R0, RZ, R0 ;  /* 0x00000000ff00723e */ /* 0x001fe200000000ff */
[----:B------:R-:W-:Y:S06]  /*2330*/  BRA `(.L_x_22814) ;  /* 0x00000000000c7947 */ /* 0x000fec0003800000 */
.L_x_22837:
[----:B------:R-:W2:Y:S02]  /*2340*/  LDG.E R2, desc[UR36][R2.64] ;  /* 0x0000002402027981 */ /* 0x000ea4000c1e1900 */
[----:B--2---:R-:W-:-:S04]  /*2350*/  I2FP.F32.U32 R0, R2 ;  /* 0x0000000200007245 */ /* 0x004fc80000201000 */
[----:B------:R-:W-:-:S07]  /*2360*/  F2FP.F16.F32.PACK_AB R0, RZ, R0 ;  /* 0x00000000ff00723e */ /* 0x000fce00000000ff */
.L_x_22814:
        /* <DEDUP_REMOVED lines=16> */
[----:B------:R-:W-:Y:S01]  /*2470*/  UISETP.NE.AND UP0, UPT, UR43, URZ, UPT ;  /* 0x000000ff2b00728c */ /* 0x000fe2000bf05270 */
[----:B------:R-:W-:-:S08]  /*2480*/  LOP3.LUT R3, R0, 0x7fff, RZ, 0xc0, !PT ;  /* 0x00007fff00037812 */ /* 0x000fd000078ec0ff */
[----:B------:R-:W-:Y:S05]  /*2490*/  BRA.U UP0, `(.L_x_22845) ;  /* 0x00000001001c7547 */ /* 0x000fea000b800000 */
[----:B------:R-:W-:Y:S02]  /*24a0*/  ISETP.NE.AND P0, PT, R3, RZ, PT ;  /* 0x000000ff0300720c */ /* 0x000fe40003f05270 */
[----:B------:R-:W-:-:S11]  /*24b0*/  PRMT R5, R0, 0x7610, R5 ;  /* 0x0000761000057816 */ /* 0x000fd60000000005 */
[----:B------:R-:W-:Y:S05]  /*24c0*/  @!P0 BRA `(.L_x_22844) ;  /* 0x0000000000348947 */ /* 0x000fea0003800000 */
[----:B------:R-:W-:-:S04]  /*24d0*/  LOP3.LUT R0, R0, 0x8000, RZ, 0xc0, !PT ;  /* 0x0000800000007812 */ /* 0x000fc800078ec0ff */
[----:B------:R-:W-:-:S04]  /*24e0*/  LOP3.LUT R0, R0, 0x1, RZ, 0xfc, !PT ;  /* 0x0000000100007812 */ /* 0x000fc800078efcff */
[----:B------:R-:W-:Y:S01]  /*24f0*/  PRMT R5, R0, 0x7610, R5 ;  /* 0x0000761000057816 */ /* 0x000fe20000000005 */
[----:B------:R-:W-:Y:S06]  /*2500*/  BRA `(.L_x_22844) ;  /* 0x0000000000247947 */ /* 0x000fec0003800000 */
.L_x_22845:
[----:B------:R-:W-:Y:S02]  /*2510*/  LOP3.LUT R0, R19, R0, RZ, 0x3c, !PT ;  /* 0x0000000013007212 */ /* 0x000fe400078e3cff */
[----:B------:R-:W-:Y:S02]  /*2520*/  MOV R2, 0xffff ;  /* 0x0000ffff00027802 */ /* 0x000fe40000000f00 */
[----:B------:R-:W-:Y:S02]  /*2530*/  PRMT R0, R0, 0x9910, RZ ;  /* 0x0000991000007816 */ /* 0x000fe400000000ff */
[----:B------:R-:W-:Y:S02]  /*2540*/  ISETP.LT.U32.AND P1, PT, R3, UR43, PT ;  /* 0x0000002b03007c0c */ /* 0x000fe4000bf21070 */
[----:B------:R-:W-:-:S04]  /*2550*/  ISETP.GT.AND P0, PT, R0, -0x1, PT ;  /* 0xffffffff0000780c */ /* 0x000fc80003f04270 */
[----:B------:R-:W-:-:S04]  /*2560*/  SEL R0, R2, 0x1, !P0 ;  /* 0x0000000102007807 */ /* 0x000fc80004000000 */
[----:B------:R-:W-:-:S05]  /*2570*/  SEL R0, R0, 0xffff, !P1 ;  /* 0x0000ffff00007807 */ /* 0x000fca0004800000 */
[----:B------:R-:W-:-:S05]  /*2580*/  IMAD.IADD R0, R19, 0x1, R0 ;  /* 0x0000000113007824 */ /* 0x000fca00078e0200 */
[----:B------:R-:W-:-:S07]  /*2590*/  PRMT R5, R0, 0x7610, R5 ;  /* 0x0000761000057816 */ /* 0x000fce0000000005 */
.L_x_22844:
[----:B------:R-:W-:Y:S05]  /*25a0*/  BSYNC.RECONVERGENT B0 ;  /* 0x0000000000007941 */ /* 0x000fea0003800200 */
.L_x_22843:
        /* <DEDUP_REMOVED lines=18> */
.L_x_22849:
[----:B------:R-:W-:-:S06]  /*26d0*/  HADD2.F32 R5, -RZ, R5.H0_H0 ;  /* 0x20000005ff057230 */ /* 0x000fcc0000004100 */
[----:B------:R-:W0:Y:S02]  /*26e0*/  F2I.S64.TRUNC R4, R5 ;  /* 0x0000000500047311 */ /* 0x000e24000020d900 */
[----:B0-----:R0:W-:Y:S01]  /*26f0*/  STG.E.U8 desc[UR36][R2.64], R4 ;  /* 0x0000000402007986 */ /* 0x0011e2000c101124 */
[----:B------:R-:W-:Y:S05]  /*2700*/  BRA `(.L_x_22851) ;  /* 0x0000000c00707947 */ /* 0x000fea0003800000 */
.L_x_22848:
        /* <DEDUP_REMOVED lines=10> */
.L_x_22853:
[----:B------:R-:W-:-:S06]  /*27b0*/  HADD2.F32 R5, -RZ, R5.H0_H0 ;  /* 0x20000005ff057230 */ /* 0x000fcc0000004100 */
[----:B------:R-:W0:Y:S02]  /*27c0*/  F2I.FTZ.TRUNC.NTZ R5, R5 ;  /* 0x0000000500057305 */ /* 0x000e24000021f100 */
[----:B0-----:R0:W-:Y:S01]  /*27d0*/  STG.E desc[UR36][R2.64], R5 ;  /* 0x0000000502007986 */ /* 0x0011e2000c101924 */
[----:B------:R-:W-:Y:S05]  /*27e0*/  BRA `(.L_x_22851) ;  /* 0x0000000c00387947 */ /* 0x000fea0003800000 */
.L_x_22852:
[----:B------:R-:W-:-:S06]  /*27f0*/  HADD2.F32 R5, -RZ, R5.H0_H0 ;  /* 0x20000005ff057230 */ /* 0x000fcc0000004100 */
[----:B------:R-:W0:Y:S02]  /*2800*/  F2I.FTZ.TRUNC.NTZ R5, R5 ;  /* 0x0000000500057305 */ /* 0x000e24000021f100 */
[----:B0-----:R0:W-:Y:S01]  /*2810*/  STG.E.U16 desc[UR36][R2.64], R5 ;  /* 0x0000000502007986 */ /* 0x0011e2000c101524 */
[----:B------:R-:W-:Y:S05]  /*2820*/  BRA `(.L_x_22851) ;  /* 0x0000000c00287947 */ /* 0x000fea0003800000 */
.L_x_22847:
        /* <DEDUP_REMOVED lines=9> */
.L_x_22855:
[----:B------:R0:W-:Y:S01]  /*28c0*/  STG.E.U16 desc[UR36][R2.64], R5 ;  /* 0x0000000502007986 */ /* 0x0001e2000c101524 */
[----:B------:R-:W-:Y:S05]  /*28d0*/  BRA `(.L_x_22851) ;  /* 0x0000000800fc7947 */ /* 0x000fea0003800000 */
.L_x_22854:
        /* <DEDUP_REMOVED lines=10> */
.L_x_22857:
[----:B------:R-:W-:-:S05]  /*2980*/  HADD2.F32 R0, -RZ, R5.H0_H0 ;  /* 0x20000005ff007230 */ /* 0x000fca0000004100 */
[----:B------:R-:W-:-:S04]  /*2990*/  F2FP.F16.F32.PACK_AB R0, RZ, R0 ;  /* 0x00000000ff00723e */ /* 0x000fc800000000ff */
[----:B------:R-:W-:-:S05]  /*29a0*/  PRMT R0, R0, 0x5410, RZ ;  /* 0x0000541000007816 */ /* 0x000fca00000000ff */
[----:B------:R0:W-:Y:S01]  /*29b0*/  STG.E desc[UR36][R2.64], R0 ;  /* 0x0000000002007986 */ /* 0x0001e2000c101924 */
[----:B------:R-:W-:Y:S05]  /*29c0*/  BRA `(.L_x_22851) ;  /* 0x0000000800c07947 */ /* 0x000fea0003800000 */
.L_x_22856:
[----:B------:R-:W-:-:S05]  /*29d0*/  HADD2.F32 R4, -RZ, R5.H0_H0 ;  /* 0x20000005ff047230 */ /* 0x000fca0000004100 */
[----:B------:R-:W-:-:S06]  /*29e0*/  FMUL.FTZ R4, R4, 1 ;  /* 0x3f80000004047820 */ /* 0x000fcc0000410000 */
[----:B------:R-:W0:Y:S02]  /*29f0*/  F2F.F64.F32 R4, R4 ;  /* 0x0000000400047310 */ /* 0x000e240000201800 */
[----:B0-----:R0:W-:Y:S01]  /*2a00*/  STG.E.64 desc[UR36][R2.64], R4 ;  /* 0x0000000402007986 */ /* 0x0011e2000c101b24 */
[----:B------:R-:W-:Y:S05]  /*2a10*/  BRA `(.L_x_22851) ;  /* 0x0000000800ac7947 */ /* 0x000fea0003800000 */
.L_x_22846:
        /* <DEDUP_REMOVED lines=13> */
.L_x_22860:
[----:B------:R-:W-:Y:S01]  /*2af0*/  HADD2.F32 R5, -RZ, R5.H0_H0 ;  /* 0x20000005ff057230 */ /* 0x000fe20000004100 */
[----:B------:R-:W-:-:S04]  /*2b00*/  CS2R R6, SRZ ;  /* 0x0000000000067805 */ /* 0x000fc8000001ff00 */
[----:B------:R-:W-:-:S06]  /*2b10*/  FMUL.FTZ R5, R5, 1 ;  /* 0x3f80000005057820 */ /* 0x000fcc0000410000 */
[----:B------:R-:W0:Y:S02]  /*2b20*/  F2F.F64.F32 R4, R5 ;  /* 0x0000000500047310 */ /* 0x000e240000201800 */
[----:B0-----:R0:W-:Y:S01]  /*2b30*/  STG.E.128 desc[UR36][R2.64], R4 ;  /* 0x0000000402007986 */ /* 0x0011e2000c101d24 */
[----:B------:R-:W-:Y:S05]  /*2b40*/  BRA `(.L_x_22851) ;  /* 0x0000000800607947 */ /* 0x000fea0003800000 */
.L_x_22859:
        /* <DEDUP_REMOVED lines=19> */
.L_x_22864:
[----:B------:R-:W-:Y:S05]  /*2c80*/  BSYNC.RECONVERGENT B0 ;  /* 0x0000000000007941 */ /* 0x000fea0003800200 */
.L_x_22863:
[----:B------:R-:W-:-:S05]  /*2c90*/  LOP3.LUT R5, R0, 0x80, R5, 0xf8, !PT ;  /* 0x0000008000057812 */ /* 0x000fca00078ef805 */
[----:B------:R0:W-:Y:S01]  /*2ca0*/  STG.E.U8 desc[UR36][R2.64], R5 ;  /* 0x0000000502007986 */ /* 0x0001e2000c101124 */
[----:B------:R-:W-:Y:S05]  /*2cb0*/  BRA `(.L_x_22851) ;  /* 0x0000000800047947 */ /* 0x000fea0003800000 */
.L_x_22862:
        /* <DEDUP_REMOVED lines=15> */
.L_x_22866:
[----:B------:R-:W-:Y:S05]  /*2db0*/  BSYNC.RECONVERGENT B0 ;  /* 0x0000000000007941 */ /* 0x000fea0003800200 */
.L_x_22865:
[----:B------:R-:W-:-:S05]  /*2dc0*/  LOP3.LUT R5, R0, 0x80, R5, 0xf8, !PT ;  /* 0x0000008000057812 */ /* 0x000fca00078ef805 */
[----:B------:R0:W-:Y:S01]  /*2dd0*/  STG.E.U8 desc[UR36][R2.64], R5 ;  /* 0x0000000502007986 */ /* 0x0001e2000c101124 */
[----:B------:R-:W-:Y:S05]  /*2de0*/  BRA `(.L_x_22851) ;  /* 0x0000000400b87947 */ /* 0x000fea0003800000 */
.L_x_22861:
[----:B------:R-:W-:-:S05]  /*2df0*/  HADD2.F32 R0, -RZ, R5.H0_H0 ;  /* 0x20000005ff007230 */ /* 0x000fca0000004100 */
[----:B------:R-:W-:-:S05]  /*2e00*/  F2FP.BF16.F32.PACK_AB R0, RZ, R0 ;  /* 0x00000000ff00723e */ /* 0x000fca00000010ff */
[----:B------:R0:W-:Y:S01]  /*2e10*/  STG.E.U16 desc[UR36][R2.64], R0 ;  /* 0x0000000002007986 */ /* 0x0001e2000c101524 */
[----:B------:R-:W-:Y:S05]  /*2e20*/  BRA `(.L_x_22851) ;  /* 0x0000000400a87947 */ /* 0x000fea0003800000 */
.L_x_22858:
        /* <DEDUP_REMOVED lines=12> */
.L_x_22869:
        /* <DEDUP_REMOVED lines=13> */
.L_x_22872:
[----:B------:R-:W-:-:S04]  /*2fc0*/  SHF.R.U32.HI R0, RZ, 0x14, R5 ;  /* 0x00000014ff007819 */ /* 0x000fc80000011605 */
[----:B------:R-:W-:-:S04]  /*2fd0*/  LOP3.LUT R0, R0, 0x1, RZ, 0xc0, !PT ;  /* 0x0000000100007812 */ /* 0x000fc800078ec0ff */
[----:B------:R-:W-:-:S04]  /*2fe0*/  IADD3 R0, PT, PT, R5, 0x487ffff, R0 ;  /* 0x0487ffff05007810 */ /* 0x000fc80007ffe000 */
[----:B------:R-:W-:-:S04]  /*2ff0*/  SHF.R.U32.HI R0, RZ, 0x14, R0 ;  /* 0x00000014ff007819 */ /* 0x000fc80000011600 */
[----:B------:R-:W-:-:S07]  /*3000*/  LOP3.LUT R4, R0, 0xff, RZ, 0xc0, !PT ;  /* 0x000000ff00047812 */ /* 0x000fce00078ec0ff */
.L_x_22873:
[----:B------:R-:W-:-:S04]  /*3010*/  SHF.R.U32.HI R5, RZ, 0x18, R5 ;  /* 0x00000018ff057819 */ /* 0x000fc80000011605 */
[----:B------:R-:W-:-:S04]  /*3020*/  LOP3.LUT R4, R4, 0x80, R5, 0xf8, !PT ;  /* 0x0000008004047812 */ /* 0x000fc800078ef805 */
[----:B------:R-:W-:-:S07]  /*3030*/  PRMT R0, R4, 0x7610, R0 ;  /* 0x0000761004007816 */ /* 0x000fce0000000000 */
.L_x_22871:
[----:B------:R-:W-:Y:S05]  /*3040*/  BSYNC.RECONVERGENT B0 ;  /* 0x0000000000007941 */ /* 0x000fea0003800200 */
.L_x_22870:
[----:B------:R1:W-:Y:S01]  /*3050*/  STG.E.U8 desc[UR36][R2.64], R0 ;  /* 0x0000000002007986 */ /* 0x0003e2000c101124 */
[----:B------:R-:W-:Y:S05]  /*3060*/  BRA `(.L_x_22851) ;  /* 0x0000000400187947 */ /* 0x000fea0003800000 */
.L_x_22868:
        /* <DEDUP_REMOVED lines=13> */
.L_x_22876:
[----:B------:R-:W-:-:S04]  /*3140*/  SHF.R.U32.HI R0, RZ, 0x15, R5 ;  /* 0x00000015ff007819 */ /* 0x000fc80000011605 */
[----:B------:R-:W-:-:S04]  /*3150*/  LOP3.LUT R0, R0, 0x1, RZ, 0xc0, !PT ;  /* 0x0000000100007812 */ /* 0x000fc800078ec0ff */
[----:B------:R-:W-:-:S04]  /*3160*/  IADD3 R0, PT, PT, R5, 0x88fffff, R0 ;  /* 0x088fffff05007810 */ /* 0x000fc80007ffe000 */
[----:B------:R-:W-:-:S04]  /*3170*/  SHF.R.U32.HI R0, RZ, 0x15, R0 ;  /* 0x00000015ff007819 */ /* 0x000fc80000011600 */
[----:B------:R-:W-:-:S07]  /*3180*/  LOP3.LUT R4, R0, 0xff, RZ, 0xc0, !PT ;  /* 0x000000ff00047812 */ /* 0x000fce00078ec0ff */
.L_x_22877:
[----:B------:R-:W-:-:S04]  /*3190*/  SHF.R.U32.HI R5, RZ, 0x18, R5 ;  /* 0x00000018ff057819 */ /* 0x000fc80000011605 */
[----:B------:R-:W-:-:S04]  /*31a0*/  LOP3.LUT R4, R4, 0x80, R5, 0xf8, !PT ;  /* 0x0000008004047812 */ /* 0x000fc800078ef805 */
[----:B------:R-:W-:-:S07]  /*31b0*/  PRMT R0, R4, 0x7610, R0 ;  /* 0x0000761004007816 */ /* 0x000fce0000000000 */
.L_x_22875:
[----:B------:R-:W-:Y:S05]  /*31c0*/  BSYNC.RECONVERGENT B0 ;  /* 0x0000000000007941 */ /* 0x000fea0003800200 */
.L_x_22874:
[----:B------:R0:W-:Y:S01]  /*31d0*/  STG.E.U8 desc[UR36][R2.64], R0 ;  /* 0x0000000002007986 */ /* 0x0001e2000c101124 */
[----:B------:R-:W-:Y:S05]  /*31e0*/  BRA `(.L_x_22851) ;  /* 0x0000000000b87947 */ /* 0x000fea0003800000 */
.L_x_22867:
[----:B------:R-:W-:-:S09]  /*31f0*/  UISETP.NE.AND UP0, UPT, UR4, 0x1c, UPT ;  /* 0x0000001c0400788c */ /* 0x000fd2000bf05270 */
[----:B------:R-:W-:Y:S05]  /*3200*/  BRA.U !UP0, `(.L_x_22878) ;  /* 0x0000000108a47547 */ /* 0x000fea000b800000 */
[----:B------:R-:W-:-:S09]  /*3210*/  UISETP.NE.AND UP0, UPT, UR4, 0x1d, UPT ;  /* 0x0000001d0400788c */ /* 0x000fd2000bf05270 */
[----:B------:R-:W-:Y:S05]  /*3220*/  BRA.U !UP0, `(.L_x_22879) ;  /* 0x00000001088c7547 */ /* 0x000fea000b800000 */
[----:B------:R-:W-:-:S09]  /*3230*/  UISETP.NE.AND UP0, UPT, UR4, 0x2c, UPT ;  /* 0x0000002c0400788c */ /* 0x000fd2000bf05270 */
[----:B------:R-:W-:Y:S05]  /*3240*/  BRA.U !UP0, `(.L_x_22880) ;  /* 0x0000000108447547 */ /* 0x000fea000b800000 */
.L_x_22850:
        /* <DEDUP_REMOVED lines=16> */
.L_x_22881:
[----:B------:R-:W-:Y:S05]  /*3350*/  BRA `(.L_x_22851) ;  /* 0x00000000005c7947 */ /* 0x000fea0003800000 */
.L_x_22880:
        /* <DEDUP_REMOVED lines=16> */
.L_x_22879:
[----:B------:R-:W-:-:S06]  /*3460*/  HADD2.F32 R5, -RZ, R5.H0_H0 ;  /* 0x20000005ff057230 */ /* 0x000fcc0000004100 */
[----:B------:R-:W0:Y:S02]  /*3470*/  F2I.U64.TRUNC R4, R5 ;  /* 0x0000000500047311 */ /* 0x000e24000020d800 */
[----:B0-----:R0:W-:Y:S01]  /*3480*/  STG.E.64 desc[UR36][R2.64], R4 ;  /* 0x0000000402007986 */ /* 0x0011e2000c101b24 */
[----:B------:R-:W-:Y:S05]  /*3490*/  BRA `(.L_x_22851) ;  /* 0x00000000000c7947 */ /* 0x000fea0003800000 */
.L_x_22878:
[----:B------:R-:W-:-:S06]  /*34a0*/  HADD2.F32 R5, -RZ, R5.H0_H0 ;  /* 0x20000005ff057230 */ /* 0x000fcc0000004100 */
[----:B------:R-:W0:Y:S02]  /*34b0*/  F2I.FTZ.U32.TRUNC.NTZ R5, R5 ;  /* 0x0000000500057305 */ /* 0x000e24000021f000 */
[----:B0-----:R3:W-:Y:S02]  /*34c0*/  STG.E desc[UR36][R2.64], R5 ;  /* 0x0000000502007986 */ /* 0x0017e4000c101924 */
.L_x_22851:
[----:B------:R-:W-:-:S07]  /*34d0*/  VIADD R17, R17, 0x80 ;  /* 0x0000008011117836 */ /* 0x000fce0000000000 */
.L_x_22807:
[----:B------:R-:W-:Y:S05]  /*34e0*/  BSYNC.RECONVERGENT B6 ;  /* 0x0000000000067941 */ /* 0x000fea0003800200 */
.L_x_22806:
[----:B------:R-:W5:Y:S01]  /*34f0*/  LDCU UR4, c[0x0][0x380] ;  /* 0x00007000ff0477ac */ /* 0x000f620008000800 */
[----:B------:R-:W-:Y:S01]  /*3500*/  BSSY.RECONVERGENT B6, `(.L_x_22882) ;  /* 0x000033d000067945 */ /* 0x000fe20003800200 */
[----:B-----5:R-:W-:-:S13]  /*3510*/  ISETP.GE.AND P0, PT, R17, UR4, PT ;  /* 0x0000000411007c0c */ /* 0x020fda000bf06270 */
[----:B------:R-:W-:Y:S05]  /*3520*/  @P0 BRA `(.L_x_22883) ;  /* 0x0000003000e80947 */ /* 0x000fea0003800000 */
[----:B------:R-:W5:Y:S01]  /*3530*/  LDCU UR4, c[0x0][0x388] ;  /* 0x00007100ff0477ac */ /* 0x000f620008000800 */
[----:B01----:R-:W-:Y:S02]  /*3540*/  IMAD.MOV.U32 R0, RZ, RZ, RZ ;  /* 0x000000ffff007224 */ /* 0x003fe400078e00ff */
[----:B------:R-:W-:Y:S01]  /*3550*/  IMAD.MOV.U32 R16, RZ, RZ, RZ ;  /* 0x000000ffff107224 */ /* 0x000fe200078e00ff */
[----:B-----5:R-:W-:-:S09]  /*3560*/  UISETP.NE.AND UP0, UPT, UR4, URZ, UPT ;  /* 0x000000ff0400728c */ /* 0x020fd2000bf05270 */
[----:B------:R-:W-:Y:S05]  /*3570*/  BRA.U !UP0, `(.L_x_22884) ;  /* 0x0000001108a87547 */ /* 0x000fea000b800000 */
[----:B------:R-:W2:Y:S01]  /*3580*/  LDCU.64 UR4, c[0x0][0x390] ;  /* 0x00007200ff0477ac */ /* 0x000ea20008000a00 */
[----:B------:R-:W-:Y:S01]  /*3590*/  HFMA2 R16, -RZ, RZ, 0, 0 ;  /* 0x00000000ff107431 */ /* 0x000fe200000001ff */
[----:B------:R-:W0:Y:S01]  /*35a0*/  LDCU UR6, c[0x0][0x38c] ;  /* 0x00007180ff0677ac */ /* 0x000e220008000800 */
[----:B------:R-:W1:Y:S01]  /*35b0*/  LDCU.64 UR8, c[0x0][0x4b8] ;  /* 0x00009700ff0877ac */ /* 0x000e620008000a00 */
[----:B------:R-:W-:Y:S02]  /*35c0*/  UISETP.NE.AND UP0, UPT, UR40, URZ, UPT ;  /* 0x000000ff2800728c */ /* 0x000fe4000bf05270 */
        /* <DEDUP_REMOVED lines=293> */
.L_x_22884:
[----:B------:R-:W2:Y:S01]  /*4820*/  LDCU.64 UR6, c[0x0][0x588] ;  /* 0x0000b100ff0677ac */ /* 0x000ea20008000a00 */
[----:B------:R-:W-:-:S04]  /*4830*/  UPRMT UR4, UR42, 0x9910, URZ ;  /* 0x000099102a047896 */ /* 0x000fc800080000ff */
[----:B------:R-:W-:Y:S01]  /*4840*/  UISETP.GT.AND UP0, UPT, UR4, 0x9, UPT ;  /* 0x000000090400788c */ /* 0x000fe2000bf04270 */
[----:B--234-:R-:W-:-:S05]  /*4850*/  IADD3 R2, P0, PT, R0, UR6, RZ ;  /* 0x0000000600027c10 */ /* 0x01cfca000ff1e0ff */
        /* <DEDUP_REMOVED lines=14> */
.L_x_22888:
[----:B------:R-:W2:Y:S02]  /*4940*/  LDG.E.U8 R2, desc[UR36][R2.64] ;  /* 0x0000002402027981 */ /* 0x000ea4000c1e1100 */
[----:B--2---:R-:W-:-:S04]  /*4950*/  I2FP.F32.U32 R0, R2 ;  /* 0x0000000200007245 */ /* 0x004fc80000201000 */
[----:B------:R-:W-:Y:S01]  /*4960*/  F2FP.F16.F32.PACK_AB R0, RZ, R0 ;  /* 0x00000000ff00723e */ /* 0x000fe200000000ff */
[----:B------:R-:W-:Y:S06]  /*4970*/  BRA `(.L_x_22890) ;  /* 0x0000000c007c7947 */ /* 0x000fec0003800000 */
.L_x_22887:
        /* <DEDUP_REMOVED lines=10> */
.L_x_22892:
[----:B------:R-:W2:Y:S02]  /*4a20*/  LDG.E R2, desc[UR36][R2.64] ;  /* 0x0000002402027981 */ /* 0x000ea4000c1e1900 */
[----:B--2---:R-:W-:-:S04]  /*4a30*/  I2FP.F32.S32 R0, R2 ;  /* 0x0000000200007245 */ /* 0x004fc80000201400 */
[----:B------:R-:W-:Y:S01]  /*4a40*/  F2FP.F16.F32.PACK_AB R0, RZ, R0 ;  /* 0x00000000ff00723e */ /* 0x000fe200000000ff */
[----:B------:R-:W-:Y:S06]  /*4a50*/  BRA `(.L_x_22890) ;  /* 0x0000000c00447947 */ /* 0x000fec0003800000 */
.L_x_22891:
[----:B------:R-:W2:Y:S02]  /*4a60*/  LDG.E.U16 R2, desc[UR36][R2.64] ;  /* 0x0000002402027981 */ /* 0x000ea4000c1e1500 */
[----:B--2---:R-:W0:Y:S02]  /*4a70*/  I2F.S16 R0, R2 ;  /* 0x0000000200007306 */ /* 0x004e240000101400 */
[----:B0-----:R-:W-:Y:S01]  /*4a80*/  F2FP.F16.F32.PACK_AB R0, RZ, R0 ;  /* 0x00000000ff00723e */ /* 0x001fe200000000ff */
[----:B------:R-:W-:Y:S06]  /*4a90*/  BRA `(.L_x_22890) ;  /* 0x0000000c00347947 */ /* 0x000fec0003800000 */
.L_x_22886:
        /* <DEDUP_REMOVED lines=9> */
.L_x_22894:
[----:B------:R1:W5:Y:S01]  /*4b30*/  LDG.E.U16 R0, desc[UR36][R2.64] ;  /* 0x0000002402007981 */ /* 0x000362000c1e1500 */
[----:B------:R-:W-:Y:S05]  /*4b40*/  BRA `(.L_x_22890) ;  /* 0x0000000c00087947 */ /* 0x000fea0003800000 */
.L_x_22893:
        /* <DEDUP_REMOVED lines=9> */
.L_x_22896:
[----:B------:R0:W5:Y:S01]  /*4be0*/  LDG.E.U16 R0, desc[UR36][R2.64] ;  /* 0x0000002402007981 */ /* 0x000162000c1e1500 */
[----:B------:R-:W-:Y:S05]  /*4bf0*/  BRA `(.L_x_22890) ;  /* 0x0000000800dc7947 */ /* 0x000fea0003800000 */
.L_x_22895:
        /* <DEDUP_REMOVED lines=8> */
.L_x_22885:
        /* <DEDUP_REMOVED lines=13> */
.L_x_22899:
        /* <DEDUP_REMOVED lines=8> */
.L_x_22898:
        /* <DEDUP_REMOVED lines=27> */
.L_x_22901:
        /* <DEDUP_REMOVED lines=13> */
.L_x_22900:
[----:B------:R-:W2:Y:S02]  /*5050*/  LDG.E.U16 R0, desc[UR36][R2.64] ;  /* 0x0000002402007981 */ /* 0x000ea4000c1e1500 */
[----:B--2---:R-:W-:-:S04]  /*5060*/  SHF.L.U32 R0, R0, 0x10, RZ ;  /* 0x0000001000007819 */ /* 0x004fc800000006ff */
[----:B------:R-:W-:Y:S01]  /*5070*/  F2FP.F16.F32.PACK_AB R0, RZ, R0 ;  /* 0x00000000ff00723e */ /* 0x000fe200000000ff */
[----:B------:R-:W-:Y:S06]  /*5080*/  BRA `(.L_x_22890) ;  /* 0x0000000400b87947 */ /* 0x000fec0003800000 */
.L_x_22897:
        /* <DEDUP_REMOVED lines=12> */
.L_x_22904:
        /* <DEDUP_REMOVED lines=21> */
.L_x_22908:
[----:B------:R-:W-:Y:S05]  /*52a0*/  BSYNC.RECONVERGENT B1 ;  /* 0x0000000000017941 */ /* 0x000fea0003800200 */
.L_x_22907:
[----:B------:R-:W-:Y:S01]  /*52b0*/  IMAD.SHL.U32 R0, R0, 0x100000, RZ ;  /* 0x0010000000007824 */ /* 0x000fe200078e00ff */
[----:B------:R-:W-:-:S04]  /*52c0*/  LEA R2, R2, 0x3b800000, 0x17 ;  /* 0x3b80000002027811 */ /* 0x000fc800078eb8ff */
[----:B------:R-:W-:-:S07]  /*52d0*/  LOP3.LUT R0, R2, R0, R7, 0xfe, !PT ;  /* 0x0000000002007212 */ /* 0x000fce00078efe07 */
.L_x_22906:
[----:B------:R-:W-:Y:S05]  /*52e0*/  BSYNC.RECONVERGENT B0 ;  /* 0x0000000000007941 */ /* 0x000fea0003800200 */
.L_x_22905:
[----:B------:R-:W-:Y:S01]  /*52f0*/  F2FP.F16.F32.PACK_AB R0, RZ, R0 ;  /* 0x00000000ff00723e */ /* 0x000fe200000000ff */
[----:B------:R-:W-:Y:S06]  /*5300*/  BRA `(.L_x_22890) ;  /* 0x0000000400187947 */ /* 0x000fec0003800000 */
.L_x_22903:
        /* <DEDUP_REMOVED lines=21> */
.L_x_22912:
[----:B------:R-:W-:Y:S05]  /*5460*/  BSYNC.RECONVERGENT B1 ;  /* 0x0000000000017941 */ /* 0x000fea0003800200 */
.L_x_22911:
[----:B------:R-:W-:Y:S01]  /*5470*/  IMAD.SHL.U32 R0, R0, 0x200000, RZ ;  /* 0x0020000000007824 */ /* 0x000fe200078e00ff */
[----:B------:R-:W-:-:S04]  /*5480*/  LEA R2, R2, 0x37800000, 0x17 ;  /* 0x3780000002027811 */ /* 0x000fc800078eb8ff */
[----:B------:R-:W-:-:S07]  /*5490*/  LOP3.LUT R0, R2, R0, R7, 0xfe, !PT ;  /* 0x0000000002007212 */ /* 0x000fce00078efe07 */
.L_x_22910:
[----:B------:R-:W-:Y:S05]  /*54a0*/  BSYNC.RECONVERGENT B0 ;  /* 0x0000000000007941 */ /* 0x000fea0003800200 */
.L_x_22909:
[----:B------:R-:W-:Y:S01]  /*54b0*/  F2FP.F16.F32.PACK_AB R0, RZ, R0 ;  /* 0x00000000ff00723e */ /* 0x000fe200000000ff */
[----:B------:R-:W-:Y:S06]  /*54c0*/  BRA `(.L_x_22890) ;  /* 0x0000000000a87947 */ /* 0x000fec0003800000 */
.L_x_22902:
        /* <DEDUP_REMOVED lines=14> */
.L_x_22916:
[----:B------:R-:W-:Y:S05]  /*55b0*/  BSYNC.RECONVERGENT B0 ;  /* 0x0000000000007941 */ /* 0x000fea0003800200 */
.L_x_22915:
[----:B------:R-:W-:Y:S01]  /*55c0*/  F2FP.F16.F32.PACK_AB R0, RZ, R0 ;  /* 0x00000000ff00723e */ /* 0x000fe200000000ff */
[----:B------:R-:W-:Y:S06]  /*55d0*/  BRA `(.L_x_22890) ;  /* 0x0000000000647947 */ /* 0x000fec0003800000 */
.L_x_22889:
        /* <DEDUP_REMOVED lines=16> */
.L_x_22917:
[----:B------:R-:W-:Y:S01]  /*56e0*/  PRMT R0, RZ, 0x7610, R0 ;  /* 0x00007610ff007816 */ /* 0x000fe20000000000 */
[----:B------:R-:W-:Y:S06]  /*56f0*/  BRA `(.L_x_22890) ;  /* 0x00000000001c7947 */ /* 0x000fec0003800000 */
.L_x_22914:
[----:B------:R-:W2:Y:S02]  /*5700*/  LDG.E.64 R2, desc[UR36][R2.64] ;  /* 0x0000002402027981 */ /* 0x000ea4000c1e1b00 */
[----:B--2---:R-:W0:Y:S02]  /*5710*/  I2F.U64 R0, R2 ;  /* 0x0000000200007312 */ /* 0x004e240000301000 */
[----:B0-----:R-:W-:Y:S01]  /*5720*/  F2FP.F16.F32.PACK_AB R0, RZ, R0 ;  /* 0x00000000ff00723e */ /* 0x001fe200000000ff */
[----:B------:R-:W-:Y:S06]  /*5730*/  BRA `(.L_x_22890) ;  /* 0x00000000000c7947 */ /* 0x000fec0003800000 */
.L_x_22913:
[----:B------:R-:W2:Y:S02]  /*5740*/  LDG.E R2, desc[UR36][R2.64] ;  /* 0x0000002402027981 */ /* 0x000ea4000c1e1900 */
[----:B--2---:R-:W-:-:S04]  /*5750*/  I2FP.F32.U32 R0, R2 ;  /* 0x0000000200007245 */ /* 0x004fc80000201000 */
[----:B------:R-:W-:-:S07]  /*5760*/  F2FP.F16.F32.PACK_AB R0, RZ, R0 ;  /* 0x00000000ff00723e */ /* 0x000fce00000000ff */
.L_x_22890:
        /* <DEDUP_REMOVED lines=12> */
[----:B------:R-:W-:Y:S01]  /*5830*/  UISETP.NE.AND UP0, UPT, UR43, URZ, UPT ;  /* 0x000000ff2b00728c */ /* 0x000fe2000bf05270 */
[----:B------:R-:W-:-:S08]  /*5840*/  LOP3.LUT R3, R0, 0x7fff, RZ, 0xc0, !PT ;  /* 0x00007fff00037812 */ /* 0x000fd000078ec0ff */
[----:B------:R-:W-:Y:S05]  /*5850*/  BRA.U !UP0, `(.L_x_22921) ;  /* 0x0000000108287547 */ /* 0x000fea000b800000 */
[----:B------:R-:W-:Y:S01]  /*5860*/  LOP3.LUT R0, R19, R0, RZ, 0x3c, !PT ;  /* 0x0000000013007212 */ /* 0x000fe200078e3cff */
[----:B------:R-:W-:Y:S01]  /*5870*/  IMAD.MOV.U32 R2, RZ, RZ, 0x1 ;  /* 0x00000001ff027424 */ /* 0x000fe200078e00ff */
[----:B------:R-:W-:Y:S02]  /*5880*/  ISETP.LT.U32.AND P1, PT, R3, UR43, PT ;  /* 0x0000002b03007c0c */ /* 0x000fe4000bf21070 */
[----:B------:R-:W-:-:S04]  /*5890*/  PRMT R0, R0, 0x9910, RZ ;  /* 0x0000991000007816 */ /* 0x000fc800000000ff */
[----:B------:R-:W-:-:S04]  /*58a0*/  ISETP.GT.AND P0, PT, R0, -0x1, PT ;  /* 0xffffffff0000780c */ /* 0x000fc80003f04270 */
[----:B------:R-:W-:-:S04]  /*58b0*/  SEL R0, R2, 0xffff, P0 ;  /* 0x0000ffff02007807 */ /* 0x000fc80000000000 */
[----:B------:R-:W-:-:S04]  /*58c0*/  SEL R0, R0, 0xffff, !P1 ;  /* 0x0000ffff00007807 */ /* 0x000fc80004800000 */
[----:B------:R-:W-:-:S04]  /*58d0*/  IADD3 R0, PT, PT, R19, R0, RZ ;  /* 0x0000000013007210 */ /* 0x000fc80007ffe0ff */
[----:B------:R-:W-:Y:S01]  /*58e0*/  PRMT R5, R0, 0x7610, R5 ;  /* 0x0000761000057816 */ /* 0x000fe20000000005 */
[----:B------:R-:W-:Y:S06]  /*58f0*/  BRA `(.L_x_22920) ;  /* 0x0000000000287947 */ /* 0x000fec0003800000 */
.L_x_22921:
[----:B------:R-:W-:Y:S02]  /*5900*/  ISETP.NE.AND P0, PT, R3, RZ, PT ;  /* 0x000000ff0300720c */ /* 0x000fe40003f05270 */
[----:B------:R-:W-:-:S11]  /*5910*/  PRMT R5, R0, 0x7610, R5 ;  /* 0x0000761000057816 */ /* 0x000fd60000000005 */
[----:B------:R-:W-:Y:S05]  /*5920*/  @!P0 BRA `(.L_x_22920) ;  /* 0x00000000001c8947 */ /* 0x000fea0003800000 */
[----:B------:R-:W-:-:S04]  /*5930*/  LOP3.LUT R0, R0, 0x8000, RZ, 0xc0, !PT ;  /* 0x0000800000007812 */ /* 0x000fc800078ec0ff */
[----:B------:R-:W-:-:S04]  /*5940*/  LOP3.LUT R0, R0, 0x1, RZ, 0xfc, !PT ;  /* 0x0000000100007812 */ /* 0x000fc800078efcff */
[----:B------:R-:W-:Y:S01]  /*5950*/  PRMT R5, R0, 0x7610, R5 ;  /* 0x0000761000057816 */ /* 0x000fe20000000005 */
[----:B------:R-:W-:Y:S06]  /*5960*/  BRA `(.L_x_22920) ;  /* 0x00000000000c7947 */ /* 0x000fec0003800000 */
.L_x_22919:
[----:B------:R-:W-:-:S05]  /*5970*/  FADD.FTZ R2, R3, R2 ;  /* 0x0000000203027221 */ /* 0x000fca0000010000 */
[----:B------:R-:W-:-:S04]  /*5980*/  F2FP.F16.F32.PACK_AB R2, RZ, R2 ;  /* 0x00000002ff02723e */ /* 0x000fc800000000ff */
[----:B------:R-:W-:-:S07]  /*5990*/  PRMT R5, R2, 0x7610, R5 ;  /* 0x0000761002057816 */ /* 0x000fce0000000005 */
.L_x_22920:
[----:B------:R-:W-:Y:S05]  /*59a0*/  BSYNC.RECONVERGENT B0 ;  /* 0x0000000000007941 */ /* 0x000fea0003800200 */
.L_x_22918:
        /* <DEDUP_REMOVED lines=18> */
.L_x_22925:
[----:B------:R-:W-:-:S06]  /*5ad0*/  HADD2.F32 R5, -RZ, R5.H0_H0 ;  /* 0x20000005ff057230 */ /* 0x000fcc0000004100 */
[----:B------:R-:W0:Y:S02]  /*5ae0*/  F2I.S64.TRUNC R4, R5 ;  /* 0x0000000500047311 */ /* 0x000e24000020d900 */
[----:B0-----:R0:W-:Y:S01]  /*5af0*/  STG.E.U8 desc[UR36][R2.64], R4 ;  /* 0x0000000402007986 */ /* 0x0011e2000c101124 */
[----:B------:R-:W-:Y:S05]  /*5b00*/  BRA `(.L_x_22927) ;  /* 0x0000000c006c7947 */ /* 0x000fea0003800000 */
.L_x_22924:
        /* <DEDUP_REMOVED lines=10> */
.L_x_22929:
[----:B------:R-:W-:-:S06]  /*5bb0*/  HADD2.F32 R5, -RZ, R5.H0_H0 ;  /* 0x20000005ff057230 */ /* 0x000fcc0000004100 */
[----:B------:R-:W0:Y:S02]  /*5bc0*/  F2I.FTZ.TRUNC.NTZ R5, R5 ;  /* 0x0000000500057305 */ /* 0x000e24000021f100 */
[----:B0-----:R0:W-:Y:S01]  /*5bd0*/  STG.E desc[UR36][R2.64], R5 ;  /* 0x0000000502007986 */ /* 0x0011e2000c101924 */
[----:B------:R-:W-:Y:S05]  /*5be0*/  BRA `(.L_x_22927) ;  /* 0x0000000c00347947 */ /* 0x000fea0003800000 */
.L_x_22928:
[----:B------:R-:W-:-:S06]  /*5bf0*/  HADD2.F32 R5, -RZ, R5.H0_H0 ;  /* 0x20000005ff057230 */ /* 0x000fcc0000004100 */
[----:B------:R-:W0:Y:S02]  /*5c00*/  F2I.FTZ.TRUNC.NTZ R5, R5 ;  /* 0x0000000500057305 */ /* 0x000e24000021f100 */
[----:B0-----:R0:W-:Y:S01]  /*5c10*/  STG.E.U16 desc[UR36][R2.64], R5 ;  /* 0x0000000502007986 */ /* 0x0011e2000c101524 */
[----:B------:R-:W-:Y:S05]  /*5c20*/  BRA `(.L_x_22927) ;  /* 0x0000000c00247947 */ /* 0x000fea0003800000 */
.L_x_22923:
        /* <DEDUP_REMOVED lines=9> */
.L_x_22931:
[----:B------:R0:W-:Y:S01]  /*5cc0*/  STG.E.U16 desc[UR36][R2.64], R5 ;  /* 0x0000000502007986 */ /* 0x0001e2000c101524 */
[----:B------:R-:W-:Y:S05]  /*5cd0*/  BRA `(.L_x_22927) ;  /* 0x0000000800f87947 */ /* 0x000fea0003800000 */
.L_x_22930:
        /* <DEDUP_REMOVED lines=10> */
.L_x_22933:
[----:B------:R-:W-:-:S05]  /*5d80*/  HADD2.F32 R0, -RZ, R5.H0_H0 ;  /* 0x20000005ff007230 */ /* 0x000fca0000004100 */
[----:B------:R-:W-:-:S04]  /*5d90*/  F2FP.F16.F32.PACK_AB R0, RZ, R0 ;  /* 0x00000000ff00723e */ /* 0x000fc800000000ff */
[----:B------:R-:W-:-:S05]  /*5da0*/  PRMT R0, R0, 0x5410, RZ ;  /* 0x0000541000007816 */ /* 0x000fca00000000ff */
[----:B------:R0:W-:Y:S01]  /*5db0*/  STG.E desc[UR36][R2.64], R0 ;  /* 0x0000000002007986 */ /* 0x0001e2000c101924 */
[----:B------:R-:W-:Y:S05]  /*5dc0*/  BRA `(.L_x_22927) ;  /* 0x0000000800bc7947 */ /* 0x000fea0003800000 */
.L_x_22932:
[----:B------:R-:W-:-:S05]  /*5dd0*/  HADD2.F32 R4, -RZ, R5.H0_H0 ;  /* 0x20000005ff047230 */ /* 0x000fca0000004100 */
[----:B------:R-:W-:-:S06]  /*5de0*/  FMUL.FTZ R4, R4, 1 ;  /* 0x3f80000004047820 */ /* 0x000fcc0000410000 */
[----:B------:R-:W0:Y:S02]  /*5df0*/  F2F.F64.F32 R4, R4 ;  /* 0x0000000400047310 */ /* 0x000e240000201800 */
[----:B0-----:R0:W-:Y:S01]  /*5e00*/  STG.E.64 desc[UR36][R2.64], R4 ;  /* 0x0000000402007986 */ /* 0x0011e2000c101b24 */
[----:B------:R-:W-:Y:S05]  /*5e10*/  BRA `(.L_x_22927) ;  /* 0x0000000800a87947 */ /* 0x000fea0003800000 */
.L_x_22922:
        /* <DEDUP_REMOVED lines=14> */
.L_x_22937:
        /* <DEDUP_REMOVED lines=18> */
.L_x_22940:
[----:B------:R-:W-:-:S04]  /*6020*/  SHF.R.U32.HI R5, RZ, 0x18, R5 ;  /* 0x00000018ff057819 */ /* 0x000fc80000011605 */
[----:B------:R-:W-:-:S07]  /*6030*/  LOP3.LUT R0, R0, 0x80, R5, 0xf8, !PT ;  /* 0x0000008000007812 */ /* 0x000fce00078ef805 */
.L_x_22939:
[----:B------:R-:W-:Y:S05]  /*6040*/  BSYNC.RECONVERGENT B0 ;  /* 0x0000000000007941 */ /* 0x000fea0003800200 */
.L_x_22938:
[----:B------:R4:W-:Y:S01]  /*6050*/  STG.E.U8 desc[UR36][R2.64], R0 ;  /* 0x0000000002007986 */ /* 0x0009e2000c101124 */
[----:B------:R-:W-:Y:S05]  /*6060*/  BRA `(.L_x_22927) ;  /* 0x0000000800147947 */ /* 0x000fea0003800000 */
.L_x_22936:
        /* <DEDUP_REMOVED lines=18> */
.L_x_22943:
[----:B------:R-:W-:-:S04]  /*6190*/  SHF.R.U32.HI R5, RZ, 0x18, R5 ;  /* 0x00000018ff057819 */ /* 0x000fc80000011605 */
[----:B------:R-:W-:-:S07]  /*61a0*/  LOP3.LUT R0, R0, 0x80, R5, 0xf8, !PT ;  /* 0x0000008000007812 */ /* 0x000fce00078ef805 */
.L_x_22942:
[----:B------:R-:W-:Y:S05]  /*61b0*/  BSYNC.RECONVERGENT B0 ;  /* 0x0000000000007941 */ /* 0x000fea0003800200 */
.L_x_22941:
[----:B------:R3:W-:Y:S01]  /*61c0*/  STG.E.U8 desc[UR36][R2.64], R0 ;  /* 0x0000000002007986 */ /* 0x0007e2000c101124 */
[----:B------:R-:W-:Y:S05]  /*61d0*/  BRA `(.L_x_22927) ;  /* 0x0000000400b87947 */ /* 0x000fea0003800000 */
.L_x_22935:
        /* <DEDUP_REMOVED lines=22> */
.L_x_22945:
[----:B------:R-:W-:-:S06]  /*6340*/  HADD2.F32 R5, -RZ, R5.H0_H0 ;  /* 0x20000005ff057230 */ /* 0x000fcc0000004100 */
[----:B------:R-:W0:Y:S02]  /*6350*/  F2I.U64.TRUNC R4, R5 ;  /* 0x0000000500047311 */ /* 0x000e24000020d800 */
[----:B0-----:R0:W-:Y:S01]  /*6360*/  STG.E.64 desc[UR36][R2.64], R4 ;  /* 0x0000000402007986 */ /* 0x0011e2000c101b24 */
[----:B------:R-:W-:Y:S05]  /*6370*/  BRA `(.L_x_22927) ;  /* 0x0000000400507947 */ /* 0x000fea0003800000 */
.L_x_22944:
[----:B------:R-:W-:-:S06]  /*6380*/  HADD2.F32 R5, -RZ, R5.H0_H0 ;  /* 0x20000005ff057230 */ /* 0x000fcc0000004100 */
[----:B------:R-:W0:Y:S02]  /*6390*/  F2I.FTZ.U32.TRUNC.NTZ R5, R5 ;  /* 0x0000000500057305 */ /* 0x000e24000021f000 */
[----:B0-----:R2:W-:Y:S01]  /*63a0*/  STG.E desc[UR36][R2.64], R5 ;  /* 0x0000000502007986 */ /* 0x0015e2000c101924 */
[----:B------:R-:W-:Y:S05]  /*63b0*/  BRA `(.L_x_22927) ;  /* 0x0000000400407947 */ /* 0x000fea0003800000 */
.L_x_22934:
        /* <DEDUP_REMOVED lines=11> */
.L_x_22947:
[----:B------:R-:W-:Y:S01]  /*6470*/  HADD2.F32 R5, -RZ, R5.H0_H0 ;  /* 0x20000005ff057230 */ /* 0x000fe20000004100 */
[----:B------:R-:W-:-:S04]  /*6480*/  CS2R R6, SRZ ;  /* 0x0000000000067805 */ /* 0x000fc8000001ff00 */
[----:B------:R-:W-:-:S06]  /*6490*/  FMUL.FTZ R5, R5, 1 ;  /* 0x3f80000005057820 */ /* 0x000fcc0000410000 */
[----:B------:R-:W0:Y:S02]  /*64a0*/  F2F.F64.F32 R4, R5 ;  /* 0x0000000500047310 */ /* 0x000e240000201800 */
[----:B0-----:R0:W-:Y:S01]  /*64b0*/  STG.E.128 desc[UR36][R2.64], R4 ;  /* 0x0000000402007986 */ /* 0x0011e2000c101d24 */
[----:B------:R-:W-:Y:S05]  /*64c0*/  BRA `(.L_x_22927) ;  /* 0x0000000000fc7947 */ /* 0x000fea0003800000 */
.L_x_22946:
[----:B------:R-:W-:-:S09]  /*64d0*/  UISETP.NE.AND UP0, UPT, UR4, 0xf, UPT ;  /* 0x0000000f0400788c */ /* 0x000fd2000bf05270 */
[----:B------:R-:W-:Y:S05]  /*64e0*/  BRA.U !UP0, `(.L_x_22948) ;  /* 0x0000000108e87547 */ /* 0x000fea000b800000 */
[----:B------:R-:W-:-:S09]  /*64f0*/  UISETP.NE.AND UP0, UPT, UR4, 0x17, UPT ;  /* 0x000000170400788c */ /* 0x000fd2000bf05270 */
[----:B------:R-:W-:Y:S05]  /*6500*/  BRA.U !UP0, `(.L_x_22949) ;  /* 0x0000000108907547 */ /* 0x000fea000b800000 */
[----:B------:R-:W-:-:S09]  /*6510*/  UISETP.NE.AND UP0, UPT, UR4, 0x18, UPT ;  /* 0x000000180400788c */ /* 0x000fd2000bf05270 */
[----:B------:R-:W-:Y:S05]  /*6520*/  BRA.U !UP0, `(.L_x_22950) ;  /* 0x0000000108447547 */ /* 0x000fea000b800000 */
.L_x_22926:
        /* <DEDUP_REMOVED lines=16> */
.L_x_22951:
[----:B------:R-:W-:Y:S05]  /*6630*/  BRA `(.L_x_22927) ;  /* 0x0000000000a07947 */ /* 0x000fea0003800000 */
.L_x_22950:
        /* <DEDUP_REMOVED lines=13> */
.L_x_22953:
[----:B------:R-:W-:Y:S05]  /*6710*/  BSYNC.RECONVERGENT B0 ;  /* 0x0000000000007941 */ /* 0x000fea0003800200 */
.L_x_22952:
[----:B------:R-:W-:-:S05]  /*6720*/  LOP3.LUT R5, R0, 0x80, R5, 0xf8, !PT ;  /* 0x0000008000057812 */ /* 0x000fca00078ef805 */
[----:B------:R0:W-:Y:S01]  /*6730*/  STG.E.U8 desc[UR36][R2.64], R5 ;  /* 0x0000000502007986 */ /* 0x0001e2000c101124 */
[----:B------:R-:W-:Y:S05]  /*6740*/  BRA `(.L_x_22927) ;  /* 0x00000000005c7947 */ /* 0x000fea0003800000 */
.L_x_22949:
        /* <DEDUP_REMOVED lines=12> */
.L_x_22955:
[----:B------:R-:W-:Y:S01]  /*6810*/  IMAD.MOV.U32 R0, RZ, RZ, 0x7f ;  /* 0x0000007fff007424 */ /* 0x000fe200078e00ff */
[----:B------:R-:W-:-:S04]  /*6820*/  ISETP.GT.U32.AND P0, PT, R4, 0x7f800000, PT ;  /* 0x7f8000000400780c */ /* 0x000fc80003f04070 */
[----:B------:R-:W-:-:S09]  /*6830*/  SEL R0, R0, 0x7c, P0 ;  /* 0x0000007c00007807 */ /* 0x000fd20000000000 */
.L_x_22956:
[----:B------:R-:W-:Y:S05]  /*6840*/  BSYNC.RECONVERGENT B0 ;  /* 0x0000000000007941 */ /* 0x000fea0003800200 */
.L_x_22954:
[----:B------:R-:W-:-:S04]  /*6850*/  SHF.R.U32.HI R5, RZ, 0x18, R5 ;  /* 0x00000018ff057819 */ /* 0x000fc80000011605 */
[----:B------:R-:W-:-:S05]  /*6860*/  LOP3.LUT R5, R0, 0x80, R5, 0xf8, !PT ;  /* 0x0000008000057812 */ /* 0x000fca00078ef805 */
[----:B------:R0:W-:Y:S01]  /*6870*/  STG.E.U8 desc[UR36][R2.64], R5 ;  /* 0x0000000502007986 */ /* 0x0001e2000c101124 */
[----:B------:R-:W-:Y:S05]  /*6880*/  BRA `(.L_x_22927) ;  /* 0x00000000000c7947 */ /* 0x000fea0003800000 */
.L_x_22948:
[----:B------:R-:W-:-:S05]  /*6890*/  HADD2.F32 R0, -RZ, R5.H0_H0 ;  /* 0x20000005ff007230 */ /* 0x000fca0000004100 */
[----:B------:R-:W-:-:S05]  /*68a0*/  F2FP.BF16.F32.PACK_AB R0, RZ, R0 ;  /* 0x00000000ff00723e */ /* 0x000fca00000010ff */
[----:B------:R0:W-:Y:S02]  /*68b0*/  STG.E.U16 desc[UR36][R2.64], R0 ;  /* 0x0000000002007986 */ /* 0x0001e4000c101524 */
.L_x_22927:
[----:B------:R-:W-:-:S07]  /*68c0*/  VIADD R17, R17, 0x80 ;  /* 0x0000008011117836 */ /* 0x000fce0000000000 */
.L_x_22883:
[----:B------:R-:W-:Y:S05]  /*68d0*/  BSYNC.RECONVERGENT B6 ;  /* 0x0000000000067941 */ /* 0x000fea0003800200 */
.L_x_22882:
[----:B------:R-:W5:Y:S01]  /*68e0*/  LDCU UR4, c[0x0][0x380] ;  /* 0x00007000ff0477ac */ /* 0x000f620008000800 */
[----:B------:R-:W-:Y:S01]  /*68f0*/  BSSY.RECONVERGENT B6, `(.L_x_22957) ;  /* 0x000033d000067945 */ /* 0x000fe20003800200 */
[----:B-----5:R-:W-:-:S13]  /*6900*/  ISETP.GE.AND P0, PT, R17, UR4, PT ;  /* 0x0000000411007c0c */ /* 0x020fda000bf06270 */
[----:B------:R-:W-:Y:S05]  /*6910*/  @P0 BRA `(.L_x_22958) ;  /* 0x0000003000e80947 */ /* 0x000fea0003800000 */
[----:B------:R-:W5:Y:S01]  /*6920*/  LDCU UR4, c[0x0][0x388] ;  /* 0x00007100ff0477ac */ /* 0x000f620008000800 */
[----:B01-34-:R-:W-:Y:S01]  /*6930*/  IMAD.MOV.U32 R0, RZ, RZ, RZ ;  /* 0x000000ffff007224 */ /* 0x01bfe200078e00ff */
        /* <DEDUP_REMOVED lines=8> */
[----:B--2---:R-:W-:-:S05]  /*69c0*/  IMAD.HI.U32 R2, R17, UR4, R16 ;  /* 0x0000000411027c27 */ /* 0x004fca000f8e0010 */
        /* <DEDUP_REMOVED lines=292> */
.L_x_22959:
        /* <DEDUP_REMOVED lines=18> */
.L_x_22963:
[----:B------:R-:W2:Y:S02]  /*7d30*/  LDG.E.U8 R2, desc[UR36][R2.64] ;  /* 0x0000002402027981 */ /* 0x000ea4000c1e1100 */
[----:B--2---:R-:W-:-:S04]  /*7d40*/  I2FP.F32.U32 R0, R2 ;  /* 0x0000000200007245 */ /* 0x004fc80000201000 */
[----:B------:R-:W-:Y:S01]  /*7d50*/  F2FP.F16.F32.PACK_AB R0, RZ, R0 ;  /* 0x00000000ff00723e */ /* 0x000fe200000000ff */
[----:B------:R-:W-:Y:S06]  /*7d60*/  BRA `(.L_x_22965) ;  /* 0x0000000c007c7947 */ /* 0x000fec0003800000 */
.L_x_22962:
        /* <DEDUP_REMOVED lines=10> */
.L_x_22967:
[----:B------:R-:W2:Y:S02]  /*7e10*/  LDG.E R2, desc[UR36][R2.64] ;  /* 0x0000002402027981 */ /* 0x000ea4000c1e1900 */
[----:B--2---:R-:W-:-:S04]  /*7e20*/  I2FP.F32.S32 R0, R2 ;  /* 0x0000000200007245 */ /* 0x004fc80000201400 */
[----:B------:R-:W-:Y:S01]  /*7e30*/  F2FP.F16.F32.PACK_AB R0, RZ, R0 ;  /* 0x00000000ff00723e */ /* 0x000fe200000000ff */
[----:B------:R-:W-:Y:S06]  /*7e40*/  BRA `(.L_x_22965) ;  /* 0x0000000c00447947 */ /* 0x000fec0003800000 */
.L_x_22966:
[----:B------:R-:W2:Y:S02]  /*7e50*/  LDG.E.U16 R2, desc[UR36][R2.64] ;  /* 0x0000002402027981 */ /* 0x000ea4000c1e1500 */
[----:B--2---:R-:W0:Y:S02]  /*7e60*/  I2F.S16 R0, R2 ;  /* 0x0000000200007306 */ /* 0x004e240000101400 */
[----:B0-----:R-:W-:Y:S01]  /*7e70*/  F2FP.F16.F32.PACK_AB R0, RZ, R0 ;  /* 0x00000000ff00723e */ /* 0x001fe200000000ff */
[----:B------:R-:W-:Y:S06]  /*7e80*/  BRA `(.L_x_22965) ;  /* 0x0000000c00347947 */ /* 0x000fec0003800000 */
.L_x_22961:
        /* <DEDUP_REMOVED lines=9> */
.L_x_22969:
[----:B------:R0:W5:Y:S01]  /*7f20*/  LDG.E.U16 R0, desc[UR36][R2.64] ;  /* 0x0000002402007981 */ /* 0x000162000c1e1500 */
[----:B------:R-:W-:Y:S05]  /*7f30*/  BRA `(.L_x_22965) ;  /* 0x0000000c00087947 */ /* 0x000fea0003800000 */
.L_x_22968:
        /* <DEDUP_REMOVED lines=9> */
.L_x_22971:
[----:B------:R1:W5:Y:S01]  /*7fd0*/  LDG.E.U16 R0, desc[UR36][R2.64] ;  /* 0x0000002402007981 */ /* 0x000362000c1e1500 */
[----:B------:R-:W-:Y:S05]  /*7fe0*/  BRA `(.L_x_22965) ;  /* 0x0000000800dc7947 */ /* 0x000fea0003800000 */
.L_x_22970:
        /* <DEDUP_REMOVED lines=8> */
.L_x_22960:
        /* <DEDUP_REMOVED lines=13> */
.L_x_22974:
        /* <DEDUP_REMOVED lines=8> */
.L_x_22973:
        /* <DEDUP_REMOVED lines=27> */
.L_x_22976:
        /* <DEDUP_REMOVED lines=13> */
.L_x_22975:
[----:B------:R-:W2:Y:S02]  /*8440*/  LDG.E.U16 R0, desc[UR36][R2.64] ;  /* 0x0000002402007981 */ /* 0x000ea4000c1e1500 */
[----:B--2---:R-:W-:-:S05]  /*8450*/  IMAD.U32 R0, R0, 0x10000, RZ ;  /* 0x0001000000007824 */ /* 0x004fca00078e00ff */
[----:B------:R-:W-:Y:S01]  /*8460*/  F2FP.F16.F32.PACK_AB R0, RZ, R0 ;  /* 0x00000000ff00723e */ /* 0x000fe200000000ff */
[----:B------:R-:W-:Y:S06]  /*8470*/  BRA `(.L_x_22965) ;  /* 0x0000000400b87947 */ /* 0x000fec0003800000 */
.L_x_22972:
        /* <DEDUP_REMOVED lines=12> */
.L_x_22979:
        /* <DEDUP_REMOVED lines=21> */
.L_x_22983:
[----:B------:R-:W-:Y:S05]  /*8690*/  BSYNC.RECONVERGENT B1 ;  /* 0x0000000000017941 */ /* 0x000fea0003800200 */
.L_x_22982:
[----:B------:R-:W-:Y:S01]  /*86a0*/  IMAD.SHL.U32 R0, R0, 0x100000, RZ ;  /* 0x0010000000007824 */ /* 0x000fe200078e00ff */
[----:B------:R-:W-:-:S04]  /*86b0*/  LEA R2, R2, 0x3b800000, 0x17 ;  /* 0x3b80000002027811 */ /* 0x000fc800078eb8ff */
[----:B------:R-:W-:-:S07]  /*86c0*/  LOP3.LUT R0, R2, R0, R7, 0xfe, !PT ;  /* 0x0000000002007212 */ /* 0x000fce00078efe07 */
.L_x_22981:
[----:B------:R-:W-:Y:S05]  /*86d0*/  BSYNC.RECONVERGENT B0 ;  /* 0x0000000000007941 */ /* 0x000fea0003800200 */
.L_x_22980:
[----:B------:R-:W-:Y:S01]  /*86e0*/  F2FP.F16.F32.PACK_AB R0, RZ, R0 ;  /* 0x00000000ff00723e */ /* 0x000fe200000000ff */
[----:B------:R-:W-:Y:S06]  /*86f0*/  BRA `(.L_x_22965) ;  /* 0x0000000400187947 */ /* 0x000fec0003800000 */
.L_x_22978:
        /* <DEDUP_REMOVED lines=21> */
.L_x_22987:
[----:B------:R-:W-:Y:S05]  /*8850*/  BSYNC.RECONVERGENT B1 ;  /* 0x0000000000017941 */ /* 0x000fea0003800200 */
.L_x_22986:
[----:B------:R-:W-:Y:S02]  /*8860*/  SHF.L.U32 R0, R0, 0x15, RZ ;  /* 0x0000001500007819 */ /* 0x000fe400000006ff */
[----:B------:R-:W-:-:S04]  /*8870*/  LEA R2, R2, 0x37800000, 0x17 ;  /* 0x3780000002027811 */ /* 0x000fc800078eb8ff */
[----:B------:R-:W-:-:S07]  /*8880*/  LOP3.LUT R0, R2, R0, R7, 0xfe, !PT ;  /* 0x0000000002007212 */ /* 0x000fce00078efe07 */
.L_x_22985:
[----:B------:R-:W-:Y:S05]  /*8890*/  BSYNC.RECONVERGENT B0 ;  /* 0x0000000000007941 */ /* 0x000fea0003800200 */
.L_x_22984:
[----:B------:R-:W-:Y:S01]  /*88a0*/  F2FP.F16.F32.PACK_AB R0, RZ, R0 ;  /* 0x00000000ff00723e */ /* 0x000fe200000000ff */
[----:B------:R-:W-:Y:S06]  /*88b0*/  BRA `(.L_x_22965) ;  /* 0x0000000000a87947 */ /* 0x000fec0003800000 */
.L_x_22977:
        /* <DEDUP_REMOVED lines=14> */
.L_x_22991:
[----:B------:R-:W-:Y:S05]  /*89a0*/  BSYNC.RECONVERGENT B0 ;  /* 0x0000000000007941 */ /* 0x000fea0003800200 */
.L_x_22990:
[----:B------:R-:W-:Y:S01]  /*89b0*/  F2FP.F16.F32.PACK_AB R0, RZ, R0 ;  /* 0x00000000ff00723e */ /* 0x000fe200000000ff */
[----:B------:R-:W-:Y:S06]  /*89c0*/  BRA `(.L_x_22965) ;  /* 0x0000000000647947 */ /* 0x000fec0003800000 */
.L_x_22964:
        /* <DEDUP_REMOVED lines=16> */
.L_x_22992:
[----:B------:R-:W-:Y:S01]  /*8ad0*/  PRMT R0, RZ, 0x7610, R0 ;  /* 0x00007610ff007816 */ /* 0x000fe20000000000 */
[----:B------:R-:W-:Y:S06]  /*8ae0*/  BRA `(.L_x_22965) ;  /* 0x00000000001c7947 */ /* 0x000fec0003800000 */
.L_x_22989:
[----:B------:R-:W2:Y:S02]  /*8af0*/  LDG.E.64 R2, desc[UR36][R2.64] ;  /* 0x0000002402027981 */ /* 0x000ea4000c1e1b00 */
[----:B--2---:R-:W0:Y:S02]  /*8b00*/  I2F.U64 R0, R2 ;  /* 0x0000000200007312 */ /* 0x004e240000301000 */
[----:B0-----:R-:W-:Y:S01]  /*8b10*/  F2FP.F16.F32.PACK_AB R0, RZ, R0 ;  /* 0x00000000ff00723e */ /* 0x001fe200000000ff */
[----:B------:R-:W-:Y:S06]  /*8b20*/  BRA `(.L_x_22965) ;  /* 0x00000000000c7947 */ /* 0x000fec0003800000 */
.L_x_22988:
[----:B------:R-:W2:Y:S02]  /*8b30*/  LDG.E R2, desc[UR36][R2.64] ;  /* 0x0000002402027981 */ /* 0x000ea4000c1e1900 */
[----:B--2---:R-:W-:-:S04]  /*8b40*/  I2FP.F32.U32 R0, R2 ;  /* 0x0000000200007245 */ /* 0x004fc80000201000 */
[----:B------:R-:W-:-:S07]  /*8b50*/  F2FP.F16.F32.PACK_AB R0, RZ, R0 ;  /* 0x00000000ff00723e */ /* 0x000fce00000000ff */
.L_x_22965:
        /* <DEDUP_REMOVED lines=21> */
[----:B------:R-:W-:-:S05]  /*8cb0*/  SEL R0, R0, 0xffff, !P1 ;  /* 0x0000ffff00007807 */ /* 0x000fca0004800000 */
[----:B------:R-:W-:-:S05]  /*8cc0*/  IMAD.IADD R0, R19, 0x1, R0 ;  /* 0x0000000113007824 */ /* 0x000fca00078e0200 */
[----:B------:R-:W-:Y:S01]  /*8cd0*/  PRMT R5, R0, 0x7610, R5 ;  /* 0x0000761000057816 */ /* 0x000fe20000000005 */
[----:B------:R-:W-:Y:S06]  /*8ce0*/  BRA `(.L_x_22995) ;  /* 0x0000000000287947 */ /* 0x000fec0003800000 */
.L_x_22996:
[----:B------:R-:W-:Y:S02]  /*8cf0*/  ISETP.NE.AND P0, PT, R3, RZ, PT ;  /* 0x000000ff0300720c */ /* 0x000fe40003f05270 */
[----:B------:R-:W-:-:S11]  /*8d00*/  PRMT R5, R0, 0x7610, R5 ;  /* 0x0000761000057816 */ /* 0x000fd60000000005 */
[----:B------:R-:W-:Y:S05]  /*8d10*/  @!P0 BRA `(.L_x_22995) ;  /* 0x00000000001c8947 */ /* 0x000fea0003800000 */
[----:B------:R-:W-:-:S04]  /*8d20*/  LOP3.LUT R0, R0, 0x8000, RZ, 0xc0, !PT ;  /* 0x0000800000007812 */ /* 0x000fc800078ec0ff */
[----:B------:R-:W-:-:S04]  /*8d30*/  LOP3.LUT R0, R0, 0x1, RZ, 0xfc, !PT ;  /* 0x0000000100007812 */ /* 0x000fc800078efcff */
[----:B------:R-:W-:Y:S01]  /*8d40*/  PRMT R5, R0, 0x7610, R5 ;  /* 0x0000761000057816 */ /* 0x000fe20000000005 */
[----:B------:R-:W-:Y:S06]  /*8d50*/  BRA `(.L_x_22995) ;  /* 0x00000000000c7947 */ /* 0x000fec0003800000 */
.L_x_22994:
[----:B------:R-:W-:-:S05]  /*8d60*/  FADD.FTZ R2, R3, R2 ;  /* 0x0000000203027221 */ /* 0x000fca0000010000 */
[----:B------:R-:W-:-:S04]  /*8d70*/  F2FP.F16.F32.PACK_AB R2, RZ, R2 ;  /* 0x00000002ff02723e */ /* 0x000fc800000000ff */
[----:B------:R-:W-:-:S07]  /*8d80*/  PRMT R5, R2, 0x7610, R5 ;  /* 0x0000761002057816 */ /* 0x000fce0000000005 */
.L_x_22995:
[----:B------:R-:W-:Y:S05]  /*8d90*/  BSYNC.RECONVERGENT B0 ;  /* 0x0000000000007941 */ /* 0x000fea0003800200 */
.L_x_22993:
        /* <DEDUP_REMOVED lines=18> */
.L_x_23000:
[----:B------:R-:W-:-:S06]  /*8ec0*/  HADD2.F32 R5, -RZ, R5.H0_H0 ;  /* 0x20000005ff057230 */ /* 0x000fcc0000004100 */
[----:B------:R-:W0:Y:S02]  /*8ed0*/  F2I.S64.TRUNC R4, R5 ;  /* 0x0000000500047311 */ /* 0x000e24000020d900 */
[----:B0-----:R0:W-:Y:S01]  /*8ee0*/  STG.E.U8 desc[UR36][R2.64], R4 ;  /* 0x0000000402007986 */ /* 0x0011e2000c101124 */
[----:B------:R-:W-:Y:S05]  /*8ef0*/  BRA `(.L_x_23002) ;  /* 0x0000000c006c7947 */ /* 0x000fea0003800000 */
.L_x_22999:
        /* <DEDUP_REMOVED lines=10> */
.L_x_23004:
[----:B------:R-:W-:-:S06]  /*8fa0*/  HADD2.F32 R5, -RZ, R5.H0_H0 ;  /* 0x20000005ff057230 */ /* 0x000fcc0000004100 */
[----:B------:R-:W0:Y:S02]  /*8fb0*/  F2I.FTZ.TRUNC.NTZ R5, R5 ;  /* 0x0000000500057305 */ /* 0x000e24000021f100 */
[----:B0-----:R0:W-:Y:S01]  /*8fc0*/  STG.E desc[UR36][R2.64], R5 ;  /* 0x0000000502007986 */ /* 0x0011e2000c101924 */
[----:B------:R-:W-:Y:S05]  /*8fd0*/  BRA `(.L_x_23002) ;  /* 0x0000000c00347947 */ /* 0x000fea0003800000 */
.L_x_23003:
[----:B------:R-:W-:-:S06]  /*8fe0*/  HADD2.F32 R5, -RZ, R5.H0_H0 ;  /* 0x20000005ff057230 */ /* 0x000fcc0000004100 */
[----:B------:R-:W0:Y:S02]  /*8ff0*/  F2I.FTZ.TRUNC.NTZ R5, R5 ;  /* 0x0000000500057305 */ /* 0x000e24000021f100 */
[----:B0-----:R0:W-:Y:S01]  /*9000*/  STG.E.U16 desc[UR36][R2.64], R5 ;  /* 0x0000000502007986 */ /* 0x0011e2000c101524 */
[----:B------:R-:W-:Y:S05]  /*9010*/  BRA `(.L_x_23002) ;  /* 0x0000000c00247947 */ /* 0x000fea0003800000 */
.L_x_22998:
        /* <DEDUP_REMOVED lines=9> */
.L_x_23006:
[----:B------:R0:W-:Y:S01]  /*90b0*/  STG.E.U16 desc[UR36][R2.64], R5 ;  /* 0x0000000502007986 */ /* 0x0001e2000c101524 */
[----:B------:R-:W-:Y:S05]  /*90c0*/  BRA `(.L_x_23002) ;  /* 0x0000000800f87947 */ /* 0x000fea0003800000 */
.L_x_23005:
        /* <DEDUP_REMOVED lines=10> */
.L_x_23008:
[----:B------:R-:W-:-:S05]  /*9170*/  HADD2.F32 R0, -RZ, R5.H0_H0 ;  /* 0x20000005ff007230 */ /* 0x000fca0000004100 */
[----:B------:R-:W-:-:S04]  /*9180*/  F2FP.F16.F32.PACK_AB R0, RZ, R0 ;  /* 0x00000000ff00723e */ /* 0x000fc800000000ff */
[----:B------:R-:W-:-:S05]  /*9190*/  PRMT R0, R0, 0x5410, RZ ;  /* 0x0000541000007816 */ /* 0x000fca00000000ff */
[----:B------:R0:W-:Y:S01]  /*91a0*/  STG.E desc[UR36][R2.64], R0 ;  /* 0x0000000002007986 */ /* 0x0001e2000c101924 */
[----:B------:R-:W-:Y:S05]  /*91b0*/  BRA `(.L_x_23002) ;  /* 0x0000000800bc7947 */ /* 0x000fea0003800000 */
.L_x_23007:
[----:B------:R-:W-:-:S05]  /*91c0*/  HADD2.F32 R4, -RZ, R5.H0_H0 ;  /* 0x20000005ff047230 */ /* 0x000fca0000004100 */
[----:B------:R-:W-:-:S06]  /*91d0*/  FMUL.FTZ R4, R4, 1 ;  /* 0x3f80000004047820 */ /* 0x000fcc0000410000 */
[----:B------:R-:W0:Y:S02]  /*91e0*/  F2F.F64.F32 R4, R4 ;  /* 0x0000000400047310 */ /* 0x000e240000201800 */
[----:B0-----:R0:W-:Y:S01]  /*91f0*/  STG.E.64 desc[UR36][R2.64], R4 ;  /* 0x0000000402007986 */ /* 0x0011e2000c101b24 */
[----:B------:R-:W-:Y:S05]  /*9200*/  BRA `(.L_x_23002) ;  /* 0x0000000800a87947 */ /* 0x000fea0003800000 */
.L_x_22997:
        /* <DEDUP_REMOVED lines=14> */
.L_x_23012:
        /* <DEDUP_REMOVED lines=18> */
.L_x_23015:
[----:B------:R-:W-:-:S04]  /*9410*/  SHF.R.U32.HI R5, RZ, 0x18, R5 ;  /* 0x00000018ff057819 */ /* 0x000fc80000011605 */
[----:B------:R-:W-:-:S07]  /*9420*/  LOP3.LUT R0, R0, 0x80, R5, 0xf8, !PT ;  /* 0x0000008000007812 */ /* 0x000fce00078ef805 */
.L_x_23014:
[----:B------:R-:W-:Y:S05]  /*9430*/  BSYNC.RECONVERGENT B0 ;  /* 0x0000000000007941 */ /* 0x000fea0003800200 */
.L_x_23013:
[----:B------:R0:W-:Y:S01]  /*9440*/  STG.E.U8 desc[UR36][R2.64], R0 ;  /* 0x0000000002007986 */ /* 0x0001e2000c101124 */
[----:B------:R-:W-:Y:S05]  /*9450*/  BRA `(.L_x_23002) ;  /* 0x0000000800147947 */ /* 0x000fea0003800000 */
.L_x_23011:
        /* <DEDUP_REMOVED lines=18> */
.L_x_23018:
[----:B------:R-:W-:-:S04]  /*9580*/  SHF.R.U32.HI R5, RZ, 0x18, R5 ;  /* 0x00000018ff057819 */ /* 0x000fc80000011605 */
[----:B------:R-:W-:-:S07]  /*9590*/  LOP3.LUT R0, R0, 0x80, R5, 0xf8, !PT ;  /* 0x0000008000007812 */ /* 0x000fce00078ef805 */
.L_x_23017:
[----:B------:R-:W-:Y:S05]  /*95a0*/  BSYNC.RECONVERGENT B0 ;  /* 0x0000000000007941 */ /* 0x000fea0003800200 */
.L_x_23016:
[----:B------:R0:W-:Y:S01]  /*95b0*/  STG.E.U8 desc[UR36][R2.64], R0 ;  /* 0x0000000002007986 */ /* 0x0001e2000c101124 */
[----:B------:R-:W-:Y:S05]  /*95c0*/  BRA `(.L_x_23002) ;  /* 0x0000000400b87947 */ /* 0x000fea0003800000 */
.L_x_23010:
        /* <DEDUP_REMOVED lines=22> */
.L_x_23020:
[----:B------:R-:W-:-:S06]  /*9730*/  HADD2.F32 R5, -RZ, R5.H0_H0 ;  /* 0x20000005ff057230 */ /* 0x000fcc0000004100 */
[----:B------:R-:W0:Y:S02]  /*9740*/  F2I.U64.TRUNC R4, R5 ;  /* 0x0000000500047311 */ /* 0x000e24000020d800 */
[----:B0-----:R0:W-:Y:S01]  /*9750*/  STG.E.64 desc[UR36][R2.64], R4 ;  /* 0x0000000402007986 */ /* 0x0011e2000c101b24 */
[----:B------:R-:W-:Y:S05]  /*9760*/  BRA `(.L_x_23002) ;  /* 0x0000000400507947 */ /* 0x000fea0003800000 */
.L_x_23019:
[----:B------:R-:W-:-:S06]  /*9770*/  HADD2.F32 R5, -RZ, R5.H0_H0 ;  /* 0x20000005ff057230 */ /* 0x000fcc0000004100 */
[----:B------:R-:W0:Y:S02]  /*9780*/  F2I.FTZ.U32.TRUNC.NTZ R5, R5 ;  /* 0x0000000500057305 */ /* 0x000e24000021f000 */
[----:B0-----:R0:W-:Y:S01]  /*9790*/  STG.E desc[UR36][R2.64], R5 ;  /* 0x0000000502007986 */ /* 0x0011e2000c101924 */
[----:B------:R-:W-:Y:S05]  /*97a0*/  BRA `(.L_x_23002) ;  /* 0x0000000400407947 */ /* 0x000fea0003800000 */
.L_x_23009:
        /* <DEDUP_REMOVED lines=11> */
.L_x_23022:
[----:B------:R-:W-:Y:S01]  /*9860*/  HADD2.F32 R5, -RZ, R5.H0_H0 ;  /* 0x20000005ff057230 */ /* 0x000fe20000004100 */
[----:B------:R-:W-:-:S04]  /*9870*/  CS2R R6, SRZ ;  /* 0x0000000000067805 */ /* 0x000fc8000001ff00 */
[----:B------:R-:W-:-:S06]  /*9880*/  FMUL.FTZ R5, R5, 1 ;  /* 0x3f80000005057820 */ /* 0x000fcc0000410000 */
[----:B------:R-:W0:Y:S02]  /*9890*/  F2F.F64.F32 R4, R5 ;  /* 0x0000000500047310 */ /* 0x000e240000201800 */
[----:B0-----:R0:W-:Y:S01]  /*98a0*/  STG.E.128 desc[UR36][R2.64], R4 ;  /* 0x0000000402007986 */ /* 0x0011e2000c101d24 */
[----:B------:R-:W-:Y:S05]  /*98b0*/  BRA `(.L_x_23002) ;  /* 0x0000000000fc7947 */ /* 0x000fea0003800000 */
.L_x_23021:
[----:B------:R-:W-:-:S09]  /*98c0*/  UISETP.NE.AND UP0, UPT, UR4, 0xf, UPT ;  /* 0x0000000f0400788c */ /* 0x000fd2000bf05270 */
[----:B------:R-:W-:Y:S05]  /*98d0*/  BRA.U !UP0, `(.L_x_23023) ;  /* 0x0000000108e87547 */ /* 0x000fea000b800000 */
[----:B------:R-:W-:-:S09]  /*98e0*/  UISETP.NE.AND UP0, UPT, UR4, 0x17, UPT ;  /* 0x000000170400788c */ /* 0x000fd2000bf05270 */
[----:B------:R-:W-:Y:S05]  /*98f0*/  BRA.U !UP0, `(.L_x_23024) ;  /* 0x0000000108907547 */ /* 0x000fea000b800000 */
[----:B------:R-:W-:-:S09]  /*9900*/  UISETP.NE.AND UP0, UPT, UR4, 0x18, UPT ;  /* 0x000000180400788c */ /* 0x000fd2000bf05270 */
[----:B------:R-:W-:Y:S05]  /*9910*/  BRA.U !UP0, `(.L_x_23025) ;  /* 0x0000000108447547 */ /* 0x000fea000b800000 */
.L_x_23001:
        /* <DEDUP_REMOVED lines=16> */
.L_x_23026:
[----:B------:R-:W-:Y:S05]  /*9a20*/  BRA `(.L_x_23002) ;  /* 0x0000000000a07947 */ /* 0x000fea0003800000 */
.L_x_23025:
        /* <DEDUP_REMOVED lines=13> */
.L_x_23028:
[----:B------:R-:W-:Y:S05]  /*9b00*/  BSYNC.RECONVERGENT B0 ;  /* 0x0000000000007941 */ /* 0x000fea0003800200 */
.L_x_23027:
[----:B------:R-:W-:-:S05]  /*9b10*/  LOP3.LUT R5, R0, 0x80, R5, 0xf8, !PT ;  /* 0x0000008000057812 */ /* 0x000fca00078ef805 */
[----:B------:R2:W-:Y:S01]  /*9b20*/  STG.E.U8 desc[UR36][R2.64], R5 ;  /* 0x0000000502007986 */ /* 0x0005e2000c101124 */
[----:B------:R-:W-:Y:S05]  /*9b30*/  BRA `(.L_x_23002) ;  /* 0x00000000005c7947 */ /* 0x000fea0003800000 */
.L_x_23024:
        /* <DEDUP_REMOVED lines=12> */
.L_x_23030:
[----:B------:R-:W-:Y:S01]  /*9c00*/  IMAD.MOV.U32 R0, RZ, RZ, 0x7f ;  /* 0x0000007fff007424 */ /* 0x000fe200078e00ff */
[----:B------:R-:W-:-:S04]  /*9c10*/  ISETP.GT.U32.AND P0, PT, R4, 0x7f800000, PT ;  /* 0x7f8000000400780c */ /* 0x000fc80003f04070 */
[----:B------:R-:W-:-:S09]  /*9c20*/  SEL R0, R0, 0x7c, P0 ;  /* 0x0000007c00007807 */ /* 0x000fd20000000000 */
.L_x_23031:
[----:B------:R-:W-:Y:S05]  /*9c30*/  BSYNC.RECONVERGENT B0 ;  /* 0x0000000000007941 */ /* 0x000fea0003800200 */
.L_x_23029:
[----:B------:R-:W-:-:S04]  /*9c40*/  SHF.R.U32.HI R5, RZ, 0x18, R5 ;  /* 0x00000018ff057819 */ /* 0x000fc80000011605 */
[----:B------:R-:W-:-:S05]  /*9c50*/  LOP3.LUT R5, R0, 0x80, R5, 0xf8, !PT ;  /* 0x0000008000057812 */ /* 0x000fca00078ef805 */
[----:B------:R3:W-:Y:S01]  /*9c60*/  STG.E.U8 desc[UR36][R2.64], R5 ;  /* 0x0000000502007986 */ /* 0x0007e2000c101124 */
[----:B------:R-:W-:Y:S05]  /*9c70*/  BRA `(.L_x_23002) ;  /* 0x00000000000c7947 */ /* 0x000fea0003800000 */
.L_x_23023:
[----:B------:R-:W-:-:S05]  /*9c80*/  HADD2.F32 R0, -RZ, R5.H0_H0 ;  /* 0x20000005ff007230 */ /* 0x000fca0000004100 */
[----:B------:R-:W-:-:S05]  /*9c90*/  F2FP.BF16.F32.PACK_AB R0, RZ, R0 ;  /* 0x00000000ff00723e */ /* 0x000fca00000010ff */
[----:B------:R4:W-:Y:S02]  /*9ca0*/  STG.E.U16 desc[UR36][R2.64], R0 ;  /* 0x0000000002007986 */ /* 0x0009e4000c101524 */
.L_x_23002:
[----:B------:R-:W-:-:S07]  /*9cb0*/  IADD3 R17, PT, PT, R17, 0x80, RZ ;  /* 0x0000008011117810 */ /* 0x000fce0007ffe0ff */
.L_x_22958:
[----:B------:R-:W-:Y:S05]  /*9cc0*/  BSYNC.RECONVERGENT B6 ;  /* 0x0000000000067941 */ /* 0x000fea0003800200 */
.L_x_22957:
[----:B------:R-:W5:Y:S02]  /*9cd0*/  LDCU UR4, c[0x0][0x380] ;  /* 0x00007000ff0477ac */ /* 0x000f640008000800 */
[----:B-----5:R-:W-:-:S13]  /*9ce0*/  ISETP.GE.AND P0, PT, R17, UR4, PT ;  /* 0x0000000411007c0c */ /* 0x020fda000bf06270 */
[----:B------:R-:W-:Y:S05]  /*9cf0*/  @P0 EXIT ;  /* 0x000000000000094d */ /* 0x000fea0003800000 */
[----:B------:R-:W5:Y:S01]  /*9d00*/  LDCU UR4, c[0x0][0x388] ;  /* 0x00007100ff0477ac */ /* 0x000f620008000800 */
[----:B01-34-:R-:W-:Y:S02]  /*9d10*/  IMAD.MOV.U32 R0, RZ, RZ, RZ ;  /* 0x000000ffff007224 */ /* 0x01bfe400078e00ff */
        /* <DEDUP_REMOVED lines=301> */
.L_x_23032:
[----:B------:R-:W0:Y:S01]  /*aff0*/  LDCU.128 UR8, c[0x0][0x580] ;  /* 0x0000b000ff0877ac */ /* 0x000e220008000c00 */
[----:B------:R-:W-:-:S04]  /*b000*/  UPRMT UR4, UR42, 0x9910, URZ ;  /* 0x000099102a047896 */ /* 0x000fc800080000ff */
[----:B------:R-:W-:Y:S01]  /*b010*/  UISETP.GT.AND UP0, UPT, UR4, 0x9, UPT ;  /* 0x000000090400788c */ /* 0x000fe2000bf04270 */
[----:B0-----:R-:W-:Y:S02]  /*b020*/  IADD3 R16, P0, PT, R16, UR8, RZ ;  /* 0x0000000810107c10 */ /* 0x001fe4000ff1e0ff */
[----:B--2---:R-:W-:-:S03]  /*b030*/  IADD3 R2, P1, PT, R0, UR10, RZ ;  /* 0x0000000a00027c10 */ /* 0x004fc6000ff3e0ff */
        /* <DEDUP_REMOVED lines=15> */
.L_x_23036:
[----:B------:R-:W2:Y:S02]  /*b130*/  LDG.E.U8 R2, desc[UR36][R2.64] ;  /* 0x0000002402027981 */ /* 0x000ea4000c1e1100 */
[----:B--2---:R-:W-:-:S04]  /*b140*/  I2FP.F32.U32 R0, R2 ;  /* 0x0000000200007245 */ /* 0x004fc80000201000 */
[----:B------:R-:W-:Y:S01]  /*b150*/  F2FP.F16.F32.PACK_AB R0, RZ, R0 ;  /* 0x00000000ff00723e */ /* 0x000fe200000000ff */
[----:B------:R-:W-:Y:S06]  /*b160*/  BRA `(.L_x_23038) ;  /* 0x0000000c007c7947 */ /* 0x000fec0003800000 */
.L_x_23035:
        /* <DEDUP_REMOVED lines=10> */
.L_x_23040:
[----:B------:R-:W2:Y:S02]  /*b210*/  LDG.E R2, desc[UR36][R2.64] ;  /* 0x0000002402027981 */ /* 0x000ea4000c1e1900 */
[----:B--2---:R-:W-:-:S04]  /*b220*/  I2FP.F32.S32 R0, R2 ;  /* 0x0000000200007245 */ /* 0x004fc80000201400 */
[----:B------:R-:W-:Y:S01]  /*b230*/  F2FP.F16.F32.PACK_AB R0, RZ, R0 ;  /* 0x00000000ff00723e */ /* 0x000fe200000000ff */
[----:B------:R-:W-:Y:S06]  /*b240*/  BRA `(.L_x_23038) ;  /* 0x0000000c00447947 */ /* 0x000fec0003800000 */
.L_x_23039:
[----:B------:R-:W2:Y:S02]  /*b250*/  LDG.E.U16 R2, desc[UR36][R2.64] ;  /* 0x0000002402027981 */ /* 0x000ea4000c1e1500 */
[----:B--2---:R-:W0:Y:S02]  /*b260*/  I2F.S16 R0, R2 ;  /* 0x0000000200007306 */ /* 0x004e240000101400 */
[----:B0-----:R-:W-:Y:S01]  /*b270*/  F2FP.F16.F32.PACK_AB R0, RZ, R0 ;  /* 0x00000000ff00723e */ /* 0x001fe200000000ff */
[----:B------:R-:W-:Y:S06]  /*b280*/  BRA `(.L_x_23038) ;  /* 0x0000000c00347947 */ /* 0x000fec0003800000 */
.L_x_23034:
        /* <DEDUP_REMOVED lines=9> */
.L_x_23042:
[----:B------:R0:W5:Y:S01]  /*b320*/  LDG.E.U16 R0, desc[UR36][R2.64] ;  /* 0x0000002402007981 */ /* 0x000162000c1e1500 */
[----:B------:R-:W-:Y:S05]  /*b330*/  BRA `(.L_x_23038) ;  /* 0x0000000c00087947 */ /* 0x000fea0003800000 */
.L_x_23041:
        /* <DEDUP_REMOVED lines=9> */
.L_x_23044:
[----:B------:R1:W5:Y:S01]  /*b3d0*/  LDG.E.U16 R0, desc[UR36][R2.64] ;  /* 0x0000002402007981 */ /* 0x000362000c1e1500 */
[----:B------:R-:W-:Y:S05]  /*b3e0*/  BRA `(.L_x_23038) ;  /* 0x0000000800dc7947 */ /* 0x000fea0003800000 */
.L_x_23043:
        /* <DEDUP_REMOVED lines=8> */
.L_x_23033:
        /* <DEDUP_REMOVED lines=13> */
.L_x_23047:
        /* <DEDUP_REMOVED lines=8> */
.L_x_23046:
        /* <DEDUP_REMOVED lines=27> */
.L_x_23049:
        /* <DEDUP_REMOVED lines=13> */
.L_x_23048:
[----:B------:R-:W2:Y:S02]  /*b840*/  LDG.E.U16 R0, desc[UR36][R2.64] ;  /* 0x0000002402007981 */ /* 0x000ea4000c1e1500 */
[----:B--2---:R-:W-:-:S05]  /*b850*/  IMAD.U32 R0, R0, 0x10000, RZ ;  /* 0x0001000000007824 */ /* 0x004fca00078e00ff */
[----:B------:R-:W-:Y:S01]  /*b860*/  F2FP.F16.F32.PACK_AB R0, RZ, R0 ;  /* 0x00000000ff00723e */ /* 0x000fe200000000ff */
[----:B------:R-:W-:Y:S06]  /*b870*/  BRA `(.L_x_23038) ;  /* 0x0000000400b87947 */ /* 0x000fec0003800000 */
.L_x_23045:
        /* <DEDUP_REMOVED lines=12> */
.L_x_23052:
        /* <DEDUP_REMOVED lines=21> */
.L_x_23056:
[----:B------:R-:W-:Y:S05]  /*ba90*/  BSYNC.RECONVERGENT B1 ;  /* 0x0000000000017941 */ /* 0x000fea0003800200 */
.L_x_23055:
[----:B------:R-:W-:Y:S02]  /*baa0*/  SHF.L.U32 R0, R0, 0x14, RZ ;  /* 0x0000001400007819 */ /* 0x000fe400000006ff */
[----:B------:R-:W-:-:S04]  /*bab0*/  LEA R2, R2, 0x3b800000, 0x17 ;  /* 0x3b80000002027811 */ /* 0x000fc800078eb8ff */
[----:B------:R-:W-:-:S07]  /*bac0*/  LOP3.LUT R0, R2, R0, R7, 0xfe, !PT ;  /* 0x0000000002007212 */ /* 0x000fce00078efe07 */
.L_x_23054:
[----:B------:R-:W-:Y:S05]  /*bad0*/  BSYNC.RECONVERGENT B0 ;  /* 0x0000000000007941 */ /* 0x000fea0003800200 */
.L_x_23053:
[----:B------:R-:W-:Y:S01]  /*bae0*/  F2FP.F16.F32.PACK_AB R0, RZ, R0 ;  /* 0x00000000ff00723e */ /* 0x000fe200000000ff */
[----:B------:R-:W-:Y:S06]  /*baf0*/  BRA `(.L_x_23038) ;  /* 0x0000000400187947 */ /* 0x000fec0003800000 */
.L_x_23051:
        /* <DEDUP_REMOVED lines=21> */
.L_x_23060:
[----:B------:R-:W-:Y:S05]  /*bc50*/  BSYNC.RECONVERGENT B1 ;  /* 0x0000000000017941 */ /* 0x000fea0003800200 */
.L_x_23059:
[----:B------:R-:W-:Y:S01]  /*bc60*/  IMAD.SHL.U32 R0, R0, 0x200000, RZ ;  /* 0x0020000000007824 */ /* 0x000fe200078e00ff */
[----:B------:R-:W-:-:S04]  /*bc70*/  LEA R2, R2, 0x37800000, 0x17 ;  /* 0x3780000002027811 */ /* 0x000fc800078eb8ff */
[----:B------:R-:W-:-:S07]  /*bc80*/  LOP3.LUT R0, R2, R0, R7, 0xfe, !PT ;  /* 0x0000000002007212 */ /* 0x000fce00078efe07 */
.L_x_23058:
[----:B------:R-:W-:Y:S05]  /*bc90*/  BSYNC.RECONVERGENT B0 ;  /* 0x0000000000007941 */ /* 0x000fea0003800200 */
.L_x_23057:
[----:B------:R-:W-:Y:S01]  /*bca0*/  F2FP.F16.F32.PACK_AB R0, RZ, R0 ;  /* 0x00000000ff00723e */ /* 0x000fe200000000ff */
[----:B------:R-:W-:Y:S06]  /*bcb0*/  BRA `(.L_x_23038) ;  /* 0x0000000000a87947 */ /* 0x000fec0003800000 */
.L_x_23050:
        /* <DEDUP_REMOVED lines=14> */
.L_x_23064:
[----:B------:R-:W-:Y:S05]  /*bda0*/  BSYNC.RECONVERGENT B0 ;  /* 0x0000000000007941 */ /* 0x000fea0003800200 */
.L_x_23063:
[----:B------:R-:W-:Y:S01]  /*bdb0*/  F2FP.F16.F32.PACK_AB R0, RZ, R0 ;  /* 0x00000000ff00723e */ /* 0x000fe200000000ff */
[----:B------:R-:W-:Y:S06]  /*bdc0*/  BRA `(.L_x_23038) ;  /* 0x0000000000647947 */ /* 0x000fec0003800000 */
.L_x_23037:
        /* <DEDUP_REMOVED lines=16> */
.L_x_23065:
[----:B------:R-:W-:Y:S01]  /*bed0*/  PRMT R0, RZ, 0x7610, R0 ;  /* 0x00007610ff007816 */ /* 0x000fe20000000000 */
[----:B------:R-:W-:Y:S06]  /*bee0*/  BRA `(.L_x_23038) ;  /* 0x00000000001c7947 */ /* 0x000fec0003800000 */
.L_x_23062:
[----:B------:R-:W2:Y:S02]  /*bef0*/  LDG.E.64 R2, desc[UR36][R2.64] ;  /* 0x0000002402027981 */ /* 0x000ea4000c1e1b00 */
[----:B--2---:R-:W0:Y:S02]  /*bf00*/  I2F.U64 R0, R2 ;  /* 0x0000000200007312 */ /* 0x004e240000301000 */
[----:B0-----:R-:W-:Y:S01]  /*bf10*/  F2FP.F16.F32.PACK_AB R0, RZ, R0 ;  /* 0x00000000ff00723e */ /* 0x001fe200000000ff */
[----:B------:R-:W-:Y:S06]  /*bf20*/  BRA `(.L_x_23038) ;  /* 0x00000000000c7947 */ /* 0x000fec0003800000 */
.L_x_23061:
[----:B------:R-:W2:Y:S02]  /*bf30*/  LDG.E R2, desc[UR36][R2.64] ;  /* 0x0000002402027981 */ /* 0x000ea4000c1e1900 */
[----:B--2---:R-:W-:-:S04]  /*bf40*/  I2FP.F32.U32 R0, R2 ;  /* 0x0000000200007245 */ /* 0x004fc80000201000 */
[----:B------:R-:W-:-:S07]  /*bf50*/  F2FP.F16.F32.PACK_AB R0, RZ, R0 ;  /* 0x00000000ff00723e */ /* 0x000fce00000000ff */
.L_x_23038:
        /* <DEDUP_REMOVED lines=15> */
[----:B------:R-:W-:Y:S02]  /*c050*/  LOP3.LUT R0, R19, R0, RZ, 0x3c, !PT ;  /* 0x0000000013007212 */ /* 0x000fe400078e3cff */
[----:B------:R-:W-:Y:S02]  /*c060*/  MOV R2, 0x1 ;  /* 0x0000000100027802 */ /* 0x000fe40000000f00 */
[----:B------:R-:W-:Y:S02]  /*c070*/  PRMT R0, R0, 0x9910, RZ ;  /* 0x0000991000007816 */ /* 0x000fe400000000ff */
[----:B------:R-:W-:Y:S02]  /*c080*/  ISETP.LT.U32.AND P1, PT, R3, UR43, PT ;  /* 0x0000002b03007c0c */ /* 0x000fe4000bf21070 */
[----:B------:R-:W-:-:S04]  /*c090*/  ISETP.GT.AND P0, PT, R0, -0x1, PT ;  /* 0xffffffff0000780c */ /* 0x000fc80003f04270 */
[----:B------:R-:W-:-:S04]  /*c0a0*/  SEL R0, R2, 0xffff, P0 ;  /* 0x0000ffff02007807 */ /* 0x000fc80000000000 */
[----:B------:R-:W-:-:S05]  /*c0b0*/  SEL R0, R0, 0xffff, !P1 ;  /* 0x0000ffff00007807 */ /* 0x000fca0004800000 */
[----:B------:R-:W-:-:S05]  /*c0c0*/  IMAD.IADD R0, R19, 0x1, R0 ;  /* 0x0000000113007824 */ /* 0x000fca00078e0200 */
[----:B------:R-:W-:Y:S01]  /*c0d0*/  PRMT R19, R0, 0x7610, R19 ;  /* 0x0000761000137816 */ /* 0x000fe20000000013 */
[----:B------:R-:W-:Y:S06]  /*c0e0*/  BRA `(.L_x_23068) ;  /* 0x0000000000287947 */ /* 0x000fec0003800000 */
.L_x_23069:
[----:B------:R-:W-:Y:S02]  /*c0f0*/  ISETP.NE.AND P0, PT, R3, RZ, PT ;  /* 0x000000ff0300720c */ /* 0x000fe40003f05270 */
[----:B------:R-:W-:-:S11]  /*c100*/  PRMT R19, R0, 0x7610, R19 ;  /* 0x0000761000137816 */ /* 0x000fd60000000013 */
[----:B------:R-:W-:Y:S05]  /*c110*/  @!P0 BRA `(.L_x_23068) ;  /* 0x00000000001c8947 */ /* 0x000fea0003800000 */
[----:B------:R-:W-:-:S04]  /*c120*/  LOP3.LUT R0, R0, 0x8000, RZ, 0xc0, !PT ;  /* 0x0000800000007812 */ /* 0x000fc800078ec0ff */
[----:B------:R-:W-:-:S04]  /*c130*/  LOP3.LUT R0, R0, 0x1, RZ, 0xfc, !PT ;  /* 0x0000000100007812 */ /* 0x000fc800078efcff */
[----:B------:R-:W-:Y:S01]  /*c140*/  PRMT R19, R0, 0x7610, R19 ;  /* 0x0000761000137816 */ /* 0x000fe20000000013 */
[----:B------:R-:W-:Y:S06]  /*c150*/  BRA `(.L_x_23068) ;  /* 0x00000000000c7947 */ /* 0x000fec0003800000 */
.L_x_23067:
[----:B------:R-:W-:-:S05]  /*c160*/  FADD.FTZ R2, R5, R2 ;  /* 0x0000000205027221 */ /* 0x000fca0000010000 */
[----:B------:R-:W-:-:S04]  /*c170*/  F2FP.F16.F32.PACK_AB R2, RZ, R2 ;  /* 0x00000002ff02723e */ /* 0x000fc800000000ff */
[----:B------:R-:W-:-:S07]  /*c180*/  PRMT R19, R2, 0x7610, R19 ;  /* 0x0000761002137816 */ /* 0x000fce0000000013 */
.L_x_23068:
[----:B------:R-:W-:Y:S05]  /*c190*/  BSYNC.RECONVERGENT B0 ;  /* 0x0000000000007941 */ /* 0x000fea0003800200 */
.L_x_23066:
        /* <DEDUP_REMOVED lines=15> */
.L_x_23073:
[----:B------:R-:W-:-:S06]  /*c290*/  HADD2.F32 R3, -RZ, R19.H0_H0 ;  /* 0x20000013ff037230 */ /* 0x000fcc0000004100 */
[----:B------:R-:W0:Y:S02]  /*c2a0*/  F2I.S64.TRUNC R2, R3 ;  /* 0x0000000300027311 */ /* 0x000e24000020d900 */
[----:B0-----:R-:W-:Y:S01]  /*c2b0*/  STG.E.U8 desc[UR36][R16.64], R2 ;  /* 0x0000000210007986 */ /* 0x001fe2000c101124 */
[----:B------:R-:W-:Y:S05]  /*c2c0*/  EXIT ;  /* 0x000000000000794d */ /* 0x000fea0003800000 */
.L_x_23072:
        /* <DEDUP_REMOVED lines=10> */
.L_x_23076:
[----:B------:R-:W-:-:S06]  /*c370*/  HADD2.F32 R19, -RZ, R19.H0_H0 ;  /* 0x20000013ff137230 */ /* 0x000fcc0000004100 */
[----:B------:R-:W0:Y:S02]  /*c380*/  F2I.FTZ.TRUNC.NTZ R19, R19 ;  /* 0x0000001300137305 */ /* 0x000e24000021f100 */
[----:B0-----:R-:W-:Y:S01]  /*c390*/  STG.E desc[UR36][R16.64], R19 ;  /* 0x0000001310007986 */ /* 0x001fe2000c101924 */
[----:B------:R-:W-:Y:S05]  /*c3a0*/  EXIT ;  /* 0x000000000000794d */ /* 0x000fea0003800000 */
.L_x_23075:
[----:B------:R-:W-:-:S06]  /*c3b0*/  HADD2.F32 R19, -RZ, R19.H0_H0 ;  /* 0x20000013ff137230 */ /* 0x000fcc0000004100 */
[----:B------:R-:W0:Y:S02]  /*c3c0*/  F2I.FTZ.TRUNC.NTZ R19, R19 ;  /* 0x0000001300137305 */ /* 0x000e24000021f100 */
[----:B0-----:R-:W-:Y:S01]  /*c3d0*/  STG.E.U16 desc[UR36][R16.64], R19 ;  /* 0x0000001310007986 */ /* 0x001fe2000c101524 */
[----:B------:R-:W-:Y:S05]  /*c3e0*/  EXIT ;  /* 0x000000000000794d */ /* 0x000fea0003800000 */
.L_x_23071:
        /* <DEDUP_REMOVED lines=9> */
.L_x_23078:
[----:B------:R-:W-:Y:S01]  /*c480*/  STG.E.U16 desc[UR36][R16.64], R19 ;  /* 0x0000001310007986 */ /* 0x000fe2000c101524 */
[----:B------:R-:W-:Y:S05]  /*c490*/  EXIT ;  /* 0x000000000000794d */ /* 0x000fea0003800000 */
.L_x_23077:
        /* <DEDUP_REMOVED lines=10> */
.L_x_23080:
[----:B------:R-:W-:-:S05]  /*c540*/  HADD2.F32 R0, -RZ, R19.H0_H0 ;  /* 0x20000013ff007230 */ /* 0x000fca0000004100 */
[----:B------:R-:W-:-:S04]  /*c550*/  F2FP.F16.F32.PACK_AB R0, RZ, R0 ;  /* 0x00000000ff00723e */ /* 0x000fc800000000ff */
[----:B------:R-:W-:-:S05]  /*c560*/  PRMT R0, R0, 0x5410, RZ ;  /* 0x0000541000007816 */ /* 0x000fca00000000ff */
[----:B------:R-:W-:Y:S01]  /*c570*/  STG.E desc[UR36][R16.64], R0 ;  /* 0x0000000010007986 */ /* 0x000fe2000c101924 */
[----:B------:R-:W-:Y:S05]  /*c580*/  EXIT ;  /* 0x000000000000794d */ /* 0x000fea0003800000 */
.L_x_23079:
[----:B------:R-:W-:-:S05]  /*c590*/  HADD2.F32 R2, -RZ, R19.H0_H0 ;  /* 0x20000013ff027230 */ /* 0x000fca0000004100 */
[----:B------:R-:W-:-:S06]  /*c5a0*/  FMUL.FTZ R2, R2, 1 ;  /* 0x3f80000002027820 */ /* 0x000fcc0000410000 */
[----:B------:R-:W0:Y:S02]  /*c5b0*/  F2F.F64.F32 R2, R2 ;  /* 0x0000000200027310 */ /* 0x000e240000201800 */
[----:B0-----:R-:W-:Y:S01]  /*c5c0*/  STG.E.64 desc[UR36][R16.64], R2 ;  /* 0x0000000210007986 */ /* 0x001fe2000c101b24 */
[----:B------:R-:W-:Y:S05]  /*c5d0*/  EXIT ;  /* 0x000000000000794d */ /* 0x000fea0003800000 */
.L_x_23070:
        /* <DEDUP_REMOVED lines=14> */
.L_x_23084:
        /* <DEDUP_REMOVED lines=17> */
.L_x_23087:
[----:B------:R-:W-:-:S04]  /*c7d0*/  SHF.R.U32.HI R3, RZ, 0x18, R3 ;  /* 0x00000018ff037819 */ /* 0x000fc80000011603 */
[----:B------:R-:W-:-:S04]  /*c7e0*/  LOP3.LUT R0, R0, 0x80, R3, 0xf8, !PT ;  /* 0x0000008000007812 */ /* 0x000fc800078ef803 */
[----:B------:R-:W-:-:S07]  /*c7f0*/  PRMT R8, R0, 0x7610, R8 ;  /* 0x0000761000087816 */ /* 0x000fce0000000008 */
.L_x_23086:
[----:B------:R-:W-:Y:S05]  /*c800*/  BSYNC.RECONVERGENT B0 ;  /* 0x0000000000007941 */ /* 0x000fea0003800200 */
.L_x_23085:
[----:B------:R-:W-:Y:S01]  /*c810*/  STG.E.U8 desc[UR36][R16.64], R8 ;  /* 0x0000000810007986 */ /* 0x000fe2000c101124 */
[----:B------:R-:W-:Y:S05]  /*c820*/  EXIT ;  /* 0x000000000000794d */ /* 0x000fea0003800000 */
.L_x_23083:
        /* <DEDUP_REMOVED lines=17> */
.L_x_23090:
[----:B------:R-:W-:-:S04]  /*c940*/  SHF.R.U32.HI R3, RZ, 0x18, R3 ;  /* 0x00000018ff037819 */ /* 0x000fc80000011603 */
[----:B------:R-:W-:-:S04]  /*c950*/  LOP3.LUT R0, R0, 0x80, R3, 0xf8, !PT ;  /* 0x0000008000007812 */ /* 0x000fc800078ef803 */
[----:B------:R-:W-:-:S07]  /*c960*/  PRMT R8, R0, 0x7610, R8 ;  /* 0x0000761000087816 */ /* 0x000fce0000000008 */
.L_x_23089:
[----:B------:R-:W-:Y:S05]  /*c970*/  BSYNC.RECONVERGENT B0 ;  /* 0x0000000000007941 */ /* 0x000fea0003800200 */
.L_x_23088:
[----:B------:R-:W-:Y:S01]  /*c980*/  STG.E.U8 desc[UR36][R16.64], R8 ;  /* 0x0000000810007986 */ /* 0x000fe2000c101124 */
[----:B------:R-:W-:Y:S05]  /*c990*/  EXIT ;  /* 0x000000000000794d */ /* 0x000fea0003800000 */
.L_x_23082:
        /* <DEDUP_REMOVED lines=22> */
.L_x_23092:
[----:B------:R-:W-:-:S06]  /*cb00*/  HADD2.F32 R2, -RZ, R19.H0_H0 ;  /* 0x20000013ff027230 */ /* 0x000fcc0000004100 */
[----:B------:R-:W0:Y:S02]  /*cb10*/  F2I.U64.TRUNC R2, R2 ;  /* 0x0000000200027311 */ /* 0x000e24000020d800 */
[----:B0-----:R-:W-:Y:S01]  /*cb20*/  STG.E.64 desc[UR36][R16.64], R2 ;  /* 0x0000000210007986 */ /* 0x001fe2000c101b24 */
[----:B------:R-:W-:Y:S05]  /*cb30*/  EXIT ;  /* 0x000000000000794d */ /* 0x000fea0003800000 */
.L_x_23091:
[----:B------:R-:W-:-:S06]  /*cb40*/  HADD2.F32 R19, -RZ, R19.H0_H0 ;  /* 0x20000013ff137230 */ /* 0x000fcc0000004100 */
[----:B------:R-:W0:Y:S02]  /*cb50*/  F2I.FTZ.U32.TRUNC.NTZ R19, R19 ;  /* 0x0000001300137305 */ /* 0x000e24000021f000 */
[----:B0-----:R-:W-:Y:S01]  /*cb60*/  STG.E desc[UR36][R16.64], R19 ;  /* 0x0000001310007986 */ /* 0x001fe2000c101924 */
[----:B------:R-:W-:Y:S05]  /*cb70*/  EXIT ;  /* 0x000000000000794d */ /* 0x000fea0003800000 */
.L_x_23081:
        /* <DEDUP_REMOVED lines=11> */
.L_x_23094:
[----:B------:R-:W-:Y:S01]  /*cc30*/  HADD2.F32 R19, -RZ, R19.H0_H0 ;  /* 0x20000013ff137230 */ /* 0x000fe20000004100 */
[----:B------:R-:W-:-:S04]  /*cc40*/  CS2R R6, SRZ ;  /* 0x0000000000067805 */ /* 0x000fc8000001ff00 */
[----:B------:R-:W-:-:S06]  /*cc50*/  FMUL.FTZ R4, R19, 1 ;  /* 0x3f80000013047820 */ /* 0x000fcc0000410000 */
[----:B------:R-:W0:Y:S02]  /*cc60*/  F2F.F64.F32 R4, R4 ;  /* 0x0000000400047310 */ /* 0x000e240000201800 */
[----:B0-----:R-:W-:Y:S01]  /*cc70*/  STG.E.128 desc[UR36][R16.64], R4 ;  /* 0x0000000410007986 */ /* 0x001fe2000c101d24 */
[----:B------:R-:W-:Y:S05]  /*cc80*/  EXIT ;  /* 0x000000000000794d */ /* 0x000fea0003800000 */
.L_x_23093:
[----:B------:R-:W-:-:S09]  /*cc90*/  UISETP.NE.AND UP0, UPT, UR4, 0xf, UPT ;  /* 0x0000000f0400788c */ /* 0x000fd2000bf05270 */
[----:B------:R-:W-:Y:S05]  /*cca0*/  BRA.U !UP0, `(.L_x_23095) ;  /* 0x0000000108e87547 */ /* 0x000fea000b800000 */
[----:B------:R-:W-:-:S09]  /*ccb0*/  UISETP.NE.AND UP0, UPT, UR4, 0x17, UPT ;  /* 0x000000170400788c */ /* 0x000fd2000bf05270 */
[----:B------:R-:W-:Y:S05]  /*ccc0*/  BRA.U !UP0, `(.L_x_23096) ;  /* 0x0000000108907547 */ /* 0x000fea000b800000 */
[----:B------:R-:W-:-:S09]  /*ccd0*/  UISETP.NE.AND UP0, UPT, UR4, 0x18, UPT ;  /* 0x000000180400788c */ /* 0x000fd2000bf05270 */
[----:B------:R-:W-:Y:S05]  /*cce0*/  BRA.U !UP0, `(.L_x_23097) ;  /* 0x0000000108447547 */ /* 0x000fea000b800000 */
.L_x_23074:
        /* <DEDUP_REMOVED lines=16> */
.L_x_23098:
[----:B------:R-:W-:Y:S05]  /*cdf0*/  EXIT ;  /* 0x000000000000794d */ /* 0x000fea0003800000 */
.L_x_23097:
        /* <DEDUP_REMOVED lines=13> */
.L_x_23100:
[----:B------:R-:W-:Y:S05]  /*ced0*/  BSYNC.RECONVERGENT B0 ;  /* 0x0000000000007941 */ /* 0x000fea0003800200 */
.L_x_23099:
[----:B------:R-:W-:-:S05]  /*cee0*/  LOP3.LUT R3, R0, 0x80, R3, 0xf8, !PT ;  /* 0x0000008000037812 */ /* 0x000fca00078ef803 */
[----:B------:R-:W-:Y:S01]  /*cef0*/  STG.E.U8 desc[UR36][R16.64], R3 ;  /* 0x0000000310007986 */ /* 0x000fe2000c101124 */
[----:B------:R-:W-:Y:S05]  /*cf00*/  EXIT ;  /* 0x000000000000794d */ /* 0x000fea0003800000 */
.L_x_23096:
        /* <DEDUP_REMOVED lines=12> */
.L_x_23102:
[----:B------:R-:W-:Y:S01]  /*cfd0*/  IMAD.MOV.U32 R0, RZ, RZ, 0x7f ;  /* 0x0000007fff007424 */ /* 0x000fe200078e00ff */
[----:B------:R-:W-:-:S04]  /*cfe0*/  ISETP.GT.U32.AND P0, PT, R2, 0x7f800000, PT ;  /* 0x7f8000000200780c */ /* 0x000fc80003f04070 */
[----:B------:R-:W-:-:S09]  /*cff0*/  SEL R0, R0, 0x7c, P0 ;  /* 0x0000007c00007807 */ /* 0x000fd20000000000 */
.L_x_23103:
[----:B------:R-:W-:Y:S05]  /*d000*/  BSYNC.RECONVERGENT B0 ;  /* 0x0000000000007941 */ /* 0x000fea0003800200 */
.L_x_23101:
[----:B------:R-:W-:-:S04]  /*d010*/  SHF.R.U32.HI R3, RZ, 0x18, R3 ;  /* 0x00000018ff037819 */ /* 0x000fc80000011603 */
[----:B------:R-:W-:-:S05]  /*d020*/  LOP3.LUT R3, R0, 0x80, R3, 0xf8, !PT ;  /* 0x0000008000037812 */ /* 0x000fca00078ef803 */
[----:B------:R-:W-:Y:S01]  /*d030*/  STG.E.U8 desc[UR36][R16.64], R3 ;  /* 0x0000000310007986 */ /* 0x000fe2000c101124 */
[----:B------:R-:W-:Y:S05]  /*d040*/  EXIT ;  /* 0x000000000000794d */ /* 0x000fea0003800000 */
.L_x_23095:
[----:B------:R-:W-:-:S05]  /*d050*/  HADD2.F32 R0, -RZ, R19.H0_H0 ;  /* 0x20000013ff007230 */ /* 0x000fca0000004100 */
[----:B------:R-:W-:-:S05]  /*d060*/  F2FP.BF16.F32.PACK_AB R0, RZ, R0 ;  /* 0x00000000ff00723e */ /* 0x000fca00000010ff */
[----:B------:R-:W-:Y:S01]  /*d070*/  STG.E.U16 desc[UR36][R16.64], R0 ;  /* 0x0000000010007986 */ /* 0x000fe2000c101524 */
[----:B------:R-:W-:Y:S05]  /*d080*/  EXIT ;  /* 0x000000000000794d */ /* 0x000fea0003800000 */
.L_x_23104:
        /* <DEDUP_REMOVED lines=15> */
.L_x_32533:


//--------------------- .text._ZN2at6native27unrolled_elementwise_kernelINS0_13AUnaryFunctorIN3c104HalfES4_S4_ZZZNS0_21nextafter_kernel_cudaERNS_18TensorIteratorBaseEENKUlvE_clEvENKUlvE2_clEvEUlS4_S4_E_EESt5arrayIPcLm2EELi4E23TrivialOffsetCalculatorILi1EjESF_NS0_6memory12LoadWithCastILi1EEENSG_13StoreWithCastILi1EEEEEviT_T0_T2_T3_T4_T5_ --------------------------
	.section	.text._ZN2at6native27unrolled_elementwise_kernelINS0_13AUnaryFunctorIN3c104HalfES4_S4_ZZZNS0_21nextafter_kernel_cudaERNS_18TensorIteratorBaseEENKUlvE_clEvENKUlvE2_clEvEUlS4_S4_E_EESt5arrayIPcLm2EELi4E23TrivialOffsetCalculatorILi1EjESF_NS0_6memory12LoadWithCastILi1EEENSG_13StoreWithCastILi1EEEEEviT_T0_T2_T3_T4_T5_,"ax",@progbits
	.align	128
        .global         _ZN2at6native27unrolled_elementwise_kernelINS0_13AUnaryFunctorIN3c104HalfES4_S4_ZZZNS0_21nextafter_kernel_cudaERNS_18TensorIteratorBaseEENKUlvE_clEvENKUlvE2_clEvEUlS4_S4_E_EESt5arrayIPcLm2EELi4E23TrivialOffsetCalculatorILi1EjESF_NS0_6memory12LoadWithCastILi1EEENSG_13StoreWithCastILi1EEEEEviT_T0_T2_T3_T4_T5_
        .type           _ZN2at6native27unrolled_elementwise_kernelINS0_13AUnaryFunctorIN3c104HalfES4_S4_ZZZNS0_21nextafter_kernel_cudaERNS_18TensorIteratorBaseEENKUlvE_clEvENKUlvE2_clEvEUlS4_S4_E_EESt5arrayIPcLm2EELi4E23TrivialOffsetCalculatorILi1EjESF_NS0_6memory12LoadWithCastILi1EEENSG_13StoreWithCastILi1EEEEEviT_T0_T2_T3_T4_T5_,@function
        .size           _ZN2at6native27unrolled_elementwise_kernelINS0_13AUnaryFunctorIN3c104HalfES4_S4_ZZZNS0_21nextafter_kernel_cudaERNS_18TensorIteratorBaseEENKUlvE_clEvENKUlvE2_clEvEUlS4_S4_E_EESt5arrayIPcLm2EELi4E23TrivialOffsetCalculatorILi1EjESF_NS0_6memory12LoadWithCastILi1EEENSG_13StoreWithCastILi1EEEEEviT_T0_T2_T3_T4_T5_,(.L_x_32534 - _ZN2at6native27unrolled_elementwise_kernelINS0_13AUnaryFunctorIN3c104HalfES4_S4_ZZZNS0_21nextafter_kernel_cudaERNS_18TensorIteratorBaseEENKUlvE_clEvENKUlvE2_clEvEUlS4_S4_E_EESt5arrayIPcLm2EELi4E23TrivialOffsetCalculatorILi1EjESF_NS0_6memory12LoadWithCastILi1EEENSG_13StoreWithCastILi1EEEEEviT_T0_T2_T3_T4_T5_)
        .other          _ZN2at6native27unrolled_elementwise_kernelINS0_13AUnaryFunctorIN3c104HalfES4_S4_ZZZNS0_21nextafter_kernel_cudaERNS_18TensorIteratorBaseEENKUlvE_clEvENKUlvE2_clEvEUlS4_S4_E_EESt5arrayIPcLm2EELi4E23TrivialOffsetCalculatorILi1EjESF_NS0_6memory12LoadWithCastILi1EEENSG_13StoreWithCastILi1EEEEEviT_T0_T2_T3_T4_T5_,@"STO_CUDA_ENTRY STV_DEFAULT"
_ZN2at6native27unrolled_elementwise_kernelINS0_13AUnaryFunctorIN3c104HalfES4_S4_ZZZNS0_21nextafter_kernel_cudaERNS_18TensorIteratorBaseEENKUlvE_clEvENKUlvE2_clEvEUlS4_S4_E_EESt5arrayIPcLm2EELi4E23TrivialOffsetCalculatorILi1EjESF_NS0_6memory12LoadWithCastILi1EEENSG_13StoreWithCastILi1EEEEEviT_T0_T2_T3_T4_T5_:
.text._ZN2at6native27unrolled_elementwise_kernelINS0_13AUnaryFunctorIN3c104HalfES4_S4_ZZZNS0_21nextafter_kernel_cudaERNS_18TensorIteratorBaseEENKUlvE_clEvENKUlvE2_clEvEUlS4_S4_E_EESt5arrayIPcLm2EELi4E23TrivialOffsetCalculatorILi1EjESF_NS0_6memory12LoadWithCastILi1EEENSG_13StoreWithCastILi1EEEEEviT_T0_T2_T3_T4_T5_:
        /* <DEDUP_REMOVED lines=36> */
.L_x_23110:
[----:B------:R-:W2:Y:S02]  /*0240*/  LDG.E.U8 R4, desc[UR36][R4.64] ;  /* 0x0000002404047981 */ /* 0x000ea4000c1e1100 */
[----:B--2---:R-:W-:-:S04]  /*0250*/  I2FP.F32.U32 R0, R4 ;  /* 0x0000000400007245 */ /* 0x004fc80000201000 */
[----:B------:R-:W-:-:S04]  /*0260*/  F2FP.F16.F32.PACK_AB R0, RZ, R0 ;  /* 0x00000000ff00723e */ /* 0x000fc800000000ff */
[----:B------:R-:W-:Y:S01]  /*0270*/  PRMT R23, R0, 0x7610, R23 ;  /* 0x0000761000177816 */ /* 0x000fe20000000017 */
[----:B------:R-:W-:Y:S06]  /*0280*/  BRA `(.L_x_23112) ;  /* 0x0000000c00b87947 */ /* 0x000fec0003800000 */
.L_x_23109:
        /* <DEDUP_REMOVED lines=11> */
.L_x_23114:
[----:B------:R-:W2:Y:S02]  /*0340*/  LDG.E R4, desc[UR36][R4.64] ;  /* 0x0000002404047981 */ /* 0x000ea4000c1e1900 */
[----:B--2---:R-:W-:-:S04]  /*0350*/  I2FP.F32.S32 R0, R4 ;  /* 0x0000000400007245 */ /* 0x004fc80000201400 */
[----:B------:R-:W-:-:S04]  /*0360*/  F2FP.F16.F32.PACK_AB R0, RZ, R0 ;  /* 0x00000000ff00723e */ /* 0x000fc800000000ff */
[----:B------:R-:W-:Y:S01]  /*0370*/  PRMT R23, R0, 0x7610, R23 ;  /* 0x0000761000177816 */ /* 0x000fe20000000017 */
[----:B------:R-:W-:Y:S06]  /*0380*/  BRA `(.L_x_23112) ;  /* 0x0000000c00787947 */ /* 0x000fec0003800000 */
.L_x_23113:
[----:B------:R-:W2:Y:S02]  /*0390*/  LDG.E.U16 R4, desc[UR36][R4.64] ;  /* 0x0000002404047981 */ /* 0x000ea4000c1e1500 */
[----:B--2---:R-:W0:Y:S02]  /*03a0*/  I2F.S16 R0, R4 ;  /* 0x0000000400007306 */ /* 0x004e240000101400 */
[----:B0-----:R-:W-:-:S04]  /*03b0*/  F2FP.F16.F32.PACK_AB R0, RZ, R0 ;  /* 0x00000000ff00723e */ /* 0x001fc800000000ff */
[----:B------:R-:W-:Y:S01]  /*03c0*/  PRMT R23, R0, 0x7610, R23 ;  /* 0x0000761000177816 */ /* 0x000fe20000000017 */
[----:B------:R-:W-:Y:S06]  /*03d0*/  BRA `(.L_x_23112) ;  /* 0x0000000c00647947 */ /* 0x000fec0003800000 */
.L_x_23108:
        /* <DEDUP_REMOVED lines=9> */
.L_x_23116:
[----:B------:R1:W5:Y:S01]  /*0470*/  LDG.E.U16 R23, desc[UR36][R4.64] ;  /* 0x0000002404177981 */ /* 0x000362000c1e1500 */
[----:B------:R-:W-:Y:S05]  /*0480*/  BRA `(.L_x_23112) ;  /* 0x0000000c00387947 */ /* 0x000fea0003800000 */
.L_x_23115:
        /* <DEDUP_REMOVED lines=9> */
.L_x_23118:
[----:B------:R0:W5:Y:S01]  /*0520*/  LDG.E.U16 R23, desc[UR36][R4.64] ;  /* 0x0000002404177981 */ /* 0x000162000c1e1500 */
[----:B------:R-:W-:Y:S05]  /*0530*/  BRA `(.L_x_23112) ;  /* 0x0000000c000c7947 */ /* 0x000fea0003800000 */
.L_x_23117:
        /* <DEDUP_REMOVED lines=9> */
.L_x_23107:
        /* <DEDUP_REMOVED lines=14> */
.L_x_23121:
        /* <DEDUP_REMOVED lines=9> */
.L_x_23120:
        /* <DEDUP_REMOVED lines=27> */
.L_x_23123:
        /* <DEDUP_REMOVED lines=15> */
.L_x_23122:
[----:B------:R-:W2:Y:S02]  /*09e0*/  LDG.E.U16 R0, desc[UR36][R4.64] ;  /* 0x0000002404007981 */ /* 0x000ea4000c1e1500 */
[----:B--2---:R-:W-:-:S05]  /*09f0*/  IMAD.U32 R0, R0, 0x10000, RZ ;  /* 0x0001000000007824 */ /* 0x004fca00078e00ff */
[----:B------:R-:W-:-:S04]  /*0a00*/  F2FP.F16.F32.PACK_AB R0, RZ, R0 ;  /* 0x00000000ff00723e */ /* 0x000fc800000000ff */
[----:B------:R-:W-:Y:S01]  /*0a10*/  PRMT R23, R0, 0x7610, R23 ;  /* 0x0000761000177816 */ /* 0x000fe20000000017 */
[----:B------:R-:W-:Y:S06]  /*0a20*/  BRA `(.L_x_23112) ;  /* 0x0000000400d07947 */ /* 0x000fec0003800000 */
.L_x_23119:
        /* <DEDUP_REMOVED lines=13> */
.L_x_23126:
        /* <DEDUP_REMOVED lines=21> */
.L_x_23130:
[----:B------:R-:W-:Y:S05]  /*0c50*/  BSYNC.RECONVERGENT B1 ;  /* 0x0000000000017941 */ /* 0x000fea0003800200 */
.L_x_23129:
[----:B------:R-:W-:Y:S01]  /*0c60*/  IMAD.SHL.U32 R0, R0, 0x100000, RZ ;  /* 0x0010000000007824 */ /* 0x000fe200078e00ff */
[----:B------:R-:W-:-:S04]  /*0c70*/  LEA R3, R3, 0x3b800000, 0x17 ;  /* 0x3b80000003037811 */ /* 0x000fc800078eb8ff */
[----:B------:R-:W-:-:S07]  /*0c80*/  LOP3.LUT R0, R3, R0, R7, 0xfe, !PT ;  /* 0x0000000003007212 */ /* 0x000fce00078efe07 */
.L_x_23128:
[----:B------:R-:W-:Y:S05]  /*0c90*/  BSYNC.RECONVERGENT B0 ;  /* 0x0000000000007941 */ /* 0x000fea0003800200 */
.L_x_23127:
[----:B------:R-:W-:-:S04]  /*0ca0*/  F2FP.F16.F32.PACK_AB R0, RZ, R0 ;  /* 0x00000000ff00723e */ /* 0x000fc800000000ff */
[----:B------:R-:W-:Y:S01]  /*0cb0*/  PRMT R23, R0, 0x7610, R23 ;  /* 0x0000761000177816 */ /* 0x000fe20000000017 */
[----:B------:R-:W-:Y:S06]  /*0cc0*/  BRA `(.L_x_23112) ;  /* 0x0000000400287947 */ /* 0x000fec0003800000 */
.L_x_23125:
        /* <DEDUP_REMOVED lines=21> */
.L_x_23134:
[----:B------:R-:W-:Y:S05]  /*0e20*/  BSYNC.RECONVERGENT B1 ;  /* 0x0000000000017941 */ /* 0x000fea0003800200 */
.L_x_23133:
[----:B------:R-:W-:Y:S01]  /*0e30*/  IMAD.SHL.U32 R0, R0, 0x200000, RZ ;  /* 0x0020000000007824 */ /* 0x000fe200078e00ff */
[----:B------:R-:W-:-:S04]  /*0e40*/  LEA R3, R3, 0x37800000, 0x17 ;  /* 0x3780000003037811 */ /* 0x000fc800078eb8ff */
[----:B------:R-:W-:-:S07]  /*0e50*/  LOP3.LUT R0, R3, R0, R7, 0xfe, !PT ;  /* 0x0000000003007212 */ /* 0x000fce00078efe07 */
.L_x_23132:
[----:B------:R-:W-:Y:S05]  /*0e60*/  BSYNC.RECONVERGENT B0 ;  /* 0x0000000000007941 */ /* 0x000fea0003800200 */
.L_x_23131:
[----:B------:R-:W-:-:S04]  /*0e70*/  F2FP.F16.F32.PACK_AB R0, RZ, R0 ;  /* 0x00000000ff00723e */ /* 0x000fc800000000ff */
[----:B------:R-:W-:Y:S01]  /*0e80*/  PRMT R23, R0, 0x7610, R23 ;  /* 0x0000761000177816 */ /* 0x000fe20000000017 */
[----:B------:R-:W-:Y:S06]  /*0e90*/  BRA `(.L_x_23112) ;  /* 0x0000000000b47947 */ /* 0x000fec0003800000 */
.L_x_23124:
[----:B------:R-:W-:-:S09]  /*0ea0*/  UISETP.NE.AND UP0, UPT, UR4, 0x1c, UPT ;  /* 0x0000001c0400788c */ /* 0x000fd2000bf05270 */
[----:B------:R-:W-:Y:S05]  /*0eb0*/  BRA.U !UP0, `(.L_x_23135) ;  /* 0x00000001089c7547 */ /* 0x000fea000b800000 */
[----:B------:R-:W-:-:S09]  /*0ec0*/  UISETP.NE.AND UP0, UPT, UR4, 0x1d, UPT ;  /* 0x0000001d0400788c */ /* 0x000fd2000bf05270 */
[----:B------:R-:W-:Y:S05]  /*0ed0*/  BRA.U !UP0, `(.L_x_23136) ;  /* 0x0000000108807547 */ /* 0x000fea000b800000 */
[----:B------:R-:W-:-:S09]  /*0ee0*/  UISETP.NE.AND UP0, UPT, UR4, 0x2c, UPT ;  /* 0x0000002c0400788c */ /* 0x000fd2000bf05270 */
[----:B------:R-:W-:Y:S05]  /*0ef0*/  BRA.U !UP0, `(.L_x_23137) ;  /* 0x0000000108487547 */ /* 0x000fea000b800000 */
.L_x_23111:
        /* <DEDUP_REMOVED lines=16> */
.L_x_23138:
[----:B------:R-:W-:Y:S01]  /*1000*/  PRMT R23, RZ, 0x7610, R23 ;  /* 0x00007610ff177816 */ /* 0x000fe20000000017 */
[----:B------:R-:W-:Y:S06]  /*1010*/  BRA `(.L_x_23112) ;  /* 0x0000000000547947 */ /* 0x000fec0003800000 */
.L_x_23137:
        /* <DEDUP_REMOVED lines=8> */
.L_x_23140:
[----:B------:R-:W-:Y:S05]  /*10a0*/  BSYNC.RECONVERGENT B0 ;  /* 0x0000000000007941 */ /* 0x000fea0003800200 */
.L_x_23139:
[----:B------:R-:W-:-:S04]  /*10b0*/  F2FP.F16.F32.PACK_AB R0, RZ, R0 ;  /* 0x00000000ff00723e */ /* 0x000fc800000000ff */
[----:B------:R-:W-:Y:S01]  /*10c0*/  PRMT R23, R0, 0x7610, R23 ;  /* 0x0000761000177816 */ /* 0x000fe20000000017 */
[----:B------:R-:W-:Y:S06]  /*10d0*/  BRA `(.L_x_23112) ;  /* 0x0000000000247947 */ /* 0x000fec0003800000 */
.L_x_23136:
[----:B------:R-:W2:Y:S02]  /*10e0*/  LDG.E.64 R4, desc[UR36][R4.64] ;  /* 0x0000002404047981 */ /* 0x000ea4000c1e1b00 */
[----:B--2---:R-:W0:Y:S02]  /*10f0*/  I2F.U64 R0, R4 ;  /* 0x0000000400007312 */ /* 0x004e240000301000 */
[----:B0-----:R-:W-:-:S04]  /*1100*/  F2FP.F16.F32.PACK_AB R0, RZ, R0 ;  /* 0x00000000ff00723e */ /* 0x001fc800000000ff */
[----:B------:R-:W-:Y:S01]  /*1110*/  PRMT R23, R0, 0x7610, R23 ;  /* 0x0000761000177816 */ /* 0x000fe20000000017 */
[----:B------:R-:W-:Y:S06]  /*1120*/  BRA `(.L_x_23112) ;  /* 0x0000000000107947 */ /* 0x000fec0003800000 */
.L_x_23135:
[----:B------:R-:W2:Y:S02]  /*1130*/  LDG.E R4, desc[UR36][R4.64] ;  /* 0x0000002404047981 */ /* 0x000ea4000c1e1900 */
[----:B--2---:R-:W-:-:S04]  /*1140*/  I2FP.F32.U32 R0, R4 ;  /* 0x0000000400007245 */ /* 0x004fc80000201000 */
[----:B------:R-:W-:-:S04]  /*1150*/  F2FP.F16.F32.PACK_AB R0, RZ, R0 ;  /* 0x00000000ff00723e */ /* 0x000fc800000000ff */
[----:B------:R-:W-:-:S07]  /*1160*/  PRMT R23, R0, 0x7610, R23 ;  /* 0x0000761000177816 */ /* 0x000fce0000000017 */
.L_x_23112:
[----:B------:R-:W-:-:S07]  /*1170*/  VIADD R27, R17, 0x80 ;  /* 0x00000080111b7836 */ /* 0x000fce0000000000 */
.L_x_23106:
[----:B------:R-:W-:Y:S05]  /*1180*/  BSYNC.RECONVERGENT B6 ;  /* 0x0000000000067941 */ /* 0x000fea0003800200 */
.L_x_23105:
        /* <DEDUP_REMOVED lines=26> */
.L_x_23146:
[----:B------:R-:W2:Y:S02]  /*1330*/  LDG.E.U8 R4, desc[UR36][R4.64] ;  /* 0x0000002404047981 */ /* 0x000ea4000c1e1100 */
[----:B--2---:R-:W-:-:S04]  /*1340*/  I2FP.F32.U32 R0, R4 ;  /* 0x0000000400007245 */ /* 0x004fc80000201000 */
[----:B------:R-:W-:-:S04]  /*1350*/  F2FP.F16.F32.PACK_AB R0, RZ, R0 ;  /* 0x00000000ff00723e */ /* 0x000fc800000000ff */
[----:B------:R-:W-:Y:S01]  /*1360*/  PRMT R19, R0, 0x7610, R19 ;  /* 0x0000761000137816 */ /* 0x000fe20000000013 */
[----:B------:R-:W-:Y:S06]  /*1370*/  BRA `(.L_x_23148) ;  /* 0x0000000c00b87947 */ /* 0x000fec0003800000 */
.L_x_23145:
        /* <DEDUP_REMOVED lines=11> */
.L_x_23150:
[----:B------:R-:W2:Y:S02]  /*1430*/  LDG.E R4, desc[UR36][R4.64] ;  /* 0x0000002404047981 */ /* 0x000ea4000c1e1900 */
[----:B--2---:R-:W-:-:S04]  /*1440*/  I2FP.F32.S32 R0, R4 ;  /* 0x0000000400007245 */ /* 0x004fc80000201400 */
[----:B------:R-:W-:-:S04]  /*1450*/  F2FP.F16.F32.PACK_AB R0, RZ, R0 ;  /* 0x00000000ff00723e */ /* 0x000fc800000000ff */
[----:B------:R-:W-:Y:S01]  /*1460*/  PRMT R19, R0, 0x7610, R19 ;  /* 0x0000761000137816 */ /* 0x000fe20000000013 */
[----:B------:R-:W-:Y:S06]  /*1470*/  BRA `(.L_x_23148) ;  /* 0x0000000c00787947 */ /* 0x000fec0003800000 */
.L_x_23149:
[----:B------:R-:W2:Y:S02]  /*1480*/  LDG.E.U16 R4, desc[UR36][R4.64] ;  /* 0x0000002404047981 */ /* 0x000ea4000c1e1500 */
[----:B--2---:R-:W0:Y:S02]  /*1490*/  I2F.S16 R0, R4 ;  /* 0x0000000400007306 */ /* 0x004e240000101400 */
[----:B0-----:R-:W-:-:S04]  /*14a0*/  F2FP.F16.F32.PACK_AB R0, RZ, R0 ;  /* 0x00000000ff00723e */ /* 0x001fc800000000ff */
[----:B------:R-:W-:Y:S01]  /*14b0*/  PRMT R19, R0, 0x7610, R19 ;  /* 0x0000761000137816 */ /* 0x000fe20000000013 */
[----:B------:R-:W-:Y:S06]  /*14c0*/  BRA `(.L_x_23148) ;  /* 0x0000000c00647947 */ /* 0x000fec0003800000 */
.L_x_23144:
        /* <DEDUP_REMOVED lines=9> */
.L_x_23152:
[----:B------:R0:W5:Y:S01]  /*1560*/  LDG.E.U16 R19, desc[UR36][R4.64] ;  /* 0x0000002404137981 */ /* 0x000162000c1e1500 */
[----:B------:R-:W-:Y:S05]  /*1570*/  BRA `(.L_x_23148) ;  /* 0x0000000c00387947 */ /* 0x000fea0003800000 */
.L_x_23151:
        /* <DEDUP_REMOVED lines=9> */
.L_x_23154:
[----:B------:R1:W5:Y:S01]  /*1610*/  LDG.E.U16 R19, desc[UR36][R4.64] ;  /* 0x0000002404137981 */ /* 0x000362000c1e1500 */
[----:B------:R-:W-:Y:S05]  /*1620*/  BRA `(.L_x_23148) ;  /* 0x0000000c000c7947 */ /* 0x000fea0003800000 */
.L_x_23153:
        /* <DEDUP_REMOVED lines=9> */
.L_x_23143:
        /* <DEDUP_REMOVED lines=14> */
.L_x_23157:
        /* <DEDUP_REMOVED lines=9> */
.L_x_23156:
        /* <DEDUP_REMOVED lines=27> */
.L_x_23159:
        /* <DEDUP_REMOVED lines=15> */
.L_x_23158:
[----:B------:R-:W2:Y:S02]  /*1ad0*/  LDG.E.U16 R0, desc[UR36][R4.64] ;  /* 0x0000002404007981 */ /* 0x000ea4000c1e1500 */
[----:B--2---:R-:W-:-:S05]  /*1ae0*/  IMAD.U32 R0, R0, 0x10000, RZ ;  /* 0x0001000000007824 */ /* 0x004fca00078e00ff */
[----:B------:R-:W-:-:S04]  /*1af0*/  F2FP.F16.F32.PACK_AB R0, RZ, R0 ;  /* 0x00000000ff00723e */ /* 0x000fc800000000ff */
[----:B------:R-:W-:Y:S01]  /*1b00*/  PRMT R19, R0, 0x7610, R19 ;  /* 0x0000761000137816 */ /* 0x000fe20000000013 */
[----:B------:R-:W-:Y:S06]  /*1b10*/  BRA `(.L_x_23148) ;  /* 0x0000000400d07947 */ /* 0x000fec0003800000 */
.L_x_23155:
        /* <DEDUP_REMOVED lines=13> */
.L_x_23162:
        /* <DEDUP_REMOVED lines=21> */
.L_x_23166:
[----:B------:R-:W-:Y:S05]  /*1d40*/  BSYNC.RECONVERGENT B1 ;  /* 0x0000000000017941 */ /* 0x000fea0003800200 */
.L_x_23165:
[----:B------:R-:W-:Y:S01]  /*1d50*/  IMAD.SHL.U32 R0, R0, 0x100000, RZ ;  /* 0x0010000000007824 */ /* 0x000fe200078e00ff */
[----:B------:R-:W-:-:S04]  /*1d60*/  LEA R3, R3, 0x3b800000, 0x17 ;  /* 0x3b80000003037811 */ /* 0x000fc800078eb8ff */
[----:B------:R-:W-:-:S07]  /*1d70*/  LOP3.LUT R0, R3, R0, R7, 0xfe, !PT ;  /* 0x0000000003007212 */ /* 0x000fce00078efe07 */
.L_x_23164:
[----:B------:R-:W-:Y:S05]  /*1d80*/  BSYNC.RECONVERGENT B0 ;  /* 0x0000000000007941 */ /* 0x000fea0003800200 */
.L_x_23163:
[----:B------:R-:W-:-:S04]  /*1d90*/  F2FP.F16.F32.PACK_AB R0, RZ, R0 ;  /* 0x00000000ff00723e */ /* 0x000fc800000000ff */
[----:B------:R-:W-:Y:S01]  /*1da0*/  PRMT R19, R0, 0x7610, R19 ;  /* 0x0000761000137816 */ /* 0x000fe20000000013 */
[----:B------:R-:W-:Y:S06]  /*1db0*/  BRA `(.L_x_23148) ;  /* 0x0000000400287947 */ /* 0x000fec0003800000 */
.L_x_23161:
        /* <DEDUP_REMOVED lines=21> */
.L_x_23170:
[----:B------:R-:W-:Y:S05]  /*1f10*/  BSYNC.RECONVERGENT B1 ;  /* 0x0000000000017941 */ /* 0x000fea0003800200 */
.L_x_23169:
[----:B------:R-:W-:Y:S01]  /*1f20*/  IMAD.SHL.U32 R0, R0, 0x200000, RZ ;  /* 0x0020000000007824 */ /* 0x000fe200078e00ff */
[----:B------:R-:W-:-:S04]  /*1f30*/  LEA R3, R3, 0x37800000, 0x17 ;  /* 0x3780000003037811 */ /* 0x000fc800078eb8ff */
[----:B------:R-:W-:-:S07]  /*1f40*/  LOP3.LUT R0, R3, R0, R7, 0xfe, !PT ;  /* 0x0000000003007212 */ /* 0x000fce00078efe07 */
.L_x_23168:
[----:B------:R-:W-:Y:S05]  /*1f50*/  BSYNC.RECONVERGENT B0 ;  /* 0x0000000000007941 */ /* 0x000fea0003800200 */
.L_x_23167:
[----:B------:R-:W-:-:S04]  /*1f60*/  F2FP.F16.F32.PACK_AB R0, RZ, R0 ;  /* 0x00000000ff00723e */ /* 0x000fc800000000ff */
[----:B------:R-:W-:Y:S01]  /*1f70*/  PRMT R19, R0, 0x7610, R19 ;  /* 0x0000761000137816 */ /* 0x000fe20000000013 */
[----:B------:R-:W-:Y:S06]  /*1f80*/  BRA `(.L_x_23148) ;  /* 0x0000000000b47947 */ /* 0x000fec0003800000 */
.L_x_23160:
        /* <DEDUP_REMOVED lines=14> */
.L_x_23174:
[----:B------:R-:W-:Y:S05]  /*2070*/  BSYNC.RECONVERGENT B0 ;  /* 0x0000000000007941 */ /* 0x000fea0003800200 */
.L_x_23173:
[----:B------:R-:W-:-:S04]  /*2080*/  F2FP.F16.F32.PACK_AB R0, RZ, R0 ;  /* 0x00000000ff00723e */ /* 0x000fc800000000ff */
[----:B------:R-:W-:Y:S01]  /*2090*/  PRMT R19, R0, 0x7610, R19 ;  /* 0x0000761000137816 */ /* 0x000fe20000000013 */
[----:B------:R-:W-:Y:S06]  /*20a0*/  BRA `(.L_x_23148) ;  /* 0x00000000006c7947 */ /* 0x000fec0003800000 */
.L_x_23147:
        /* <DEDUP_REMOVED lines=16> */
.L_x_23175:
[----:B------:R-:W-:Y:S01]  /*21b0*/  PRMT R19, RZ, 0x7610, R19 ;  /* 0x00007610ff137816 */ /* 0x000fe20000000013 */
[----:B------:R-:W-:Y:S06]  /*21c0*/  BRA `(.L_x_23148) ;  /* 0x0000000000247947 */ /* 0x000fec0003800000 */
.L_x_23172:
[----:B------:R-:W2:Y:S02]  /*21d0*/  LDG.E.64 R4, desc[UR36][R4.64] ;  /* 0x0000002404047981 */ /* 0x000ea4000c1e1b00 */
[----:B--2---:R-:W0:Y:S02]  /*21e0*/  I2F.U64 R0, R4 ;  /* 0x0000000400007312 */ /* 0x004e240000301000 */
[----:B0-----:R-:W-:-:S04]  /*21f0*/  F2FP.F16.F32.PACK_AB R0, RZ, R0 ;  /* 0x00000000ff00723e */ /* 0x001fc800000000ff */
[----:B------:R-:W-:Y:S01]  /*2200*/  PRMT R19, R0, 0x7610, R19 ;  /* 0x0000761000137816 */ /* 0x000fe20000000013 */
[----:B------:R-:W-:Y:S06]  /*2210*/  BRA `(.L_x_23148) ;  /* 0x0000000000107947 */ /* 0x000fec0003800000 */
.L_x_23171:
[----:B------:R-:W2:Y:S02]  /*2220*/  LDG.E R4, desc[UR36][R4.64] ;  /* 0x0000002404047981 */ /* 0x000ea4000c1e1900 */
[----:B--2---:R-:W-:-:S04]  /*2230*/  I2FP.F32.U32 R0, R4 ;  /* 0x0000000400007245 */ /* 0x004fc80000201000 */
[----:B------:R-:W-:-:S04]  /*2240*/  F2FP.F16.F32.PACK_AB R0, RZ, R0 ;  /* 0x00000000ff00723e */ /* 0x000fc800000000ff */
[----:B------:R-:W-:-:S07]  /*2250*/  PRMT R19, R0, 0x7610, R19 ;  /* 0x0000761000137816 */ /* 0x000fce0000000013 */
.L_x_23148:
[----:B------:R-:W-:-:S07]  /*2260*/  VIADD R27, R27, 0x80 ;  /* 0x000000801b1b7836 */ /* 0x000fce0000000000 */
.L_x_23142:
[----:B------:R-:W-:Y:S05]  /*2270*/  BSYNC.RECONVERGENT B6 ;  /* 0x0000000000067941 */ /* 0x000fea0003800200 */
.L_x_23141:
        /* <DEDUP_REMOVED lines=26> */
.L_x_23181:
[----:B------:R-:W2:Y:S02]  /*2420*/  LDG.E.U8 R4, desc[UR36][R4.64] ;  /* 0x0000002404047981 */ /* 0x000ea4000c1e1100 */
[----:B--2---:R-:W-:-:S04]  /*2430*/  I2FP.F32.U32 R0, R4 ;  /* 0x0000000400007245 */ /* 0x004fc80000201000 */
[----:B------:R-:W-:-:S04]  /*2440*/  F2FP.F16.F32.PACK_AB R0, RZ, R0 ;  /* 0x00000000ff00723e */ /* 0x000fc800000000ff */
[----:B------:R-:W-:Y:S01]  /*2450*/  PRMT R25, R0, 0x7610, R25 ;  /* 0x0000761000197816 */ /* 0x000fe20000000019 */
[----:B------:R-:W-:Y:S06]  /*2460*/  BRA `(.L_x_23183) ;  /* 0x0000000c00b87947 */ /* 0x000fec0003800000 */
.L_x_23180:
        /* <DEDUP_REMOVED lines=11> */
.L_x_23185:
[----:B------:R-:W2:Y:S02]  /*2520*/  LDG.E R4, desc[UR36][R4.64] ;  /* 0x0000002404047981 */ /* 0x000ea4000c1e1900 */
[----:B--2---:R-:W-:-:S04]  /*2530*/  I2FP.F32.S32 R0, R4 ;  /* 0x0000000400007245 */ /* 0x004fc80000201400 */
[----:B------:R-:W-:-:S04]  /*2540*/  F2FP.F16.F32.PACK_AB R0, RZ, R0 ;  /* 0x00000000ff00723e */ /* 0x000fc800000000ff */
[----:B------:R-:W-:Y:S01]  /*2550*/  PRMT R25, R0, 0x7610, R25 ;  /* 0x0000761000197816 */ /* 0x000fe20000000019 */
[----:B------:R-:W-:Y:S06]  /*2560*/  BRA `(.L_x_23183) ;  /* 0x0000000c00787947 */ /* 0x000fec0003800000 */
.L_x_23184:
[----:B------:R-:W2:Y:S02]  /*2570*/  LDG.E.U16 R4, desc[UR36][R4.64] ;  /* 0x0000002404047981 */ /* 0x000ea4000c1e1500 */
[----:B--2---:R-:W0:Y:S02]  /*2580*/  I2F.S16 R0, R4 ;  /* 0x0000000400007306 */ /* 0x004e240000101400 */
[----:B0-----:R-:W-:-:S04]  /*2590*/  F2FP.F16.F32.PACK_AB R0, RZ, R0 ;  /* 0x00000000ff00723e */ /* 0x001fc800000000ff */
[----:B------:R-:W-:Y:S01]  /*25a0*/  PRMT R25, R0, 0x7610, R25 ;  /* 0x0000761000197816 */ /* 0x000fe20000000019 */
[----:B------:R-:W-:Y:S06]  /*25b0*/  BRA `(.L_x_23183) ;  /* 0x0000000c00647947 */ /* 0x000fec0003800000 */
.L_x_23179:
        /* <DEDUP_REMOVED lines=9> */
.L_x_23187:
[----:B------:R0:W5:Y:S01]  /*2650*/  LDG.E.U16 R25, desc[UR36][R4.64] ;  /* 0x0000002404197981 */ /* 0x000162000c1e1500 */
[----:B------:R-:W-:Y:S05]  /*2660*/  BRA `(.L_x_23183) ;  /* 0x0000000c00387947 */ /* 0x000fea0003800000 */
.L_x_23186:
        /* <DEDUP_REMOVED lines=9> */
.L_x_23189:
[----:B------:R1:W5:Y:S01]  /*2700*/  LDG.E.U16 R25, desc[UR36][R4.64] ;  /* 0x0000002404197981 */ /* 0x000362000c1e1500 */
[----:B------:R-:W-:Y:S05]  /*2710*/  BRA `(.L_x_23183) ;  /* 0x0000000c000c7947 */ /* 0x000fea0003800000 */
.L_x_23188:
        /* <DEDUP_REMOVED lines=9> */
.L_x_23178:
        /* <DEDUP_REMOVED lines=14> */
.L_x_23192:
        /* <DEDUP_REMOVED lines=9> */
.L_x_23191:
        /* <DEDUP_REMOVED lines=27> */
.L_x_23194:
        /* <DEDUP_REMOVED lines=15> */
.L_x_23193:
[----:B------:R-:W2:Y:S02]  /*2bc0*/  LDG.E.U16 R0, desc[UR36][R4.64] ;  /* 0x0000002404007981 */ /* 0x000ea4000c1e1500 */
[----:B--2---:R-:W-:-:S05]  /*2bd0*/  IMAD.U32 R0, R0, 0x10000, RZ ;  /* 0x0001000000007824 */ /* 0x004fca00078e00ff */
[----:B------:R-:W-:-:S04]  /*2be0*/  F2FP.F16.F32.PACK_AB R0, RZ, R0 ;  /* 0x00000000ff00723e */ /* 0x000fc800000000ff */
[----:B------:R-:W-:Y:S01]  /*2bf0*/  PRMT R25, R0, 0x7610, R25 ;  /* 0x0000761000197816 */ /* 0x000fe20000000019 */
[----:B------:R-:W-:Y:S06]  /*2c00*/  BRA `(.L_x_23183) ;  /* 0x0000000400d07947 */ /* 0x000fec0003800000 */
.L_x_23190:
        /* <DEDUP_REMOVED lines=13> */
.L_x_23197:
        /* <DEDUP_REMOVED lines=21> */
.L_x_23201:
[----:B------:R-:W-:Y:S05]  /*2e30*/  BSYNC.RECONVERGENT B1 ;  /* 0x0000000000017941 */ /* 0x000fea0003800200 */
.L_x_23200:
[----:B------:R-:W-:Y:S01]  /*2e40*/  IMAD.SHL.U32 R0, R0, 0x100000, RZ ;  /* 0x0010000000007824 */ /* 0x000fe200078e00ff */
[----:B------:R-:W-:-:S04]  /*2e50*/  LEA R3, R3, 0x3b800000, 0x17 ;  /* 0x3b80000003037811 */ /* 0x000fc800078eb8ff */
[----:B------:R-:W-:-:S07]  /*2e60*/  LOP3.LUT R0, R3, R0, R7, 0xfe, !PT ;  /* 0x0000000003007212 */ /* 0x000fce00078efe07 */
.L_x_23199:
[----:B------:R-:W-:Y:S05]  /*2e70*/  BSYNC.RECONVERGENT B0 ;  /* 0x0000000000007941 */ /* 0x000fea0003800200 */
.L_x_23198:
[----:B------:R-:W-:-:S04]  /*2e80*/  F2FP.F16.F32.PACK_AB R0, RZ, R0 ;  /* 0x00000000ff00723e */ /* 0x000fc800000000ff */
[----:B------:R-:W-:Y:S01]  /*2e90*/  PRMT R25, R0, 0x7610, R25 ;  /* 0x0000761000197816 */ /* 0x000fe20000000019 */
[----:B------:R-:W-:Y:S06]  /*2ea0*/  BRA `(.L_x_23183) ;  /* 0x0000000400287947 */ /* 0x000fec0003800000 */
.L_x_23196:
        /* <DEDUP_REMOVED lines=21> */
.L_x_23205:
[----:B------:R-:W-:Y:S05]  /*3000*/  BSYNC.RECONVERGENT B1 ;  /* 0x0000000000017941 */ /* 0x000fea0003800200 */
.L_x_23204:
[----:B------:R-:W-:Y:S01]  /*3010*/  IMAD.SHL.U32 R0, R0, 0x200000, RZ ;  /* 0x0020000000007824 */ /* 0x000fe200078e00ff */
[----:B------:R-:W-:-:S04]  /*3020*/  LEA R3, R3, 0x37800000, 0x17 ;  /* 0x3780000003037811 */ /* 0x000fc800078eb8ff */
[----:B------:R-:W-:-:S07]  /*3030*/  LOP3.LUT R0, R3, R0, R7, 0xfe, !PT ;  /* 0x0000000003007212 */ /* 0x000fce00078efe07 */
.L_x_23203:
[----:B------:R-:W-:Y:S05]  /*3040*/  BSYNC.RECONVERGENT B0 ;  /* 0x0000000000007941 */ /* 0x000fea0003800200 */
.L_x_23202:
[----:B------:R-:W-:-:S04]  /*3050*/  F2FP.F16.F32.PACK_AB R0, RZ, R0 ;  /* 0x00000000ff00723e */ /* 0x000fc800000000ff */
[----:B------:R-:W-:Y:S01]  /*3060*/  PRMT R25, R0, 0x7610, R25 ;  /* 0x0000761000197816 */ /* 0x000fe20000000019 */
[----:B------:R-:W-:Y:S06]  /*3070*/  BRA `(.L_x_23183) ;  /* 0x0000000000b47947 */ /* 0x000fec0003800000 */
.L_x_23195:
        /* <DEDUP_REMOVED lines=14> */
.L_x_23209:
[----:B------:R-:W-:Y:S05]  /*3160*/  BSYNC.RECONVERGENT B0 ;  /* 0x0000000000007941 */ /* 0x000fea0003800200 */
.L_x_23208:
[----:B------:R-:W-:-:S04]  /*3170*/  F2FP.F16.F32.PACK_AB R0, RZ, R0 ;  /* 0x00000000ff00723e */ /* 0x000fc800000000ff */
[----:B------:R-:W-:Y:S01]  /*3180*/  PRMT R25, R0, 0x7610, R25 ;  /* 0x0000761000197816 */ /* 0x000fe20000000019 */
[----:B------:R-:W-:Y:S06]  /*3190*/  BRA `(.L_x_23183) ;  /* 0x00000000006c7947 */ /* 0x000fec0003800000 */
.L_x_23182:
        /* <DEDUP_REMOVED lines=16> */
.L_x_23210:
[----:B------:R-:W-:Y:S01]  /*32a0*/  PRMT R25, RZ, 0x7610, R25 ;  /* 0x00007610ff197816 */ /* 0x000fe20000000019 */
[----:B------:R-:W-:Y:S06]  /*32b0*/  BRA `(.L_x_23183) ;  /* 0x0000000000247947 */ /* 0x000fec0003800000 */
.L_x_23207:
[----:B------:R-:W2:Y:S02]  /*32c0*/  LDG.E.64 R4, desc[UR36][R4.64] ;  /* 0x0000002404047981 */ /* 0x000ea4000c1e1b00 */
[----:B--2---:R-:W0:Y:S02]  /*32d0*/  I2F.U64 R0, R4 ;  /* 0x0000000400007312 */ /* 0x004e240000301000 */
[----:B0-----:R-:W-:-:S04]  /*32e0*/  F2FP.F16.F32.PACK_AB R0, RZ, R0 ;  /* 0x00000000ff00723e */ /* 0x001fc800000000ff */
[----:B------:R-:W-:Y:S01]  /*32f0*/  PRMT R25, R0, 0x7610, R25 ;  /* 0x0000761000197816 */ /* 0x000fe20000000019 */
[----:B------:R-:W-:Y:S06]  /*3300*/  BRA `(.L_x_23183) ;  /* 0x0000000000107947 */ /* 0x000fec0003800000 */
.L_x_23206:
[----:B------:R-:W2:Y:S02]  /*3310*/  LDG.E R4, desc[UR36][R4.64] ;  /* 0x0000002404047981 */ /* 0x000ea4000c1e1900 */
[----:B--2---:R-:W-:-:S04]  /*3320*/  I2FP.F32.U32 R0, R4 ;  /* 0x0000000400007245 */ /* 0x004fc80000201000 */
[----:B------:R-:W-:-:S04]  /*3330*/  F2FP.F16.F32.PACK_AB R0, RZ, R0 ;  /* 0x00000000ff00723e */ /* 0x000fc800000000ff */
[----:B------:R-:W-:-:S07]  /*3340*/  PRMT R25, R0, 0x7610, R25 ;  /* 0x0000761000197816 */ /* 0x000fce0000000019 */
.L_x_23183:
[----:B------:R-:W-:-:S07]  /*3350*/  VIADD R27, R27, 0x80 ;  /* 0x000000801b1b7836 */ /* 0x000fce0000000000 */
.L_x_23177:
[----:B------:R-:W-:Y:S05]  /*3360*/  BSYNC.RECONVERGENT B6 ;  /* 0x0000000000067941 */ /* 0x000fea0003800200 */
.L_x_23176:
        /* <DEDUP_REMOVED lines=26> */
.L_x_23216:
[----:B------:R-:W2:Y:S02]  /*3510*/  LDG.E.U8 R4, desc[UR36][R4.64] ;  /* 0x0000002404047981 */ /* 0x000ea4000c1e1100 */
[----:B--2---:R-:W-:-:S04]  /*3520*/  I2FP.F32.U32 R0, R4 ;  /* 0x0000000400007245 */ /* 0x004fc80000201000 */
[----:B------:R-:W-:-:S04]  /*3530*/  F2FP.F16.F32.PACK_AB R0, RZ, R0 ;  /* 0x00000000ff00723e */ /* 0x000fc800000000ff */
[----:B------:R-:W-:Y:S01]  /*3540*/  PRMT R3, R0, 0x7610, R3 ;  /* 0x0000761000037816 */ /* 0x000fe20000000003 */
[----:B------:R-:W-:Y:S06]  /*3550*/  BRA `(.L_x_23212) ;  /* 0x0000000c00b47947 */ /* 0x000fec0003800000 */
.L_x_23215:
        /* <DEDUP_REMOVED lines=11> */
.L_x_23219:
[----:B------:R-:W2:Y:S02]  /*3610*/  LDG.E R4, desc[UR36][R4.64] ;  /* 0x0000002404047981 */ /* 0x000ea4000c1e1900 */
[----:B--2---:R-:W-:-:S04]  /*3620*/  I2FP.F32.S32 R0, R4 ;  /* 0x0000000400007245 */ /* 0x004fc80000201400 */
[----:B------:R-:W-:-:S04]  /*3630*/  F2FP.F16.F32.PACK_AB R0, RZ, R0 ;  /* 0x00000000ff00723e */ /* 0x000fc800000000ff */
[----:B------:R-:W-:Y:S01]  /*3640*/  PRMT R3, R0, 0x7610, R3 ;  /* 0x0000761000037816 */ /* 0x000fe20000000003 */
[----:B------:R-:W-:Y:S06]  /*3650*/  BRA `(.L_x_23212) ;  /* 0x0000000c00747947 */ /* 0x000fec0003800000 */
.L_x_23218:
[----:B------:R-:W2:Y:S02]  /*3660*/  LDG.E.U16 R4, desc[UR36][R4.64] ;  /* 0x0000002404047981 */ /* 0x000ea4000c1e1500 */
[----:B--2---:R-:W0:Y:S02]  /*3670*/  I2F.S16 R0, R4 ;  /* 0x0000000400007306 */ /* 0x004e240000101400 */
[----:B0-----:R-:W-:-:S04]  /*3680*/  F2FP.F16.F32.PACK_AB R0, RZ, R0 ;  /* 0x00000000ff00723e */ /* 0x001fc800000000ff */
[----:B------:R-:W-:Y:S01]  /*3690*/  PRMT R3, R0, 0x7610, R3 ;  /* 0x0000761000037816 */ /* 0x000fe20000000003 */
[----:B------:R-:W-:Y:S06]  /*36a0*/  BRA `(.L_x_23212) ;  /* 0x0000000c00607947 */ /* 0x000fec0003800000 */
.L_x_23214:
        /* <DEDUP_REMOVED lines=9> */
.L_x_23221:
[----:B------:R2:W5:Y:S01]  /*3740*/  LDG.E.U16 R3, desc[UR36][R4.64] ;  /* 0x0000002404037981 */ /* 0x000562000c1e1500 */
[----:B------:R-:W-:Y:S05]  /*3750*/  BRA `(.L_x_23212) ;  /* 0x0000000c00347947 */ /* 0x000fea0003800000 */
.L_x_23220:
        /* <DEDUP_REMOVED lines=9> */
.L_x_23223:
[----:B------:R3:W5:Y:S01]  /*37f0*/  LDG.E.U16 R3, desc[UR36][R4.64] ;  /* 0x0000002404037981 */ /* 0x000762000c1e1500 */
[----:B------:R-:W-:Y:S05]  /*3800*/  BRA `(.L_x_23212) ;  /* 0x0000000c00087947 */ /* 0x000fea0003800000 */
.L_x_23222:
        /* <DEDUP_REMOVED lines=9> */
.L_x_23213:
        /* <DEDUP_REMOVED lines=14> */
.L_x_23226:
        /* <DEDUP_REMOVED lines=9> */
.L_x_23225:
        /* <DEDUP_REMOVED lines=26> */
.L_x_23228:
        /* <DEDUP_REMOVED lines=15> */
.L_x_23227:
[----:B------:R-:W2:Y:S02]  /*3ca0*/  LDG.E.U16 R0, desc[UR36][R4.64] ;  /* 0x0000002404007981 */ /* 0x000ea4000c1e1500 */
[----:B--2---:R-:W-:-:S05]  /*3cb0*/  IMAD.U32 R0, R0, 0x10000, RZ ;  /* 0x0001000000007824 */ /* 0x004fca00078e00ff */
[----:B------:R-:W-:-:S04]  /*3cc0*/  F2FP.F16.F32.PACK_AB R0, RZ, R0 ;  /* 0x00000000ff00723e */ /* 0x000fc800000000ff */
[----:B------:R-:W-:Y:S01]  /*3cd0*/  PRMT R3, R0, 0x7610, R3 ;  /* 0x0000761000037816 */ /* 0x000fe20000000003 */
[----:B------:R-:W-:Y:S06]  /*3ce0*/  BRA `(.L_x_23212) ;  /* 0x0000000400d07947 */ /* 0x000fec0003800000 */
.L_x_23224:
        /* <DEDUP_REMOVED lines=13> */
.L_x_23231:
        /* <DEDUP_REMOVED lines=21> */
.L_x_23235:
[----:B------:R-:W-:Y:S05]  /*3f10*/  BSYNC.RECONVERGENT B1 ;  /* 0x0000000000017941 */ /* 0x000fea0003800200 */
.L_x_23234:
[----:B------:R-:W-:Y:S01]  /*3f20*/  IMAD.SHL.U32 R0, R0, 0x100000, RZ ;  /* 0x0010000000007824 */ /* 0x000fe200078e00ff */
[----:B------:R-:W-:-:S04]  /*3f30*/  LEA R3, R3, 0x3b800000, 0x17 ;  /* 0x3b80000003037811 */ /* 0x000fc800078eb8ff */
[----:B------:R-:W-:-:S07]  /*3f40*/  LOP3.LUT R0, R3, R0, R7, 0xfe, !PT ;  /* 0x0000000003007212 */ /* 0x000fce00078efe07 */
.L_x_23233:
[----:B------:R-:W-:Y:S05]  /*3f50*/  BSYNC.RECONVERGENT B0 ;  /* 0x0000000000007941 */ /* 0x000fea0003800200 */
.L_x_23232:
[----:B------:R-:W-:-:S04]  /*3f60*/  F2FP.F16.F32.PACK_AB R0, RZ, R0 ;  /* 0x00000000ff00723e */ /* 0x000fc800000000ff */
[----:B------:R-:W-:Y:S01]  /*3f70*/  PRMT R3, R0, 0x7610, R3 ;  /* 0x0000761000037816 */ /* 0x000fe20000000003 */
[----:B------:R-:W-:Y:S06]  /*3f80*/  BRA `(.L_x_23212) ;  /* 0x0000000400287947 */ /* 0x000fec0003800000 */
.L_x_23230:
        /* <DEDUP_REMOVED lines=21> */
.L_x_23239:
[----:B------:R-:W-:Y:S05]  /*40e0*/  BSYNC.RECONVERGENT B1 ;  /* 0x0000000000017941 */ /* 0x000fea0003800200 */
.L_x_23238:
[----:B------:R-:W-:Y:S01]  /*40f0*/  IMAD.SHL.U32 R0, R0, 0x200000, RZ ;  /* 0x0020000000007824 */ /* 0x000fe200078e00ff */
[----:B------:R-:W-:-:S04]  /*4100*/  LEA R3, R3, 0x37800000, 0x17 ;  /* 0x3780000003037811 */ /* 0x000fc800078eb8ff */
[----:B------:R-:W-:-:S07]  /*4110*/  LOP3.LUT R0, R3, R0, R7, 0xfe, !PT ;  /* 0x0000000003007212 */ /* 0x000fce00078efe07 */
.L_x_23237:
[----:B------:R-:W-:Y:S05]  /*4120*/  BSYNC.RECONVERGENT B0 ;  /* 0x0000000000007941 */ /* 0x000fea0003800200 */
.L_x_23236:
[----:B------:R-:W-:-:S04]  /*4130*/  F2FP.F16.F32.PACK_AB R0, RZ, R0 ;  /* 0x00000000ff00723e */ /* 0x000fc800000000ff */
[----:B------:R-:W-:Y:S01]  /*4140*/  PRMT R3, R0, 0x7610, R3 ;  /* 0x0000761000037816 */ /* 0x000fe20000000003 */
[----:B------:R-:W-:Y:S06]  /*4150*/  BRA `(.L_x_23212) ;  /* 0x0000000000b47947 */ /* 0x000fec0003800000 */
.L_x_23229:
        /* <DEDUP_REMOVED lines=14> */
.L_x_23243:
[----:B------:R-:W-:Y:S05]  /*4240*/  BSYNC.RECONVERGENT B0 ;  /* 0x0000000000007941 */ /* 0x000fea0003800200 */
.L_x_23242:
[----:B------:R-:W-:-:S04]  /*4250*/  F2FP.F16.F32.PACK_AB R0, RZ, R0 ;  /* 0x00000000ff00723e */ /* 0x000fc800000000ff */
[----:B------:R-:W-:Y:S01]  /*4260*/  PRMT R3, R0, 0x7610, R3 ;  /* 0x0000761000037816 */ /* 0x000fe20000000003 */
[----:B------:R-:W-:Y:S06]  /*4270*/  BRA `(.L_x_23212) ;  /* 0x00000000006c7947 */ /* 0x000fec0003800000 */
.L_x_23217:
        /* <DEDUP_REMOVED lines=16> */
.L_x_23244:
[----:B------:R-:W-:Y:S01]  /*4380*/  PRMT R3, RZ, 0x7610, R3 ;  /* 0x00007610ff037816 */ /* 0x000fe20000000003 */
[----:B------:R-:W-:Y:S06]  /*4390*/  BRA `(.L_x_23212) ;  /* 0x0000000000247947 */ /* 0x000fec0003800000 */
.L_x_23241:
[----:B------:R-:W2:Y:S02]  /*43a0*/  LDG.E.64 R4, desc[UR36][R4.64] ;  /* 0x0000002404047981 */ /* 0x000ea4000c1e1b00 */
[----:B--2---:R-:W0:Y:S02]  /*43b0*/  I2F.U64 R0, R4 ;  /* 0x0000000400007312 */ /* 0x004e240000301000 */
[----:B0-----:R-:W-:-:S04]  /*43c0*/  F2FP.F16.F32.PACK_AB R0, RZ, R0 ;  /* 0x00000000ff00723e */ /* 0x001fc800000000ff */
[----:B------:R-:W-:Y:S01]  /*43d0*/  PRMT R3, R0, 0x7610, R3 ;  /* 0x0000761000037816 */ /* 0x000fe20000000003 */
[----:B------:R-:W-:Y:S06]  /*43e0*/  BRA `(.L_x_23212) ;  /* 0x0000000000107947 */ /* 0x000fec0003800000 */
.L_x_23240:
[----:B------:R-:W2:Y:S02]  /*43f0*/  LDG.E R4, desc[UR36][R4.64] ;  /* 0x0000002404047981 */ /* 0x000ea4000c1e1900 */
[----:B--2---:R-:W-:-:S04]  /*4400*/  I2FP.F32.U32 R0, R4 ;  /* 0x0000000400007245 */ /* 0x004fc80000201000 */
[----:B------:R-:W-:-:S04]  /*4410*/  F2FP.F16.F32.PACK_AB R0, RZ, R0 ;  /* 0x00000000ff00723e */ /* 0x000fc800000000ff */
[----:B------:R-:W-:-:S07]  /*4420*/  PRMT R3, R0, 0x7610, R3 ;  /* 0x0000761000037816 */ /* 0x000fce0000000003 */
.L_x_23212:
[----:B------:R-:W-:Y:S05]  /*4430*/  BSYNC.RECONVERGENT B6 ;  /* 0x0000000000067941 */ /* 0x000fea0003800200 */
.L_x_23211:
[----:B------:R-:W-:Y:S01]  /*4440*/  LOP3.LUT P0, R0, R16, 0x7fff, RZ, 0xc0, !PT ;  /* 0x00007fff10007812 */ /* 0x000fe2000780c0ff */
[----:B------:R-:W-:-:S12]  /*4450*/  BSSY.RECONVERGENT B0, `(.L_x_23245) ;  /* 0x00000dc000007945 */ /* 0x000fd80003800200 */
[----:B------:R-:W-:Y:S05]  /*4460*/  @P0 BRA `(.L_x_23246) ;  /* 0x00000004009c0947 */ /* 0x000fea0003800000 */
[----:B------:R-:W-:Y:S01]  /*4470*/  ISETP.GE.AND P2, PT, R17, R22, PT ;  /* 0x000000161100720c */ /* 0x000fe20003f46270 */
[----:B------:R-:W-:-:S12]  /*4480*/  BSSY.RECONVERGENT B1, `(.L_x_23247) ;  /* 0x0000018000017945 */ /* 0x000fd80003800200 */
[----:B------:R-:W-:Y:S05]  /*4490*/  @P2 BRA `(.L_x_23248) ;  /* 0x0000000000582947 */ /* 0x000fea0003800000 */
[----:B0123--:R-:W0:Y:S01]  /*44a0*/  LDC.U16 R4, c[0x0][0x386] ;  /* 0x0000e180ff047b82 */ /* 0x00fe220000000400 */
[----:B-----5:R-:W-:-:S05]  /*44b0*/  HADD2.F32 R5, -RZ, R23.H0_H0 ;  /* 0x20000017ff057230 */ /* 0x020fca0000004100 */
[----:B------:R-:W-:Y:S01]  /*44c0*/  FSETP.NAN.FTZ.AND P1, PT, R5, R5, PT ;  /* 0x000000050500720b */ /* 0x000fe20003f38000 */
[----:B0-----:R-:W-:-:S05]  /*44d0*/  HADD2.F32 R0, -RZ, R4.H0_H0 ;  /* 0x20000004ff007230 */ /* 0x001fca0000004100 */
        /* <DEDUP_REMOVED lines=8> */
[C---:B------:R-:W-:Y:S02]  /*4560*/  LOP3.LUT P0, RZ, R23.reuse, 0x7fff, RZ, 0xc0, !PT ;  /* 0x00007fff17ff7812 */ /* 0x040fe4000780c0ff */
[----:B------:R-:W-:-:S11]  /*4570*/  PRMT R5, R23, 0x7610, R5 ;  /* 0x0000761017057816 */ /* 0x000fd60000000005 */
[----:B------:R-:W-:Y:S05]  /*4580*/  @!P0 BRA `(.L_x_23248) ;  /* 0x00000000001c8947 */ /* 0x000fea0003800000 */
[----:B------:R-:W-:-:S04]  /*4590*/  LOP3.LUT R23, R23, 0x8000, RZ, 0xc0, !PT ;  /* 0x0000800017177812 */ /* 0x000fc800078ec0ff */
[----:B------:R-:W-:-:S04]  /*45a0*/  LOP3.LUT R23, R23, 0x1, RZ, 0xfc, !PT ;  /* 0x0000000117177812 */ /* 0x000fc800078efcff */
[----:B------:R-:W-:Y:S01]  /*45b0*/  PRMT R5, R23, 0x7610, R5 ;  /* 0x0000761017057816 */ /* 0x000fe20000000005 */
[----:B------:R-:W-:Y:S06]  /*45c0*/  BRA `(.L_x_23248) ;  /* 0x00000000000c7947 */ /* 0x000fec0003800000 */
.L_x_23249:
[----:B------:R-:W-:-:S05]  /*45d0*/  FADD.FTZ R0, R0, R5 ;  /* 0x0000000500007221 */ /* 0x000fca0000010000 */
[----:B------:R-:W-:-:S04]  /*45e0*/  F2FP.F16.F32.PACK_AB R0, RZ, R0 ;  /* 0x00000000ff00723e */ /* 0x000fc800000000ff */
[----:B------:R-:W-:-:S07]  /*45f0*/  PRMT R5, R0, 0x7610, R5 ;  /* 0x0000761000057816 */ /* 0x000fce0000000005 */
.L_x_23248:
[----:B------:R-:W-:Y:S05]  /*4600*/  BSYNC.RECONVERGENT B1 ;  /* 0x0000000000017941 */ /* 0x000fea0003800200 */
.L_x_23247:
[----:B------:R-:W-:Y:S01]  /*4610*/  VIADD R7, R17, 0x80 ;  /* 0x0000008011077836 */ /* 0x000fe20000000000 */
[----:B------:R-:W-:Y:S04]  /*4620*/  BSSY.RECONVERGENT B1, `(.L_x_23250) ;  /* 0x0000018000017945 */ /* 0x000fe80003800200 */
[----:B------:R-:W-:-:S13]  /*4630*/  ISETP.GE.AND P0, PT, R7, R22, PT ;  /* 0x000000160700720c */ /* 0x000fda0003f06270 */
[----:B------:R-:W-:Y:S05]  /*4640*/  @P0 BRA `(.L_x_23251) ;  /* 0x0000000000540947 */ /* 0x000fea0003800000 */
[----:B-----5:R-:W4:Y:S01]  /*4650*/  LDC.U16 R23, c[0x0][0x386] ;  /* 0x0000e180ff177b82 */ /* 0x020f220000000400 */
[----:B------:R-:W-:-:S05]  /*4660*/  HADD2.F32 R0, -RZ, R19.H0_H0 ;  /* 0x20000013ff007230 */ /* 0x000fca0000004100 */
[----:B------:R-:W-:Y:S01]  /*4670*/  FSETP.NAN.FTZ.AND P0, PT, R0, R0, PT ;  /* 0x000000000000720b */ /* 0x000fe20003f18000 */
[----:B----4-:R-:W-:-:S05]  /*4680*/  HADD2.F32 R7, -RZ, R23.H0_H0 ;  /* 0x20000017ff077230 */ /* 0x010fca0000004100 */
[----:B------:R-:W-:-:S04]  /*4690*/  FSETP.NAN.FTZ.AND P1, PT, R7, R7, PT ;  /* 0x000000070700720b */ /* 0x000fc80003f38000 */
[----:B------:R-:W-:-:S13]  /*46a0*/  PLOP3.LUT P0, PT, P1, P0, PT, 0xf8, 0x8f ;  /* 0x00000000008f781c */ /* 0x000fda0000f01f70 */
[----:B------:R-:W-:Y:S05]  /*46b0*/  @P0 BRA `(.L_x_23252) ;  /* 0x00000000002c0947 */ /* 0x000fea0003800000 */
[----:B------:R-:W-:Y:S02]  /*46c0*/  PRMT R0, R19, 0x9910, RZ ;  /* 0x0000991013007816 */ /* 0x000fe400000000ff */
[----:B------:R-:W-:-:S04]  /*46d0*/  PRMT R7, R23, 0x9910, RZ ;  /* 0x0000991017077816 */ /* 0x000fc800000000ff */
[----:B------:R-:W-:-:S13]  /*46e0*/  ISETP.NE.AND P0, PT, R7, R0, PT ;  /* 0x000000000700720c */ /* 0x000fda0003f05270 */
        /* <DEDUP_REMOVED lines=8> */
.L_x_23252:
[----:B------:R-:W-:-:S05]  /*4770*/  FADD.FTZ R0, R7, R0 ;  /* 0x0000000007007221 */ /* 0x000fca0000010000 */
[----:B------:R-:W-:-:S04]  /*4780*/  F2FP.F16.F32.PACK_AB R0, RZ, R0 ;  /* 0x00000000ff00723e */ /* 0x000fc800000000ff */
[----:B------:R-:W-:-:S07]  /*4790*/  PRMT R23, R0, 0x7610, R23 ;  /* 0x0000761000177816 */ /* 0x000fce0000000017 */
.L_x_23251:
[----:B------:R-:W-:Y:S05]  /*47a0*/  BSYNC.RECONVERGENT B1 ;  /* 0x0000000000017941 */ /* 0x000fea0003800200 */
.L_x_23250:
[----:B------:R-:W-:Y:S01]  /*47b0*/  VIADD R7, R17, 0x100 ;  /* 0x0000010011077836 */ /* 0x000fe20000000000 */
[----:B------:R-:W-:Y:S04]  /*47c0*/  BSSY.RECONVERGENT B1, `(.L_x_23253) ;  /* 0x0000018000017945 */ /* 0x000fe80003800200 */
[----:B------:R-:W-:-:S13]  /*47d0*/  ISETP.GE.AND P0, PT, R7, R22, PT ;  /* 0x000000160700720c */ /* 0x000fda0003f06270 */
[----:B------:R-:W-:Y:S05]  /*47e0*/  @P0 BRA `(.L_x_23254) ;  /* 0x0000000000540947 */ /* 0x000fea0003800000 */
[----:B------:R-:W4:Y:S01]  /*47f0*/  LDC.U16 R18, c[0x0][0x386] ;  /* 0x0000e180ff127b82 */ /* 0x000f220000000400 */
[----:B-----5:R-:W-:-:S05]  /*4800*/  HADD2.F32 R0, -RZ, R25.H0_H0 ;  /* 0x20000019ff007230 */ /* 0x020fca0000004100 */
        /* <DEDUP_REMOVED lines=16> */
.L_x_23255:
[----:B------:R-:W-:-:S05]  /*4910*/  FADD.FTZ R0, R7, R0 ;  /* 0x0000000007007221 */ /* 0x000fca0000010000 */
[----:B------:R-:W-:-:S04]  /*4920*/  F2FP.F16.F32.PACK_AB R0, RZ, R0 ;  /* 0x00000000ff00723e */ /* 0x000fc800000000ff */
[----:B------:R-:W-:-:S07]  /*4930*/  PRMT R18, R0, 0x7610, R18 ;  /* 0x0000761000127816 */ /* 0x000fce0000000012 */
.L_x_23254:
[----:B------:R-:W-:Y:S05]  /*4940*/  BSYNC.RECONVERGENT B1 ;  /* 0x0000000000017941 */ /* 0x000fea0003800200 */
.L_x_23253:
[----:B------:R-:W-:-:S05]  /*4950*/  VIADD R7, R17, 0x180 ;  /* 0x0000018011077836 */ /* 0x000fca0000000000 */
[----:B------:R-:W-:-:S13]  /*4960*/  ISETP.GE.AND P0, PT, R7, R22, PT ;  /* 0x000000160700720c */ /* 0x000fda0003f06270 */
        /* <DEDUP_REMOVED lines=19> */
.L_x_23257:
[----:B------:R-:W-:-:S05]  /*4aa0*/  FADD.FTZ R0, R7, R0 ;  /* 0x0000000007007221 */ /* 0x000fca0000010000 */
[----:B------:R-:W-:-:S04]  /*4ab0*/  F2FP.F16.F32.PACK_AB R0, RZ, R0 ;  /* 0x00000000ff00723e */ /* 0x000fc800000000ff */
[----:B------:R-:W-:Y:S01]  /*4ac0*/  PRMT R16, R0, 0x7610, R16 ;  /* 0x0000761000107816 */ /* 0x000fe20000000010 */
[----:B------:R-:W-:Y:S06]  /*4ad0*/  BRA `(.L_x_23256) ;  /* 0x0000000400cc7947 */ /* 0x000fec0003800000 */
.L_x_23246:
        /* <DEDUP_REMOVED lines=17> */
[C---:B------:R-:W-:Y:S01]  /*4bf0*/  LOP3.LUT R4, R23.reuse, R16, RZ, 0x3c, !PT ;  /* 0x0000001017047212 */ /* 0x040fe200078e3cff */
[----:B------:R-:W-:Y:S01]  /*4c00*/  IMAD.MOV.U32 R5, RZ, RZ, 0x1 ;  /* 0x00000001ff057424 */ /* 0x000fe200078e00ff */
[----:B------:R-:W-:Y:S02]  /*4c10*/  LOP3.LUT R23, R23, 0x7fff, RZ, 0xc0, !PT ;  /* 0x00007fff17177812 */ /* 0x000fe400078ec0ff */
[----:B------:R-:W-:Y:S02]  /*4c20*/  PRMT R4, R4, 0x9910, RZ ;  /* 0x0000991004047816 */ /* 0x000fe400000000ff */
[----:B------:R-:W-:Y:S02]  /*4c30*/  ISETP.GT.U32.AND P1, PT, R0, R23, PT ;  /* 0x000000170000720c */ /* 0x000fe40003f24070 */
[----:B------:R-:W-:-:S04]  /*4c40*/  ISETP.GT.AND P0, PT, R4, -0x1, PT ;  /* 0xffffffff0400780c */ /* 0x000fc80003f04270 */
[----:B------:R-:W-:-:S04]  /*4c50*/  SEL R4, R5, 0xffff, P0 ;  /* 0x0000ffff05047807 */ /* 0x000fc80000000000 */
[----:B------:R-:W-:-:S05]  /*4c60*/  SEL R5, R4, 0xffff, !P1 ;  /* 0x0000ffff04057807 */ /* 0x000fca0004800000 */
[----:B------:R-:W-:-:S07]  /*4c70*/  IMAD.IADD R5, R16, 0x1, R5 ;  /* 0x0000000110057824 */ /* 0x000fce00078e0205 */
.L_x_23259:
[----:B------:R-:W-:Y:S05]  /*4c80*/  BSYNC.RECONVERGENT B1 ;  /* 0x0000000000017941 */ /* 0x000fea0003800200 */
.L_x_23258:
[----:B------:R-:W-:Y:S01]  /*4c90*/  VIADD R7, R17, 0x80 ;  /* 0x0000008011077836 */ /* 0x000fe20000000000 */
[----:B------:R-:W-:Y:S04]  /*4ca0*/  BSSY.RECONVERGENT B1, `(.L_x_23260) ;  /* 0x000001c000017945 */ /* 0x000fe80003800200 */
[----:B------:R-:W-:-:S13]  /*4cb0*/  ISETP.GE.AND P0, PT, R7, R22, PT ;  /* 0x000000160700720c */ /* 0x000fda0003f06270 */
[----:B------:R-:W-:Y:S05]  /*4cc0*/  @P0 BRA `(.L_x_23261) ;  /* 0x0000000000640947 */ /* 0x000fea0003800000 */
[----:B-----5:R-:W0:Y:S01]  /*4cd0*/  LDC.U16 R23, c[0x0][0x386] ;  /* 0x0000e180ff177b82 */ /* 0x020e220000000400 */
[----:B------:R-:W-:-:S05]  /*4ce0*/  HADD2.F32 R7, -RZ, R19.H0_H0 ;  /* 0x20000013ff077230 */ /* 0x000fca0000004100 */
[----:B------:R-:W-:Y:S01]  /*4cf0*/  FSETP.NAN.FTZ.AND P1, PT, R7, R7, PT ;  /* 0x000000070700720b */ /* 0x000fe20003f38000 */
[----:B0123--:R-:W-:-:S05]  /*4d00*/  HADD2.F32 R4, -RZ, R23.H0_H0 ;  /* 0x20000017ff047230 */ /* 0x00ffca0000004100 */
[----:B------:R-:W-:-:S04]  /*4d10*/  FSETP.NAN.FTZ.AND P0, PT, R4, R4, PT ;  /* 0x000000040400720b */ /* 0x000fc80003f18000 */
[----:B------:R-:W-:-:S13]  /*4d20*/  PLOP3.LUT P0, PT, P0, P1, PT, 0xf8, 0x8f ;  /* 0x00000000008f781c */ /* 0x000fda0000703f70 */
[----:B------:R-:W-:Y:S05]  /*4d30*/  @P0 BRA `(.L_x_23262) ;  /* 0x00000000003c0947 */ /* 0x000fea0003800000 */
[----:B------:R-:W-:Y:S02]  /*4d40*/  PRMT R4, R19, 0x9910, RZ ;  /* 0x0000991013047816 */ /* 0x000fe400000000ff */
[----:B------:R-:W-:-:S04]  /*4d50*/  PRMT R7, R23, 0x9910, RZ ;  /* 0x0000991017077816 */ /* 0x000fc800000000ff */
[----:B------:R-:W-:-:S13]  /*4d60*/  ISETP.NE.AND P0, PT, R7, R4, PT ;  /* 0x000000040700720c */ /* 0x000fda0003f05270 */
        /* <DEDUP_REMOVED lines=12> */
.L_x_23262:
[----:B------:R-:W-:-:S05]  /*4e30*/  FADD.FTZ R4, R4, R7 ;  /* 0x0000000704047221 */ /* 0x000fca0000010000 */
[----:B------:R-:W-:-:S04]  /*4e40*/  F2FP.F16.F32.PACK_AB R4, RZ, R4 ;  /* 0x00000004ff04723e */ /* 0x000fc800000000ff */
[----:B------:R-:W-:-:S07]  /*4e50*/  PRMT R23, R4, 0x7610, R23 ;  /* 0x0000761004177816 */ /* 0x000fce0000000017 */
.L_x_23261:
[----:B------:R-:W-:Y:S05]  /*4e60*/  BSYNC.RECONVERGENT B1 ;  /* 0x0000000000017941 */ /* 0x000fea0003800200 */
.L_x_23260:
[----:B------:R-:W-:Y:S01]  /*4e70*/  VIADD R7, R17, 0x100 ;  /* 0x0000010011077836 */ /* 0x000fe20000000000 */
[----:B------:R-:W-:Y:S04]  /*4e80*/  BSSY.RECONVERGENT B1, `(.L_x_23263) ;  /* 0x000001c000017945 */ /* 0x000fe80003800200 */
[----:B------:R-:W-:-:S13]  /*4e90*/  ISETP.GE.AND P0, PT, R7, R22, PT ;  /* 0x000000160700720c */ /* 0x000fda0003f06270 */
[----:B------:R-:W-:Y:S05]  /*4ea0*/  @P0 BRA `(.L_x_23264) ;  /* 0x0000000000640947 */ /* 0x000fea0003800000 */
[----:B------:R-:W0:Y:S01]  /*4eb0*/  LDC.U16 R18, c[0x0][0x386] ;  /* 0x0000e180ff127b82 */ /* 0x000e220000000400 */
[----:B-----5:R-:W-:-:S05]  /*4ec0*/  HADD2.F32 R7, -RZ, R25.H0_H0 ;  /* 0x20000019ff077230 */ /* 0x020fca0000004100 */
        /* <DEDUP_REMOVED lines=20> */
.L_x_23265:
[----:B------:R-:W-:-:S05]  /*5010*/  FADD.FTZ R4, R4, R7 ;  /* 0x0000000704047221 */ /* 0x000fca0000010000 */
[----:B------:R-:W-:-:S04]  /*5020*/  F2FP.F16.F32.PACK_AB R4, RZ, R4 ;  /* 0x00000004ff04723e */ /* 0x000fc800000000ff */
[----:B------:R-:W-:-:S07]  /*5030*/  PRMT R18, R4, 0x7610, R18 ;  /* 0x0000761004127816 */ /* 0x000fce0000000012 */
.L_x_23264:
[----:B------:R-:W-:Y:S05]  /*5040*/  BSYNC.RECONVERGENT B1 ;  /* 0x0000000000017941 */ /* 0x000fea0003800200 */
.L_x_23263:
        /* <DEDUP_REMOVED lines=25> */
.L_x_23266:
[----:B------:R-:W-:-:S05]  /*51e0*/  FADD.FTZ R6, R6, R7 ;  /* 0x0000000706067221 */ /* 0x000fca0000010000 */
[----:B------:R-:W-:-:S04]  /*51f0*/  F2FP.F16.F32.PACK_AB R6, RZ, R6 ;  /* 0x00000006ff06723e */ /* 0x000fc800000000ff */
[----:B------:R-:W-:-:S07]  /*5200*/  PRMT R16, R6, 0x7610, R16 ;  /* 0x0000761006107816 */ /* 0x000fce0000000010 */
.L_x_23256:
[----:B------:R-:W-:Y:S05]  /*5210*/  BSYNC.RECONVERGENT B0 ;  /* 0x0000000000007941 */ /* 0x000fea0003800200 */
.L_x_23245:
[----:B-----5:R-:W4:Y:S01]  /*5220*/  LDC.U8 R19, c[0x0][0x3a4] ;  /* 0x0000e900ff137b82 */ /* 0x020f220000000000 */
[----:B------:R-:W-:Y:S04]  /*5230*/  BSSY.RECONVERGENT B6, `(.L_x_23267) ;  /* 0x00000f9000067945 */ /* 0x000fe80003800200 */
[----:B------:R-:W-:Y:S05]  /*5240*/  @P2 BRA `(.L_x_23268) ;  /* 0x0000000c00dc2947 */ /* 0x000fea0003800000 */
[----:B------:R-:W5:Y:S01]  /*5250*/  LDCU UR4, c[0x0][0x3a8] ;  /* 0x00007500ff0477ac */ /* 0x000f620008000800 */
[----:B------:R-:W5:Y:S01]  /*5260*/  LDC.64 R8, c[0x0][0x388] ;  /* 0x0000e200ff087b82 */ /* 0x000f620000000a00 */
[----:B------:R-:W-:Y:S01]  /*5270*/  IMAD R0, R2, 0x200, R17 ;  /* 0x0000020002007824 */ /* 0x000fe200078e0211 */
[----:B01234-:R-:W-:-:S03]  /*5280*/  PRMT R4, R19, 0x9910, RZ ;  /* 0x0000991013047816 */ /* 0x01ffc600000000ff */
[----:B-----5:R-:W-:Y:S02]  /*5290*/  IMAD R3, R0, UR4, RZ ;  /* 0x0000000400037c24 */ /* 0x020fe4000f8e02ff */
[----:B------:R-:W-:-:S05]  /*52a0*/  IMAD.MOV.U32 R0, RZ, RZ, R4 ;  /* 0x000000ffff007224 */ /* 0x000fca00078e0004 */
[----:B------:R-:W-:Y:S02]  /*52b0*/  ISETP.GT.AND P0, PT, R0, 0x9, PT ;  /* 0x000000090000780c */ /* 0x000fe40003f04270 */
[----:B------:R-:W-:-:S05]  /*52c0*/  IADD3 R8, P1, PT, R3, R8, RZ ;  /* 0x0000000803087210 */ /* 0x000fca0007f3e0ff */
        /* <DEDUP_REMOVED lines=14> */
.L_x_23272:
[----:B------:R-:W-:-:S06]  /*53b0*/  HADD2.F32 R5, -RZ, R5.H0_H0 ;  /* 0x20000005ff057230 */ /* 0x000fcc0000004100 */
[----:B------:R-:W0:Y:S02]  /*53c0*/  F2I.S64.TRUNC R4, R5 ;  /* 0x0000000500047311 */ /* 0x000e24000020d900 */
[----:B0-----:R0:W-:Y:S01]  /*53d0*/  STG.E.U8 desc[UR36][R8.64], R4 ;  /* 0x0000000408007986 */ /* 0x0011e2000c101124 */
[----:B------:R-:W-:Y:S05]  /*53e0*/  BRA `(.L_x_23274) ;  /* 0x0000000c00707947 */ /* 0x000fea0003800000 */
.L_x_23271:
        /* <DEDUP_REMOVED lines=10> */
.L_x_23276:
[----:B------:R-:W-:-:S06]  /*5490*/  HADD2.F32 R5, -RZ, R5.H0_H0 ;  /* 0x20000005ff057230 */ /* 0x000fcc0000004100 */
[----:B------:R-:W0:Y:S02]  /*54a0*/  F2I.FTZ.TRUNC.NTZ R5, R5 ;  /* 0x0000000500057305 */ /* 0x000e24000021f100 */
[----:B0-----:R0:W-:Y:S01]  /*54b0*/  STG.E desc[UR36][R8.64], R5 ;  /* 0x0000000508007986 */ /* 0x0011e2000c101924 */
[----:B------:R-:W-:Y:S05]  /*54c0*/  BRA `(.L_x_23274) ;  /* 0x0000000c00387947 */ /* 0x000fea0003800000 */
.L_x_23275:
[----:B------:R-:W-:-:S06]  /*54d0*/  HADD2.F32 R5, -RZ, R5.H0_H0 ;  /* 0x20000005ff057230 */ /* 0x000fcc0000004100 */
[----:B------:R-:W0:Y:S02]  /*54e0*/  F2I.FTZ.TRUNC.NTZ R5, R5 ;  /* 0x0000000500057305 */ /* 0x000e24000021f100 */
[----:B0-----:R0:W-:Y:S01]  /*54f0*/  STG.E.U16 desc[UR36][R8.64], R5 ;  /* 0x0000000508007986 */ /* 0x0011e2000c101524 */
[----:B------:R-:W-:Y:S05]  /*5500*/  BRA `(.L_x_23274) ;  /* 0x0000000c00287947 */ /* 0x000fea0003800000 */
.L_x_23270:
        /* <DEDUP_REMOVED lines=9> */
.L_x_23278:
[----:B------:R0:W-:Y:S01]  /*55a0*/  STG.E.U16 desc[UR36][R8.64], R5 ;  /* 0x0000000508007986 */ /* 0x0001e2000c101524 */
[----:B------:R-:W-:Y:S05]  /*55b0*/  BRA `(.L_x_23274) ;  /* 0x0000000800fc7947 */ /* 0x000fea0003800000 */
.L_x_23277:
        /* <DEDUP_REMOVED lines=10> */
.L_x_23280:
[----:B------:R-:W-:-:S05]  /*5660*/  HADD2.F32 R0, -RZ, R5.H0_H0 ;  /* 0x20000005ff007230 */ /* 0x000fca0000004100 */
[----:B------:R-:W-:-:S04]  /*5670*/  F2FP.F16.F32.PACK_AB R0, RZ, R0 ;  /* 0x00000000ff00723e */ /* 0x000fc800000000ff */
[----:B------:R-:W-:-:S05]  /*5680*/  PRMT R0, R0, 0x5410, RZ ;  /* 0x0000541000007816 */ /* 0x000fca00000000ff */
[----:B------:R0:W-:Y:S01]  /*5690*/  STG.E desc[UR36][R8.64], R0 ;  /* 0x0000000008007986 */ /* 0x0001e2000c101924 */
[----:B------:R-:W-:Y:S05]  /*56a0*/  BRA `(.L_x_23274) ;  /* 0x0000000800c07947 */ /* 0x000fea0003800000 */
.L_x_23279:
[----:B------:R-:W-:-:S05]  /*56b0*/  HADD2.F32 R4, -RZ, R5.H0_H0 ;  /* 0x20000005ff047230 */ /* 0x000fca0000004100 */
[----:B------:R-:W-:-:S06]  /*56c0*/  FMUL.FTZ R4, R4, 1 ;  /* 0x3f80000004047820 */ /* 0x000fcc0000410000 */
[----:B------:R-:W0:Y:S02]  /*56d0*/  F2F.F64.F32 R4, R4 ;  /* 0x0000000400047310 */ /* 0x000e240000201800 */
[----:B0-----:R0:W-:Y:S01]  /*56e0*/  STG.E.64 desc[UR36][R8.64], R4 ;  /* 0x0000000408007986 */ /* 0x0011e2000c101b24 */
[----:B------:R-:W-:Y:S05]  /*56f0*/  BRA `(.L_x_23274) ;  /* 0x0000000800ac7947 */ /* 0x000fea0003800000 */
.L_x_23269:
        /* <DEDUP_REMOVED lines=13> */
.L_x_23283:
[----:B------:R-:W-:Y:S01]  /*57d0*/  HADD2.F32 R5, -RZ, R5.H0_H0 ;  /* 0x20000005ff057230 */ /* 0x000fe20000004100 */
[----:B------:R-:W-:-:S04]  /*57e0*/  CS2R R6, SRZ ;  /* 0x0000000000067805 */ /* 0x000fc8000001ff00 */
[----:B------:R-:W-:-:S06]  /*57f0*/  FMUL.FTZ R5, R5, 1 ;  /* 0x3f80000005057820 */ /* 0x000fcc0000410000 */
[----:B------:R-:W0:Y:S02]  /*5800*/  F2F.F64.F32 R4, R5 ;  /* 0x0000000500047310 */ /* 0x000e240000201800 */
[----:B0-----:R0:W-:Y:S01]  /*5810*/  STG.E.128 desc[UR36][R8.64], R4 ;  /* 0x0000000408007986 */ /* 0x0011e2000c101d24 */
[----:B------:R-:W-:Y:S05]  /*5820*/  BRA `(.L_x_23274) ;  /* 0x0000000800607947 */ /* 0x000fea0003800000 */
.L_x_23282:
        /* <DEDUP_REMOVED lines=19> */
.L_x_23287:
[----:B------:R-:W-:Y:S05]  /*5960*/  BSYNC.RECONVERGENT B0 ;  /* 0x0000000000007941 */ /* 0x000fea0003800200 */
.L_x_23286:
[----:B------:R-:W-:-:S05]  /*5970*/  LOP3.LUT R5, R0, 0x80, R5, 0xf8, !PT ;  /* 0x0000008000057812 */ /* 0x000fca00078ef805 */
[----:B------:R0:W-:Y:S01]  /*5980*/  STG.E.U8 desc[UR36][R8.64], R5 ;  /* 0x0000000508007986 */ /* 0x0001e2000c101124 */
[----:B------:R-:W-:Y:S05]  /*5990*/  BRA `(.L_x_23274) ;  /* 0x0000000800047947 */ /* 0x000fea0003800000 */
.L_x_23285:
        /* <DEDUP_REMOVED lines=15> */
.L_x_23289:
[----:B------:R-:W-:Y:S05]  /*5a90*/  BSYNC.RECONVERGENT B0 ;  /* 0x0000000000007941 */ /* 0x000fea0003800200 */
.L_x_23288:
[----:B------:R-:W-:-:S05]  /*5aa0*/  LOP3.LUT R5, R0, 0x80, R5, 0xf8, !PT ;  /* 0x0000008000057812 */ /* 0x000fca00078ef805 */
[----:B------:R0:W-:Y:S01]  /*5ab0*/  STG.E.U8 desc[UR36][R8.64], R5 ;  /* 0x0000000508007986 */ /* 0x0001e2000c101124 */
[----:B------:R-:W-:Y:S05]  /*5ac0*/  BRA `(.L_x_23274) ;  /* 0x0000000400b87947 */ /* 0x000fea0003800000 */
.L_x_23284:
[----:B------:R-:W-:-:S05]  /*5ad0*/  HADD2.F32 R0, -RZ, R5.H0_H0 ;  /* 0x20000005ff007230 */ /* 0x000fca0000004100 */
[----:B------:R-:W-:-:S05]  /*5ae0*/  F2FP.BF16.F32.PACK_AB R0, RZ, R0 ;  /* 0x00000000ff00723e */ /* 0x000fca00000010ff */
[----:B------:R0:W-:Y:S01]  /*5af0*/  STG.E.U16 desc[UR36][R8.64], R0 ;  /* 0x0000000008007986 */ /* 0x0001e2000c101524 */
[----:B------:R-:W-:Y:S05]  /*5b00*/  BRA `(.L_x_23274) ;  /* 0x0000000400a87947 */ /* 0x000fea0003800000 */
.L_x_23281:
        /* <DEDUP_REMOVED lines=12> */
.L_x_23292:
        /* <DEDUP_REMOVED lines=13> */
.L_x_23295:
[----:B------:R-:W-:-:S04]  /*5ca0*/  SHF.R.U32.HI R0, RZ, 0x14, R3 ;  /* 0x00000014ff007819 */ /* 0x000fc80000011603 */
[----:B------:R-:W-:-:S04]  /*5cb0*/  LOP3.LUT R0, R0, 0x1, RZ, 0xc0, !PT ;  /* 0x0000000100007812 */ /* 0x000fc800078ec0ff */
[----:B------:R-:W-:-:S04]  /*5cc0*/  IADD3 R0, PT, PT, R3, 0x487ffff, R0 ;  /* 0x0487ffff03007810 */ /* 0x000fc80007ffe000 */
[----:B------:R-:W-:-:S04]  /*5cd0*/  SHF.R.U32.HI R0, RZ, 0x14, R0 ;  /* 0x00000014ff007819 */ /* 0x000fc80000011600 */
[----:B------:R-:W-:-:S07]  /*5ce0*/  LOP3.LUT R0, R0, 0xff, RZ, 0xc0, !PT ;  /* 0x000000ff00007812 */ /* 0x000fce00078ec0ff */
.L_x_23296:
[----:B------:R-:W-:-:S04]  /*5cf0*/  SHF.R.U32.HI R3, RZ, 0x18, R3 ;  /* 0x00000018ff037819 */ /* 0x000fc80000011603 */
[----:B------:R-:W-:-:S04]  /*5d00*/  LOP3.LUT R0, R0, 0x80, R3, 0xf8, !PT ;  /* 0x0000008000007812 */ /* 0x000fc800078ef803 */
[----:B------:R-:W-:-:S07]  /*5d10*/  PRMT R4, R0, 0x7610, R4 ;  /* 0x0000761000047816 */ /* 0x000fce0000000004 */
.L_x_23294:
[----:B------:R-:W-:Y:S05]  /*5d20*/  BSYNC.RECONVERGENT B0 ;  /* 0x0000000000007941 */ /* 0x000fea0003800200 */
.L_x_23293:
[----:B------:R1:W-:Y:S01]  /*5d30*/  STG.E.U8 desc[UR36][R8.64], R4 ;  /* 0x0000000408007986 */ /* 0x0003e2000c101124 */
[----:B------:R-:W-:Y:S05]  /*5d40*/  BRA `(.L_x_23274) ;  /* 0x0000000400187947 */ /* 0x000fea0003800000 */
.L_x_23291:
        /* <DEDUP_REMOVED lines=13> */
.L_x_23299:
[----:B------:R-:W-:-:S04]  /*5e20*/  SHF.R.U32.HI R0, RZ, 0x15, R3 ;  /* 0x00000015ff007819 */ /* 0x000fc80000011603 */
[----:B------:R-:W-:-:S04]  /*5e30*/  LOP3.LUT R0, R0, 0x1, RZ, 0xc0, !PT ;  /* 0x0000000100007812 */ /* 0x000fc800078ec0ff */
[----:B------:R-:W-:-:S04]  /*5e40*/  IADD3 R0, PT, PT, R3, 0x88fffff, R0 ;  /* 0x088fffff03007810 */ /* 0x000fc80007ffe000 */
[----:B------:R-:W-:-:S04]  /*5e50*/  SHF.R.U32.HI R0, RZ, 0x15, R0 ;  /* 0x00000015ff007819 */ /* 0x000fc80000011600 */
[----:B------:R-:W-:-:S07]  /*5e60*/  LOP3.LUT R0, R0, 0xff, RZ, 0xc0, !PT ;  /* 0x000000ff00007812 */ /* 0x000fce00078ec0ff */
.L_x_23300:
[----:B------:R-:W-:-:S04]  /*5e70*/  SHF.R.U32.HI R3, RZ, 0x18, R3 ;  /* 0x00000018ff037819 */ /* 0x000fc80000011603 */
[----:B------:R-:W-:-:S04]  /*5e80*/  LOP3.LUT R0, R0, 0x80, R3, 0xf8, !PT ;  /* 0x0000008000007812 */ /* 0x000fc800078ef803 */
[----:B------:R-:W-:-:S07]  /*5e90*/  PRMT R4, R0, 0x7610, R4 ;  /* 0x0000761000047816 */ /* 0x000fce0000000004 */
.L_x_23298:
[----:B------:R-:W-:Y:S05]  /*5ea0*/  BSYNC.RECONVERGENT B0 ;  /* 0x0000000000007941 */ /* 0x000fea0003800200 */
.L_x_23297:
[----:B------:R2:W-:Y:S01]  /*5eb0*/  STG.E.U8 desc[UR36][R8.64], R4 ;  /* 0x0000000408007986 */ /* 0x0005e2000c101124 */
[----:B------:R-:W-:Y:S05]  /*5ec0*/  BRA `(.L_x_23274) ;  /* 0x0000000000b87947 */ /* 0x000fea0003800000 */
.L_x_23290:
[----:B------:R-:W-:-:S13]  /*5ed0*/  ISETP.NE.AND P0, PT, R0, 0x1c, PT ;  /* 0x0000001c0000780c */ /* 0x000fda0003f05270 */
[----:B------:R-:W-:Y:S05]  /*5ee0*/  @!P0 BRA `(.L_x_23301) ;  /* 0x0000000000a48947 */ /* 0x000fea0003800000 */
[----:B------:R-:W-:-:S13]  /*5ef0*/  ISETP.NE.AND P0, PT, R0, 0x1d, PT ;  /* 0x0000001d0000780c */ /* 0x000fda0003f05270 */
[----:B------:R-:W-:Y:S05]  /*5f00*/  @!P0 BRA `(.L_x_23302) ;  /* 0x00000000008c8947 */ /* 0x000fea0003800000 */
[----:B------:R-:W-:-:S13]  /*5f10*/  ISETP.NE.AND P0, PT, R0, 0x2c, PT ;  /* 0x0000002c0000780c */ /* 0x000fda0003f05270 */
[----:B------:R-:W-:Y:S05]  /*5f20*/  @!P0 BRA `(.L_x_23303) ;  /* 0x0000000000448947 */ /* 0x000fea0003800000 */
.L_x_23273:
        /* <DEDUP_REMOVED lines=16> */
.L_x_23304:
[----:B------:R-:W-:Y:S05]  /*6030*/  BRA `(.L_x_23274) ;  /* 0x00000000005c7947 */ /* 0x000fea0003800000 */
.L_x_23303:
        /* <DEDUP_REMOVED lines=16> */
.L_x_23302:
[----:B------:R-:W-:-:S06]  /*6140*/  HADD2.F32 R5, -RZ, R5.H0_H0 ;  /* 0x20000005ff057230 */ /* 0x000fcc0000004100 */
[----:B------:R-:W0:Y:S02]  /*6150*/  F2I.U64.TRUNC R4, R5 ;  /* 0x0000000500047311 */ /* 0x000e24000020d800 */
[----:B0-----:R0:W-:Y:S01]  /*6160*/  STG.E.64 desc[UR36][R8.64], R4 ;  /* 0x0000000408007986 */ /* 0x0011e2000c101b24 */
[----:B------:R-:W-:Y:S05]  /*6170*/  BRA `(.L_x_23274) ;  /* 0x00000000000c7947 */ /* 0x000fea0003800000 */
.L_x_23301:
[----:B------:R-:W-:-:S06]  /*6180*/  HADD2.F32 R5, -RZ, R5.H0_H0 ;  /* 0x20000005ff057230 */ /* 0x000fcc0000004100 */
[----:B------:R-:W0:Y:S02]  /*6190*/  F2I.FTZ.U32.TRUNC.NTZ R5, R5 ;  /* 0x0000000500057305 */ /* 0x000e24000021f000 */
[----:B0-----:R3:W-:Y:S02]  /*61a0*/  STG.E desc[UR36][R8.64], R5 ;  /* 0x0000000508007986 */ /* 0x0017e4000c101924 */
.L_x_23274:
[----:B------:R-:W-:-:S07]  /*61b0*/  VIADD R17, R17, 0x80 ;  /* 0x0000008011117836 */ /* 0x000fce0000000000 */
.L_x_23268:
[----:B------:R-:W-:Y:S05]  /*61c0*/  BSYNC.RECONVERGENT B6 ;  /* 0x0000000000067941 */ /* 0x000fea0003800200 */
.L_x_23267:
        /* <DEDUP_REMOVED lines=25> */
.L_x_23310:
[----:B------:R-:W-:-:S06]  /*6360*/  HADD2.F32 R5, -RZ, R23.H0_H0 ;  /* 0x20000017ff057230 */ /* 0x000fcc0000004100 */
[----:B------:R-:W0:Y:S02]  /*6370*/  F2I.S64.TRUNC R4, R5 ;  /* 0x0000000500047311 */ /* 0x000e24000020d900 */
[----:B0-----:R3:W-:Y:S01]  /*6380*/  STG.E.U8 desc[UR36][R8.64], R4 ;  /* 0x0000000408007986 */ /* 0x0017e2000c101124 */
[----:B------:R-:W-:Y:S05]  /*6390*/  BRA `(.L_x_23312) ;  /* 0x0000000c006c7947 */ /* 0x000fea0003800000 */
.L_x_23309:
        /* <DEDUP_REMOVED lines=10> */
.L_x_23314:
[----:B------:R-:W-:-:S06]  /*6440*/  HADD2.F32 R23, -RZ, R23.H0_H0 ;  /* 0x20000017ff177230 */ /* 0x000fcc0000004100 */
[----:B------:R-:W0:Y:S02]  /*6450*/  F2I.FTZ.TRUNC.NTZ R23, R23 ;  /* 0x0000001700177305 */ /* 0x000e24000021f100 */
[----:B0-----:R2:W-:Y:S01]  /*6460*/  STG.E desc[UR36][R8.64], R23 ;  /* 0x0000001708007986 */ /* 0x0015e2000c101924 */
[----:B------:R-:W-:Y:S05]  /*6470*/  BRA `(.L_x_23312) ;  /* 0x0000000c00347947 */ /* 0x000fea0003800000 */
.L_x_23313:
[----:B------:R-:W-:-:S06]  /*6480*/  HADD2.F32 R23, -RZ, R23.H0_H0 ;  /* 0x20000017ff177230 */ /* 0x000fcc0000004100 */
[----:B------:R-:W0:Y:S02]  /*6490*/  F2I.FTZ.TRUNC.NTZ R23, R23 ;  /* 0x0000001700177305 */ /* 0x000e24000021f100 */
[----:B0-----:R0:W-:Y:S01]  /*64a0*/  STG.E.U16 desc[UR36][R8.64], R23 ;  /* 0x0000001708007986 */ /* 0x0011e2000c101524 */
[----:B------:R-:W-:Y:S05]  /*64b0*/  BRA `(.L_x_23312) ;  /* 0x0000000c00247947 */ /* 0x000fea0003800000 */
.L_x_23308:
        /* <DEDUP_REMOVED lines=9> */
.L_x_23316:
[----:B------:R0:W-:Y:S01]  /*6550*/  STG.E.U16 desc[UR36][R8.64], R23 ;  /* 0x0000001708007986 */ /* 0x0001e2000c101524 */
[----:B------:R-:W-:Y:S05]  /*6560*/  BRA `(.L_x_23312) ;  /* 0x0000000800f87947 */ /* 0x000fea0003800000 */
.L_x_23315:
        /* <DEDUP_REMOVED lines=10> */
.L_x_23318:
[----:B------:R-:W-:-:S05]  /*6610*/  HADD2.F32 R0, -RZ, R23.H0_H0 ;  /* 0x20000017ff007230 */ /* 0x000fca0000004100 */
[----:B------:R-:W-:-:S04]  /*6620*/  F2FP.F16.F32.PACK_AB R0, RZ, R0 ;  /* 0x00000000ff00723e */ /* 0x000fc800000000ff */
[----:B------:R-:W-:-:S05]  /*6630*/  PRMT R0, R0, 0x5410, RZ ;  /* 0x0000541000007816 */ /* 0x000fca00000000ff */
[----:B------:R0:W-:Y:S01]  /*6640*/  STG.E desc[UR36][R8.64], R0 ;  /* 0x0000000008007986 */ /* 0x0001e2000c101924 */
[----:B------:R-:W-:Y:S05]  /*6650*/  BRA `(.L_x_23312) ;  /* 0x0000000800bc7947 */ /* 0x000fea0003800000 */
.L_x_23317:
[----:B------:R-:W-:-:S05]  /*6660*/  HADD2.F32 R4, -RZ, R23.H0_H0 ;  /* 0x20000017ff047230 */ /* 0x000fca0000004100 */
[----:B------:R-:W-:-:S06]  /*6670*/  FMUL.FTZ R4, R4, 1 ;  /* 0x3f80000004047820 */ /* 0x000fcc0000410000 */
[----:B------:R-:W0:Y:S02]  /*6680*/  F2F.F64.F32 R4, R4 ;  /* 0x0000000400047310 */ /* 0x000e240000201800 */
[----:B0-----:R0:W-:Y:S01]  /*6690*/  STG.E.64 desc[UR36][R8.64], R4 ;  /* 0x0000000408007986 */ /* 0x0011e2000c101b24 */
[----:B------:R-:W-:Y:S05]  /*66a0*/  BRA `(.L_x_23312) ;  /* 0x0000000800a87947 */ /* 0x000fea0003800000 */
.L_x_23307:
        /* <DEDUP_REMOVED lines=14> */
.L_x_23322:
        /* <DEDUP_REMOVED lines=17> */
.L_x_23325:
[----:B------:R-:W-:-:S04]  /*68a0*/  SHF.R.U32.HI R3, RZ, 0x18, R23 ;  /* 0x00000018ff037819 */ /* 0x000fc80000011617 */
[----:B------:R-:W-:-:S04]  /*68b0*/  LOP3.LUT R0, R0, 0x80, R3, 0xf8, !PT ;  /* 0x0000008000007812 */ /* 0x000fc800078ef803 */
[----:B------:R-:W-:-:S07]  /*68c0*/  PRMT R4, R0, 0x7610, R4 ;  /* 0x0000761000047816 */ /* 0x000fce0000000004 */
.L_x_23324:
[----:B------:R-:W-:Y:S05]  /*68d0*/  BSYNC.RECONVERGENT B0 ;  /* 0x0000000000007941 */ /* 0x000fea0003800200 */
.L_x_23323:
[----:B------:R0:W-:Y:S01]  /*68e0*/  STG.E.U8 desc[UR36][R8.64], R4 ;  /* 0x0000000408007986 */ /* 0x0001e2000c101124 */
[----:B------:R-:W-:Y:S05]  /*68f0*/  BRA `(.L_x_23312) ;  /* 0x0000000800147947 */ /* 0x000fea0003800000 */
.L_x_23321:
        /* <DEDUP_REMOVED lines=17> */
.L_x_23328:
[----:B------:R-:W-:-:S04]  /*6a10*/  SHF.R.U32.HI R3, RZ, 0x18, R23 ;  /* 0x00000018ff037819 */ /* 0x000fc80000011617 */
[----:B------:R-:W-:-:S04]  /*6a20*/  LOP3.LUT R0, R0, 0x80, R3, 0xf8, !PT ;  /* 0x0000008000007812 */ /* 0x000fc800078ef803 */
[----:B------:R-:W-:-:S07]  /*6a30*/  PRMT R4, R0, 0x7610, R4 ;  /* 0x0000761000047816 */ /* 0x000fce0000000004 */
.L_x_23327:
[----:B------:R-:W-:Y:S05]  /*6a40*/  BSYNC.RECONVERGENT B0 ;  /* 0x0000000000007941 */ /* 0x000fea0003800200 */
.L_x_23326:
[----:B------:R0:W-:Y:S01]  /*6a50*/  STG.E.U8 desc[UR36][R8.64], R4 ;  /* 0x0000000408007986 */ /* 0x0001e2000c101124 */
[----:B------:R-:W-:Y:S05]  /*6a60*/  BRA `(.L_x_23312) ;  /* 0x0000000400b87947 */ /* 0x000fea0003800000 */
.L_x_23320:
        /* <DEDUP_REMOVED lines=22> */
.L_x_23330:
[----:B------:R-:W-:-:S06]  /*6bd0*/  HADD2.F32 R4, -RZ, R23.H0_H0 ;  /* 0x20000017ff047230 */ /* 0x000fcc0000004100 */
[----:B------:R-:W0:Y:S02]  /*6be0*/  F2I.U64.TRUNC R4, R4 ;  /* 0x0000000400047311 */ /* 0x000e24000020d800 */
[----:B0-----:R0:W-:Y:S01]  /*6bf0*/  STG.E.64 desc[UR36][R8.64], R4 ;  /* 0x0000000408007986 */ /* 0x0011e2000c101b24 */
[----:B------:R-:W-:Y:S05]  /*6c00*/  BRA `(.L_x_23312) ;  /* 0x0000000400507947 */ /* 0x000fea0003800000 */
.L_x_23329:
[----:B------:R-:W-:-:S06]  /*6c10*/  HADD2.F32 R23, -RZ, R23.H0_H0 ;  /* 0x20000017ff177230 */ /* 0x000fcc0000004100 */
[----:B------:R-:W0:Y:S02]  /*6c20*/  F2I.FTZ.U32.TRUNC.NTZ R23, R23 ;  /* 0x0000001700177305 */ /* 0x000e24000021f000 */
[----:B0-----:R0:W-:Y:S01]  /*6c30*/  STG.E desc[UR36][R8.64], R23 ;  /* 0x0000001708007986 */ /* 0x0011e2000c101924 */
[----:B------:R-:W-:Y:S05]  /*6c40*/  BRA `(.L_x_23312) ;  /* 0x0000000400407947 */ /* 0x000fea0003800000 */
.L_x_23319:
        /* <DEDUP_REMOVED lines=11> */
.L_x_23332:
[----:B------:R-:W-:Y:S01]  /*6d00*/  HADD2.F32 R23, -RZ, R23.H0_H0 ;  /* 0x20000017ff177230 */ /* 0x000fe20000004100 */
[----:B------:R-:W-:-:S04]  /*6d10*/  CS2R R6, SRZ ;  /* 0x0000000000067805 */ /* 0x000fc8000001ff00 */
[----:B------:R-:W-:-:S06]  /*6d20*/  FMUL.FTZ R4, R23, 1 ;  /* 0x3f80000017047820 */ /* 0x000fcc0000410000 */
[----:B------:R-:W0:Y:S02]  /*6d30*/  F2F.F64.F32 R4, R4 ;  /* 0x0000000400047310 */ /* 0x000e240000201800 */
[----:B0-----:R0:W-:Y:S01]  /*6d40*/  STG.E.128 desc[UR36][R8.64], R4 ;  /* 0x0000000408007986 */ /* 0x0011e2000c101d24 */
[----:B------:R-:W-:Y:S05]  /*6d50*/  BRA `(.L_x_23312) ;  /* 0x0000000000fc7947 */ /* 0x000fea0003800000 */
.L_x_23331:
[----:B------:R-:W-:-:S13]  /*6d60*/  ISETP.NE.AND P0, PT, R0, 0xf, PT ;  /* 0x0000000f0000780c */ /* 0x000fda0003f05270 */
[----:B------:R-:W-:Y:S05]  /*6d70*/  @!P0 BRA `(.L_x_23333) ;  /* 0x0000000000e88947 */ /* 0x000fea0003800000 */
[----:B------:R-:W-:-:S13]  /*6d80*/  ISETP.NE.AND P0, PT, R0, 0x17, PT ;  /* 0x000000170000780c */ /* 0x000fda0003f05270 */
[----:B------:R-:W-:Y:S05]  /*6d90*/  @!P0 BRA `(.L_x_23334) ;  /* 0x0000000000908947 */ /* 0x000fea0003800000 */
[----:B------:R-:W-:-:S13]  /*6da0*/  ISETP.NE.AND P0, PT, R0, 0x18, PT ;  /* 0x000000180000780c */ /* 0x000fda0003f05270 */
[----:B------:R-:W-:Y:S05]  /*6db0*/  @!P0 BRA `(.L_x_23335) ;  /* 0x0000000000448947 */ /* 0x000fea0003800000 */
.L_x_23311:
        /* <DEDUP_REMOVED lines=16> */
.L_x_23336:
[----:B------:R-:W-:Y:S05]  /*6ec0*/  BRA `(.L_x_23312) ;  /* 0x0000000000a07947 */ /* 0x000fea0003800000 */
.L_x_23335:
        /* <DEDUP_REMOVED lines=13> */
.L_x_23338:
[----:B------:R-:W-:Y:S05]  /*6fa0*/  BSYNC.RECONVERGENT B0 ;  /* 0x0000000000007941 */ /* 0x000fea0003800200 */
.L_x_23337:
[----:B------:R-:W-:-:S05]  /*6fb0*/  LOP3.LUT R3, R0, 0x80, R3, 0xf8, !PT ;  /* 0x0000008000037812 */ /* 0x000fca00078ef803 */
[----:B------:R0:W-:Y:S01]  /*6fc0*/  STG.E.U8 desc[UR36][R8.64], R3 ;  /* 0x0000000308007986 */ /* 0x0001e2000c101124 */
[----:B------:R-:W-:Y:S05]  /*6fd0*/  BRA `(.L_x_23312) ;  /* 0x00000000005c7947 */ /* 0x000fea0003800000 */
.L_x_23334:
        /* <DEDUP_REMOVED lines=12> */
.L_x_23340:
[----:B------:R-:W-:Y:S01]  /*70a0*/  IMAD.MOV.U32 R0, RZ, RZ, 0x7f ;  /* 0x0000007fff007424 */ /* 0x000fe200078e00ff */
[----:B------:R-:W-:-:S04]  /*70b0*/  ISETP.GT.U32.AND P0, PT, R4, 0x7f800000, PT ;  /* 0x7f8000000400780c */ /* 0x000fc80003f04070 */
[----:B------:R-:W-:-:S09]  /*70c0*/  SEL R0, R0, 0x7c, P0 ;  /* 0x0000007c00007807 */ /* 0x000fd20000000000 */
.L_x_23341:
[----:B------:R-:W-:Y:S05]  /*70d0*/  BSYNC.RECONVERGENT B0 ;  /* 0x0000000000007941 */ /* 0x000fea0003800200 */
.L_x_23339:
[----:B------:R-:W-:-:S04]  /*70e0*/  SHF.R.U32.HI R3, RZ, 0x18, R3 ;  /* 0x00000018ff037819 */ /* 0x000fc80000011603 */
[----:B------:R-:W-:-:S05]  /*70f0*/  LOP3.LUT R3, R0, 0x80, R3, 0xf8, !PT ;  /* 0x0000008000037812 */ /* 0x000fca00078ef803 */
[----:B------:R0:W-:Y:S01]  /*7100*/  STG.E.U8 desc[UR36][R8.64], R3 ;  /* 0x0000000308007986 */ /* 0x0001e2000c101124 */
[----:B------:R-:W-:Y:S05]  /*7110*/  BRA `(.L_x_23312) ;  /* 0x00000000000c7947 */ /* 0x000fea0003800000 */
.L_x_23333:
[----:B------:R-:W-:-:S05]  /*7120*/  HADD2.F32 R0, -RZ, R23.H0_H0 ;  /* 0x20000017ff007230 */ /* 0x000fca0000004100 */
[----:B------:R-:W-:-:S05]  /*7130*/  F2FP.BF16.F32.PACK_AB R0, RZ, R0 ;  /* 0x00000000ff00723e */ /* 0x000fca00000010ff */
[----:B------:R0:W-:Y:S02]  /*7140*/  STG.E.U16 desc[UR36][R8.64], R0 ;  /* 0x0000000008007986 */ /* 0x0001e4000c101524 */
.L_x_23312:
        /* <DEDUP_REMOVED lines=25> */
.L_x_23345:
[----:B------:R-:W-:-:S06]  /*72e0*/  HADD2.F32 R5, -RZ, R18.H0_H0 ;  /* 0x20000012ff057230 */ /* 0x000fcc0000004100 */
[----:B------:R-:W0:Y:S02]  /*72f0*/  F2I.S64.TRUNC R4, R5 ;  /* 0x0000000500047311 */ /* 0x000e24000020d900 */
[----:B0-----:R0:W-:Y:S01]  /*7300*/  STG.E.U8 desc[UR36][R8.64], R4 ;  /* 0x0000000408007986 */ /* 0x0011e2000c101124 */
[----:B------:R-:W-:Y:S05]  /*7310*/  BRA `(.L_x_23347) ;  /* 0x0000000c006c7947 */ /* 0x000fea0003800000 */
.L_x_23344:
        /* <DEDUP_REMOVED lines=10> */
.L_x_23349:
[----:B------:R-:W-:-:S04]  /*73c0*/  HADD2.F32 R18, -RZ, R18.H0_H0 ;  /* 0x20000012ff127230 */ /* 0x000fc80000004100 */
[----:B------:R-:W0:Y:S02]  /*73d0*/  F2I.FTZ.TRUNC.NTZ R3, R18 ;  /* 0x0000001200037305 */ /* 0x000e24000021f100 */
[----:B0-----:R0:W-:Y:S01]  /*73e0*/  STG.E desc[UR36][R8.64], R3 ;  /* 0x0000000308007986 */ /* 0x0011e2000c101924 */
[----:B------:R-:W-:Y:S05]  /*73f0*/  BRA `(.L_x_23347) ;  /* 0x0000000c00347947 */ /* 0x000fea0003800000 */
.L_x_23348:
[----:B------:R-:W-:-:S04]  /*7400*/  HADD2.F32 R18, -RZ, R18.H0_H0 ;  /* 0x20000012ff127230 */ /* 0x000fc80000004100 */
[----:B------:R-:W0:Y:S02]  /*7410*/  F2I.FTZ.TRUNC.NTZ R3, R18 ;  /* 0x0000001200037305 */ /* 0x000e24000021f100 */
[----:B0-----:R0:W-:Y:S01]  /*7420*/  STG.E.U16 desc[UR36][R8.64], R3 ;  /* 0x0000000308007986 */ /* 0x0011e2000c101524 */
[----:B------:R-:W-:Y:S05]  /*7430*/  BRA `(.L_x_23347) ;  /* 0x0000000c00247947 */ /* 0x000fea0003800000 */
.L_x_23343:
        /* <DEDUP_REMOVED lines=9> */
.L_x_23351:
[----:B------:R0:W-:Y:S01]  /*74d0*/  STG.E.U16 desc[UR36][R8.64], R18 ;  /* 0x0000001208007986 */ /* 0x0001e2000c101524 */
[----:B------:R-:W-:Y:S05]  /*74e0*/  BRA `(.L_x_23347) ;  /* 0x0000000800f87947 */ /* 0x000fea0003800000 */
.L_x_23350:
        /* <DEDUP_REMOVED lines=10> */
.L_x_23353:
[----:B------:R-:W-:-:S05]  /*7590*/  HADD2.F32 R0, -RZ, R18.H0_H0 ;  /* 0x20000012ff007230 */ /* 0x000fca0000004100 */
[----:B------:R-:W-:-:S04]  /*75a0*/  F2FP.F16.F32.PACK_AB R0, RZ, R0 ;  /* 0x00000000ff00723e */ /* 0x000fc800000000ff */
[----:B------:R-:W-:-:S05]  /*75b0*/  PRMT R0, R0, 0x5410, RZ ;  /* 0x0000541000007816 */ /* 0x000fca00000000ff */
[----:B------:R0:W-:Y:S01]  /*75c0*/  STG.E desc[UR36][R8.64], R0 ;  /* 0x0000000008007986 */ /* 0x0001e2000c101924 */
[----:B------:R-:W-:Y:S05]  /*75d0*/  BRA `(.L_x_23347) ;  /* 0x0000000800bc7947 */ /* 0x000fea0003800000 */
.L_x_23352:
[----:B------:R-:W-:-:S05]  /*75e0*/  HADD2.F32 R4, -RZ, R18.H0_H0 ;  /* 0x20000012ff047230 */ /* 0x000fca0000004100 */
[----:B------:R-:W-:-:S06]  /*75f0*/  FMUL.FTZ R4, R4, 1 ;  /* 0x3f80000004047820 */ /* 0x000fcc0000410000 */
[----:B------:R-:W0:Y:S02]  /*7600*/  F2F.F64.F32 R4, R4 ;  /* 0x0000000400047310 */ /* 0x000e240000201800 */
[----:B0-----:R0:W-:Y:S01]  /*7610*/  STG.E.64 desc[UR36][R8.64], R4 ;  /* 0x0000000408007986 */ /* 0x0011e2000c101b24 */
[----:B------:R-:W-:Y:S05]  /*7620*/  BRA `(.L_x_23347) ;  /* 0x0000000800a87947 */ /* 0x000fea0003800000 */
.L_x_23342:
        /* <DEDUP_REMOVED lines=14> */
.L_x_23357:
        /* <DEDUP_REMOVED lines=17> */
.L_x_23360:
[----:B------:R-:W-:-:S04]  /*7820*/  SHF.R.U32.HI R3, RZ, 0x18, R5 ;  /* 0x00000018ff037819 */ /* 0x000fc80000011605 */
[----:B------:R-:W-:-:S04]  /*7830*/  LOP3.LUT R0, R0, 0x80, R3, 0xf8, !PT ;  /* 0x0000008000007812 */ /* 0x000fc800078ef803 */
[----:B------:R-:W-:-:S07]  /*7840*/  PRMT R4, R0, 0x7610, R4 ;  /* 0x0000761000047816 */ /* 0x000fce0000000004 */
.L_x_23359:
[----:B------:R-:W-:Y:S05]  /*7850*/  BSYNC.RECONVERGENT B0 ;  /* 0x0000000000007941 */ /* 0x000fea0003800200 */
.L_x_23358:
[----:B------:R0:W-:Y:S01]  /*7860*/  STG.E.U8 desc[UR36][R8.64], R4 ;  /* 0x0000000408007986 */ /* 0x0001e2000c101124 */
[----:B------:R-:W-:Y:S05]  /*7870*/  BRA `(.L_x_23347) ;  /* 0x0000000800147947 */ /* 0x000fea0003800000 */
.L_x_23356:
        /* <DEDUP_REMOVED lines=17> */
.L_x_23363:
[----:B------:R-:W-:-:S04]  /*7990*/  SHF.R.U32.HI R3, RZ, 0x18, R5 ;  /* 0x00000018ff037819 */ /* 0x000fc80000011605 */
[----:B------:R-:W-:-:S04]  /*79a0*/  LOP3.LUT R0, R0, 0x80, R3, 0xf8, !PT ;  /* 0x0000008000007812 */ /* 0x000fc800078ef803 */
[----:B------:R-:W-:-:S07]  /*79b0*/  PRMT R4, R0, 0x7610, R4 ;  /* 0x0000761000047816 */ /* 0x000fce0000000004 */
.L_x_23362:
[----:B------:R-:W-:Y:S05]  /*79c0*/  BSYNC.RECONVERGENT B0 ;  /* 0x0000000000007941 */ /* 0x000fea0003800200 */
.L_x_23361:
[----:B------:R0:W-:Y:S01]  /*79d0*/  STG.E.U8 desc[UR36][R8.64], R4 ;  /* 0x0000000408007986 */ /* 0x0001e2000c101124 */
[----:B------:R-:W-:Y:S05]  /*79e0*/  BRA `(.L_x_23347) ;  /* 0x0000000400b87947 */ /* 0x000fea0003800000 */
.L_x_23355:
        /* <DEDUP_REMOVED lines=22> */
.L_x_23365:
[----:B------:R-:W-:-:S06]  /*7b50*/  HADD2.F32 R4, -RZ, R18.H0_H0 ;  /* 0x20000012ff047230 */ /* 0x000fcc0000004100 */
[----:B------:R-:W0:Y:S02]  /*7b60*/  F2I.U64.TRUNC R4, R4 ;  /* 0x0000000400047311 */ /* 0x000e24000020d800 */
[----:B0-----:R0:W-:Y:S01]  /*7b70*/  STG.E.64 desc[UR36][R8.64], R4 ;  /* 0x0000000408007986 */ /* 0x0011e2000c101b24 */
[----:B------:R-:W-:Y:S05]  /*7b80*/  BRA `(.L_x_23347) ;  /* 0x0000000400507947 */ /* 0x000fea0003800000 */
.L_x_23364:
[----:B------:R-:W-:-:S04]  /*7b90*/  HADD2.F32 R18, -RZ, R18.H0_H0 ;  /* 0x20000012ff127230 */ /* 0x000fc80000004100 */
[----:B------:R-:W0:Y:S02]  /*7ba0*/  F2I.FTZ.U32.TRUNC.NTZ R3, R18 ;  /* 0x0000001200037305 */ /* 0x000e24000021f000 */
[----:B0-----:R0:W-:Y:S01]  /*7bb0*/  STG.E desc[UR36][R8.64], R3 ;  /* 0x0000000308007986 */ /* 0x0011e2000c101924 */
[----:B------:R-:W-:Y:S05]  /*7bc0*/  BRA `(.L_x_23347) ;  /* 0x0000000400407947 */ /* 0x000fea0003800000 */
.L_x_23354:
        /* <DEDUP_REMOVED lines=11> */
.L_x_23367:
[----:B------:R-:W-:Y:S01]  /*7c80*/  HADD2.F32 R18, -RZ, R18.H0_H0 ;  /* 0x20000012ff127230 */ /* 0x000fe20000004100 */
[----:B------:R-:W-:-:S04]  /*7c90*/  CS2R R6, SRZ ;  /* 0x0000000000067805 */ /* 0x000fc8000001ff00 */
[----:B------:R-:W-:-:S06]  /*7ca0*/  FMUL.FTZ R4, R18, 1 ;  /* 0x3f80000012047820 */ /* 0x000fcc0000410000 */
[----:B------:R-:W0:Y:S02]  /*7cb0*/  F2F.F64.F32 R4, R4 ;  /* 0x0000000400047310 */ /* 0x000e240000201800 */
[----:B0-----:R4:W-:Y:S01]  /*7cc0*/  STG.E.128 desc[UR36][R8.64], R4 ;  /* 0x0000000408007986 */ /* 0x0019e2000c101d24 */
[----:B------:R-:W-:Y:S05]  /*7cd0*/  BRA `(.L_x_23347) ;  /* 0x0000000000fc7947 */ /* 0x000fea0003800000 */
.L_x_23366:
[----:B------:R-:W-:-:S13]  /*7ce0*/  ISETP.NE.AND P0, PT, R0, 0xf, PT ;  /* 0x0000000f0000780c */ /* 0x000fda0003f05270 */
[----:B------:R-:W-:Y:S05]  /*7cf0*/  @!P0 BRA `(.L_x_23368) ;  /* 0x0000000000e88947 */ /* 0x000fea0003800000 */
[----:B------:R-:W-:-:S13]  /*7d00*/  ISETP.NE.AND P0, PT, R0, 0x17, PT ;  /* 0x000000170000780c */ /* 0x000fda0003f05270 */
[----:B------:R-:W-:Y:S05]  /*7d10*/  @!P0 BRA `(.L_x_23369) ;  /* 0x0000000000908947 */ /* 0x000fea0003800000 */
[----:B------:R-:W-:-:S13]  /*7d20*/  ISETP.NE.AND P0, PT, R0, 0x18, PT ;  /* 0x000000180000780c */ /* 0x000fda0003f05270 */
[----:B------:R-:W-:Y:S05]  /*7d30*/  @!P0 BRA `(.L_x_23370) ;  /* 0x0000000000448947 */ /* 0x000fea0003800000 */
.L_x_23346:
        /* <DEDUP_REMOVED lines=16> */
.L_x_23371:
[----:B------:R-:W-:Y:S05]  /*7e40*/  BRA `(.L_x_23347) ;  /* 0x0000000000a07947 */ /* 0x000fea0003800000 */
.L_x_23370:
        /* <DEDUP_REMOVED lines=13> */
.L_x_23373:
[----:B------:R-:W-:Y:S05]  /*7f20*/  BSYNC.RECONVERGENT B0 ;  /* 0x0000000000007941 */ /* 0x000fea0003800200 */
.L_x_23372:
[----:B------:R-:W-:-:S05]  /*7f30*/  LOP3.LUT R3, R0, 0x80, R3, 0xf8, !PT ;  /* 0x0000008000037812 */ /* 0x000fca00078ef803 */
[----:B------:R1:W-:Y:S01]  /*7f40*/  STG.E.U8 desc[UR36][R8.64], R3 ;  /* 0x0000000308007986 */ /* 0x0003e2000c101124 */
[----:B------:R-:W-:Y:S05]  /*7f50*/  BRA `(.L_x_23347) ;  /* 0x00000000005c7947 */ /* 0x000fea0003800000 */
.L_x_23369:
        /* <DEDUP_REMOVED lines=12> */
.L_x_23375:
[----:B------:R-:W-:Y:S01]  /*8020*/  IMAD.MOV.U32 R0, RZ, RZ, 0x7f ;  /* 0x0000007fff007424 */ /* 0x000fe200078e00ff */
[----:B------:R-:W-:-:S04]  /*8030*/  ISETP.GT.U32.AND P0, PT, R4, 0x7f800000, PT ;  /* 0x7f8000000400780c */ /* 0x000fc80003f04070 */
[----:B------:R-:W-:-:S09]  /*8040*/  SEL R0, R0, 0x7c, P0 ;  /* 0x0000007c00007807 */ /* 0x000fd20000000000 */
.L_x_23376:
[----:B------:R-:W-:Y:S05]  /*8050*/  BSYNC.RECONVERGENT B0 ;  /* 0x0000000000007941 */ /* 0x000fea0003800200 */
.L_x_23374:
[----:B------:R-:W-:-:S04]  /*8060*/  SHF.R.U32.HI R3, RZ, 0x18, R3 ;  /* 0x00000018ff037819 */ /* 0x000fc80000011603 */
[----:B------:R-:W-:-:S05]  /*8070*/  LOP3.LUT R3, R0, 0x80, R3, 0xf8, !PT ;  /* 0x0000008000037812 */ /* 0x000fca00078ef803 */
[----:B------:R0:W-:Y:S01]  /*8080*/  STG.E.U8 desc[UR36][R8.64], R3 ;  /* 0x0000000308007986 */ /* 0x0001e2000c101124 */
[----:B------:R-:W-:Y:S05]  /*8090*/  BRA `(.L_x_23347) ;  /* 0x00000000000c7947 */ /* 0x000fea0003800000 */
.L_x_23368:
[----:B------:R-:W-:-:S05]  /*80a0*/  HADD2.F32 R0, -RZ, R18.H0_H0 ;  /* 0x20000012ff007230 */ /* 0x000fca0000004100 */
[----:B------:R-:W-:-:S05]  /*80b0*/  F2FP.BF16.F32.PACK_AB R0, RZ, R0 ;  /* 0x00000000ff00723e */ /* 0x000fca00000010ff */
[----:B------:R2:W-:Y:S02]  /*80c0*/  STG.E.U16 desc[UR36][R8.64], R0 ;  /* 0x0000000008007986 */ /* 0x0005e4000c101524 */
.L_x_23347:
[----:B------:R-:W-:-:S07]  /*80d0*/  VIADD R17, R17, 0x80 ;  /* 0x0000008011117836 */ /* 0x000fce0000000000 */
.L_x_23306:
[----:B------:R-:W-:Y:S05]  /*80e0*/  BSYNC.RECONVERGENT B6 ;  /* 0x0000000000067941 */ /* 0x000fea0003800200 */
.L_x_23305:
        /* <DEDUP_REMOVED lines=23> */
.L_x_23380:
[----:B------:R-:W-:-:S06]  /*8260*/  HADD2.F32 R5, -RZ, R16.H0_H0 ;  /* 0x20000010ff057230 */ /* 0x000fcc0000004100 */
[----:B------:R-:W0:Y:S02]  /*8270*/  F2I.S64.TRUNC R4, R5 ;  /* 0x0000000500047311 */ /* 0x000e24000020d900 */
[----:B0-----:R-:W-:Y:S01]  /*8280*/  STG.E.U8 desc[UR36][R2.64], R4 ;  /* 0x0000000402007986 */ /* 0x001fe2000c101124 */
[----:B------:R-:W-:Y:S05]  /*8290*/  EXIT ;  /* 0x000000000000794d */ /* 0x000fea0003800000 */
.L_x_23379:
        /* <DEDUP_REMOVED lines=10> */
.L_x_23383:
[----:B------:R-:W-:-:S04]  /*8340*/  HADD2.F32 R16, -RZ, R16.H0_H0 ;  /* 0x20000010ff107230 */ /* 0x000fc80000004100 */
[----:B------:R-:W0:Y:S02]  /*8350*/  F2I.FTZ.TRUNC.NTZ R5, R16 ;  /* 0x0000001000057305 */ /* 0x000e24000021f100 */
[----:B0-----:R-:W-:Y:S01]  /*8360*/  STG.E desc[UR36][R2.64], R5 ;  /* 0x0000000502007986 */ /* 0x001fe2000c101924 */
[----:B------:R-:W-:Y:S05]  /*8370*/  EXIT ;  /* 0x000000000000794d */ /* 0x000fea0003800000 */
.L_x_23382:
[----:B------:R-:W-:-:S04]  /*8380*/  HADD2.F32 R16, -RZ, R16.H0_H0 ;  /* 0x20000010ff107230 */ /* 0x000fc80000004100 */
[----:B------:R-:W0:Y:S02]  /*8390*/  F2I.FTZ.TRUNC.NTZ R5, R16 ;  /* 0x0000001000057305 */ /* 0x000e24000021f100 */
[----:B0-----:R-:W-:Y:S01]  /*83a0*/  STG.E.U16 desc[UR36][R2.64], R5 ;  /* 0x0000000502007986 */ /* 0x001fe2000c101524 */
[----:B------:R-:W-:Y:S05]  /*83b0*/  EXIT ;  /* 0x000000000000794d */ /* 0x000fea0003800000 */
.L_x_23378:
        /* <DEDUP_REMOVED lines=9> */
.L_x_23385:
[----:B------:R-:W-:Y:S01]  /*8450*/  STG.E.U16 desc[UR36][R2.64], R16 ;  /* 0x0000001002007986 */ /* 0x000fe2000c101524 */
[----:B------:R-:W-:Y:S05]  /*8460*/  EXIT ;  /* 0x000000000000794d */ /* 0x000fea0003800000 */
.L_x_23384:
        /* <DEDUP_REMOVED lines=10> */
.L_x_23387:
[----:B------:R-:W-:-:S05]  /*8510*/  HADD2.F32 R0, -RZ, R16.H0_H0 ;  /* 0x20000010ff007230 */ /* 0x000fca0000004100 */
[----:B------:R-:W-:-:S04]  /*8520*/  F2FP.F16.F32.PACK_AB R0, RZ, R0 ;  /* 0x00000000ff00723e */ /* 0x000fc800000000ff */
[----:B------:R-:W-:-:S05]  /*8530*/  PRMT R0, R0, 0x5410, RZ ;  /* 0x0000541000007816 */ /* 0x000fca00000000ff */
[----:B------:R-:W-:Y:S01]  /*8540*/  STG.E desc[UR36][R2.64], R0 ;  /* 0x0000000002007986 */ /* 0x000fe2000c101924 */
[----:B------:R-:W-:Y:S05]  /*8550*/  EXIT ;  /* 0x000000000000794d */ /* 0x000fea0003800000 */
.L_x_23386:
[----:B------:R-:W-:-:S05]  /*8560*/  HADD2.F32 R4, -RZ, R16.H0_H0 ;  /* 0x20000010ff047230 */ /* 0x000fca0000004100 */
[----:B------:R-:W-:-:S06]  /*8570*/  FMUL.FTZ R4, R4, 1 ;  /* 0x3f80000004047820 */ /* 0x000fcc0000410000 */
[----:B------:R-:W0:Y:S02]  /*8580*/  F2F.F64.F32 R4, R4 ;  /* 0x0000000400047310 */ /* 0x000e240000201800 */
[----:B0-----:R-:W-:Y:S01]  /*8590*/  STG.E.64 desc[UR36][R2.64], R4 ;  /* 0x0000000402007986 */ /* 0x001fe2000c101b24 */
[----:B------:R-:W-:Y:S05]  /*85a0*/  EXIT ;  /* 0x000000000000794d */ /* 0x000fea0003800000 */
.L_x_23377:
        /* <DEDUP_REMOVED lines=14> */
.L_x_23391:
        /* <DEDUP_REMOVED lines=18> */
.L_x_23394:
[----:B------:R-:W-:-:S04]  /*87b0*/  SHF.R.U32.HI R5, RZ, 0x18, R5 ;  /* 0x00000018ff057819 */ /* 0x000fc80000011605 */
[----:B------:R-:W-:-:S07]  /*87c0*/  LOP3.LUT R0, R0, 0x80, R5, 0xf8, !PT ;  /* 0x0000008000007812 */ /* 0x000fce00078ef805 */
.L_x_23393:
[----:B------:R-:W-:Y:S05]  /*87d0*/  BSYNC.RECONVERGENT B0 ;  /* 0x0000000000007941 */ /* 0x000fea0003800200 */
.L_x_23392:
[----:B------:R-:W-:Y:S01]  /*87e0*/  STG.E.U8 desc[UR36][R2.64], R0 ;  /* 0x0000000002007986 */ /* 0x000fe2000c101124 */
[----:B------:R-:W-:Y:S05]  /*87f0*/  EXIT ;  /* 0x000000000000794d */ /* 0x000fea0003800000 */
.L_x_23390:
        /* <DEDUP_REMOVED lines=18> */
.L_x_23397:
[----:B------:R-:W-:-:S04]  /*8920*/  SHF.R.U32.HI R5, RZ, 0x18, R5 ;  /* 0x00000018ff057819 */ /* 0x000fc80000011605 */
[----:B------:R-:W-:-:S07]  /*8930*/  LOP3.LUT R0, R0, 0x80, R5, 0xf8, !PT ;  /* 0x0000008000007812 */ /* 0x000fce00078ef805 */
.L_x_23396:
[----:B------:R-:W-:Y:S05]  /*8940*/  BSYNC.RECONVERGENT B0 ;  /* 0x0000000000007941 */ /* 0x000fea0003800200 */
.L_x_23395:
[----:B------:R-:W-:Y:S01]  /*8950*/  STG.E.U8 desc[UR36][R2.64], R0 ;  /* 0x0000000002007986 */ /* 0x000fe2000c101124 */
[----:B------:R-:W-:Y:S05]  /*8960*/  EXIT ;  /* 0x000000000000794d */ /* 0x000fea0003800000 */
.L_x_23389:
        /* <DEDUP_REMOVED lines=22> */
.L_x_23399:
[----:B------:R-:W-:-:S06]  /*8ad0*/  HADD2.F32 R4, -RZ, R16.H0_H0 ;  /* 0x20000010ff047230 */ /* 0x000fcc0000004100 */
[----:B------:R-:W0:Y:S02]  /*8ae0*/  F2I.U64.TRUNC R4, R4 ;  /* 0x0000000400047311 */ /* 0x000e24000020d800 */
[----:B0-----:R-:W-:Y:S01]  /*8af0*/  STG.E.64 desc[UR36][R2.64], R4 ;  /* 0x0000000402007986 */ /* 0x001fe2000c101b24 */
[----:B------:R-:W-:Y:S05]  /*8b00*/  EXIT ;  /* 0x000000000000794d */ /* 0x000fea0003800000 */
.L_x_23398:
[----:B------:R-:W-:-:S04]  /*8b10*/  HADD2.F32 R16, -RZ, R16.H0_H0 ;  /* 0x20000010ff107230 */ /* 0x000fc80000004100 */
[----:B------:R-:W0:Y:S02]  /*8b20*/  F2I.FTZ.U32.TRUNC.NTZ R5, R16 ;  /* 0x0000001000057305 */ /* 0x000e24000021f000 */
[----:B0-----:R-:W-:Y:S01]  /*8b30*/  STG.E desc[UR36][R2.64], R5 ;  /* 0x0000000502007986 */ /* 0x001fe2000c101924 */
[----:B------:R-:W-:Y:S05]  /*8b40*/  EXIT ;  /* 0x000000000000794d */ /* 0x000fea0003800000 */
.L_x_23388:
        /* <DEDUP_REMOVED lines=11> */
.L_x_23401:
[----:B------:R-:W-:Y:S01]  /*8c00*/  HADD2.F32 R16, -RZ, R16.H0_H0 ;  /* 0x20000010ff107230 */ /* 0x000fe20000004100 */
[----:B------:R-:W-:-:S04]  /*8c10*/  CS2R R6, SRZ ;  /* 0x0000000000067805 */ /* 0x000fc8000001ff00 */
[----:B------:R-:W-:-:S06]  /*8c20*/  FMUL.FTZ R4, R16, 1 ;  /* 0x3f80000010047820 */ /* 0x000fcc0000410000 */
[----:B------:R-:W0:Y:S02]  /*8c30*/  F2F.F64.F32 R4, R4 ;  /* 0x0000000400047310 */ /* 0x000e240000201800 */
[----:B0-----:R-:W-:Y:S01]  /*8c40*/  STG.E.128 desc[UR36][R2.64], R4 ;  /* 0x0000000402007986 */ /* 0x001fe2000c101d24 */
[----:B------:R-:W-:Y:S05]  /*8c50*/  EXIT ;  /* 0x000000000000794d */ /* 0x000fea0003800000 */
.L_x_23400:
[----:B------:R-:W-:-:S13]  /*8c60*/  ISETP.NE.AND P0, PT, R0, 0xf, PT ;  /* 0x0000000f0000780c */ /* 0x000fda0003f05270 */
[----:B------:R-:W-:Y:S05]  /*8c70*/  @!P0 BRA `(.L_x_23402) ;  /* 0x0000000000e88947 */ /* 0x000fea0003800000 */
[----:B------:R-:W-:-:S13]  /*8c80*/  ISETP.NE.AND P0, PT, R0, 0x17, PT ;  /* 0x000000170000780c */ /* 0x000fda0003f05270 */
[----:B------:R-:W-:Y:S05]  /*8c90*/  @!P0 BRA `(.L_x_23403) ;  /* 0x0000000000908947 */ /* 0x000fea0003800000 */
[----:B------:R-:W-:-:S13]  /*8ca0*/  ISETP.NE.AND P0, PT, R0, 0x18, PT ;  /* 0x000000180000780c */ /* 0x000fda0003f05270 */
[----:B------:R-:W-:Y:S05]  /*8cb0*/  @!P0 BRA `(.L_x_23404) ;  /* 0x0000000000448947 */ /* 0x000fea0003800000 */
.L_x_23381:
        /* <DEDUP_REMOVED lines=16> */
.L_x_23405:
[----:B------:R-:W-:Y:S05]  /*8dc0*/  EXIT ;  /* 0x000000000000794d */ /* 0x000fea0003800000 */
.L_x_23404:
        /* <DEDUP_REMOVED lines=13> */
.L_x_23407:
[----:B------:R-:W-:Y:S05]  /*8ea0*/  BSYNC.RECONVERGENT B0 ;  /* 0x0000000000007941 */ /* 0x000fea0003800200 */
.L_x_23406:
[----:B------:R-:W-:-:S05]  /*8eb0*/  LOP3.LUT R5, R0, 0x80, R5, 0xf8, !PT ;  /* 0x0000008000057812 */ /* 0x000fca00078ef805 */
[----:B------:R-:W-:Y:S01]  /*8ec0*/  STG.E.U8 desc[UR36][R2.64], R5 ;  /* 0x0000000502007986 */ /* 0x000fe2000c101124 */
[----:B------:R-:W-:Y:S05]  /*8ed0*/  EXIT ;  /* 0x000000000000794d */ /* 0x000fea0003800000 */
.L_x_23403:
        /* <DEDUP_REMOVED lines=12> */
.L_x_23409:
[----:B------:R-:W-:Y:S01]  /*8fa0*/  IMAD.MOV.U32 R0, RZ, RZ, 0x7f ;  /* 0x0000007fff007424 */ /* 0x000fe200078e00ff */
[----:B------:R-:W-:-:S04]  /*8fb0*/  ISETP.GT.U32.AND P0, PT, R4, 0x7f800000, PT ;  /* 0x7f8000000400780c */ /* 0x000fc80003f04070 */
[----:B------:R-:W-:-:S09]  /*8fc0*/  SEL R0, R0, 0x7c, P0 ;  /* 0x0000007c00007807 */ /* 0x000fd20000000000 */
.L_x_23410:
[----:B------:R-:W-:Y:S05]  /*8fd0*/  BSYNC.RECONVERGENT B0 ;  /* 0x0000000000007941 */ /* 0x000fea0003800200 */
.L_x_23408:
[----:B------:R-:W-:-:S04]  /*8fe0*/  SHF.R.U32.HI R5, RZ, 0x18, R5 ;  /* 0x00000018ff057819 */ /* 0x000fc80000011605 */
[----:B------:R-:W-:-:S05]  /*8ff0*/  LOP3.LUT R5, R0, 0x80, R5, 0xf8, !PT ;  /* 0x0000008000057812 */ /* 0x000fca00078ef805 */
[----:B------:R-:W-:Y:S01]  /*9000*/  STG.E.U8 desc[UR36][R2.64], R5 ;  /* 0x0000000502007986 */ /* 0x000fe2000c101124 */
[----:B------:R-:W-:Y:S05]  /*9010*/  EXIT ;  /* 0x000000000000794d */ /* 0x000fea0003800000 */
.L_x_23402:
[----:B------:R-:W-:-:S05]  /*9020*/  HADD2.F32 R0, -RZ, R16.H0_H0 ;  /* 0x20000010ff007230 */ /* 0x000fca0000004100 */
[----:B------:R-:W-:-:S05]  /*9030*/  F2FP.BF16.F32.PACK_AB R0, RZ, R0 ;  /* 0x00000000ff00723e */ /* 0x000fca00000010ff */
[----:B------:R-:W-:Y:S01]  /*9040*/  STG.E.U16 desc[UR36][R2.64], R0 ;  /* 0x0000000002007986 */ /* 0x000fe2000c101524 */
[----:B------:R-:W-:Y:S05]  /*9050*/  EXIT ;  /* 0x000000000000794d */ /* 0x000fea0003800000 */
.L_x_23411:
        /* <DEDUP_REMOVED lines=10> */
.L_x_32534:


//--------------------- .text._ZN2at6native18elementwise_kernelILi128ELi4EZNS0_22gpu_kernel_impl_nocastINS0_13AUnaryFunctorIN3c104HalfES5_S5_ZZZNS0_21nextafter_kernel_cudaERNS_18TensorIteratorBaseEENKUlvE_clEvENKUlvE2_clEvEUlS5_S5_E_EEEEvS7_RKT_EUliE_EEviT1_ --------------------------
	.section	.text._ZN2at6native18elementwise_kernelILi128ELi4EZNS0_22gpu_kernel_impl_nocastINS0_13AUnaryFunctorIN3c104HalfES5_S5_ZZZNS0_21nextafter_kernel_cudaERNS_18TensorIteratorBaseEENKUlvE_clEvENKUlvE2_clEvEUlS5_S5_E_EEEEvS7_RKT_EUliE_EEviT1_,"ax",@progbits
	.align	128
        .global         _ZN2at6native18elementwise_kernelILi128ELi4EZNS0_22gpu_kernel_impl_nocastINS0_13AUnaryFunctorIN3c104HalfES5_S5_ZZZNS0_21nextafter_kernel_cudaERNS_18TensorIteratorBaseEENKUlvE_clEvENKUlvE2_clEvEUlS5_S5_E_EEEEvS7_RKT_EUliE_EEviT1_
        .type           _ZN2at6native18elementwise_kernelILi128ELi4EZNS0_22gpu_kernel_impl_nocastINS0_13AUnaryFunctorIN3c104HalfES5_S5_ZZZNS0_21nextafter_kernel_cudaERNS_18TensorIteratorBaseEENKUlvE_clEvENKUlvE2_clEvEUlS5_S5_E_EEEEvS7_RKT_EUliE_EEviT1_,@function
        .size           _ZN2at6native18elementwise_kernelILi128ELi4EZNS0_22gpu_kernel_impl_nocastINS0_13AUnaryFunctorIN3c104HalfES5_S5_ZZZNS0_21nextafter_kernel_cudaERNS_18TensorIteratorBaseEENKUlvE_clEvENKUlvE2_clEvEUlS5_S5_E_EEEEvS7_RKT_EUliE_EEviT1_,(.L_x_32535 - _ZN2at6native18elementwise_kernelILi128ELi4EZNS0_22gpu_kernel_impl_nocastINS0_13AUnaryFunctorIN3c104HalfES5_S5_ZZZNS0_21nextafter_kernel_cudaERNS_18TensorIteratorBaseEENKUlvE_clEvENKUlvE2_clEvEUlS5_S5_E_EEEEvS7_RKT_EUliE_EEviT1_)
        .other          _ZN2at6native18elementwise_kernelILi128ELi4EZNS0_22gpu_kernel_impl_nocastINS0_13AUnaryFunctorIN3c104HalfES5_S5_ZZZNS0_21nextafter_kernel_cudaERNS_18TensorIteratorBaseEENKUlvE_clEvENKUlvE2_clEvEUlS5_S5_E_EEEEvS7_RKT_EUliE_EEviT1_,@"STO_CUDA_ENTRY STV_DEFAULT"
_ZN2at6native18elementwise_kernelILi128ELi4EZNS0_22gpu_kernel_impl_nocastINS0_13AUnaryFunctorIN3c104HalfES5_S5_ZZZNS0_21nextafter_kernel_cudaERNS_18TensorIteratorBaseEENKUlvE_clEvENKUlvE2_clEvEUlS5_S5_E_EEEEvS7_RKT_EUliE_EEviT1_:
.text._ZN2at6native18elementwise_kernelILi128ELi4EZNS0_22gpu_kernel_impl_nocastINS0_13AUnaryFunctorIN3c104HalfES5_S5_ZZZNS0_21nextafter_kernel_cudaERNS_18TensorIteratorBaseEENKUlvE_clEvENKUlvE2_clEvEUlS5_S5_E_EEEEvS7_RKT_EUliE_EEviT1_:
        /* <DEDUP_REMOVED lines=9> */
[----:B----4-:R-:W-:-:S04]  /*0090*/  LOP3.LUT R4, R0, 0x7fff, RZ, 0xc0, !PT ;  /* 0x00007fff00047812 */ /* 0x010fc800078ec0ff */
[----:B--2---:R-:W-:Y:S05]  /*00a0*/  @P0 BRA `(.L_x_23412) ;  /* 0x0000000c00f00947 */ /* 0x004fea0003800000 */
        /* <DEDUP_REMOVED lines=16> */
[----:B------:R-:W-:Y:S02]  /*01b0*/  PRMT R5, R0, 0x9910, RZ ;  /* 0x0000991000057816 */ /* 0x000fe400000000ff */
[----:B------:R-:W-:Y:S02]  /*01c0*/  MOV R7, R0 ;  /* 0x0000000000077202 */ /* 0x000fe40000000f00 */
        /* <DEDUP_REMOVED lines=9> */
.L_x_23417:
[----:B------:R-:W-:-:S05]  /*0260*/  FADD.FTZ R2, R2, R7 ;  /* 0x0000000702027221 */ /* 0x000fca0000010000 */
[----:B------:R-:W-:-:S04]  /*0270*/  F2FP.F16.F32.PACK_AB R2, RZ, R2 ;  /* 0x00000002ff02723e */ /* 0x000fc800000000ff */
[----:B------:R-:W-:-:S07]  /*0280*/  PRMT R7, R2, 0x7610, R7 ;  /* 0x0000761002077816 */ /* 0x000fce0000000007 */
.L_x_23418:
        /* <DEDUP_REMOVED lines=26> */
.L_x_23420:
[----:B------:R-:W-:-:S05]  /*0430*/  FADD.FTZ R2, R7, R2 ;  /* 0x0000000207027221 */ /* 0x000fca0000010000 */
[----:B------:R-:W-:-:S04]  /*0440*/  F2FP.F16.F32.PACK_AB R2, RZ, R2 ;  /* 0x00000002ff02723e */ /* 0x000fc800000000ff */
[----:B------:R-:W-:-:S07]  /*0450*/  PRMT R7, R2, 0x7610, R7 ;  /* 0x0000761002077816 */ /* 0x000fce0000000007 */
.L_x_23421:
[----:B------:R-:W0:Y:S01]  /*0460*/  LDC.64 R4, c[0x0][0x580] ;  /* 0x00016000ff047b82 */ /* 0x000e220000000a00 */
[----:B------:R-:W-:Y:S01]  /*0470*/  IADD3 R3, PT, PT, R3, 0x80, RZ ;  /* 0x0000008003037810 */ /* 0x000fe20007ffe0ff */
[----:B0-----:R0:W-:Y:S06]  /*0480*/  STG.E.U16 desc[UR6][R4.64], R7 ;  /* 0x0000000704007986 */ /* 0x0011ec000c101506 */
.L_x_23416:
[----:B------:R-:W-:-:S13]  /*0490*/  ISETP.GE.AND P0, PT, R3, UR4, PT ;  /* 0x0000000403007c0c */ /* 0x000fda000bf06270 */
[----:B------:R-:W-:Y:S05]  /*04a0*/  @P0 BREAK.RELIABLE B1 ;  /* 0x0000000000010942 */ /* 0x000fea0003800100 */
[----:B------:R-:W-:Y:S05]  /*04b0*/  @P0 BRA `(.L_x_23419) ;  /* 0x00000000006c0947 */ /* 0x000fea0003800000 */
[----:B------:R-:W-:Y:S05]  /*04c0*/  BSYNC.RELIABLE B1 ;  /* 0x0000000000017941 */ /* 0x000fea0003800100 */
.L_x_23415:
        /* <DEDUP_REMOVED lines=20> */
.L_x_23422:
[----:B------:R-:W-:-:S05]  /*0610*/  FADD.FTZ R2, R7, R2 ;  /* 0x0000000207027221 */ /* 0x000fca0000010000 */
[----:B------:R-:W-:-:S04]  /*0620*/  F2FP.F16.F32.PACK_AB R2, RZ, R2 ;  /* 0x00000002ff02723e */ /* 0x000fc800000000ff */
[----:B------:R-:W-:-:S07]  /*0630*/  PRMT R7, R2, 0x7610, R7 ;  /* 0x0000761002077816 */ /* 0x000fce0000000007 */
.L_x_23423:
[----:B------:R-:W0:Y:S01]  /*0640*/  LDC.64 R4, c[0x0][0x580] ;  /* 0x00016000ff047b82 */ /* 0x000e220000000a00 */
[----:B------:R-:W-:Y:S01]  /*0650*/  VIADD R3, R3, 0x80 ;  /* 0x0000008003037836 */ /* 0x000fe20000000000 */
[----:B0-----:R1:W-:Y:S06]  /*0660*/  STG.E.U16 desc[UR6][R4.64], R7 ;  /* 0x0000000704007986 */ /* 0x0013ec000c101506 */
.L_x_23419:
[----:B------:R-:W-:Y:S05]  /*0670*/  BSYNC.RECONVERGENT B0 ;  /* 0x0000000000007941 */ /* 0x000fea0003800200 */
.L_x_23414:
        /* <DEDUP_REMOVED lines=22> */
.L_x_23424:
[----:B------:R-:W-:-:S05]  /*07e0*/  FADD.FTZ R4, R5, R4 ;  /* 0x0000000405047221 */ /* 0x000fca0000010000 */
[----:B------:R-:W-:-:S04]  /*07f0*/  F2FP.F16.F32.PACK_AB R4, RZ, R4 ;  /* 0x00000004ff04723e */ /* 0x000fc800000000ff */
[----:B------:R-:W-:-:S07]  /*0800*/  PRMT R0, R4, 0x7610, R0 ;  /* 0x0000761004007816 */ /* 0x000fce0000000000 */
.L_x_23425:
[----:B------:R-:W0:Y:S02]  /*0810*/  LDC.64 R2, c[0x0][0x580] ;  /* 0x00016000ff027b82 */ /* 0x000e240000000a00 */
[----:B0-----:R-:W-:Y:S01]  /*0820*/  STG.E.U16 desc[UR6][R2.64], R0 ;  /* 0x0000000002007986 */ /* 0x001fe2000c101506 */
[----:B------:R-:W-:Y:S05]  /*0830*/  EXIT ;  /* 0x000000000000794d */ /* 0x000fea0003800000 */
.L_x_23413:
        /* <DEDUP_REMOVED lines=26> */
[----:B------:R-:W-:Y:S01]  /*09e0*/  IMAD.IADD R5, R0, 0x1, R5 ;  /* 0x0000000100057824 */ /* 0x000fe200078e0205 */
[----:B------:R-:W-:Y:S06]  /*09f0*/  BRA `(.L_x_23430) ;  /* 0x00000000000c7947 */ /* 0x000fec0003800000 */
.L_x_23429:
[----:B------:R-:W-:-:S05]  /*0a00*/  FADD.FTZ R2, R5, R2 ;  /* 0x0000000205027221 */ /* 0x000fca0000010000 */
[----:B------:R-:W-:-:S04]  /*0a10*/  F2FP.F16.F32.PACK_AB R2, RZ, R2 ;  /* 0x00000002ff02723e */ /* 0x000fc800000000ff */
[----:B------:R-:W-:-:S07]  /*0a20*/  PRMT R5, R2, 0x7610, R5 ;  /* 0x0000761002057816 */ /* 0x000fce0000000005 */
.L_x_23430:
        /* <DEDUP_REMOVED lines=27> */
[----:B------:R-:W-:Y:S01]  /*0be0*/  IADD3 R5, PT, PT, R0, R5, RZ ;  /* 0x0000000500057210 */ /* 0x000fe20007ffe0ff */
[----:B------:R-:W-:Y:S06]  /*0bf0*/  BRA `(.L_x_23433) ;  /* 0x00000000000c7947 */ /* 0x000fec0003800000 */
.L_x_23432:
[----:B------:R-:W-:-:S05]  /*0c00*/  FADD.FTZ R2, R5, R2 ;  /* 0x0000000205027221 */ /* 0x000fca0000010000 */
[----:B------:R-:W-:-:S04]  /*0c10*/  F2FP.F16.F32.PACK_AB R2, RZ, R2 ;  /* 0x00000002ff02723e */ /* 0x000fc800000000ff */
[----:B------:R-:W-:-:S07]  /*0c20*/  PRMT R5, R2, 0x7610, R5 ;  /* 0x0000761002057816 */ /* 0x000fce0000000005 */
.L_x_23433:
[----:B------:R-:W0:Y:S01]  /*0c30*/  LDC.64 R6, c[0x0][0x580] ;  /* 0x00016000ff067b82 */ /* 0x000e220000000a00 */
[----:B------:R-:W-:Y:S01]  /*0c40*/  IADD3 R3, PT, PT, R3, 0x80, RZ ;  /* 0x0000008003037810 */ /* 0x000fe20007ffe0ff */
[----:B0-----:R0:W-:Y:S06]  /*0c50*/  STG.E.U16 desc[UR6][R6.64], R5 ;  /* 0x0000000506007986 */ /* 0x0011ec000c101506 */
.L_x_23428:
[----:B------:R-:W-:-:S13]  /*0c60*/  ISETP.GE.AND P0, PT, R3, UR4, PT ;  /* 0x0000000403007c0c */ /* 0x000fda000bf06270 */
[----:B------:R-:W-:Y:S05]  /*0c70*/  @P0 BREAK.RELIABLE B1 ;  /* 0x0000000000010942 */ /* 0x000fea0003800100 */
[----:B------:R-:W-:Y:S05]  /*0c80*/  @P0 BRA `(.L_x_23431) ;  /* 0x0000000000780947 */ /* 0x000fea0003800000 */
[----:B------:R-:W-:Y:S05]  /*0c90*/  BSYNC.RELIABLE B1 ;  /* 0x0000000000017941 */ /* 0x000fea0003800100 */
.L_x_23427:
        /* <DEDUP_REMOVED lines=21> */
[----:B------:R-:W-:Y:S01]  /*0df0*/  IADD3 R5, PT, PT, R0, R5, RZ ;  /* 0x0000000500057210 */ /* 0x000fe20007ffe0ff */
[----:B------:R-:W-:Y:S06]  /*0e00*/  BRA `(.L_x_23435) ;  /* 0x00000000000c7947 */ /* 0x000fec0003800000 */
.L_x_23434:
[----:B------:R-:W-:-:S05]  /*0e10*/  FADD.FTZ R2, R5, R2 ;  /* 0x0000000205027221 */ /* 0x000fca0000010000 */
[----:B------:R-:W-:-:S04]  /*0e20*/  F2FP.F16.F32.PACK_AB R2, RZ, R2 ;  /* 0x00000002ff02723e */ /* 0x000fc800000000ff */
[----:B------:R-:W-:-:S07]  /*0e30*/  PRMT R5, R2, 0x7610, R5 ;  /* 0x0000761002057816 */ /* 0x000fce0000000005 */
.L_x_23435:
[----:B------:R-:W0:Y:S01]  /*0e40*/  LDC.64 R6, c[0x0][0x580] ;  /* 0x00016000ff067b82 */ /* 0x000e220000000a00 */
[----:B------:R-:W-:Y:S01]  /*0e50*/  VIADD R3, R3, 0x80 ;  /* 0x0000008003037836 */ /* 0x000fe20000000000 */
[----:B0-----:R1:W-:Y:S06]  /*0e60*/  STG.E.U16 desc[UR6][R6.64], R5 ;  /* 0x0000000506007986 */ /* 0x0013ec000c101506 */
.L_x_23431:
[----:B------:R-:W-:Y:S05]  /*0e70*/  BSYNC.RECONVERGENT B0 ;  /* 0x0000000000007941 */ /* 0x000fea0003800200 */
.L_x_23426:
        /* <DEDUP_REMOVED lines=25> */
.L_x_23436:
[----:B------:R-:W-:-:S05]  /*1010*/  FADD.FTZ R5, R6, R5 ;  /* 0x0000000506057221 */ /* 0x000fca0000010000 */
[----:B------:R-:W-:-:S04]  /*1020*/  F2FP.F16.F32.PACK_AB R5, RZ, R5 ;  /* 0x00000005ff05723e */ /* 0x000fc800000000ff */
[----:B------:R-:W-:-:S07]  /*1030*/  PRMT R0, R5, 0x7610, R0 ;  /* 0x0000761005007816 */ /* 0x000fce0000000000 */
.L_x_23437:
[----:B------:R-:W0:Y:S02]  /*1040*/  LDC.64 R2, c[0x0][0x580] ;  /* 0x00016000ff027b82 */ /* 0x000e240000000a00 */
[----:B0-----:R-:W-:Y:S01]  /*1050*/  STG.E.U16 desc[UR6][R2.64], R0 ;  /* 0x0000000002007986 */ /* 0x001fe2000c101506 */
[----:B------:R-:W-:Y:S05]  /*1060*/  EXIT ;  /* 0x000000000000794d */ /* 0x000fea0003800000 */
.L_x_23412:
        /* <DEDUP_REMOVED lines=308> */
.L_x_23442:
        /* <DEDUP_REMOVED lines=23> */
.L_x_23444:
[----:B------:R-:W-:-:S05]  /*2520*/  FADD.FTZ R8, R9, R8 ;  /* 0x0000000809087221 */ /* 0x000fca0000010000 */
[----:B------:R-:W-:-:S04]  /*2530*/  F2FP.F16.F32.PACK_AB R8, RZ, R8 ;  /* 0x00000008ff08723e */ /* 0x000fc800000000ff */
[----:B------:R-:W-:-:S07]  /*2540*/  PRMT R9, R8, 0x7610, R9 ;  /* 0x0000761008097816 */ /* 0x000fce0000000009 */
.L_x_23445:
[----:B------:R-:W-:Y:S05]  /*2550*/  BSYNC.RECONVERGENT B2 ;  /* 0x0000000000027941 */ /* 0x000fea0003800200 */
.L_x_23443:
[----:B------:R-:W0:Y:S01]  /*2560*/  LDCU.64 UR8, c[0x0][0x580] ;  /* 0x0000b000ff0877ac */ /* 0x000e220008000a00 */
[----:B------:R-:W-:Y:S02]  /*2570*/  IADD3 R3, PT, PT, R3, 0x80, RZ ;  /* 0x0000008003037810 */ /* 0x000fe40007ffe0ff */
[----:B0-----:R-:W-:-:S04]  /*2580*/  IADD3 R6, P0, PT, R5, UR8, RZ ;  /* 0x0000000805067c10 */ /* 0x001fc8000ff1e0ff */
[----:B------:R-:W-:Y:S02]  /*2590*/  IADD3.X R7, PT, PT, RZ, UR9, RZ, P0, !PT ;  /* 0x00000009ff077c10 */ /* 0x000fe400087fe4ff */
        /* <DEDUP_REMOVED lines=302> */
.L_x_23447:
        /* <DEDUP_REMOVED lines=23> */
.L_x_23449:
[----:B------:R-:W-:-:S05]  /*39f0*/  FADD.FTZ R8, R9, R8 ;  /* 0x0000000809087221 */ /* 0x000fca0000010000 */
[----:B------:R-:W-:-:S04]  /*3a00*/  F2FP.F16.F32.PACK_AB R8, RZ, R8 ;  /* 0x00000008ff08723e */ /* 0x000fc800000000ff */
[----:B------:R-:W-:-:S07]  /*3a10*/  PRMT R9, R8, 0x7610, R9 ;  /* 0x0000761008097816 */ /* 0x000fce0000000009 */
.L_x_23450:
[----:B------:R-:W-:Y:S05]  /*3a20*/  BSYNC.RECONVERGENT B2 ;  /* 0x0000000000027941 */ /* 0x000fea0003800200 */
.L_x_23448:
[----:B------:R-:W0:Y:S01]  /*3a30*/  LDCU.64 UR8, c[0x0][0x580] ;  /* 0x0000b000ff0877ac */ /* 0x000e220008000a00 */
[----:B------:R-:W-:Y:S01]  /*3a40*/  VIADD R3, R3, 0x80 ;  /* 0x0000008003037836 */ /* 0x000fe20000000000 */
[----:B0-----:R-:W-:-:S04]  /*3a50*/  IADD3 R6, P0, PT, R5, UR8, RZ ;  /* 0x0000000805067c10 */ /* 0x001fc8000ff1e0ff */
[----:B------:R-:W-:-:S05]  /*3a60*/  IADD3.X R7, PT, PT, RZ, UR9, RZ, P0, !PT ;  /* 0x00000009ff077c10 */ /* 0x000fca00087fe4ff */
[----:B------:R0:W-:Y:S04]  /*3a70*/  STG.E.U16 desc[UR6][R6.64], R9 ;  /* 0x0000000906007986 */ /* 0x0001e8000c101506 */
.L_x_23441:
[----:B------:R-:W-:-:S13]  /*3a80*/  ISETP.GE.AND P0, PT, R3, UR4, PT ;  /* 0x0000000403007c0c */ /* 0x000fda000bf06270 */
[----:B------:R-:W-:Y:S05]  /*3a90*/  @P0 BREAK.RELIABLE B0 ;  /* 0x0000000000000942 */ /* 0x000fea0003800100 */
[----:B------:R-:W-:Y:S05]  /*3aa0*/  @P0 BRA `(.L_x_23446) ;  /* 0x00000014002c0947 */ /* 0x000fea0003800000 */
[----:B------:R-:W-:Y:S05]  /*3ab0*/  BSYNC.RELIABLE B0 ;  /* 0x0000000000007941 */ /* 0x000fea0003800100 */
.L_x_23440:
        /* <DEDUP_REMOVED lines=298> */
.L_x_23451:
        /* <DEDUP_REMOVED lines=23> */
.L_x_23453:
[----:B------:R-:W-:-:S05]  /*4ed0*/  FADD.FTZ R8, R9, R8 ;  /* 0x0000000809087221 */ /* 0x000fca0000010000 */
[----:B------:R-:W-:-:S04]  /*4ee0*/  F2FP.F16.F32.PACK_AB R8, RZ, R8 ;  /* 0x00000008ff08723e */ /* 0x000fc800000000ff */
[----:B------:R-:W-:-:S07]  /*4ef0*/  PRMT R9, R8, 0x7610, R9 ;  /* 0x0000761008097816 */ /* 0x000fce0000000009 */
.L_x_23454:
[----:B------:R-:W-:Y:S05]  /*4f00*/  BSYNC.RECONVERGENT B2 ;  /* 0x0000000000027941 */ /* 0x000fea0003800200 */
.L_x_23452:
[----:B------:R-:W0:Y:S01]  /*4f10*/  LDCU.64 UR8, c[0x0][0x580] ;  /* 0x0000b000ff0877ac */ /* 0x000e220008000a00 */
[----:B------:R-:W-:Y:S02]  /*4f20*/  IADD3 R3, PT, PT, R3, 0x80, RZ ;  /* 0x0000008003037810 */ /* 0x000fe40007ffe0ff */
[----:B0-----:R-:W-:-:S05]  /*4f30*/  IADD3 R6, P0, PT, R5, UR8, RZ ;  /* 0x0000000805067c10 */ /* 0x001fca000ff1e0ff */
[----:B------:R-:W-:-:S05]  /*4f40*/  IMAD.X R7, RZ, RZ, UR9, P0 ;  /* 0x00000009ff077e24 */ /* 0x000fca00080e06ff */
[----:B------:R1:W-:Y:S03]  /*4f50*/  STG.E.U16 desc[UR6][R6.64], R9 ;  /* 0x0000000906007986 */ /* 0x0003e6000c101506 */
.L_x_23446:
[----:B------:R-:W-:Y:S05]  /*4f60*/  BSYNC.RECONVERGENT B1 ;  /* 0x0000000000017941 */ /* 0x000fea0003800200 */
.L_x_23439:
[----:B------:R-:W-:Y:S05]  /*4f70*/  WARPSYNC.ALL ;  /* 0x0000000000007948 */ /* 0x000fea0003800000 */
[----:B------:R-:W-:-:S13]  /*4f80*/  ISETP.GE.AND P0, PT, R3, UR4, PT ;  /* 0x0000000403007c0c */ /* 0x000fda000bf06270 */
[----:B------:R-:W-:Y:S05]  /*4f90*/  @P0 EXIT ;  /* 0x000000000000094d */ /* 0x000fea0003800000 */
[----:B------:R-:W2:Y:S01]  /*4fa0*/  LDCU.64 UR4, c[0x0][0x390] ;  /* 0x00007200ff0477ac */ /* 0x000ea20008000a00 */
[----:B01----:R-:W-:Y:S02]  /*4fb0*/  HFMA2 R6, -RZ, RZ, 0, 0 ;  /* 0x00000000ff067431 */ /* 0x003fe400000001ff */
        /* <DEDUP_REMOVED lines=296> */
.L_x_23455:
[----:B------:R-:W0:Y:S02]  /*6240*/  LDCU.128 UR8, c[0x0][0x580] ;  /* 0x0000b000ff0877ac */ /* 0x000e240008000c00 */
[----:B0-----:R-:W-:-:S04]  /*6250*/  IADD3 R4, P0, PT, R2, UR10, RZ ;  /* 0x0000000a02047c10 */ /* 0x001fc8000ff1e0ff */
[----:B------:R-:W-:-:S06]  /*6260*/  IADD3.X R5, PT, PT, RZ, UR11, RZ, P0, !PT ;  /* 0x0000000bff057c10 */ /* 0x000fcc00087fe4ff */
        /* <DEDUP_REMOVED lines=18> */
[----:B------:R-:W-:Y:S01]  /*6390*/  LOP3.LUT R0, R0, 0x1, RZ, 0xfc, !PT ;  /* 0x0000000100007812 */ /* 0x000fe200078efcff */
[----:B------:R-:W-:Y:S06]  /*63a0*/  BRA `(.L_x_23458) ;  /* 0x00000000000c7947 */ /* 0x000fec0003800000 */
.L_x_23457:
[----:B------:R-:W-:-:S05]  /*63b0*/  FADD.FTZ R6, R7, R6 ;  /* 0x0000000607067221 */ /* 0x000fca0000010000 */
[----:B------:R-:W-:-:S04]  /*63c0*/  F2FP.F16.F32.PACK_AB R6, RZ, R6 ;  /* 0x00000006ff06723e */ /* 0x000fc800000000ff */
[----:B------:R-:W-:-:S07]  /*63d0*/  PRMT R0, R6, 0x7610, R0 ;  /* 0x0000761006007816 */ /* 0x000fce0000000000 */
.L_x_23458:
[----:B------:R-:W-:Y:S05]  /*63e0*/  BSYNC.RECONVERGENT B1 ;  /* 0x0000000000017941 */ /* 0x000fea0003800200 */
.L_x_23456:
[----:B------:R-:W-:Y:S01]  /*63f0*/  STG.E.U16 desc[UR6][R2.64], R0 ;  /* 0x0000000002007986 */ /* 0x000fe2000c101506 */
[----:B------:R-:W-:Y:S05]  /*6400*/  EXIT ;  /* 0x000000000000794d */ /* 0x000fea0003800000 */
.L_x_23438:
        /* <DEDUP_REMOVED lines=305> */
.L_x_23462:
        /* <DEDUP_REMOVED lines=28> */
[----:B------:R-:W-:-:S07]  /*78e0*/  PRMT R11, R9, 0x7610, R11 ;  /* 0x00007610090b7816 */ /* 0x000fce000000000b */
.L_x_23464:
[----:B------:R-:W-:Y:S05]  /*78f0*/  BSYNC.RECONVERGENT B2 ;  /* 0x0000000000027941 */ /* 0x000fea0003800200 */
.L_x_23463:
        /* <DEDUP_REMOVED lines=306> */
.L_x_23466:
[----:B------:R-:W0:Y:S02]  /*8c20*/  LDCU.64 UR8, c[0x0][0x588] ;  /* 0x0000b100ff0877ac */ /* 0x000e240008000a00 */
[----:B0-----:R-:W-:-:S04]  /*8c30*/  IADD3 R8, P0, PT, R6, UR8, RZ ;  /* 0x0000000806087c10 */ /* 0x001fc8000ff1e0ff */
[----:B------:R-:W-:-:S05]  /*8c40*/  IADD3.X R9, PT, PT, RZ, UR9, RZ, P0, !PT ;  /* 0x00000009ff097c10 */ /* 0x000fca00087fe4ff */
        /* <DEDUP_REMOVED lines=23> */
.L_x_23468:
[----:B------:R-:W-:-:S05]  /*8dc0*/  FADD.FTZ R6, R13, R6 ;  /* 0x000000060d067221 */ /* 0x000fca0000010000 */
[----:B------:R-:W-:-:S04]  /*8dd0*/  F2FP.F16.F32.PACK_AB R6, RZ, R6 ;  /* 0x00000006ff06723e */ /* 0x000fc800000000ff */
[----:B------:R-:W-:-:S07]  /*8de0*/  PRMT R9, R6, 0x7610, R9 ;  /* 0x0000761006097816 */ /* 0x000fce0000000009 */
.L_x_23469:
[----:B------:R-:W-:Y:S05]  /*8df0*/  BSYNC.RECONVERGENT B2 ;  /* 0x0000000000027941 */ /* 0x000fea0003800200 */
.L_x_23467:
[----:B------:R-:W0:Y:S01]  /*8e00*/  LDCU.64 UR8, c[0x0][0x580] ;  /* 0x0000b000ff0877ac */ /* 0x000e220008000a00 */
[----:B------:R-:W-:Y:S02]  /*8e10*/  IADD3 R3, PT, PT, R3, 0x80, RZ ;  /* 0x0000008003037810 */ /* 0x000fe40007ffe0ff */
[----:B0-----:R-:W-:-:S04]  /*8e20*/  IADD3 R6, P0, PT, R7, UR8, RZ ;  /* 0x0000000807067c10 */ /* 0x001fc8000ff1e0ff */
[----:B------:R-:W-:-:S05]  /*8e30*/  IADD3.X R7, PT, PT, RZ, UR9, RZ, P0, !PT ;  /* 0x00000009ff077c10 */ /* 0x000fca00087fe4ff */
[----:B------:R0:W-:Y:S04]  /*8e40*/  STG.E.U16 desc[UR6][R6.64], R9 ;  /* 0x0000000906007986 */ /* 0x0001e8000c101506 */
.L_x_23461:
[----:B------:R-:W-:-:S13]  /*8e50*/  ISETP.GE.AND P0, PT, R3, UR4, PT ;  /* 0x0000000403007c0c */ /* 0x000fda000bf06270 */
[----:B------:R-:W-:Y:S05]  /*8e60*/  @P0 BREAK.RELIABLE B0 ;  /* 0x0000000000000942 */ /* 0x000fea0003800100 */
[----:B------:R-:W-:Y:S05]  /*8e70*/  @P0 BRA `(.L_x_23465) ;  /* 0x0000001400380947 */ /* 0x000fea0003800000 */
[----:B------:R-:W-:Y:S05]  /*8e80*/  BSYNC.RELIABLE B0 ;  /* 0x0000000000007941 */ /* 0x000fea0003800100 */
.L_x_23460:
        /* <DEDUP_REMOVED lines=298> */
.L_x_23470:
        /* <DEDUP_REMOVED lines=26> */
.L_x_23472:
[----:B------:R-:W-:-:S05]  /*a2d0*/  FADD.FTZ R6, R13, R6 ;  /* 0x000000060d067221 */ /* 0x000fca0000010000 */
[----:B------:R-:W-:-:S04]  /*a2e0*/  F2FP.F16.F32.PACK_AB R6, RZ, R6 ;  /* 0x00000006ff06723e */ /* 0x000fc800000000ff */
[----:B------:R-:W-:-:S07]  /*a2f0*/  PRMT R9, R6, 0x7610, R9 ;  /* 0x0000761006097816 */ /* 0x000fce0000000009 */
.L_x_23473:
[----:B------:R-:W-:Y:S05]  /*a300*/  BSYNC.RECONVERGENT B2 ;  /* 0x0000000000027941 */ /* 0x000fea0003800200 */
.L_x_23471:
[----:B------:R-:W0:Y:S01]  /*a310*/  LDCU.64 UR8, c[0x0][0x580] ;  /* 0x0000b000ff0877ac */ /* 0x000e220008000a00 */
[----:B------:R-:W-:Y:S01]  /*a320*/  VIADD R3, R3, 0x80 ;  /* 0x0000008003037836 */ /* 0x000fe20000000000 */
[----:B0-----:R-:W-:-:S04]  /*a330*/  IADD3 R6, P0, PT, R7, UR8, RZ ;  /* 0x0000000807067c10 */ /* 0x001fc8000ff1e0ff */
[----:B------:R-:W-:-:S05]  /*a340*/  IADD3.X R7, PT, PT, RZ, UR9, RZ, P0, !PT ;  /* 0x00000009ff077c10 */ /* 0x000fca00087fe4ff */
[----:B------:R1:W-:Y:S04]  /*a350*/  STG.E.U16 desc[UR6][R6.64], R9 ;  /* 0x0000000906007986 */ /* 0x0003e8000c101506 */
.L_x_23465:
[----:B------:R-:W-:Y:S05]  /*a360*/  BSYNC.RECONVERGENT B1 ;  /* 0x0000000000017941 */ /* 0x000fea0003800200 */
.L_x_23459:
        /* <DEDUP_REMOVED lines=301> */
.L_x_23474:
[----:B------:R-:W0:Y:S02]  /*b640*/  LDCU.128 UR8, c[0x0][0x580] ;  /* 0x0000b000ff0877ac */ /* 0x000e240008000c00 */
[----:B0-----:R-:W-:-:S05]  /*b650*/  IADD3 R6, P0, PT, R2, UR10, RZ ;  /* 0x0000000a02067c10 */ /* 0x001fca000ff1e0ff */
[----:B------:R-:W-:-:S06]  /*b660*/  IMAD.X R7, RZ, RZ, UR11, P0 ;  /* 0x0000000bff077e24 */ /* 0x000fcc00080e06ff */
[----:B------:R-:W2:Y:S01]  /*b670*/  LDG.E.U16 R7, desc[UR6][R6.64] ;  /* 0x0000000606077981 */ /* 0x000ea2000c1e1500 */
[----:B------:R-:W-:Y:S01]  /*b680*/  HADD2.F32 R8, -RZ, R0.H0_H0 ;  /* 0x20000000ff087230 */ /* 0x000fe20000004100 */
[----:B------:R-:W-:Y:S01]  /*b690*/  IADD3 R2, P1, PT, R3, UR8, RZ ;  /* 0x0000000803027c10 */ /* 0x000fe2000ff3e0ff */
[----:B------:R-:W-:Y:S03]  /*b6a0*/  BSSY.RECONVERGENT B1, `(.L_x_23475) ;  /* 0x0000018000017945 */ /* 0x000fe60003800200 */
[----:B------:R-:W-:Y:S02]  /*b6b0*/  FSETP.NAN.FTZ.AND P2, PT, R8, R8, PT ;  /* 0x000000080800720b */ /* 0x000fe40003f58000 */
[----:B------:R-:W-:Y:S01]  /*b6c0*/  IADD3.X R3, PT, PT, RZ, UR9, RZ, P1, !PT ;  /* 0x00000009ff037c10 */ /* 0x000fe20008ffe4ff */
        /* <DEDUP_REMOVED lines=8> */
[----:B------:R-:W-:-:S04]  /*b750*/  LOP3.LUT R5, R0, R7, RZ, 0x3c, !PT ;  /* 0x0000000700057212 */ /* 0x000fc800078e3cff */
[----:B------:R-:W-:Y:S02]  /*b760*/  PRMT R6, R5, 0x9910, RZ ;  /* 0x0000991005067816 */ /* 0x000fe400000000ff */
[----:B------:R-:W-:Y:S02]  /*b770*/  LOP3.LUT R5, R7, 0x7fff, RZ, 0xc0, !PT ;  /* 0x00007fff07057812 */ /* 0x000fe400078ec0ff */
[----:B------:R-:W-:Y:S02]  /*b780*/  MOV R7, 0xffff ;  /* 0x0000ffff00077802 */ /* 0x000fe40000000f00 */
[----:B------:R-:W-:Y:S02]  /*b790*/  ISETP.GT.AND P0, PT, R6, -0x1, PT ;  /* 0xffffffff0600780c */ /* 0x000fe40003f04270 */
[----:B------:R-:W-:Y:S02]  /*b7a0*/  ISETP.GT.U32.AND P1, PT, R4, R5, PT ;  /* 0x000000050400720c */ /* 0x000fe40003f24070 */
[----:B------:R-:W-:-:S04]  /*b7b0*/  SEL R4, R7, 0x1, !P0 ;  /* 0x0000000107047807 */ /* 0x000fc80004000000 */
[----:B------:R-:W-:-:S04]  /*b7c0*/  SEL R5, R4, 0xffff, !P1 ;  /* 0x0000ffff04057807 */ /* 0x000fc80004800000 */
[----:B------:R-:W-:Y:S01]  /*b7d0*/  IADD3 R0, PT, PT, R0, R5, RZ ;  /* 0x0000000500007210 */ /* 0x000fe20007ffe0ff */
[----:B------:R-:W-:Y:S06]  /*b7e0*/  BRA `(.L_x_23477) ;  /* 0x00000000000c7947 */ /* 0x000fec0003800000 */
.L_x_23476:
[----:B------:R-:W-:-:S05]  /*b7f0*/  FADD.FTZ R5, R8, R5 ;  /* 0x0000000508057221 */ /* 0x000fca0000010000 */
[----:B------:R-:W-:-:S04]  /*b800*/  F2FP.F16.F32.PACK_AB R5, RZ, R5 ;  /* 0x00000005ff05723e */ /* 0x000fc800000000ff */
[----:B------:R-:W-:-:S07]  /*b810*/  PRMT R0, R5, 0x7610, R0 ;  /* 0x0000761005007816 */ /* 0x000fce0000000000 */
.L_x_23477:
[----:B------:R-:W-:Y:S05]  /*b820*/  BSYNC.RECONVERGENT B1 ;  /* 0x0000000000017941 */ /* 0x000fea0003800200 */
.L_x_23475:
[----:B------:R-:W-:Y:S01]  /*b830*/  STG.E.U16 desc[UR6][R2.64], R0 ;  /* 0x0000000002007986 */ /* 0x000fe2000c101506 */
[----:B------:R-:W-:Y:S05]  /*b840*/  EXIT ;  /* 0x000000000000794d */ /* 0x000fea0003800000 */
.L_x_23478:
        /* <DEDUP_REMOVED lines=11> */
.L_x_32535:


//--------------------- .text._ZN2at6native27unrolled_elementwise_kernelINS0_13AUnaryFunctorIN3c104HalfES4_S4_ZZZNS0_21nextafter_kernel_cudaERNS_18TensorIteratorBaseEENKUlvE_clEvENKUlvE2_clEvEUlS4_S4_E_EESt5arrayIPcLm2EELi4E23TrivialOffsetCalculatorILi1EjESF_NS0_6memory15LoadWithoutCastENSG_16StoreWithoutCastEEEviT_T0_T2_T3_T4_T5_ --------------------------
	.section	.text._ZN2at6native27unrolled_elementwise_kernelINS0_13AUnaryFunctorIN3c104HalfES4_S4_ZZZNS0_21nextafter_kernel_cudaERNS_18TensorIteratorBaseEENKUlvE_clEvENKUlvE2_clEvEUlS4_S4_E_EESt5arrayIPcLm2EELi4E23TrivialOffsetCalculatorILi1EjESF_NS0_6memory15LoadWithoutCastENSG_16StoreWithoutCastEEEviT_T0_T2_T3_T4_T5_,"ax",@progbits
	.align	128
        .global         _ZN2at6native27unrolled_elementwise_kernelINS0_13AUnaryFunctorIN3c104HalfES4_S4_ZZZNS0_21nextafter_kernel_cudaERNS_18TensorIteratorBaseEENKUlvE_clEvENKUlvE2_clEvEUlS4_S4_E_EESt5arrayIPcLm2EELi4E23TrivialOffsetCalculatorILi1EjESF_NS0_6memory15LoadWithoutCastENSG_16StoreWithoutCastEEEviT_T0_T2_T3_T4_T5_
        .type           _ZN2at6native27unrolled_elementwise_kernelINS0_13AUnaryFunctorIN3c104HalfES4_S4_ZZZNS0_21nextafter_kernel_cudaERNS_18TensorIteratorBaseEENKUlvE_clEvENKUlvE2_clEvEUlS4_S4_E_EESt5arrayIPcLm2EELi4E23TrivialOffsetCalculatorILi1EjESF_NS0_6memory15LoadWithoutCastENSG_16StoreWithoutCastEEEviT_T0_T2_T3_T4_T5_,@function
        .size           _ZN2at6native27unrolled_elementwise_kernelINS0_13AUnaryFunctorIN3c104HalfES4_S4_ZZZNS0_21nextafter_kernel_cudaERNS_18TensorIteratorBaseEENKUlvE_clEvENKUlvE2_clEvEUlS4_S4_E_EESt5arrayIPcLm2EELi4E23TrivialOffsetCalculatorILi1EjESF_NS0_6memory15LoadWithoutCastENSG_16StoreWithoutCastEEEviT_T0_T2_T3_T4_T5_,(.L_x_32536 - _ZN2at6native27unrolled_elementwise_kernelINS0_13AUnaryFunctorIN3c104HalfES4_S4_ZZZNS0_21nextafter_kernel_cudaERNS_18TensorIteratorBaseEENKUlvE_clEvENKUlvE2_clEvEUlS4_S4_E_EESt5arrayIPcLm2EELi4E23TrivialOffsetCalculatorILi1EjESF_NS0_6memory15LoadWithoutCastENSG_16StoreWithoutCastEEEviT_T0_T2_T3_T4_T5_)
        .other          _ZN2at6native27unrolled_elementwise_kernelINS0_13AUnaryFunctorIN3c104HalfES4_S4_ZZZNS0_21nextafter_kernel_cudaERNS_18TensorIteratorBaseEENKUlvE_clEvENKUlvE2_clEvEUlS4_S4_E_EESt5arrayIPcLm2EELi4E23TrivialOffsetCalculatorILi1EjESF_NS0_6memory15LoadWithoutCastENSG_16StoreWithoutCastEEEviT_T0_T2_T3_T4_T5_,@"STO_CUDA_ENTRY STV_DEFAULT"
_ZN2at6native27unrolled_elementwise_kernelINS0_13AUnaryFunctorIN3c104HalfES4_S4_ZZZNS0_21nextafter_kernel_cudaERNS_18TensorIteratorBaseEENKUlvE_clEvENKUlvE2_clEvEUlS4_S4_E_EESt5arrayIPcLm2EELi4E23TrivialOffsetCalculatorILi1EjESF_NS0_6memory15LoadWithoutCastENSG_16StoreWithoutCastEEEviT_T0_T2_T3_T4_T5_:
.text._ZN2at6native27unrolled_elementwise_kernelINS0_13AUnaryFunctorIN3c104HalfES4_S4_ZZZNS0_21nextafter_kernel_cudaERNS_18TensorIteratorBaseEENKUlvE_clEvENKUlvE2_clEvEUlS4_S4_E_EESt5arrayIPcLm2EELi4E23TrivialOffsetCalculatorILi1EjESF_NS0_6memory15LoadWithoutCastENSG_16StoreWithoutCastEEEviT_T0_T2_T3_T4_T5_:
        /* <DEDUP_REMOVED lines=26> */
[----:B-1----:R-:W-:Y:S01]  /*01a0*/  @!P3 IMAD.WIDE.U32 R18, R19, 0x2, R8 ;  /* 0x000000021312b825 */ /* 0x002fe200078e0008 */
[----:B------:R-:W-:-:S03]  /*01b0*/  PRMT R9, RZ, 0x7610, R9 ;  /* 0x00007610ff097816 */ /* 0x000fc60000000009 */
[----:B--2---:R-:W-:Y:S01]  /*01c0*/  @!P2 IMAD.WIDE.U32 R16, R11, 0x2, R6 ;  /* 0x000000020b10a825 */ /* 0x004fe200078e0006 */
        /* <DEDUP_REMOVED lines=9> */
[----:B------:R-:W-:Y:S01]  /*0260*/  ISETP.GE.AND P2, PT, R3, R2, PT ;  /* 0x000000020300720c */ /* 0x000fe20003f46270 */
[----:B------:R-:W-:-:S12]  /*0270*/  BSSY.RECONVERGENT B1, `(.L_x_23481) ;  /* 0x0000017000017945 */ /* 0x000fd80003800200 */
[----:B------:R-:W-:Y:S05]  /*0280*/  @P2 BRA `(.L_x_23482) ;  /* 0x0000000000542947 */ /* 0x000fea0003800000 */
[----:B------:R-:W-:Y:S02]  /*0290*/  HADD2.F32 R4, -RZ, R6.H0_H0 ;  /* 0x20000006ff047230 */ /* 0x000fe40000004100 */
[----:B-----5:R-:W-:-:S03]  /*02a0*/  HADD2.F32 R5, -RZ, R15.H0_H0 ;  /* 0x2000000fff057230 */ /* 0x020fc60000004100 */
        /* <DEDUP_REMOVED lines=16> */
.L_x_23483:
[----:B------:R-:W-:-:S05]  /*03b0*/  FADD.FTZ R4, R4, R5 ;  /* 0x0000000504047221 */ /* 0x000fca0000010000 */
[----:B------:R-:W-:-:S04]  /*03c0*/  F2FP.F16.F32.PACK_AB R4, RZ, R4 ;  /* 0x00000004ff04723e */ /* 0x000fc800000000ff */
[----:B------:R-:W-:-:S07]  /*03d0*/  PRMT R5, R4, 0x7610, R5 ;  /* 0x0000761004057816 */ /* 0x000fce0000000005 */
.L_x_23482:
[----:B------:R-:W-:Y:S05]  /*03e0*/  BSYNC.RECONVERGENT B1 ;  /* 0x0000000000017941 */ /* 0x000fea0003800200 */
.L_x_23481:
        /* <DEDUP_REMOVED lines=22> */
.L_x_23486:
[----:B------:R-:W-:-:S05]  /*0550*/  FADD.FTZ R4, R15, R4 ;  /* 0x000000040f047221 */ /* 0x000fca0000010000 */
[----:B------:R-:W-:-:S07]  /*0560*/  F2FP.F16.F32.PACK_AB R4, RZ, R4 ;  /* 0x00000004ff04723e */ /* 0x000fce00000000ff */
.L_x_23485:
[----:B------:R-:W-:Y:S05]  /*0570*/  BSYNC.RECONVERGENT B1 ;  /* 0x0000000000017941 */ /* 0x000fea0003800200 */
.L_x_23484:
        /* <DEDUP_REMOVED lines=22> */
.L_x_23489:
[----:B------:R-:W-:-:S05]  /*06e0*/  FADD.FTZ R8, R11, R8 ;  /* 0x000000080b087221 */ /* 0x000fca0000010000 */
[----:B------:R-:W-:-:S04]  /*06f0*/  F2FP.F16.F32.PACK_AB R8, RZ, R8 ;  /* 0x00000008ff08723e */ /* 0x000fc800000000ff */
[----:B------:R-:W-:-:S07]  /*0700*/  PRMT R10, R8, 0x7610, R10 ;  /* 0x00007610080a7816 */ /* 0x000fce000000000a */
.L_x_23488:
[----:B------:R-:W-:Y:S05]  /*0710*/  BSYNC.RECONVERGENT B1 ;  /* 0x0000000000017941 */ /* 0x000fea0003800200 */
.L_x_23487:
        /* <DEDUP_REMOVED lines=20> */
.L_x_23491:
[----:B------:R-:W-:-:S05]  /*0860*/  FADD.FTZ R7, R8, R7 ;  /* 0x0000000708077221 */ /* 0x000fca0000010000 */
[----:B------:R-:W-:-:S04]  /*0870*/  F2FP.F16.F32.PACK_AB R7, RZ, R7 ;  /* 0x00000007ff07723e */ /* 0x000fc800000000ff */
[----:B------:R-:W-:Y:S01]  /*0880*/  PRMT R6, R7, 0x7610, R6 ;  /* 0x0000761007067816 */ /* 0x000fe20000000006 */
[----:B------:R-:W-:Y:S06]  /*0890*/  BRA `(.L_x_23490) ;  /* 0x0000000400bc7947 */ /* 0x000fec0003800000 */
.L_x_23480:
        /* <DEDUP_REMOVED lines=23> */
[----:B------:R-:W-:-:S04]  /*0a10*/  SEL R4, R5, 0x1, !P0 ;  /* 0x0000000105047807 */ /* 0x000fc80004000000 */
[----:B------:R-:W-:-:S05]  /*0a20*/  SEL R5, R4, 0xffff, !P1 ;  /* 0x0000ffff04057807 */ /* 0x000fca0004800000 */
[----:B------:R-:W-:-:S07]  /*0a30*/  IMAD.IADD R5, R6, 0x1, R5 ;  /* 0x0000000106057824 */ /* 0x000fce00078e0205 */
.L_x_23493:
[----:B------:R-:W-:Y:S05]  /*0a40*/  BSYNC.RECONVERGENT B1 ;  /* 0x0000000000017941 */ /* 0x000fea0003800200 */
.L_x_23492:
[----:B------:R-:W-:Y:S01]  /*0a50*/  VIADD R13, R3, 0x80 ;  /* 0x00000080030d7836 */ /* 0x000fe20000000000 */
[----:B------:R-:W-:Y:S04]  /*0a60*/  BSSY.RECONVERGENT B1, `(.L_x_23494) ;  /* 0x000001b000017945 */ /* 0x000fe80003800200 */
[----:B------:R-:W-:-:S13]  /*0a70*/  ISETP.GE.AND P0, PT, R13, R2, PT ;  /* 0x000000020d00720c */ /* 0x000fda0003f06270 */
        /* <DEDUP_REMOVED lines=23> */
.L_x_23496:
[----:B------:R-:W-:-:S05]  /*0bf0*/  FADD.FTZ R4, R4, R15 ;  /* 0x0000000f04047221 */ /* 0x000fca0000010000 */
[----:B------:R-:W-:-:S07]  /*0c00*/  F2FP.F16.F32.PACK_AB R4, RZ, R4 ;  /* 0x00000004ff04723e */ /* 0x000fce00000000ff */
.L_x_23495:
[----:B------:R-:W-:Y:S05]  /*0c10*/  BSYNC.RECONVERGENT B1 ;  /* 0x0000000000017941 */ /* 0x000fea0003800200 */
.L_x_23494:
        /* <DEDUP_REMOVED lines=26> */
.L_x_23499:
[----:B------:R-:W-:-:S05]  /*0dc0*/  FADD.FTZ R10, R10, R11 ;  /* 0x0000000b0a0a7221 */ /* 0x000fca0000010000 */
[----:B------:R-:W-:-:S07]  /*0dd0*/  F2FP.F16.F32.PACK_AB R10, RZ, R10 ;  /* 0x0000000aff0a723e */ /* 0x000fce00000000ff */
.L_x_23498:
[----:B------:R-:W-:Y:S05]  /*0de0*/  BSYNC.RECONVERGENT B1 ;  /* 0x0000000000017941 */ /* 0x000fea0003800200 */
.L_x_23497:
        /* <DEDUP_REMOVED lines=23> */
.L_x_23500:
[----:B------:R-:W-:-:S05]  /*0f60*/  FADD.FTZ R7, R7, R12 ;  /* 0x0000000c07077221 */ /* 0x000fca0000010000 */
[----:B------:R-:W-:-:S04]  /*0f70*/  F2FP.F16.F32.PACK_AB R7, RZ, R7 ;  /* 0x00000007ff07723e */ /* 0x000fc800000000ff */
[----:B------:R-:W-:-:S07]  /*0f80*/  PRMT R6, R7, 0x7610, R6 ;  /* 0x0000761007067816 */ /* 0x000fce0000000006 */
.L_x_23490:
[----:B------:R-:W-:Y:S05]  /*0f90*/  BSYNC.RECONVERGENT B0 ;  /* 0x0000000000007941 */ /* 0x000fea0003800200 */
.L_x_23479:
[----:B------:R-:W0:Y:S01]  /*0fa0*/  @!P2 LDC.64 R8, c[0x0][0x388] ;  /* 0x0000e200ff08ab82 */ /* 0x000e220000000a00 */
        /* <DEDUP_REMOVED lines=17> */
.L_x_23502:
[----:B------:R-:W-:Y:S05]  /*10c0*/  BSYNC.RECONVERGENT B0 ;  /* 0x0000000000007941 */ /* 0x000fea0003800200 */
.L_x_23501:
[----:B------:R-:W-:-:S13]  /*10d0*/  ISETP.GE.AND P0, PT, R3, R2, PT ;  /* 0x000000020300720c */ /* 0x000fda0003f06270 */
[----:B------:R-:W-:Y:S05]  /*10e0*/  @P0 EXIT ;  /* 0x000000000000094d */ /* 0x000fea0003800000 */
[----:B01----:R-:W0:Y:S01]  /*10f0*/  LDC.64 R4, c[0x0][0x388] ;  /* 0x0000e200ff047b82 */ /* 0x003e220000000a00 */
[----:B------:R-:W-:-:S04]  /*1100*/  IMAD R3, R0, 0x200, R3 ;  /* 0x0000020000037824 */ /* 0x000fc800078e0203 */
[----:B0-----:R-:W-:-:S05]  /*1110*/  IMAD.WIDE.U32 R2, R3, 0x2, R4 ;  /* 0x0000000203027825 */ /* 0x001fca00078e0004 */
[----:B------:R-:W-:Y:S01]  /*1120*/  STG.E.U16 desc[UR4][R2.64], R6 ;  /* 0x0000000602007986 */ /* 0x000fe2000c101504 */
[----:B------:R-:W-:Y:S05]  /*1130*/  EXIT ;  /* 0x000000000000794d */ /* 0x000fea0003800000 */
.L_x_23503:
        /* <DEDUP_REMOVED lines=12> */
.L_x_32536:


//--------------------- .text._ZN2at6native29vectorized_elementwise_kernelILi2ENS0_13AUnaryFunctorIN3c104HalfES4_S4_ZZZNS0_21nextafter_kernel_cudaERNS_18TensorIteratorBaseEENKUlvE_clEvENKUlvE2_clEvEUlS4_S4_E_EESt5arrayIPcLm2EEEEviT0_T1_ --------------------------
	.section	.text._ZN2at6native29vectorized_elementwise_kernelILi2ENS0_13AUnaryFunctorIN3c104HalfES4_S4_ZZZNS0_21nextafter_kernel_cudaERNS_18TensorIteratorBaseEENKUlvE_clEvENKUlvE2_clEvEUlS4_S4_E_EESt5arrayIPcLm2EEEEviT0_T1_,"ax",@progbits
	.align	128
        .global         _ZN2at6native29vectorized_elementwise_kernelILi2ENS0_13AUnaryFunctorIN3c104HalfES4_S4_ZZZNS0_21nextafter_kernel_cudaERNS_18TensorIteratorBaseEENKUlvE_clEvENKUlvE2_clEvEUlS4_S4_E_EESt5arrayIPcLm2EEEEviT0_T1_
        .type           _ZN2at6native29vectorized_elementwise_kernelILi2ENS0_13AUnaryFunctorIN3c104HalfES4_S4_ZZZNS0_21nextafter_kernel_cudaERNS_18TensorIteratorBaseEENKUlvE_clEvENKUlvE2_clEvEUlS4_S4_E_EESt5arrayIPcLm2EEEEviT0_T1_,@function
        .size           _ZN2at6native29vectorized_elementwise_kernelILi2ENS0_13AUnaryFunctorIN3c104HalfES4_S4_ZZZNS0_21nextafter_kernel_cudaERNS_18TensorIteratorBaseEENKUlvE_clEvENKUlvE2_clEvEUlS4_S4_E_EESt5arrayIPcLm2EEEEviT0_T1_,(.L_x_32537 - _ZN2at6native29vectorized_elementwise_kernelILi2ENS0_13AUnaryFunctorIN3c104HalfES4_S4_ZZZNS0_21nextafter_kernel_cudaERNS_18TensorIteratorBaseEENKUlvE_clEvENKUlvE2_clEvEUlS4_S4_E_EESt5arrayIPcLm2EEEEviT0_T1_)
        .other          _ZN2at6native29vectorized_elementwise_kernelILi2ENS0_13AUnaryFunctorIN3c104HalfES4_S4_ZZZNS0_21nextafter_kernel_cudaERNS_18TensorIteratorBaseEENKUlvE_clEvENKUlvE2_clEvEUlS4_S4_E_EESt5arrayIPcLm2EEEEviT0_T1_,@"STO_CUDA_ENTRY STV_DEFAULT"
_ZN2at6native29vectorized_elementwise_kernelILi2ENS0_13AUnaryFunctorIN3c104HalfES4_S4_ZZZNS0_21nextafter_kernel_cudaERNS_18TensorIteratorBaseEENKUlvE_clEvENKUlvE2_clEvEUlS4_S4_E_EESt5arrayIPcLm2EEEEviT0_T1_:
.text._ZN2at6native29vectorized_elementwise_kernelILi2ENS0_13AUnaryFunctorIN3c104HalfES4_S4_ZZZNS0_21nextafter_kernel_cudaERNS_18TensorIteratorBaseEENKUlvE_clEvENKUlvE2_clEvEUlS4_S4_E_EESt5arrayIPcLm2EEEEviT0_T1_:
        /* <DEDUP_REMOVED lines=28> */
[----:B------:R-:W-:Y:S01]  /*01c0*/  PRMT R0, RZ, 0x7610, R0 ;  /* 0x00007610ff007816 */ /* 0x000fe20000000000 */
[----:B------:R-:W-:Y:S01]  /*01d0*/  @!P3 VIADD R25, R25, 0x80 ;  /* 0x000000801919b836 */ /* 0x000fe20000000000 */
[----:B------:R-:W4:Y:S04]  /*01e0*/  @!P3 LDC.64 R10, c[0x0][0x390] ;  /* 0x0000e400ff0abb82 */ /* 0x000f280000000a00 */
[----:B------:R-:W-:-:S13]  /*01f0*/  ISETP.GE.U32.AND P2, PT, R25, R16, PT ;  /* 0x000000101900720c */ /* 0x000fda0003f46070 */
[----:B------:R-:W-:Y:S02]  /*0200*/  @!P2 IMAD.IADD R27, R15, 0x1, R25 ;  /* 0x000000010f1ba824 */ /* 0x000fe400078e0219 */
[----:B------:R-:W-:-:S05]  /*0210*/  @!P2 VIADD R25, R25, 0x80 ;  /* 0x000000801919a836 */ /* 0x000fca0000000000 */
[----:B------:R-:W-:-:S13]  /*0220*/  ISETP.GE.U32.AND P1, PT, R25, R16, PT ;  /* 0x000000101900720c */ /* 0x000fda0003f26070 */
[----:B------:R-:W-:Y:S02]  /*0230*/  @!P1 IMAD.IADD R23, R15, 0x1, R25 ;  /* 0x000000010f179824 */ /* 0x000fe400078e0219 */
[----:B------:R-:W-:-:S05]  /*0240*/  @!P1 VIADD R25, R25, 0x80 ;  /* 0x0000008019199836 */ /* 0x000fca0000000000 */
[----:B------:R-:W-:-:S13]  /*0250*/  ISETP.GE.U32.AND P0, PT, R25, R16, PT ;  /* 0x000000101900720c */ /* 0x000fda0003f06070 */
[----:B------:R-:W-:Y:S01]  /*0260*/  @!P0 IMAD.IADD R19, R15, 0x1, R25 ;  /* 0x000000010f138824 */ /* 0x000fe200078e0219 */
[----:B0-----:R-:W0:Y:S01]  /*0270*/  @!P0 LDC.64 R4, c[0x0][0x390] ;  /* 0x0000e400ff048b82 */ /* 0x001e220000000a00 */
[----:B------:R-:W-:-:S05]  /*0280*/  @!P0 VIADD R25, R25, 0x80 ;  /* 0x0000008019198836 */ /* 0x000fca0000000000 */
[----:B------:R-:W-:Y:S01]  /*0290*/  ISETP.GE.U32.AND P6, PT, R25, R16, PT ;  /* 0x000000101900720c */ /* 0x000fe20003fc6070 */
[----:B-1----:R-:W-:Y:S02]  /*02a0*/  @!P5 IMAD.WIDE.U32 R2, R9, 0x2, R2 ;  /* 0x000000020902d825 */ /* 0x002fe400078e0002 */
[----:B------:R-:W1:Y:S03]  /*02b0*/  @!P2 LDC.64 R8, c[0x0][0x390] ;  /* 0x0000e400ff08ab82 */ /* 0x000e660000000a00 */
[----:B------:R2:W5:Y:S07]  /*02c0*/  @!P5 LDG.E.U16 R0, desc[UR4][R2.64] ;  /* 0x000000040200d981 */ /* 0x00056e000c1e1500 */
[----:B------:R-:W0:Y:S08]  /*02d0*/  @!P6 LDC.64 R6, c[0x0][0x390] ;  /* 0x0000e400ff06eb82 */ /* 0x000e300000000a00 */
[----:B--2---:R-:W2:Y:S01]  /*02e0*/  @!P1 LDC.64 R2, c[0x0][0x390] ;  /* 0x0000e400ff029b82 */ /* 0x004ea20000000a00 */
[----:B---3--:R-:W-:Y:S01]  /*02f0*/  @!P4 IMAD.WIDE.U32 R12, R21, 0x2, R12 ;  /* 0x00000002150cc825 */ /* 0x008fe200078e000c */
[----:B------:R-:W-:-:S03]  /*0300*/  PRMT R21, RZ, 0x7610, R21 ;  /* 0x00007610ff157816 */ /* 0x000fc60000000015 */
[----:B------:R-:W-:Y:S02]  /*0310*/  @!P6 IMAD.IADD R25, R15, 0x1, R25 ;  /* 0x000000010f19e824 */ /* 0x000fe400078e0219 */
[----:B-1----:R-:W-:Y:S01]  /*0320*/  @!P2 IMAD.WIDE.U32 R8, R27, 0x2, R8 ;  /* 0x000000021b08a825 */ /* 0x002fe200078e0008 */
[----:B------:R1:W5:Y:S01]  /*0330*/  @!P4 LDG.E.U16 R21, desc[UR4][R12.64] ;  /* 0x000000040c15c981 */ /* 0x000362000c1e1500 */
[----:B------:R-:W-:Y:S02]  /*0340*/  PRMT R27, RZ, 0x7610, R27 ;  /* 0x00007610ff1b7816 */ /* 0x000fe4000000001b */
[----:B----4-:R-:W-:-:S04]  /*0350*/  @!P3 IMAD.WIDE.U32 R10, R29, 0x2, R10 ;  /* 0x000000021d0ab825 */ /* 0x010fc800078e000a */
[----:B0-----:R-:W-:Y:S01]  /*0360*/  @!P6 IMAD.WIDE.U32 R6, R25, 0x2, R6 ;  /* 0x000000021906e825 */ /* 0x001fe200078e0006 */
[----:B------:R-:W-:Y:S01]  /*0370*/  PRMT R25, RZ, 0x7610, R25 ;  /* 0x00007610ff197816 */ /* 0x000fe20000000019 */
[----:B------:R0:W5:Y:S01]  /*0380*/  @!P3 LDG.E.U16 R27, desc[UR4][R10.64] ;  /* 0x000000040a1bb981 */ /* 0x000162000c1e1500 */
[----:B-1----:R-:W-:-:S04]  /*0390*/  PRMT R13, RZ, 0x7610, R13 ;  /* 0x00007610ff0d7816 */ /* 0x002fc8000000000d */
[----:B------:R0:W5:Y:S01]  /*03a0*/  @!P2 LDG.E.U16 R25, desc[UR4][R8.64] ;  /* 0x000000040819a981 */ /* 0x000162000c1e1500 */
[----:B--2---:R-:W-:Y:S01]  /*03b0*/  @!P1 IMAD.WIDE.U32 R2, R23, 0x2, R2 ;  /* 0x0000000217029825 */ /* 0x004fe200078e0002 */
[----:B------:R-:W-:Y:S02]  /*03c0*/  PRMT R23, RZ, 0x7610, R23 ;  /* 0x00007610ff177816 */ /* 0x000fe40000000017 */
[----:B------:R0:W5:Y:S04]  /*03d0*/  @!P6 LDG.E.U16 R13, desc[UR4][R6.64] ;  /* 0x00000004060de981 */ /* 0x000168000c1e1500 */
[----:B------:R0:W5:Y:S01]  /*03e0*/  @!P1 LDG.E.U16 R23, desc[UR4][R2.64] ;  /* 0x0000000402179981 */ /* 0x000162000c1e1500 */
[----:B------:R-:W-:Y:S01]  /*03f0*/  @!P0 IMAD.WIDE.U32 R4, R19, 0x2, R4 ;  /* 0x0000000213048825 */ /* 0x000fe200078e0004 */
[----:B------:R-:W-:-:S06]  /*0400*/  PRMT R19, RZ, 0x7610, R19 ;  /* 0x00007610ff137816 */ /* 0x000fcc0000000013 */
[----:B------:R0:W5:Y:S01]  /*0410*/  @!P0 LDG.E.U16 R19, desc[UR4][R4.64] ;  /* 0x0000000404138981 */ /* 0x000162000c1e1500 */
[----:B------:R-:W-:Y:S01]  /*0420*/  LOP3.LUT P0, R12, R18, 0x7fff, RZ, 0xc0, !PT ;  /* 0x00007fff120c7812 */ /* 0x000fe2000780c0ff */
[----:B------:R-:W-:-:S12]  /*0430*/  BSSY.RECONVERGENT B0, `(.L_x_23505) ;  /* 0x00001b0000007945 */ /* 0x000fd80003800200 */
[----:B0-----:R-:W-:Y:S05]  /*0440*/  @P0 BRA `(.L_x_23506) ;  /* 0x0000000c00240947 */ /* 0x001fea0003800000 */
[----:B------:R-:W-:Y:S01]  /*0450*/  ISETP.GE.U32.AND P2, PT, R17, R16, PT ;  /* 0x000000101100720c */ /* 0x000fe20003f46070 */
        /* <DEDUP_REMOVED lines=20> */
.L_x_23509:
[----:B------:R-:W-:-:S05]  /*05a0*/  FADD.FTZ R2, R2, R3 ;  /* 0x0000000302027221 */ /* 0x000fca0000010000 */
[----:B------:R-:W-:-:S04]  /*05b0*/  F2FP.F16.F32.PACK_AB R2, RZ, R2 ;  /* 0x00000002ff02723e */ /* 0x000fc800000000ff */
[----:B------:R-:W-:-:S07]  /*05c0*/  PRMT R6, R2, 0x7610, R6 ;  /* 0x0000761002067816 */ /* 0x000fce0000000006 */
.L_x_23508:
[----:B------:R-:W-:Y:S05]  /*05d0*/  BSYNC.RECONVERGENT B1 ;  /* 0x0000000000017941 */ /* 0x000fea0003800200 */
.L_x_23507:
[----:B------:R-:W-:Y:S01]  /*05e0*/  VIADD R7, R17, 0x80 ;  /* 0x0000008011077836 */ /* 0x000fe20000000000 */
[----:B------:R-:W-:Y:S04]  /*05f0*/  BSSY.RECONVERGENT B1, `(.L_x_23510) ;  /* 0x0000018000017945 */ /* 0x000fe80003800200 */
[----:B------:R-:W-:-:S13]  /*0600*/  ISETP.GE.U32.AND P0, PT, R7, R16, PT ;  /* 0x000000100700720c */ /* 0x000fda0003f06070 */
        /* <DEDUP_REMOVED lines=19> */
.L_x_23512:
[----:B------:R-:W-:-:S05]  /*0740*/  FADD.FTZ R2, R3, R2 ;  /* 0x0000000203027221 */ /* 0x000fca0000010000 */
[----:B------:R-:W-:-:S04]  /*0750*/  F2FP.F16.F32.PACK_AB R2, RZ, R2 ;  /* 0x00000002ff02723e */ /* 0x000fc800000000ff */
[----:B------:R-:W-:-:S07]  /*0760*/  PRMT R8, R2, 0x7610, R8 ;  /* 0x0000761002087816 */ /* 0x000fce0000000008 */
.L_x_23511:
[----:B------:R-:W-:Y:S05]  /*0770*/  BSYNC.RECONVERGENT B1 ;  /* 0x0000000000017941 */ /* 0x000fea0003800200 */
.L_x_23510:
        /* <DEDUP_REMOVED lines=22> */
.L_x_23515:
[----:B------:R-:W-:-:S05]  /*08e0*/  FADD.FTZ R0, R3, R0 ;  /* 0x0000000003007221 */ /* 0x000fca0000010000 */
[----:B------:R-:W-:-:S07]  /*08f0*/  F2FP.F16.F32.PACK_AB R0, RZ, R0 ;  /* 0x00000000ff00723e */ /* 0x000fce00000000ff */
.L_x_23514:
[----:B------:R-:W-:Y:S05]  /*0900*/  BSYNC.RECONVERGENT B1 ;  /* 0x0000000000017941 */ /* 0x000fea0003800200 */
.L_x_23513:
        /* <DEDUP_REMOVED lines=22> */
.L_x_23518:
[----:B------:R-:W-:-:S05]  /*0a70*/  FADD.FTZ R2, R3, R2 ;  /* 0x0000000203027221 */ /* 0x000fca0000010000 */
[----:B------:R-:W-:-:S07]  /*0a80*/  F2FP.F16.F32.PACK_AB R2, RZ, R2 ;  /* 0x00000002ff02723e */ /* 0x000fce00000000ff */
.L_x_23517:
[----:B------:R-:W-:Y:S05]  /*0a90*/  BSYNC.RECONVERGENT B1 ;  /* 0x0000000000017941 */ /* 0x000fea0003800200 */
.L_x_23516:
        /* <DEDUP_REMOVED lines=22> */
.L_x_23521:
[----:B------:R-:W-:-:S05]  /*0c00*/  FADD.FTZ R3, R4, R3 ;  /* 0x0000000304037221 */ /* 0x000fca0000010000 */
[----:B------:R-:W-:-:S07]  /*0c10*/  F2FP.F16.F32.PACK_AB R3, RZ, R3 ;  /* 0x00000003ff03723e */ /* 0x000fce00000000ff */
.L_x_23520:
[----:B------:R-:W-:Y:S05]  /*0c20*/  BSYNC.RECONVERGENT B1 ;  /* 0x0000000000017941 */ /* 0x000fea0003800200 */
.L_x_23519:
        /* <DEDUP_REMOVED lines=22> */
.L_x_23524:
[----:B------:R-:W-:-:S05]  /*0d90*/  FADD.FTZ R4, R5, R4 ;  /* 0x0000000405047221 */ /* 0x000fca0000010000 */
[----:B------:R-:W-:-:S04]  /*0da0*/  F2FP.F16.F32.PACK_AB R4, RZ, R4 ;  /* 0x00000004ff04723e */ /* 0x000fc800000000ff */
[----:B------:R-:W-:-:S07]  /*0db0*/  PRMT R5, R4, 0x7610, R5 ;  /* 0x0000761004057816 */ /* 0x000fce0000000005 */
.L_x_23523:
[----:B------:R-:W-:Y:S05]  /*0dc0*/  BSYNC.RECONVERGENT B1 ;  /* 0x0000000000017941 */ /* 0x000fea0003800200 */
.L_x_23522:
        /* <DEDUP_REMOVED lines=22> */
.L_x_23527:
[----:B------:R-:W-:-:S05]  /*0f30*/  FADD.FTZ R4, R9, R4 ;  /* 0x0000000409047221 */ /* 0x000fca0000010000 */
[----:B------:R-:W-:-:S07]  /*0f40*/  F2FP.F16.F32.PACK_AB R4, RZ, R4 ;  /* 0x00000004ff04723e */ /* 0x000fce00000000ff */
.L_x_23526:
[----:B------:R-:W-:Y:S05]  /*0f50*/  BSYNC.RECONVERGENT B1 ;  /* 0x0000000000017941 */ /* 0x000fea0003800200 */
.L_x_23525:
[----:B------:R-:W-:-:S05]  /*0f60*/  VIADD R9, R17, 0x380 ;  /* 0x0000038011097836 */ /* 0x000fca0000000000 */
        /* <DEDUP_REMOVED lines=19> */
.L_x_23529:
[----:B------:R-:W-:-:S05]  /*10a0*/  FADD.FTZ R9, R10, R9 ;  /* 0x000000090a097221 */ /* 0x000fca0000010000 */
[----:B------:R-:W-:-:S04]  /*10b0*/  F2FP.F16.F32.PACK_AB R9, RZ, R9 ;  /* 0x00000009ff09723e */ /* 0x000fc800000000ff */
[----:B------:R-:W-:Y:S01]  /*10c0*/  PRMT R18, R9, 0x7610, R18 ;  /* 0x0000761009127816 */ /* 0x000fe20000000012 */
[----:B------:R-:W-:Y:S06]  /*10d0*/  BRA `(.L_x_23528) ;  /* 0x0000000c00947947 */ /* 0x000fec0003800000 */
.L_x_23506:
        /* <DEDUP_REMOVED lines=26> */
[----:B------:R-:W-:-:S07]  /*1280*/  PRMT R6, R3, 0x7610, R6 ;  /* 0x0000761003067816 */ /* 0x000fce0000000006 */
.L_x_23531:
[----:B------:R-:W-:Y:S05]  /*1290*/  BSYNC.RECONVERGENT B1 ;  /* 0x0000000000017941 */ /* 0x000fea0003800200 */
.L_x_23530:
        /* <DEDUP_REMOVED lines=15> */
[C---:B------:R-:W-:Y:S02]  /*1390*/  LOP3.LUT R2, R0.reuse, R18, RZ, 0x3c, !PT ;  /* 0x0000001200027212 */ /* 0x040fe400078e3cff */
[----:B------:R-:W-:Y:S01]  /*13a0*/  LOP3.LUT R3, R0, 0x7fff, RZ, 0xc0, !PT ;  /* 0x00007fff00037812 */ /* 0x000fe200078ec0ff */
[----:B------:R-:W-:Y:S01]  /*13b0*/  IMAD.MOV.U32 R0, RZ, RZ, 0xffff ;  /* 0x0000ffffff007424 */ /* 0x000fe200078e00ff */
        /* <DEDUP_REMOVED lines=8> */
.L_x_23534:
[----:B------:R-:W-:-:S05]  /*1440*/  FADD.FTZ R2, R2, R3 ;  /* 0x0000000302027221 */ /* 0x000fca0000010000 */
[----:B------:R-:W-:-:S04]  /*1450*/  F2FP.F16.F32.PACK_AB R2, RZ, R2 ;  /* 0x00000002ff02723e */ /* 0x000fc800000000ff */
[----:B------:R-:W-:-:S07]  /*1460*/  PRMT R8, R2, 0x7610, R8 ;  /* 0x0000761002087816 */ /* 0x000fce0000000008 */
.L_x_23533:
[----:B------:R-:W-:Y:S05]  /*1470*/  BSYNC.RECONVERGENT B1 ;  /* 0x0000000000017941 */ /* 0x000fea0003800200 */
.L_x_23532:
        /* <DEDUP_REMOVED lines=26> */
.L_x_23537:
[----:B------:R-:W-:-:S05]  /*1620*/  FADD.FTZ R0, R0, R3 ;  /* 0x0000000300007221 */ /* 0x000fca0000010000 */
[----:B------:R-:W-:-:S07]  /*1630*/  F2FP.F16.F32.PACK_AB R0, RZ, R0 ;  /* 0x00000000ff00723e */ /* 0x000fce00000000ff */
.L_x_23536:
[----:B------:R-:W-:Y:S05]  /*1640*/  BSYNC.RECONVERGENT B1 ;  /* 0x0000000000017941 */ /* 0x000fea0003800200 */
.L_x_23535:
        /* <DEDUP_REMOVED lines=26> */
.L_x_23540:
[----:B------:R-:W-:-:S05]  /*17f0*/  FADD.FTZ R2, R2, R3 ;  /* 0x0000000302027221 */ /* 0x000fca0000010000 */
[----:B------:R-:W-:-:S07]  /*1800*/  F2FP.F16.F32.PACK_AB R2, RZ, R2 ;  /* 0x00000002ff02723e */ /* 0x000fce00000000ff */
.L_x_23539:
[----:B------:R-:W-:Y:S05]  /*1810*/  BSYNC.RECONVERGENT B1 ;  /* 0x0000000000017941 */ /* 0x000fea0003800200 */
.L_x_23538:
        /* <DEDUP_REMOVED lines=25> */
.L_x_23543:
[----:B------:R-:W-:-:S05]  /*19b0*/  FADD.FTZ R3, R3, R4 ;  /* 0x0000000403037221 */ /* 0x000fca0000010000 */
[----:B------:R-:W-:-:S07]  /*19c0*/  F2FP.F16.F32.PACK_AB R3, RZ, R3 ;  /* 0x00000003ff03723e */ /* 0x000fce00000000ff */
.L_x_23542:
[----:B------:R-:W-:Y:S05]  /*19d0*/  BSYNC.RECONVERGENT B1 ;  /* 0x0000000000017941 */ /* 0x000fea0003800200 */
.L_x_23541:
        /* <DEDUP_REMOVED lines=25> */
.L_x_23546:
[----:B------:R-:W-:-:S05]  /*1b70*/  FADD.FTZ R4, R4, R5 ;  /* 0x0000000504047221 */ /* 0x000fca0000010000 */
[----:B------:R-:W-:-:S04]  /*1b80*/  F2FP.F16.F32.PACK_AB R4, RZ, R4 ;  /* 0x00000004ff04723e */ /* 0x000fc800000000ff */
[----:B------:R-:W-:-:S07]  /*1b90*/  PRMT R5, R4, 0x7610, R5 ;  /* 0x0000761004057816 */ /* 0x000fce0000000005 */
.L_x_23545:
[----:B------:R-:W-:Y:S05]  /*1ba0*/  BSYNC.RECONVERGENT B1 ;  /* 0x0000000000017941 */ /* 0x000fea0003800200 */
.L_x_23544:
        /* <DEDUP_REMOVED lines=26> */
.L_x_23549:
[----:B------:R-:W-:-:S05]  /*1d50*/  FADD.FTZ R4, R4, R9 ;  /* 0x0000000904047221 */ /* 0x000fca0000010000 */
[----:B------:R-:W-:-:S07]  /*1d60*/  F2FP.F16.F32.PACK_AB R4, RZ, R4 ;  /* 0x00000004ff04723e */ /* 0x000fce00000000ff */
.L_x_23548:
[----:B------:R-:W-:Y:S05]  /*1d70*/  BSYNC.RECONVERGENT B1 ;  /* 0x0000000000017941 */ /* 0x000fea0003800200 */
.L_x_23547:
        /* <DEDUP_REMOVED lines=24> */
.L_x_23550:
[----:B------:R-:W-:-:S05]  /*1f00*/  FADD.FTZ R9, R9, R10 ;  /* 0x0000000a09097221 */ /* 0x000fca0000010000 */
[----:B------:R-:W-:-:S04]  /*1f10*/  F2FP.F16.F32.PACK_AB R9, RZ, R9 ;  /* 0x00000009ff09723e */ /* 0x000fc800000000ff */
[----:B------:R-:W-:-:S07]  /*1f20*/  PRMT R18, R9, 0x7610, R18 ;  /* 0x0000761009127816 */ /* 0x000fce0000000012 */
.L_x_23528:
[----:B------:R-:W-:Y:S05]  /*1f30*/  BSYNC.RECONVERGENT B0 ;  /* 0x0000000000007941 */ /* 0x000fea0003800200 */
.L_x_23505:
        /* <DEDUP_REMOVED lines=9> */
[----:B0-----:R-:W0:Y:S01]  /*1fd0*/  LDC.64 R6, c[0x0][0x388] ;  /* 0x0000e200ff067b82 */ /* 0x001e220000000a00 */
        /* <DEDUP_REMOVED lines=10> */
[----:B-----5:R1:W-:Y:S02]  /*2080*/  STG.E.U16 desc[UR4][R6.64], R0 ;  /* 0x0000000006007986 */ /* 0x0203e4000c101504 */
.L_x_23553:
[----:B------:R-:W-:-:S13]  /*2090*/  ISETP.GE.U32.AND P0, PT, R17, R16, PT ;  /* 0x000000101100720c */ /* 0x000fda0003f06070 */
[----:B------:R-:W-:Y:S05]  /*20a0*/  @P0 BRA `(.L_x_23555) ;  /* 0x0000000000300947 */ /* 0x000fea0003800000 */
[----:B01----:R-:W0:Y:S01]  /*20b0*/  LDC.64 R6, c[0x0][0x388] ;  /* 0x0000e200ff067b82 */ /* 0x003e220000000a00 */
[----:B------:R-:W-:Y:S02]  /*20c0*/  IMAD.IADD R9, R15, 0x1, R17 ;  /* 0x000000010f097824 */ /* 0x000fe400078e0211 */
[----:B------:R-:W-:Y:S02]  /*20d0*/  VIADD R17, R17, 0x80 ;  /* 0x0000008011117836 */ /* 0x000fe40000000000 */
[----:B0-----:R-:W-:-:S05]  /*20e0*/  IMAD.WIDE.U32 R6, R9, 0x2, R6 ;  /* 0x0000000209067825 */ /* 0x001fca00078e0006 */
[----:B------:R1:W-:Y:S02]  /*20f0*/  STG.E.U16 desc[UR4][R6.64], R2 ;  /* 0x0000000206007986 */ /* 0x0003e4000c101504 */
.L_x_23554:
[----:B------:R-:W-:-:S13]  /*2100*/  ISETP.GE.U32.AND P0, PT, R17, R16, PT ;  /* 0x000000101100720c */ /* 0x000fda0003f06070 */
[----:B------:R-:W-:Y:S05]  /*2110*/  @P0 BRA `(.L_x_23556) ;  /* 0x0000000000340947 */ /* 0x000fea0003800000 */
[----:B01----:R-:W0:Y:S01]  /*2120*/  LDC.64 R6, c[0x0][0x388] ;  /* 0x0000e200ff067b82 */ /* 0x003e220000000a00 */
[----:B------:R-:W-:Y:S02]  /*2130*/  IMAD.IADD R9, R15, 0x1, R17 ;  /* 0x000000010f097824 */ /* 0x000fe400078e0211 */
[----:B------:R-:W-:Y:S02]  /*2140*/  VIADD R17, R17, 0x80 ;  /* 0x0000008011117836 */ /* 0x000fe40000000000 */
[----:B0-----:R-:W-:-:S05]  /*2150*/  IMAD.WIDE.U32 R6, R9, 0x2, R6 ;  /* 0x0000000209067825 */ /* 0x001fca00078e0006 */
[----:B------:R2:W-:Y:S02]  /*2160*/  STG.E.U16 desc[UR4][R6.64], R3 ;  /* 0x0000000306007986 */ /* 0x0005e4000c101504 */
.L_x_23555:
[----:B------:R-:W-:-:S13]  /*2170*/  ISETP.GE.U32.AND P0, PT, R17, R16, PT ;  /* 0x000000101100720c */ /* 0x000fda0003f06070 */
[----:B------:R-:W-:Y:S05]  /*2180*/  @P0 BREAK.RELIABLE B1 ;  /* 0x0000000000010942 */ /* 0x000fea0003800100 */
[----:B------:R-:W-:Y:S05]  /*2190*/  @P0 BRA `(.L_x_23557) ;  /* 0x0000000000300947 */ /* 0x000fea0003800000 */
[----:B--2---:R-:W2:Y:S01]  /*21a0*/  LDC.64 R2, c[0x0][0x388] ;  /* 0x0000e200ff027b82 */ /* 0x004ea20000000a00 */
[----:B-1----:R-:W-:Y:S02]  /*21b0*/  IMAD.IADD R7, R15, 0x1, R17 ;  /* 0x000000010f077824 */ /* 0x002fe400078e0211 */
[----:B------:R-:W-:Y:S02]  /*21c0*/  VIADD R17, R17, 0x80 ;  /* 0x0000008011117836 */ /* 0x000fe40000000000 */
[----:B--2---:R-:W-:-:S05]  /*21d0*/  IMAD.WIDE.U32 R2, R7, 0x2, R2 ;  /* 0x0000000207027825 */ /* 0x004fca00078e0002 */
[----:B------:R2:W-:Y:S02]  /*21e0*/  STG.E.U16 desc[UR4][R2.64], R5 ;  /* 0x0000000502007986 */ /* 0x0005e4000c101504 */
.L_x_23556:
[----:B------:R-:W-:Y:S05]  /*21f0*/  BSYNC.RELIABLE B1 ;  /* 0x0000000000017941 */ /* 0x000fea0003800100 */
.L_x_23552:
[----:B------:R-:W-:-:S13]  /*2200*/  ISETP.GE.U32.AND P0, PT, R17, R16, PT ;  /* 0x000000101100720c */ /* 0x000fda0003f06070 */
[----:B-12---:R-:W1:Y:S01]  /*2210*/  @!P0 LDC.64 R2, c[0x0][0x388] ;  /* 0x0000e200ff028b82 */ /* 0x006e620000000a00 */
[----:B------:R-:W-:Y:S02]  /*2220*/  @!P0 IMAD.IADD R5, R15, 0x1, R17 ;  /* 0x000000010f058824 */ /* 0x000fe400078e0211 */
[----:B------:R-:W-:Y:S02]  /*2230*/  @!P0 VIADD R17, R17, 0x80 ;  /* 0x0000008011118836 */ /* 0x000fe40000000000 */
[----:B-1----:R-:W-:-:S05]  /*2240*/  @!P0 IMAD.WIDE.U32 R2, R5, 0x2, R2 ;  /* 0x0000000205028825 */ /* 0x002fca00078e0002 */
[----:B------:R3:W-:Y:S02]  /*2250*/  @!P0 STG.E.U16 desc[UR4][R2.64], R4 ;  /* 0x0000000402008986 */ /* 0x0007e4000c101504 */
.L_x_23557:
[----:B------:R-:W-:Y:S05]  /*2260*/  BSYNC.RECONVERGENT B0 ;  /* 0x0000000000007941 */ /* 0x000fea0003800200 */
.L_x_23551:
        /* <DEDUP_REMOVED lines=8> */
.L_x_23504:
[----:B------:R-:W0:Y:S01]  /*22f0*/  S2R R0, SR_TID.X ;  /* 0x0000000000007919 */ /* 0x000e220000002100 */
[----:B------:R-:W1:Y:S02]  /*2300*/  LDC.64 R2, c[0x0][0x390] ;  /* 0x0000e400ff027b82 */ /* 0x000e640000000a00 */
[----:B-1----:R-:W-:-:S04]  /*2310*/  IMAD.WIDE.U32 R2, R15, 0x2, R2 ;  /* 0x000000020f027825 */ /* 0x002fc800078e0002 */
[----:B0-----:R-:W-:-:S05]  /*2320*/  IMAD.WIDE.U32 R6, R0, 0x4, R2 ;  /* 0x0000000400067825 */ /* 0x001fca00078e0002 */
[----:B------:R0:W5:Y:S04]  /*2330*/  LDG.E R17, desc[UR4][R6.64] ;  /* 0x0000000406117981 */ /* 0x000168000c1e1900 */
[----:B------:R0:W5:Y:S04]  /*2340*/  LDG.E R9, desc[UR4][R6.64+0x200] ;  /* 0x0002000406097981 */ /* 0x000168000c1e1900 */
[----:B------:R0:W5:Y:S04]  /*2350*/  LDG.E R3, desc[UR4][R6.64+0x400] ;  /* 0x0004000406037981 */ /* 0x000168000c1e1900 */
[----:B------:R0:W5:Y:S01]  /*2360*/  LDG.E R5, desc[UR4][R6.64+0x600] ;  /* 0x0006000406057981 */ /* 0x000162000c1e1900 */
[----:B--2---:R-:W-:Y:S01]  /*2370*/  HADD2.F32 R2, -RZ, R18.H0_H0 ;  /* 0x20000012ff027230 */ /* 0x004fe20000004100 */
[----:B------:R-:W-:-:S04]  /*2380*/  LOP3.LUT R8, R18, 0x7fff, RZ, 0xc0, !PT ;  /* 0x00007fff12087812 */ /* 0x000fc800078ec0ff */
[----:B------:R-:W-:-:S13]  /*2390*/  FSETP.NAN.FTZ.AND P0, PT, R2, R2, PT ;  /* 0x000000020200720b */ /* 0x000fda0003f18000 */
[----:B0-----:R-:W-:Y:S05]  /*23a0*/  @!P0 BRA `(.L_x_23558) ;  /* 0x0000000000748947 */ /* 0x001fea0003800000 */
[--C-:B-----5:R-:W-:Y:S02]  /*23b0*/  HADD2.F32 R7, -RZ, R17.reuse.H0_H0 ;  /* 0x20000011ff077230 */ /* 0x120fe40000004100 */
[----:B------:R-:W-:Y:S02]  /*23c0*/  HADD2.F32 R17, -RZ, R17.H1_H1 ;  /* 0x30000011ff117230 */ /* 0x000fe40000004100 */
[--C-:B------:R-:W-:Y:S02]  /*23d0*/  HADD2.F32 R11, -RZ, R9.reuse.H0_H0 ;  /* 0x20000009ff0b7230 */ /* 0x100fe40000004100 */
[C---:B------:R-:W-:Y:S01]  /*23e0*/  FADD.FTZ R7, R2.reuse, R7 ;  /* 0x0000000702077221 */ /* 0x040fe20000010000 */
[----:B------:R-:W-:Y:S02]  /*23f0*/  HADD2.F32 R9, -RZ, R9.H1_H1 ;  /* 0x30000009ff097230 */ /* 0x000fe40000004100 */
[----:B------:R-:W-:Y:S01]  /*2400*/  FADD.FTZ R4, R2, R17 ;  /* 0x0000001102047221 */ /* 0x000fe20000010000 */
[----:B------:R-:W-:-:S02]  /*2410*/  HADD2.F32 R13, -RZ, R3.H1_H1 ;  /* 0x30000003ff0d7230 */ /* 0x000fc40000004100 */
[----:B------:R-:W-:Y:S01]  /*2420*/  FADD.FTZ R11, R2, R11 ;  /* 0x0000000b020b7221 */ /* 0x000fe20000010000 */
[----:B------:R-:W-:Y:S01]  /*2430*/  HADD2.F32 R17, -RZ, R5.H0_H0 ;  /* 0x20000005ff117230 */ /* 0x000fe20000004100 */
[----:B------:R-:W-:Y:S01]  /*2440*/  F2FP.F16.F32.PACK_AB R8, R4, R7 ;  /* 0x000000070408723e */ /* 0x000fe200000000ff */
[----:B------:R-:W-:Y:S02]  /*2450*/  HADD2.F32 R7, -RZ, R3.H0_H0 ;  /* 0x20000003ff077230 */ /* 0x000fe40000004100 */
[C---:B------:R-:W-:Y:S01]  /*2460*/  FADD.FTZ R4, R2.reuse, R9 ;  /* 0x0000000902047221 */ /* 0x040fe20000010000 */
[----:B------:R-:W-:Y:S02]  /*2470*/  HADD2.F32 R5, -RZ, R5.H1_H1 ;  /* 0x30000005ff057230 */ /* 0x000fe40000004100 */
[C---:B------:R-:W-:Y:S01]  /*2480*/  FADD.FTZ R6, R2.reuse, R13 ;  /* 0x0000000d02067221 */ /* 0x040fe20000010000 */
[C---:B------:R-:W-:Y:S01]  /*2490*/  FADD.FTZ R17, R2.reuse, R17 ;  /* 0x0000001102117221 */ /* 0x040fe20000010000 */
[----:B------:R-:W-:Y:S01]  /*24a0*/  FADD.FTZ R3, R2, R7 ;  /* 0x0000000702037221 */ /* 0x000fe20000010000 */
[----:B------:R-:W-:Y:S01]  /*24b0*/  F2FP.F16.F32.PACK_AB R11, R4, R11 ;  /* 0x0000000b040b723e */ /* 0x000fe200000000ff */
[----:B------:R-:W-:Y:S01]  /*24c0*/  FADD.FTZ R2, R2, R5 ;  /* 0x0000000502027221 */ /* 0x000fe20000010000 */
[----:B------:R-:W-:-:S02]  /*24d0*/  PRMT R7, R8, 0x7632, R7 ;  /* 0x0000763208077816 */ /* 0x000fc40000000007 */
[----:B------:R-:W-:Y:S02]  /*24e0*/  F2FP.F16.F32.PACK_AB R3, R6, R3 ;  /* 0x000000030603723e */ /* 0x000fe400000000ff */
[----:B------:R-:W-:Y:S02]  /*24f0*/  F2FP.F16.F32.PACK_AB R2, R2, R17 ;  /* 0x000000110202723e */ /* 0x000fe400000000ff */
[C---:B------:R-:W-:Y:S02]  /*2500*/  PRMT R10, R3.reuse, 0x7632, R10 ;  /* 0x00007632030a7816 */ /* 0x040fe4000000000a */
[----:B------:R-:W-:Y:S02]  /*2510*/  PRMT R9, R3, 0x7610, R9 ;  /* 0x0000761003097816 */ /* 0x000fe40000000009 */
[----:B------:R-:W-:Y:S02]  /*2520*/  PRMT R4, R8, 0x7610, R4 ;  /* 0x0000761008047816 */ /* 0x000fe40000000004 */
[----:B------:R-:W-:-:S02]  /*2530*/  PRMT R17, R11, 0x7632, R17 ;  /* 0x000076320b117816 */ /* 0x000fc40000000011 */
[----:B------:R-:W-:Y:S02]  /*2540*/  PRMT R6, R11, 0x7610, R6 ;  /* 0x000076100b067816 */ /* 0x000fe40000000006 */
[C---:B------:R-:W-:Y:S02]  /*2550*/  PRMT R18, R2.reuse, 0x7632, R18 ;  /* 0x0000763202127816 */ /* 0x040fe40000000012 */
[----:B------:R-:W-:Y:S01]  /*2560*/  PRMT R3, R2, 0x7610, R3 ;  /* 0x0000761002037816 */ /* 0x000fe20000000003 */
[----:B------:R-:W-:Y:S06]  /*2570*/  BRA `(.L_x_23559) ;  /* 0x0000001400507947 */ /* 0x000fec0003800000 */
.L_x_23558:
[----:B------:R-:W-:Y:S01]  /*2580*/  ISETP.NE.AND P0, PT, R8, RZ, PT ;  /* 0x000000ff0800720c */ /* 0x000fe20003f05270 */
[----:B------:R-:W-:Y:S01]  /*2590*/  BSSY.RECONVERGENT B0, `(.L_x_23559) ;  /* 0x0000152000007945 */ /* 0x000fe20003800200 */
[----:B-----5:R-:W-:Y:S02]  /*25a0*/  PRMT R21, R17, 0x7632, R21 ;  /* 0x0000763211157816 */ /* 0x020fe40000000015 */
[----:B------:R-:W-:Y:S02]  /*25b0*/  PRMT R19, R9, 0x7632, R19 ;  /* 0x0000763209137816 */ /* 0x000fe40000000013 */
[----:B------:R-:W-:Y:S02]  /*25c0*/  PRMT R13, R3, 0x7632, R13 ;  /* 0x00007632030d7816 */ /* 0x000fe4000000000d */
[----:B------:R-:W-:-:S05]  /*25d0*/  PRMT R11, R5, 0x7632, R11 ;  /* 0x00007632050b7816 */ /* 0x000fca000000000b */
[----:B------:R-:W-:Y:S05]  /*25e0*/  @P0 BRA `(.L_x_23560) ;  /* 0x00000008005c0947 */ /* 0x000fea0003800000 */
[----:B------:R-:W-:Y:S01]  /*25f0*/  HADD2.F32 R7, -RZ, R17.H0_H0 ;  /* 0x20000011ff077230 */ /* 0x000fe20000004100 */
[----:B------:R-:W-:Y:S04]  /*2600*/  BSSY.RECONVERGENT B1, `(.L_x_23561) ;  /* 0x0000011000017945 */ /* 0x000fe80003800200 */
[----:B------:R-:W-:-:S13]  /*2610*/  FSETP.NAN.FTZ.AND P0, PT, R7, R7, PT ;  /* 0x000000070700720b */ /* 0x000fda0003f18000 */
        /* <DEDUP_REMOVED lines=10> */
[----:B------:R-:W-:Y:S01]  /*26c0*/  LOP3.LUT R4, R4, 0x1, RZ, 0xfc, !PT ;  /* 0x0000000104047812 */ /* 0x000fe200078efcff */
[----:B------:R-:W-:Y:S06]  /*26d0*/  BRA `(.L_x_23563) ;  /* 0x00000000000c7947 */ /* 0x000fec0003800000 */
.L_x_23562:
[----:B------:R-:W-:-:S05]  /*26e0*/  FADD.FTZ R7, R2, R7 ;  /* 0x0000000702077221 */ /* 0x000fca0000010000 */
[----:B------:R-:W-:-:S04]  /*26f0*/  F2FP.F16.F32.PACK_AB R7, RZ, R7 ;  /* 0x00000007ff07723e */ /* 0x000fc800000000ff */
[----:B------:R-:W-:-:S07]  /*2700*/  PRMT R4, R7, 0x7610, R4 ;  /* 0x0000761007047816 */ /* 0x000fce0000000004 */
.L_x_23563:
[----:B------:R-:W-:Y:S05]  /*2710*/  BSYNC.RECONVERGENT B1 ;  /* 0x0000000000017941 */ /* 0x000fea0003800200 */
.L_x_23561:
[----:B------:R-:W-:Y:S01]  /*2720*/  HADD2.F32 R7, -RZ, R17.H1_H1 ;  /* 0x30000011ff077230 */ /* 0x000fe20000004100 */
        /* <DEDUP_REMOVED lines=8> */
[----:B------:R-:W-:Y:S02]  /*27b0*/  LOP3.LUT P0, RZ, R21, 0x7fff, RZ, 0xc0, !PT ;  /* 0x00007fff15ff7812 */ /* 0x000fe4000780c0ff */
[----:B------:R-:W-:-:S11]  /*27c0*/  PRMT R7, R17, 0x7632, R7 ;  /* 0x0000763211077816 */ /* 0x000fd60000000007 */
[----:B------:R-:W-:Y:S05]  /*27d0*/  @!P0 BRA `(.L_x_23566) ;  /* 0x0000000000188947 */ /* 0x000fea0003800000 */
[----:B------:R-:W-:-:S04]  /*27e0*/  LOP3.LUT R21, R21, 0x8000, RZ, 0xc0, !PT ;  /* 0x0000800015157812 */ /* 0x000fc800078ec0ff */
[----:B------:R-:W-:-:S04]  /*27f0*/  LOP3.LUT R21, R21, 0x1, RZ, 0xfc, !PT ;  /* 0x0000000115157812 */ /* 0x000fc800078efcff */
[----:B------:R-:W-:Y:S01]  /*2800*/  PRMT R7, R21, 0x7610, R7 ;  /* 0x0000761015077816 */ /* 0x000fe20000000007 */
[----:B------:R-:W-:Y:S06]  /*2810*/  BRA `(.L_x_23566) ;  /* 0x0000000000087947 */ /* 0x000fec0003800000 */
.L_x_23565:
[----:B------:R-:W-:-:S05]  /*2820*/  FADD.FTZ R7, R2, R7 ;  /* 0x0000000702077221 */ /* 0x000fca0000010000 */
[----:B------:R-:W-:-:S07]  /*2830*/  F2FP.F16.F32.PACK_AB R7, RZ, R7 ;  /* 0x00000007ff07723e */ /* 0x000fce00000000ff */
.L_x_23566:
[----:B------:R-:W-:Y:S05]  /*2840*/  BSYNC.RECONVERGENT B1 ;  /* 0x0000000000017941 */ /* 0x000fea0003800200 */
.L_x_23564:
        /* <DEDUP_REMOVED lines=15> */
.L_x_23568:
[----:B------:R-:W-:-:S05]  /*2940*/  FADD.FTZ R17, R2, R17 ;  /* 0x0000001102117221 */ /* 0x000fca0000010000 */
[----:B------:R-:W-:-:S04]  /*2950*/  F2FP.F16.F32.PACK_AB R17, RZ, R17 ;  /* 0x00000011ff11723e */ /* 0x000fc800000000ff */
[----:B------:R-:W-:-:S07]  /*2960*/  PRMT R6, R17, 0x7610, R6 ;  /* 0x0000761011067816 */ /* 0x000fce0000000006 */
.L_x_23569:
[----:B------:R-:W-:Y:S05]  /*2970*/  BSYNC.RECONVERGENT B1 ;  /* 0x0000000000017941 */ /* 0x000fea0003800200 */
.L_x_23567:
        /* <DEDUP_REMOVED lines=16> */
.L_x_23571:
[----:B------:R-:W-:-:S05]  /*2a80*/  FADD.FTZ R17, R2, R17 ;  /* 0x0000001102117221 */ /* 0x000fca0000010000 */
[----:B------:R-:W-:-:S07]  /*2a90*/  F2FP.F16.F32.PACK_AB R17, RZ, R17 ;  /* 0x00000011ff11723e */ /* 0x000fce00000000ff */
.L_x_23572:
[----:B------:R-:W-:Y:S05]  /*2aa0*/  BSYNC.RECONVERGENT B1 ;  /* 0x0000000000017941 */ /* 0x000fea0003800200 */
.L_x_23570:
        /* <DEDUP_REMOVED lines=16> */
.L_x_23574:
[----:B------:R-:W-:-:S05]  /*2bb0*/  FADD.FTZ R9, R2, R9 ;  /* 0x0000000902097221 */ /* 0x000fca0000010000 */
[----:B------:R-:W-:-:S07]  /*2bc0*/  F2FP.F16.F32.PACK_AB R9, RZ, R9 ;  /* 0x00000009ff09723e */ /* 0x000fce00000000ff */
.L_x_23575:
[----:B------:R-:W-:Y:S05]  /*2bd0*/  BSYNC.RECONVERGENT B1 ;  /* 0x0000000000017941 */ /* 0x000fea0003800200 */
.L_x_23573:
[----:B------:R-:W-:Y:S01]  /*2be0*/  HADD2.F32 R19, -RZ, R3.H1_H1 ;  /* 0x30000003ff137230 */ /* 0x000fe20000004100 */
[----:B------:R-:W-:Y:S04]  /*2bf0*/  BSSY.RECONVERGENT B1, `(.L_x_23576) ;  /* 0x0000012000017945 */ /* 0x000fe80003800200 */
[----:B------:R-:W-:-:S13]  /*2c00*/  FSETP.NAN.FTZ.AND P0, PT, R19, R19, PT ;  /* 0x000000131300720b */ /* 0x000fda0003f18000 */
[----:B------:R-:W-:Y:S05]  /*2c10*/  @P0 BRA `(.L_x_23577) ;  /* 0x0000000000300947 */ /* 0x000fea0003800000 */
[----:B------:R-:W-:Y:S01]  /*2c20*/  PRMT R8, R3, 0xbb32, RZ ;  /* 0x0000bb3203087816 */ /* 0x000fe200000000ff */
[----:B------:R-:W-:Y:S01]  /*2c30*/  IMAD.MOV.U32 R10, RZ, RZ, R18 ;  /* 0x000000ffff0a7224 */ /* 0x000fe200078e0012 */
[----:B------:R-:W-:-:S04]  /*2c40*/  PRMT R19, R18, 0x9910, RZ ;  /* 0x0000991012137816 */ /* 0x000fc800000000ff */
[----:B------:R-:W-:-:S13]  /*2c50*/  ISETP.NE.AND P0, PT, R19, R8, PT ;  /* 0x000000081300720c */ /* 0x000fda0003f05270 */
        /* <DEDUP_REMOVED lines=8> */
.L_x_23577:
[----:B------:R-:W-:-:S05]  /*2ce0*/  FADD.FTZ R19, R2, R19 ;  /* 0x0000001302137221 */ /* 0x000fca0000010000 */
[----:B------:R-:W-:-:S04]  /*2cf0*/  F2FP.F16.F32.PACK_AB R19, RZ, R19 ;  /* 0x00000013ff13723e */ /* 0x000fc800000000ff */
[----:B------:R-:W-:-:S07]  /*2d00*/  PRMT R10, R19, 0x7610, R10 ;  /* 0x00007610130a7816 */ /* 0x000fce000000000a */
.L_x_23578:
[----:B------:R-:W-:Y:S05]  /*2d10*/  BSYNC.RECONVERGENT B1 ;  /* 0x0000000000017941 */ /* 0x000fea0003800200 */
.L_x_23576:
        /* <DEDUP_REMOVED lines=15> */
.L_x_23580:
[----:B------:R-:W-:-:S05]  /*2e10*/  FADD.FTZ R3, R2, R3 ;  /* 0x0000000302037221 */ /* 0x000fca0000010000 */
[----:B------:R-:W-:-:S07]  /*2e20*/  F2FP.F16.F32.PACK_AB R3, RZ, R3 ;  /* 0x00000003ff03723e */ /* 0x000fce00000000ff */
.L_x_23581:
[----:B------:R-:W-:Y:S05]  /*2e30*/  BSYNC.RECONVERGENT B1 ;  /* 0x0000000000017941 */ /* 0x000fea0003800200 */
.L_x_23579:
[----:B------:R-:W-:-:S05]  /*2e40*/  HADD2.F32 R13, -RZ, R5.H1_H1 ;  /* 0x30000005ff0d7230 */ /* 0x000fca0000004100 */
[----:B------:R-:W-:-:S13]  /*2e50*/  FSETP.NAN.FTZ.AND P0, PT, R13, R13, PT ;  /* 0x0000000d0d00720b */ /* 0x000fda0003f18000 */
[----:B------:R-:W-:Y:S05]  /*2e60*/  @P0 BRA `(.L_x_23582) ;  /* 0x00000000002c0947 */ /* 0x000fea0003800000 */
[----:B------:R-:W-:Y:S02]  /*2e70*/  PRMT R13, R18, 0x9910, RZ ;  /* 0x00009910120d7816 */ /* 0x000fe400000000ff */
        /* <DEDUP_REMOVED lines=10> */
.L_x_23582:
[----:B------:R-:W-:-:S05]  /*2f20*/  FADD.FTZ R2, R2, R13 ;  /* 0x0000000d02027221 */ /* 0x000fca0000010000 */
[----:B------:R-:W-:-:S04]  /*2f30*/  F2FP.F16.F32.PACK_AB R2, RZ, R2 ;  /* 0x00000002ff02723e */ /* 0x000fc800000000ff */
[----:B------:R-:W-:Y:S01]  /*2f40*/  PRMT R18, R2, 0x7610, R18 ;  /* 0x0000761002127816 */ /* 0x000fe20000000012 */
[----:B------:R-:W-:Y:S06]  /*2f50*/  BRA `(.L_x_23583) ;  /* 0x0000000800d47947 */ /* 0x000fec0003800000 */
.L_x_23560:
[--C-:B------:R-:W-:Y:S01]  /*2f60*/  HADD2.F32 R23, -RZ, R17.reuse.H0_H0 ;  /* 0x20000011ff177230 */ /* 0x100fe20000004100 */
[----:B------:R-:W-:Y:S01]  /*2f70*/  BSSY.RECONVERGENT B1, `(.L_x_23584) ;  /* 0x0000017000017945 */ /* 0x000fe20003800200 */
[----:B------:R-:W-:-:S03]  /*2f80*/  HADD2.F32 R7, -RZ, R17.H1_H1 ;  /* 0x30000011ff077230 */ /* 0x000fc60000004100 */
[----:B------:R-:W-:Y:S02]  /*2f90*/  FSETP.NAN.FTZ.AND P0, PT, R23, R23, PT ;  /* 0x000000171700720b */ /* 0x000fe40003f18000 */
[----:B------:R-:W-:-:S11]  /*2fa0*/  FSETP.NAN.FTZ.AND P2, PT, R7, R7, PT ;  /* 0x000000070700720b */ /* 0x000fd60003f58000 */
[----:B------:R-:W-:-:S05]  /*2fb0*/  @P0 FADD.FTZ R23, R2, R23 ;  /* 0x0000001702170221 */ /* 0x000fca0000010000 */
[----:B------:R-:W-:-:S04]  /*2fc0*/  @P0 F2FP.F16.F32.PACK_AB R23, RZ, R23 ;  /* 0x00000017ff17023e */ /* 0x000fc800000000ff */
[----:B------:R-:W-:Y:S01]  /*2fd0*/  @P0 PRMT R4, R23, 0x7610, R4 ;  /* 0x0000761017040816 */ /* 0x000fe20000000004 */
[----:B------:R-:W-:Y:S06]  /*2fe0*/  @P0 BRA `(.L_x_23585) ;  /* 0x00000000003c0947 */ /* 0x000fec0003800000 */
        /* <DEDUP_REMOVED lines=15> */
.L_x_23585:
[----:B------:R-:W-:Y:S05]  /*30e0*/  BSYNC.RECONVERGENT B1 ;  /* 0x0000000000017941 */ /* 0x000fea0003800200 */
.L_x_23584:
[----:B------:R-:W-:Y:S04]  /*30f0*/  BSSY.RECONVERGENT B1, `(.L_x_23586) ;  /* 0x0000013000017945 */ /* 0x000fe80003800200 */
        /* <DEDUP_REMOVED lines=16> */
.L_x_23587:
[----:B------:R-:W-:-:S05]  /*3200*/  FADD.FTZ R7, R2, R7 ;  /* 0x0000000702077221 */ /* 0x000fca0000010000 */
[----:B------:R-:W-:-:S07]  /*3210*/  F2FP.F16.F32.PACK_AB R7, RZ, R7 ;  /* 0x00000007ff07723e */ /* 0x000fce00000000ff */
.L_x_23588:
[----:B------:R-:W-:Y:S05]  /*3220*/  BSYNC.RECONVERGENT B1 ;  /* 0x0000000000017941 */ /* 0x000fea0003800200 */
.L_x_23586:
        /* <DEDUP_REMOVED lines=20> */
.L_x_23590:
[----:B------:R-:W-:-:S05]  /*3370*/  FADD.FTZ R17, R2, R17 ;  /* 0x0000001102117221 */ /* 0x000fca0000010000 */
[----:B------:R-:W-:-:S04]  /*3380*/  F2FP.F16.F32.PACK_AB R17, RZ, R17 ;  /* 0x00000011ff11723e */ /* 0x000fc800000000ff */
[----:B------:R-:W-:-:S07]  /*3390*/  PRMT R6, R17, 0x7610, R6 ;  /* 0x0000761011067816 */ /* 0x000fce0000000006 */
.L_x_23591:
[----:B------:R-:W-:Y:S05]  /*33a0*/  BSYNC.RECONVERGENT B1 ;  /* 0x0000000000017941 */ /* 0x000fea0003800200 */
.L_x_23589:
        /* <DEDUP_REMOVED lines=20> */
.L_x_23593:
[----:B------:R-:W-:-:S05]  /*34f0*/  FADD.FTZ R17, R2, R17 ;  /* 0x0000001102117221 */ /* 0x000fca0000010000 */
[----:B------:R-:W-:-:S07]  /*3500*/  F2FP.F16.F32.PACK_AB R17, RZ, R17 ;  /* 0x00000011ff11723e */ /* 0x000fce00000000ff */
.L_x_23594:
[----:B------:R-:W-:Y:S05]  /*3510*/  BSYNC.RECONVERGENT B1 ;  /* 0x0000000000017941 */ /* 0x000fea0003800200 */
.L_x_23592:
        /* <DEDUP_REMOVED lines=19> */
.L_x_23596:
[----:B------:R-:W-:-:S05]  /*3650*/  FADD.FTZ R9, R2, R9 ;  /* 0x0000000902097221 */ /* 0x000fca0000010000 */
[----:B------:R-:W-:-:S07]  /*3660*/  F2FP.F16.F32.PACK_AB R9, RZ, R9 ;  /* 0x00000009ff09723e */ /* 0x000fce00000000ff */
.L_x_23597:
[----:B------:R-:W-:Y:S05]  /*3670*/  BSYNC.RECONVERGENT B1 ;  /* 0x0000000000017941 */ /* 0x000fea0003800200 */
.L_x_23595:
        /* <DEDUP_REMOVED lines=20> */
.L_x_23599:
[----:B------:R-:W-:-:S05]  /*37c0*/  FADD.FTZ R19, R2, R19 ;  /* 0x0000001302137221 */ /* 0x000fca0000010000 */
[----:B------:R-:W-:-:S04]  /*37d0*/  F2FP.F16.F32.PACK_AB R19, RZ, R19 ;  /* 0x00000013ff13723e */ /* 0x000fc800000000ff */
[----:B------:R-:W-:-:S07]  /*37e0*/  PRMT R10, R19, 0x7610, R10 ;  /* 0x00007610130a7816 */ /* 0x000fce000000000a */
.L_x_23600:
[----:B------:R-:W-:Y:S05]  /*37f0*/  BSYNC.RECONVERGENT B1 ;  /* 0x0000000000017941 */ /* 0x000fea0003800200 */
.L_x_23598:
        /* <DEDUP_REMOVED lines=19> */
.L_x_23602:
[----:B------:R-:W-:-:S05]  /*3930*/  FADD.FTZ R3, R2, R3 ;  /* 0x0000000302037221 */ /* 0x000fca0000010000 */
[----:B------:R-:W-:-:S07]  /*3940*/  F2FP.F16.F32.PACK_AB R3, RZ, R3 ;  /* 0x00000003ff03723e */ /* 0x000fce00000000ff */
.L_x_23603:
[----:B------:R-:W-:Y:S05]  /*3950*/  BSYNC.RECONVERGENT B1 ;  /* 0x0000000000017941 */ /* 0x000fea0003800200 */
.L_x_23601:
[----:B------:R-:W-:-:S05]  /*3960*/  HADD2.F32 R13, -RZ, R5.H1_H1 ;  /* 0x30000005ff0d7230 */ /* 0x000fca0000004100 */
[----:B------:R-:W-:-:S13]  /*3970*/  FSETP.NAN.FTZ.AND P0, PT, R13, R13, PT ;  /* 0x0000000d0d00720b */ /* 0x000fda0003f18000 */
        /* <DEDUP_REMOVED lines=16> */
.L_x_23604:
[----:B------:R-:W-:-:S05]  /*3a80*/  FADD.FTZ R2, R2, R13 ;  /* 0x0000000d02027221 */ /* 0x000fca0000010000 */
[----:B------:R-:W-:-:S04]  /*3a90*/  F2FP.F16.F32.PACK_AB R2, RZ, R2 ;  /* 0x00000002ff02723e */ /* 0x000fc800000000ff */
[----:B------:R-:W-:-:S07]  /*3aa0*/  PRMT R18, R2, 0x7610, R18 ;  /* 0x0000761002127816 */ /* 0x000fce0000000012 */
.L_x_23583:
[----:B------:R-:W-:Y:S05]  /*3ab0*/  BSYNC.RECONVERGENT B0 ;  /* 0x0000000000007941 */ /* 0x000fea0003800200 */
.L_x_23559:
        /* <DEDUP_REMOVED lines=12> */
.L_x_23605:
        /* <DEDUP_REMOVED lines=16> */
.L_x_32537:


//--------------------- .text._ZN2at6native29vectorized_elementwise_kernelILi4ENS0_13AUnaryFunctorIN3c104HalfES4_S4_ZZZNS0_21nextafter_kernel_cudaERNS_18TensorIteratorBaseEENKUlvE_clEvENKUlvE2_clEvEUlS4_S4_E_EESt5arrayIPcLm2EEEEviT0_T1_ --------------------------
	.section	.text._ZN2at6native29vectorized_elementwise_kernelILi4ENS0_13AUnaryFunctorIN3c104HalfES4_S4_ZZZNS0_21nextafter_kernel_cudaERNS_18TensorIteratorBaseEENKUlvE_clEvENKUlvE2_clEvEUlS4_S4_E_EESt5arrayIPcLm2EEEEviT0_T1_,"ax",@progbits
	.align	128
        .global         _ZN2at6native29vectorized_elementwise_kernelILi4ENS0_13AUnaryFunctorIN3c104HalfES4_S4_ZZZNS0_21nextafter_kernel_cudaERNS_18TensorIteratorBaseEENKUlvE_clEvENKUlvE2_clEvEUlS4_S4_E_EESt5arrayIPcLm2EEEEviT0_T1_
        .type           _ZN2at6native29vectorized_elementwise_kernelILi4ENS0_13AUnaryFunctorIN3c104HalfES4_S4_ZZZNS0_21nextafter_kernel_cudaERNS_18TensorIteratorBaseEENKUlvE_clEvENKUlvE2_clEvEUlS4_S4_E_EESt5arrayIPcLm2EEEEviT0_T1_,@function
        .size           _ZN2at6native29vectorized_elementwise_kernelILi4ENS0_13AUnaryFunctorIN3c104HalfES4_S4_ZZZNS0_21nextafter_kernel_cudaERNS_18TensorIteratorBaseEENKUlvE_clEvENKUlvE2_clEvEUlS4_S4_E_EESt5arrayIPcLm2EEEEviT0_T1_,(.L_x_32538 - _ZN2at6native29vectorized_elementwise_kernelILi4ENS0_13AUnaryFunctorIN3c104HalfES4_S4_ZZZNS0_21nextafter_kernel_cudaERNS_18TensorIteratorBaseEENKUlvE_clEvENKUlvE2_clEvEUlS4_S4_E_EESt5arrayIPcLm2EEEEviT0_T1_)
        .other          _ZN2at6native29vectorized_elementwise_kernelILi4ENS0_13AUnaryFunctorIN3c104HalfES4_S4_ZZZNS0_21nextafter_kernel_cudaERNS_18TensorIteratorBaseEENKUlvE_clEvENKUlvE2_clEvEUlS4_S4_E_EESt5arrayIPcLm2EEEEviT0_T1_,@"STO_CUDA_ENTRY STV_DEFAULT"
_ZN2at6native29vectorized_elementwise_kernelILi4ENS0_13AUnaryFunctorIN3c104HalfES4_S4_ZZZNS0_21nextafter_kernel_cudaERNS_18TensorIteratorBaseEENKUlvE_clEvENKUlvE2_clEvEUlS4_S4_E_EESt5arrayIPcLm2EEEEviT0_T1_:
.text._ZN2at6native29vectorized_elementwise_kernelILi4ENS0_13AUnaryFunctorIN3c104HalfES4_S4_ZZZNS0_21nextafter_kernel_cudaERNS_18TensorIteratorBaseEENKUlvE_clEvENKUlvE2_clEvEUlS4_S4_E_EESt5arrayIPcLm2EEEEviT0_T1_:
        /* <DEDUP_REMOVED lines=90> */
.L_x_23611:
[----:B------:R-:W-:-:S05]  /*05a0*/  FADD.FTZ R2, R2, R3 ;  /* 0x0000000302027221 */ /* 0x000fca0000010000 */
[----:B------:R-:W-:-:S04]  /*05b0*/  F2FP.F16.F32.PACK_AB R2, RZ, R2 ;  /* 0x00000002ff02723e */ /* 0x000fc800000000ff */
[----:B------:R-:W-:-:S07]  /*05c0*/  PRMT R6, R2, 0x7610, R6 ;  /* 0x0000761002067816 */ /* 0x000fce0000000006 */
.L_x_23610:
[----:B------:R-:W-:Y:S05]  /*05d0*/  BSYNC.RECONVERGENT B1 ;  /* 0x0000000000017941 */ /* 0x000fea0003800200 */
.L_x_23609:
        /* <DEDUP_REMOVED lines=22> */
.L_x_23614:
[----:B------:R-:W-:-:S05]  /*0740*/  FADD.FTZ R2, R3, R2 ;  /* 0x0000000203027221 */ /* 0x000fca0000010000 */
[----:B------:R-:W-:-:S04]  /*0750*/  F2FP.F16.F32.PACK_AB R2, RZ, R2 ;  /* 0x00000002ff02723e */ /* 0x000fc800000000ff */
[----:B------:R-:W-:-:S07]  /*0760*/  PRMT R8, R2, 0x7610, R8 ;  /* 0x0000761002087816 */ /* 0x000fce0000000008 */
.L_x_23613:
[----:B------:R-:W-:Y:S05]  /*0770*/  BSYNC.RECONVERGENT B1 ;  /* 0x0000000000017941 */ /* 0x000fea0003800200 */
.L_x_23612:
        /* <DEDUP_REMOVED lines=22> */
.L_x_23617:
[----:B------:R-:W-:-:S05]  /*08e0*/  FADD.FTZ R0, R3, R0 ;  /* 0x0000000003007221 */ /* 0x000fca0000010000 */
[----:B------:R-:W-:-:S07]  /*08f0*/  F2FP.F16.F32.PACK_AB R0, RZ, R0 ;  /* 0x00000000ff00723e */ /* 0x000fce00000000ff */
.L_x_23616:
[----:B------:R-:W-:Y:S05]  /*0900*/  BSYNC.RECONVERGENT B1 ;  /* 0x0000000000017941 */ /* 0x000fea0003800200 */
.L_x_23615:
        /* <DEDUP_REMOVED lines=22> */
.L_x_23620:
[----:B------:R-:W-:-:S05]  /*0a70*/  FADD.FTZ R2, R3, R2 ;  /* 0x0000000203027221 */ /* 0x000fca0000010000 */
[----:B------:R-:W-:-:S07]  /*0a80*/  F2FP.F16.F32.PACK_AB R2, RZ, R2 ;  /* 0x00000002ff02723e */ /* 0x000fce00000000ff */
.L_x_23619:
[----:B------:R-:W-:Y:S05]  /*0a90*/  BSYNC.RECONVERGENT B1 ;  /* 0x0000000000017941 */ /* 0x000fea0003800200 */
.L_x_23618:
        /* <DEDUP_REMOVED lines=22> */
.L_x_23623:
[----:B------:R-:W-:-:S05]  /*0c00*/  FADD.FTZ R3, R4, R3 ;  /* 0x0000000304037221 */ /* 0x000fca0000010000 */
[----:B------:R-:W-:-:S07]  /*0c10*/  F2FP.F16.F32.PACK_AB R3, RZ, R3 ;  /* 0x00000003ff03723e */ /* 0x000fce00000000ff */
.L_x_23622:
[----:B------:R-:W-:Y:S05]  /*0c20*/  BSYNC.RECONVERGENT B1 ;  /* 0x0000000000017941 */ /* 0x000fea0003800200 */
.L_x_23621:
        /* <DEDUP_REMOVED lines=22> */
.L_x_23626:
[----:B------:R-:W-:-:S05]  /*0d90*/  FADD.FTZ R4, R5, R4 ;  /* 0x0000000405047221 */ /* 0x000fca0000010000 */
[----:B------:R-:W-:-:S04]  /*0da0*/  F2FP.F16.F32.PACK_AB R4, RZ, R4 ;  /* 0x00000004ff04723e */ /* 0x000fc800000000ff */
[----:B------:R-:W-:-:S07]  /*0db0*/  PRMT R5, R4, 0x7610, R5 ;  /* 0x0000761004057816 */ /* 0x000fce0000000005 */
.L_x_23625:
[----:B------:R-:W-:Y:S05]  /*0dc0*/  BSYNC.RECONVERGENT B1 ;  /* 0x0000000000017941 */ /* 0x000fea0003800200 */
.L_x_23624:
        /* <DEDUP_REMOVED lines=22> */
.L_x_23629:
[----:B------:R-:W-:-:S05]  /*0f30*/  FADD.FTZ R4, R9, R4 ;  /* 0x0000000409047221 */ /* 0x000fca0000010000 */
[----:B------:R-:W-:-:S07]  /*0f40*/  F2FP.F16.F32.PACK_AB R4, RZ, R4 ;  /* 0x00000004ff04723e */ /* 0x000fce00000000ff */
.L_x_23628:
[----:B------:R-:W-:Y:S05]  /*0f50*/  BSYNC.RECONVERGENT B1 ;  /* 0x0000000000017941 */ /* 0x000fea0003800200 */
.L_x_23627:
        /* <DEDUP_REMOVED lines=20> */
.L_x_23631:
[----:B------:R-:W-:-:S05]  /*10a0*/  FADD.FTZ R9, R10, R9 ;  /* 0x000000090a097221 */ /* 0x000fca0000010000 */
[----:B------:R-:W-:-:S04]  /*10b0*/  F2FP.F16.F32.PACK_AB R9, RZ, R9 ;  /* 0x00000009ff09723e */ /* 0x000fc800000000ff */
[----:B------:R-:W-:Y:S01]  /*10c0*/  PRMT R18, R9, 0x7610, R18 ;  /* 0x0000761009127816 */ /* 0x000fe20000000012 */
[----:B------:R-:W-:Y:S06]  /*10d0*/  BRA `(.L_x_23630) ;  /* 0x0000000c00947947 */ /* 0x000fec0003800000 */
.L_x_23608:
        /* <DEDUP_REMOVED lines=27> */
.L_x_23633:
[----:B------:R-:W-:Y:S05]  /*1290*/  BSYNC.RECONVERGENT B1 ;  /* 0x0000000000017941 */ /* 0x000fea0003800200 */
.L_x_23632:
        /* <DEDUP_REMOVED lines=26> */
.L_x_23636:
[----:B------:R-:W-:-:S05]  /*1440*/  FADD.FTZ R2, R2, R3 ;  /* 0x0000000302027221 */ /* 0x000fca0000010000 */
[----:B------:R-:W-:-:S04]  /*1450*/  F2FP.F16.F32.PACK_AB R2, RZ, R2 ;  /* 0x00000002ff02723e */ /* 0x000fc800000000ff */
[----:B------:R-:W-:-:S07]  /*1460*/  PRMT R8, R2, 0x7610, R8 ;  /* 0x0000761002087816 */ /* 0x000fce0000000008 */
.L_x_23635:
[----:B------:R-:W-:Y:S05]  /*1470*/  BSYNC.RECONVERGENT B1 ;  /* 0x0000000000017941 */ /* 0x000fea0003800200 */
.L_x_23634:
        /* <DEDUP_REMOVED lines=26> */
.L_x_23639:
[----:B------:R-:W-:-:S05]  /*1620*/  FADD.FTZ R0, R0, R3 ;  /* 0x0000000300007221 */ /* 0x000fca0000010000 */
[----:B------:R-:W-:-:S07]  /*1630*/  F2FP.F16.F32.PACK_AB R0, RZ, R0 ;  /* 0x00000000ff00723e */ /* 0x000fce00000000ff */
.L_x_23638:
[----:B------:R-:W-:Y:S05]  /*1640*/  BSYNC.RECONVERGENT B1 ;  /* 0x0000000000017941 */ /* 0x000fea0003800200 */
.L_x_23637:
        /* <DEDUP_REMOVED lines=26> */
.L_x_23642:
[----:B------:R-:W-:-:S05]  /*17f0*/  FADD.FTZ R2, R2, R3 ;  /* 0x0000000302027221 */ /* 0x000fca0000010000 */
[----:B------:R-:W-:-:S07]  /*1800*/  F2FP.F16.F32.PACK_AB R2, RZ, R2 ;  /* 0x00000002ff02723e */ /* 0x000fce00000000ff */
.L_x_23641:
[----:B------:R-:W-:Y:S05]  /*1810*/  BSYNC.RECONVERGENT B1 ;  /* 0x0000000000017941 */ /* 0x000fea0003800200 */
.L_x_23640:
        /* <DEDUP_REMOVED lines=25> */
.L_x_23645:
[----:B------:R-:W-:-:S05]  /*19b0*/  FADD.FTZ R3, R3, R4 ;  /* 0x0000000403037221 */ /* 0x000fca0000010000 */
[----:B------:R-:W-:-:S07]  /*19c0*/  F2FP.F16.F32.PACK_AB R3, RZ, R3 ;  /* 0x00000003ff03723e */ /* 0x000fce00000000ff */
.L_x_23644:
[----:B------:R-:W-:Y:S05]  /*19d0*/  BSYNC.RECONVERGENT B1 ;  /* 0x0000000000017941 */ /* 0x000fea0003800200 */
.L_x_23643:
        /* <DEDUP_REMOVED lines=25> */
.L_x_23648:
[----:B------:R-:W-:-:S05]  /*1b70*/  FADD.FTZ R4, R4, R5 ;  /* 0x0000000504047221 */ /* 0x000fca0000010000 */
[----:B------:R-:W-:-:S04]  /*1b80*/  F2FP.F16.F32.PACK_AB R4, RZ, R4 ;  /* 0x00000004ff04723e */ /* 0x000fc800000000ff */
[----:B------:R-:W-:-:S07]  /*1b90*/  PRMT R5, R4, 0x7610, R5 ;  /* 0x0000761004057816 */ /* 0x000fce0000000005 */
.L_x_23647:
[----:B------:R-:W-:Y:S05]  /*1ba0*/  BSYNC.RECONVERGENT B1 ;  /* 0x0000000000017941 */ /* 0x000fea0003800200 */
.L_x_23646:
        /* <DEDUP_REMOVED lines=26> */
.L_x_23651:
[----:B------:R-:W-:-:S05]  /*1d50*/  FADD.FTZ R4, R4, R9 ;  /* 0x0000000904047221 */ /* 0x000fca0000010000 */
[----:B------:R-:W-:-:S07]  /*1d60*/  F2FP.F16.F32.PACK_AB R4, RZ, R4 ;  /* 0x00000004ff04723e */ /* 0x000fce00000000ff */
.L_x_23650:
[----:B------:R-:W-:Y:S05]  /*1d70*/  BSYNC.RECONVERGENT B1 ;  /* 0x0000000000017941 */ /* 0x000fea0003800200 */
.L_x_23649:
        /* <DEDUP_REMOVED lines=24> */
.L_x_23652:
[----:B------:R-:W-:-:S05]  /*1f00*/  FADD.FTZ R9, R9, R10 ;  /* 0x0000000a09097221 */ /* 0x000fca0000010000 */
[----:B------:R-:W-:-:S04]  /*1f10*/  F2FP.F16.F32.PACK_AB R9, RZ, R9 ;  /* 0x00000009ff09723e */ /* 0x000fc800000000ff */
[----:B------:R-:W-:-:S07]  /*1f20*/  PRMT R18, R9, 0x7610, R18 ;  /* 0x0000761009127816 */ /* 0x000fce0000000012 */
.L_x_23630:
[----:B------:R-:W-:Y:S05]  /*1f30*/  BSYNC.RECONVERGENT B0 ;  /* 0x0000000000007941 */ /* 0x000fea0003800200 */
.L_x_23607:
        /* <DEDUP_REMOVED lines=21> */
.L_x_23655:
[----:B------:R-:W-:-:S13]  /*2090*/  ISETP.GE.U32.AND P0, PT, R17, R16, PT ;  /* 0x000000101100720c */ /* 0x000fda0003f06070 */
[----:B------:R-:W-:Y:S05]  /*20a0*/  @P0 BRA `(.L_x_23657) ;  /* 0x0000000000300947 */ /* 0x000fea0003800000 */
[----:B01----:R-:W0:Y:S01]  /*20b0*/  LDC.64 R6, c[0x0][0x388] ;  /* 0x0000e200ff067b82 */ /* 0x003e220000000a00 */
[----:B------:R-:W-:Y:S02]  /*20c0*/  IMAD.IADD R9, R15, 0x1, R17 ;  /* 0x000000010f097824 */ /* 0x000fe400078e0211 */
[----:B------:R-:W-:Y:S02]  /*20d0*/  VIADD R17, R17, 0x80 ;  /* 0x0000008011117836 */ /* 0x000fe40000000000 */
[----:B0-----:R-:W-:-:S05]  /*20e0*/  IMAD.WIDE.U32 R6, R9, 0x2, R6 ;  /* 0x0000000209067825 */ /* 0x001fca00078e0006 */
[----:B------:R1:W-:Y:S02]  /*20f0*/  STG.E.U16 desc[UR4][R6.64], R2 ;  /* 0x0000000206007986 */ /* 0x0003e4000c101504 */
.L_x_23656:
[----:B------:R-:W-:-:S13]  /*2100*/  ISETP.GE.U32.AND P0, PT, R17, R16, PT ;  /* 0x000000101100720c */ /* 0x000fda0003f06070 */
[----:B------:R-:W-:Y:S05]  /*2110*/  @P0 BRA `(.L_x_23658) ;  /* 0x0000000000340947 */ /* 0x000fea0003800000 */
[----:B01----:R-:W0:Y:S01]  /*2120*/  LDC.64 R6, c[0x0][0x388] ;  /* 0x0000e200ff067b82 */ /* 0x003e220000000a00 */
[----:B------:R-:W-:Y:S02]  /*2130*/  IMAD.IADD R9, R15, 0x1, R17 ;  /* 0x000000010f097824 */ /* 0x000fe400078e0211 */
[----:B------:R-:W-:Y:S02]  /*2140*/  VIADD R17, R17, 0x80 ;  /* 0x0000008011117836 */ /* 0x000fe40000000000 */
[----:B0-----:R-:W-:-:S05]  /*2150*/  IMAD.WIDE.U32 R6, R9, 0x2, R6 ;  /* 0x0000000209067825 */ /* 0x001fca00078e0006 */
[----:B------:R2:W-:Y:S02]  /*2160*/  STG.E.U16 desc[UR4][R6.64], R3 ;  /* 0x0000000306007986 */ /* 0x0005e4000c101504 */
.L_x_23657:
        /* <DEDUP_REMOVED lines=8> */
.L_x_23658:
[----:B------:R-:W-:Y:S05]  /*21f0*/  BSYNC.RELIABLE B1 ;  /* 0x0000000000017941 */ /* 0x000fea0003800100 */
.L_x_23654:
[----:B------:R-:W-:-:S13]  /*2200*/  ISETP.GE.U32.AND P0, PT, R17, R16, PT ;  /* 0x000000101100720c */ /* 0x000fda0003f06070 */
[----:B-12---:R-:W1:Y:S01]  /*2210*/  @!P0 LDC.64 R2, c[0x0][0x388] ;  /* 0x0000e200ff028b82 */ /* 0x006e620000000a00 */
[----:B------:R-:W-:Y:S02]  /*2220*/  @!P0 IMAD.IADD R5, R15, 0x1, R17 ;  /* 0x000000010f058824 */ /* 0x000fe400078e0211 */
[----:B------:R-:W-:Y:S02]  /*2230*/  @!P0 VIADD R17, R17, 0x80 ;  /* 0x0000008011118836 */ /* 0x000fe40000000000 */
[----:B-1----:R-:W-:-:S05]  /*2240*/  @!P0 IMAD.WIDE.U32 R2, R5, 0x2, R2 ;  /* 0x0000000205028825 */ /* 0x002fca00078e0002 */
[----:B------:R3:W-:Y:S02]  /*2250*/  @!P0 STG.E.U16 desc[UR4][R2.64], R4 ;  /* 0x0000000402008986 */ /* 0x0007e4000c101504 */
.L_x_23659:
[----:B------:R-:W-:Y:S05]  /*2260*/  BSYNC.RECONVERGENT B0 ;  /* 0x0000000000007941 */ /* 0x000fea0003800200 */
.L_x_23653:
        /* <DEDUP_REMOVED lines=8> */
.L_x_23606:
[----:B------:R-:W0:Y:S01]  /*22f0*/  S2R R0, SR_TID.X ;  /* 0x0000000000007919 */ /* 0x000e220000002100 */
[----:B------:R-:W1:Y:S02]  /*2300*/  LDC.64 R2, c[0x0][0x390] ;  /* 0x0000e400ff027b82 */ /* 0x000e640000000a00 */
[----:B-1----:R-:W-:-:S04]  /*2310*/  IMAD.WIDE.U32 R2, R15, 0x2, R2 ;  /* 0x000000020f027825 */ /* 0x002fc800078e0002 */
[----:B0-----:R-:W-:-:S05]  /*2320*/  IMAD.WIDE.U32 R8, R0, 0x8, R2 ;  /* 0x0000000800087825 */ /* 0x001fca00078e0002 */
[----:B------:R0:W5:Y:S04]  /*2330*/  LDG.E.64 R4, desc[UR4][R8.64] ;  /* 0x0000000408047981 */ /* 0x000168000c1e1b00 */
[----:B------:R0:W5:Y:S01]  /*2340*/  LDG.E.64 R2, desc[UR4][R8.64+0x400] ;  /* 0x0004000408027981 */ /* 0x000162000c1e1b00 */
        /* <DEDUP_REMOVED lines=10> */
[----:B------:R-:W-:-:S02]  /*23f0*/  HADD2.F32 R9, -RZ, R2.H0_H0 ;  /* 0x20000002ff097230 */ /* 0x000fc40000004100 */
[C---:B------:R-:W-:Y:S01]  /*2400*/  FADD.FTZ R11, R6.reuse, R11 ;  /* 0x0000000b060b7221 */ /* 0x040fe20000010000 */
[----:B------:R-:W-:Y:S02]  /*2410*/  HADD2.F32 R13, -RZ, R2.H1_H1 ;  /* 0x30000002ff0d7230 */ /* 0x000fe40000004100 */
[----:B------:R-:W-:Y:S01]  /*2420*/  FADD.FTZ R2, R6, R5 ;  /* 0x0000000506027221 */ /* 0x000fe20000010000 */
[--C-:B------:R-:W-:Y:S01]  /*2430*/  HADD2.F32 R17, -RZ, R3.reuse.H0_H0 ;  /* 0x20000003ff117230 */ /* 0x100fe20000004100 */
[----:B------:R-:W-:Y:S01]  /*2440*/  F2FP.F16.F32.PACK_AB R7, R4, R7 ;  /* 0x000000070407723e */ /* 0x000fe200000000ff */
        /* <DEDUP_REMOVED lines=11> */
[C---:B------:R-:W-:Y:S02]  /*2500*/  PRMT R12, R9.reuse, 0x7632, R12 ;  /* 0x00007632090c7816 */ /* 0x040fe4000000000c */
[----:B------:R-:W-:-:S02]  /*2510*/  PRMT R5, R9, 0x7610, R5 ;  /* 0x0000761009057816 */ /* 0x000fc40000000005 */
[C---:B------:R-:W-:Y:S02]  /*2520*/  PRMT R18, R6.reuse, 0x7632, R18 ;  /* 0x0000763206127816 */ /* 0x040fe40000000012 */
[----:B------:R-:W-:Y:S01]  /*2530*/  PRMT R11, R6, 0x7610, R11 ;  /* 0x00007610060b7816 */ /* 0x000fe2000000000b */
[----:B------:R-:W-:Y:S06]  /*2540*/  BRA `(.L_x_23661) ;  /* 0x0000001400507947 */ /* 0x000fec0003800000 */
.L_x_23660:
        /* <DEDUP_REMOVED lines=22> */
.L_x_23664:
[----:B------:R-:W-:-:S05]  /*26b0*/  FADD.FTZ R7, R6, R7 ;  /* 0x0000000706077221 */ /* 0x000fca0000010000 */
[----:B------:R-:W-:-:S07]  /*26c0*/  F2FP.F16.F32.PACK_AB R7, RZ, R7 ;  /* 0x00000007ff07723e */ /* 0x000fce00000000ff */
.L_x_23665:
[----:B------:R-:W-:Y:S05]  /*26d0*/  BSYNC.RECONVERGENT B1 ;  /* 0x0000000000017941 */ /* 0x000fea0003800200 */
.L_x_23663:
        /* <DEDUP_REMOVED lines=16> */
.L_x_23667:
[----:B------:R-:W-:-:S05]  /*27e0*/  FADD.FTZ R19, R6, R19 ;  /* 0x0000001306137221 */ /* 0x000fca0000010000 */
[----:B------:R-:W-:-:S04]  /*27f0*/  F2FP.F16.F32.PACK_AB R19, RZ, R19 ;  /* 0x00000013ff13723e */ /* 0x000fc800000000ff */
[----:B------:R-:W-:-:S07]  /*2800*/  PRMT R8, R19, 0x7610, R8 ;  /* 0x0000761013087816 */ /* 0x000fce0000000008 */
.L_x_23668:
[----:B------:R-:W-:Y:S05]  /*2810*/  BSYNC.RECONVERGENT B1 ;  /* 0x0000000000017941 */ /* 0x000fea0003800200 */
.L_x_23666:
        /* <DEDUP_REMOVED lines=15> */
.L_x_23670:
[----:B------:R-:W-:-:S05]  /*2910*/  FADD.FTZ R13, R6, R13 ;  /* 0x0000000d060d7221 */ /* 0x000fca0000010000 */
[----:B------:R-:W-:-:S04]  /*2920*/  F2FP.F16.F32.PACK_AB R13, RZ, R13 ;  /* 0x0000000dff0d723e */ /* 0x000fc800000000ff */
[----:B------:R-:W-:-:S07]  /*2930*/  PRMT R4, R13, 0x7610, R4 ;  /* 0x000076100d047816 */ /* 0x000fce0000000004 */
.L_x_23671:
[----:B------:R-:W-:Y:S05]  /*2940*/  BSYNC.RECONVERGENT B1 ;  /* 0x0000000000017941 */ /* 0x000fea0003800200 */
.L_x_23669:
        /* <DEDUP_REMOVED lines=16> */
.L_x_23673:
[----:B------:R-:W-:-:S05]  /*2a50*/  FADD.FTZ R13, R6, R13 ;  /* 0x0000000d060d7221 */ /* 0x000fca0000010000 */
[----:B------:R-:W-:-:S07]  /*2a60*/  F2FP.F16.F32.PACK_AB R13, RZ, R13 ;  /* 0x0000000dff0d723e */ /* 0x000fce00000000ff */
.L_x_23674:
[----:B------:R-:W-:Y:S05]  /*2a70*/  BSYNC.RECONVERGENT B1 ;  /* 0x0000000000017941 */ /* 0x000fea0003800200 */
.L_x_23672:
        /* <DEDUP_REMOVED lines=15> */
.L_x_23676:
[----:B------:R-:W-:-:S05]  /*2b70*/  FADD.FTZ R5, R6, R5 ;  /* 0x0000000506057221 */ /* 0x000fca0000010000 */
[----:B------:R-:W-:-:S07]  /*2b80*/  F2FP.F16.F32.PACK_AB R5, RZ, R5 ;  /* 0x00000005ff05723e */ /* 0x000fce00000000ff */
.L_x_23677:
[----:B------:R-:W-:Y:S05]  /*2b90*/  BSYNC.RECONVERGENT B1 ;  /* 0x0000000000017941 */ /* 0x000fea0003800200 */
.L_x_23675:
        /* <DEDUP_REMOVED lines=16> */
.L_x_23679:
[----:B------:R-:W-:-:S05]  /*2ca0*/  FADD.FTZ R17, R6, R17 ;  /* 0x0000001106117221 */ /* 0x000fca0000010000 */
[----:B------:R-:W-:-:S04]  /*2cb0*/  F2FP.F16.F32.PACK_AB R17, RZ, R17 ;  /* 0x00000011ff11723e */ /* 0x000fc800000000ff */
[----:B------:R-:W-:-:S07]  /*2cc0*/  PRMT R12, R17, 0x7610, R12 ;  /* 0x00007610110c7816 */ /* 0x000fce000000000c */
.L_x_23680:
[----:B------:R-:W-:Y:S05]  /*2cd0*/  BSYNC.RECONVERGENT B1 ;  /* 0x0000000000017941 */ /* 0x000fea0003800200 */
.L_x_23678:
        /* <DEDUP_REMOVED lines=16> */
.L_x_23682:
[----:B------:R-:W-:-:S05]  /*2de0*/  FADD.FTZ R11, R6, R11 ;  /* 0x0000000b060b7221 */ /* 0x000fca0000010000 */
[----:B------:R-:W-:-:S07]  /*2df0*/  F2FP.F16.F32.PACK_AB R11, RZ, R11 ;  /* 0x0000000bff0b723e */ /* 0x000fce00000000ff */
.L_x_23683:
[----:B------:R-:W-:Y:S05]  /*2e00*/  BSYNC.RECONVERGENT B1 ;  /* 0x0000000000017941 */ /* 0x000fea0003800200 */
.L_x_23681:
        /* <DEDUP_REMOVED lines=14> */
.L_x_23684:
[----:B------:R-:W-:-:S05]  /*2ef0*/  FADD.FTZ R6, R6, R17 ;  /* 0x0000001106067221 */ /* 0x000fca0000010000 */
[----:B------:R-:W-:-:S04]  /*2f00*/  F2FP.F16.F32.PACK_AB R6, RZ, R6 ;  /* 0x00000006ff06723e */ /* 0x000fc800000000ff */
[----:B------:R-:W-:Y:S01]  /*2f10*/  PRMT R18, R6, 0x7610, R18 ;  /* 0x0000761006127816 */ /* 0x000fe20000000012 */
[----:B------:R-:W-:Y:S06]  /*2f20*/  BRA `(.L_x_23685) ;  /* 0x0000000800d47947 */ /* 0x000fec0003800000 */
.L_x_23662:
[--C-:B------:R-:W-:Y:S01]  /*2f30*/  HADD2.F32 R7, -RZ, R4.reuse.H0_H0 ;  /* 0x20000004ff077230 */ /* 0x100fe20000004100 */
[----:B------:R-:W-:Y:S01]  /*2f40*/  BSSY.RECONVERGENT B1, `(.L_x_23686) ;  /* 0x0000015000017945 */ /* 0x000fe20003800200 */
[----:B------:R-:W-:-:S03]  /*2f50*/  HADD2.F32 R19, -RZ, R4.H1_H1 ;  /* 0x30000004ff137230 */ /* 0x000fc60000004100 */
[----:B------:R-:W-:Y:S02]  /*2f60*/  FSETP.NAN.FTZ.AND P0, PT, R7, R7, PT ;  /* 0x000000070700720b */ /* 0x000fe40003f18000 */
[----:B------:R-:W-:-:S11]  /*2f70*/  FSETP.NAN.FTZ.AND P2, PT, R19, R19, PT ;  /* 0x000000131300720b */ /* 0x000fd60003f58000 */
[----:B------:R-:W-:-:S05]  /*2f80*/  @P0 FADD.FTZ R7, R6, R7 ;  /* 0x0000000706070221 */ /* 0x000fca0000010000 */
[----:B------:R-:W-:Y:S01]  /*2f90*/  @P0 F2FP.F16.F32.PACK_AB R7, RZ, R7 ;  /* 0x00000007ff07023e */ /* 0x000fe200000000ff */
[----:B------:R-:W-:Y:S06]  /*2fa0*/  @P0 BRA `(.L_x_23687) ;  /* 0x0000000000380947 */ /* 0x000fec0003800000 */
        /* <DEDUP_REMOVED lines=13> */
[----:B------:R-:W-:-:S07]  /*3080*/  IMAD.IADD R7, R18, 0x1, R7 ;  /* 0x0000000112077824 */ /* 0x000fce00078e0207 */
.L_x_23687:
[----:B------:R-:W-:Y:S05]  /*3090*/  BSYNC.RECONVERGENT B1 ;  /* 0x0000000000017941 */ /* 0x000fea0003800200 */
.L_x_23686:
[----:B------:R-:W-:Y:S04]  /*30a0*/  BSSY.RECONVERGENT B1, `(.L_x_23688) ;  /* 0x0000015000017945 */ /* 0x000fe80003800200 */
        /* <DEDUP_REMOVED lines=17> */
.L_x_23689:
[----:B------:R-:W-:-:S05]  /*31c0*/  FADD.FTZ R19, R6, R19 ;  /* 0x0000001306137221 */ /* 0x000fca0000010000 */
[----:B------:R-:W-:-:S04]  /*31d0*/  F2FP.F16.F32.PACK_AB R19, RZ, R19 ;  /* 0x00000013ff13723e */ /* 0x000fc800000000ff */
[----:B------:R-:W-:-:S07]  /*31e0*/  PRMT R8, R19, 0x7610, R8 ;  /* 0x0000761013087816 */ /* 0x000fce0000000008 */
.L_x_23690:
[----:B------:R-:W-:Y:S05]  /*31f0*/  BSYNC.RECONVERGENT B1 ;  /* 0x0000000000017941 */ /* 0x000fea0003800200 */
.L_x_23688:
        /* <DEDUP_REMOVED lines=20> */
.L_x_23692:
[----:B------:R-:W-:-:S05]  /*3340*/  FADD.FTZ R13, R6, R13 ;  /* 0x0000000d060d7221 */ /* 0x000fca0000010000 */
[----:B------:R-:W-:-:S04]  /*3350*/  F2FP.F16.F32.PACK_AB R13, RZ, R13 ;  /* 0x0000000dff0d723e */ /* 0x000fc800000000ff */
[----:B------:R-:W-:-:S07]  /*3360*/  PRMT R4, R13, 0x7610, R4 ;  /* 0x000076100d047816 */ /* 0x000fce0000000004 */
.L_x_23693:
[----:B------:R-:W-:Y:S05]  /*3370*/  BSYNC.RECONVERGENT B1 ;  /* 0x0000000000017941 */ /* 0x000fea0003800200 */
.L_x_23691:
        /* <DEDUP_REMOVED lines=20> */
.L_x_23695:
[----:B------:R-:W-:-:S05]  /*34c0*/  FADD.FTZ R13, R6, R13 ;  /* 0x0000000d060d7221 */ /* 0x000fca0000010000 */
[----:B------:R-:W-:-:S07]  /*34d0*/  F2FP.F16.F32.PACK_AB R13, RZ, R13 ;  /* 0x0000000dff0d723e */ /* 0x000fce00000000ff */
.L_x_23696:
[----:B------:R-:W-:Y:S05]  /*34e0*/  BSYNC.RECONVERGENT B1 ;  /* 0x0000000000017941 */ /* 0x000fea0003800200 */
.L_x_23694:
        /* <DEDUP_REMOVED lines=19> */
.L_x_23698:
[----:B------:R-:W-:-:S05]  /*3620*/  FADD.FTZ R5, R6, R5 ;  /* 0x0000000506057221 */ /* 0x000fca0000010000 */
[----:B------:R-:W-:-:S07]  /*3630*/  F2FP.F16.F32.PACK_AB R5, RZ, R5 ;  /* 0x00000005ff05723e */ /* 0x000fce00000000ff */
.L_x_23699:
[----:B------:R-:W-:Y:S05]  /*3640*/  BSYNC.RECONVERGENT B1 ;  /* 0x0000000000017941 */ /* 0x000fea0003800200 */
.L_x_23697:
        /* <DEDUP_REMOVED lines=20> */
.L_x_23701:
[----:B------:R-:W-:-:S05]  /*3790*/  FADD.FTZ R17, R6, R17 ;  /* 0x0000001106117221 */ /* 0x000fca0000010000 */
[----:B------:R-:W-:-:S04]  /*37a0*/  F2FP.F16.F32.PACK_AB R17, RZ, R17 ;  /* 0x00000011ff11723e */ /* 0x000fc800000000ff */
[----:B------:R-:W-:-:S07]  /*37b0*/  PRMT R12, R17, 0x7610, R12 ;  /* 0x00007610110c7816 */ /* 0x000fce000000000c */
.L_x_23702:
[----:B------:R-:W-:Y:S05]  /*37c0*/  BSYNC.RECONVERGENT B1 ;  /* 0x0000000000017941 */ /* 0x000fea0003800200 */
.L_x_23700:
        /* <DEDUP_REMOVED lines=19> */
.L_x_23704:
[----:B------:R-:W-:-:S05]  /*3900*/  FADD.FTZ R11, R6, R11 ;  /* 0x0000000b060b7221 */ /* 0x000fca0000010000 */
[----:B------:R-:W-:-:S07]  /*3910*/  F2FP.F16.F32.PACK_AB R11, RZ, R11 ;  /* 0x0000000bff0b723e */ /* 0x000fce00000000ff */
.L_x_23705:
[----:B------:R-:W-:Y:S05]  /*3920*/  BSYNC.RECONVERGENT B1 ;  /* 0x0000000000017941 */ /* 0x000fea0003800200 */
.L_x_23703:
        /* <DEDUP_REMOVED lines=18> */
.L_x_23706:
[----:B------:R-:W-:-:S05]  /*3a50*/  FADD.FTZ R6, R6, R17 ;  /* 0x0000001106067221 */ /* 0x000fca0000010000 */
[----:B------:R-:W-:-:S04]  /*3a60*/  F2FP.F16.F32.PACK_AB R6, RZ, R6 ;  /* 0x00000006ff06723e */ /* 0x000fc800000000ff */
[----:B------:R-:W-:-:S07]  /*3a70*/  PRMT R18, R6, 0x7610, R18 ;  /* 0x0000761006127816 */ /* 0x000fce0000000012 */
.L_x_23685:
[----:B------:R-:W-:Y:S05]  /*3a80*/  BSYNC.RECONVERGENT B0 ;  /* 0x0000000000007941 */ /* 0x000fea0003800200 */
.L_x_23661:
        /* <DEDUP_REMOVED lines=10> */
.L_x_23707:
        /* <DEDUP_REMOVED lines=13> */
.L_x_32538:


//--------------------- .text._ZN2at6native29vectorized_elementwise_kernelILi8ENS0_13AUnaryFunctorIN3c104HalfES4_S4_ZZZNS0_21nextafter_kernel_cudaERNS_18TensorIteratorBaseEENKUlvE_clEvENKUlvE2_clEvEUlS4_S4_E_EESt5arrayIPcLm2EEEEviT0_T1_ --------------------------
	.section	.text._ZN2at6native29vectorized_elementwise_kernelILi8ENS0_13AUnaryFunctorIN3c104HalfES4_S4_ZZZNS0_21nextafter_kernel_cudaERNS_18TensorIteratorBaseEENKUlvE_clEvENKUlvE2_clEvEUlS4_S4_E_EESt5arrayIPcLm2EEEEviT0_T1_,"ax",@progbits
	.align	128
        .global         _ZN2at6native29vectorized_elementwise_kernelILi8ENS0_13AUnaryFunctorIN3c104HalfES4_S4_ZZZNS0_21nextafter_kernel_cudaERNS_18TensorIteratorBaseEENKUlvE_clEvENKUlvE2_clEvEUlS4_S4_E_EESt5arrayIPcLm2EEEEviT0_T1_
        .type           _ZN2at6native29vectorized_elementwise_kernelILi8ENS0_13AUnaryFunctorIN3c104HalfES4_S4_ZZZNS0_21nextafter_kernel_cudaERNS_18TensorIteratorBaseEENKUlvE_clEvENKUlvE2_clEvEUlS4_S4_E_EESt5arrayIPcLm2EEEEviT0_T1_,@function
        .size           _ZN2at6native29vectorized_elementwise_kernelILi8ENS0_13AUnaryFunctorIN3c104HalfES4_S4_ZZZNS0_21nextafter_kernel_cudaERNS_18TensorIteratorBaseEENKUlvE_clEvENKUlvE2_clEvEUlS4_S4_E_EESt5arrayIPcLm2EEEEviT0_T1_,(.L_x_32539 - _ZN2at6native29vectorized_elementwise_kernelILi8ENS0_13AUnaryFunctorIN3c104HalfES4_S4_ZZZNS0_21nextafter_kernel_cudaERNS_18TensorIteratorBaseEENKUlvE_clEvENKUlvE2_clEvEUlS4_S4_E_EESt5arrayIPcLm2EEEEviT0_T1_)
        .other          _ZN2at6native29vectorized_elementwise_kernelILi8ENS0_13AUnaryFunctorIN3c104HalfES4_S4_ZZZNS0_21nextafter_kernel_cudaERNS_18TensorIteratorBaseEENKUlvE_clEvENKUlvE2_clEvEUlS4_S4_E_EESt5arrayIPcLm2EEEEviT0_T1_,@"STO_CUDA_ENTRY STV_DEFAULT"
_ZN2at6native29vectorized_elementwise_kernelILi8ENS0_13AUnaryFunctorIN3c104HalfES4_S4_ZZZNS0_21nextafter_kernel_cudaERNS_18TensorIteratorBaseEENKUlvE_clEvENKUlvE2_clEvEUlS4_S4_E_EESt5arrayIPcLm2EEEEviT0_T1_:
.text._ZN2at6native29vectorized_elementwise_kernelILi8ENS0_13AUnaryFunctorIN3c104HalfES4_S4_ZZZNS0_21nextafter_kernel_cudaERNS_18TensorIteratorBaseEENKUlvE_clEvENKUlvE2_clEvEUlS4_S4_E_EESt5arrayIPcLm2EEEEviT0_T1_:
        /* <DEDUP_REMOVED lines=90> */
.L_x_23713:
[----:B------:R-:W-:-:S05]  /*05a0*/  FADD.FTZ R2, R2, R3 ;  /* 0x0000000302027221 */ /* 0x000fca0000010000 */
[----:B------:R-:W-:-:S04]  /*05b0*/  F2FP.F16.F32.PACK_AB R2, RZ, R2 ;  /* 0x00000002ff02723e */ /* 0x000fc800000000ff */
[----:B------:R-:W-:-:S07]  /*05c0*/  PRMT R6, R2, 0x7610, R6 ;  /* 0x0000761002067816 */ /* 0x000fce0000000006 */
.L_x_23712:
[----:B------:R-:W-:Y:S05]  /*05d0*/  BSYNC.RECONVERGENT B1 ;  /* 0x0000000000017941 */ /* 0x000fea0003800200 */
.L_x_23711:
        /* <DEDUP_REMOVED lines=22> */
.L_x_23716:
[----:B------:R-:W-:-:S05]  /*0740*/  FADD.FTZ R2, R3, R2 ;  /* 0x0000000203027221 */ /* 0x000fca0000010000 */
[----:B------:R-:W-:-:S04]  /*0750*/  F2FP.F16.F32.PACK_AB R2, RZ, R2 ;  /* 0x00000002ff02723e */ /* 0x000fc800000000ff */
[----:B------:R-:W-:-:S07]  /*0760*/  PRMT R8, R2, 0x7610, R8 ;  /* 0x0000761002087816 */ /* 0x000fce0000000008 */
.L_x_23715:
[----:B------:R-:W-:Y:S05]  /*0770*/  BSYNC.RECONVERGENT B1 ;  /* 0x0000000000017941 */ /* 0x000fea0003800200 */
.L_x_23714:
        /* <DEDUP_REMOVED lines=22> */
.L_x_23719:
[----:B------:R-:W-:-:S05]  /*08e0*/  FADD.FTZ R0, R3, R0 ;  /* 0x0000000003007221 */ /* 0x000fca0000010000 */
[----:B------:R-:W-:-:S07]  /*08f0*/  F2FP.F16.F32.PACK_AB R0, RZ, R0 ;  /* 0x00000000ff00723e */ /* 0x000fce00000000ff */
.L_x_23718:
[----:B------:R-:W-:Y:S05]  /*0900*/  BSYNC.RECONVERGENT B1 ;  /* 0x0000000000017941 */ /* 0x000fea0003800200 */
.L_x_23717:
        /* <DEDUP_REMOVED lines=22> */
.L_x_23722:
[----:B------:R-:W-:-:S05]  /*0a70*/  FADD.FTZ R2, R3, R2 ;  /* 0x0000000203027221 */ /* 0x000fca0000010000 */
[----:B------:R-:W-:-:S07]  /*0a80*/  F2FP.F16.F32.PACK_AB R2, RZ, R2 ;  /* 0x00000002ff02723e */ /* 0x000fce00000000ff */
.L_x_23721:
[----:B------:R-:W-:Y:S05]  /*0a90*/  BSYNC.RECONVERGENT B1 ;  /* 0x0000000000017941 */ /* 0x000fea0003800200 */
.L_x_23720:
        /* <DEDUP_REMOVED lines=22> */
.L_x_23725:
[----:B------:R-:W-:-:S05]  /*0c00*/  FADD.FTZ R3, R4, R3 ;  /* 0x0000000304037221 */ /* 0x000fca0000010000 */
[----:B------:R-:W-:-:S07]  /*0c10*/  F2FP.F16.F32.PACK_AB R3, RZ, R3 ;  /* 0x00000003ff03723e */ /* 0x000fce00000000ff */
.L_x_23724:
[----:B------:R-:W-:Y:S05]  /*0c20*/  BSYNC.RECONVERGENT B1 ;  /* 0x0000000000017941 */ /* 0x000fea0003800200 */
.L_x_23723:
        /* <DEDUP_REMOVED lines=22> */
.L_x_23728:
[----:B------:R-:W-:-:S05]  /*0d90*/  FADD.FTZ R4, R5, R4 ;  /* 0x0000000405047221 */ /* 0x000fca0000010000 */
[----:B------:R-:W-:-:S04]  /*0da0*/  F2FP.F16.F32.PACK_AB R4, RZ, R4 ;  /* 0x00000004ff04723e */ /* 0x000fc800000000ff */
[----:B------:R-:W-:-:S07]  /*0db0*/  PRMT R5, R4, 0x7610, R5 ;  /* 0x0000761004057816 */ /* 0x000fce0000000005 */
.L_x_23727:
[----:B------:R-:W-:Y:S05]  /*0dc0*/  BSYNC.RECONVERGENT B1 ;  /* 0x0000000000017941 */ /* 0x000fea0003800200 */
.L_x_23726:
        /* <DEDUP_REMOVED lines=22> */
.L_x_23731:
[----:B------:R-:W-:-:S05]  /*0f30*/  FADD.FTZ R4, R9, R4 ;  /* 0x0000000409047221 */ /* 0x000fca0000010000 */
[----:B------:R-:W-:-:S07]  /*0f40*/  F2FP.F16.F32.PACK_AB R4, RZ, R4 ;  /* 0x00000004ff04723e */ /* 0x000fce00000000ff */
.L_x_23730:
[----:B------:R-:W-:Y:S05]  /*0f50*/  BSYNC.RECONVERGENT B1 ;  /* 0x0000000000017941 */ /* 0x000fea0003800200 */
.L_x_23729:
        /* <DEDUP_REMOVED lines=20> */
.L_x_23733:
[----:B------:R-:W-:-:S05]  /*10a0*/  FADD.FTZ R9, R10, R9 ;  /* 0x000000090a097221 */ /* 0x000fca0000010000 */
[----:B------:R-:W-:-:S04]  /*10b0*/  F2FP.F16.F32.PACK_AB R9, RZ, R9 ;  /* 0x00000009ff09723e */ /* 0x000fc800000000ff */
[----:B------:R-:W-:Y:S01]  /*10c0*/  PRMT R18, R9, 0x7610, R18 ;  /* 0x0000761009127816 */ /* 0x000fe20000000012 */
[----:B------:R-:W-:Y:S06]  /*10d0*/  BRA `(.L_x_23732) ;  /* 0x0000000c00947947 */ /* 0x000fec0003800000 */
.L_x_23710:
        /* <DEDUP_REMOVED lines=27> */
.L_x_23735:
[----:B------:R-:W-:Y:S05]  /*1290*/  BSYNC.RECONVERGENT B1 ;  /* 0x0000000000017941 */ /* 0x000fea0003800200 */
.L_x_23734:
        /* <DEDUP_REMOVED lines=26> */
.L_x_23738:
[----:B------:R-:W-:-:S05]  /*1440*/  FADD.FTZ R2, R2, R3 ;  /* 0x0000000302027221 */ /* 0x000fca0000010000 */
[----:B------:R-:W-:-:S04]  /*1450*/  F2FP.F16.F32.PACK_AB R2, RZ, R2 ;  /* 0x00000002ff02723e */ /* 0x000fc800000000ff */
[----:B------:R-:W-:-:S07]  /*1460*/  PRMT R8, R2, 0x7610, R8 ;  /* 0x0000761002087816 */ /* 0x000fce0000000008 */
.L_x_23737:
[----:B------:R-:W-:Y:S05]  /*1470*/  BSYNC.RECONVERGENT B1 ;  /* 0x0000000000017941 */ /* 0x000fea0003800200 */
.L_x_23736:
        /* <DEDUP_REMOVED lines=26> */
.L_x_23741:
[----:B------:R-:W-:-:S05]  /*1620*/  FADD.FTZ R0, R0, R3 ;  /* 0x0000000300007221 */ /* 0x000fca0000010000 */
[----:B------:R-:W-:-:S07]  /*1630*/  F2FP.F16.F32.PACK_AB R0, RZ, R0 ;  /* 0x00000000ff00723e */ /* 0x000fce00000000ff */
.L_x_23740:
[----:B------:R-:W-:Y:S05]  /*1640*/  BSYNC.RECONVERGENT B1 ;  /* 0x0000000000017941 */ /* 0x000fea0003800200 */
.L_x_23739:
        /* <DEDUP_REMOVED lines=26> */
.L_x_23744:
[----:B------:R-:W-:-:S05]  /*17f0*/  FADD.FTZ R2, R2, R3 ;  /* 0x0000000302027221 */ /* 0x000fca0000010000 */
[----:B------:R-:W-:-:S07]  /*1800*/  F2FP.F16.F32.PACK_AB R2, RZ, R2 ;  /* 0x00000002ff02723e */ /* 0x000fce00000000ff */
.L_x_23743:
[----:B------:R-:W-:Y:S05]  /*1810*/  BSYNC.RECONVERGENT B1 ;  /* 0x0000000000017941 */ /* 0x000fea0003800200 */
.L_x_23742:
        /* <DEDUP_REMOVED lines=25> */
.L_x_23747:
[----:B------:R-:W-:-:S05]  /*19b0*/  FADD.FTZ R3, R3, R4 ;  /* 0x0000000403037221 */ /* 0x000fca0000010000 */
[----:B------:R-:W-:-:S07]  /*19c0*/  F2FP.F16.F32.PACK_AB R3, RZ, R3 ;  /* 0x00000003ff03723e */ /* 0x000fce00000000ff */
.L_x_23746:
[----:B------:R-:W-:Y:S05]  /*19d0*/  BSYNC.RECONVERGENT B1 ;  /* 0x0000000000017941 */ /* 0x000fea0003800200 */
.L_x_23745:
        /* <DEDUP_REMOVED lines=25> */
.L_x_23750:
[----:B------:R-:W-:-:S05]  /*1b70*/  FADD.FTZ R4, R4, R5 ;  /* 0x0000000504047221 */ /* 0x000fca0000010000 */
[----:B------:R-:W-:-:S04]  /*1b80*/  F2FP.F16.F32.PACK_AB R4, RZ, R4 ;  /* 0x00000004ff04723e */ /* 0x000fc800000000ff */
[----:B------:R-:W-:-:S07]  /*1b90*/  PRMT R5, R4, 0x7610, R5 ;  /* 0x0000761004057816 */ /* 0x000fce0000000005 */
.L_x_23749:
[----:B------:R-:W-:Y:S05]  /*1ba0*/  BSYNC.RECONVERGENT B1 ;  /* 0x0000000000017941 */ /* 0x000fea0003800200 */
.L_x_23748:
        /* <DEDUP_REMOVED lines=26> */
.L_x_23753:
[----:B------:R-:W-:-:S05]  /*1d50*/  FADD.FTZ R4, R4, R9 ;  /* 0x0000000904047221 */ /* 0x000fca0000010000 */
[----:B------:R-:W-:-:S07]  /*1d60*/  F2FP.F16.F32.PACK_AB R4, RZ, R4 ;  /* 0x00000004ff04723e */ /* 0x000fce00000000ff */
.L_x_23752:
[----:B------:R-:W-:Y:S05]  /*1d70*/  BSYNC.RECONVERGENT B1 ;  /* 0x0000000000017941 */ /* 0x000fea0003800200 */
.L_x_23751:
        /* <DEDUP_REMOVED lines=24> */
.L_x_23754:
[----:B------:R-:W-:-:S05]  /*1f00*/  FADD.FTZ R9, R9, R10 ;  /* 0x0000000a09097221 */ /* 0x000fca0000010000 */
[----:B------:R-:W-:-:S04]  /*1f10*/  F2FP.F16.F32.PACK_AB R9, RZ, R9 ;  /* 0x00000009ff09723e */ /* 0x000fc800000000ff */
[----:B------:R-:W-:-:S07]  /*1f20*/  PRMT R18, R9, 0x7610, R18 ;  /* 0x0000761009127816 */ /* 0x000fce0000000012 */
.L_x_23732:
[----:B------:R-:W-:Y:S05]  /*1f30*/  BSYNC.RECONVERGENT B0 ;  /* 0x0000000000007941 */ /* 0x000fea0003800200 */
.L_x_23709:
        /* <DEDUP_REMOVED lines=21> */
.L_x_23757:
[----:B------:R-:W-:-:S13]  /*2090*/  ISETP.GE.U32.AND P0, PT, R17, R16, PT ;  /* 0x000000101100720c */ /* 0x000fda0003f06070 */
[----:B------:R-:W-:Y:S05]  /*20a0*/  @P0 BRA `(.L_x_23759) ;  /* 0x0000000000300947 */ /* 0x000fea0003800000 */
[----:B01----:R-:W0:Y:S01]  /*20b0*/  LDC.64 R6, c[0x0][0x388] ;  /* 0x0000e200ff067b82 */ /* 0x003e220000000a00 */
[----:B------:R-:W-:Y:S02]  /*20c0*/  IMAD.IADD R9, R15, 0x1, R17 ;  /* 0x000000010f097824 */ /* 0x000fe400078e0211 */
[----:B------:R-:W-:Y:S02]  /*20d0*/  VIADD R17, R17, 0x80 ;  /* 0x0000008011117836 */ /* 0x000fe40000000000 */
[----:B0-----:R-:W-:-:S05]  /*20e0*/  IMAD.WIDE.U32 R6, R9, 0x2, R6 ;  /* 0x0000000209067825 */ /* 0x001fca00078e0006 */
[----:B------:R1:W-:Y:S02]  /*20f0*/  STG.E.U16 desc[UR4][R6.64], R2 ;  /* 0x0000000206007986 */ /* 0x0003e4000c101504 */
.L_x_23758:
[----:B------:R-:W-:-:S13]  /*2100*/  ISETP.GE.U32.AND P0, PT, R17, R16, PT ;  /* 0x000000101100720c */ /* 0x000fda0003f06070 */
[----:B------:R-:W-:Y:S05]  /*2110*/  @P0 BRA `(.L_x_23760) ;  /* 0x0000000000340947 */ /* 0x000fea0003800000 */
[----:B01----:R-:W0:Y:S01]  /*2120*/  LDC.64 R6, c[0x0][0x388] ;  /* 0x0000e200ff067b82 */ /* 0x003e220000000a00 */
[----:B------:R-:W-:Y:S02]  /*2130*/  IMAD.IADD R9, R15, 0x1, R17 ;  /* 0x000000010f097824 */ /* 0x000fe400078e0211 */
[----:B------:R-:W-:Y:S02]  /*2140*/  VIADD R17, R17, 0x80 ;  /* 0x0000008011117836 */ /* 0x000fe40000000000 */
[----:B0-----:R-:W-:-:S05]  /*2150*/  IMAD.WIDE.U32 R6, R9, 0x2, R6 ;  /* 0x0000000209067825 */ /* 0x001fca00078e0006 */
[----:B------:R2:W-:Y:S02]  /*2160*/  STG.E.U16 desc[UR4][R6.64], R3 ;  /* 0x0000000306007986 */ /* 0x0005e4000c101504 */
.L_x_23759:
        /* <DEDUP_REMOVED lines=8> */
.L_x_23760:
[----:B------:R-:W-:Y:S05]  /*21f0*/  BSYNC.RELIABLE B1 ;  /* 0x0000000000017941 */ /* 0x000fea0003800100 */
.L_x_23756:
[----:B------:R-:W-:-:S13]  /*2200*/  ISETP.GE.U32.AND P0, PT, R17, R16, PT ;  /* 0x000000101100720c */ /* 0x000fda0003f06070 */
[----:B-12---:R-:W1:Y:S01]  /*2210*/  @!P0 LDC.64 R2, c[0x0][0x388] ;  /* 0x0000e200ff028b82 */ /* 0x006e620000000a00 */
[----:B------:R-:W-:Y:S02]  /*2220*/  @!P0 IMAD.IADD R5, R15, 0x1, R17 ;  /* 0x000000010f058824 */ /* 0x000fe400078e0211 */
[----:B------:R-:W-:Y:S02]  /*2230*/  @!P0 VIADD R17, R17, 0x80 ;  /* 0x0000008011118836 */ /* 0x000fe40000000000 */
[----:B-1----:R-:W-:-:S05]  /*2240*/  @!P0 IMAD.WIDE.U32 R2, R5, 0x2, R2 ;  /* 0x0000000205028825 */ /* 0x002fca00078e0002 */
[----:B------:R3:W-:Y:S02]  /*2250*/  @!P0 STG.E.U16 desc[UR4][R2.64], R4 ;  /* 0x0000000402008986 */ /* 0x0007e4000c101504 */
.L_x_23761:
[----:B------:R-:W-:Y:S05]  /*2260*/  BSYNC.RECONVERGENT B0 ;  /* 0x0000000000007941 */ /* 0x000fea0003800200 */
.L_x_23755:
        /* <DEDUP_REMOVED lines=8> */
.L_x_23708:
[----:B------:R-:W0:Y:S01]  /*22f0*/  S2R R0, SR_TID.X ;  /* 0x0000000000007919 */ /* 0x000e220000002100 */
[----:B------:R-:W1:Y:S02]  /*2300*/  LDC.64 R2, c[0x0][0x390] ;  /* 0x0000e400ff027b82 */ /* 0x000e640000000a00 */
[----:B-1----:R-:W-:-:S04]  /*2310*/  IMAD.WIDE.U32 R2, R15, 0x2, R2 ;  /* 0x000000020f027825 */ /* 0x002fc800078e0002 */
[----:B0-----:R-:W-:-:S05]  /*2320*/  IMAD.WIDE.U32 R2, R0, 0x10, R2 ;  /* 0x0000001000027825 */ /* 0x001fca00078e0002 */
[----:B------:R0:W5:Y:S01]  /*2330*/  LDG.E.128 R4, desc[UR4][R2.64] ;  /* 0x0000000402047981 */ /* 0x000162000c1e1d00 */
        /* <DEDUP_REMOVED lines=11> */
[----:B------:R-:W-:Y:S01]  /*23f0*/  FADD.FTZ R11, R8, R11 ;  /* 0x0000000b080b7221 */ /* 0x000fe20000010000 */
[----:B------:R-:W-:Y:S02]  /*2400*/  HADD2.F32 R13, -RZ, R6.H1_H1 ;  /* 0x30000006ff0d7230 */ /* 0x000fe40000004100 */
[--C-:B------:R-:W-:Y:S01]  /*2410*/  HADD2.F32 R17, -RZ, R7.reuse.H0_H0 ;  /* 0x20000007ff117230 */ /* 0x100fe20000004100 */
[----:B------:R-:W-:Y:S01]  /*2420*/  F2FP.F16.F32.PACK_AB R3, R2, R3 ;  /* 0x000000030203723e */ /* 0x000fe200000000ff */
[----:B------:R-:W-:Y:S02]  /*2430*/  HADD2.F32 R7, -RZ, R7.H1_H1 ;  /* 0x30000007ff077230 */ /* 0x000fe40000004100 */
[C---:B------:R-:W-:Y:S01]  /*2440*/  FADD.FTZ R2, R8.reuse, R5 ;  /* 0x0000000508027221 */ /* 0x040fe20000010000 */
[C---:B------:R-:W-:Y:S01]  /*2450*/  FADD.FTZ R9, R8.reuse, R9 ;  /* 0x0000000908097221 */ /* 0x040fe20000010000 */
[C---:B------:R-:W-:Y:S01]  /*2460*/  FADD.FTZ R4, R8.reuse, R13 ;  /* 0x0000000d08047221 */ /* 0x040fe20000010000 */
[C---:B------:R-:W-:Y:S01]  /*2470*/  FADD.FTZ R17, R8.reuse, R17 ;  /* 0x0000001108117221 */ /* 0x040fe20000010000 */
[----:B------:R-:W-:Y:S01]  /*2480*/  FADD.FTZ R8, R8, R7 ;  /* 0x0000000708087221 */ /* 0x000fe20000010000 */
[----:B------:R-:W-:-:S02]  /*2490*/  F2FP.F16.F32.PACK_AB R11, R2, R11 ;  /* 0x0000000b020b723e */ /* 0x000fc400000000ff */
        /* <DEDUP_REMOVED lines=10> */
.L_x_23762:
        /* <DEDUP_REMOVED lines=23> */
.L_x_23766:
[----:B------:R-:W-:-:S05]  /*26b0*/  FADD.FTZ R3, R8, R3 ;  /* 0x0000000308037221 */ /* 0x000fca0000010000 */
[----:B------:R-:W-:-:S07]  /*26c0*/  F2FP.F16.F32.PACK_AB R3, RZ, R3 ;  /* 0x00000003ff03723e */ /* 0x000fce00000000ff */
.L_x_23767:
[----:B------:R-:W-:Y:S05]  /*26d0*/  BSYNC.RECONVERGENT B1 ;  /* 0x0000000000017941 */ /* 0x000fea0003800200 */
.L_x_23765:
        /* <DEDUP_REMOVED lines=16> */
.L_x_23769:
[----:B------:R-:W-:-:S05]  /*27e0*/  FADD.FTZ R19, R8, R19 ;  /* 0x0000001308137221 */ /* 0x000fca0000010000 */
[----:B------:R-:W-:-:S04]  /*27f0*/  F2FP.F16.F32.PACK_AB R19, RZ, R19 ;  /* 0x00000013ff13723e */ /* 0x000fc800000000ff */
[----:B------:R-:W-:-:S07]  /*2800*/  PRMT R2, R19, 0x7610, R2 ;  /* 0x0000761013027816 */ /* 0x000fce0000000002 */
.L_x_23770:
[----:B------:R-:W-:Y:S05]  /*2810*/  BSYNC.RECONVERGENT B1 ;  /* 0x0000000000017941 */ /* 0x000fea0003800200 */
.L_x_23768:
        /* <DEDUP_REMOVED lines=15> */
.L_x_23772:
[----:B------:R-:W-:-:S05]  /*2910*/  FADD.FTZ R13, R8, R13 ;  /* 0x0000000d080d7221 */ /* 0x000fca0000010000 */
[----:B------:R-:W-:-:S04]  /*2920*/  F2FP.F16.F32.PACK_AB R13, RZ, R13 ;  /* 0x0000000dff0d723e */ /* 0x000fc800000000ff */
[----:B------:R-:W-:-:S07]  /*2930*/  PRMT R4, R13, 0x7610, R4 ;  /* 0x000076100d047816 */ /* 0x000fce0000000004 */
.L_x_23773:
[----:B------:R-:W-:Y:S05]  /*2940*/  BSYNC.RECONVERGENT B1 ;  /* 0x0000000000017941 */ /* 0x000fea0003800200 */
.L_x_23771:
        /* <DEDUP_REMOVED lines=16> */
.L_x_23775:
[----:B------:R-:W-:-:S05]  /*2a50*/  FADD.FTZ R13, R8, R13 ;  /* 0x0000000d080d7221 */ /* 0x000fca0000010000 */
[----:B------:R-:W-:-:S07]  /*2a60*/  F2FP.F16.F32.PACK_AB R13, RZ, R13 ;  /* 0x0000000dff0d723e */ /* 0x000fce00000000ff */
.L_x_23776:
[----:B------:R-:W-:Y:S05]  /*2a70*/  BSYNC.RECONVERGENT B1 ;  /* 0x0000000000017941 */ /* 0x000fea0003800200 */
.L_x_23774:
        /* <DEDUP_REMOVED lines=15> */
.L_x_23778:
[----:B------:R-:W-:-:S05]  /*2b70*/  FADD.FTZ R5, R8, R5 ;  /* 0x0000000508057221 */ /* 0x000fca0000010000 */
[----:B------:R-:W-:-:S07]  /*2b80*/  F2FP.F16.F32.PACK_AB R5, RZ, R5 ;  /* 0x00000005ff05723e */ /* 0x000fce00000000ff */
.L_x_23779:
[----:B------:R-:W-:Y:S05]  /*2b90*/  BSYNC.RECONVERGENT B1 ;  /* 0x0000000000017941 */ /* 0x000fea0003800200 */
.L_x_23777:
        /* <DEDUP_REMOVED lines=16> */
.L_x_23781:
[----:B------:R-:W-:-:S05]  /*2ca0*/  FADD.FTZ R17, R8, R17 ;  /* 0x0000001108117221 */ /* 0x000fca0000010000 */
[----:B------:R-:W-:-:S04]  /*2cb0*/  F2FP.F16.F32.PACK_AB R17, RZ, R17 ;  /* 0x00000011ff11723e */ /* 0x000fc800000000ff */
[----:B------:R-:W-:-:S07]  /*2cc0*/  PRMT R12, R17, 0x7610, R12 ;  /* 0x00007610110c7816 */ /* 0x000fce000000000c */
.L_x_23782:
[----:B------:R-:W-:Y:S05]  /*2cd0*/  BSYNC.RECONVERGENT B1 ;  /* 0x0000000000017941 */ /* 0x000fea0003800200 */
.L_x_23780:
        /* <DEDUP_REMOVED lines=16> */
.L_x_23784:
[----:B------:R-:W-:-:S05]  /*2de0*/  FADD.FTZ R11, R8, R11 ;  /* 0x0000000b080b7221 */ /* 0x000fca0000010000 */
[----:B------:R-:W-:-:S07]  /*2df0*/  F2FP.F16.F32.PACK_AB R11, RZ, R11 ;  /* 0x0000000bff0b723e */ /* 0x000fce00000000ff */
.L_x_23785:
[----:B------:R-:W-:Y:S05]  /*2e00*/  BSYNC.RECONVERGENT B1 ;  /* 0x0000000000017941 */ /* 0x000fea0003800200 */
.L_x_23783:
        /* <DEDUP_REMOVED lines=14> */
.L_x_23786:
[----:B------:R-:W-:-:S05]  /*2ef0*/  FADD.FTZ R8, R8, R17 ;  /* 0x0000001108087221 */ /* 0x000fca0000010000 */
[----:B------:R-:W-:-:S04]  /*2f00*/  F2FP.F16.F32.PACK_AB R8, RZ, R8 ;  /* 0x00000008ff08723e */ /* 0x000fc800000000ff */
[----:B------:R-:W-:Y:S01]  /*2f10*/  PRMT R18, R8, 0x7610, R18 ;  /* 0x0000761008127816 */ /* 0x000fe20000000012 */
[----:B------:R-:W-:Y:S06]  /*2f20*/  BRA `(.L_x_23787) ;  /* 0x0000000800d47947 */ /* 0x000fec0003800000 */
.L_x_23764:
        /* <DEDUP_REMOVED lines=22> */
.L_x_23789:
[----:B------:R-:W-:Y:S05]  /*3090*/  BSYNC.RECONVERGENT B1 ;  /* 0x0000000000017941 */ /* 0x000fea0003800200 */
.L_x_23788:
        /* <DEDUP_REMOVED lines=18> */
.L_x_23791:
[----:B------:R-:W-:-:S05]  /*31c0*/  FADD.FTZ R19, R8, R19 ;  /* 0x0000001308137221 */ /* 0x000fca0000010000 */
[----:B------:R-:W-:-:S04]  /*31d0*/  F2FP.F16.F32.PACK_AB R19, RZ, R19 ;  /* 0x00000013ff13723e */ /* 0x000fc800000000ff */
[----:B------:R-:W-:-:S07]  /*31e0*/  PRMT R2, R19, 0x7610, R2 ;  /* 0x0000761013027816 */ /* 0x000fce0000000002 */
.L_x_23792:
[----:B------:R-:W-:Y:S05]  /*31f0*/  BSYNC.RECONVERGENT B1 ;  /* 0x0000000000017941 */ /* 0x000fea0003800200 */
.L_x_23790:
        /* <DEDUP_REMOVED lines=20> */
.L_x_23794:
[----:B------:R-:W-:-:S05]  /*3340*/  FADD.FTZ R13, R8, R13 ;  /* 0x0000000d080d7221 */ /* 0x000fca0000010000 */
[----:B------:R-:W-:-:S04]  /*3350*/  F2FP.F16.F32.PACK_AB R13, RZ, R13 ;  /* 0x0000000dff0d723e */ /* 0x000fc800000000ff */
[----:B------:R-:W-:-:S07]  /*3360*/  PRMT R4, R13, 0x7610, R4 ;  /* 0x000076100d047816 */ /* 0x000fce0000000004 */
.L_x_23795:
[----:B------:R-:W-:Y:S05]  /*3370*/  BSYNC.RECONVERGENT B1 ;  /* 0x0000000000017941 */ /* 0x000fea0003800200 */
.L_x_23793:
        /* <DEDUP_REMOVED lines=20> */
.L_x_23797:
[----:B------:R-:W-:-:S05]  /*34c0*/  FADD.FTZ R13, R8, R13 ;  /* 0x0000000d080d7221 */ /* 0x000fca0000010000 */
[----:B------:R-:W-:-:S07]  /*34d0*/  F2FP.F16.F32.PACK_AB R13, RZ, R13 ;  /* 0x0000000dff0d723e */ /* 0x000fce00000000ff */
.L_x_23798:
[----:B------:R-:W-:Y:S05]  /*34e0*/  BSYNC.RECONVERGENT B1 ;  /* 0x0000000000017941 */ /* 0x000fea0003800200 */
.L_x_23796:
        /* <DEDUP_REMOVED lines=19> */
.L_x_23800:
[----:B------:R-:W-:-:S05]  /*3620*/  FADD.FTZ R5, R8, R5 ;  /* 0x0000000508057221 */ /* 0x000fca0000010000 */
[----:B------:R-:W-:-:S07]  /*3630*/  F2FP.F16.F32.PACK_AB R5, RZ, R5 ;  /* 0x00000005ff05723e */ /* 0x000fce00000000ff */
.L_x_23801:
[----:B------:R-:W-:Y:S05]  /*3640*/  BSYNC.RECONVERGENT B1 ;  /* 0x0000000000017941 */ /* 0x000fea0003800200 */
.L_x_23799:
        /* <DEDUP_REMOVED lines=20> */
.L_x_23803:
[----:B------:R-:W-:-:S05]  /*3790*/  FADD.FTZ R17, R8, R17 ;  /* 0x0000001108117221 */ /* 0x000fca0000010000 */
[----:B------:R-:W-:-:S04]  /*37a0*/  F2FP.F16.F32.PACK_AB R17, RZ, R17 ;  /* 0x00000011ff11723e */ /* 0x000fc800000000ff */
[----:B------:R-:W-:-:S07]  /*37b0*/  PRMT R12, R17, 0x7610, R12 ;  /* 0x00007610110c7816 */ /* 0x000fce000000000c */
.L_x_23804:
[----:B------:R-:W-:Y:S05]  /*37c0*/  BSYNC.RECONVERGENT B1 ;  /* 0x0000000000017941 */ /* 0x000fea0003800200 */
.L_x_23802:
        /* <DEDUP_REMOVED lines=19> */
.L_x_23806:
[----:B------:R-:W-:-:S05]  /*3900*/  FADD.FTZ R11, R8, R11 ;  /* 0x0000000b080b7221 */ /* 0x000fca0000010000 */
[----:B------:R-:W-:-:S07]  /*3910*/  F2FP.F16.F32.PACK_AB R11, RZ, R11 ;  /* 0x0000000bff0b723e */ /* 0x000fce00000000ff */
.L_x_23807:
[----:B------:R-:W-:Y:S05]  /*3920*/  BSYNC.RECONVERGENT B1 ;  /* 0x0000000000017941 */ /* 0x000fea0003800200 */
.L_x_23805:
        /* <DEDUP_REMOVED lines=18> */
.L_x_23808:
[----:B------:R-:W-:-:S05]  /*3a50*/  FADD.FTZ R8, R8, R17 ;  /* 0x0000001108087221 */ /* 0x000fca0000010000 */
[----:B------:R-:W-:-:S04]  /*3a60*/  F2FP.F16.F32.PACK_AB R8, RZ, R8 ;  /* 0x00000008ff08723e */ /* 0x000fc800000000ff */
[----:B------:R-:W-:-:S07]  /*3a70*/  PRMT R18, R8, 0x7610, R18 ;  /* 0x0000761008127816 */ /* 0x000fce0000000012 */
.L_x_23787:
[----:B------:R-:W-:Y:S05]  /*3a80*/  BSYNC.RECONVERGENT B0 ;  /* 0x0000000000007941 */ /* 0x000fea0003800200 */
.L_x_23763:
[----:B------:R-:W0:Y:S02]  /*3a90*/  LDC.64 R6, c[0x0][0x388] ;  /* 0x0000e200ff067b82 */ /* 0x000e240000000a00 */
[----:B0-----:R-:W-:-:S04]  /*3aa0*/  IMAD.WIDE.U32 R6, R15, 0x2, R6 ;  /* 0x000000020f067825 */ /* 0x001fc800078e0006 */
[----:B------:R-:W-:Y:S01]  /*3ab0*/  IMAD.WIDE.U32 R8, R0, 0x10, R6 ;  /* 0x0000001000087825 */ /* 0x000fe200078e0006 */
[----:B------:R-:W-:Y:S02]  /*3ac0*/  PRMT R6, R5, 0x5410, R12 ;  /* 0x0000541005067816 */ /* 0x000fe4000000000c */
[----:B------:R-:W-:Y:S02]  /*3ad0*/  PRMT R5, R4, 0x5410, R13 ;  /* 0x0000541004057816 */ /* 0x000fe4000000000d */
[----:B------:R-:W-:Y:S02]  /*3ae0*/  PRMT R7, R11, 0x5410, R18 ;  /* 0x000054100b077816 */ /* 0x000fe40000000012 */
[----:B------:R-:W-:-:S05]  /*3af0*/  PRMT R4, R3, 0x5410, R2 ;  /* 0x0000541003047816 */ /* 0x000fca0000000002 */
[----:B------:R-:W-:Y:S01]  /*3b00*/  STG.E.128 desc[UR4][R8.64], R4 ;  /* 0x0000000408007986 */ /* 0x000fe2000c101d04 */
[----:B------:R-:W-:Y:S05]  /*3b10*/  EXIT ;  /* 0x000000000000794d */ /* 0x000fea0003800000 */
.L_x_23809:
        /* <DEDUP_REMOVED lines=14> */
.L_x_32539:


//--------------------- .text._ZN2at6native18elementwise_kernelILi128ELi4EZNS0_15gpu_kernel_implINS0_13BinaryFunctorIN3c108BFloat16ES5_S5_ZZZNS0_21nextafter_kernel_cudaERNS_18TensorIteratorBaseEENKUlvE_clEvENKUlvE1_clEvEUlS5_S5_E_EEEEvS7_RKT_EUliE_EEviT1_ --------------------------
	.section	.text._ZN2at6native18elementwise_kernelILi128ELi4EZNS0_15gpu_kernel_implINS0_13BinaryFunctorIN3c108BFloat16ES5_S5_ZZZNS0_21nextafter_kernel_cudaERNS_18TensorIteratorBaseEENKUlvE_clEvENKUlvE1_clEvEUlS5_S5_E_EEEEvS7_RKT_EUliE_EEviT1_,"ax",@progbits
	.align	128
        .global         _ZN2at6native18elementwise_kernelILi128ELi4EZNS0_15gpu_kernel_implINS0_13BinaryFunctorIN3c108BFloat16ES5_S5_ZZZNS0_21nextafter_kernel_cudaERNS_18TensorIteratorBaseEENKUlvE_clEvENKUlvE1_clEvEUlS5_S5_E_EEEEvS7_RKT_EUliE_EEviT1_
        .type           _ZN2at6native18elementwise_kernelILi128ELi4EZNS0_15gpu_kernel_implINS0_13BinaryFunctorIN3c108BFloat16ES5_S5_ZZZNS0_21nextafter_kernel_cudaERNS_18TensorIteratorBaseEENKUlvE_clEvENKUlvE1_clEvEUlS5_S5_E_EEEEvS7_RKT_EUliE_EEviT1_,@function
        .size           _ZN2at6native18elementwise_kernelILi128ELi4EZNS0_15gpu_kernel_implINS0_13BinaryFunctorIN3c108BFloat16ES5_S5_ZZZNS0_21nextafter_kernel_cudaERNS_18TensorIteratorBaseEENKUlvE_clEvENKUlvE1_clEvEUlS5_S5_E_EEEEvS7_RKT_EUliE_EEviT1_,(.L_x_32540 - _ZN2at6native18elementwise_kernelILi128ELi4EZNS0_15gpu_kernel_implINS0_13BinaryFunctorIN3c108BFloat16ES5_S5_ZZZNS0_21nextafter_kernel_cudaERNS_18TensorIteratorBaseEENKUlvE_clEvENKUlvE1_clEvEUlS5_S5_E_EEEEvS7_RKT_EUliE_EEviT1_)
        .other          _ZN2at6native18elementwise_kernelILi128ELi4EZNS0_15gpu_kernel_implINS0_13BinaryFunctorIN3c108BFloat16ES5_S5_ZZZNS0_21nextafter_kernel_cudaERNS_18TensorIteratorBaseEENKUlvE_clEvENKUlvE1_clEvEUlS5_S5_E_EEEEvS7_RKT_EUliE_EEviT1_,@"STO_CUDA_ENTRY STV_DEFAULT"
_ZN2at6native18elementwise_kernelILi128ELi4EZNS0_15gpu_kernel_implINS0_13BinaryFunctorIN3c108BFloat16ES5_S5_ZZZNS0_21nextafter_kernel_cudaERNS_18TensorIteratorBaseEENKUlvE_clEvENKUlvE1_clEvEUlS5_S5_E_EEEEvS7_RKT_EUliE_EEviT1_:
.text._ZN2at6native18elementwise_kernelILi128ELi4EZNS0_15gpu_kernel_implINS0_13BinaryFunctorIN3c108BFloat16ES5_S5_ZZZNS0_21nextafter_kernel_cudaERNS_18TensorIteratorBaseEENKUlvE_clEvENKUlvE1_clEvEUlS5_S5_E_EEEEvS7_RKT_EUliE_EEviT1_:
        /* <DEDUP_REMOVED lines=371> */
.L_x_23812:
        /* <DEDUP_REMOVED lines=19> */
.L_x_23816:
[----:B------:R-:W2:Y:S02]  /*1860*/  LDG.E.U8 R2, desc[UR36][R2.64] ;  /* 0x0000002402027981 */ /* 0x000ea4000c1e1100 */
[----:B--2---:R-:W-:-:S04]  /*1870*/  I2FP.F32.U32 R0, R2 ;  /* 0x0000000200007245 */ /* 0x004fc80000201000 */
[----:B------:R-:W-:-:S04]  /*1880*/  F2FP.BF16.F32.PACK_AB R0, RZ, R0 ;  /* 0x00000000ff00723e */ /* 0x000fc800000010ff */
[----:B------:R-:W-:Y:S01]  /*1890*/  PRMT R19, R0, 0x7610, R19 ;  /* 0x0000761000137816 */ /* 0x000fe20000000013 */
[----:B------:R-:W-:Y:S06]  /*18a0*/  BRA `(.L_x_23818) ;  /* 0x0000000c00c07947 */ /* 0x000fec0003800000 */
.L_x_23815:
        /* <DEDUP_REMOVED lines=11> */
.L_x_23820:
[----:B------:R-:W2:Y:S02]  /*1960*/  LDG.E R2, desc[UR36][R2.64] ;  /* 0x0000002402027981 */ /* 0x000ea4000c1e1900 */
[----:B--2---:R-:W-:-:S04]  /*1970*/  I2FP.F32.S32 R0, R2 ;  /* 0x0000000200007245 */ /* 0x004fc80000201400 */
[----:B------:R-:W-:-:S04]  /*1980*/  F2FP.BF16.F32.PACK_AB R0, RZ, R0 ;  /* 0x00000000ff00723e */ /* 0x000fc800000010ff */
[----:B------:R-:W-:Y:S01]  /*1990*/  PRMT R19, R0, 0x7610, R19 ;  /* 0x0000761000137816 */ /* 0x000fe20000000013 */
[----:B------:R-:W-:Y:S06]  /*19a0*/  BRA `(.L_x_23818) ;  /* 0x0000000c00807947 */ /* 0x000fec0003800000 */
.L_x_23819:
[----:B------:R-:W2:Y:S02]  /*19b0*/  LDG.E.U16 R2, desc[UR36][R2.64] ;  /* 0x0000002402027981 */ /* 0x000ea4000c1e1500 */
[----:B--2---:R-:W0:Y:S02]  /*19c0*/  I2F.S16 R0, R2 ;  /* 0x0000000200007306 */ /* 0x004e240000101400 */
[----:B0-----:R-:W-:-:S04]  /*19d0*/  F2FP.BF16.F32.PACK_AB R0, RZ, R0 ;  /* 0x00000000ff00723e */ /* 0x001fc800000010ff */
[----:B------:R-:W-:Y:S01]  /*19e0*/  PRMT R19, R0, 0x7610, R19 ;  /* 0x0000761000137816 */ /* 0x000fe20000000013 */
[----:B------:R-:W-:Y:S06]  /*19f0*/  BRA `(.L_x_23818) ;  /* 0x0000000c006c7947 */ /* 0x000fec0003800000 */
.L_x_23814:
        /* <DEDUP_REMOVED lines=9> */
.L_x_23822:
[----:B------:R-:W2:Y:S02]  /*1a90*/  LDG.E.U16 R0, desc[UR36][R2.64] ;  /* 0x0000002402007981 */ /* 0x000ea4000c1e1500 */
[----:B--2---:R-:W-:-:S05]  /*1aa0*/  HADD2.F32 R0, -RZ, R0.H0_H0 ;  /* 0x20000000ff007230 */ /* 0x004fca0000004100 */
[----:B------:R-:W-:-:S04]  /*1ab0*/  F2FP.BF16.F32.PACK_AB R0, RZ, R0 ;  /* 0x00000000ff00723e */ /* 0x000fc800000010ff */
[----:B------:R-:W-:Y:S01]  /*1ac0*/  PRMT R19, R0, 0x7610, R19 ;  /* 0x0000761000137816 */ /* 0x000fe20000000013 */
[----:B------:R-:W-:Y:S06]  /*1ad0*/  BRA `(.L_x_23818) ;  /* 0x0000000c00347947 */ /* 0x000fec0003800000 */
.L_x_23821:
        /* <DEDUP_REMOVED lines=9> */
.L_x_23824:
[----:B------:R-:W2:Y:S02]  /*1b70*/  LDG.E.U16 R2, desc[UR36][R2.64] ;  /* 0x0000002402027981 */ /* 0x000ea4000c1e1500 */
[----:B--2---:R-:W-:-:S05]  /*1b80*/  HADD2.F32 R0, -RZ, R2.H0_H0 ;  /* 0x20000002ff007230 */ /* 0x004fca0000004100 */
[----:B------:R-:W-:-:S04]  /*1b90*/  F2FP.BF16.F32.PACK_AB R0, RZ, R0 ;  /* 0x00000000ff00723e */ /* 0x000fc800000010ff */
[----:B------:R-:W-:Y:S01]  /*1ba0*/  PRMT R19, R0, 0x7610, R19 ;  /* 0x0000761000137816 */ /* 0x000fe20000000013 */
[----:B------:R-:W-:Y:S06]  /*1bb0*/  BRA `(.L_x_23818) ;  /* 0x0000000800fc7947 */ /* 0x000fec0003800000 */
.L_x_23823:
        /* <DEDUP_REMOVED lines=9> */
.L_x_23813:
        /* <DEDUP_REMOVED lines=14> */
.L_x_23827:
        /* <DEDUP_REMOVED lines=9> */
.L_x_23826:
        /* <DEDUP_REMOVED lines=27> */
.L_x_23829:
        /* <DEDUP_REMOVED lines=14> */
.L_x_23828:
[----:B------:R0:W5:Y:S01]  /*2050*/  LDG.E.U16 R19, desc[UR36][R2.64] ;  /* 0x0000002402137981 */ /* 0x000162000c1e1500 */
[----:B------:R-:W-:Y:S05]  /*2060*/  BRA `(.L_x_23818) ;  /* 0x0000000400d07947 */ /* 0x000fea0003800000 */
.L_x_23825:
        /* <DEDUP_REMOVED lines=13> */
.L_x_23832:
        /* <DEDUP_REMOVED lines=21> */
.L_x_23836:
[----:B------:R-:W-:Y:S05]  /*2290*/  BSYNC.RECONVERGENT B1 ;  /* 0x0000000000017941 */ /* 0x000fea0003800200 */
.L_x_23835:
[----:B------:R-:W-:Y:S01]  /*22a0*/  IMAD.SHL.U32 R0, R0, 0x100000, RZ ;  /* 0x0010000000007824 */ /* 0x000fe200078e00ff */
[----:B------:R-:W-:-:S04]  /*22b0*/  LEA R2, R2, 0x3b800000, 0x17 ;  /* 0x3b80000002027811 */ /* 0x000fc800078eb8ff */
[----:B------:R-:W-:-:S07]  /*22c0*/  LOP3.LUT R0, R2, R0, R7, 0xfe, !PT ;  /* 0x0000000002007212 */ /* 0x000fce00078efe07 */
.L_x_23834:
[----:B------:R-:W-:Y:S05]  /*22d0*/  BSYNC.RECONVERGENT B0 ;  /* 0x0000000000007941 */ /* 0x000fea0003800200 */
.L_x_23833:
[----:B------:R-:W-:-:S04]  /*22e0*/  F2FP.BF16.F32.PACK_AB R0, RZ, R0 ;  /* 0x00000000ff00723e */ /* 0x000fc800000010ff */
[----:B------:R-:W-:Y:S01]  /*22f0*/  PRMT R19, R0, 0x7610, R19 ;  /* 0x0000761000137816 */ /* 0x000fe20000000013 */
[----:B------:R-:W-:Y:S06]  /*2300*/  BRA `(.L_x_23818) ;  /* 0x0000000400287947 */ /* 0x000fec0003800000 */
.L_x_23831:
        /* <DEDUP_REMOVED lines=21> */
.L_x_23840:
[----:B------:R-:W-:Y:S05]  /*2460*/  BSYNC.RECONVERGENT B1 ;  /* 0x0000000000017941 */ /* 0x000fea0003800200 */
.L_x_23839:
[----:B------:R-:W-:Y:S01]  /*2470*/  IMAD.SHL.U32 R0, R0, 0x200000, RZ ;  /* 0x0020000000007824 */ /* 0x000fe200078e00ff */
[----:B------:R-:W-:-:S04]  /*2480*/  LEA R2, R2, 0x37800000, 0x17 ;  /* 0x3780000002027811 */ /* 0x000fc800078eb8ff */
[----:B------:R-:W-:-:S07]  /*2490*/  LOP3.LUT R0, R2, R0, R7, 0xfe, !PT ;  /* 0x0000000002007212 */ /* 0x000fce00078efe07 */
.L_x_23838:
[----:B------:R-:W-:Y:S05]  /*24a0*/  BSYNC.RECONVERGENT B0 ;  /* 0x0000000000007941 */ /* 0x000fea0003800200 */
.L_x_23837:
[----:B------:R-:W-:-:S04]  /*24b0*/  F2FP.BF16.F32.PACK_AB R0, RZ, R0 ;  /* 0x00000000ff00723e */ /* 0x000fc800000010ff */
[----:B------:R-:W-:Y:S01]  /*24c0*/  PRMT R19, R0, 0x7610, R19 ;  /* 0x0000761000137816 */ /* 0x000fe20000000013 */
[----:B------:R-:W-:Y:S06]  /*24d0*/  BRA `(.L_x_23818) ;  /* 0x0000000000b47947 */ /* 0x000fec0003800000 */
.L_x_23830:
[----:B------:R-:W-:-:S09]  /*24e0*/  UISETP.NE.AND UP0, UPT, UR4, 0x1c, UPT ;  /* 0x0000001c0400788c */ /* 0x000fd2000bf05270 */
[----:B------:R-:W-:Y:S05]  /*24f0*/  BRA.U !UP0, `(.L_x_23841) ;  /* 0x00000001089c7547 */ /* 0x000fea000b800000 */
[----:B------:R-:W-:-:S09]  /*2500*/  UISETP.NE.AND UP0, UPT, UR4, 0x1d, UPT ;  /* 0x0000001d0400788c */ /* 0x000fd2000bf05270 */
[----:B------:R-:W-:Y:S05]  /*2510*/  BRA.U !UP0, `(.L_x_23842) ;  /* 0x0000000108807547 */ /* 0x000fea000b800000 */
[----:B------:R-:W-:-:S09]  /*2520*/  UISETP.NE.AND UP0, UPT, UR4, 0x2c, UPT ;  /* 0x0000002c0400788c */ /* 0x000fd2000bf05270 */
[----:B------:R-:W-:Y:S05]  /*2530*/  BRA.U !UP0, `(.L_x_23843) ;  /* 0x0000000108487547 */ /* 0x000fea000b800000 */
.L_x_23817:
        /* <DEDUP_REMOVED lines=16> */
.L_x_23844:
[----:B------:R-:W-:Y:S01]  /*2640*/  PRMT R19, RZ, 0x7610, R19 ;  /* 0x00007610ff137816 */ /* 0x000fe20000000013 */
[----:B------:R-:W-:Y:S06]  /*2650*/  BRA `(.L_x_23818) ;  /* 0x0000000000547947 */ /* 0x000fec0003800000 */
.L_x_23843:
        /* <DEDUP_REMOVED lines=8> */
.L_x_23846:
[----:B------:R-:W-:Y:S05]  /*26e0*/  BSYNC.RECONVERGENT B0 ;  /* 0x0000000000007941 */ /* 0x000fea0003800200 */
.L_x_23845:
[----:B------:R-:W-:-:S04]  /*26f0*/  F2FP.BF16.F32.PACK_AB R0, RZ, R0 ;  /* 0x00000000ff00723e */ /* 0x000fc800000010ff */
[----:B------:R-:W-:Y:S01]  /*2700*/  PRMT R19, R0, 0x7610, R19 ;  /* 0x0000761000137816 */ /* 0x000fe20000000013 */
[----:B------:R-:W-:Y:S06]  /*2710*/  BRA `(.L_x_23818) ;  /* 0x0000000000247947 */ /* 0x000fec0003800000 */
.L_x_23842:
[----:B------:R-:W2:Y:S02]  /*2720*/  LDG.E.64 R2, desc[UR36][R2.64] ;  /* 0x0000002402027981 */ /* 0x000ea4000c1e1b00 */
[----:B--2---:R-:W0:Y:S02]  /*2730*/  I2F.U64 R0, R2 ;  /* 0x0000000200007312 */ /* 0x004e240000301000 */
[----:B0-----:R-:W-:-:S04]  /*2740*/  F2FP.BF16.F32.PACK_AB R0, RZ, R0 ;  /* 0x00000000ff00723e */ /* 0x001fc800000010ff */
[----:B------:R-:W-:Y:S01]  /*2750*/  PRMT R19, R0, 0x7610, R19 ;  /* 0x0000761000137816 */ /* 0x000fe20000000013 */
[----:B------:R-:W-:Y:S06]  /*2760*/  BRA `(.L_x_23818) ;  /* 0x0000000000107947 */ /* 0x000fec0003800000 */
.L_x_23841:
[----:B------:R-:W2:Y:S02]  /*2770*/  LDG.E R2, desc[UR36][R2.64] ;  /* 0x0000002402027981 */ /* 0x000ea4000c1e1900 */
[----:B--2---:R-:W-:-:S04]  /*2780*/  I2FP.F32.U32 R0, R2 ;  /* 0x0000000200007245 */ /* 0x004fc80000201000 */
[----:B------:R-:W-:-:S04]  /*2790*/  F2FP.BF16.F32.PACK_AB R0, RZ, R0 ;  /* 0x00000000ff00723e */ /* 0x000fc800000010ff */
[----:B------:R-:W-:-:S07]  /*27a0*/  PRMT R19, R0, 0x7610, R19 ;  /* 0x0000761000137816 */ /* 0x000fce0000000013 */
.L_x_23818:
        /* <DEDUP_REMOVED lines=18> */
.L_x_23850:
[----:B------:R-:W2:Y:S02]  /*28d0*/  LDG.E.U8 R2, desc[UR36][R2.64] ;  /* 0x0000002402027981 */ /* 0x000ea4000c1e1100 */
[----:B--2---:R-:W-:-:S04]  /*28e0*/  I2FP.F32.U32 R0, R2 ;  /* 0x0000000200007245 */ /* 0x004fc80000201000 */
[----:B------:R-:W-:Y:S01]  /*28f0*/  F2FP.BF16.F32.PACK_AB R0, RZ, R0 ;  /* 0x00000000ff00723e */ /* 0x000fe200000010ff */
[----:B------:R-:W-:Y:S06]  /*2900*/  BRA `(.L_x_23852) ;  /* 0x0000000c00847947 */ /* 0x000fec0003800000 */
.L_x_23849:
        /* <DEDUP_REMOVED lines=10> */
.L_x_23854:
[----:B------:R-:W2:Y:S02]  /*29b0*/  LDG.E R2, desc[UR36][R2.64] ;  /* 0x0000002402027981 */ /* 0x000ea4000c1e1900 */
[----:B--2---:R-:W-:-:S04]  /*29c0*/  I2FP.F32.S32 R0, R2 ;  /* 0x0000000200007245 */ /* 0x004fc80000201400 */
[----:B------:R-:W-:Y:S01]  /*29d0*/  F2FP.BF16.F32.PACK_AB R0, RZ, R0 ;  /* 0x00000000ff00723e */ /* 0x000fe200000010ff */
[----:B------:R-:W-:Y:S06]  /*29e0*/  BRA `(.L_x_23852) ;  /* 0x0000000c004c7947 */ /* 0x000fec0003800000 */
.L_x_23853:
[----:B------:R-:W2:Y:S02]  /*29f0*/  LDG.E.U16 R2, desc[UR36][R2.64] ;  /* 0x0000002402027981 */ /* 0x000ea4000c1e1500 */
[----:B--2---:R-:W0:Y:S02]  /*2a00*/  I2F.S16 R0, R2 ;  /* 0x0000000200007306 */ /* 0x004e240000101400 */
[----:B0-----:R-:W-:Y:S01]  /*2a10*/  F2FP.BF16.F32.PACK_AB R0, RZ, R0 ;  /* 0x00000000ff00723e */ /* 0x001fe200000010ff */
[----:B------:R-:W-:Y:S06]  /*2a20*/  BRA `(.L_x_23852) ;  /* 0x0000000c003c7947 */ /* 0x000fec0003800000 */
.L_x_23848:
        /* <DEDUP_REMOVED lines=9> */
.L_x_23856:
[----:B------:R-:W2:Y:S02]  /*2ac0*/  LDG.E.U16 R0, desc[UR36][R2.64] ;  /* 0x0000002402007981 */ /* 0x000ea4000c1e1500 */
[----:B--2---:R-:W-:-:S05]  /*2ad0*/  HADD2.F32 R0, -RZ, R0.H0_H0 ;  /* 0x20000000ff007230 */ /* 0x004fca0000004100 */
[----:B------:R-:W-:Y:S01]  /*2ae0*/  F2FP.BF16.F32.PACK_AB R0, RZ, R0 ;  /* 0x00000000ff00723e */ /* 0x000fe200000010ff */
[----:B------:R-:W-:Y:S06]  /*2af0*/  BRA `(.L_x_23852) ;  /* 0x0000000c00087947 */ /* 0x000fec0003800000 */
.L_x_23855:
        /* <DEDUP_REMOVED lines=9> */
.L_x_23858:
[----:B------:R-:W2:Y:S02]  /*2b90*/  LDG.E.U16 R2, desc[UR36][R2.64] ;  /* 0x0000002402027981 */ /* 0x000ea4000c1e1500 */
[----:B--2---:R-:W-:-:S05]  /*2ba0*/  HADD2.F32 R0, -RZ, R2.H0_H0 ;  /* 0x20000002ff007230 */ /* 0x004fca0000004100 */
[----:B------:R-:W-:Y:S01]  /*2bb0*/  F2FP.BF16.F32.PACK_AB R0, RZ, R0 ;  /* 0x00000000ff00723e */ /* 0x000fe200000010ff */
[----:B------:R-:W-:Y:S06]  /*2bc0*/  BRA `(.L_x_23852) ;  /* 0x0000000800d47947 */ /* 0x000fec0003800000 */
.L_x_23857:
        /* <DEDUP_REMOVED lines=8> */
.L_x_23847:
        /* <DEDUP_REMOVED lines=13> */
.L_x_23861:
        /* <DEDUP_REMOVED lines=8> */
.L_x_23860:
        /* <DEDUP_REMOVED lines=27> */
.L_x_23863:
        /* <DEDUP_REMOVED lines=13> */
.L_x_23862:
[----:B------:R0:W5:Y:S01]  /*3020*/  LDG.E.U16 R0, desc[UR36][R2.64] ;  /* 0x0000002402007981 */ /* 0x000162000c1e1500 */
[----:B------:R-:W-:Y:S05]  /*3030*/  BRA `(.L_x_23852) ;  /* 0x0000000400b87947 */ /* 0x000fea0003800000 */
.L_x_23859:
        /* <DEDUP_REMOVED lines=12> */
.L_x_23866:
        /* <DEDUP_REMOVED lines=21> */
.L_x_23870:
[----:B------:R-:W-:Y:S05]  /*3250*/  BSYNC.RECONVERGENT B1 ;  /* 0x0000000000017941 */ /* 0x000fea0003800200 */
.L_x_23869:
[----:B------:R-:W-:Y:S02]  /*3260*/  SHF.L.U32 R0, R0, 0x14, RZ ;  /* 0x0000001400007819 */ /* 0x000fe400000006ff */
[----:B------:R-:W-:-:S04]  /*3270*/  LEA R2, R2, 0x3b800000, 0x17 ;  /* 0x3b80000002027811 */ /* 0x000fc800078eb8ff */
[----:B------:R-:W-:-:S07]  /*3280*/  LOP3.LUT R0, R2, R0, R7, 0xfe, !PT ;  /* 0x0000000002007212 */ /* 0x000fce00078efe07 */
.L_x_23868:
[----:B------:R-:W-:Y:S05]  /*3290*/  BSYNC.RECONVERGENT B0 ;  /* 0x0000000000007941 */ /* 0x000fea0003800200 */
.L_x_23867:
[----:B------:R-:W-:Y:S01]  /*32a0*/  F2FP.BF16.F32.PACK_AB R0, RZ, R0 ;  /* 0x00000000ff00723e */ /* 0x000fe200000010ff */
[----:B------:R-:W-:Y:S06]  /*32b0*/  BRA `(.L_x_23852) ;  /* 0x0000000400187947 */ /* 0x000fec0003800000 */
.L_x_23865:
        /* <DEDUP_REMOVED lines=21> */
.L_x_23874:
[----:B------:R-:W-:Y:S05]  /*3410*/  BSYNC.RECONVERGENT B1 ;  /* 0x0000000000017941 */ /* 0x000fea0003800200 */
.L_x_23873:
[----:B------:R-:W-:Y:S01]  /*3420*/  IMAD.SHL.U32 R0, R0, 0x200000, RZ ;  /* 0x0020000000007824 */ /* 0x000fe200078e00ff */
[----:B------:R-:W-:-:S04]  /*3430*/  LEA R2, R2, 0x37800000, 0x17 ;  /* 0x3780000002027811 */ /* 0x000fc800078eb8ff */
[----:B------:R-:W-:-:S07]  /*3440*/  LOP3.LUT R0, R2, R0, R7, 0xfe, !PT ;  /* 0x0000000002007212 */ /* 0x000fce00078efe07 */
.L_x_23872:
[----:B------:R-:W-:Y:S05]  /*3450*/  BSYNC.RECONVERGENT B0 ;  /* 0x0000000000007941 */ /* 0x000fea0003800200 */
.L_x_23871:
[----:B------:R-:W-:Y:S01]  /*3460*/  F2FP.BF16.F32.PACK_AB R0, RZ, R0 ;  /* 0x00000000ff00723e */ /* 0x000fe200000010ff */
[----:B------:R-:W-:Y:S06]  /*3470*/  BRA `(.L_x_23852) ;  /* 0x0000000000a87947 */ /* 0x000fec0003800000 */
.L_x_23864:
[----:B------:R-:W-:-:S09]  /*3480*/  UISETP.NE.AND UP0, UPT, UR4, 0x1c, UPT ;  /* 0x0000001c0400788c */ /* 0x000fd2000bf05270 */
[----:B------:R-:W-:Y:S05]  /*3490*/  BRA.U !UP0, `(.L_x_23875) ;  /* 0x0000000108947547 */ /* 0x000fea000b800000 */
[----:B------:R-:W-:-:S09]  /*34a0*/  UISETP.NE.AND UP0, UPT, UR4, 0x1d, UPT ;  /* 0x0000001d0400788c */ /* 0x000fd2000bf05270 */
[----:B------:R-:W-:Y:S05]  /*34b0*/  BRA.U !UP0, `(.L_x_23876) ;  /* 0x00000001087c7547 */ /* 0x000fea000b800000 */
[----:B------:R-:W-:-:S09]  /*34c0*/  UISETP.NE.AND UP0, UPT, UR4, 0x2c, UPT ;  /* 0x0000002c0400788c */ /* 0x000fd2000bf05270 */
[----:B------:R-:W-:Y:S05]  /*34d0*/  BRA.U !UP0, `(.L_x_23877) ;  /* 0x0000000108487547 */ /* 0x000fea000b800000 */
.L_x_23851:
        /* <DEDUP_REMOVED lines=16> */
.L_x_23878:
[----:B------:R-:W-:Y:S01]  /*35e0*/  PRMT R0, RZ, 0x7610, R0 ;  /* 0x00007610ff007816 */ /* 0x000fe20000000000 */
[----:B------:R-:W-:Y:S06]  /*35f0*/  BRA `(.L_x_23852) ;  /* 0x0000000000487947 */ /* 0x000fec0003800000 */
.L_x_23877:
        /* <DEDUP_REMOVED lines=8> */
.L_x_23880:
[----:B------:R-:W-:Y:S05]  /*3680*/  BSYNC.RECONVERGENT B0 ;  /* 0x0000000000007941 */ /* 0x000fea0003800200 */
.L_x_23879:
[----:B------:R-:W-:Y:S01]  /*3690*/  F2FP.BF16.F32.PACK_AB R0, RZ, R0 ;  /* 0x00000000ff00723e */ /* 0x000fe200000010ff */
[----:B------:R-:W-:Y:S06]  /*36a0*/  BRA `(.L_x_23852) ;  /* 0x00000000001c7947 */ /* 0x000fec0003800000 */
.L_x_23876:
[----:B------:R-:W2:Y:S02]  /*36b0*/  LDG.E.64 R2, desc[UR36][R2.64] ;  /* 0x0000002402027981 */ /* 0x000ea4000c1e1b00 */
[----:B--2---:R-:W0:Y:S02]  /*36c0*/  I2F.U64 R0, R2 ;  /* 0x0000000200007312 */ /* 0x004e240000301000 */
[----:B0-----:R-:W-:Y:S01]  /*36d0*/  F2FP.BF16.F32.PACK_AB R0, RZ, R0 ;  /* 0x00000000ff00723e */ /* 0x001fe200000010ff */
[----:B------:R-:W-:Y:S06]  /*36e0*/  BRA `(.L_x_23852) ;  /* 0x00000000000c7947 */ /* 0x000fec0003800000 */
.L_x_23875:
[----:B------:R-:W2:Y:S02]  /*36f0*/  LDG.E R2, desc[UR36][R2.64] ;  /* 0x0000002402027981 */ /* 0x000ea4000c1e1900 */
[----:B--2---:R-:W-:-:S04]  /*3700*/  I2FP.F32.U32 R0, R2 ;  /* 0x0000000200007245 */ /* 0x004fc80000201000 */
[----:B------:R-:W-:-:S07]  /*3710*/  F2FP.BF16.F32.PACK_AB R0, RZ, R0 ;  /* 0x00000000ff00723e */ /* 0x000fce00000010ff */
.L_x_23852:
[----:B0----5:R-:W-:Y:S01]  /*3720*/  IMAD.U32 R3, R19, 0x10000, RZ ;  /* 0x0001000013037824 */ /* 0x021fe200078e00ff */
[----:B------:R-:W-:Y:S01]  /*3730*/  BSSY.RECONVERGENT B0, `(.L_x_23881) ;  /* 0x0000021000007945 */ /* 0x000fe20003800200 */
[----:B------:R-:W-:-:S03]  /*3740*/  IMAD.U32 R2, R0, 0x10000, RZ ;  /* 0x0001000000027824 */ /* 0x000fc600078e00ff */
[----:B------:R-:W-:Y:S02]  /*3750*/  FSETP.NAN.FTZ.AND P0, PT, R3, R3, PT ;  /* 0x000000030300720b */ /* 0x000fe40003f18000 */
[----:B------:R-:W-:-:S04]  /*3760*/  FSETP.NAN.FTZ.AND P1, PT, R2, R2, PT ;  /* 0x000000020200720b */ /* 0x000fc80003f38000 */
[----:B------:R-:W-:-:S13]  /*3770*/  PLOP3.LUT P0, PT, P0, P1, PT, 0x2, 0x20 ;  /* 0x000000000020781c */ /* 0x000fda0000702072 */
[----:B------:R-:W-:-:S05]  /*3780*/  @!P0 FADD.FTZ R2, R3, R2 ;  /* 0x0000000203028221 */ /* 0x000fca0000010000 */
[----:B------:R-:W-:-:S04]  /*3790*/  @!P0 F2FP.BF16.F32.PACK_AB R2, RZ, R2 ;  /* 0x00000002ff02823e */ /* 0x000fc800000010ff */
        /* <DEDUP_REMOVED lines=17> */
.L_x_23883:
[----:B------:R-:W-:Y:S01]  /*38b0*/  LOP3.LUT R0, R0, R19, RZ, 0x3c, !PT ;  /* 0x0000001300007212 */ /* 0x000fe200078e3cff */
[----:B------:R-:W-:Y:S01]  /*38c0*/  HFMA2 R2, -RZ, RZ, 0, 5.9604644775390625e-08 ;  /* 0x00000001ff027431 */ /* 0x000fe200000001ff */
[----:B------:R-:W-:Y:S02]  /*38d0*/  ISETP.GT.U32.AND P1, PT, R3, R4, PT ;  /* 0x000000040300720c */ /* 0x000fe40003f24070 */
[----:B------:R-:W-:-:S04]  /*38e0*/  PRMT R0, R0, 0x9910, RZ ;  /* 0x0000991000007816 */ /* 0x000fc800000000ff */
[----:B------:R-:W-:-:S04]  /*38f0*/  ISETP.GT.AND P0, PT, R0, -0x1, PT ;  /* 0xffffffff0000780c */ /* 0x000fc80003f04270 */
[----:B------:R-:W-:-:S04]  /*3900*/  SEL R0, R2, 0xffff, P0 ;  /* 0x0000ffff02007807 */ /* 0x000fc80000000000 */
[----:B------:R-:W-:-:S05]  /*3910*/  SEL R0, R0, 0xffff, !P1 ;  /* 0x0000ffff00007807 */ /* 0x000fca0004800000 */
[----:B------:R-:W-:-:S05]  /*3920*/  IMAD.IADD R0, R19, 0x1, R0 ;  /* 0x0000000113007824 */ /* 0x000fca00078e0200 */
[----:B------:R-:W-:-:S07]  /*3930*/  PRMT R19, R0, 0x7610, R19 ;  /* 0x0000761000137816 */ /* 0x000fce0000000013 */
.L_x_23882:
[----:B------:R-:W-:Y:S05]  /*3940*/  BSYNC.RECONVERGENT B0 ;  /* 0x0000000000007941 */ /* 0x000fea0003800200 */
.L_x_23881:
        /* <DEDUP_REMOVED lines=18> */
.L_x_23887:
[----:B------:R-:W-:-:S06]  /*3a70*/  IMAD.U32 R5, R19, 0x10000, RZ ;  /* 0x0001000013057824 */ /* 0x000fcc00078e00ff */
[----:B------:R-:W0:Y:S02]  /*3a80*/  F2I.S64.TRUNC R4, R5 ;  /* 0x0000000500047311 */ /* 0x000e24000020d900 */
[----:B0-----:R0:W-:Y:S01]  /*3a90*/  STG.E.U8 desc[UR36][R2.64], R4 ;  /* 0x0000000402007986 */ /* 0x0011e2000c101124 */
[----:B------:R-:W-:Y:S05]  /*3aa0*/  BRA `(.L_x_23889) ;  /* 0x0000000c00707947 */ /* 0x000fea0003800000 */
.L_x_23886:
        /* <DEDUP_REMOVED lines=10> */
.L_x_23891:
[----:B------:R-:W-:-:S06]  /*3b50*/  IMAD.U32 R19, R19, 0x10000, RZ ;  /* 0x0001000013137824 */ /* 0x000fcc00078e00ff */
[----:B------:R-:W0:Y:S02]  /*3b60*/  F2I.FTZ.TRUNC.NTZ R19, R19 ;  /* 0x0000001300137305 */ /* 0x000e24000021f100 */
[----:B0-----:R0:W-:Y:S01]  /*3b70*/  STG.E desc[UR36][R2.64], R19 ;  /* 0x0000001302007986 */ /* 0x0011e2000c101924 */
[----:B------:R-:W-:Y:S05]  /*3b80*/  BRA `(.L_x_23889) ;  /* 0x0000000c00387947 */ /* 0x000fea0003800000 */
.L_x_23890:
[----:B------:R-:W-:-:S06]  /*3b90*/  IMAD.U32 R19, R19, 0x10000, RZ ;  /* 0x0001000013137824 */ /* 0x000fcc00078e00ff */
[----:B------:R-:W0:Y:S02]  /*3ba0*/  F2I.FTZ.TRUNC.NTZ R19, R19 ;  /* 0x0000001300137305 */ /* 0x000e24000021f100 */
[----:B0-----:R0:W-:Y:S01]  /*3bb0*/  STG.E.U16 desc[UR36][R2.64], R19 ;  /* 0x0000001302007986 */ /* 0x0011e2000c101524 */
[----:B------:R-:W-:Y:S05]  /*3bc0*/  BRA `(.L_x_23889) ;  /* 0x0000000c00287947 */ /* 0x000fea0003800000 */
.L_x_23885:
        /* <DEDUP_REMOVED lines=9> */
.L_x_23893:
[----:B------:R-:W-:-:S05]  /*3c60*/  IMAD.U32 R0, R19, 0x10000, RZ ;  /* 0x0001000013007824 */ /* 0x000fca00078e00ff */
[----:B------:R-:W-:-:S05]  /*3c70*/  F2FP.F16.F32.PACK_AB R0, RZ, R0 ;  /* 0x00000000ff00723e */ /* 0x000fca00000000ff */
[----:B------:R0:W-:Y:S01]  /*3c80*/  STG.E.U16 desc[UR36][R2.64], R0 ;  /* 0x0000000002007986 */ /* 0x0001e2000c101524 */
[----:B------:R-:W-:Y:S05]  /*3c90*/  BRA `(.L_x_23889) ;  /* 0x0000000800f47947 */ /* 0x000fea0003800000 */
.L_x_23892:
        /* <DEDUP_REMOVED lines=10> */
.L_x_23895:
[----:B------:R-:W-:-:S05]  /*3d40*/  IMAD.U32 R19, R19, 0x10000, RZ ;  /* 0x0001000013137824 */ /* 0x000fca00078e00ff */
[----:B------:R-:W-:-:S04]  /*3d50*/  F2FP.F16.F32.PACK_AB R5, RZ, R19 ;  /* 0x00000013ff05723e */ /* 0x000fc800000000ff */
[----:B------:R-:W-:-:S05]  /*3d60*/  PRMT R5, R5, 0x5410, RZ ;  /* 0x0000541005057816 */ /* 0x000fca00000000ff */
[----:B------:R0:W-:Y:S01]  /*3d70*/  STG.E desc[UR36][R2.64], R5 ;  /* 0x0000000502007986 */ /* 0x0001e2000c101924 */
[----:B------:R-:W-:Y:S05]  /*3d80*/  BRA `(.L_x_23889) ;  /* 0x0000000800b87947 */ /* 0x000fea0003800000 */
.L_x_23894:
[----:B------:R-:W-:-:S04]  /*3d90*/  IMAD.U32 R4, R19, 0x10000, RZ ;  /* 0x0001000013047824 */ /* 0x000fc800078e00ff */
[----:B------:R-:W-:-:S06]  /*3da0*/  FMUL.FTZ R4, R4, 1 ;  /* 0x3f80000004047820 */ /* 0x000fcc0000410000 */
[----:B------:R-:W0:Y:S02]  /*3db0*/  F2F.F64.F32 R4, R4 ;  /* 0x0000000400047310 */ /* 0x000e240000201800 */
[----:B0-----:R0:W-:Y:S01]  /*3dc0*/  STG.E.64 desc[UR36][R2.64], R4 ;  /* 0x0000000402007986 */ /* 0x0011e2000c101b24 */
[----:B------:R-:W-:Y:S05]  /*3dd0*/  BRA `(.L_x_23889) ;  /* 0x0000000800a47947 */ /* 0x000fea0003800000 */
.L_x_23884:
        /* <DEDUP_REMOVED lines=13> */
.L_x_23898:
[----:B------:R-:W-:Y:S01]  /*3eb0*/  IMAD.U32 R19, R19, 0x10000, RZ ;  /* 0x0001000013137824 */ /* 0x000fe200078e00ff */
[----:B------:R-:W-:-:S03]  /*3ec0*/  CS2R R6, SRZ ;  /* 0x0000000000067805 */ /* 0x000fc6000001ff00 */
[----:B------:R-:W-:-:S06]  /*3ed0*/  FMUL.FTZ R4, R19, 1 ;  /* 0x3f80000013047820 */ /* 0x000fcc0000410000 */
[----:B------:R-:W0:Y:S02]  /*3ee0*/  F2F.F64.F32 R4, R4 ;  /* 0x0000000400047310 */ /* 0x000e240000201800 */
[----:B0-----:R0:W-:Y:S01]  /*3ef0*/  STG.E.128 desc[UR36][R2.64], R4 ;  /* 0x0000000402007986 */ /* 0x0011e2000c101d24 */
[----:B------:R-:W-:Y:S05]  /*3f00*/  BRA `(.L_x_23889) ;  /* 0x0000000800587947 */ /* 0x000fea0003800000 */
.L_x_23897:
        /* <DEDUP_REMOVED lines=19> */
.L_x_23902:
[----:B------:R-:W-:Y:S05]  /*4040*/  BSYNC.RECONVERGENT B0 ;  /* 0x0000000000007941 */ /* 0x000fea0003800200 */
.L_x_23901:
[----:B------:R-:W-:-:S05]  /*4050*/  LOP3.LUT R5, R0, 0x80, R5, 0xf8, !PT ;  /* 0x0000008000057812 */ /* 0x000fca00078ef805 */
[----:B------:R0:W-:Y:S01]  /*4060*/  STG.E.U8 desc[UR36][R2.64], R5 ;  /* 0x0000000502007986 */ /* 0x0001e2000c101124 */
[----:B------:R-:W-:Y:S05]  /*4070*/  BRA `(.L_x_23889) ;  /* 0x0000000400fc7947 */ /* 0x000fea0003800000 */
.L_x_23900:
        /* <DEDUP_REMOVED lines=15> */
.L_x_23904:
[----:B------:R-:W-:Y:S05]  /*4170*/  BSYNC.RECONVERGENT B0 ;  /* 0x0000000000007941 */ /* 0x000fea0003800200 */
.L_x_23903:
[----:B------:R-:W-:-:S05]  /*4180*/  LOP3.LUT R5, R0, 0x80, R5, 0xf8, !PT ;  /* 0x0000008000057812 */ /* 0x000fca00078ef805 */
[----:B------:R0:W-:Y:S01]  /*4190*/  STG.E.U8 desc[UR36][R2.64], R5 ;  /* 0x0000000502007986 */ /* 0x0001e2000c101124 */
[----:B------:R-:W-:Y:S05]  /*41a0*/  BRA `(.L_x_23889) ;  /* 0x0000000400b07947 */ /* 0x000fea0003800000 */
.L_x_23899:
[----:B------:R0:W-:Y:S01]  /*41b0*/  STG.E.U16 desc[UR36][R2.64], R19 ;  /* 0x0000001302007986 */ /* 0x0001e2000c101524 */
[----:B------:R-:W-:Y:S05]  /*41c0*/  BRA `(.L_x_23889) ;  /* 0x0000000400a87947 */ /* 0x000fea0003800000 */
.L_x_23896:
        /* <DEDUP_REMOVED lines=8> */
[----:B------:R-:W-:-:S06]  /*4250*/  SHF.L.U32 R5, R19, 0x10, RZ ;  /* 0x0000001013057819 */ /* 0x000fcc00000006ff */
[----:B------:R-:W0:Y:S02]  /*4260*/  F2I.FTZ.U32.TRUNC.NTZ R5, R5 ;  /* 0x0000000500057305 */ /* 0x000e24000021f000 */
[----:B0-----:R0:W-:Y:S01]  /*4270*/  STG.E.U16 desc[UR36][R2.64], R5 ;  /* 0x0000000502007986 */ /* 0x0011e2000c101524 */
[----:B------:R-:W-:Y:S05]  /*4280*/  BRA `(.L_x_23889) ;  /* 0x0000000400787947 */ /* 0x000fea0003800000 */
.L_x_23907:
        /* <DEDUP_REMOVED lines=13> */
.L_x_23910:
[----:B------:R-:W-:-:S04]  /*4360*/  SHF.R.U32.HI R0, RZ, 0x14, R5 ;  /* 0x00000014ff007819 */ /* 0x000fc80000011605 */
[----:B------:R-:W-:-:S04]  /*4370*/  LOP3.LUT R0, R0, 0x1, RZ, 0xc0, !PT ;  /* 0x0000000100007812 */ /* 0x000fc800078ec0ff */
[----:B------:R-:W-:-:S04]  /*4380*/  IADD3 R0, PT, PT, R5, 0x487ffff, R0 ;  /* 0x0487ffff05007810 */ /* 0x000fc80007ffe000 */
[----:B------:R-:W-:-:S04]  /*4390*/  SHF.R.U32.HI R0, RZ, 0x14, R0 ;  /* 0x00000014ff007819 */ /* 0x000fc80000011600 */
[----:B------:R-:W-:-:S07]  /*43a0*/  LOP3.LUT R4, R0, 0xff, RZ, 0xc0, !PT ;  /* 0x000000ff00047812 */ /* 0x000fce00078ec0ff */
.L_x_23911:
[----:B------:R-:W-:-:S04]  /*43b0*/  SHF.R.U32.HI R5, RZ, 0x18, R5 ;  /* 0x00000018ff057819 */ /* 0x000fc80000011605 */
[----:B------:R-:W-:-:S04]  /*43c0*/  LOP3.LUT R4, R4, 0x80, R5, 0xf8, !PT ;  /* 0x0000008004047812 */ /* 0x000fc800078ef805 */
[----:B------:R-:W-:-:S07]  /*43d0*/  PRMT R0, R4, 0x7610, R0 ;  /* 0x0000761004007816 */ /* 0x000fce0000000000 */
.L_x_23909:
[----:B------:R-:W-:Y:S05]  /*43e0*/  BSYNC.RECONVERGENT B0 ;  /* 0x0000000000007941 */ /* 0x000fea0003800200 */
.L_x_23908:
[----:B------:R1:W-:Y:S01]  /*43f0*/  STG.E.U8 desc[UR36][R2.64], R0 ;  /* 0x0000000002007986 */ /* 0x0003e2000c101124 */
[----:B------:R-:W-:Y:S05]  /*4400*/  BRA `(.L_x_23889) ;  /* 0x0000000400187947 */ /* 0x000fea0003800000 */
.L_x_23906:
        /* <DEDUP_REMOVED lines=13> */
.L_x_23914:
[----:B------:R-:W-:-:S04]  /*44e0*/  SHF.R.U32.HI R0, RZ, 0x15, R5 ;  /* 0x00000015ff007819 */ /* 0x000fc80000011605 */
[----:B------:R-:W-:-:S04]  /*44f0*/  LOP3.LUT R0, R0, 0x1, RZ, 0xc0, !PT ;  /* 0x0000000100007812 */ /* 0x000fc800078ec0ff */
[----:B------:R-:W-:-:S04]  /*4500*/  IADD3 R0, PT, PT, R5, 0x88fffff, R0 ;  /* 0x088fffff05007810 */ /* 0x000fc80007ffe000 */
[----:B------:R-:W-:-:S04]  /*4510*/  SHF.R.U32.HI R0, RZ, 0x15, R0 ;  /* 0x00000015ff007819 */ /* 0x000fc80000011600 */
[----:B------:R-:W-:-:S07]  /*4520*/  LOP3.LUT R4, R0, 0xff, RZ, 0xc0, !PT ;  /* 0x000000ff00047812 */ /* 0x000fce00078ec0ff */
.L_x_23915:
[----:B------:R-:W-:-:S04]  /*4530*/  SHF.R.U32.HI R5, RZ, 0x18, R5 ;  /* 0x00000018ff057819 */ /* 0x000fc80000011605 */
[----:B------:R-:W-:-:S04]  /*4540*/  LOP3.LUT R4, R4, 0x80, R5, 0xf8, !PT ;  /* 0x0000008004047812 */ /* 0x000fc800078ef805 */
[----:B------:R-:W-:-:S07]  /*4550*/  PRMT R0, R4, 0x7610, R0 ;  /* 0x0000761004007816 */ /* 0x000fce0000000000 */
.L_x_23913:
[----:B------:R-:W-:Y:S05]  /*4560*/  BSYNC.RECONVERGENT B0 ;  /* 0x0000000000007941 */ /* 0x000fea0003800200 */
.L_x_23912:
[----:B------:R2:W-:Y:S01]  /*4570*/  STG.E.U8 desc[UR36][R2.64], R0 ;  /* 0x0000000002007986 */ /* 0x0005e2000c101124 */
[----:B------:R-:W-:Y:S05]  /*4580*/  BRA `(.L_x_23889) ;  /* 0x0000000000b87947 */ /* 0x000fea0003800000 */
.L_x_23905:
[----:B------:R-:W-:-:S09]  /*4590*/  UISETP.NE.AND UP0, UPT, UR4, 0x1c, UPT ;  /* 0x0000001c0400788c */ /* 0x000fd2000bf05270 */
[----:B------:R-:W-:Y:S05]  /*45a0*/  BRA.U !UP0, `(.L_x_23916) ;  /* 0x0000000108a47547 */ /* 0x000fea000b800000 */
[----:B------:R-:W-:-:S09]  /*45b0*/  UISETP.NE.AND UP0, UPT, UR4, 0x1d, UPT ;  /* 0x0000001d0400788c */ /* 0x000fd2000bf05270 */
[----:B------:R-:W-:Y:S05]  /*45c0*/  BRA.U !UP0, `(.L_x_23917) ;  /* 0x00000001088c7547 */ /* 0x000fea000b800000 */
[----:B------:R-:W-:-:S09]  /*45d0*/  UISETP.NE.AND UP0, UPT, UR4, 0x2c, UPT ;  /* 0x0000002c0400788c */ /* 0x000fd2000bf05270 */
[----:B------:R-:W-:Y:S05]  /*45e0*/  BRA.U !UP0, `(.L_x_23918) ;  /* 0x0000000108447547 */ /* 0x000fea000b800000 */
.L_x_23888:
        /* <DEDUP_REMOVED lines=16> */
.L_x_23919:
[----:B------:R-:W-:Y:S05]  /*46f0*/  BRA `(.L_x_23889) ;  /* 0x00000000005c7947 */ /* 0x000fea0003800000 */
.L_x_23918:
        /* <DEDUP_REMOVED lines=16> */
.L_x_23917:
[----:B------:R-:W-:-:S06]  /*4800*/  IMAD.U32 R4, R19, 0x10000, RZ ;  /* 0x0001000013047824 */ /* 0x000fcc00078e00ff */
[----:B------:R-:W0:Y:S02]  /*4810*/  F2I.U64.TRUNC R4, R4 ;  /* 0x0000000400047311 */ /* 0x000e24000020d800 */
[----:B0-----:R0:W-:Y:S01]  /*4820*/  STG.E.64 desc[UR36][R2.64], R4 ;  /* 0x0000000402007986 */ /* 0x0011e2000c101b24 */
[----:B------:R-:W-:Y:S05]  /*4830*/  BRA `(.L_x_23889) ;  /* 0x00000000000c7947 */ /* 0x000fea0003800000 */
.L_x_23916:
[----:B------:R-:W-:-:S06]  /*4840*/  SHF.L.U32 R19, R19, 0x10, RZ ;  /* 0x0000001013137819 */ /* 0x000fcc00000006ff */
[----:B------:R-:W0:Y:S02]  /*4850*/  F2I.FTZ.U32.TRUNC.NTZ R19, R19 ;  /* 0x0000001300137305 */ /* 0x000e24000021f000 */
[----:B0-----:R3:W-:Y:S02]  /*4860*/  STG.E desc[UR36][R2.64], R19 ;  /* 0x0000001302007986 */ /* 0x0017e4000c101924 */
.L_x_23889:
[----:B------:R-:W-:-:S07]  /*4870*/  VIADD R17, R17, 0x80 ;  /* 0x0000008011117836 */ /* 0x000fce0000000000 */
.L_x_23811:
[----:B------:R-:W-:Y:S05]  /*4880*/  BSYNC.RECONVERGENT B6 ;  /* 0x0000000000067941 */ /* 0x000fea0003800200 */
.L_x_23810:
        /* <DEDUP_REMOVED lines=358> */
.L_x_23922:
        /* <DEDUP_REMOVED lines=19> */
.L_x_23926:
[----:B------:R-:W2:Y:S02]  /*6020*/  LDG.E.U8 R2, desc[UR36][R2.64] ;  /* 0x0000002402027981 */ /* 0x000ea4000c1e1100 */
[----:B--2---:R-:W-:-:S04]  /*6030*/  I2FP.F32.U32 R0, R2 ;  /* 0x0000000200007245 */ /* 0x004fc80000201000 */
[----:B------:R-:W-:-:S04]  /*6040*/  F2FP.BF16.F32.PACK_AB R0, RZ, R0 ;  /* 0x00000000ff00723e */ /* 0x000fc800000010ff */
[----:B------:R-:W-:Y:S01]  /*6050*/  PRMT R19, R0, 0x7610, R19 ;  /* 0x0000761000137816 */ /* 0x000fe20000000013 */
[----:B------:R-:W-:Y:S06]  /*6060*/  BRA `(.L_x_23928) ;  /* 0x0000000c00c07947 */ /* 0x000fec0003800000 */
.L_x_23925:
        /* <DEDUP_REMOVED lines=11> */
.L_x_23930:
[----:B------:R-:W2:Y:S02]  /*6120*/  LDG.E R2, desc[UR36][R2.64] ;  /* 0x0000002402027981 */ /* 0x000ea4000c1e1900 */
[----:B--2---:R-:W-:-:S04]  /*6130*/  I2FP.F32.S32 R0, R2 ;  /* 0x0000000200007245 */ /* 0x004fc80000201400 */
[----:B------:R-:W-:-:S04]  /*6140*/  F2FP.BF16.F32.PACK_AB R0, RZ, R0 ;  /* 0x00000000ff00723e */ /* 0x000fc800000010ff */
[----:B------:R-:W-:Y:S01]  /*6150*/  PRMT R19, R0, 0x7610, R19 ;  /* 0x0000761000137816 */ /* 0x000fe20000000013 */
[----:B------:R-:W-:Y:S06]  /*6160*/  BRA `(.L_x_23928) ;  /* 0x0000000c00807947 */ /* 0x000fec0003800000 */
.L_x_23929:
[----:B------:R-:W2:Y:S02]  /*6170*/  LDG.E.U16 R2, desc[UR36][R2.64] ;  /* 0x0000002402027981 */ /* 0x000ea4000c1e1500 */
[----:B--2---:R-:W0:Y:S02]  /*6180*/  I2F.S16 R0, R2 ;  /* 0x0000000200007306 */ /* 0x004e240000101400 */
[----:B0-----:R-:W-:-:S04]  /*6190*/  F2FP.BF16.F32.PACK_AB R0, RZ, R0 ;  /* 0x00000000ff00723e */ /* 0x001fc800000010ff */
[----:B------:R-:W-:Y:S01]  /*61a0*/  PRMT R19, R0, 0x7610, R19 ;  /* 0x0000761000137816 */ /* 0x000fe20000000013 */
[----:B------:R-:W-:Y:S06]  /*61b0*/  BRA `(.L_x_23928) ;  /* 0x0000000c006c7947 */ /* 0x000fec0003800000 */
.L_x_23924:
        /* <DEDUP_REMOVED lines=9> */
.L_x_23932:
[----:B------:R-:W2:Y:S02]  /*6250*/  LDG.E.U16 R0, desc[UR36][R2.64] ;  /* 0x0000002402007981 */ /* 0x000ea4000c1e1500 */
[----:B--2---:R-:W-:-:S05]  /*6260*/  HADD2.F32 R0, -RZ, R0.H0_H0 ;  /* 0x20000000ff007230 */ /* 0x004fca0000004100 */
[----:B------:R-:W-:-:S04]  /*6270*/  F2FP.BF16.F32.PACK_AB R0, RZ, R0 ;  /* 0x00000000ff00723e */ /* 0x000fc800000010ff */
[----:B------:R-:W-:Y:S01]  /*6280*/  PRMT R19, R0, 0x7610, R19 ;  /* 0x0000761000137816 */ /* 0x000fe20000000013 */
[----:B------:R-:W-:Y:S06]  /*6290*/  BRA `(.L_x_23928) ;  /* 0x0000000c00347947 */ /* 0x000fec0003800000 */
.L_x_23931:
        /* <DEDUP_REMOVED lines=9> */
.L_x_23934:
[----:B------:R-:W2:Y:S02]  /*6330*/  LDG.E.U16 R2, desc[UR36][R2.64] ;  /* 0x0000002402027981 */ /* 0x000ea4000c1e1500 */
[----:B--2---:R-:W-:-:S05]  /*6340*/  HADD2.F32 R0, -RZ, R2.H0_H0 ;  /* 0x20000002ff007230 */ /* 0x004fca0000004100 */
[----:B------:R-:W-:-:S04]  /*6350*/  F2FP.BF16.F32.PACK_AB R0, RZ, R0 ;  /* 0x00000000ff00723e */ /* 0x000fc800000010ff */
[----:B------:R-:W-:Y:S01]  /*6360*/  PRMT R19, R0, 0x7610, R19 ;  /* 0x0000761000137816 */ /* 0x000fe20000000013 */
[----:B------:R-:W-:Y:S06]  /*6370*/  BRA `(.L_x_23928) ;  /* 0x0000000800fc7947 */ /* 0x000fec0003800000 */
.L_x_23933:
        /* <DEDUP_REMOVED lines=9> */
.L_x_23923:
        /* <DEDUP_REMOVED lines=14> */
.L_x_23937:
        /* <DEDUP_REMOVED lines=9> */
.L_x_23936:
        /* <DEDUP_REMOVED lines=27> */
.L_x_23939:
        /* <DEDUP_REMOVED lines=14> */
.L_x_23938:
[----:B------:R0:W5:Y:S01]  /*6810*/  LDG.E.U16 R19, desc[UR36][R2.64] ;  /* 0x0000002402137981 */ /* 0x000162000c1e1500 */
[----:B------:R-:W-:Y:S05]  /*6820*/  BRA `(.L_x_23928) ;  /* 0x0000000400d07947 */ /* 0x000fea0003800000 */
.L_x_23935:
        /* <DEDUP_REMOVED lines=13> */
.L_x_23942:
        /* <DEDUP_REMOVED lines=21> */
.L_x_23946:
[----:B------:R-:W-:Y:S05]  /*6a50*/  BSYNC.RECONVERGENT B1 ;  /* 0x0000000000017941 */ /* 0x000fea0003800200 */
.L_x_23945:
[----:B------:R-:W-:Y:S01]  /*6a60*/  IMAD.SHL.U32 R0, R0, 0x100000, RZ ;  /* 0x0010000000007824 */ /* 0x000fe200078e00ff */
[----:B------:R-:W-:-:S04]  /*6a70*/  LEA R2, R2, 0x3b800000, 0x17 ;  /* 0x3b80000002027811 */ /* 0x000fc800078eb8ff */
[----:B------:R-:W-:-:S07]  /*6a80*/  LOP3.LUT R0, R2, R0, R7, 0xfe, !PT ;  /* 0x0000000002007212 */ /* 0x000fce00078efe07 */
.L_x_23944:
[----:B------:R-:W-:Y:S05]  /*6a90*/  BSYNC.RECONVERGENT B0 ;  /* 0x0000000000007941 */ /* 0x000fea0003800200 */
.L_x_23943:
[----:B------:R-:W-:-:S04]  /*6aa0*/  F2FP.BF16.F32.PACK_AB R0, RZ, R0 ;  /* 0x00000000ff00723e */ /* 0x000fc800000010ff */
[----:B------:R-:W-:Y:S01]  /*6ab0*/  PRMT R19, R0, 0x7610, R19 ;  /* 0x0000761000137816 */ /* 0x000fe20000000013 */
[----:B------:R-:W-:Y:S06]  /*6ac0*/  BRA `(.L_x_23928) ;  /* 0x0000000400287947 */ /* 0x000fec0003800000 */
.L_x_23941:
        /* <DEDUP_REMOVED lines=21> */
.L_x_23950:
[----:B------:R-:W-:Y:S05]  /*6c20*/  BSYNC.RECONVERGENT B1 ;  /* 0x0000000000017941 */ /* 0x000fea0003800200 */
.L_x_23949:
[----:B------:R-:W-:Y:S01]  /*6c30*/  IMAD.SHL.U32 R0, R0, 0x200000, RZ ;  /* 0x0020000000007824 */ /* 0x000fe200078e00ff */
[----:B------:R-:W-:-:S04]  /*6c40*/  LEA R2, R2, 0x37800000, 0x17 ;  /* 0x3780000002027811 */ /* 0x000fc800078eb8ff */
[----:B------:R-:W-:-:S07]  /*6c50*/  LOP3.LUT R0, R2, R0, R7, 0xfe, !PT ;  /* 0x0000000002007212 */ /* 0x000fce00078efe07 */
.L_x_23948:
[----:B------:R-:W-:Y:S05]  /*6c60*/  BSYNC.RECONVERGENT B0 ;  /* 0x0000000000007941 */ /* 0x000fea0003800200 */
.L_x_23947:
[----:B------:R-:W-:-:S04]  /*6c70*/  F2FP.BF16.F32.PACK_AB R0, RZ, R0 ;  /* 0x00000000ff00723e */ /* 0x000fc800000010ff */
[----:B------:R-:W-:Y:S01]  /*6c80*/  PRMT R19, R0, 0x7610, R19 ;  /* 0x0000761000137816 */ /* 0x000fe20000000013 */
[----:B------:R-:W-:Y:S06]  /*6c90*/  BRA `(.L_x_23928) ;  /* 0x0000000000b47947 */ /* 0x000fec0003800000 */
.L_x_23940:
        /* <DEDUP_REMOVED lines=14> */
.L_x_23954:
[----:B------:R-:W-:Y:S05]  /*6d80*/  BSYNC.RECONVERGENT B0 ;  /* 0x0000000000007941 */ /* 0x000fea0003800200 */
.L_x_23953:
[----:B------:R-:W-:-:S04]  /*6d90*/  F2FP.BF16.F32.PACK_AB R0, RZ, R0 ;  /* 0x00000000ff00723e */ /* 0x000fc800000010ff */
[----:B------:R-:W-:Y:S01]  /*6da0*/  PRMT R19, R0, 0x7610, R19 ;  /* 0x0000761000137816 */ /* 0x000fe20000000013 */
[----:B------:R-:W-:Y:S06]  /*6db0*/  BRA `(.L_x_23928) ;  /* 0x00000000006c7947 */ /* 0x000fec0003800000 */
.L_x_23927:
        /* <DEDUP_REMOVED lines=16> */
.L_x_23955:
[----:B------:R-:W-:Y:S01]  /*6ec0*/  PRMT R19, RZ, 0x7610, R19 ;  /* 0x00007610ff137816 */ /* 0x000fe20000000013 */
[----:B------:R-:W-:Y:S06]  /*6ed0*/  BRA `(.L_x_23928) ;  /* 0x0000000000247947 */ /* 0x000fec0003800000 */
.L_x_23952:
[----:B------:R-:W2:Y:S02]  /*6ee0*/  LDG.E.64 R2, desc[UR36][R2.64] ;  /* 0x0000002402027981 */ /* 0x000ea4000c1e1b00 */
[----:B--2---:R-:W0:Y:S02]  /*6ef0*/  I2F.U64 R0, R2 ;  /* 0x0000000200007312 */ /* 0x004e240000301000 */
[----:B0-----:R-:W-:-:S04]  /*6f00*/  F2FP.BF16.F32.PACK_AB R0, RZ, R0 ;  /* 0x00000000ff00723e */ /* 0x001fc800000010ff */
[----:B------:R-:W-:Y:S01]  /*6f10*/  PRMT R19, R0, 0x7610, R19 ;  /* 0x0000761000137816 */ /* 0x000fe20000000013 */
[----:B------:R-:W-:Y:S06]  /*6f20*/  BRA `(.L_x_23928) ;  /* 0x0000000000107947 */ /* 0x000fec0003800000 */
.L_x_23951:
[----:B------:R-:W2:Y:S02]  /*6f30*/  LDG.E R2, desc[UR36][R2.64] ;  /* 0x0000002402027981 */ /* 0x000ea4000c1e1900 */
[----:B--2---:R-:W-:-:S04]  /*6f40*/  I2FP.F32.U32 R0, R2 ;  /* 0x0000000200007245 */ /* 0x004fc80000201000 */
[----:B------:R-:W-:-:S04]  /*6f50*/  F2FP.BF16.F32.PACK_AB R0, RZ, R0 ;  /* 0x00000000ff00723e */ /* 0x000fc800000010ff */
[----:B------:R-:W-:-:S07]  /*6f60*/  PRMT R19, R0, 0x7610, R19 ;  /* 0x0000761000137816 */ /* 0x000fce0000000013 */
.L_x_23928:
        /* <DEDUP_REMOVED lines=18> */
.L_x_23959:
[----:B------:R-:W2:Y:S02]  /*7090*/  LDG.E.U8 R2, desc[UR36][R2.64] ;  /* 0x0000002402027981 */ /* 0x000ea4000c1e1100 */
[----:B--2---:R-:W-:-:S04]  /*70a0*/  I2FP.F32.U32 R0, R2 ;  /* 0x0000000200007245 */ /* 0x004fc80000201000 */
[----:B------:R-:W-:Y:S01]  /*70b0*/  F2FP.BF16.F32.PACK_AB R0, RZ, R0 ;  /* 0x00000000ff00723e */ /* 0x000fe200000010ff */
[----:B------:R-:W-:Y:S06]  /*70c0*/  BRA `(.L_x_23961) ;  /* 0x0000000c00847947 */ /* 0x000fec0003800000 */
.L_x_23958:
        /* <DEDUP_REMOVED lines=10> */
.L_x_23963:
[----:B------:R-:W2:Y:S02]  /*7170*/  LDG.E R2, desc[UR36][R2.64] ;  /* 0x0000002402027981 */ /* 0x000ea4000c1e1900 */
[----:B--2---:R-:W-:-:S04]  /*7180*/  I2FP.F32.S32 R0, R2 ;  /* 0x0000000200007245 */ /* 0x004fc80000201400 */
[----:B------:R-:W-:Y:S01]  /*7190*/  F2FP.BF16.F32.PACK_AB R0, RZ, R0 ;  /* 0x00000000ff00723e */ /* 0x000fe200000010ff */
[----:B------:R-:W-:Y:S06]  /*71a0*/  BRA `(.L_x_23961) ;  /* 0x0000000c004c7947 */ /* 0x000fec0003800000 */
.L_x_23962:
[----:B------:R-:W2:Y:S02]  /*71b0*/  LDG.E.U16 R2, desc[UR36][R2.64] ;  /* 0x0000002402027981 */ /* 0x000ea4000c1e1500 */
[----:B--2---:R-:W0:Y:S02]  /*71c0*/  I2F.S16 R0, R2 ;  /* 0x0000000200007306 */ /* 0x004e240000101400 */
[----:B0-----:R-:W-:Y:S01]  /*71d0*/  F2FP.BF16.F32.PACK_AB R0, RZ, R0 ;  /* 0x00000000ff00723e */ /* 0x001fe200000010ff */
[----:B------:R-:W-:Y:S06]  /*71e0*/  BRA `(.L_x_23961) ;  /* 0x0000000c003c7947 */ /* 0x000fec0003800000 */
.L_x_23957:
        /* <DEDUP_REMOVED lines=9> */
.L_x_23965:
[----:B------:R-:W2:Y:S02]  /*7280*/  LDG.E.U16 R0, desc[UR36][R2.64] ;  /* 0x0000002402007981 */ /* 0x000ea4000c1e1500 */
[----:B--2---:R-:W-:-:S05]  /*7290*/  HADD2.F32 R0, -RZ, R0.H0_H0 ;  /* 0x20000000ff007230 */ /* 0x004fca0000004100 */
[----:B------:R-:W-:Y:S01]  /*72a0*/  F2FP.BF16.F32.PACK_AB R0, RZ, R0 ;  /* 0x00000000ff00723e */ /* 0x000fe200000010ff */
[----:B------:R-:W-:Y:S06]  /*72b0*/  BRA `(.L_x_23961) ;  /* 0x0000000c00087947 */ /* 0x000fec0003800000 */
.L_x_23964:
        /* <DEDUP_REMOVED lines=9> */
.L_x_23967:
[----:B------:R-:W2:Y:S02]  /*7350*/  LDG.E.U16 R2, desc[UR36][R2.64] ;  /* 0x0000002402027981 */ /* 0x000ea4000c1e1500 */
[----:B--2---:R-:W-:-:S05]  /*7360*/  HADD2.F32 R0, -RZ, R2.H0_H0 ;  /* 0x20000002ff007230 */ /* 0x004fca0000004100 */
[----:B------:R-:W-:Y:S01]  /*7370*/  F2FP.BF16.F32.PACK_AB R0, RZ, R0 ;  /* 0x00000000ff00723e */ /* 0x000fe200000010ff */
[----:B------:R-:W-:Y:S06]  /*7380*/  BRA `(.L_x_23961) ;  /* 0x0000000800d47947 */ /* 0x000fec0003800000 */
.L_x_23966:
        /* <DEDUP_REMOVED lines=8> */
.L_x_23956:
        /* <DEDUP_REMOVED lines=13> */
.L_x_23970:
        /* <DEDUP_REMOVED lines=8> */
.L_x_23969:
        /* <DEDUP_REMOVED lines=27> */
.L_x_23972:
        /* <DEDUP_REMOVED lines=13> */
.L_x_23971:
[----:B------:R0:W5:Y:S01]  /*77e0*/  LDG.E.U16 R0, desc[UR36][R2.64] ;  /* 0x0000002402007981 */ /* 0x000162000c1e1500 */
[----:B------:R-:W-:Y:S05]  /*77f0*/  BRA `(.L_x_23961) ;  /* 0x0000000400b87947 */ /* 0x000fea0003800000 */
.L_x_23968:
        /* <DEDUP_REMOVED lines=12> */
.L_x_23975:
        /* <DEDUP_REMOVED lines=21> */
.L_x_23979:
[----:B------:R-:W-:Y:S05]  /*7a10*/  BSYNC.RECONVERGENT B1 ;  /* 0x0000000000017941 */ /* 0x000fea0003800200 */
.L_x_23978:
[----:B------:R-:W-:Y:S01]  /*7a20*/  IMAD.SHL.U32 R0, R0, 0x100000, RZ ;  /* 0x0010000000007824 */ /* 0x000fe200078e00ff */
[----:B------:R-:W-:-:S04]  /*7a30*/  LEA R2, R2, 0x3b800000, 0x17 ;  /* 0x3b80000002027811 */ /* 0x000fc800078eb8ff */
[----:B------:R-:W-:-:S07]  /*7a40*/  LOP3.LUT R0, R2, R0, R7, 0xfe, !PT ;  /* 0x0000000002007212 */ /* 0x000fce00078efe07 */
.L_x_23977:
[----:B------:R-:W-:Y:S05]  /*7a50*/  BSYNC.RECONVERGENT B0 ;  /* 0x0000000000007941 */ /* 0x000fea0003800200 */
.L_x_23976:
[----:B------:R-:W-:Y:S01]  /*7a60*/  F2FP.BF16.F32.PACK_AB R0, RZ, R0 ;  /* 0x00000000ff00723e */ /* 0x000fe200000010ff */
[----:B------:R-:W-:Y:S06]  /*7a70*/  BRA `(.L_x_23961) ;  /* 0x0000000400187947 */ /* 0x000fec0003800000 */
.L_x_23974:
        /* <DEDUP_REMOVED lines=21> */
.L_x_23983:
[----:B------:R-:W-:Y:S05]  /*7bd0*/  BSYNC.RECONVERGENT B1 ;  /* 0x0000000000017941 */ /* 0x000fea0003800200 */
.L_x_23982:
[----:B------:R-:W-:Y:S01]  /*7be0*/  IMAD.SHL.U32 R0, R0, 0x200000, RZ ;  /* 0x0020000000007824 */ /* 0x000fe200078e00ff */
[----:B------:R-:W-:-:S04]  /*7bf0*/  LEA R2, R2, 0x37800000, 0x17 ;  /* 0x3780000002027811 */ /* 0x000fc800078eb8ff */
[----:B------:R-:W-:-:S07]  /*7c00*/  LOP3.LUT R0, R2, R0, R7, 0xfe, !PT ;  /* 0x0000000002007212 */ /* 0x000fce00078efe07 */
.L_x_23981:
[----:B------:R-:W-:Y:S05]  /*7c10*/  BSYNC.RECONVERGENT B0 ;  /* 0x0000000000007941 */ /* 0x000fea0003800200 */
.L_x_23980:
[----:B------:R-:W-:Y:S01]  /*7c20*/  F2FP.BF16.F32.PACK_AB R0, RZ, R0 ;  /* 0x00000000ff00723e */ /* 0x000fe200000010ff */
[----:B------:R-:W-:Y:S06]  /*7c30*/  BRA `(.L_x_23961) ;  /* 0x0000000000a87947 */ /* 0x000fec0003800000 */
.L_x_23973:
        /* <DEDUP_REMOVED lines=14> */
.L_x_23987:
[----:B------:R-:W-:Y:S05]  /*7d20*/  BSYNC.RECONVERGENT B0 ;  /* 0x0000000000007941 */ /* 0x000fea0003800200 */
.L_x_23986:
[----:B------:R-:W-:Y:S01]  /*7d30*/  F2FP.BF16.F32.PACK_AB R0, RZ, R0 ;  /* 0x00000000ff00723e */ /* 0x000fe200000010ff */
[----:B------:R-:W-:Y:S06]  /*7d40*/  BRA `(.L_x_23961) ;  /* 0x0000000000647947 */ /* 0x000fec0003800000 */
.L_x_23960:
        /* <DEDUP_REMOVED lines=16> */
.L_x_23988:
[----:B------:R-:W-:Y:S01]  /*7e50*/  PRMT R0, RZ, 0x7610, R0 ;  /* 0x00007610ff007816 */ /* 0x000fe20000000000 */
[----:B------:R-:W-:Y:S06]  /*7e60*/  BRA `(.L_x_23961) ;  /* 0x00000000001c7947 */ /* 0x000fec0003800000 */
.L_x_23985:
[----:B------:R-:W2:Y:S02]  /*7e70*/  LDG.E.64 R2, desc[UR36][R2.64] ;  /* 0x0000002402027981 */ /* 0x000ea4000c1e1b00 */
[----:B--2---:R-:W0:Y:S02]  /*7e80*/  I2F.U64 R0, R2 ;  /* 0x0000000200007312 */ /* 0x004e240000301000 */
[----:B0-----:R-:W-:Y:S01]  /*7e90*/  F2FP.BF16.F32.PACK_AB R0, RZ, R0 ;  /* 0x00000000ff00723e */ /* 0x001fe200000010ff */
[----:B------:R-:W-:Y:S06]  /*7ea0*/  BRA `(.L_x_23961) ;  /* 0x00000000000c7947 */ /* 0x000fec0003800000 */
.L_x_23984:
[----:B------:R-:W2:Y:S02]  /*7eb0*/  LDG.E R2, desc[UR36][R2.64] ;  /* 0x0000002402027981 */ /* 0x000ea4000c1e1900 */
[----:B--2---:R-:W-:-:S04]  /*7ec0*/  I2FP.F32.U32 R0, R2 ;  /* 0x0000000200007245 */ /* 0x004fc80000201000 */
[----:B------:R-:W-:-:S07]  /*7ed0*/  F2FP.BF16.F32.PACK_AB R0, RZ, R0 ;  /* 0x00000000ff00723e */ /* 0x000fce00000010ff */
.L_x_23961:
[----:B0----5:R-:W-:Y:S01]  /*7ee0*/  IMAD.U32 R3, R19, 0x10000, RZ ;  /* 0x0001000013037824 */ /* 0x021fe200078e00ff */
[----:B------:R-:W-:Y:S01]  /*7ef0*/  SHF.L.U32 R2, R0, 0x10, RZ ;  /* 0x0000001000027819 */ /* 0x000fe200000006ff */
[----:B------:R-:W-:Y:S03]  /*7f00*/  BSSY.RECONVERGENT B0, `(.L_x_23989) ;  /* 0x0000021000007945 */ /* 0x000fe60003800200 */
        /* <DEDUP_REMOVED lines=22> */
.L_x_23992:
[----:B------:R-:W-:Y:S02]  /*8070*/  ISETP.NE.AND P0, PT, R3, RZ, PT ;  /* 0x000000ff0300720c */ /* 0x000fe40003f05270 */
[----:B------:R-:W-:-:S11]  /*8080*/  PRMT R19, R0, 0x7610, R19 ;  /* 0x0000761000137816 */ /* 0x000fd60000000013 */
[----:B------:R-:W-:Y:S05]  /*8090*/  @!P0 BRA `(.L_x_23991) ;  /* 0x00000000001c8947 */ /* 0x000fea0003800000 */
[----:B------:R-:W-:-:S04]  /*80a0*/  LOP3.LUT R0, R0, 0x8000, RZ, 0xc0, !PT ;  /* 0x0000800000007812 */ /* 0x000fc800078ec0ff */
[----:B------:R-:W-:-:S04]  /*80b0*/  LOP3.LUT R0, R0, 0x1, RZ, 0xfc, !PT ;  /* 0x0000000100007812 */ /* 0x000fc800078efcff */
[----:B------:R-:W-:Y:S01]  /*80c0*/  PRMT R19, R0, 0x7610, R19 ;  /* 0x0000761000137816 */ /* 0x000fe20000000013 */
[----:B------:R-:W-:Y:S06]  /*80d0*/  BRA `(.L_x_23991) ;  /* 0x00000000000c7947 */ /* 0x000fec0003800000 */
.L_x_23990:
[----:B------:R-:W-:-:S05]  /*80e0*/  FADD.FTZ R2, R3, R2 ;  /* 0x0000000203027221 */ /* 0x000fca0000010000 */
[----:B------:R-:W-:-:S04]  /*80f0*/  F2FP.BF16.F32.PACK_AB R2, RZ, R2 ;  /* 0x00000002ff02723e */ /* 0x000fc800000010ff */
[----:B------:R-:W-:-:S07]  /*8100*/  PRMT R19, R2, 0x7610, R19 ;  /* 0x0000761002137816 */ /* 0x000fce0000000013 */
.L_x_23991:
[----:B------:R-:W-:Y:S05]  /*8110*/  BSYNC.RECONVERGENT B0 ;  /* 0x0000000000007941 */ /* 0x000fea0003800200 */
.L_x_23989:
        /* <DEDUP_REMOVED lines=18> */
.L_x_23996:
[----:B------:R-:W-:-:S06]  /*8240*/  IMAD.U32 R5, R19, 0x10000, RZ ;  /* 0x0001000013057824 */ /* 0x000fcc00078e00ff */
[----:B------:R-:W0:Y:S02]  /*8250*/  F2I.S64.TRUNC R4, R5 ;  /* 0x0000000500047311 */ /* 0x000e24000020d900 */
[----:B0-----:R4:W-:Y:S01]  /*8260*/  STG.E.U8 desc[UR36][R2.64], R4 ;  /* 0x0000000402007986 */ /* 0x0019e2000c101124 */
[----:B------:R-:W-:Y:S05]  /*8270*/  BRA `(.L_x_23998) ;  /* 0x0000000c006c7947 */ /* 0x000fea0003800000 */
.L_x_23995:
        /* <DEDUP_REMOVED lines=10> */
.L_x_24000:
[----:B------:R-:W-:-:S06]  /*8320*/  IMAD.U32 R19, R19, 0x10000, RZ ;  /* 0x0001000013137824 */ /* 0x000fcc00078e00ff */
[----:B------:R-:W0:Y:S02]  /*8330*/  F2I.FTZ.TRUNC.NTZ R19, R19 ;  /* 0x0000001300137305 */ /* 0x000e24000021f100 */
[----:B0-----:R2:W-:Y:S01]  /*8340*/  STG.E desc[UR36][R2.64], R19 ;  /* 0x0000001302007986 */ /* 0x0015e2000c101924 */
[----:B------:R-:W-:Y:S05]  /*8350*/  BRA `(.L_x_23998) ;  /* 0x0000000c00347947 */ /* 0x000fea0003800000 */
.L_x_23999:
[----:B------:R-:W-:-:S06]  /*8360*/  IMAD.U32 R19, R19, 0x10000, RZ ;  /* 0x0001000013137824 */ /* 0x000fcc00078e00ff */
[----:B------:R-:W0:Y:S02]  /*8370*/  F2I.FTZ.TRUNC.NTZ R19, R19 ;  /* 0x0000001300137305 */ /* 0x000e24000021f100 */
[----:B0-----:R0:W-:Y:S01]  /*8380*/  STG.E.U16 desc[UR36][R2.64], R19 ;  /* 0x0000001302007986 */ /* 0x0011e2000c101524 */
[----:B------:R-:W-:Y:S05]  /*8390*/  BRA `(.L_x_23998) ;  /* 0x0000000c00247947 */ /* 0x000fea0003800000 */
.L_x_23994:
        /* <DEDUP_REMOVED lines=9> */
.L_x_24002:
[----:B------:R-:W-:-:S04]  /*8430*/  SHF.L.U32 R0, R19, 0x10, RZ ;  /* 0x0000001013007819 */ /* 0x000fc800000006ff */
[----:B------:R-:W-:-:S05]  /*8440*/  F2FP.F16.F32.PACK_AB R0, RZ, R0 ;  /* 0x00000000ff00723e */ /* 0x000fca00000000ff */
[----:B------:R0:W-:Y:S01]  /*8450*/  STG.E.U16 desc[UR36][R2.64], R0 ;  /* 0x0000000002007986 */ /* 0x0001e2000c101524 */
[----:B------:R-:W-:Y:S05]  /*8460*/  BRA `(.L_x_23998) ;  /* 0x0000000800f07947 */ /* 0x000fea0003800000 */
.L_x_24001:
        /* <DEDUP_REMOVED lines=10> */
.L_x_24004:
[----:B------:R-:W-:-:S05]  /*8510*/  IMAD.U32 R19, R19, 0x10000, RZ ;  /* 0x0001000013137824 */ /* 0x000fca00078e00ff */
[----:B------:R-:W-:-:S04]  /*8520*/  F2FP.F16.F32.PACK_AB R5, RZ, R19 ;  /* 0x00000013ff05723e */ /* 0x000fc800000000ff */
[----:B------:R-:W-:-:S05]  /*8530*/  PRMT R5, R5, 0x5410, RZ ;  /* 0x0000541005057816 */ /* 0x000fca00000000ff */
[----:B------:R0:W-:Y:S01]  /*8540*/  STG.E desc[UR36][R2.64], R5 ;  /* 0x0000000502007986 */ /* 0x0001e2000c101924 */
[----:B------:R-:W-:Y:S05]  /*8550*/  BRA `(.L_x_23998) ;  /* 0x0000000800b47947 */ /* 0x000fea0003800000 */
.L_x_24003:
[----:B------:R-:W-:-:S04]  /*8560*/  IMAD.U32 R4, R19, 0x10000, RZ ;  /* 0x0001000013047824 */ /* 0x000fc800078e00ff */
[----:B------:R-:W-:-:S06]  /*8570*/  FMUL.FTZ R4, R4, 1 ;  /* 0x3f80000004047820 */ /* 0x000fcc0000410000 */
[----:B------:R-:W0:Y:S02]  /*8580*/  F2F.F64.F32 R4, R4 ;  /* 0x0000000400047310 */ /* 0x000e240000201800 */
[----:B0-----:R0:W-:Y:S01]  /*8590*/  STG.E.64 desc[UR36][R2.64], R4 ;  /* 0x0000000402007986 */ /* 0x0011e2000c101b24 */
[----:B------:R-:W-:Y:S05]  /*85a0*/  BRA `(.L_x_23998) ;  /* 0x0000000800a07947 */ /* 0x000fea0003800000 */
.L_x_23993:
        /* <DEDUP_REMOVED lines=14> */
.L_x_24008:
        /* <DEDUP_REMOVED lines=18> */
.L_x_24011:
[----:B------:R-:W-:-:S04]  /*87b0*/  SHF.R.U32.HI R5, RZ, 0x18, R5 ;  /* 0x00000018ff057819 */ /* 0x000fc80000011605 */
[----:B------:R-:W-:-:S07]  /*87c0*/  LOP3.LUT R0, R0, 0x80, R5, 0xf8, !PT ;  /* 0x0000008000007812 */ /* 0x000fce00078ef805 */
.L_x_24010:
[----:B------:R-:W-:Y:S05]  /*87d0*/  BSYNC.RECONVERGENT B0 ;  /* 0x0000000000007941 */ /* 0x000fea0003800200 */
.L_x_24009:
[----:B------:R0:W-:Y:S01]  /*87e0*/  STG.E.U8 desc[UR36][R2.64], R0 ;  /* 0x0000000002007986 */ /* 0x0001e2000c101124 */
[----:B------:R-:W-:Y:S05]  /*87f0*/  BRA `(.L_x_23998) ;  /* 0x00000008000c7947 */ /* 0x000fea0003800000 */
.L_x_24007:
        /* <DEDUP_REMOVED lines=18> */
.L_x_24014:
[----:B------:R-:W-:-:S04]  /*8920*/  SHF.R.U32.HI R5, RZ, 0x18, R5 ;  /* 0x00000018ff057819 */ /* 0x000fc80000011605 */
[----:B------:R-:W-:-:S07]  /*8930*/  LOP3.LUT R0, R0, 0x80, R5, 0xf8, !PT ;  /* 0x0000008000007812 */ /* 0x000fce00078ef805 */
.L_x_24013:
[----:B------:R-:W-:Y:S05]  /*8940*/  BSYNC.RECONVERGENT B0 ;  /* 0x0000000000007941 */ /* 0x000fea0003800200 */
.L_x_24012:
[----:B------:R0:W-:Y:S01]  /*8950*/  STG.E.U8 desc[UR36][R2.64], R0 ;  /* 0x0000000002007986 */ /* 0x0001e2000c101124 */
[----:B------:R-:W-:Y:S05]  /*8960*/  BRA `(.L_x_23998) ;  /* 0x0000000400b07947 */ /* 0x000fea0003800000 */
.L_x_24006:
[----:B------:R-:W-:-:S09]  /*8970*/  UISETP.NE.AND UP0, UPT, UR4, 0x1c, UPT ;  /* 0x0000001c0400788c */ /* 0x000fd2000bf05270 */
[----:B------:R-:W-:Y:S05]  /*8980*/  BRA.U !UP0, `(.L_x_24015) ;  /* 0x0000000108607547 */ /* 0x000fea000b800000 */
[----:B------:R-:W-:-:S09]  /*8990*/  UISETP.NE.AND UP0, UPT, UR4, 0x1d, UPT ;  /* 0x0000001d0400788c */ /* 0x000fd2000bf05270 */
[----:B------:R-:W-:Y:S05]  /*89a0*/  BRA.U !UP0, `(.L_x_24016) ;  /* 0x0000000108487547 */ /* 0x000fea000b800000 */
[----:B------:R-:W-:-:S09]  /*89b0*/  UISETP.NE.AND UP0, UPT, UR4, 0x2c, UPT ;  /* 0x0000002c0400788c */ /* 0x000fd2000bf05270 */
[----:B------:R-:W-:Y:S05]  /*89c0*/  BRA.U UP0, `(.L_x_23997) ;  /* 0x0000000100bc7547 */ /* 0x000fea000b800000 */
        /* <DEDUP_REMOVED lines=16> */
.L_x_24016:
[----:B------:R-:W-:-:S06]  /*8ad0*/  IMAD.U32 R4, R19, 0x10000, RZ ;  /* 0x0001000013047824 */ /* 0x000fcc00078e00ff */
[----:B------:R-:W0:Y:S02]  /*8ae0*/  F2I.U64.TRUNC R4, R4 ;  /* 0x0000000400047311 */ /* 0x000e24000020d800 */
[----:B0-----:R0:W-:Y:S01]  /*8af0*/  STG.E.64 desc[UR36][R2.64], R4 ;  /* 0x0000000402007986 */ /* 0x0011e2000c101b24 */
[----:B------:R-:W-:Y:S05]  /*8b00*/  BRA `(.L_x_23998) ;  /* 0x0000000400487947 */ /* 0x000fea0003800000 */
.L_x_24015:
[----:B------:R-:W-:-:S06]  /*8b10*/  IMAD.U32 R19, R19, 0x10000, RZ ;  /* 0x0001000013137824 */ /* 0x000fcc00078e00ff */
[----:B------:R-:W0:Y:S02]  /*8b20*/  F2I.FTZ.U32.TRUNC.NTZ R19, R19 ;  /* 0x0000001300137305 */ /* 0x000e24000021f000 */
[----:B0-----:R0:W-:Y:S01]  /*8b30*/  STG.E desc[UR36][R2.64], R19 ;  /* 0x0000001302007986 */ /* 0x0011e2000c101924 */
[----:B------:R-:W-:Y:S05]  /*8b40*/  BRA `(.L_x_23998) ;  /* 0x0000000400387947 */ /* 0x000fea0003800000 */
.L_x_24005:
        /* <DEDUP_REMOVED lines=11> */
.L_x_24018:
[----:B------:R-:W-:Y:S02]  /*8c00*/  SHF.L.U32 R19, R19, 0x10, RZ ;  /* 0x0000001013137819 */ /* 0x000fe400000006ff */
[----:B------:R-:W-:-:S03]  /*8c10*/  CS2R R6, SRZ ;  /* 0x0000000000067805 */ /* 0x000fc6000001ff00 */
[----:B------:R-:W-:-:S06]  /*8c20*/  FMUL.FTZ R4, R19, 1 ;  /* 0x3f80000013047820 */ /* 0x000fcc0000410000 */
[----:B------:R-:W0:Y:S02]  /*8c30*/  F2F.F64.F32 R4, R4 ;  /* 0x0000000400047310 */ /* 0x000e240000201800 */
[----:B0-----:R0:W-:Y:S01]  /*8c40*/  STG.E.128 desc[UR36][R2.64], R4 ;  /* 0x0000000402007986 */ /* 0x0011e2000c101d24 */
[----:B------:R-:W-:Y:S05]  /*8c50*/  BRA `(.L_x_23998) ;  /* 0x0000000000f47947 */ /* 0x000fea0003800000 */
.L_x_24017:
[----:B------:R-:W-:-:S09]  /*8c60*/  UISETP.NE.AND UP0, UPT, UR4, 0xf, UPT ;  /* 0x0000000f0400788c */ /* 0x000fd2000bf05270 */
[----:B------:R-:W-:Y:S05]  /*8c70*/  BRA.U !UP0, `(.L_x_24019) ;  /* 0x0000000108e87547 */ /* 0x000fea000b800000 */
[----:B------:R-:W-:-:S09]  /*8c80*/  UISETP.NE.AND UP0, UPT, UR4, 0x17, UPT ;  /* 0x000000170400788c */ /* 0x000fd2000bf05270 */
[----:B------:R-:W-:Y:S05]  /*8c90*/  BRA.U !UP0, `(.L_x_24020) ;  /* 0x0000000108907547 */ /* 0x000fea000b800000 */
[----:B------:R-:W-:-:S09]  /*8ca0*/  UISETP.NE.AND UP0, UPT, UR4, 0x18, UPT ;  /* 0x000000180400788c */ /* 0x000fd2000bf05270 */
[----:B------:R-:W-:Y:S05]  /*8cb0*/  BRA.U !UP0, `(.L_x_24021) ;  /* 0x0000000108447547 */ /* 0x000fea000b800000 */
.L_x_23997:
        /* <DEDUP_REMOVED lines=16> */
.L_x_24022:
[----:B------:R-:W-:Y:S05]  /*8dc0*/  BRA `(.L_x_23998) ;  /* 0x0000000000987947 */ /* 0x000fea0003800000 */
.L_x_24021:
        /* <DEDUP_REMOVED lines=13> */
.L_x_24024:
[----:B------:R-:W-:Y:S05]  /*8ea0*/  BSYNC.RECONVERGENT B0 ;  /* 0x0000000000007941 */ /* 0x000fea0003800200 */
.L_x_24023:
[----:B------:R-:W-:-:S05]  /*8eb0*/  LOP3.LUT R5, R0, 0x80, R5, 0xf8, !PT ;  /* 0x0000008000057812 */ /* 0x000fca00078ef805 */
[----:B------:R0:W-:Y:S01]  /*8ec0*/  STG.E.U8 desc[UR36][R2.64], R5 ;  /* 0x0000000502007986 */ /* 0x0001e2000c101124 */
[----:B------:R-:W-:Y:S05]  /*8ed0*/  BRA `(.L_x_23998) ;  /* 0x0000000000547947 */ /* 0x000fea0003800000 */
.L_x_24020:
        /* <DEDUP_REMOVED lines=12> */
.L_x_24026:
[----:B------:R-:W-:Y:S01]  /*8fa0*/  IMAD.MOV.U32 R0, RZ, RZ, 0x7f ;  /* 0x0000007fff007424 */ /* 0x000fe200078e00ff */
[----:B------:R-:W-:-:S04]  /*8fb0*/  ISETP.GT.U32.AND P0, PT, R4, 0x7f800000, PT ;  /* 0x7f8000000400780c */ /* 0x000fc80003f04070 */
[----:B------:R-:W-:-:S09]  /*8fc0*/  SEL R0, R0, 0x7c, P0 ;  /* 0x0000007c00007807 */ /* 0x000fd20000000000 */
.L_x_24027:
[----:B------:R-:W-:Y:S05]  /*8fd0*/  BSYNC.RECONVERGENT B0 ;  /* 0x0000000000007941 */ /* 0x000fea0003800200 */
.L_x_24025:
[----:B------:R-:W-:-:S04]  /*8fe0*/  SHF.R.U32.HI R5, RZ, 0x18, R5 ;  /* 0x00000018ff057819 */ /* 0x000fc80000011605 */
[----:B------:R-:W-:-:S05]  /*8ff0*/  LOP3.LUT R5, R0, 0x80, R5, 0xf8, !PT ;  /* 0x0000008000057812 */ /* 0x000fca00078ef805 */
[----:B------:R0:W-:Y:S01]  /*9000*/  STG.E.U8 desc[UR36][R2.64], R5 ;  /* 0x0000000502007986 */ /* 0x0001e2000c101124 */
[----:B------:R-:W-:Y:S05]  /*9010*/  BRA `(.L_x_23998) ;  /* 0x0000000000047947 */ /* 0x000fea0003800000 */
.L_x_24019:
[----:B------:R0:W-:Y:S02]  /*9020*/  STG.E.U16 desc[UR36][R2.64], R19 ;  /* 0x0000001302007986 */ /* 0x0001e4000c101524 */
.L_x_23998:
[----:B------:R-:W-:-:S07]  /*9030*/  VIADD R17, R17, 0x80 ;  /* 0x0000008011117836 */ /* 0x000fce0000000000 */
.L_x_23921:
[----:B------:R-:W-:Y:S05]  /*9040*/  BSYNC.RECONVERGENT B6 ;  /* 0x0000000000067941 */ /* 0x000fea0003800200 */
.L_x_23920:
        /* <DEDUP_REMOVED lines=358> */
.L_x_24030:
        /* <DEDUP_REMOVED lines=19> */
.L_x_24034:
[----:B------:R-:W2:Y:S02]  /*a7e0*/  LDG.E.U8 R2, desc[UR36][R2.64] ;  /* 0x0000002402027981 */ /* 0x000ea4000c1e1100 */
[----:B--2---:R-:W-:-:S04]  /*a7f0*/  I2FP.F32.U32 R0, R2 ;  /* 0x0000000200007245 */ /* 0x004fc80000201000 */
[----:B------:R-:W-:-:S04]  /*a800*/  F2FP.BF16.F32.PACK_AB R0, RZ, R0 ;  /* 0x00000000ff00723e */ /* 0x000fc800000010ff */
[----:B------:R-:W-:Y:S01]  /*a810*/  PRMT R19, R0, 0x7610, R19 ;  /* 0x0000761000137816 */ /* 0x000fe20000000013 */
[----:B------:R-:W-:Y:S06]  /*a820*/  BRA `(.L_x_24036) ;  /* 0x0000000c00c07947 */ /* 0x000fec0003800000 */
.L_x_24033:
        /* <DEDUP_REMOVED lines=11> */
.L_x_24038:
[----:B------:R-:W2:Y:S02]  /*a8e0*/  LDG.E R2, desc[UR36][R2.64] ;  /* 0x0000002402027981 */ /* 0x000ea4000c1e1900 */
[----:B--2---:R-:W-:-:S04]  /*a8f0*/  I2FP.F32.S32 R0, R2 ;  /* 0x0000000200007245 */ /* 0x004fc80000201400 */
[----:B------:R-:W-:-:S04]  /*a900*/  F2FP.BF16.F32.PACK_AB R0, RZ, R0 ;  /* 0x00000000ff00723e */ /* 0x000fc800000010ff */
[----:B------:R-:W-:Y:S01]  /*a910*/  PRMT R19, R0, 0x7610, R19 ;  /* 0x0000761000137816 */ /* 0x000fe20000000013 */
[----:B------:R-:W-:Y:S06]  /*a920*/  BRA `(.L_x_24036) ;  /* 0x0000000c00807947 */ /* 0x000fec0003800000 */
.L_x_24037:
[----:B------:R-:W2:Y:S02]  /*a930*/  LDG.E.U16 R2, desc[UR36][R2.64] ;  /* 0x0000002402027981 */ /* 0x000ea4000c1e1500 */
[----:B--2---:R-:W0:Y:S02]  /*a940*/  I2F.S16 R0, R2 ;  /* 0x0000000200007306 */ /* 0x004e240000101400 */
[----:B0-----:R-:W-:-:S04]  /*a950*/  F2FP.BF16.F32.PACK_AB R0, RZ, R0 ;  /* 0x00000000ff00723e */ /* 0x001fc800000010ff */
[----:B------:R-:W-:Y:S01]  /*a960*/  PRMT R19, R0, 0x7610, R19 ;  /* 0x0000761000137816 */ /* 0x000fe20000000013 */
[----:B------:R-:W-:Y:S06]  /*a970*/  BRA `(.L_x_24036) ;  /* 0x0000000c006c7947 */ /* 0x000fec0003800000 */
.L_x_24032:
        /* <DEDUP_REMOVED lines=9> */
.L_x_24040:
[----:B------:R-:W2:Y:S02]  /*aa10*/  LDG.E.U16 R0, desc[UR36][R2.64] ;  /* 0x0000002402007981 */ /* 0x000ea4000c1e1500 */
[----:B--2---:R-:W-:-:S05]  /*aa20*/  HADD2.F32 R0, -RZ, R0.H0_H0 ;  /* 0x20000000ff007230 */ /* 0x004fca0000004100 */
[----:B------:R-:W-:-:S04]  /*aa30*/  F2FP.BF16.F32.PACK_AB R0, RZ, R0 ;  /* 0x00000000ff00723e */ /* 0x000fc800000010ff */
[----:B------:R-:W-:Y:S01]  /*aa40*/  PRMT R19, R0, 0x7610, R19 ;  /* 0x0000761000137816 */ /* 0x000fe20000000013 */
[----:B------:R-:W-:Y:S06]  /*aa50*/  BRA `(.L_x_24036) ;  /* 0x0000000c00347947 */ /* 0x000fec0003800000 */
.L_x_24039:
        /* <DEDUP_REMOVED lines=9> */
.L_x_24042:
[----:B------:R-:W2:Y:S02]  /*aaf0*/  LDG.E.U16 R2, desc[UR36][R2.64] ;  /* 0x0000002402027981 */ /* 0x000ea4000c1e1500 */
[----:B--2---:R-:W-:-:S05]  /*ab00*/  HADD2.F32 R0, -RZ, R2.H0_H0 ;  /* 0x20000002ff007230 */ /* 0x004fca0000004100 */
[----:B------:R-:W-:-:S04]  /*ab10*/  F2FP.BF16.F32.PACK_AB R0, RZ, R0 ;  /* 0x00000000ff00723e */ /* 0x000fc800000010ff */
[----:B------:R-:W-:Y:S01]  /*ab20*/  PRMT R19, R0, 0x7610, R19 ;  /* 0x0000761000137816 */ /* 0x000fe20000000013 */
[----:B------:R-:W-:Y:S06]  /*ab30*/  BRA `(.L_x_24036) ;  /* 0x0000000800fc7947 */ /* 0x000fec0003800000 */
.L_x_24041:
        /* <DEDUP_REMOVED lines=9> */
.L_x_24031:
        /* <DEDUP_REMOVED lines=14> */
.L_x_24045:
        /* <DEDUP_REMOVED lines=9> */
.L_x_24044:
        /* <DEDUP_REMOVED lines=27> */
.L_x_24047:
        /* <DEDUP_REMOVED lines=14> */
.L_x_24046:
[----:B------:R0:W5:Y:S01]  /*afd0*/  LDG.E.U16 R19, desc[UR36][R2.64] ;  /* 0x0000002402137981 */ /* 0x000162000c1e1500 */
[----:B------:R-:W-:Y:S05]  /*afe0*/  BRA `(.L_x_24036) ;  /* 0x0000000400d07947 */ /* 0x000fea0003800000 */
.L_x_24043:
        /* <DEDUP_REMOVED lines=13> */
.L_x_24050:
        /* <DEDUP_REMOVED lines=21> */
.L_x_24054:
[----:B------:R-:W-:Y:S05]  /*b210*/  BSYNC.RECONVERGENT B1 ;  /* 0x0000000000017941 */ /* 0x000fea0003800200 */
.L_x_24053:
[----:B------:R-:W-:Y:S01]  /*b220*/  IMAD.SHL.U32 R0, R0, 0x100000, RZ ;  /* 0x0010000000007824 */ /* 0x000fe200078e00ff */
[----:B------:R-:W-:-:S04]  /*b230*/  LEA R2, R2, 0x3b800000, 0x17 ;  /* 0x3b80000002027811 */ /* 0x000fc800078eb8ff */
[----:B------:R-:W-:-:S07]  /*b240*/  LOP3.LUT R0, R2, R0, R7, 0xfe, !PT ;  /* 0x0000000002007212 */ /* 0x000fce00078efe07 */
.L_x_24052:
[----:B------:R-:W-:Y:S05]  /*b250*/  BSYNC.RECONVERGENT B0 ;  /* 0x0000000000007941 */ /* 0x000fea0003800200 */
.L_x_24051:
[----:B------:R-:W-:-:S04]  /*b260*/  F2FP.BF16.F32.PACK_AB R0, RZ, R0 ;  /* 0x00000000ff00723e */ /* 0x000fc800000010ff */
[----:B------:R-:W-:Y:S01]  /*b270*/  PRMT R19, R0, 0x7610, R19 ;  /* 0x0000761000137816 */ /* 0x000fe20000000013 */
[----:B------:R-:W-:Y:S06]  /*b280*/  BRA `(.L_x_24036) ;  /* 0x0000000400287947 */ /* 0x000fec0003800000 */
.L_x_24049:
        /* <DEDUP_REMOVED lines=21> */
.L_x_24058:
[----:B------:R-:W-:Y:S05]  /*b3e0*/  BSYNC.RECONVERGENT B1 ;  /* 0x0000000000017941 */ /* 0x000fea0003800200 */
.L_x_24057:
[----:B------:R-:W-:Y:S01]  /*b3f0*/  IMAD.SHL.U32 R0, R0, 0x200000, RZ ;  /* 0x0020000000007824 */ /* 0x000fe200078e00ff */
[----:B------:R-:W-:-:S04]  /*b400*/  LEA R2, R2, 0x37800000, 0x17 ;  /* 0x3780000002027811 */ /* 0x000fc800078eb8ff */
[----:B------:R-:W-:-:S07]  /*b410*/  LOP3.LUT R0, R2, R0, R7, 0xfe, !PT ;  /* 0x0000000002007212 */ /* 0x000fce00078efe07 */
.L_x_24056:
[----:B------:R-:W-:Y:S05]  /*b420*/  BSYNC.RECONVERGENT B0 ;  /* 0x0000000000007941 */ /* 0x000fea0003800200 */
.L_x_24055:
[----:B------:R-:W-:-:S04]  /*b430*/  F2FP.BF16.F32.PACK_AB R0, RZ, R0 ;  /* 0x00000000ff00723e */ /* 0x000fc800000010ff */
[----:B------:R-:W-:Y:S01]  /*b440*/  PRMT R19, R0, 0x7610, R19 ;  /* 0x0000761000137816 */ /* 0x000fe20000000013 */
[----:B------:R-:W-:Y:S06]  /*b450*/  BRA `(.L_x_24036) ;  /* 0x0000000000b47947 */ /* 0x000fec0003800000 */
.L_x_24048:
        /* <DEDUP_REMOVED lines=14> */
.L_x_24062:
[----:B------:R-:W-:Y:S05]  /*b540*/  BSYNC.RECONVERGENT B0 ;  /* 0x0000000000007941 */ /* 0x000fea0003800200 */
.L_x_24061:
[----:B------:R-:W-:-:S04]  /*b550*/  F2FP.BF16.F32.PACK_AB R0, RZ, R0 ;  /* 0x00000000ff00723e */ /* 0x000fc800000010ff */
[----:B------:R-:W-:Y:S01]  /*b560*/  PRMT R19, R0, 0x7610, R19 ;  /* 0x0000761000137816 */ /* 0x000fe20000000013 */
[----:B------:R-:W-:Y:S06]  /*b570*/  BRA `(.L_x_24036) ;  /* 0x00000000006c7947 */ /* 0x000fec0003800000 */
.L_x_24035:
        /* <DEDUP_REMOVED lines=16> */
.L_x_24063:
[----:B------:R-:W-:Y:S01]  /*b680*/  PRMT R19, RZ, 0x7610, R19 ;  /* 0x00007610ff137816 */ /* 0x000fe20000000013 */
[----:B------:R-:W-:Y:S06]  /*b690*/  BRA `(.L_x_24036) ;  /* 0x0000000000247947 */ /* 0x000fec0003800000 */
.L_x_24060:
[----:B------:R-:W2:Y:S02]  /*b6a0*/  LDG.E.64 R2, desc[UR36][R2.64] ;  /* 0x0000002402027981 */ /* 0x000ea4000c1e1b00 */
[----:B--2---:R-:W0:Y:S02]  /*b6b0*/  I2F.U64 R0, R2 ;  /* 0x0000000200007312 */ /* 0x004e240000301000 */
[----:B0-----:R-:W-:-:S04]  /*b6c0*/  F2FP.BF16.F32.PACK_AB R0, RZ, R0 ;  /* 0x00000000ff00723e */ /* 0x001fc800000010ff */
[----:B------:R-:W-:Y:S01]  /*b6d0*/  PRMT R19, R0, 0x7610, R19 ;  /* 0x0000761000137816 */ /* 0x000fe20000000013 */
[----:B------:R-:W-:Y:S06]  /*b6e0*/  BRA `(.L_x_24036) ;  /* 0x0000000000107947 */ /* 0x000fec0003800000 */
.L_x_24059:
[----:B------:R-:W2:Y:S02]  /*b6f0*/  LDG.E R2, desc[UR36][R2.64] ;  /* 0x0000002402027981 */ /* 0x000ea4000c1e1900 */
[----:B--2---:R-:W-:-:S04]  /*b700*/  I2FP.F32.U32 R0, R2 ;  /* 0x0000000200007245 */ /* 0x004fc80000201000 */
[----:B------:R-:W-:-:S04]  /*b710*/  F2FP.BF16.F32.PACK_AB R0, RZ, R0 ;  /* 0x00000000ff00723e */ /* 0x000fc800000010ff */
[----:B------:R-:W-:-:S07]  /*b720*/  PRMT R19, R0, 0x7610, R19 ;  /* 0x0000761000137816 */ /* 0x000fce0000000013 */
.L_x_24036:
        /* <DEDUP_REMOVED lines=18> */
.L_x_24067:
[----:B------:R-:W2:Y:S02]  /*b850*/  LDG.E.U8 R2, desc[UR36][R2.64] ;  /* 0x0000002402027981 */ /* 0x000ea4000c1e1100 */
[----:B--2---:R-:W-:-:S04]  /*b860*/  I2FP.F32.U32 R0, R2 ;  /* 0x0000000200007245 */ /* 0x004fc80000201000 */
[----:B------:R-:W-:Y:S01]  /*b870*/  F2FP.BF16.F32.PACK_AB R0, RZ, R0 ;  /* 0x00000000ff00723e */ /* 0x000fe200000010ff */
[----:B------:R-:W-:Y:S06]  /*b880*/  BRA `(.L_x_24069) ;  /* 0x0000000c00847947 */ /* 0x000fec0003800000 */
.L_x_24066:
        /* <DEDUP_REMOVED lines=10> */
.L_x_24071:
[----:B------:R-:W2:Y:S02]  /*b930*/  LDG.E R2, desc[UR36][R2.64] ;  /* 0x0000002402027981 */ /* 0x000ea4000c1e1900 */
[----:B--2---:R-:W-:-:S04]  /*b940*/  I2FP.F32.S32 R0, R2 ;  /* 0x0000000200007245 */ /* 0x004fc80000201400 */
[----:B------:R-:W-:Y:S01]  /*b950*/  F2FP.BF16.F32.PACK_AB R0, RZ, R0 ;  /* 0x00000000ff00723e */ /* 0x000fe200000010ff */
[----:B------:R-:W-:Y:S06]  /*b960*/  BRA `(.L_x_24069) ;  /* 0x0000000c004c7947 */ /* 0x000fec0003800000 */
.L_x_24070:
[----:B------:R-:W2:Y:S02]  /*b970*/  LDG.E.U16 R2, desc[UR36][R2.64] ;  /* 0x0000002402027981 */ /* 0x000ea4000c1e1500 */
[----:B--2---:R-:W0:Y:S02]  /*b980*/  I2F.S16 R0, R2 ;  /* 0x0000000200007306 */ /* 0x004e240000101400 */
[----:B0-----:R-:W-:Y:S01]  /*b990*/  F2FP.BF16.F32.PACK_AB R0, RZ, R0 ;  /* 0x00000000ff00723e */ /* 0x001fe200000010ff */
[----:B------:R-:W-:Y:S06]  /*b9a0*/  BRA `(.L_x_24069) ;  /* 0x0000000c003c7947 */ /* 0x000fec0003800000 */
.L_x_24065:
        /* <DEDUP_REMOVED lines=9> */
.L_x_24073:
[----:B------:R-:W2:Y:S02]  /*ba40*/  LDG.E.U16 R0, desc[UR36][R2.64] ;  /* 0x0000002402007981 */ /* 0x000ea4000c1e1500 */
[----:B--2---:R-:W-:-:S05]  /*ba50*/  HADD2.F32 R0, -RZ, R0.H0_H0 ;  /* 0x20000000ff007230 */ /* 0x004fca0000004100 */
[----:B------:R-:W-:Y:S01]  /*ba60*/  F2FP.BF16.F32.PACK_AB R0, RZ, R0 ;  /* 0x00000000ff00723e */ /* 0x000fe200000010ff */
[----:B------:R-:W-:Y:S06]  /*ba70*/  BRA `(.L_x_24069) ;  /* 0x0000000c00087947 */ /* 0x000fec0003800000 */
.L_x_24072:
        /* <DEDUP_REMOVED lines=9> */
.L_x_24075:
[----:B------:R-:W2:Y:S02]  /*bb10*/  LDG.E.U16 R2, desc[UR36][R2.64] ;  /* 0x0000002402027981 */ /* 0x000ea4000c1e1500 */
[----:B--2---:R-:W-:-:S05]  /*bb20*/  HADD2.F32 R0, -RZ, R2.H0_H0 ;  /* 0x20000002ff007230 */ /* 0x004fca0000004100 */
[----:B------:R-:W-:Y:S01]  /*bb30*/  F2FP.BF16.F32.PACK_AB R0, RZ, R0 ;  /* 0x00000000ff00723e */ /* 0x000fe200000010ff */
[----:B------:R-:W-:Y:S06]  /*bb40*/  BRA `(.L_x_24069) ;  /* 0x0000000800d47947 */ /* 0x000fec0003800000 */
.L_x_24074:
        /* <DEDUP_REMOVED lines=8> */
.L_x_24064:
        /* <DEDUP_REMOVED lines=13> */
.L_x_24078:
        /* <DEDUP_REMOVED lines=8> */
.L_x_24077:
        /* <DEDUP_REMOVED lines=27> */
.L_x_24080:
        /* <DEDUP_REMOVED lines=13> */
.L_x_24079:
[----:B------:R0:W5:Y:S01]  /*bfa0*/  LDG.E.U16 R0, desc[UR36][R2.64] ;  /* 0x0000002402007981 */ /* 0x000162000c1e1500 */
[----:B------:R-:W-:Y:S05]  /*bfb0*/  BRA `(.L_x_24069) ;  /* 0x0000000400b87947 */ /* 0x000fea0003800000 */
.L_x_24076:
        /* <DEDUP_REMOVED lines=12> */
.L_x_24083:
        /* <DEDUP_REMOVED lines=21> */
.L_x_24087:
[----:B------:R-:W-:Y:S05]  /*c1d0*/  BSYNC.RECONVERGENT B1 ;  /* 0x0000000000017941 */ /* 0x000fea0003800200 */
.L_x_24086:
[----:B------:R-:W-:Y:S01]  /*c1e0*/  IMAD.SHL.U32 R0, R0, 0x100000, RZ ;  /* 0x0010000000007824 */ /* 0x000fe200078e00ff */
[----:B------:R-:W-:-:S04]  /*c1f0*/  LEA R2, R2, 0x3b800000, 0x17 ;  /* 0x3b80000002027811 */ /* 0x000fc800078eb8ff */
[----:B------:R-:W-:-:S07]  /*c200*/  LOP3.LUT R0, R2, R0, R7, 0xfe, !PT ;  /* 0x0000000002007212 */ /* 0x000fce00078efe07 */
.L_x_24085:
[----:B------:R-:W-:Y:S05]  /*c210*/  BSYNC.RECONVERGENT B0 ;  /* 0x0000000000007941 */ /* 0x000fea0003800200 */
.L_x_24084:
[----:B------:R-:W-:Y:S01]  /*c220*/  F2FP.BF16.F32.PACK_AB R0, RZ, R0 ;  /* 0x00000000ff00723e */ /* 0x000fe200000010ff */
[----:B------:R-:W-:Y:S06]  /*c230*/  BRA `(.L_x_24069) ;  /* 0x0000000400187947 */ /* 0x000fec0003800000 */
.L_x_24082:
        /* <DEDUP_REMOVED lines=21> */
.L_x_24091:
[----:B------:R-:W-:Y:S05]  /*c390*/  BSYNC.RECONVERGENT B1 ;  /* 0x0000000000017941 */ /* 0x000fea0003800200 */
.L_x_24090:
[----:B------:R-:W-:Y:S01]  /*c3a0*/  IMAD.SHL.U32 R0, R0, 0x200000, RZ ;  /* 0x0020000000007824 */ /* 0x000fe200078e00ff */
[----:B------:R-:W-:-:S04]  /*c3b0*/  LEA R2, R2, 0x37800000, 0x17 ;  /* 0x3780000002027811 */ /* 0x000fc800078eb8ff */
[----:B------:R-:W-:-:S07]  /*c3c0*/  LOP3.LUT R0, R2, R0, R7, 0xfe, !PT ;  /* 0x0000000002007212 */ /* 0x000fce00078efe07 */
.L_x_24089:
[----:B------:R-:W-:Y:S05]  /*c3d0*/  BSYNC.RECONVERGENT B0 ;  /* 0x0000000000007941 */ /* 0x000fea0003800200 */
.L_x_24088:
[----:B------:R-:W-:Y:S01]  /*c3e0*/  F2FP.BF16.F32.PACK_AB R0, RZ, R0 ;  /* 0x00000000ff00723e */ /* 0x000fe200000010ff */
[----:B------:R-:W-:Y:S06]  /*c3f0*/  BRA `(.L_x_24069) ;  /* 0x0000000000a87947 */ /* 0x000fec0003800000 */
.L_x_24081:
        /* <DEDUP_REMOVED lines=14> */
.L_x_24095:
[----:B------:R-:W-:Y:S05]  /*c4e0*/  BSYNC.RECONVERGENT B0 ;  /* 0x0000000000007941 */ /* 0x000fea0003800200 */
.L_x_24094:
[----:B------:R-:W-:Y:S01]  /*c4f0*/  F2FP.BF16.F32.PACK_AB R0, RZ, R0 ;  /* 0x00000000ff00723e */ /* 0x000fe200000010ff */
[----:B------:R-:W-:Y:S06]  /*c500*/  BRA `(.L_x_24069) ;  /* 0x0000000000647947 */ /* 0x000fec0003800000 */
.L_x_24068:
        /* <DEDUP_REMOVED lines=16> */
.L_x_24096:
[----:B------:R-:W-:Y:S01]  /*c610*/  PRMT R0, RZ, 0x7610, R0 ;  /* 0x00007610ff007816 */ /* 0x000fe20000000000 */
[----:B------:R-:W-:Y:S06]  /*c620*/  BRA `(.L_x_24069) ;  /* 0x00000000001c7947 */ /* 0x000fec0003800000 */
.L_x_24093:
[----:B------:R-:W2:Y:S02]  /*c630*/  LDG.E.64 R2, desc[UR36][R2.64] ;  /* 0x0000002402027981 */ /* 0x000ea4000c1e1b00 */
[----:B--2---:R-:W0:Y:S02]  /*c640*/  I2F.U64 R0, R2 ;  /* 0x0000000200007312 */ /* 0x004e240000301000 */
[----:B0-----:R-:W-:Y:S01]  /*c650*/  F2FP.BF16.F32.PACK_AB R0, RZ, R0 ;  /* 0x00000000ff00723e */ /* 0x001fe200000010ff */
[----:B------:R-:W-:Y:S06]  /*c660*/  BRA `(.L_x_24069) ;  /* 0x00000000000c7947 */ /* 0x000fec0003800000 */
.L_x_24092:
[----:B------:R-:W2:Y:S02]  /*c670*/  LDG.E R2, desc[UR36][R2.64] ;  /* 0x0000002402027981 */ /* 0x000ea4000c1e1900 */
[----:B--2---:R-:W-:-:S04]  /*c680*/  I2FP.F32.U32 R0, R2 ;  /* 0x0000000200007245 */ /* 0x004fc80000201000 */
[----:B------:R-:W-:-:S07]  /*c690*/  F2FP.BF16.F32.PACK_AB R0, RZ, R0 ;  /* 0x00000000ff00723e */ /* 0x000fce00000010ff */
.L_x_24069:
[----:B0----5:R-:W-:Y:S01]  /*c6a0*/  IMAD.U32 R3, R19, 0x10000, RZ ;  /* 0x0001000013037824 */ /* 0x021fe200078e00ff */
[----:B------:R-:W-:Y:S01]  /*c6b0*/  BSSY.RECONVERGENT B0, `(.L_x_24097) ;  /* 0x0000022000007945 */ /* 0x000fe20003800200 */
[----:B------:R-:W-:-:S03]  /*c6c0*/  IMAD.U32 R2, R0, 0x10000, RZ ;  /* 0x0001000000027824 */ /* 0x000fc600078e00ff */
        /* <DEDUP_REMOVED lines=22> */
.L_x_24100:
[----:B------:R-:W-:Y:S02]  /*c830*/  ISETP.NE.AND P0, PT, R3, RZ, PT ;  /* 0x000000ff0300720c */ /* 0x000fe40003f05270 */
[----:B------:R-:W-:-:S11]  /*c840*/  PRMT R19, R0, 0x7610, R19 ;  /* 0x0000761000137816 */ /* 0x000fd60000000013 */
[----:B------:R-:W-:Y:S05]  /*c850*/  @!P0 BRA `(.L_x_24099) ;  /* 0x00000000001c8947 */ /* 0x000fea0003800000 */
[----:B------:R-:W-:-:S04]  /*c860*/  LOP3.LUT R0, R0, 0x8000, RZ, 0xc0, !PT ;  /* 0x0000800000007812 */ /* 0x000fc800078ec0ff */
[----:B------:R-:W-:-:S04]  /*c870*/  LOP3.LUT R0, R0, 0x1, RZ, 0xfc, !PT ;  /* 0x0000000100007812 */ /* 0x000fc800078efcff */
[----:B------:R-:W-:Y:S01]  /*c880*/  PRMT R19, R0, 0x7610, R19 ;  /* 0x0000761000137816 */ /* 0x000fe20000000013 */
[----:B------:R-:W-:Y:S06]  /*c890*/  BRA `(.L_x_24099) ;  /* 0x00000000000c7947 */ /* 0x000fec0003800000 */
.L_x_24098:
[----:B------:R-:W-:-:S05]  /*c8a0*/  FADD.FTZ R2, R3, R2 ;  /* 0x0000000203027221 */ /* 0x000fca0000010000 */
[----:B------:R-:W-:-:S04]  /*c8b0*/  F2FP.BF16.F32.PACK_AB R2, RZ, R2 ;  /* 0x00000002ff02723e */ /* 0x000fc800000010ff */
[----:B------:R-:W-:-:S07]  /*c8c0*/  PRMT R19, R2, 0x7610, R19 ;  /* 0x0000761002137816 */ /* 0x000fce0000000013 */
.L_x_24099:
[----:B------:R-:W-:Y:S05]  /*c8d0*/  BSYNC.RECONVERGENT B0 ;  /* 0x0000000000007941 */ /* 0x000fea0003800200 */
.L_x_24097:
        /* <DEDUP_REMOVED lines=18> */
.L_x_24104:
[----:B------:R-:W-:-:S06]  /*ca00*/  IMAD.U32 R5, R19, 0x10000, RZ ;  /* 0x0001000013057824 */ /* 0x000fcc00078e00ff */
[----:B------:R-:W0:Y:S02]  /*ca10*/  F2I.S64.TRUNC R4, R5 ;  /* 0x0000000500047311 */ /* 0x000e24000020d900 */
[----:B0-----:R0:W-:Y:S01]  /*ca20*/  STG.E.U8 desc[UR36][R2.64], R4 ;  /* 0x0000000402007986 */ /* 0x0011e2000c101124 */
[----:B------:R-:W-:Y:S05]  /*ca30*/  BRA `(.L_x_24106) ;  /* 0x0000000c006c7947 */ /* 0x000fea0003800000 */
.L_x_24103:
        /* <DEDUP_REMOVED lines=10> */
.L_x_24108:
[----:B------:R-:W-:-:S06]  /*cae0*/  SHF.L.U32 R19, R19, 0x10, RZ ;  /* 0x0000001013137819 */ /* 0x000fcc00000006ff */
[----:B------:R-:W0:Y:S02]  /*caf0*/  F2I.FTZ.TRUNC.NTZ R19, R19 ;  /* 0x0000001300137305 */ /* 0x000e24000021f100 */
[----:B0-----:R0:W-:Y:S01]  /*cb00*/  STG.E desc[UR36][R2.64], R19 ;  /* 0x0000001302007986 */ /* 0x0011e2000c101924 */
[----:B------:R-:W-:Y:S05]  /*cb10*/  BRA `(.L_x_24106) ;  /* 0x0000000c00347947 */ /* 0x000fea0003800000 */
.L_x_24107:
[----:B------:R-:W-:-:S06]  /*cb20*/  IMAD.U32 R19, R19, 0x10000, RZ ;  /* 0x0001000013137824 */ /* 0x000fcc00078e00ff */
[----:B------:R-:W0:Y:S02]  /*cb30*/  F2I.FTZ.TRUNC.NTZ R19, R19 ;  /* 0x0000001300137305 */ /* 0x000e24000021f100 */
[----:B0-----:R0:W-:Y:S01]  /*cb40*/  STG.E.U16 desc[UR36][R2.64], R19 ;  /* 0x0000001302007986 */ /* 0x0011e2000c101524 */
[----:B------:R-:W-:Y:S05]  /*cb50*/  BRA `(.L_x_24106) ;  /* 0x0000000c00247947 */ /* 0x000fea0003800000 */
.L_x_24102:
        /* <DEDUP_REMOVED lines=9> */
.L_x_24110:
[----:B------:R-:W-:-:S05]  /*cbf0*/  IMAD.U32 R0, R19, 0x10000, RZ ;  /* 0x0001000013007824 */ /* 0x000fca00078e00ff */
[----:B------:R-:W-:-:S05]  /*cc00*/  F2FP.F16.F32.PACK_AB R0, RZ, R0 ;  /* 0x00000000ff00723e */ /* 0x000fca00000000ff */
[----:B------:R1:W-:Y:S01]  /*cc10*/  STG.E.U16 desc[UR36][R2.64], R0 ;  /* 0x0000000002007986 */ /* 0x0003e2000c101524 */
[----:B------:R-:W-:Y:S05]  /*cc20*/  BRA `(.L_x_24106) ;  /* 0x0000000800f07947 */ /* 0x000fea0003800000 */
.L_x_24109:
        /* <DEDUP_REMOVED lines=10> */
.L_x_24112:
[----:B------:R-:W-:-:S05]  /*ccd0*/  IMAD.U32 R19, R19, 0x10000, RZ ;  /* 0x0001000013137824 */ /* 0x000fca00078e00ff */
[----:B------:R-:W-:-:S04]  /*cce0*/  F2FP.F16.F32.PACK_AB R5, RZ, R19 ;  /* 0x00000013ff05723e */ /* 0x000fc800000000ff */
[----:B------:R-:W-:-:S05]  /*ccf0*/  PRMT R5, R5, 0x5410, RZ ;  /* 0x0000541005057816 */ /* 0x000fca00000000ff */
[----:B------:R4:W-:Y:S01]  /*cd00*/  STG.E desc[UR36][R2.64], R5 ;  /* 0x0000000502007986 */ /* 0x0009e2000c101924 */
[----:B------:R-:W-:Y:S05]  /*cd10*/  BRA `(.L_x_24106) ;  /* 0x0000000800b47947 */ /* 0x000fea0003800000 */
.L_x_24111:
[----:B------:R-:W-:-:S04]  /*cd20*/  IMAD.U32 R4, R19, 0x10000, RZ ;  /* 0x0001000013047824 */ /* 0x000fc800078e00ff */
[----:B------:R-:W-:-:S06]  /*cd30*/  FMUL.FTZ R4, R4, 1 ;  /* 0x3f80000004047820 */ /* 0x000fcc0000410000 */
[----:B------:R-:W0:Y:S02]  /*cd40*/  F2F.F64.F32 R4, R4 ;  /* 0x0000000400047310 */ /* 0x000e240000201800 */
[----:B0-----:R2:W-:Y:S01]  /*cd50*/  STG.E.64 desc[UR36][R2.64], R4 ;  /* 0x0000000402007986 */ /* 0x0015e2000c101b24 */
[----:B------:R-:W-:Y:S05]  /*cd60*/  BRA `(.L_x_24106) ;  /* 0x0000000800a07947 */ /* 0x000fea0003800000 */
.L_x_24101:
        /* <DEDUP_REMOVED lines=14> */
.L_x_24116:
        /* <DEDUP_REMOVED lines=18> */
.L_x_24119:
[----:B------:R-:W-:-:S04]  /*cf70*/  SHF.R.U32.HI R5, RZ, 0x18, R5 ;  /* 0x00000018ff057819 */ /* 0x000fc80000011605 */
[----:B------:R-:W-:-:S07]  /*cf80*/  LOP3.LUT R0, R0, 0x80, R5, 0xf8, !PT ;  /* 0x0000008000007812 */ /* 0x000fce00078ef805 */
.L_x_24118:
[----:B------:R-:W-:Y:S05]  /*cf90*/  BSYNC.RECONVERGENT B0 ;  /* 0x0000000000007941 */ /* 0x000fea0003800200 */
.L_x_24117:
[----:B------:R0:W-:Y:S01]  /*cfa0*/  STG.E.U8 desc[UR36][R2.64], R0 ;  /* 0x0000000002007986 */ /* 0x0001e2000c101124 */
[----:B------:R-:W-:Y:S05]  /*cfb0*/  BRA `(.L_x_24106) ;  /* 0x00000008000c7947 */ /* 0x000fea0003800000 */
.L_x_24115:
        /* <DEDUP_REMOVED lines=18> */
.L_x_24122:
[----:B------:R-:W-:-:S04]  /*d0e0*/  SHF.R.U32.HI R5, RZ, 0x18, R5 ;  /* 0x00000018ff057819 */ /* 0x000fc80000011605 */
[----:B------:R-:W-:-:S07]  /*d0f0*/  LOP3.LUT R0, R0, 0x80, R5, 0xf8, !PT ;  /* 0x0000008000007812 */ /* 0x000fce00078ef805 */
.L_x_24121:
[----:B------:R-:W-:Y:S05]  /*d100*/  BSYNC.RECONVERGENT B0 ;  /* 0x0000000000007941 */ /* 0x000fea0003800200 */
.L_x_24120:
[----:B------:R0:W-:Y:S01]  /*d110*/  STG.E.U8 desc[UR36][R2.64], R0 ;  /* 0x0000000002007986 */ /* 0x0001e2000c101124 */
[----:B------:R-:W-:Y:S05]  /*d120*/  BRA `(.L_x_24106) ;  /* 0x0000000400b07947 */ /* 0x000fea0003800000 */
.L_x_24114:
        /* <DEDUP_REMOVED lines=22> */
.L_x_24124:
[----:B------:R-:W-:-:S06]  /*d290*/  IMAD.U32 R4, R19, 0x10000, RZ ;  /* 0x0001000013047824 */ /* 0x000fcc00078e00ff */
[----:B------:R-:W0:Y:S02]  /*d2a0*/  F2I.U64.TRUNC R4, R4 ;  /* 0x0000000400047311 */ /* 0x000e24000020d800 */
[----:B0-----:R0:W-:Y:S01]  /*d2b0*/  STG.E.64 desc[UR36][R2.64], R4 ;  /* 0x0000000402007986 */ /* 0x0011e2000c101b24 */
[----:B------:R-:W-:Y:S05]  /*d2c0*/  BRA `(.L_x_24106) ;  /* 0x0000000400487947 */ /* 0x000fea0003800000 */
.L_x_24123:
[----:B------:R-:W-:-:S06]  /*d2d0*/  IMAD.U32 R19, R19, 0x10000, RZ ;  /* 0x0001000013137824 */ /* 0x000fcc00078e00ff */
[----:B------:R-:W0:Y:S02]  /*d2e0*/  F2I.FTZ.U32.TRUNC.NTZ R19, R19 ;  /* 0x0000001300137305 */ /* 0x000e24000021f000 */
[----:B0-----:R0:W-:Y:S01]  /*d2f0*/  STG.E desc[UR36][R2.64], R19 ;  /* 0x0000001302007986 */ /* 0x0011e2000c101924 */
[----:B------:R-:W-:Y:S05]  /*d300*/  BRA `(.L_x_24106) ;  /* 0x0000000400387947 */ /* 0x000fea0003800000 */
.L_x_24113:
        /* <DEDUP_REMOVED lines=11> */
.L_x_24126:
[----:B------:R-:W-:Y:S01]  /*d3c0*/  IMAD.U32 R19, R19, 0x10000, RZ ;  /* 0x0001000013137824 */ /* 0x000fe200078e00ff */
[----:B------:R-:W-:-:S03]  /*d3d0*/  CS2R R6, SRZ ;  /* 0x0000000000067805 */ /* 0x000fc6000001ff00 */
[----:B------:R-:W-:-:S06]  /*d3e0*/  FMUL.FTZ R4, R19, 1 ;  /* 0x3f80000013047820 */ /* 0x000fcc0000410000 */
[----:B------:R-:W0:Y:S02]  /*d3f0*/  F2F.F64.F32 R4, R4 ;  /* 0x0000000400047310 */ /* 0x000e240000201800 */
[----:B0-----:R0:W-:Y:S01]  /*d400*/  STG.E.128 desc[UR36][R2.64], R4 ;  /* 0x0000000402007986 */ /* 0x0011e2000c101d24 */
[----:B------:R-:W-:Y:S05]  /*d410*/  BRA `(.L_x_24106) ;  /* 0x0000000000f47947 */ /* 0x000fea0003800000 */
.L_x_24125:
[----:B------:R-:W-:-:S09]  /*d420*/  UISETP.NE.AND UP0, UPT, UR4, 0xf, UPT ;  /* 0x0000000f0400788c */ /* 0x000fd2000bf05270 */
[----:B------:R-:W-:Y:S05]  /*d430*/  BRA.U !UP0, `(.L_x_24127) ;  /* 0x0000000108e87547 */ /* 0x000fea000b800000 */
[----:B------:R-:W-:-:S09]  /*d440*/  UISETP.NE.AND UP0, UPT, UR4, 0x17, UPT ;  /* 0x000000170400788c */ /* 0x000fd2000bf05270 */
[----:B------:R-:W-:Y:S05]  /*d450*/  BRA.U !UP0, `(.L_x_24128) ;  /* 0x0000000108907547 */ /* 0x000fea000b800000 */
[----:B------:R-:W-:-:S09]  /*d460*/  UISETP.NE.AND UP0, UPT, UR4, 0x18, UPT ;  /* 0x000000180400788c */ /* 0x000fd2000bf05270 */
[----:B------:R-:W-:Y:S05]  /*d470*/  BRA.U !UP0, `(.L_x_24129) ;  /* 0x0000000108447547 */ /* 0x000fea000b800000 */
.L_x_24105:
        /* <DEDUP_REMOVED lines=16> */
.L_x_24130:
[----:B------:R-:W-:Y:S05]  /*d580*/  BRA `(.L_x_24106) ;  /* 0x0000000000987947 */ /* 0x000fea0003800000 */
.L_x_24129:
        /* <DEDUP_REMOVED lines=13> */
.L_x_24132:
[----:B------:R-:W-:Y:S05]  /*d660*/  BSYNC.RECONVERGENT B0 ;  /* 0x0000000000007941 */ /* 0x000fea0003800200 */
.L_x_24131:
[----:B------:R-:W-:-:S05]  /*d670*/  LOP3.LUT R5, R0, 0x80, R5, 0xf8, !PT ;  /* 0x0000008000057812 */ /* 0x000fca00078ef805 */
[----:B------:R0:W-:Y:S01]  /*d680*/  STG.E.U8 desc[UR36][R2.64], R5 ;  /* 0x0000000502007986 */ /* 0x0001e2000c101124 */
[----:B------:R-:W-:Y:S05]  /*d690*/  BRA `(.L_x_24106) ;  /* 0x0000000000547947 */ /* 0x000fea0003800000 */
.L_x_24128:
        /* <DEDUP_REMOVED lines=12> */
.L_x_24134:
[----:B------:R-:W-:Y:S01]  /*d760*/  IMAD.MOV.U32 R0, RZ, RZ, 0x7f ;  /* 0x0000007fff007424 */ /* 0x000fe200078e00ff */
[----:B------:R-:W-:-:S04]  /*d770*/  ISETP.GT.U32.AND P0, PT, R4, 0x7f800000, PT ;  /* 0x7f8000000400780c */ /* 0x000fc80003f04070 */
[----:B------:R-:W-:-:S09]  /*d780*/  SEL R0, R0, 0x7c, P0 ;  /* 0x0000007c00007807 */ /* 0x000fd20000000000 */
.L_x_24135:
[----:B------:R-:W-:Y:S05]  /*d790*/  BSYNC.RECONVERGENT B0 ;  /* 0x0000000000007941 */ /* 0x000fea0003800200 */
.L_x_24133:
[----:B------:R-:W-:-:S04]  /*d7a0*/  SHF.R.U32.HI R5, RZ, 0x18, R5 ;  /* 0x00000018ff057819 */ /* 0x000fc80000011605 */
[----:B------:R-:W-:-:S05]  /*d7b0*/  LOP3.LUT R5, R0, 0x80, R5, 0xf8, !PT ;  /* 0x0000008000057812 */ /* 0x000fca00078ef805 */
[----:B------:R0:W-:Y:S01]  /*d7c0*/  STG.E.U8 desc[UR36][R2.64], R5 ;  /* 0x0000000502007986 */ /* 0x0001e2000c101124 */
[----:B------:R-:W-:Y:S05]  /*d7d0*/  BRA `(.L_x_24106) ;  /* 0x0000000000047947 */ /* 0x000fea0003800000 */
.L_x_24127:
[----:B------:R0:W-:Y:S02]  /*d7e0*/  STG.E.U16 desc[UR36][R2.64], R19 ;  /* 0x0000001302007986 */ /* 0x0001e4000c101524 */
.L_x_24106:
[----:B------:R-:W-:-:S07]  /*d7f0*/  IADD3 R17, PT, PT, R17, 0x80, RZ ;  /* 0x0000008011117810 */ /* 0x000fce0007ffe0ff */
.L_x_24029:
[----:B------:R-:W-:Y:S05]  /*d800*/  BSYNC.RECONVERGENT B6 ;  /* 0x0000000000067941 */ /* 0x000fea0003800200 */
.L_x_24028:
[----:B------:R-:W5:Y:S02]  /*d810*/  LDCU UR4, c[0x0][0x380] ;  /* 0x00007000ff0477ac */ /* 0x000f640008000800 */
[----:B-----5:R-:W-:-:S13]  /*d820*/  ISETP.GE.AND P0, PT, R17, UR4, PT ;  /* 0x0000000411007c0c */ /* 0x020fda000bf06270 */
[----:B------:R-:W-:Y:S05]  /*d830*/  @P0 EXIT ;  /* 0x000000000000094d */ /* 0x000fea0003800000 */
        /* <DEDUP_REMOVED lines=354> */
.L_x_24136:
[----:B------:R-:W3:Y:S01]  /*ee60*/  LDCU.64 UR8, c[0x0][0x5f0] ;  /* 0x0000be00ff0877ac */ /* 0x000ee20008000a00 */
[----:B------:R-:W0:Y:S01]  /*ee70*/  LDCU.64 UR6, c[0x0][0x5e8] ;  /* 0x0000bd00ff0677ac */ /* 0x000e220008000a00 */
[----:B------:R-:W-:-:S04]  /*ee80*/  UPRMT UR4, UR39, 0x9910, URZ ;  /* 0x0000991027047896 */ /* 0x000fc800080000ff */
[----:B------:R-:W-:Y:S01]  /*ee90*/  UISETP.GT.AND UP0, UPT, UR4, 0x9, UPT ;  /* 0x000000090400788c */ /* 0x000fe2000bf04270 */
[----:B---34-:R-:W-:Y:S02]  /*eea0*/  IADD3 R2, P1, PT, R0, UR8, RZ ;  /* 0x0000000800027c10 */ /* 0x018fe4000ff3e0ff */
        /* <DEDUP_REMOVED lines=17> */
.L_x_24140:
[----:B------:R-:W2:Y:S02]  /*efc0*/  LDG.E.U8 R2, desc[UR36][R2.64] ;  /* 0x0000002402027981 */ /* 0x000ea4000c1e1100 */
[----:B--2---:R-:W-:-:S04]  /*efd0*/  I2FP.F32.U32 R0, R2 ;  /* 0x0000000200007245 */ /* 0x004fc80000201000 */
[----:B------:R-:W-:-:S04]  /*efe0*/  F2FP.BF16.F32.PACK_AB R0, RZ, R0 ;  /* 0x00000000ff00723e */ /* 0x000fc800000010ff */
[----:B------:R-:W-:Y:S01]  /*eff0*/  PRMT R19, R0, 0x7610, R19 ;  /* 0x0000761000137816 */ /* 0x000fe20000000013 */
[----:B------:R-:W-:Y:S06]  /*f000*/  BRA `(.L_x_24142) ;  /* 0x0000000c00c07947 */ /* 0x000fec0003800000 */
.L_x_24139:
        /* <DEDUP_REMOVED lines=11> */
.L_x_24144:
[----:B------:R-:W2:Y:S02]  /*f0c0*/  LDG.E R2, desc[UR36][R2.64] ;  /* 0x0000002402027981 */ /* 0x000ea4000c1e1900 */
[----:B--2---:R-:W-:-:S04]  /*f0d0*/  I2FP.F32.S32 R0, R2 ;  /* 0x0000000200007245 */ /* 0x004fc80000201400 */
[----:B------:R-:W-:-:S04]  /*f0e0*/  F2FP.BF16.F32.PACK_AB R0, RZ, R0 ;  /* 0x00000000ff00723e */ /* 0x000fc800000010ff */
[----:B------:R-:W-:Y:S01]  /*f0f0*/  PRMT R19, R0, 0x7610, R19 ;  /* 0x0000761000137816 */ /* 0x000fe20000000013 */
[----:B------:R-:W-:Y:S06]  /*f100*/  BRA `(.L_x_24142) ;  /* 0x0000000c00807947 */ /* 0x000fec0003800000 */
.L_x_24143:
[----:B------:R-:W2:Y:S02]  /*f110*/  LDG.E.U16 R2, desc[UR36][R2.64] ;  /* 0x0000002402027981 */ /* 0x000ea4000c1e1500 */
[----:B--2---:R-:W0:Y:S02]  /*f120*/  I2F.S16 R0, R2 ;  /* 0x0000000200007306 */ /* 0x004e240000101400 */
[----:B0-----:R-:W-:-:S04]  /*f130*/  F2FP.BF16.F32.PACK_AB R0, RZ, R0 ;  /* 0x00000000ff00723e */ /* 0x001fc800000010ff */
[----:B------:R-:W-:Y:S01]  /*f140*/  PRMT R19, R0, 0x7610, R19 ;  /* 0x0000761000137816 */ /* 0x000fe20000000013 */
[----:B------:R-:W-:Y:S06]  /*f150*/  BRA `(.L_x_24142) ;  /* 0x0000000c006c7947 */ /* 0x000fec0003800000 */
.L_x_24138:
        /* <DEDUP_REMOVED lines=9> */
.L_x_24146:
[----:B------:R-:W2:Y:S02]  /*f1f0*/  LDG.E.U16 R0, desc[UR36][R2.64] ;  /* 0x0000002402007981 */ /* 0x000ea4000c1e1500 */
[----:B--2---:R-:W-:-:S05]  /*f200*/  HADD2.F32 R0, -RZ, R0.H0_H0 ;  /* 0x20000000ff007230 */ /* 0x004fca0000004100 */
[----:B------:R-:W-:-:S04]  /*f210*/  F2FP.BF16.F32.PACK_AB R0, RZ, R0 ;  /* 0x00000000ff00723e */ /* 0x000fc800000010ff */
[----:B------:R-:W-:Y:S01]  /*f220*/  PRMT R19, R0, 0x7610, R19 ;  /* 0x0000761000137816 */ /* 0x000fe20000000013 */
[----:B------:R-:W-:Y:S06]  /*f230*/  BRA `(.L_x_24142) ;  /* 0x0000000c00347947 */ /* 0x000fec0003800000 */
.L_x_24145:
        /* <DEDUP_REMOVED lines=9> */
.L_x_24148:
[----:B------:R-:W2:Y:S02]  /*f2d0*/  LDG.E.U16 R2, desc[UR36][R2.64] ;  /* 0x0000002402027981 */ /* 0x000ea4000c1e1500 */
[----:B--2---:R-:W-:-:S05]  /*f2e0*/  HADD2.F32 R0, -RZ, R2.H0_H0 ;  /* 0x20000002ff007230 */ /* 0x004fca0000004100 */
[----:B------:R-:W-:-:S04]  /*f2f0*/  F2FP.BF16.F32.PACK_AB R0, RZ, R0 ;  /* 0x00000000ff00723e */ /* 0x000fc800000010ff */
[----:B------:R-:W-:Y:S01]  /*f300*/  PRMT R19, R0, 0x7610, R19 ;  /* 0x0000761000137816 */ /* 0x000fe20000000013 */
[----:B------:R-:W-:Y:S06]  /*f310*/  BRA `(.L_x_24142) ;  /* 0x0000000800fc7947 */ /* 0x000fec0003800000 */
.L_x_24147:
        /* <DEDUP_REMOVED lines=9> */
.L_x_24137:
        /* <DEDUP_REMOVED lines=14> */
.L_x_24151:
        /* <DEDUP_REMOVED lines=9> */
.L_x_24150:
        /* <DEDUP_REMOVED lines=27> */
.L_x_24153:
        /* <DEDUP_REMOVED lines=14> */
.L_x_24152:
[----:B------:R0:W5:Y:S01]  /*f7b0*/  LDG.E.U16 R19, desc[UR36][R2.64] ;  /* 0x0000002402137981 */ /* 0x000162000c1e1500 */
[----:B------:R-:W-:Y:S05]  /*f7c0*/  BRA `(.L_x_24142) ;  /* 0x0000000400d07947 */ /* 0x000fea0003800000 */
.L_x_24149:
        /* <DEDUP_REMOVED lines=13> */
.L_x_24156:
        /* <DEDUP_REMOVED lines=21> */
.L_x_24160:
[----:B------:R-:W-:Y:S05]  /*f9f0*/  BSYNC.RECONVERGENT B1 ;  /* 0x0000000000017941 */ /* 0x000fea0003800200 */
.L_x_24159:
[----:B------:R-:W-:Y:S01]  /*fa00*/  IMAD.SHL.U32 R0, R0, 0x100000, RZ ;  /* 0x0010000000007824 */ /* 0x000fe200078e00ff */
[----:B------:R-:W-:-:S04]  /*fa10*/  LEA R2, R2, 0x3b800000, 0x17 ;  /* 0x3b80000002027811 */ /* 0x000fc800078eb8ff */
[----:B------:R-:W-:-:S07]  /*fa20*/  LOP3.LUT R0, R2, R0, R7, 0xfe, !PT ;  /* 0x0000000002007212 */ /* 0x000fce00078efe07 */
.L_x_24158:
[----:B------:R-:W-:Y:S05]  /*fa30*/  BSYNC.RECONVERGENT B0 ;  /* 0x0000000000007941 */ /* 0x000fea0003800200 */
.L_x_24157:
[----:B------:R-:W-:-:S04]  /*fa40*/  F2FP.BF16.F32.PACK_AB R0, RZ, R0 ;  /* 0x00000000ff00723e */ /* 0x000fc800000010ff */
[----:B------:R-:W-:Y:S01]  /*fa50*/  PRMT R19, R0, 0x7610, R19 ;  /* 0x0000761000137816 */ /* 0x000fe20000000013 */
[----:B------:R-:W-:Y:S06]  /*fa60*/  BRA `(.L_x_24142) ;  /* 0x0000000400287947 */ /* 0x000fec0003800000 */
.L_x_24155:
        /* <DEDUP_REMOVED lines=21> */
.L_x_24164:
[----:B------:R-:W-:Y:S05]  /*fbc0*/  BSYNC.RECONVERGENT B1 ;  /* 0x0000000000017941 */ /* 0x000fea0003800200 */
.L_x_24163:
[----:B------:R-:W-:Y:S01]  /*fbd0*/  IMAD.SHL.U32 R0, R0, 0x200000, RZ ;  /* 0x0020000000007824 */ /* 0x000fe200078e00ff */
[----:B------:R-:W-:-:S04]  /*fbe0*/  LEA R2, R2, 0x37800000, 0x17 ;  /* 0x3780000002027811 */ /* 0x000fc800078eb8ff */
[----:B------:R-:W-:-:S07]  /*fbf0*/  LOP3.LUT R0, R2, R0, R7, 0xfe, !PT ;  /* 0x0000000002007212 */ /* 0x000fce00078efe07 */
.L_x_24162:
[----:B------:R-:W-:Y:S05]  /*fc00*/  BSYNC.RECONVERGENT B0 ;  /* 0x0000000000007941 */ /* 0x000fea0003800200 */
.L_x_24161:
[----:B------:R-:W-:-:S04]  /*fc10*/  F2FP.BF16.F32.PACK_AB R0, RZ, R0 ;  /* 0x00000000ff00723e */ /* 0x000fc800000010ff */
[----:B------:R-:W-:Y:S01]  /*fc20*/  PRMT R19, R0, 0x7610, R19 ;  /* 0x0000761000137816 */ /* 0x000fe20000000013 */
[----:B------:R-:W-:Y:S06]  /*fc30*/  BRA `(.L_x_24142) ;  /* 0x0000000000b47947 */ /* 0x000fec0003800000 */
.L_x_24154:
        /* <DEDUP_REMOVED lines=14> */
.L_x_24168:
[----:B------:R-:W-:Y:S05]  /*fd20*/  BSYNC.RECONVERGENT B0 ;  /* 0x0000000000007941 */ /* 0x000fea0003800200 */
.L_x_24167:
[----:B------:R-:W-:-:S04]  /*fd30*/  F2FP.BF16.F32.PACK_AB R0, RZ, R0 ;  /* 0x00000000ff00723e */ /* 0x000fc800000010ff */
[----:B------:R-:W-:Y:S01]  /*fd40*/  PRMT R19, R0, 0x7610, R19 ;  /* 0x0000761000137816 */ /* 0x000fe20000000013 */
[----:B------:R-:W-:Y:S06]  /*fd50*/  BRA `(.L_x_24142) ;  /* 0x00000000006c7947 */ /* 0x000fec0003800000 */
.L_x_24141:
        /* <DEDUP_REMOVED lines=16> */
.L_x_24169:
[----:B------:R-:W-:Y:S01]  /*fe60*/  PRMT R19, RZ, 0x7610, R19 ;  /* 0x00007610ff137816 */ /* 0x000fe20000000013 */
[----:B------:R-:W-:Y:S06]  /*fe70*/  BRA `(.L_x_24142) ;  /* 0x0000000000247947 */ /* 0x000fec0003800000 */
.L_x_24166:
[----:B------:R-:W2:Y:S02]  /*fe80*/  LDG.E.64 R2, desc[UR36][R2.64] ;  /* 0x0000002402027981 */ /* 0x000ea4000c1e1b00 */
[----:B--2---:R-:W0:Y:S02]  /*fe90*/  I2F.U64 R0, R2 ;  /* 0x0000000200007312 */ /* 0x004e240000301000 */
[----:B0-----:R-:W-:-:S04]  /*fea0*/  F2FP.BF16.F32.PACK_AB R0, RZ, R0 ;  /* 0x00000000ff00723e */ /* 0x001fc800000010ff */
[----:B------:R-:W-:Y:S01]  /*feb0*/  PRMT R19, R0, 0x7610, R19 ;  /* 0x0000761000137816 */ /* 0x000fe20000000013 */
[----:B------:R-:W-:Y:S06]  /*fec0*/  BRA `(.L_x_24142) ;  /* 0x0000000000107947 */ /* 0x000fec0003800000 */
.L_x_24165:
[----:B------:R-:W2:Y:S02]  /*fed0*/  LDG.E R2, desc[UR36][R2.64] ;  /* 0x0000002402027981 */ /* 0x000ea4000c1e1900 */
[----:B--2---:R-:W-:-:S04]  /*fee0*/  I2FP.F32.U32 R0, R2 ;  /* 0x0000000200007245 */ /* 0x004fc80000201000 */
[----:B------:R-:W-:-:S04]  /*fef0*/  F2FP.BF16.F32.PACK_AB R0, RZ, R0 ;  /* 0x00000000ff00723e */ /* 0x000fc800000010ff */
[----:B------:R-:W-:-:S07]  /*ff00*/  PRMT R19, R0, 0x7610, R19 ;  /* 0x0000761000137816 */ /* 0x000fce0000000013 */
.L_x_24142:
        /* <DEDUP_REMOVED lines=18> */
.L_x_24173:
[----:B------:R-:W2:Y:S02]  /*10030*/  LDG.E.U8 R2, desc[UR36][R2.64] ;  /* 0x0000002402027981 */ /* 0x000ea4000c1e1100 */
[----:B--2---:R-:W-:-:S04]  /*10040*/  I2FP.F32.U32 R0, R2 ;  /* 0x0000000200007245 */ /* 0x004fc80000201000 */
[----:B------:R-:W-:Y:S01]  /*10050*/  F2FP.BF16.F32.PACK_AB R0, RZ, R0 ;  /* 0x00000000ff00723e */ /* 0x000fe200000010ff */
[----:B------:R-:W-:Y:S06]  /*10060*/  BRA `(.L_x_24175) ;  /* 0x0000000c00847947 */ /* 0x000fec0003800000 */
.L_x_24172:
        /* <DEDUP_REMOVED lines=10> */
.L_x_24177:
[----:B------:R-:W2:Y:S02]  /*10110*/  LDG.E R2, desc[UR36][R2.64] ;  /* 0x0000002402027981 */ /* 0x000ea4000c1e1900 */
[----:B--2---:R-:W-:-:S04]  /*10120*/  I2FP.F32.S32 R0, R2 ;  /* 0x0000000200007245 */ /* 0x004fc80000201400 */
[----:B------:R-:W-:Y:S01]  /*10130*/  F2FP.BF16.F32.PACK_AB R0, RZ, R0 ;  /* 0x00000000ff00723e */ /* 0x000fe200000010ff */
[----:B------:R-:W-:Y:S06]  /*10140*/  BRA `(.L_x_24175) ;  /* 0x0000000c004c7947 */ /* 0x000fec0003800000 */
.L_x_24176:
[----:B------:R-:W2:Y:S02]  /*10150*/  LDG.E.U16 R2, desc[UR36][R2.64] ;  /* 0x0000002402027981 */ /* 0x000ea4000c1e1500 */
[----:B--2---:R-:W0:Y:S02]  /*10160*/  I2F.S16 R0, R2 ;  /* 0x0000000200007306 */ /* 0x004e240000101400 */
[----:B0-----:R-:W-:Y:S01]  /*10170*/  F2FP.BF16.F32.PACK_AB R0, RZ, R0 ;  /* 0x00000000ff00723e */ /* 0x001fe200000010ff */
[----:B------:R-:W-:Y:S06]  /*10180*/  BRA `(.L_x_24175) ;  /* 0x0000000c003c7947 */ /* 0x000fec0003800000 */
.L_x_24171:
        /* <DEDUP_REMOVED lines=9> */
.L_x_24179:
[----:B------:R-:W2:Y:S02]  /*10220*/  LDG.E.U16 R0, desc[UR36][R2.64] ;  /* 0x0000002402007981 */ /* 0x000ea4000c1e1500 */
[----:B--2---:R-:W-:-:S05]  /*10230*/  HADD2.F32 R0, -RZ, R0.H0_H0 ;  /* 0x20000000ff007230 */ /* 0x004fca0000004100 */
[----:B------:R-:W-:Y:S01]  /*10240*/  F2FP.BF16.F32.PACK_AB R0, RZ, R0 ;  /* 0x00000000ff00723e */ /* 0x000fe200000010ff */
[----:B------:R-:W-:Y:S06]  /*10250*/  BRA `(.L_x_24175) ;  /* 0x0000000c00087947 */ /* 0x000fec0003800000 */
.L_x_24178:
        /* <DEDUP_REMOVED lines=9> */
.L_x_24181:
[----:B------:R-:W2:Y:S02]  /*102f0*/  LDG.E.U16 R2, desc[UR36][R2.64] ;  /* 0x0000002402027981 */ /* 0x000ea4000c1e1500 */
[----:B--2---:R-:W-:-:S05]  /*10300*/  HADD2.F32 R0, -RZ, R2.H0_H0 ;  /* 0x20000002ff007230 */ /* 0x004fca0000004100 */
[----:B------:R-:W-:Y:S01]  /*10310*/  F2FP.BF16.F32.PACK_AB R0, RZ, R0 ;  /* 0x00000000ff00723e */ /* 0x000fe200000010ff */
[----:B------:R-:W-:Y:S06]  /*10320*/  BRA `(.L_x_24175) ;  /* 0x0000000800d47947 */ /* 0x000fec0003800000 */
.L_x_24180:
        /* <DEDUP_REMOVED lines=8> */
.L_x_24170:
        /* <DEDUP_REMOVED lines=13> */
.L_x_24184:
        /* <DEDUP_REMOVED lines=8> */
.L_x_24183:
        /* <DEDUP_REMOVED lines=27> */
.L_x_24186:
        /* <DEDUP_REMOVED lines=13> */
.L_x_24185:
[----:B------:R0:W5:Y:S01]  /*10780*/  LDG.E.U16 R0, desc[UR36][R2.64] ;  /* 0x0000002402007981 */ /* 0x000162000c1e1500 */
[----:B------:R-:W-:Y:S05]  /*10790*/  BRA `(.L_x_24175) ;  /* 0x0000000400b87947 */ /* 0x000fea0003800000 */
.L_x_24182:
        /* <DEDUP_REMOVED lines=12> */
.L_x_24189:
        /* <DEDUP_REMOVED lines=21> */
.L_x_24193:
[----:B------:R-:W-:Y:S05]  /*109b0*/  BSYNC.RECONVERGENT B1 ;  /* 0x0000000000017941 */ /* 0x000fea0003800200 */
.L_x_24192:
[----:B------:R-:W-:Y:S01]  /*109c0*/  IMAD.SHL.U32 R0, R0, 0x100000, RZ ;  /* 0x0010000000007824 */ /* 0x000fe200078e00ff */
[----:B------:R-:W-:-:S04]  /*109d0*/  LEA R2, R2, 0x3b800000, 0x17 ;  /* 0x3b80000002027811 */ /* 0x000fc800078eb8ff */
[----:B------:R-:W-:-:S07]  /*109e0*/  LOP3.LUT R0, R2, R0, R7, 0xfe, !PT ;  /* 0x0000000002007212 */ /* 0x000fce00078efe07 */
.L_x_24191:
[----:B------:R-:W-:Y:S05]  /*109f0*/  BSYNC.RECONVERGENT B0 ;  /* 0x0000000000007941 */ /* 0x000fea0003800200 */
.L_x_24190:
[----:B------:R-:W-:Y:S01]  /*10a00*/  F2FP.BF16.F32.PACK_AB R0, RZ, R0 ;  /* 0x00000000ff00723e */ /* 0x000fe200000010ff */
[----:B------:R-:W-:Y:S06]  /*10a10*/  BRA `(.L_x_24175) ;  /* 0x0000000400187947 */ /* 0x000fec0003800000 */
.L_x_24188:
        /* <DEDUP_REMOVED lines=21> */
.L_x_24197:
[----:B------:R-:W-:Y:S05]  /*10b70*/  BSYNC.RECONVERGENT B1 ;  /* 0x0000000000017941 */ /* 0x000fea0003800200 */
.L_x_24196:
[----:B------:R-:W-:Y:S01]  /*10b80*/  IMAD.SHL.U32 R0, R0, 0x200000, RZ ;  /* 0x0020000000007824 */ /* 0x000fe200078e00ff */
[----:B------:R-:W-:-:S04]  /*10b90*/  LEA R2, R2, 0x37800000, 0x17 ;  /* 0x3780000002027811 */ /* 0x000fc800078eb8ff */
[----:B------:R-:W-:-:S07]  /*10ba0*/  LOP3.LUT R0, R2, R0, R7, 0xfe, !PT ;  /* 0x0000000002007212 */ /* 0x000fce00078efe07 */
.L_x_24195:
[----:B------:R-:W-:Y:S05]  /*10bb0*/  BSYNC.RECONVERGENT B0 ;  /* 0x0000000000007941 */ /* 0x000fea0003800200 */
.L_x_24194:
[----:B------:R-:W-:Y:S01]  /*10bc0*/  F2FP.BF16.F32.PACK_AB R0, RZ, R0 ;  /* 0x00000000ff00723e */ /* 0x000fe200000010ff */
[----:B------:R-:W-:Y:S06]  /*10bd0*/  BRA `(.L_x_24175) ;  /* 0x0000000000a87947 */ /* 0x000fec0003800000 */
.L_x_24187:
        /* <DEDUP_REMOVED lines=14> */
.L_x_24201:
[----:B------:R-:W-:Y:S05]  /*10cc0*/  BSYNC.RECONVERGENT B0 ;  /* 0x0000000000007941 */ /* 0x000fea0003800200 */
.L_x_24200:
[----:B------:R-:W-:Y:S01]  /*10cd0*/  F2FP.BF16.F32.PACK_AB R0, RZ, R0 ;  /* 0x00000000ff00723e */ /* 0x000fe200000010ff */
[----:B------:R-:W-:Y:S06]  /*10ce0*/  BRA `(.L_x_24175) ;  /* 0x0000000000647947 */ /* 0x000fec0003800000 */
.L_x_24174:
        /* <DEDUP_REMOVED lines=16> */
.L_x_24202:
[----:B------:R-:W-:Y:S01]  /*10df0*/  PRMT R0, RZ, 0x7610, R0 ;  /* 0x00007610ff007816 */ /* 0x000fe20000000000 */
[----:B------:R-:W-:Y:S06]  /*10e00*/  BRA `(.L_x_24175) ;  /* 0x00000000001c7947 */ /* 0x000fec0003800000 */
.L_x_24199:
[----:B------:R-:W2:Y:S02]  /*10e10*/  LDG.E.64 R2, desc[UR36][R2.64] ;  /* 0x0000002402027981 */ /* 0x000ea4000c1e1b00 */
[----:B--2---:R-:W0:Y:S02]  /*10e20*/  I2F.U64 R0, R2 ;  /* 0x0000000200007312 */ /* 0x004e240000301000 */
[----:B0-----:R-:W-:Y:S01]  /*10e30*/  F2FP.BF16.F32.PACK_AB R0, RZ, R0 ;  /* 0x00000000ff00723e */ /* 0x001fe200000010ff */
[----:B------:R-:W-:Y:S06]  /*10e40*/  BRA `(.L_x_24175) ;  /* 0x00000000000c7947 */ /* 0x000fec0003800000 */
.L_x_24198:
[----:B------:R-:W2:Y:S02]  /*10e50*/  LDG.E R2, desc[UR36][R2.64] ;  /* 0x0000002402027981 */ /* 0x000ea4000c1e1900 */
[----:B--2---:R-:W-:-:S04]  /*10e60*/  I2FP.F32.U32 R0, R2 ;  /* 0x0000000200007245 */ /* 0x004fc80000201000 */
[----:B------:R-:W-:-:S07]  /*10e70*/  F2FP.BF16.F32.PACK_AB R0, RZ, R0 ;  /* 0x00000000ff00723e */ /* 0x000fce00000010ff */
.L_x_24175:
        /* <DEDUP_REMOVED lines=25> */
.L_x_24206:
[----:B------:R-:W-:Y:S02]  /*11010*/  ISETP.NE.AND P0, PT, R3, RZ, PT ;  /* 0x000000ff0300720c */ /* 0x000fe40003f05270 */
[----:B------:R-:W-:-:S11]  /*11020*/  PRMT R19, R0, 0x7610, R19 ;  /* 0x0000761000137816 */ /* 0x000fd60000000013 */
[----:B------:R-:W-:Y:S05]  /*11030*/  @!P0 BRA `(.L_x_24205) ;  /* 0x00000000001c8947 */ /* 0x000fea0003800000 */
[----:B------:R-:W-:-:S04]  /*11040*/  LOP3.LUT R0, R0, 0x8000, RZ, 0xc0, !PT ;  /* 0x0000800000007812 */ /* 0x000fc800078ec0ff */
[----:B------:R-:W-:-:S04]  /*11050*/  LOP3.LUT R0, R0, 0x1, RZ, 0xfc, !PT ;  /* 0x0000000100007812 */ /* 0x000fc800078efcff */
[----:B------:R-:W-:Y:S01]  /*11060*/  PRMT R19, R0, 0x7610, R19 ;  /* 0x0000761000137816 */ /* 0x000fe20000000013 */
[----:B------:R-:W-:Y:S06]  /*11070*/  BRA `(.L_x_24205) ;  /* 0x00000000000c7947 */ /* 0x000fec0003800000 */
.L_x_24204:
[----:B------:R-:W-:-:S05]  /*11080*/  FADD.FTZ R2, R3, R2 ;  /* 0x0000000203027221 */ /* 0x000fca0000010000 */
[----:B------:R-:W-:-:S04]  /*11090*/  F2FP.BF16.F32.PACK_AB R2, RZ, R2 ;  /* 0x00000002ff02723e */ /* 0x000fc800000010ff */
[----:B------:R-:W-:-:S07]  /*110a0*/  PRMT R19, R2, 0x7610, R19 ;  /* 0x0000761002137816 */ /* 0x000fce0000000013 */
.L_x_24205:
[----:B------:R-:W-:Y:S05]  /*110b0*/  BSYNC.RECONVERGENT B0 ;  /* 0x0000000000007941 */ /* 0x000fea0003800200 */
.L_x_24203:
        /* <DEDUP_REMOVED lines=13> */
[----:B0-----:R-:W-:Y:S01]  /*11190*/  STG.E.U8 desc[UR36][R16.64], R19 ;  /* 0x0000001310007986 */ /* 0x001fe2000c101124 */
[----:B------:R-:W-:Y:S05]  /*111a0*/  EXIT ;  /* 0x000000000000794d */ /* 0x000fea0003800000 */
.L_x_24210:
[----:B------:R-:W-:-:S06]  /*111b0*/  IMAD.U32 R3, R19, 0x10000, RZ ;  /* 0x0001000013037824 */ /* 0x000fcc00078e00ff */
[----:B------:R-:W0:Y:S02]  /*111c0*/  F2I.S64.TRUNC R2, R3 ;  /* 0x0000000300027311 */ /* 0x000e24000020d900 */
[----:B0-----:R-:W-:Y:S01]  /*111d0*/  STG.E.U8 desc[UR36][R16.64], R2 ;  /* 0x0000000210007986 */ /* 0x001fe2000c101124 */
[----:B------:R-:W-:Y:S05]  /*111e0*/  EXIT ;  /* 0x000000000000794d */ /* 0x000fea0003800000 */
.L_x_24209:
        /* <DEDUP_REMOVED lines=8> */
[----:B0-----:R-:W-:Y:S01]  /*11270*/  STG.E.64 desc[UR36][R16.64], R2 ;  /* 0x0000000210007986 */ /* 0x001fe2000c101b24 */
[----:B------:R-:W-:Y:S05]  /*11280*/  EXIT ;  /* 0x000000000000794d */ /* 0x000fea0003800000 */
.L_x_24213:
[----:B------:R-:W-:-:S06]  /*11290*/  SHF.L.U32 R19, R19, 0x10, RZ ;  /* 0x0000001013137819 */ /* 0x000fcc00000006ff */
[----:B------:R-:W0:Y:S02]  /*112a0*/  F2I.FTZ.TRUNC.NTZ R19, R19 ;  /* 0x0000001300137305 */ /* 0x000e24000021f100 */
[----:B0-----:R-:W-:Y:S01]  /*112b0*/  STG.E desc[UR36][R16.64], R19 ;  /* 0x0000001310007986 */ /* 0x001fe2000c101924 */
[----:B------:R-:W-:Y:S05]  /*112c0*/  EXIT ;  /* 0x000000000000794d */ /* 0x000fea0003800000 */
.L_x_24212:
[----:B------:R-:W-:-:S06]  /*112d0*/  IMAD.U32 R19, R19, 0x10000, RZ ;  /* 0x0001000013137824 */ /* 0x000fcc00078e00ff */
[----:B------:R-:W0:Y:S02]  /*112e0*/  F2I.FTZ.TRUNC.NTZ R19, R19 ;  /* 0x0000001300137305 */ /* 0x000e24000021f100 */
[----:B0-----:R-:W-:Y:S01]  /*112f0*/  STG.E.U16 desc[UR36][R16.64], R19 ;  /* 0x0000001310007986 */ /* 0x001fe2000c101524 */
[----:B------:R-:W-:Y:S05]  /*11300*/  EXIT ;  /* 0x000000000000794d */ /* 0x000fea0003800000 */
.L_x_24208:
        /* <DEDUP_REMOVED lines=9> */
.L_x_24215:
[----:B------:R-:W-:-:S05]  /*113a0*/  IMAD.U32 R0, R19, 0x10000, RZ ;  /* 0x0001000013007824 */ /* 0x000fca00078e00ff */
[----:B------:R-:W-:-:S05]  /*113b0*/  F2FP.F16.F32.PACK_AB R0, RZ, R0 ;  /* 0x00000000ff00723e */ /* 0x000fca00000000ff */
[----:B------:R-:W-:Y:S01]  /*113c0*/  STG.E.U16 desc[UR36][R16.64], R0 ;  /* 0x0000000010007986 */ /* 0x000fe2000c101524 */
[----:B------:R-:W-:Y:S05]  /*113d0*/  EXIT ;  /* 0x000000000000794d */ /* 0x000fea0003800000 */
.L_x_24214:
        /* <DEDUP_REMOVED lines=8> */
[----:B------:R-:W-:Y:S01]  /*11460*/  STG.E.64 desc[UR36][R16.64], R2 ;  /* 0x0000000210007986 */ /* 0x000fe2000c101b24 */
[----:B------:R-:W-:Y:S05]  /*11470*/  EXIT ;  /* 0x000000000000794d */ /* 0x000fea0003800000 */
.L_x_24217:
[----:B------:R-:W-:-:S05]  /*11480*/  IMAD.U32 R19, R19, 0x10000, RZ ;  /* 0x0001000013137824 */ /* 0x000fca00078e00ff */
[----:B------:R-:W-:-:S04]  /*11490*/  F2FP.F16.F32.PACK_AB R3, RZ, R19 ;  /* 0x00000013ff03723e */ /* 0x000fc800000000ff */
[----:B------:R-:W-:-:S05]  /*114a0*/  PRMT R3, R3, 0x5410, RZ ;  /* 0x0000541003037816 */ /* 0x000fca00000000ff */
[----:B------:R-:W-:Y:S01]  /*114b0*/  STG.E desc[UR36][R16.64], R3 ;  /* 0x0000000310007986 */ /* 0x000fe2000c101924 */
[----:B------:R-:W-:Y:S05]  /*114c0*/  EXIT ;  /* 0x000000000000794d */ /* 0x000fea0003800000 */
.L_x_24216:
[----:B------:R-:W-:-:S04]  /*114d0*/  IMAD.U32 R2, R19, 0x10000, RZ ;  /* 0x0001000013027824 */ /* 0x000fc800078e00ff */
[----:B------:R-:W-:-:S06]  /*114e0*/  FMUL.FTZ R2, R2, 1 ;  /* 0x3f80000002027820 */ /* 0x000fcc0000410000 */
[----:B------:R-:W0:Y:S02]  /*114f0*/  F2F.F64.F32 R2, R2 ;  /* 0x0000000200027310 */ /* 0x000e240000201800 */
[----:B0-----:R-:W-:Y:S01]  /*11500*/  STG.E.64 desc[UR36][R16.64], R2 ;  /* 0x0000000210007986 */ /* 0x001fe2000c101b24 */
[----:B------:R-:W-:Y:S05]  /*11510*/  EXIT ;  /* 0x000000000000794d */ /* 0x000fea0003800000 */
.L_x_24207:
        /* <DEDUP_REMOVED lines=12> */
[----:B0-----:R-:W-:Y:S01]  /*115e0*/  STG.E.U16 desc[UR36][R16.64], R3 ;  /* 0x0000000310007986 */ /* 0x001fe2000c101524 */
[----:B------:R-:W-:Y:S05]  /*115f0*/  EXIT ;  /* 0x000000000000794d */ /* 0x000fea0003800000 */
.L_x_24221:
        /* <DEDUP_REMOVED lines=17> */
.L_x_24224:
[----:B------:R-:W-:-:S04]  /*11710*/  SHF.R.U32.HI R3, RZ, 0x18, R3 ;  /* 0x00000018ff037819 */ /* 0x000fc80000011603 */
[----:B------:R-:W-:-:S04]  /*11720*/  LOP3.LUT R0, R0, 0x80, R3, 0xf8, !PT ;  /* 0x0000008000007812 */ /* 0x000fc800078ef803 */
[----:B------:R-:W-:-:S07]  /*11730*/  PRMT R8, R0, 0x7610, R8 ;  /* 0x0000761000087816 */ /* 0x000fce0000000008 */
.L_x_24223:
[----:B------:R-:W-:Y:S05]  /*11740*/  BSYNC.RECONVERGENT B0 ;  /* 0x0000000000007941 */ /* 0x000fea0003800200 */
.L_x_24222:
[----:B------:R-:W-:Y:S01]  /*11750*/  STG.E.U8 desc[UR36][R16.64], R8 ;  /* 0x0000000810007986 */ /* 0x000fe2000c101124 */
[----:B------:R-:W-:Y:S05]  /*11760*/  EXIT ;  /* 0x000000000000794d */ /* 0x000fea0003800000 */
.L_x_24220:
        /* <DEDUP_REMOVED lines=17> */
.L_x_24227:
[----:B------:R-:W-:-:S04]  /*11880*/  SHF.R.U32.HI R3, RZ, 0x18, R3 ;  /* 0x00000018ff037819 */ /* 0x000fc80000011603 */
[----:B------:R-:W-:-:S04]  /*11890*/  LOP3.LUT R0, R0, 0x80, R3, 0xf8, !PT ;  /* 0x0000008000007812 */ /* 0x000fc800078ef803 */
[----:B------:R-:W-:-:S07]  /*118a0*/  PRMT R8, R0, 0x7610, R8 ;  /* 0x0000761000087816 */ /* 0x000fce0000000008 */
.L_x_24226:
[----:B------:R-:W-:Y:S05]  /*118b0*/  BSYNC.RECONVERGENT B0 ;  /* 0x0000000000007941 */ /* 0x000fea0003800200 */
.L_x_24225:
[----:B------:R-:W-:Y:S01]  /*118c0*/  STG.E.U8 desc[UR36][R16.64], R8 ;  /* 0x0000000810007986 */ /* 0x000fe2000c101124 */
[----:B------:R-:W-:Y:S05]  /*118d0*/  EXIT ;  /* 0x000000000000794d */ /* 0x000fea0003800000 */
.L_x_24219:
        /* <DEDUP_REMOVED lines=22> */
.L_x_24229:
[----:B------:R-:W-:-:S06]  /*11a40*/  SHF.L.U32 R2, R19, 0x10, RZ ;  /* 0x0000001013027819 */ /* 0x000fcc00000006ff */
[----:B------:R-:W0:Y:S02]  /*11a50*/  F2I.U64.TRUNC R2, R2 ;  /* 0x0000000200027311 */ /* 0x000e24000020d800 */
[----:B0-----:R-:W-:Y:S01]  /*11a60*/  STG.E.64 desc[UR36][R16.64], R2 ;  /* 0x0000000210007986 */ /* 0x001fe2000c101b24 */
[----:B------:R-:W-:Y:S05]  /*11a70*/  EXIT ;  /* 0x000000000000794d */ /* 0x000fea0003800000 */
.L_x_24228:
[----:B------:R-:W-:-:S06]  /*11a80*/  IMAD.U32 R19, R19, 0x10000, RZ ;  /* 0x0001000013137824 */ /* 0x000fcc00078e00ff */
[----:B------:R-:W0:Y:S02]  /*11a90*/  F2I.FTZ.U32.TRUNC.NTZ R19, R19 ;  /* 0x0000001300137305 */ /* 0x000e24000021f000 */
[----:B0-----:R-:W-:Y:S01]  /*11aa0*/  STG.E desc[UR36][R16.64], R19 ;  /* 0x0000001310007986 */ /* 0x001fe2000c101924 */
[----:B------:R-:W-:Y:S05]  /*11ab0*/  EXIT ;  /* 0x000000000000794d */ /* 0x000fea0003800000 */
.L_x_24218:
        /* <DEDUP_REMOVED lines=9> */
[----:B------:R-:W-:Y:S01]  /*11b50*/  STG.E.U8 desc[UR36][R16.64], R3 ;  /* 0x0000000310007986 */ /* 0x000fe2000c101124 */
[----:B------:R-:W-:Y:S05]  /*11b60*/  EXIT ;  /* 0x000000000000794d */ /* 0x000fea0003800000 */
.L_x_24231:
[----:B------:R-:W-:Y:S01]  /*11b70*/  IMAD.U32 R19, R19, 0x10000, RZ ;  /* 0x0001000013137824 */ /* 0x000fe200078e00ff */
[----:B------:R-:W-:-:S03]  /*11b80*/  CS2R R6, SRZ ;  /* 0x0000000000067805 */ /* 0x000fc6000001ff00 */
[----:B------:R-:W-:-:S06]  /*11b90*/  FMUL.FTZ R4, R19, 1 ;  /* 0x3f80000013047820 */ /* 0x000fcc0000410000 */
[----:B------:R-:W0:Y:S02]  /*11ba0*/  F2F.F64.F32 R4, R4 ;  /* 0x0000000400047310 */ /* 0x000e240000201800 */
[----:B0-----:R-:W-:Y:S01]  /*11bb0*/  STG.E.128 desc[UR36][R16.64], R4 ;  /* 0x0000000410007986 */ /* 0x001fe2000c101d24 */
[----:B------:R-:W-:Y:S05]  /*11bc0*/  EXIT ;  /* 0x000000000000794d */ /* 0x000fea0003800000 */
.L_x_24230:
[----:B------:R-:W-:-:S09]  /*11bd0*/  UISETP.NE.AND UP0, UPT, UR4, 0xf, UPT ;  /* 0x0000000f0400788c */ /* 0x000fd2000bf05270 */
[----:B------:R-:W-:Y:S05]  /*11be0*/  BRA.U !UP0, `(.L_x_24232) ;  /* 0x0000000108e87547 */ /* 0x000fea000b800000 */
[----:B------:R-:W-:-:S09]  /*11bf0*/  UISETP.NE.AND UP0, UPT, UR4, 0x17, UPT ;  /* 0x000000170400788c */ /* 0x000fd2000bf05270 */
[----:B------:R-:W-:Y:S05]  /*11c00*/  BRA.U !UP0, `(.L_x_24233) ;  /* 0x0000000108907547 */ /* 0x000fea000b800000 */
[----:B------:R-:W-:-:S09]  /*11c10*/  UISETP.NE.AND UP0, UPT, UR4, 0x18, UPT ;  /* 0x000000180400788c */ /* 0x000fd2000bf05270 */
[----:B------:R-:W-:Y:S05]  /*11c20*/  BRA.U !UP0, `(.L_x_24234) ;  /* 0x0000000108447547 */ /* 0x000fea000b800000 */
.L_x_24211:
        /* <DEDUP_REMOVED lines=16> */
.L_x_24235:
[----:B------:R-:W-:Y:S05]  /*11d30*/  EXIT ;  /* 0x000000000000794d */ /* 0x000fea0003800000 */
.L_x_24234:
        /* <DEDUP_REMOVED lines=13> */
.L_x_24237:
[----:B------:R-:W-:Y:S05]  /*11e10*/  BSYNC.RECONVERGENT B0 ;  /* 0x0000000000007941 */ /* 0x000fea0003800200 */
.L_x_24236:
[----:B------:R-:W-:-:S05]  /*11e20*/  LOP3.LUT R3, R0, 0x80, R3, 0xf8, !PT ;  /* 0x0000008000037812 */ /* 0x000fca00078ef803 */
[----:B------:R-:W-:Y:S01]  /*11e30*/  STG.E.U8 desc[UR36][R16.64], R3 ;  /* 0x0000000310007986 */ /* 0x000fe2000c101124 */
[----:B------:R-:W-:Y:S05]  /*11e40*/  EXIT ;  /* 0x000000000000794d */ /* 0x000fea0003800000 */
.L_x_24233:
        /* <DEDUP_REMOVED lines=12> */
.L_x_24239:
[----:B------:R-:W-:Y:S01]  /*11f10*/  IMAD.MOV.U32 R0, RZ, RZ, 0x7f ;  /* 0x0000007fff007424 */ /* 0x000fe200078e00ff */
[----:B------:R-:W-:-:S04]  /*11f20*/  ISETP.GT.U32.AND P0, PT, R2, 0x7f800000, PT ;  /* 0x7f8000000200780c */ /* 0x000fc80003f04070 */
[----:B------:R-:W-:-:S09]  /*11f30*/  SEL R0, R0, 0x7c, P0 ;  /* 0x0000007c00007807 */ /* 0x000fd20000000000 */
.L_x_24240:
[----:B------:R-:W-:Y:S05]  /*11f40*/  BSYNC.RECONVERGENT B0 ;  /* 0x0000000000007941 */ /* 0x000fea0003800200 */
.L_x_24238:
[----:B------:R-:W-:-:S04]  /*11f50*/  SHF.R.U32.HI R3, RZ, 0x18, R3 ;  /* 0x00000018ff037819 */ /* 0x000fc80000011603 */
[----:B------:R-:W-:-:S05]  /*11f60*/  LOP3.LUT R3, R0, 0x80, R3, 0xf8, !PT ;  /* 0x0000008000037812 */ /* 0x000fca00078ef803 */
[----:B------:R-:W-:Y:S01]  /*11f70*/  STG.E.U8 desc[UR36][R16.64], R3 ;  /* 0x0000000310007986 */ /* 0x000fe2000c101124 */
[----:B------:R-:W-:Y:S05]  /*11f80*/  EXIT ;  /* 0x000000000000794d */ /* 0x000fea0003800000 */
.L_x_24232:
[----:B------:R-:W-:Y:S01]  /*11f90*/  STG.E.U16 desc[UR36][R16.64], R19 ;  /* 0x0000001310007986 */ /* 0x000fe2000c101524 */
[----:B------:R-:W-:Y:S05]  /*11fa0*/  EXIT ;  /* 0x000000000000794d */ /* 0x000fea0003800000 */
.L_x_24241:
        /* <DEDUP_REMOVED lines=13> */
.L_x_32540:


//--------------------- .text._ZN2at6native27unrolled_elementwise_kernelINS0_13BinaryFunctorIN3c108BFloat16ES4_S4_ZZZNS0_21nextafter_kernel_cudaERNS_18TensorIteratorBaseEENKUlvE_clEvENKUlvE1_clEvEUlS4_S4_E_EESt5arrayIPcLm3EELi4E23TrivialOffsetCalculatorILi2EjESE_ILi1EjENS0_6memory12LoadWithCastILi2EEENSH_13StoreWithCastILi1EEEEEviT_T0_T2_T3_T4_T5_ --------------------------
	.section	.text._ZN2at6native27unrolled_elementwise_kernelINS0_13BinaryFunctorIN3c108BFloat16ES4_S4_ZZZNS0_21nextafter_kernel_cudaERNS_18TensorIteratorBaseEENKUlvE_clEvENKUlvE1_clEvEUlS4_S4_E_EESt5arrayIPcLm3EELi4E23TrivialOffsetCalculatorILi2EjESE_ILi1EjENS0_6memory12LoadWithCastILi2EEENSH_13StoreWithCastILi1EEEEEviT_T0_T2_T3_T4_T5_,"ax",@progbits
	.align	128
        .global         _ZN2at6native27unrolled_elementwise_kernelINS0_13BinaryFunctorIN3c108BFloat16ES4_S4_ZZZNS0_21nextafter_kernel_cudaERNS_18TensorIteratorBaseEENKUlvE_clEvENKUlvE1_clEvEUlS4_S4_E_EESt5arrayIPcLm3EELi4E23TrivialOffsetCalculatorILi2EjESE_ILi1EjENS0_6memory12LoadWithCastILi2EEENSH_13StoreWithCastILi1EEEEEviT_T0_T2_T3_T4_T5_
        .type           _ZN2at6native27unrolled_elementwise_kernelINS0_13BinaryFunctorIN3c108BFloat16ES4_S4_ZZZNS0_21nextafter_kernel_cudaERNS_18TensorIteratorBaseEENKUlvE_clEvENKUlvE1_clEvEUlS4_S4_E_EESt5arrayIPcLm3EELi4E23TrivialOffsetCalculatorILi2EjESE_ILi1EjENS0_6memory12LoadWithCastILi2EEENSH_13StoreWithCastILi1EEEEEviT_T0_T2_T3_T4_T5_,@function
        .size           _ZN2at6native27unrolled_elementwise_kernelINS0_13BinaryFunctorIN3c108BFloat16ES4_S4_ZZZNS0_21nextafter_kernel_cudaERNS_18TensorIteratorBaseEENKUlvE_clEvENKUlvE1_clEvEUlS4_S4_E_EESt5arrayIPcLm3EELi4E23TrivialOffsetCalculatorILi2EjESE_ILi1EjENS0_6memory12LoadWithCastILi2EEENSH_13StoreWithCastILi1EEEEEviT_T0_T2_T3_T4_T5_,(.L_x_32541 - _ZN2at6native27unrolled_elementwise_kernelINS0_13BinaryFunctorIN3c108BFloat16ES4_S4_ZZZNS0_21nextafter_kernel_cudaERNS_18TensorIteratorBaseEENKUlvE_clEvENKUlvE1_clEvEUlS4_S4_E_EESt5arrayIPcLm3EELi4E23TrivialOffsetCalculatorILi2EjESE_ILi1EjENS0_6memory12LoadWithCastILi2EEENSH_13StoreWithCastILi1EEEEEviT_T0_T2_T3_T4_T5_)
        .other          _ZN2at6native27unrolled_elementwise_kernelINS0_13BinaryFunctorIN3c108BFloat16ES4_S4_ZZZNS0_21nextafter_kernel_cudaERNS_18TensorIteratorBaseEENKUlvE_clEvENKUlvE1_clEvEUlS4_S4_E_EESt5arrayIPcLm3EELi4E23TrivialOffsetCalculatorILi2EjESE_ILi1EjENS0_6memory12LoadWithCastILi2EEENSH_13StoreWithCastILi1EEEEEviT_T0_T2_T3_T4_T5_,@"STO_CUDA_ENTRY STV_DEFAULT"
_ZN2at6native27unrolled_elementwise_kernelINS0_13BinaryFunctorIN3c108BFloat16ES4_S4_ZZZNS0_21nextafter_kernel_cudaERNS_18TensorIteratorBaseEENKUlvE_clEvENKUlvE1_clEvEUlS4_S4_E_EESt5arrayIPcLm3EELi4E23TrivialOffsetCalculatorILi2EjESE_ILi1EjENS0_6memory12LoadWithCastILi2EEENSH_13StoreWithCastILi1EEEEEviT_T0_T2_T3_T4_T5_:
.text._ZN2at6native27unrolled_elementwise_kernelINS0_13BinaryFunctorIN3c108BFloat16ES4_S4_ZZZNS0_21nextafter_kernel_cudaERNS_18TensorIteratorBaseEENKUlvE_clEvENKUlvE1_clEvEUlS4_S4_E_EESt5arrayIPcLm3EELi4E23TrivialOffsetCalculatorILi2EjESE_ILi1EjENS0_6memory12LoadWithCastILi2EEENSH_13StoreWithCastILi1EEEEEviT_T0_T2_T3_T4_T5_:
        /* <DEDUP_REMOVED lines=36> */
.L_x_24247:
[----:B------:R-:W2:Y:S02]  /*0240*/  LDG.E.U8 R4, desc[UR36][R4.64] ;  /* 0x0000002404047981 */ /* 0x000ea4000c1e1100 */
[----:B--2---:R-:W-:-:S04]  /*0250*/  I2FP.F32.U32 R0, R4 ;  /* 0x0000000400007245 */ /* 0x004fc80000201000 */
[----:B------:R-:W-:-:S04]  /*0260*/  F2FP.BF16.F32.PACK_AB R0, RZ, R0 ;  /* 0x00000000ff00723e */ /* 0x000fc800000010ff */
[----:B------:R-:W-:Y:S01]  /*0270*/  PRMT R24, R0, 0x7610, R24 ;  /* 0x0000761000187816 */ /* 0x000fe20000000018 */
[----:B------:R-:W-:Y:S06]  /*0280*/  BRA `(.L_x_24249) ;  /* 0x0000000c00c47947 */ /* 0x000fec0003800000 */
.L_x_24246:
        /* <DEDUP_REMOVED lines=11> */
.L_x_24251:
[----:B------:R-:W2:Y:S02]  /*0340*/  LDG.E R4, desc[UR36][R4.64] ;  /* 0x0000002404047981 */ /* 0x000ea4000c1e1900 */
[----:B--2---:R-:W-:-:S04]  /*0350*/  I2FP.F32.S32 R0, R4 ;  /* 0x0000000400007245 */ /* 0x004fc80000201400 */
[----:B------:R-:W-:-:S04]  /*0360*/  F2FP.BF16.F32.PACK_AB R0, RZ, R0 ;  /* 0x00000000ff00723e */ /* 0x000fc800000010ff */
[----:B------:R-:W-:Y:S01]  /*0370*/  PRMT R24, R0, 0x7610, R24 ;  /* 0x0000761000187816 */ /* 0x000fe20000000018 */
[----:B------:R-:W-:Y:S06]  /*0380*/  BRA `(.L_x_24249) ;  /* 0x0000000c00847947 */ /* 0x000fec0003800000 */
.L_x_24250:
[----:B------:R-:W2:Y:S02]  /*0390*/  LDG.E.U16 R4, desc[UR36][R4.64] ;  /* 0x0000002404047981 */ /* 0x000ea4000c1e1500 */
[----:B--2---:R-:W0:Y:S02]  /*03a0*/  I2F.S16 R0, R4 ;  /* 0x0000000400007306 */ /* 0x004e240000101400 */
[----:B0-----:R-:W-:-:S04]  /*03b0*/  F2FP.BF16.F32.PACK_AB R0, RZ, R0 ;  /* 0x00000000ff00723e */ /* 0x001fc800000010ff */
[----:B------:R-:W-:Y:S01]  /*03c0*/  PRMT R24, R0, 0x7610, R24 ;  /* 0x0000761000187816 */ /* 0x000fe20000000018 */
[----:B------:R-:W-:Y:S06]  /*03d0*/  BRA `(.L_x_24249) ;  /* 0x0000000c00707947 */ /* 0x000fec0003800000 */
.L_x_24245:
        /* <DEDUP_REMOVED lines=9> */
.L_x_24253:
[----:B------:R-:W2:Y:S02]  /*0470*/  LDG.E.U16 R0, desc[UR36][R4.64] ;  /* 0x0000002404007981 */ /* 0x000ea4000c1e1500 */
[----:B--2---:R-:W-:-:S05]  /*0480*/  HADD2.F32 R0, -RZ, R0.H0_H0 ;  /* 0x20000000ff007230 */ /* 0x004fca0000004100 */
[----:B------:R-:W-:-:S04]  /*0490*/  F2FP.BF16.F32.PACK_AB R0, RZ, R0 ;  /* 0x00000000ff00723e */ /* 0x000fc800000010ff */
[----:B------:R-:W-:Y:S01]  /*04a0*/  PRMT R24, R0, 0x7610, R24 ;  /* 0x0000761000187816 */ /* 0x000fe20000000018 */
[----:B------:R-:W-:Y:S06]  /*04b0*/  BRA `(.L_x_24249) ;  /* 0x0000000c00387947 */ /* 0x000fec0003800000 */
.L_x_24252:
        /* <DEDUP_REMOVED lines=9> */
.L_x_24255:
[----:B------:R-:W2:Y:S02]  /*0550*/  LDG.E.U16 R4, desc[UR36][R4.64] ;  /* 0x0000002404047981 */ /* 0x000ea4000c1e1500 */
[----:B--2---:R-:W-:-:S05]  /*0560*/  HADD2.F32 R0, -RZ, R4.H0_H0 ;  /* 0x20000004ff007230 */ /* 0x004fca0000004100 */
[----:B------:R-:W-:-:S04]  /*0570*/  F2FP.BF16.F32.PACK_AB R0, RZ, R0 ;  /* 0x00000000ff00723e */ /* 0x000fc800000010ff */
[----:B------:R-:W-:Y:S01]  /*0580*/  PRMT R24, R0, 0x7610, R24 ;  /* 0x0000761000187816 */ /* 0x000fe20000000018 */
[----:B------:R-:W-:Y:S06]  /*0590*/  BRA `(.L_x_24249) ;  /* 0x0000000c00007947 */ /* 0x000fec0003800000 */
.L_x_24254:
        /* <DEDUP_REMOVED lines=9> */
.L_x_24244:
        /* <DEDUP_REMOVED lines=14> */
.L_x_24258:
        /* <DEDUP_REMOVED lines=9> */
.L_x_24257:
        /* <DEDUP_REMOVED lines=27> */
.L_x_24260:
        /* <DEDUP_REMOVED lines=15> */
.L_x_24259:
[----:B------:R0:W5:Y:S01]  /*0a40*/  LDG.E.U16 R24, desc[UR36][R4.64] ;  /* 0x0000002404187981 */ /* 0x000162000c1e1500 */
[----:B------:R-:W-:Y:S05]  /*0a50*/  BRA `(.L_x_24249) ;  /* 0x0000000400d07947 */ /* 0x000fea0003800000 */
.L_x_24256:
        /* <DEDUP_REMOVED lines=13> */
.L_x_24263:
        /* <DEDUP_REMOVED lines=21> */
.L_x_24267:
[----:B------:R-:W-:Y:S05]  /*0c80*/  BSYNC.RECONVERGENT B1 ;  /* 0x0000000000017941 */ /* 0x000fea0003800200 */
.L_x_24266:
[----:B------:R-:W-:Y:S01]  /*0c90*/  IMAD.SHL.U32 R0, R0, 0x100000, RZ ;  /* 0x0010000000007824 */ /* 0x000fe200078e00ff */
[----:B------:R-:W-:-:S04]  /*0ca0*/  LEA R3, R3, 0x3b800000, 0x17 ;  /* 0x3b80000003037811 */ /* 0x000fc800078eb8ff */
[----:B------:R-:W-:-:S07]  /*0cb0*/  LOP3.LUT R0, R3, R0, R7, 0xfe, !PT ;  /* 0x0000000003007212 */ /* 0x000fce00078efe07 */
.L_x_24265:
[----:B------:R-:W-:Y:S05]  /*0cc0*/  BSYNC.RECONVERGENT B0 ;  /* 0x0000000000007941 */ /* 0x000fea0003800200 */
.L_x_24264:
[----:B------:R-:W-:-:S04]  /*0cd0*/  F2FP.BF16.F32.PACK_AB R0, RZ, R0 ;  /* 0x00000000ff00723e */ /* 0x000fc800000010ff */
[----:B------:R-:W-:Y:S01]  /*0ce0*/  PRMT R24, R0, 0x7610, R24 ;  /* 0x0000761000187816 */ /* 0x000fe20000000018 */
[----:B------:R-:W-:Y:S06]  /*0cf0*/  BRA `(.L_x_24249) ;  /* 0x0000000400287947 */ /* 0x000fec0003800000 */
.L_x_24262:
        /* <DEDUP_REMOVED lines=21> */
.L_x_24271:
[----:B------:R-:W-:Y:S05]  /*0e50*/  BSYNC.RECONVERGENT B1 ;  /* 0x0000000000017941 */ /* 0x000fea0003800200 */
.L_x_24270:
[----:B------:R-:W-:Y:S01]  /*0e60*/  IMAD.SHL.U32 R0, R0, 0x200000, RZ ;  /* 0x0020000000007824 */ /* 0x000fe200078e00ff */
[----:B------:R-:W-:-:S04]  /*0e70*/  LEA R3, R3, 0x37800000, 0x17 ;  /* 0x3780000003037811 */ /* 0x000fc800078eb8ff */
[----:B------:R-:W-:-:S07]  /*0e80*/  LOP3.LUT R0, R3, R0, R7, 0xfe, !PT ;  /* 0x0000000003007212 */ /* 0x000fce00078efe07 */
.L_x_24269:
[----:B------:R-:W-:Y:S05]  /*0e90*/  BSYNC.RECONVERGENT B0 ;  /* 0x0000000000007941 */ /* 0x000fea0003800200 */
.L_x_24268:
[----:B------:R-:W-:-:S04]  /*0ea0*/  F2FP.BF16.F32.PACK_AB R0, RZ, R0 ;  /* 0x00000000ff00723e */ /* 0x000fc800000010ff */
[----:B------:R-:W-:Y:S01]  /*0eb0*/  PRMT R24, R0, 0x7610, R24 ;  /* 0x0000761000187816 */ /* 0x000fe20000000018 */
[----:B------:R-:W-:Y:S06]  /*0ec0*/  BRA `(.L_x_24249) ;  /* 0x0000000000b47947 */ /* 0x000fec0003800000 */
.L_x_24261:
[----:B------:R-:W-:-:S09]  /*0ed0*/  UISETP.NE.AND UP0, UPT, UR4, 0x1c, UPT ;  /* 0x0000001c0400788c */ /* 0x000fd2000bf05270 */
[----:B------:R-:W-:Y:S05]  /*0ee0*/  BRA.U !UP0, `(.L_x_24272) ;  /* 0x00000001089c7547 */ /* 0x000fea000b800000 */
[----:B------:R-:W-:-:S09]  /*0ef0*/  UISETP.NE.AND UP0, UPT, UR4, 0x1d, UPT ;  /* 0x0000001d0400788c */ /* 0x000fd2000bf05270 */
[----:B------:R-:W-:Y:S05]  /*0f00*/  BRA.U !UP0, `(.L_x_24273) ;  /* 0x0000000108807547 */ /* 0x000fea000b800000 */
[----:B------:R-:W-:-:S09]  /*0f10*/  UISETP.NE.AND UP0, UPT, UR4, 0x2c, UPT ;  /* 0x0000002c0400788c */ /* 0x000fd2000bf05270 */
[----:B------:R-:W-:Y:S05]  /*0f20*/  BRA.U !UP0, `(.L_x_24274) ;  /* 0x0000000108487547 */ /* 0x000fea000b800000 */
.L_x_24248:
        /* <DEDUP_REMOVED lines=16> */
.L_x_24275:
[----:B------:R-:W-:Y:S01]  /*1030*/  PRMT R24, RZ, 0x7610, R24 ;  /* 0x00007610ff187816 */ /* 0x000fe20000000018 */
[----:B------:R-:W-:Y:S06]  /*1040*/  BRA `(.L_x_24249) ;  /* 0x0000000000547947 */ /* 0x000fec0003800000 */
.L_x_24274:
        /* <DEDUP_REMOVED lines=8> */
.L_x_24277:
[----:B------:R-:W-:Y:S05]  /*10d0*/  BSYNC.RECONVERGENT B0 ;  /* 0x0000000000007941 */ /* 0x000fea0003800200 */
.L_x_24276:
[----:B------:R-:W-:-:S04]  /*10e0*/  F2FP.BF16.F32.PACK_AB R0, RZ, R0 ;  /* 0x00000000ff00723e */ /* 0x000fc800000010ff */
[----:B------:R-:W-:Y:S01]  /*10f0*/  PRMT R24, R0, 0x7610, R24 ;  /* 0x0000761000187816 */ /* 0x000fe20000000018 */
[----:B------:R-:W-:Y:S06]  /*1100*/  BRA `(.L_x_24249) ;  /* 0x0000000000247947 */ /* 0x000fec0003800000 */
.L_x_24273:
[----:B------:R-:W2:Y:S02]  /*1110*/  LDG.E.64 R4, desc[UR36][R4.64] ;  /* 0x0000002404047981 */ /* 0x000ea4000c1e1b00 */
[----:B--2---:R-:W0:Y:S02]  /*1120*/  I2F.U64 R0, R4 ;  /* 0x0000000400007312 */ /* 0x004e240000301000 */
[----:B0-----:R-:W-:-:S04]  /*1130*/  F2FP.BF16.F32.PACK_AB R0, RZ, R0 ;  /* 0x00000000ff00723e */ /* 0x001fc800000010ff */
[----:B------:R-:W-:Y:S01]  /*1140*/  PRMT R24, R0, 0x7610, R24 ;  /* 0x0000761000187816 */ /* 0x000fe20000000018 */
[----:B------:R-:W-:Y:S06]  /*1150*/  BRA `(.L_x_24249) ;  /* 0x0000000000107947 */ /* 0x000fec0003800000 */
.L_x_24272:
[----:B------:R-:W2:Y:S02]  /*1160*/  LDG.E R4, desc[UR36][R4.64] ;  /* 0x0000002404047981 */ /* 0x000ea4000c1e1900 */
[----:B--2---:R-:W-:-:S04]  /*1170*/  I2FP.F32.U32 R0, R4 ;  /* 0x0000000400007245 */ /* 0x004fc80000201000 */
[----:B------:R-:W-:-:S04]  /*1180*/  F2FP.BF16.F32.PACK_AB R0, RZ, R0 ;  /* 0x00000000ff00723e */ /* 0x000fc800000010ff */
[----:B------:R-:W-:-:S07]  /*1190*/  PRMT R24, R0, 0x7610, R24 ;  /* 0x0000761000187816 */ /* 0x000fce0000000018 */
.L_x_24249:
        /* <DEDUP_REMOVED lines=21> */
.L_x_24281:
[----:B------:R-:W2:Y:S02]  /*12f0*/  LDG.E.U8 R4, desc[UR36][R4.64] ;  /* 0x0000002404047981 */ /* 0x000ea4000c1e1100 */
[----:B--2---:R-:W-:-:S04]  /*1300*/  I2FP.F32.U32 R0, R4 ;  /* 0x0000000400007245 */ /* 0x004fc80000201000 */
[----:B------:R-:W-:-:S04]  /*1310*/  F2FP.BF16.F32.PACK_AB R0, RZ, R0 ;  /* 0x00000000ff00723e */ /* 0x000fc800000010ff */
[----:B------:R-:W-:Y:S01]  /*1320*/  PRMT R23, R0, 0x7610, R23 ;  /* 0x0000761000177816 */ /* 0x000fe20000000017 */
[----:B------:R-:W-:Y:S06]  /*1330*/  BRA `(.L_x_24283) ;  /* 0x0000000c00c47947 */ /* 0x000fec0003800000 */
.L_x_24280:
        /* <DEDUP_REMOVED lines=11> */
.L_x_24285:
[----:B------:R-:W2:Y:S02]  /*13f0*/  LDG.E R4, desc[UR36][R4.64] ;  /* 0x0000002404047981 */ /* 0x000ea4000c1e1900 */
[----:B--2---:R-:W-:-:S04]  /*1400*/  I2FP.F32.S32 R0, R4 ;  /* 0x0000000400007245 */ /* 0x004fc80000201400 */
[----:B------:R-:W-:-:S04]  /*1410*/  F2FP.BF16.F32.PACK_AB R0, RZ, R0 ;  /* 0x00000000ff00723e */ /* 0x000fc800000010ff */
[----:B------:R-:W-:Y:S01]  /*1420*/  PRMT R23, R0, 0x7610, R23 ;  /* 0x0000761000177816 */ /* 0x000fe20000000017 */
[----:B------:R-:W-:Y:S06]  /*1430*/  BRA `(.L_x_24283) ;  /* 0x0000000c00847947 */ /* 0x000fec0003800000 */
.L_x_24284:
[----:B------:R-:W2:Y:S02]  /*1440*/  LDG.E.U16 R4, desc[UR36][R4.64] ;  /* 0x0000002404047981 */ /* 0x000ea4000c1e1500 */
[----:B--2---:R-:W0:Y:S02]  /*1450*/  I2F.S16 R0, R4 ;  /* 0x0000000400007306 */ /* 0x004e240000101400 */
[----:B0-----:R-:W-:-:S04]  /*1460*/  F2FP.BF16.F32.PACK_AB R0, RZ, R0 ;  /* 0x00000000ff00723e */ /* 0x001fc800000010ff */
[----:B------:R-:W-:Y:S01]  /*1470*/  PRMT R23, R0, 0x7610, R23 ;  /* 0x0000761000177816 */ /* 0x000fe20000000017 */
[----:B------:R-:W-:Y:S06]  /*1480*/  BRA `(.L_x_24283) ;  /* 0x0000000c00707947 */ /* 0x000fec0003800000 */
.L_x_24279:
        /* <DEDUP_REMOVED lines=9> */
.L_x_24287:
[----:B------:R-:W2:Y:S02]  /*1520*/  LDG.E.U16 R0, desc[UR36][R4.64] ;  /* 0x0000002404007981 */ /* 0x000ea4000c1e1500 */
[----:B--2---:R-:W-:-:S05]  /*1530*/  HADD2.F32 R0, -RZ, R0.H0_H0 ;  /* 0x20000000ff007230 */ /* 0x004fca0000004100 */
[----:B------:R-:W-:-:S04]  /*1540*/  F2FP.BF16.F32.PACK_AB R0, RZ, R0 ;  /* 0x00000000ff00723e */ /* 0x000fc800000010ff */
[----:B------:R-:W-:Y:S01]  /*1550*/  PRMT R23, R0, 0x7610, R23 ;  /* 0x0000761000177816 */ /* 0x000fe20000000017 */
[----:B------:R-:W-:Y:S06]  /*1560*/  BRA `(.L_x_24283) ;  /* 0x0000000c00387947 */ /* 0x000fec0003800000 */
.L_x_24286:
        /* <DEDUP_REMOVED lines=9> */
.L_x_24289:
[----:B------:R-:W2:Y:S02]  /*1600*/  LDG.E.U16 R4, desc[UR36][R4.64] ;  /* 0x0000002404047981 */ /* 0x000ea4000c1e1500 */
[----:B--2---:R-:W-:-:S05]  /*1610*/  HADD2.F32 R0, -RZ, R4.H0_H0 ;  /* 0x20000004ff007230 */ /* 0x004fca0000004100 */
[----:B------:R-:W-:-:S04]  /*1620*/  F2FP.BF16.F32.PACK_AB R0, RZ, R0 ;  /* 0x00000000ff00723e */ /* 0x000fc800000010ff */
[----:B------:R-:W-:Y:S01]  /*1630*/  PRMT R23, R0, 0x7610, R23 ;  /* 0x0000761000177816 */ /* 0x000fe20000000017 */
[----:B------:R-:W-:Y:S06]  /*1640*/  BRA `(.L_x_24283) ;  /* 0x0000000c00007947 */ /* 0x000fec0003800000 */
.L_x_24288:
        /* <DEDUP_REMOVED lines=9> */
.L_x_24278:
        /* <DEDUP_REMOVED lines=14> */
.L_x_24292:
        /* <DEDUP_REMOVED lines=9> */
.L_x_24291:
        /* <DEDUP_REMOVED lines=27> */
.L_x_24294:
        /* <DEDUP_REMOVED lines=15> */
.L_x_24293:
[----:B------:R0:W5:Y:S01]  /*1af0*/  LDG.E.U16 R23, desc[UR36][R4.64] ;  /* 0x0000002404177981 */ /* 0x000162000c1e1500 */
[----:B------:R-:W-:Y:S05]  /*1b00*/  BRA `(.L_x_24283) ;  /* 0x0000000400d07947 */ /* 0x000fea0003800000 */
.L_x_24290:
        /* <DEDUP_REMOVED lines=13> */
.L_x_24297:
        /* <DEDUP_REMOVED lines=21> */
.L_x_24301:
[----:B------:R-:W-:Y:S05]  /*1d30*/  BSYNC.RECONVERGENT B1 ;  /* 0x0000000000017941 */ /* 0x000fea0003800200 */
.L_x_24300:
[----:B------:R-:W-:Y:S01]  /*1d40*/  IMAD.SHL.U32 R0, R0, 0x100000, RZ ;  /* 0x0010000000007824 */ /* 0x000fe200078e00ff */
[----:B------:R-:W-:-:S04]  /*1d50*/  LEA R3, R3, 0x3b800000, 0x17 ;  /* 0x3b80000003037811 */ /* 0x000fc800078eb8ff */
[----:B------:R-:W-:-:S07]  /*1d60*/  LOP3.LUT R0, R3, R0, R7, 0xfe, !PT ;  /* 0x0000000003007212 */ /* 0x000fce00078efe07 */
.L_x_24299:
[----:B------:R-:W-:Y:S05]  /*1d70*/  BSYNC.RECONVERGENT B0 ;  /* 0x0000000000007941 */ /* 0x000fea0003800200 */
.L_x_24298:
[----:B------:R-:W-:-:S04]  /*1d80*/  F2FP.BF16.F32.PACK_AB R0, RZ, R0 ;  /* 0x00000000ff00723e */ /* 0x000fc800000010ff */
[----:B------:R-:W-:Y:S01]  /*1d90*/  PRMT R23, R0, 0x7610, R23 ;  /* 0x0000761000177816 */ /* 0x000fe20000000017 */
[----:B------:R-:W-:Y:S06]  /*1da0*/  BRA `(.L_x_24283) ;  /* 0x0000000400287947 */ /* 0x000fec0003800000 */
.L_x_24296:
        /* <DEDUP_REMOVED lines=21> */
.L_x_24305:
[----:B------:R-:W-:Y:S05]  /*1f00*/  BSYNC.RECONVERGENT B1 ;  /* 0x0000000000017941 */ /* 0x000fea0003800200 */
.L_x_24304:
[----:B------:R-:W-:Y:S01]  /*1f10*/  IMAD.SHL.U32 R0, R0, 0x200000, RZ ;  /* 0x0020000000007824 */ /* 0x000fe200078e00ff */
[----:B------:R-:W-:-:S04]  /*1f20*/  LEA R3, R3, 0x37800000, 0x17 ;  /* 0x3780000003037811 */ /* 0x000fc800078eb8ff */
[----:B------:R-:W-:-:S07]  /*1f30*/  LOP3.LUT R0, R3, R0, R7, 0xfe, !PT ;  /* 0x0000000003007212 */ /* 0x000fce00078efe07 */
.L_x_24303:
[----:B------:R-:W-:Y:S05]  /*1f40*/  BSYNC.RECONVERGENT B0 ;  /* 0x0000000000007941 */ /* 0x000fea0003800200 */
.L_x_24302:
[----:B------:R-:W-:-:S04]  /*1f50*/  F2FP.BF16.F32.PACK_AB R0, RZ, R0 ;  /* 0x00000000ff00723e */ /* 0x000fc800000010ff */
[----:B------:R-:W-:Y:S01]  /*1f60*/  PRMT R23, R0, 0x7610, R23 ;  /* 0x0000761000177816 */ /* 0x000fe20000000017 */
[----:B------:R-:W-:Y:S06]  /*1f70*/  BRA `(.L_x_24283) ;  /* 0x0000000000b47947 */ /* 0x000fec0003800000 */
.L_x_24295:
[----:B------:R-:W-:-:S09]  /*1f80*/  UISETP.NE.AND UP0, UPT, UR4, 0x1c, UPT ;  /* 0x0000001c0400788c */ /* 0x000fd2000bf05270 */
[----:B------:R-:W-:Y:S05]  /*1f90*/  BRA.U !UP0, `(.L_x_24306) ;  /* 0x00000001089c7547 */ /* 0x000fea000b800000 */
[----:B------:R-:W-:-:S09]  /*1fa0*/  UISETP.NE.AND UP0, UPT, UR4, 0x1d, UPT ;  /* 0x0000001d0400788c */ /* 0x000fd2000bf05270 */
[----:B------:R-:W-:Y:S05]  /*1fb0*/  BRA.U !UP0, `(.L_x_24307) ;  /* 0x0000000108807547 */ /* 0x000fea000b800000 */
[----:B------:R-:W-:-:S09]  /*1fc0*/  UISETP.NE.AND UP0, UPT, UR4, 0x2c, UPT ;  /* 0x0000002c0400788c */ /* 0x000fd2000bf05270 */
[----:B------:R-:W-:Y:S05]  /*1fd0*/  BRA.U !UP0, `(.L_x_24308) ;  /* 0x0000000108487547 */ /* 0x000fea000b800000 */
.L_x_24282:
        /* <DEDUP_REMOVED lines=16> */
.L_x_24309:
[----:B------:R-:W-:Y:S01]  /*20e0*/  PRMT R23, RZ, 0x7610, R23 ;  /* 0x00007610ff177816 */ /* 0x000fe20000000017 */
[----:B------:R-:W-:Y:S06]  /*20f0*/  BRA `(.L_x_24283) ;  /* 0x0000000000547947 */ /* 0x000fec0003800000 */
.L_x_24308:
        /* <DEDUP_REMOVED lines=8> */
.L_x_24311:
[----:B------:R-:W-:Y:S05]  /*2180*/  BSYNC.RECONVERGENT B0 ;  /* 0x0000000000007941 */ /* 0x000fea0003800200 */
.L_x_24310:
[----:B------:R-:W-:-:S04]  /*2190*/  F2FP.BF16.F32.PACK_AB R0, RZ, R0 ;  /* 0x00000000ff00723e */ /* 0x000fc800000010ff */
[----:B------:R-:W-:Y:S01]  /*21a0*/  PRMT R23, R0, 0x7610, R23 ;  /* 0x0000761000177816 */ /* 0x000fe20000000017 */
[----:B------:R-:W-:Y:S06]  /*21b0*/  BRA `(.L_x_24283) ;  /* 0x0000000000247947 */ /* 0x000fec0003800000 */
.L_x_24307:
[----:B------:R-:W2:Y:S02]  /*21c0*/  LDG.E.64 R4, desc[UR36][R4.64] ;  /* 0x0000002404047981 */ /* 0x000ea4000c1e1b00 */
[----:B--2---:R-:W0:Y:S02]  /*21d0*/  I2F.U64 R0, R4 ;  /* 0x0000000400007312 */ /* 0x004e240000301000 */
[----:B0-----:R-:W-:-:S04]  /*21e0*/  F2FP.BF16.F32.PACK_AB R0, RZ, R0 ;  /* 0x00000000ff00723e */ /* 0x001fc800000010ff */
[----:B------:R-:W-:Y:S01]  /*21f0*/  PRMT R23, R0, 0x7610, R23 ;  /* 0x0000761000177816 */ /* 0x000fe20000000017 */
[----:B------:R-:W-:Y:S06]  /*2200*/  BRA `(.L_x_24283) ;  /* 0x0000000000107947 */ /* 0x000fec0003800000 */
.L_x_24306:
[----:B------:R-:W2:Y:S02]  /*2210*/  LDG.E R4, desc[UR36][R4.64] ;  /* 0x0000002404047981 */ /* 0x000ea4000c1e1900 */
[----:B--2---:R-:W-:-:S04]  /*2220*/  I2FP.F32.U32 R0, R4 ;  /* 0x0000000400007245 */ /* 0x004fc80000201000 */
[----:B------:R-:W-:-:S04]  /*2230*/  F2FP.BF16.F32.PACK_AB R0, RZ, R0 ;  /* 0x00000000ff00723e */ /* 0x000fc800000010ff */
[----:B------:R-:W-:-:S07]  /*2240*/  PRMT R23, R0, 0x7610, R23 ;  /* 0x0000761000177816 */ /* 0x000fce0000000017 */
.L_x_24283:
[----:B------:R-:W-:-:S07]  /*2250*/  VIADD R27, R25, 0x80 ;  /* 0x00000080191b7836 */ /* 0x000fce0000000000 */
.L_x_24243:
[----:B------:R-:W-:Y:S05]  /*2260*/  BSYNC.RECONVERGENT B6 ;  /* 0x0000000000067941 */ /* 0x000fea0003800200 */
.L_x_24242:
        /* <DEDUP_REMOVED lines=27> */
.L_x_24317:
[----:B------:R-:W2:Y:S02]  /*2420*/  LDG.E.U8 R4, desc[UR36][R4.64] ;  /* 0x0000002404047981 */ /* 0x000ea4000c1e1100 */
[----:B--2---:R-:W-:-:S04]  /*2430*/  I2FP.F32.U32 R0, R4 ;  /* 0x0000000400007245 */ /* 0x004fc80000201000 */
[----:B------:R-:W-:-:S04]  /*2440*/  F2FP.BF16.F32.PACK_AB R0, RZ, R0 ;  /* 0x00000000ff00723e */ /* 0x000fc800000010ff */
[----:B------:R-:W-:Y:S01]  /*2450*/  PRMT R22, R0, 0x7610, R22 ;  /* 0x0000761000167816 */ /* 0x000fe20000000016 */
[----:B------:R-:W-:Y:S06]  /*2460*/  BRA `(.L_x_24319) ;  /* 0x0000000c00c47947 */ /* 0x000fec0003800000 */
.L_x_24316:
        /* <DEDUP_REMOVED lines=11> */
.L_x_24321:
[----:B------:R-:W2:Y:S02]  /*2520*/  LDG.E R4, desc[UR36][R4.64] ;  /* 0x0000002404047981 */ /* 0x000ea4000c1e1900 */
[----:B--2---:R-:W-:-:S04]  /*2530*/  I2FP.F32.S32 R0, R4 ;  /* 0x0000000400007245 */ /* 0x004fc80000201400 */
[----:B------:R-:W-:-:S04]  /*2540*/  F2FP.BF16.F32.PACK_AB R0, RZ, R0 ;  /* 0x00000000ff00723e */ /* 0x000fc800000010ff */
[----:B------:R-:W-:Y:S01]  /*2550*/  PRMT R22, R0, 0x7610, R22 ;  /* 0x0000761000167816 */ /* 0x000fe20000000016 */
[----:B------:R-:W-:Y:S06]  /*2560*/  BRA `(.L_x_24319) ;  /* 0x0000000c00847947 */ /* 0x000fec0003800000 */
.L_x_24320:
[----:B------:R-:W2:Y:S02]  /*2570*/  LDG.E.U16 R4, desc[UR36][R4.64] ;  /* 0x0000002404047981 */ /* 0x000ea4000c1e1500 */
[----:B--2---:R-:W0:Y:S02]  /*2580*/  I2F.S16 R0, R4 ;  /* 0x0000000400007306 */ /* 0x004e240000101400 */
[----:B0-----:R-:W-:-:S04]  /*2590*/  F2FP.BF16.F32.PACK_AB R0, RZ, R0 ;  /* 0x00000000ff00723e */ /* 0x001fc800000010ff */
[----:B------:R-:W-:Y:S01]  /*25a0*/  PRMT R22, R0, 0x7610, R22 ;  /* 0x0000761000167816 */ /* 0x000fe20000000016 */
[----:B------:R-:W-:Y:S06]  /*25b0*/  BRA `(.L_x_24319) ;  /* 0x0000000c00707947 */ /* 0x000fec0003800000 */
.L_x_24315:
        /* <DEDUP_REMOVED lines=9> */
.L_x_24323:
[----:B------:R-:W2:Y:S02]  /*2650*/  LDG.E.U16 R0, desc[UR36][R4.64] ;  /* 0x0000002404007981 */ /* 0x000ea4000c1e1500 */
[----:B--2---:R-:W-:-:S05]  /*2660*/  HADD2.F32 R0, -RZ, R0.H0_H0 ;  /* 0x20000000ff007230 */ /* 0x004fca0000004100 */
[----:B------:R-:W-:-:S04]  /*2670*/  F2FP.BF16.F32.PACK_AB R0, RZ, R0 ;  /* 0x00000000ff00723e */ /* 0x000fc800000010ff */
[----:B------:R-:W-:Y:S01]  /*2680*/  PRMT R22, R0, 0x7610, R22 ;  /* 0x0000761000167816 */ /* 0x000fe20000000016 */
[----:B------:R-:W-:Y:S06]  /*2690*/  BRA `(.L_x_24319) ;  /* 0x0000000c00387947 */ /* 0x000fec0003800000 */
.L_x_24322:
        /* <DEDUP_REMOVED lines=9> */
.L_x_24325:
[----:B------:R-:W2:Y:S02]  /*2730*/  LDG.E.U16 R4, desc[UR36][R4.64] ;  /* 0x0000002404047981 */ /* 0x000ea4000c1e1500 */
[----:B--2---:R-:W-:-:S05]  /*2740*/  HADD2.F32 R0, -RZ, R4.H0_H0 ;  /* 0x20000004ff007230 */ /* 0x004fca0000004100 */
[----:B------:R-:W-:-:S04]  /*2750*/  F2FP.BF16.F32.PACK_AB R0, RZ, R0 ;  /* 0x00000000ff00723e */ /* 0x000fc800000010ff */
[----:B------:R-:W-:Y:S01]  /*2760*/  PRMT R22, R0, 0x7610, R22 ;  /* 0x0000761000167816 */ /* 0x000fe20000000016 */
[----:B------:R-:W-:Y:S06]  /*2770*/  BRA `(.L_x_24319) ;  /* 0x0000000c00007947 */ /* 0x000fec0003800000 */
.L_x_24324:
        /* <DEDUP_REMOVED lines=9> */
.L_x_24314:
        /* <DEDUP_REMOVED lines=14> */
.L_x_24328:
        /* <DEDUP_REMOVED lines=9> */
.L_x_24327:
        /* <DEDUP_REMOVED lines=27> */
.L_x_24330:
        /* <DEDUP_REMOVED lines=15> */
.L_x_24329:
[----:B------:R0:W5:Y:S01]  /*2c20*/  LDG.E.U16 R22, desc[UR36][R4.64] ;  /* 0x0000002404167981 */ /* 0x000162000c1e1500 */
[----:B------:R-:W-:Y:S05]  /*2c30*/  BRA `(.L_x_24319) ;  /* 0x0000000400d07947 */ /* 0x000fea0003800000 */
.L_x_24326:
        /* <DEDUP_REMOVED lines=13> */
.L_x_24333:
        /* <DEDUP_REMOVED lines=21> */
.L_x_24337:
[----:B------:R-:W-:Y:S05]  /*2e60*/  BSYNC.RECONVERGENT B1 ;  /* 0x0000000000017941 */ /* 0x000fea0003800200 */
.L_x_24336:
[----:B------:R-:W-:Y:S01]  /*2e70*/  IMAD.SHL.U32 R0, R0, 0x100000, RZ ;  /* 0x0010000000007824 */ /* 0x000fe200078e00ff */
[----:B------:R-:W-:-:S04]  /*2e80*/  LEA R3, R3, 0x3b800000, 0x17 ;  /* 0x3b80000003037811 */ /* 0x000fc800078eb8ff */
[----:B------:R-:W-:-:S07]  /*2e90*/  LOP3.LUT R0, R3, R0, R7, 0xfe, !PT ;  /* 0x0000000003007212 */ /* 0x000fce00078efe07 */
.L_x_24335:
[----:B------:R-:W-:Y:S05]  /*2ea0*/  BSYNC.RECONVERGENT B0 ;  /* 0x0000000000007941 */ /* 0x000fea0003800200 */
.L_x_24334:
[----:B------:R-:W-:-:S04]  /*2eb0*/  F2FP.BF16.F32.PACK_AB R0, RZ, R0 ;  /* 0x00000000ff00723e */ /* 0x000fc800000010ff */
[----:B------:R-:W-:Y:S01]  /*2ec0*/  PRMT R22, R0, 0x7610, R22 ;  /* 0x0000761000167816 */ /* 0x000fe20000000016 */
[----:B------:R-:W-:Y:S06]  /*2ed0*/  BRA `(.L_x_24319) ;  /* 0x0000000400287947 */ /* 0x000fec0003800000 */
.L_x_24332:
        /* <DEDUP_REMOVED lines=21> */
.L_x_24341:
[----:B------:R-:W-:Y:S05]  /*3030*/  BSYNC.RECONVERGENT B1 ;  /* 0x0000000000017941 */ /* 0x000fea0003800200 */
.L_x_24340:
[----:B------:R-:W-:Y:S01]  /*3040*/  IMAD.SHL.U32 R0, R0, 0x200000, RZ ;  /* 0x0020000000007824 */ /* 0x000fe200078e00ff */
[----:B------:R-:W-:-:S04]  /*3050*/  LEA R3, R3, 0x37800000, 0x17 ;  /* 0x3780000003037811 */ /* 0x000fc800078eb8ff */
[----:B------:R-:W-:-:S07]  /*3060*/  LOP3.LUT R0, R3, R0, R7, 0xfe, !PT ;  /* 0x0000000003007212 */ /* 0x000fce00078efe07 */
.L_x_24339:
[----:B------:R-:W-:Y:S05]  /*3070*/  BSYNC.RECONVERGENT B0 ;  /* 0x0000000000007941 */ /* 0x000fea0003800200 */
.L_x_24338:
[----:B------:R-:W-:-:S04]  /*3080*/  F2FP.BF16.F32.PACK_AB R0, RZ, R0 ;  /* 0x00000000ff00723e */ /* 0x000fc800000010ff */
[----:B------:R-:W-:Y:S01]  /*3090*/  PRMT R22, R0, 0x7610, R22 ;  /* 0x0000761000167816 */ /* 0x000fe20000000016 */
[----:B------:R-:W-:Y:S06]  /*30a0*/  BRA `(.L_x_24319) ;  /* 0x0000000000b47947 */ /* 0x000fec0003800000 */
.L_x_24331:
        /* <DEDUP_REMOVED lines=14> */
.L_x_24345:
[----:B------:R-:W-:Y:S05]  /*3190*/  BSYNC.RECONVERGENT B0 ;  /* 0x0000000000007941 */ /* 0x000fea0003800200 */
.L_x_24344:
[----:B------:R-:W-:-:S04]  /*31a0*/  F2FP.BF16.F32.PACK_AB R0, RZ, R0 ;  /* 0x00000000ff00723e */ /* 0x000fc800000010ff */
[----:B------:R-:W-:Y:S01]  /*31b0*/  PRMT R22, R0, 0x7610, R22 ;  /* 0x0000761000167816 */ /* 0x000fe20000000016 */
[----:B------:R-:W-:Y:S06]  /*31c0*/  BRA `(.L_x_24319) ;  /* 0x00000000006c7947 */ /* 0x000fec0003800000 */
.L_x_24318:
        /* <DEDUP_REMOVED lines=16> */
.L_x_24346:
[----:B------:R-:W-:Y:S01]  /*32d0*/  PRMT R22, RZ, 0x7610, R22 ;  /* 0x00007610ff167816 */ /* 0x000fe20000000016 */
[----:B------:R-:W-:Y:S06]  /*32e0*/  BRA `(.L_x_24319) ;  /* 0x0000000000247947 */ /* 0x000fec0003800000 */
.L_x_24343:
[----:B------:R-:W2:Y:S02]  /*32f0*/  LDG.E.64 R4, desc[UR36][R4.64] ;  /* 0x0000002404047981 */ /* 0x000ea4000c1e1b00 */
[----:B--2---:R-:W0:Y:S02]  /*3300*/  I2F.U64 R0, R4 ;  /* 0x0000000400007312 */ /* 0x004e240000301000 */
[----:B0-----:R-:W-:-:S04]  /*3310*/  F2FP.BF16.F32.PACK_AB R0, RZ, R0 ;  /* 0x00000000ff00723e */ /* 0x001fc800000010ff */
[----:B------:R-:W-:Y:S01]  /*3320*/  PRMT R22, R0, 0x7610, R22 ;  /* 0x0000761000167816 */ /* 0x000fe20000000016 */
[----:B------:R-:W-:Y:S06]  /*3330*/  BRA `(.L_x_24319) ;  /* 0x0000000000107947 */ /* 0x000fec0003800000 */
.L_x_24342:
[----:B------:R-:W2:Y:S02]  /*3340*/  LDG.E R4, desc[UR36][R4.64] ;  /* 0x0000002404047981 */ /* 0x000ea4000c1e1900 */
[----:B--2---:R-:W-:-:S04]  /*3350*/  I2FP.F32.U32 R0, R4 ;  /* 0x0000000400007245 */ /* 0x004fc80000201000 */
[----:B------:R-:W-:-:S04]  /*3360*/  F2FP.BF16.F32.PACK_AB R0, RZ, R0 ;  /* 0x00000000ff00723e */ /* 0x000fc800000010ff */
[----:B------:R-:W-:-:S07]  /*3370*/  PRMT R22, R0, 0x7610, R22 ;  /* 0x0000761000167816 */ /* 0x000fce0000000016 */
.L_x_24319:
        /* <DEDUP_REMOVED lines=21> */
.L_x_24350:
[----:B------:R-:W2:Y:S02]  /*34d0*/  LDG.E.U8 R4, desc[UR36][R4.64] ;  /* 0x0000002404047981 */ /* 0x000ea4000c1e1100 */
[----:B--2---:R-:W-:-:S04]  /*34e0*/  I2FP.F32.U32 R0, R4 ;  /* 0x0000000400007245 */ /* 0x004fc80000201000 */
[----:B------:R-:W-:-:S04]  /*34f0*/  F2FP.BF16.F32.PACK_AB R0, RZ, R0 ;  /* 0x00000000ff00723e */ /* 0x000fc800000010ff */
[----:B------:R-:W-:Y:S01]  /*3500*/  PRMT R19, R0, 0x7610, R19 ;  /* 0x0000761000137816 */ /* 0x000fe20000000013 */
[----:B------:R-:W-:Y:S06]  /*3510*/  BRA `(.L_x_24352) ;  /* 0x0000000c00c47947 */ /* 0x000fec0003800000 */
.L_x_24349:
        /* <DEDUP_REMOVED lines=11> */
.L_x_24354:
[----:B------:R-:W2:Y:S02]  /*35d0*/  LDG.E R4, desc[UR36][R4.64] ;  /* 0x0000002404047981 */ /* 0x000ea4000c1e1900 */
[----:B--2---:R-:W-:-:S04]  /*35e0*/  I2FP.F32.S32 R0, R4 ;  /* 0x0000000400007245 */ /* 0x004fc80000201400 */
[----:B------:R-:W-:-:S04]  /*35f0*/  F2FP.BF16.F32.PACK_AB R0, RZ, R0 ;  /* 0x00000000ff00723e */ /* 0x000fc800000010ff */
[----:B------:R-:W-:Y:S01]  /*3600*/  PRMT R19, R0, 0x7610, R19 ;  /* 0x0000761000137816 */ /* 0x000fe20000000013 */
[----:B------:R-:W-:Y:S06]  /*3610*/  BRA `(.L_x_24352) ;  /* 0x0000000c00847947 */ /* 0x000fec0003800000 */
.L_x_24353:
[----:B------:R-:W2:Y:S02]  /*3620*/  LDG.E.U16 R4, desc[UR36][R4.64] ;  /* 0x0000002404047981 */ /* 0x000ea4000c1e1500 */
[----:B--2---:R-:W0:Y:S02]  /*3630*/  I2F.S16 R0, R4 ;  /* 0x0000000400007306 */ /* 0x004e240000101400 */
[----:B0-----:R-:W-:-:S04]  /*3640*/  F2FP.BF16.F32.PACK_AB R0, RZ, R0 ;  /* 0x00000000ff00723e */ /* 0x001fc800000010ff */
[----:B------:R-:W-:Y:S01]  /*3650*/  PRMT R19, R0, 0x7610, R19 ;  /* 0x0000761000137816 */ /* 0x000fe20000000013 */
[----:B------:R-:W-:Y:S06]  /*3660*/  BRA `(.L_x_24352) ;  /* 0x0000000c00707947 */ /* 0x000fec0003800000 */
.L_x_24348:
        /* <DEDUP_REMOVED lines=9> */
.L_x_24356:
[----:B------:R-:W2:Y:S02]  /*3700*/  LDG.E.U16 R0, desc[UR36][R4.64] ;  /* 0x0000002404007981 */ /* 0x000ea4000c1e1500 */
[----:B--2---:R-:W-:-:S05]  /*3710*/  HADD2.F32 R0, -RZ, R0.H0_H0 ;  /* 0x20000000ff007230 */ /* 0x004fca0000004100 */
[----:B------:R-:W-:-:S04]  /*3720*/  F2FP.BF16.F32.PACK_AB R0, RZ, R0 ;  /* 0x00000000ff00723e */ /* 0x000fc800000010ff */
[----:B------:R-:W-:Y:S01]  /*3730*/  PRMT R19, R0, 0x7610, R19 ;  /* 0x0000761000137816 */ /* 0x000fe20000000013 */
[----:B------:R-:W-:Y:S06]  /*3740*/  BRA `(.L_x_24352) ;  /* 0x0000000c00387947 */ /* 0x000fec0003800000 */
.L_x_24355:
        /* <DEDUP_REMOVED lines=9> */
.L_x_24358:
[----:B------:R-:W2:Y:S02]  /*37e0*/  LDG.E.U16 R4, desc[UR36][R4.64] ;  /* 0x0000002404047981 */ /* 0x000ea4000c1e1500 */
[----:B--2---:R-:W-:-:S05]  /*37f0*/  HADD2.F32 R0, -RZ, R4.H0_H0 ;  /* 0x20000004ff007230 */ /* 0x004fca0000004100 */
[----:B------:R-:W-:-:S04]  /*3800*/  F2FP.BF16.F32.PACK_AB R0, RZ, R0 ;  /* 0x00000000ff00723e */ /* 0x000fc800000010ff */
[----:B------:R-:W-:Y:S01]  /*3810*/  PRMT R19, R0, 0x7610, R19 ;  /* 0x0000761000137816 */ /* 0x000fe20000000013 */
[----:B------:R-:W-:Y:S06]  /*3820*/  BRA `(.L_x_24352) ;  /* 0x0000000c00007947 */ /* 0x000fec0003800000 */
.L_x_24357:
        /* <DEDUP_REMOVED lines=9> */
.L_x_24347:
        /* <DEDUP_REMOVED lines=14> */
.L_x_24361:
        /* <DEDUP_REMOVED lines=9> */
.L_x_24360:
        /* <DEDUP_REMOVED lines=27> */
.L_x_24363:
        /* <DEDUP_REMOVED lines=15> */
.L_x_24362:
[----:B------:R0:W5:Y:S01]  /*3cd0*/  LDG.E.U16 R19, desc[UR36][R4.64] ;  /* 0x0000002404137981 */ /* 0x000162000c1e1500 */
[----:B------:R-:W-:Y:S05]  /*3ce0*/  BRA `(.L_x_24352) ;  /* 0x0000000400d07947 */ /* 0x000fea0003800000 */
.L_x_24359:
        /* <DEDUP_REMOVED lines=13> */
.L_x_24366:
        /* <DEDUP_REMOVED lines=21> */
.L_x_24370:
[----:B------:R-:W-:Y:S05]  /*3f10*/  BSYNC.RECONVERGENT B1 ;  /* 0x0000000000017941 */ /* 0x000fea0003800200 */
.L_x_24369:
[----:B------:R-:W-:Y:S01]  /*3f20*/  IMAD.SHL.U32 R0, R0, 0x100000, RZ ;  /* 0x0010000000007824 */ /* 0x000fe200078e00ff */
[----:B------:R-:W-:-:S04]  /*3f30*/  LEA R3, R3, 0x3b800000, 0x17 ;  /* 0x3b80000003037811 */ /* 0x000fc800078eb8ff */
[----:B------:R-:W-:-:S07]  /*3f40*/  LOP3.LUT R0, R3, R0, R7, 0xfe, !PT ;  /* 0x0000000003007212 */ /* 0x000fce00078efe07 */
.L_x_24368:
[----:B------:R-:W-:Y:S05]  /*3f50*/  BSYNC.RECONVERGENT B0 ;  /* 0x0000000000007941 */ /* 0x000fea0003800200 */
.L_x_24367:
[----:B------:R-:W-:-:S04]  /*3f60*/  F2FP.BF16.F32.PACK_AB R0, RZ, R0 ;  /* 0x00000000ff00723e */ /* 0x000fc800000010ff */
[----:B------:R-:W-:Y:S01]  /*3f70*/  PRMT R19, R0, 0x7610, R19 ;  /* 0x0000761000137816 */ /* 0x000fe20000000013 */
[----:B------:R-:W-:Y:S06]  /*3f80*/  BRA `(.L_x_24352) ;  /* 0x0000000400287947 */ /* 0x000fec0003800000 */
.L_x_24365:
        /* <DEDUP_REMOVED lines=21> */
.L_x_24374:
[----:B------:R-:W-:Y:S05]  /*40e0*/  BSYNC.RECONVERGENT B1 ;  /* 0x0000000000017941 */ /* 0x000fea0003800200 */
.L_x_24373:
[----:B------:R-:W-:Y:S01]  /*40f0*/  IMAD.SHL.U32 R0, R0, 0x200000, RZ ;  /* 0x0020000000007824 */ /* 0x000fe200078e00ff */
[----:B------:R-:W-:-:S04]  /*4100*/  LEA R3, R3, 0x37800000, 0x17 ;  /* 0x3780000003037811 */ /* 0x000fc800078eb8ff */
[----:B------:R-:W-:-:S07]  /*4110*/  LOP3.LUT R0, R3, R0, R7, 0xfe, !PT ;  /* 0x0000000003007212 */ /* 0x000fce00078efe07 */
.L_x_24372:
[----:B------:R-:W-:Y:S05]  /*4120*/  BSYNC.RECONVERGENT B0 ;  /* 0x0000000000007941 */ /* 0x000fea0003800200 */
.L_x_24371:
[----:B------:R-:W-:-:S04]  /*4130*/  F2FP.BF16.F32.PACK_AB R0, RZ, R0 ;  /* 0x00000000ff00723e */ /* 0x000fc800000010ff */
[----:B------:R-:W-:Y:S01]  /*4140*/  PRMT R19, R0, 0x7610, R19 ;  /* 0x0000761000137816 */ /* 0x000fe20000000013 */
[----:B------:R-:W-:Y:S06]  /*4150*/  BRA `(.L_x_24352) ;  /* 0x0000000000b47947 */ /* 0x000fec0003800000 */
.L_x_24364:
        /* <DEDUP_REMOVED lines=14> */
.L_x_24378:
[----:B------:R-:W-:Y:S05]  /*4240*/  BSYNC.RECONVERGENT B0 ;  /* 0x0000000000007941 */ /* 0x000fea0003800200 */
.L_x_24377:
[----:B------:R-:W-:-:S04]  /*4250*/  F2FP.BF16.F32.PACK_AB R0, RZ, R0 ;  /* 0x00000000ff00723e */ /* 0x000fc800000010ff */
[----:B------:R-:W-:Y:S01]  /*4260*/  PRMT R19, R0, 0x7610, R19 ;  /* 0x0000761000137816 */ /* 0x000fe20000000013 */
[----:B------:R-:W-:Y:S06]  /*4270*/  BRA `(.L_x_24352) ;  /* 0x00000000006c7947 */ /* 0x000fec0003800000 */
.L_x_24351:
        /* <DEDUP_REMOVED lines=16> */
.L_x_24379:
[----:B------:R-:W-:Y:S01]  /*4380*/  PRMT R19, RZ, 0x7610, R19 ;  /* 0x00007610ff137816 */ /* 0x000fe20000000013 */
[----:B------:R-:W-:Y:S06]  /*4390*/  BRA `(.L_x_24352) ;  /* 0x0000000000247947 */ /* 0x000fec0003800000 */
.L_x_24376:
[----:B------:R-:W2:Y:S02]  /*43a0*/  LDG.E.64 R4, desc[UR36][R4.64] ;  /* 0x0000002404047981 */ /* 0x000ea4000c1e1b00 */
[----:B--2---:R-:W0:Y:S02]  /*43b0*/  I2F.U64 R0, R4 ;  /* 0x0000000400007312 */ /* 0x004e240000301000 */
[----:B0-----:R-:W-:-:S04]  /*43c0*/  F2FP.BF16.F32.PACK_AB R0, RZ, R0 ;  /* 0x00000000ff00723e */ /* 0x001fc800000010ff */
[----:B------:R-:W-:Y:S01]  /*43d0*/  PRMT R19, R0, 0x7610, R19 ;  /* 0x0000761000137816 */ /* 0x000fe20000000013 */
[----:B------:R-:W-:Y:S06]  /*43e0*/  BRA `(.L_x_24352) ;  /* 0x0000000000107947 */ /* 0x000fec0003800000 */
.L_x_24375:
[----:B------:R-:W2:Y:S02]  /*43f0*/  LDG.E R4, desc[UR36][R4.64] ;  /* 0x0000002404047981 */ /* 0x000ea4000c1e1900 */
[----:B--2---:R-:W-:-:S04]  /*4400*/  I2FP.F32.U32 R0, R4 ;  /* 0x0000000400007245 */ /* 0x004fc80000201000 */
[----:B------:R-:W-:-:S04]  /*4410*/  F2FP.BF16.F32.PACK_AB R0, RZ, R0 ;  /* 0x00000000ff00723e */ /* 0x000fc800000010ff */
[----:B------:R-:W-:-:S07]  /*4420*/  PRMT R19, R0, 0x7610, R19 ;  /* 0x0000761000137816 */ /* 0x000fce0000000013 */
.L_x_24352:
[----:B------:R-:W-:-:S07]  /*4430*/  VIADD R27, R27, 0x80 ;  /* 0x000000801b1b7836 */ /* 0x000fce0000000000 */
.L_x_24313:
[----:B------:R-:W-:Y:S05]  /*4440*/  BSYNC.RECONVERGENT B6 ;  /* 0x0000000000067941 */ /* 0x000fea0003800200 */
.L_x_24312:
        /* <DEDUP_REMOVED lines=27> */
.L_x_24385:
[----:B------:R-:W2:Y:S02]  /*4600*/  LDG.E.U8 R4, desc[UR36][R4.64] ;  /* 0x0000002404047981 */ /* 0x000ea4000c1e1100 */
[----:B--2---:R-:W-:-:S04]  /*4610*/  I2FP.F32.U32 R0, R4 ;  /* 0x0000000400007245 */ /* 0x004fc80000201000 */
[----:B------:R-:W-:-:S04]  /*4620*/  F2FP.BF16.F32.PACK_AB R0, RZ, R0 ;  /* 0x00000000ff00723e */ /* 0x000fc800000010ff */
[----:B------:R-:W-:Y:S01]  /*4630*/  PRMT R17, R0, 0x7610, R17 ;  /* 0x0000761000117816 */ /* 0x000fe20000000011 */
[----:B------:R-:W-:Y:S06]  /*4640*/  BRA `(.L_x_24387) ;  /* 0x0000000c00c47947 */ /* 0x000fec0003800000 */
.L_x_24384:
        /* <DEDUP_REMOVED lines=11> */
.L_x_24389:
[----:B------:R-:W2:Y:S02]  /*4700*/  LDG.E R4, desc[UR36][R4.64] ;  /* 0x0000002404047981 */ /* 0x000ea4000c1e1900 */
[----:B--2---:R-:W-:-:S04]  /*4710*/  I2FP.F32.S32 R0, R4 ;  /* 0x0000000400007245 */ /* 0x004fc80000201400 */
[----:B------:R-:W-:-:S04]  /*4720*/  F2FP.BF16.F32.PACK_AB R0, RZ, R0 ;  /* 0x00000000ff00723e */ /* 0x000fc800000010ff */
[----:B------:R-:W-:Y:S01]  /*4730*/  PRMT R17, R0, 0x7610, R17 ;  /* 0x0000761000117816 */ /* 0x000fe20000000011 */
[----:B------:R-:W-:Y:S06]  /*4740*/  BRA `(.L_x_24387) ;  /* 0x0000000c00847947 */ /* 0x000fec0003800000 */
.L_x_24388:
[----:B------:R-:W2:Y:S02]  /*4750*/  LDG.E.U16 R4, desc[UR36][R4.64] ;  /* 0x0000002404047981 */ /* 0x000ea4000c1e1500 */
[----:B--2---:R-:W0:Y:S02]  /*4760*/  I2F.S16 R0, R4 ;  /* 0x0000000400007306 */ /* 0x004e240000101400 */
[----:B0-----:R-:W-:-:S04]  /*4770*/  F2FP.BF16.F32.PACK_AB R0, RZ, R0 ;  /* 0x00000000ff00723e */ /* 0x001fc800000010ff */
[----:B------:R-:W-:Y:S01]  /*4780*/  PRMT R17, R0, 0x7610, R17 ;  /* 0x0000761000117816 */ /* 0x000fe20000000011 */
[----:B------:R-:W-:Y:S06]  /*4790*/  BRA `(.L_x_24387) ;  /* 0x0000000c00707947 */ /* 0x000fec0003800000 */
.L_x_24383:
        /* <DEDUP_REMOVED lines=9> */
.L_x_24391:
[----:B------:R-:W2:Y:S02]  /*4830*/  LDG.E.U16 R0, desc[UR36][R4.64] ;  /* 0x0000002404007981 */ /* 0x000ea4000c1e1500 */
[----:B--2---:R-:W-:-:S05]  /*4840*/  HADD2.F32 R0, -RZ, R0.H0_H0 ;  /* 0x20000000ff007230 */ /* 0x004fca0000004100 */
[----:B------:R-:W-:-:S04]  /*4850*/  F2FP.BF16.F32.PACK_AB R0, RZ, R0 ;  /* 0x00000000ff00723e */ /* 0x000fc800000010ff */
[----:B------:R-:W-:Y:S01]  /*4860*/  PRMT R17, R0, 0x7610, R17 ;  /* 0x0000761000117816 */ /* 0x000fe20000000011 */
[----:B------:R-:W-:Y:S06]  /*4870*/  BRA `(.L_x_24387) ;  /* 0x0000000c00387947 */ /* 0x000fec0003800000 */
.L_x_24390:
        /* <DEDUP_REMOVED lines=9> */
.L_x_24393:
[----:B------:R-:W2:Y:S02]  /*4910*/  LDG.E.U16 R4, desc[UR36][R4.64] ;  /* 0x0000002404047981 */ /* 0x000ea4000c1e1500 */
[----:B--2---:R-:W-:-:S05]  /*4920*/  HADD2.F32 R0, -RZ, R4.H0_H0 ;  /* 0x20000004ff007230 */ /* 0x004fca0000004100 */
[----:B------:R-:W-:-:S04]  /*4930*/  F2FP.BF16.F32.PACK_AB R0, RZ, R0 ;  /* 0x00000000ff00723e */ /* 0x000fc800000010ff */
[----:B------:R-:W-:Y:S01]  /*4940*/  PRMT R17, R0, 0x7610, R17 ;  /* 0x0000761000117816 */ /* 0x000fe20000000011 */
[----:B------:R-:W-:Y:S06]  /*4950*/  BRA `(.L_x_24387) ;  /* 0x0000000c00007947 */ /* 0x000fec0003800000 */
.L_x_24392:
        /* <DEDUP_REMOVED lines=9> */
.L_x_24382:
        /* <DEDUP_REMOVED lines=14> */
.L_x_24396:
        /* <DEDUP_REMOVED lines=9> */
.L_x_24395:
        /* <DEDUP_REMOVED lines=27> */
.L_x_24398:
        /* <DEDUP_REMOVED lines=15> */
.L_x_24397:
[----:B------:R0:W5:Y:S01]  /*4e00*/  LDG.E.U16 R17, desc[UR36][R4.64] ;  /* 0x0000002404117981 */ /* 0x000162000c1e1500 */
[----:B------:R-:W-:Y:S05]  /*4e10*/  BRA `(.L_x_24387) ;  /* 0x0000000400d07947 */ /* 0x000fea0003800000 */
.L_x_24394:
        /* <DEDUP_REMOVED lines=13> */
.L_x_24401:
        /* <DEDUP_REMOVED lines=21> */
.L_x_24405:
[----:B------:R-:W-:Y:S05]  /*5040*/  BSYNC.RECONVERGENT B1 ;  /* 0x0000000000017941 */ /* 0x000fea0003800200 */
.L_x_24404:
[----:B------:R-:W-:Y:S01]  /*5050*/  IMAD.SHL.U32 R0, R0, 0x100000, RZ ;  /* 0x0010000000007824 */ /* 0x000fe200078e00ff */
[----:B------:R-:W-:-:S04]  /*5060*/  LEA R3, R3, 0x3b800000, 0x17 ;  /* 0x3b80000003037811 */ /* 0x000fc800078eb8ff */
[----:B------:R-:W-:-:S07]  /*5070*/  LOP3.LUT R0, R3, R0, R7, 0xfe, !PT ;  /* 0x0000000003007212 */ /* 0x000fce00078efe07 */
.L_x_24403:
[----:B------:R-:W-:Y:S05]  /*5080*/  BSYNC.RECONVERGENT B0 ;  /* 0x0000000000007941 */ /* 0x000fea0003800200 */
.L_x_24402:
[----:B------:R-:W-:-:S04]  /*5090*/  F2FP.BF16.F32.PACK_AB R0, RZ, R0 ;  /* 0x00000000ff00723e */ /* 0x000fc800000010ff */
[----:B------:R-:W-:Y:S01]  /*50a0*/  PRMT R17, R0, 0x7610, R17 ;  /* 0x0000761000117816 */ /* 0x000fe20000000011 */
[----:B------:R-:W-:Y:S06]  /*50b0*/  BRA `(.L_x_24387) ;  /* 0x0000000400287947 */ /* 0x000fec0003800000 */
.L_x_24400:
        /* <DEDUP_REMOVED lines=21> */
.L_x_24409:
[----:B------:R-:W-:Y:S05]  /*5210*/  BSYNC.RECONVERGENT B1 ;  /* 0x0000000000017941 */ /* 0x000fea0003800200 */
.L_x_24408:
[----:B------:R-:W-:Y:S01]  /*5220*/  IMAD.SHL.U32 R0, R0, 0x200000, RZ ;  /* 0x0020000000007824 */ /* 0x000fe200078e00ff */
[----:B------:R-:W-:-:S04]  /*5230*/  LEA R3, R3, 0x37800000, 0x17 ;  /* 0x3780000003037811 */ /* 0x000fc800078eb8ff */
[----:B------:R-:W-:-:S07]  /*5240*/  LOP3.LUT R0, R3, R0, R7, 0xfe, !PT ;  /* 0x0000000003007212 */ /* 0x000fce00078efe07 */
.L_x_24407:
[----:B------:R-:W-:Y:S05]  /*5250*/  BSYNC.RECONVERGENT B0 ;  /* 0x0000000000007941 */ /* 0x000fea0003800200 */
.L_x_24406:
[----:B------:R-:W-:-:S04]  /*5260*/  F2FP.BF16.F32.PACK_AB R0, RZ, R0 ;  /* 0x00000000ff00723e */ /* 0x000fc800000010ff */
[----:B------:R-:W-:Y:S01]  /*5270*/  PRMT R17, R0, 0x7610, R17 ;  /* 0x0000761000117816 */ /* 0x000fe20000000011 */
[----:B------:R-:W-:Y:S06]  /*5280*/  BRA `(.L_x_24387) ;  /* 0x0000000000b47947 */ /* 0x000fec0003800000 */
.L_x_24399:
        /* <DEDUP_REMOVED lines=14> */
.L_x_24413:
[----:B------:R-:W-:Y:S05]  /*5370*/  BSYNC.RECONVERGENT B0 ;  /* 0x0000000000007941 */ /* 0x000fea0003800200 */
.L_x_24412:
[----:B------:R-:W-:-:S04]  /*5380*/  F2FP.BF16.F32.PACK_AB R0, RZ, R0 ;  /* 0x00000000ff00723e */ /* 0x000fc800000010ff */
[----:B------:R-:W-:Y:S01]  /*5390*/  PRMT R17, R0, 0x7610, R17 ;  /* 0x0000761000117816 */ /* 0x000fe20000000011 */
[----:B------:R-:W-:Y:S06]  /*53a0*/  BRA `(.L_x_24387) ;  /* 0x00000000006c7947 */ /* 0x000fec0003800000 */
.L_x_24386:
        /* <DEDUP_REMOVED lines=16> */
.L_x_24414:
[----:B------:R-:W-:Y:S01]  /*54b0*/  PRMT R17, RZ, 0x7610, R17 ;  /* 0x00007610ff117816 */ /* 0x000fe20000000011 */
[----:B------:R-:W-:Y:S06]  /*54c0*/  BRA `(.L_x_24387) ;  /* 0x0000000000247947 */ /* 0x000fec0003800000 */
.L_x_24411:
[----:B------:R-:W2:Y:S02]  /*54d0*/  LDG.E.64 R4, desc[UR36][R4.64] ;  /* 0x0000002404047981 */ /* 0x000ea4000c1e1b00 */
[----:B--2---:R-:W0:Y:S02]  /*54e0*/  I2F.U64 R0, R4 ;  /* 0x0000000400007312 */ /* 0x004e240000301000 */
[----:B0-----:R-:W-:-:S04]  /*54f0*/  F2FP.BF16.F32.PACK_AB R0, RZ, R0 ;  /* 0x00000000ff00723e */ /* 0x001fc800000010ff */
[----:B------:R-:W-:Y:S01]  /*5500*/  PRMT R17, R0, 0x7610, R17 ;  /* 0x0000761000117816 */ /* 0x000fe20000000011 */
[----:B------:R-:W-:Y:S06]  /*5510*/  BRA `(.L_x_24387) ;  /* 0x0000000000107947 */ /* 0x000fec0003800000 */
.L_x_24410:
[----:B------:R-:W2:Y:S02]  /*5520*/  LDG.E R4, desc[UR36][R4.64] ;  /* 0x0000002404047981 */ /* 0x000ea4000c1e1900 */
[----:B--2---:R-:W-:-:S04]  /*5530*/  I2FP.F32.U32 R0, R4 ;  /* 0x0000000400007245 */ /* 0x004fc80000201000 */
[----:B------:R-:W-:-:S04]  /*5540*/  F2FP.BF16.F32.PACK_AB R0, RZ, R0 ;  /* 0x00000000ff00723e */ /* 0x000fc800000010ff */
[----:B------:R-:W-:-:S07]  /*5550*/  PRMT R17, R0, 0x7610, R17 ;  /* 0x0000761000117816 */ /* 0x000fce0000000011 */
.L_x_24387:
        /* <DEDUP_REMOVED lines=22> */
.L_x_24418:
[----:B------:R-:W2:Y:S02]  /*56c0*/  LDG.E.U8 R4, desc[UR36][R4.64] ;  /* 0x0000002404047981 */ /* 0x000ea4000c1e1100 */
[----:B--2---:R-:W-:-:S04]  /*56d0*/  I2FP.F32.U32 R0, R4 ;  /* 0x0000000400007245 */ /* 0x004fc80000201000 */
[----:B------:R-:W-:-:S04]  /*56e0*/  F2FP.BF16.F32.PACK_AB R0, RZ, R0 ;  /* 0x00000000ff00723e */ /* 0x000fc800000010ff */
[----:B------:R-:W-:Y:S01]  /*56f0*/  PRMT R26, R0, 0x7610, R26 ;  /* 0x00007610001a7816 */ /* 0x000fe2000000001a */
[----:B------:R-:W-:Y:S06]  /*5700*/  BRA `(.L_x_24420) ;  /* 0x0000000c00c47947 */ /* 0x000fec0003800000 */
.L_x_24417:
        /* <DEDUP_REMOVED lines=11> */
.L_x_24422:
[----:B------:R-:W2:Y:S02]  /*57c0*/  LDG.E R4, desc[UR36][R4.64] ;  /* 0x0000002404047981 */ /* 0x000ea4000c1e1900 */
[----:B--2---:R-:W-:-:S04]  /*57d0*/  I2FP.F32.S32 R0, R4 ;  /* 0x0000000400007245 */ /* 0x004fc80000201400 */
[----:B------:R-:W-:-:S04]  /*57e0*/  F2FP.BF16.F32.PACK_AB R0, RZ, R0 ;  /* 0x00000000ff00723e */ /* 0x000fc800000010ff */
[----:B------:R-:W-:Y:S01]  /*57f0*/  PRMT R26, R0, 0x7610, R26 ;  /* 0x00007610001a7816 */ /* 0x000fe2000000001a */
[----:B------:R-:W-:Y:S06]  /*5800*/  BRA `(.L_x_24420) ;  /* 0x0000000c00847947 */ /* 0x000fec0003800000 */
.L_x_24421:
[----:B------:R-:W2:Y:S02]  /*5810*/  LDG.E.U16 R4, desc[UR36][R4.64] ;  /* 0x0000002404047981 */ /* 0x000ea4000c1e1500 */
[----:B--2---:R-:W0:Y:S02]  /*5820*/  I2F.S16 R0, R4 ;  /* 0x0000000400007306 */ /* 0x004e240000101400 */
[----:B0-----:R-:W-:-:S04]  /*5830*/  F2FP.BF16.F32.PACK_AB R0, RZ, R0 ;  /* 0x00000000ff00723e */ /* 0x001fc800000010ff */
[----:B------:R-:W-:Y:S01]  /*5840*/  PRMT R26, R0, 0x7610, R26 ;  /* 0x00007610001a7816 */ /* 0x000fe2000000001a */
[----:B------:R-:W-:Y:S06]  /*5850*/  BRA `(.L_x_24420) ;  /* 0x0000000c00707947 */ /* 0x000fec0003800000 */
.L_x_24416:
        /* <DEDUP_REMOVED lines=9> */
.L_x_24424:
[----:B------:R-:W2:Y:S02]  /*58f0*/  LDG.E.U16 R0, desc[UR36][R4.64] ;  /* 0x0000002404007981 */ /* 0x000ea4000c1e1500 */
[----:B--2---:R-:W-:-:S05]  /*5900*/  HADD2.F32 R0, -RZ, R0.H0_H0 ;  /* 0x20000000ff007230 */ /* 0x004fca0000004100 */
[----:B------:R-:W-:-:S04]  /*5910*/  F2FP.BF16.F32.PACK_AB R0, RZ, R0 ;  /* 0x00000000ff00723e */ /* 0x000fc800000010ff */
[----:B------:R-:W-:Y:S01]  /*5920*/  PRMT R26, R0, 0x7610, R26 ;  /* 0x00007610001a7816 */ /* 0x000fe2000000001a */
[----:B------:R-:W-:Y:S06]  /*5930*/  BRA `(.L_x_24420) ;  /* 0x0000000c00387947 */ /* 0x000fec0003800000 */
.L_x_24423:
        /* <DEDUP_REMOVED lines=9> */
.L_x_24426:
[----:B------:R-:W2:Y:S02]  /*59d0*/  LDG.E.U16 R4, desc[UR36][R4.64] ;  /* 0x0000002404047981 */ /* 0x000ea4000c1e1500 */
[----:B--2---:R-:W-:-:S05]  /*59e0*/  HADD2.F32 R0, -RZ, R4.H0_H0 ;  /* 0x20000004ff007230 */ /* 0x004fca0000004100 */
[----:B------:R-:W-:-:S04]  /*59f0*/  F2FP.BF16.F32.PACK_AB R0, RZ, R0 ;  /* 0x00000000ff00723e */ /* 0x000fc800000010ff */
[----:B------:R-:W-:Y:S01]  /*5a00*/  PRMT R26, R0, 0x7610, R26 ;  /* 0x00007610001a7816 */ /* 0x000fe2000000001a */
[----:B------:R-:W-:Y:S06]  /*5a10*/  BRA `(.L_x_24420) ;  /* 0x0000000c00007947 */ /* 0x000fec0003800000 */
.L_x_24425:
        /* <DEDUP_REMOVED lines=9> */
.L_x_24415:
        /* <DEDUP_REMOVED lines=14> */
.L_x_24429:
        /* <DEDUP_REMOVED lines=9> */
.L_x_24428:
        /* <DEDUP_REMOVED lines=27> */
.L_x_24431:
        /* <DEDUP_REMOVED lines=15> */
.L_x_24430:
[----:B------:R0:W5:Y:S01]  /*5ec0*/  LDG.E.U16 R26, desc[UR36][R4.64] ;  /* 0x00000024041a7981 */ /* 0x000162000c1e1500 */
[----:B------:R-:W-:Y:S05]  /*5ed0*/  BRA `(.L_x_24420) ;  /* 0x0000000400d07947 */ /* 0x000fea0003800000 */
.L_x_24427:
        /* <DEDUP_REMOVED lines=13> */
.L_x_24434:
        /* <DEDUP_REMOVED lines=21> */
.L_x_24438:
[----:B------:R-:W-:Y:S05]  /*6100*/  BSYNC.RECONVERGENT B1 ;  /* 0x0000000000017941 */ /* 0x000fea0003800200 */
.L_x_24437:
[----:B------:R-:W-:Y:S01]  /*6110*/  IMAD.SHL.U32 R0, R0, 0x100000, RZ ;  /* 0x0010000000007824 */ /* 0x000fe200078e00ff */
[----:B------:R-:W-:-:S04]  /*6120*/  LEA R3, R3, 0x3b800000, 0x17 ;  /* 0x3b80000003037811 */ /* 0x000fc800078eb8ff */
[----:B------:R-:W-:-:S07]  /*6130*/  LOP3.LUT R0, R3, R0, R7, 0xfe, !PT ;  /* 0x0000000003007212 */ /* 0x000fce00078efe07 */
.L_x_24436:
[----:B------:R-:W-:Y:S05]  /*6140*/  BSYNC.RECONVERGENT B0 ;  /* 0x0000000000007941 */ /* 0x000fea0003800200 */
.L_x_24435:
[----:B------:R-:W-:-:S04]  /*6150*/  F2FP.BF16.F32.PACK_AB R0, RZ, R0 ;  /* 0x00000000ff00723e */ /* 0x000fc800000010ff */
[----:B------:R-:W-:Y:S01]  /*6160*/  PRMT R26, R0, 0x7610, R26 ;  /* 0x00007610001a7816 */ /* 0x000fe2000000001a */
[----:B------:R-:W-:Y:S06]  /*6170*/  BRA `(.L_x_24420) ;  /* 0x0000000400287947 */ /* 0x000fec0003800000 */
.L_x_24433:
        /* <DEDUP_REMOVED lines=21> */
.L_x_24442:
[----:B------:R-:W-:Y:S05]  /*62d0*/  BSYNC.RECONVERGENT B1 ;  /* 0x0000000000017941 */ /* 0x000fea0003800200 */
.L_x_24441:
[----:B------:R-:W-:Y:S01]  /*62e0*/  IMAD.SHL.U32 R0, R0, 0x200000, RZ ;  /* 0x0020000000007824 */ /* 0x000fe200078e00ff */
[----:B------:R-:W-:-:S04]  /*62f0*/  LEA R3, R3, 0x37800000, 0x17 ;  /* 0x3780000003037811 */ /* 0x000fc800078eb8ff */
[----:B------:R-:W-:-:S07]  /*6300*/  LOP3.LUT R0, R3, R0, R7, 0xfe, !PT ;  /* 0x0000000003007212 */ /* 0x000fce00078efe07 */
.L_x_24440:
[----:B------:R-:W-:Y:S05]  /*6310*/  BSYNC.RECONVERGENT B0 ;  /* 0x0000000000007941 */ /* 0x000fea0003800200 */
.L_x_24439:
[----:B------:R-:W-:-:S04]  /*6320*/  F2FP.BF16.F32.PACK_AB R0, RZ, R0 ;  /* 0x00000000ff00723e */ /* 0x000fc800000010ff */
[----:B------:R-:W-:Y:S01]  /*6330*/  PRMT R26, R0, 0x7610, R26 ;  /* 0x00007610001a7816 */ /* 0x000fe2000000001a */
[----:B------:R-:W-:Y:S06]  /*6340*/  BRA `(.L_x_24420) ;  /* 0x0000000000b47947 */ /* 0x000fec0003800000 */
.L_x_24432:
        /* <DEDUP_REMOVED lines=14> */
.L_x_24446:
[----:B------:R-:W-:Y:S05]  /*6430*/  BSYNC.RECONVERGENT B0 ;  /* 0x0000000000007941 */ /* 0x000fea0003800200 */
.L_x_24445:
[----:B------:R-:W-:-:S04]  /*6440*/  F2FP.BF16.F32.PACK_AB R0, RZ, R0 ;  /* 0x00000000ff00723e */ /* 0x000fc800000010ff */
[----:B------:R-:W-:Y:S01]  /*6450*/  PRMT R26, R0, 0x7610, R26 ;  /* 0x00007610001a7816 */ /* 0x000fe2000000001a */
[----:B------:R-:W-:Y:S06]  /*6460*/  BRA `(.L_x_24420) ;  /* 0x00000000006c7947 */ /* 0x000fec0003800000 */
.L_x_24419:
        /* <DEDUP_REMOVED lines=16> */
.L_x_24447:
[----:B------:R-:W-:Y:S01]  /*6570*/  PRMT R26, RZ, 0x7610, R26 ;  /* 0x00007610ff1a7816 */ /* 0x000fe2000000001a */
[----:B------:R-:W-:Y:S06]  /*6580*/  BRA `(.L_x_24420) ;  /* 0x0000000000247947 */ /* 0x000fec0003800000 */
.L_x_24444:
[----:B------:R-:W2:Y:S02]  /*6590*/  LDG.E.64 R4, desc[UR36][R4.64] ;  /* 0x0000002404047981 */ /* 0x000ea4000c1e1b00 */
[----:B--2---:R-:W0:Y:S02]  /*65a0*/  I2F.U64 R0, R4 ;  /* 0x0000000400007312 */ /* 0x004e240000301000 */
[----:B0-----:R-:W-:-:S04]  /*65b0*/  F2FP.BF16.F32.PACK_AB R0, RZ, R0 ;  /* 0x00000000ff00723e */ /* 0x001fc800000010ff */
[----:B------:R-:W-:Y:S01]  /*65c0*/  PRMT R26, R0, 0x7610, R26 ;  /* 0x00007610001a7816 */ /* 0x000fe2000000001a */
[----:B------:R-:W-:Y:S06]  /*65d0*/  BRA `(.L_x_24420) ;  /* 0x0000000000107947 */ /* 0x000fec0003800000 */
.L_x_24443:
[----:B------:R-:W2:Y:S02]  /*65e0*/  LDG.E R4, desc[UR36][R4.64] ;  /* 0x0000002404047981 */ /* 0x000ea4000c1e1900 */
[----:B--2---:R-:W-:-:S04]  /*65f0*/  I2FP.F32.U32 R0, R4 ;  /* 0x0000000400007245 */ /* 0x004fc80000201000 */
[----:B------:R-:W-:-:S04]  /*6600*/  F2FP.BF16.F32.PACK_AB R0, RZ, R0 ;  /* 0x00000000ff00723e */ /* 0x000fc800000010ff */
[----:B------:R-:W-:-:S07]  /*6610*/  PRMT R26, R0, 0x7610, R26 ;  /* 0x00007610001a7816 */ /* 0x000fce000000001a */
.L_x_24420:
[----:B------:R-:W-:-:S07]  /*6620*/  VIADD R27, R27, 0x80 ;  /* 0x000000801b1b7836 */ /* 0x000fce0000000000 */
.L_x_24381:
[----:B------:R-:W-:Y:S05]  /*6630*/  BSYNC.RECONVERGENT B6 ;  /* 0x0000000000067941 */ /* 0x000fea0003800200 */
.L_x_24380:
        /* <DEDUP_REMOVED lines=27> */
.L_x_24453:
[----:B------:R-:W2:Y:S02]  /*67f0*/  LDG.E.U8 R4, desc[UR36][R4.64] ;  /* 0x0000002404047981 */ /* 0x000ea4000c1e1100 */
[----:B--2---:R-:W-:-:S04]  /*6800*/  I2FP.F32.U32 R0, R4 ;  /* 0x0000000400007245 */ /* 0x004fc80000201000 */
[----:B------:R-:W-:-:S04]  /*6810*/  F2FP.BF16.F32.PACK_AB R0, RZ, R0 ;  /* 0x00000000ff00723e */ /* 0x000fc800000010ff */
[----:B------:R-:W-:Y:S01]  /*6820*/  PRMT R18, R0, 0x7610, R18 ;  /* 0x0000761000127816 */ /* 0x000fe20000000012 */
[----:B------:R-:W-:Y:S06]  /*6830*/  BRA `(.L_x_24455) ;  /* 0x0000000c00c47947 */ /* 0x000fec0003800000 */
.L_x_24452:
        /* <DEDUP_REMOVED lines=11> */
.L_x_24457:
[----:B------:R-:W2:Y:S02]  /*68f0*/  LDG.E R4, desc[UR36][R4.64] ;  /* 0x0000002404047981 */ /* 0x000ea4000c1e1900 */
[----:B--2---:R-:W-:-:S04]  /*6900*/  I2FP.F32.S32 R0, R4 ;  /* 0x0000000400007245 */ /* 0x004fc80000201400 */
[----:B------:R-:W-:-:S04]  /*6910*/  F2FP.BF16.F32.PACK_AB R0, RZ, R0 ;  /* 0x00000000ff00723e */ /* 0x000fc800000010ff */
[----:B------:R-:W-:Y:S01]  /*6920*/  PRMT R18, R0, 0x7610, R18 ;  /* 0x0000761000127816 */ /* 0x000fe20000000012 */
[----:B------:R-:W-:Y:S06]  /*6930*/  BRA `(.L_x_24455) ;  /* 0x0000000c00847947 */ /* 0x000fec0003800000 */
.L_x_24456:
[----:B------:R-:W2:Y:S02]  /*6940*/  LDG.E.U16 R4, desc[UR36][R4.64] ;  /* 0x0000002404047981 */ /* 0x000ea4000c1e1500 */
[----:B--2---:R-:W0:Y:S02]  /*6950*/  I2F.S16 R0, R4 ;  /* 0x0000000400007306 */ /* 0x004e240000101400 */
[----:B0-----:R-:W-:-:S04]  /*6960*/  F2FP.BF16.F32.PACK_AB R0, RZ, R0 ;  /* 0x00000000ff00723e */ /* 0x001fc800000010ff */
[----:B------:R-:W-:Y:S01]  /*6970*/  PRMT R18, R0, 0x7610, R18 ;  /* 0x0000761000127816 */ /* 0x000fe20000000012 */
[----:B------:R-:W-:Y:S06]  /*6980*/  BRA `(.L_x_24455) ;  /* 0x0000000c00707947 */ /* 0x000fec0003800000 */
.L_x_24451:
        /* <DEDUP_REMOVED lines=9> */
.L_x_24459:
[----:B------:R-:W2:Y:S02]  /*6a20*/  LDG.E.U16 R0, desc[UR36][R4.64] ;  /* 0x0000002404007981 */ /* 0x000ea4000c1e1500 */
[----:B--2---:R-:W-:-:S05]  /*6a30*/  HADD2.F32 R0, -RZ, R0.H0_H0 ;  /* 0x20000000ff007230 */ /* 0x004fca0000004100 */
[----:B------:R-:W-:-:S04]  /*6a40*/  F2FP.BF16.F32.PACK_AB R0, RZ, R0 ;  /* 0x00000000ff00723e */ /* 0x000fc800000010ff */
[----:B------:R-:W-:Y:S01]  /*6a50*/  PRMT R18, R0, 0x7610, R18 ;  /* 0x0000761000127816 */ /* 0x000fe20000000012 */
[----:B------:R-:W-:Y:S06]  /*6a60*/  BRA `(.L_x_24455) ;  /* 0x0000000c00387947 */ /* 0x000fec0003800000 */
.L_x_24458:
        /* <DEDUP_REMOVED lines=9> */
.L_x_24461:
[----:B------:R-:W2:Y:S02]  /*6b00*/  LDG.E.U16 R4, desc[UR36][R4.64] ;  /* 0x0000002404047981 */ /* 0x000ea4000c1e1500 */
[----:B--2---:R-:W-:-:S05]  /*6b10*/  HADD2.F32 R0, -RZ, R4.H0_H0 ;  /* 0x20000004ff007230 */ /* 0x004fca0000004100 */
[----:B------:R-:W-:-:S04]  /*6b20*/  F2FP.BF16.F32.PACK_AB R0, RZ, R0 ;  /* 0x00000000ff00723e */ /* 0x000fc800000010ff */
[----:B------:R-:W-:Y:S01]  /*6b30*/  PRMT R18, R0, 0x7610, R18 ;  /* 0x0000761000127816 */ /* 0x000fe20000000012 */
[----:B------:R-:W-:Y:S06]  /*6b40*/  BRA `(.L_x_24455) ;  /* 0x0000000c00007947 */ /* 0x000fec0003800000 */
.L_x_24460:
        /* <DEDUP_REMOVED lines=9> */
.L_x_24450:
        /* <DEDUP_REMOVED lines=14> */
.L_x_24464:
        /* <DEDUP_REMOVED lines=9> */
.L_x_24463:
        /* <DEDUP_REMOVED lines=27> */
.L_x_24466:
        /* <DEDUP_REMOVED lines=15> */
.L_x_24465:
[----:B------:R0:W5:Y:S01]  /*6ff0*/  LDG.E.U16 R18, desc[UR36][R4.64] ;  /* 0x0000002404127981 */ /* 0x000162000c1e1500 */
[----:B------:R-:W-:Y:S05]  /*7000*/  BRA `(.L_x_24455) ;  /* 0x0000000400d07947 */ /* 0x000fea0003800000 */
.L_x_24462:
        /* <DEDUP_REMOVED lines=13> */
.L_x_24469:
        /* <DEDUP_REMOVED lines=21> */
.L_x_24473:
[----:B------:R-:W-:Y:S05]  /*7230*/  BSYNC.RECONVERGENT B1 ;  /* 0x0000000000017941 */ /* 0x000fea0003800200 */
.L_x_24472:
[----:B------:R-:W-:Y:S01]  /*7240*/  IMAD.SHL.U32 R0, R0, 0x100000, RZ ;  /* 0x0010000000007824 */ /* 0x000fe200078e00ff */
[----:B------:R-:W-:-:S04]  /*7250*/  LEA R3, R3, 0x3b800000, 0x17 ;  /* 0x3b80000003037811 */ /* 0x000fc800078eb8ff */
[----:B------:R-:W-:-:S07]  /*7260*/  LOP3.LUT R0, R3, R0, R7, 0xfe, !PT ;  /* 0x0000000003007212 */ /* 0x000fce00078efe07 */
.L_x_24471:
[----:B------:R-:W-:Y:S05]  /*7270*/  BSYNC.RECONVERGENT B0 ;  /* 0x0000000000007941 */ /* 0x000fea0003800200 */
.L_x_24470:
[----:B------:R-:W-:-:S04]  /*7280*/  F2FP.BF16.F32.PACK_AB R0, RZ, R0 ;  /* 0x00000000ff00723e */ /* 0x000fc800000010ff */
[----:B------:R-:W-:Y:S01]  /*7290*/  PRMT R18, R0, 0x7610, R18 ;  /* 0x0000761000127816 */ /* 0x000fe20000000012 */
[----:B------:R-:W-:Y:S06]  /*72a0*/  BRA `(.L_x_24455) ;  /* 0x0000000400287947 */ /* 0x000fec0003800000 */
.L_x_24468:
        /* <DEDUP_REMOVED lines=21> */
.L_x_24477:
[----:B------:R-:W-:Y:S05]  /*7400*/  BSYNC.RECONVERGENT B1 ;  /* 0x0000000000017941 */ /* 0x000fea0003800200 */
.L_x_24476:
[----:B------:R-:W-:Y:S01]  /*7410*/  IMAD.SHL.U32 R0, R0, 0x200000, RZ ;  /* 0x0020000000007824 */ /* 0x000fe200078e00ff */
[----:B------:R-:W-:-:S04]  /*7420*/  LEA R3, R3, 0x37800000, 0x17 ;  /* 0x3780000003037811 */ /* 0x000fc800078eb8ff */
[----:B------:R-:W-:-:S07]  /*7430*/  LOP3.LUT R0, R3, R0, R7, 0xfe, !PT ;  /* 0x0000000003007212 */ /* 0x000fce00078efe07 */
.L_x_24475:
[----:B------:R-:W-:Y:S05]  /*7440*/  BSYNC.RECONVERGENT B0 ;  /* 0x0000000000007941 */ /* 0x000fea0003800200 */
.L_x_24474:
[----:B------:R-:W-:-:S04]  /*7450*/  F2FP.BF16.F32.PACK_AB R0, RZ, R0 ;  /* 0x00000000ff00723e */ /* 0x000fc800000010ff */
[----:B------:R-:W-:Y:S01]  /*7460*/  PRMT R18, R0, 0x7610, R18 ;  /* 0x0000761000127816 */ /* 0x000fe20000000012 */
[----:B------:R-:W-:Y:S06]  /*7470*/  BRA `(.L_x_24455) ;  /* 0x0000000000b47947 */ /* 0x000fec0003800000 */
.L_x_24467:
        /* <DEDUP_REMOVED lines=14> */
.L_x_24481:
[----:B------:R-:W-:Y:S05]  /*7560*/  BSYNC.RECONVERGENT B0 ;  /* 0x0000000000007941 */ /* 0x000fea0003800200 */
.L_x_24480:
[----:B------:R-:W-:-:S04]  /*7570*/  F2FP.BF16.F32.PACK_AB R0, RZ, R0 ;  /* 0x00000000ff00723e */ /* 0x000fc800000010ff */
[----:B------:R-:W-:Y:S01]  /*7580*/  PRMT R18, R0, 0x7610, R18 ;  /* 0x0000761000127816 */ /* 0x000fe20000000012 */
[----:B------:R-:W-:Y:S06]  /*7590*/  BRA `(.L_x_24455) ;  /* 0x00000000006c7947 */ /* 0x000fec0003800000 */
.L_x_24454:
        /* <DEDUP_REMOVED lines=16> */
.L_x_24482:
[----:B------:R-:W-:Y:S01]  /*76a0*/  PRMT R18, RZ, 0x7610, R18 ;  /* 0x00007610ff127816 */ /* 0x000fe20000000012 */
[----:B------:R-:W-:Y:S06]  /*76b0*/  BRA `(.L_x_24455) ;  /* 0x0000000000247947 */ /* 0x000fec0003800000 */
.L_x_24479:
[----:B------:R-:W2:Y:S02]  /*76c0*/  LDG.E.64 R4, desc[UR36][R4.64] ;  /* 0x0000002404047981 */ /* 0x000ea4000c1e1b00 */
[----:B--2---:R-:W0:Y:S02]  /*76d0*/  I2F.U64 R0, R4 ;  /* 0x0000000400007312 */ /* 0x004e240000301000 */
[----:B0-----:R-:W-:-:S04]  /*76e0*/  F2FP.BF16.F32.PACK_AB R0, RZ, R0 ;  /* 0x00000000ff00723e */ /* 0x001fc800000010ff */
[----:B------:R-:W-:Y:S01]  /*76f0*/  PRMT R18, R0, 0x7610, R18 ;  /* 0x0000761000127816 */ /* 0x000fe20000000012 */
[----:B------:R-:W-:Y:S06]  /*7700*/  BRA `(.L_x_24455) ;  /* 0x0000000000107947 */ /* 0x000fec0003800000 */
.L_x_24478:
[----:B------:R-:W2:Y:S02]  /*7710*/  LDG.E R4, desc[UR36][R4.64] ;  /* 0x0000002404047981 */ /* 0x000ea4000c1e1900 */
[----:B--2---:R-:W-:-:S04]  /*7720*/  I2FP.F32.U32 R0, R4 ;  /* 0x0000000400007245 */ /* 0x004fc80000201000 */
[----:B------:R-:W-:-:S04]  /*7730*/  F2FP.BF16.F32.PACK_AB R0, RZ, R0 ;  /* 0x00000000ff00723e */ /* 0x000fc800000010ff */
[----:B------:R-:W-:-:S07]  /*7740*/  PRMT R18, R0, 0x7610, R18 ;  /* 0x0000761000127816 */ /* 0x000fce0000000012 */
.L_x_24455:
        /* <DEDUP_REMOVED lines=22> */
.L_x_24486:
[----:B------:R-:W2:Y:S02]  /*78b0*/  LDG.E.U8 R4, desc[UR36][R4.64] ;  /* 0x0000002404047981 */ /* 0x000ea4000c1e1100 */
[----:B--2---:R-:W-:-:S04]  /*78c0*/  I2FP.F32.U32 R0, R4 ;  /* 0x0000000400007245 */ /* 0x004fc80000201000 */
[----:B------:R-:W-:-:S04]  /*78d0*/  F2FP.BF16.F32.PACK_AB R0, RZ, R0 ;  /* 0x00000000ff00723e */ /* 0x000fc800000010ff */
[----:B------:R-:W-:Y:S01]  /*78e0*/  PRMT R3, R0, 0x7610, R3 ;  /* 0x0000761000037816 */ /* 0x000fe20000000003 */
[----:B------:R-:W-:Y:S06]  /*78f0*/  BRA `(.L_x_24449) ;  /* 0x0000000c00c07947 */ /* 0x000fec0003800000 */
.L_x_24485:
        /* <DEDUP_REMOVED lines=11> */
.L_x_24489:
[----:B------:R-:W2:Y:S02]  /*79b0*/  LDG.E R4, desc[UR36][R4.64] ;  /* 0x0000002404047981 */ /* 0x000ea4000c1e1900 */
[----:B--2---:R-:W-:-:S04]  /*79c0*/  I2FP.F32.S32 R0, R4 ;  /* 0x0000000400007245 */ /* 0x004fc80000201400 */
[----:B------:R-:W-:-:S04]  /*79d0*/  F2FP.BF16.F32.PACK_AB R0, RZ, R0 ;  /* 0x00000000ff00723e */ /* 0x000fc800000010ff */
[----:B------:R-:W-:Y:S01]  /*79e0*/  PRMT R3, R0, 0x7610, R3 ;  /* 0x0000761000037816 */ /* 0x000fe20000000003 */
[----:B------:R-:W-:Y:S06]  /*79f0*/  BRA `(.L_x_24449) ;  /* 0x0000000c00807947 */ /* 0x000fec0003800000 */
.L_x_24488:
[----:B------:R-:W2:Y:S02]  /*7a00*/  LDG.E.U16 R4, desc[UR36][R4.64] ;  /* 0x0000002404047981 */ /* 0x000ea4000c1e1500 */
[----:B--2---:R-:W0:Y:S02]  /*7a10*/  I2F.S16 R0, R4 ;  /* 0x0000000400007306 */ /* 0x004e240000101400 */
[----:B0-----:R-:W-:-:S04]  /*7a20*/  F2FP.BF16.F32.PACK_AB R0, RZ, R0 ;  /* 0x00000000ff00723e */ /* 0x001fc800000010ff */
[----:B------:R-:W-:Y:S01]  /*7a30*/  PRMT R3, R0, 0x7610, R3 ;  /* 0x0000761000037816 */ /* 0x000fe20000000003 */
[----:B------:R-:W-:Y:S06]  /*7a40*/  BRA `(.L_x_24449) ;  /* 0x0000000c006c7947 */ /* 0x000fec0003800000 */
.L_x_24484:
        /* <DEDUP_REMOVED lines=9> */
.L_x_24491:
[----:B------:R-:W2:Y:S02]  /*7ae0*/  LDG.E.U16 R0, desc[UR36][R4.64] ;  /* 0x0000002404007981 */ /* 0x000ea4000c1e1500 */
[----:B--2---:R-:W-:-:S05]  /*7af0*/  HADD2.F32 R0, -RZ, R0.H0_H0 ;  /* 0x20000000ff007230 */ /* 0x004fca0000004100 */
[----:B------:R-:W-:-:S04]  /*7b00*/  F2FP.BF16.F32.PACK_AB R0, RZ, R0 ;  /* 0x00000000ff00723e */ /* 0x000fc800000010ff */
[----:B------:R-:W-:Y:S01]  /*7b10*/  PRMT R3, R0, 0x7610, R3 ;  /* 0x0000761000037816 */ /* 0x000fe20000000003 */
[----:B------:R-:W-:Y:S06]  /*7b20*/  BRA `(.L_x_24449) ;  /* 0x0000000c00347947 */ /* 0x000fec0003800000 */
.L_x_24490:
        /* <DEDUP_REMOVED lines=9> */
.L_x_24493:
[----:B------:R-:W2:Y:S02]  /*7bc0*/  LDG.E.U16 R4, desc[UR36][R4.64] ;  /* 0x0000002404047981 */ /* 0x000ea4000c1e1500 */
[----:B--2---:R-:W-:-:S05]  /*7bd0*/  HADD2.F32 R0, -RZ, R4.H0_H0 ;  /* 0x20000004ff007230 */ /* 0x004fca0000004100 */
[----:B------:R-:W-:-:S04]  /*7be0*/  F2FP.BF16.F32.PACK_AB R0, RZ, R0 ;  /* 0x00000000ff00723e */ /* 0x000fc800000010ff */
[----:B------:R-:W-:Y:S01]  /*7bf0*/  PRMT R3, R0, 0x7610, R3 ;  /* 0x0000761000037816 */ /* 0x000fe20000000003 */
[----:B------:R-:W-:Y:S06]  /*7c00*/  BRA `(.L_x_24449) ;  /* 0x0000000800fc7947 */ /* 0x000fec0003800000 */
.L_x_24492:
        /* <DEDUP_REMOVED lines=9> */
.L_x_24483:
        /* <DEDUP_REMOVED lines=14> */
.L_x_24496:
        /* <DEDUP_REMOVED lines=9> */
.L_x_24495:
        /* <DEDUP_REMOVED lines=26> */
.L_x_24498:
        /* <DEDUP_REMOVED lines=15> */
.L_x_24497:
[----:B------:R1:W5:Y:S01]  /*80a0*/  LDG.E.U16 R3, desc[UR36][R4.64] ;  /* 0x0000002404037981 */ /* 0x000362000c1e1500 */
[----:B------:R-:W-:Y:S05]  /*80b0*/  BRA `(.L_x_24449) ;  /* 0x0000000400d07947 */ /* 0x000fea0003800000 */
.L_x_24494:
        /* <DEDUP_REMOVED lines=13> */
.L_x_24501:
        /* <DEDUP_REMOVED lines=21> */
.L_x_24505:
[----:B------:R-:W-:Y:S05]  /*82e0*/  BSYNC.RECONVERGENT B1 ;  /* 0x0000000000017941 */ /* 0x000fea0003800200 */
.L_x_24504:
[----:B------:R-:W-:Y:S01]  /*82f0*/  IMAD.SHL.U32 R0, R0, 0x100000, RZ ;  /* 0x0010000000007824 */ /* 0x000fe200078e00ff */
[----:B------:R-:W-:-:S04]  /*8300*/  LEA R3, R3, 0x3b800000, 0x17 ;  /* 0x3b80000003037811 */ /* 0x000fc800078eb8ff */
[----:B------:R-:W-:-:S07]  /*8310*/  LOP3.LUT R0, R3, R0, R7, 0xfe, !PT ;  /* 0x0000000003007212 */ /* 0x000fce00078efe07 */
.L_x_24503:
[----:B------:R-:W-:Y:S05]  /*8320*/  BSYNC.RECONVERGENT B0 ;  /* 0x0000000000007941 */ /* 0x000fea0003800200 */
.L_x_24502:
[----:B------:R-:W-:-:S04]  /*8330*/  F2FP.BF16.F32.PACK_AB R0, RZ, R0 ;  /* 0x00000000ff00723e */ /* 0x000fc800000010ff */
[----:B------:R-:W-:Y:S01]  /*8340*/  PRMT R3, R0, 0x7610, R3 ;  /* 0x0000761000037816 */ /* 0x000fe20000000003 */
[----:B------:R-:W-:Y:S06]  /*8350*/  BRA `(.L_x_24449) ;  /* 0x0000000400287947 */ /* 0x000fec0003800000 */
.L_x_24500:
        /* <DEDUP_REMOVED lines=21> */
.L_x_24509:
[----:B------:R-:W-:Y:S05]  /*84b0*/  BSYNC.RECONVERGENT B1 ;  /* 0x0000000000017941 */ /* 0x000fea0003800200 */
.L_x_24508:
[----:B------:R-:W-:Y:S01]  /*84c0*/  IMAD.SHL.U32 R0, R0, 0x200000, RZ ;  /* 0x0020000000007824 */ /* 0x000fe200078e00ff */
[----:B------:R-:W-:-:S04]  /*84d0*/  LEA R3, R3, 0x37800000, 0x17 ;  /* 0x3780000003037811 */ /* 0x000fc800078eb8ff */
[----:B------:R-:W-:-:S07]  /*84e0*/  LOP3.LUT R0, R3, R0, R7, 0xfe, !PT ;  /* 0x0000000003007212 */ /* 0x000fce00078efe07 */
.L_x_24507:
[----:B------:R-:W-:Y:S05]  /*84f0*/  BSYNC.RECONVERGENT B0 ;  /* 0x0000000000007941 */ /* 0x000fea0003800200 */
.L_x_24506:
[----:B------:R-:W-:-:S04]  /*8500*/  F2FP.BF16.F32.PACK_AB R0, RZ, R0 ;  /* 0x00000000ff00723e */ /* 0x000fc800000010ff */
[----:B------:R-:W-:Y:S01]  /*8510*/  PRMT R3, R0, 0x7610, R3 ;  /* 0x0000761000037816 */ /* 0x000fe20000000003 */
[----:B------:R-:W-:Y:S06]  /*8520*/  BRA `(.L_x_24449) ;  /* 0x0000000000b47947 */ /* 0x000fec0003800000 */
.L_x_24499:
        /* <DEDUP_REMOVED lines=14> */
.L_x_24513:
[----:B------:R-:W-:Y:S05]  /*8610*/  BSYNC.RECONVERGENT B0 ;  /* 0x0000000000007941 */ /* 0x000fea0003800200 */
.L_x_24512:
[----:B------:R-:W-:-:S04]  /*8620*/  F2FP.BF16.F32.PACK_AB R0, RZ, R0 ;  /* 0x00000000ff00723e */ /* 0x000fc800000010ff */
[----:B------:R-:W-:Y:S01]  /*8630*/  PRMT R3, R0, 0x7610, R3 ;  /* 0x0000761000037816 */ /* 0x000fe20000000003 */
[----:B------:R-:W-:Y:S06]  /*8640*/  BRA `(.L_x_24449) ;  /* 0x00000000006c7947 */ /* 0x000fec0003800000 */
.L_x_24487:
        /* <DEDUP_REMOVED lines=16> */
.L_x_24514:
[----:B------:R-:W-:Y:S01]  /*8750*/  PRMT R3, RZ, 0x7610, R3 ;  /* 0x00007610ff037816 */ /* 0x000fe20000000003 */
[----:B------:R-:W-:Y:S06]  /*8760*/  BRA `(.L_x_24449) ;  /* 0x0000000000247947 */ /* 0x000fec0003800000 */
.L_x_24511:
[----:B------:R-:W2:Y:S02]  /*8770*/  LDG.E.64 R4, desc[UR36][R4.64] ;  /* 0x0000002404047981 */ /* 0x000ea4000c1e1b00 */
[----:B--2---:R-:W0:Y:S02]  /*8780*/  I2F.U64 R0, R4 ;  /* 0x0000000400007312 */ /* 0x004e240000301000 */
[----:B0-----:R-:W-:-:S04]  /*8790*/  F2FP.BF16.F32.PACK_AB R0, RZ, R0 ;  /* 0x00000000ff00723e */ /* 0x001fc800000010ff */
[----:B------:R-:W-:Y:S01]  /*87a0*/  PRMT R3, R0, 0x7610, R3 ;  /* 0x0000761000037816 */ /* 0x000fe20000000003 */
[----:B------:R-:W-:Y:S06]  /*87b0*/  BRA `(.L_x_24449) ;  /* 0x0000000000107947 */ /* 0x000fec0003800000 */
.L_x_24510:
[----:B------:R-:W2:Y:S02]  /*87c0*/  LDG.E R4, desc[UR36][R4.64] ;  /* 0x0000002404047981 */ /* 0x000ea4000c1e1900 */
[----:B--2---:R-:W-:-:S04]  /*87d0*/  I2FP.F32.U32 R0, R4 ;  /* 0x0000000400007245 */ /* 0x004fc80000201000 */
[----:B------:R-:W-:-:S04]  /*87e0*/  F2FP.BF16.F32.PACK_AB R0, RZ, R0 ;  /* 0x00000000ff00723e */ /* 0x000fc800000010ff */
[----:B------:R-:W-:-:S07]  /*87f0*/  PRMT R3, R0, 0x7610, R3 ;  /* 0x0000761000037816 */ /* 0x000fce0000000003 */
.L_x_24449:
[----:B------:R-:W-:Y:S05]  /*8800*/  BSYNC.RECONVERGENT B6 ;  /* 0x0000000000067941 */ /* 0x000fea0003800200 */
.L_x_24448:
[----:B------:R-:W-:Y:S01]  /*8810*/  ISETP.GE.AND P1, PT, R25, R16, PT ;  /* 0x000000101900720c */ /* 0x000fe20003f26270 */
[----:B------:R-:W-:-:S12]  /*8820*/  BSSY.RECONVERGENT B0, `(.L_x_24515) ;  /* 0x0000023000007945 */ /* 0x000fd80003800200 */
[----:B------:R-:W-:Y:S05]  /*8830*/  @P1 BRA `(.L_x_24516) ;  /* 0x0000000000841947 */ /* 0x000fea0003800000 */
[----:B01---5:R-:W-:Y:S02]  /*8840*/  IMAD.U32 R5, R24, 0x10000, RZ ;  /* 0x0001000018057824 */ /* 0x023fe400078e00ff */
        /* <DEDUP_REMOVED lines=23> */
.L_x_24517:
        /* <DEDUP_REMOVED lines=9> */
.L_x_24516:
[----:B------:R-:W-:Y:S05]  /*8a50*/  BSYNC.RECONVERGENT B0 ;  /* 0x0000000000007941 */ /* 0x000fea0003800200 */
.L_x_24515:
[----:B-----5:R-:W-:Y:S01]  /*8a60*/  VIADD R23, R25, 0x80 ;  /* 0x0000008019177836 */ /* 0x020fe20000000000 */
[----:B------:R-:W-:Y:S04]  /*8a70*/  BSSY.RECONVERGENT B0, `(.L_x_24518) ;  /* 0x0000025000007945 */ /* 0x000fe80003800200 */
[----:B------:R-:W-:-:S13]  /*8a80*/  ISETP.GE.AND P0, PT, R23, R16, PT ;  /* 0x000000101700720c */ /* 0x000fda0003f06270 */
[----:B------:R-:W-:Y:S05]  /*8a90*/  @P0 BRA `(.L_x_24519) ;  /* 0x0000000000880947 */ /* 0x000fea0003800000 */
[----:B01----:R-:W-:Y:S02]  /*8aa0*/  IMAD.U32 R5, R22, 0x10000, RZ ;  /* 0x0001000016057824 */ /* 0x003fe400078e00ff */
        /* <DEDUP_REMOVED lines=23> */
.L_x_24521:
[----:B------:R-:W-:Y:S02]  /*8c20*/  ISETP.NE.AND P0, PT, R5, RZ, PT ;  /* 0x000000ff0500720c */ /* 0x000fe40003f05270 */
[----:B------:R-:W-:-:S11]  /*8c30*/  PRMT R22, R19, 0x7610, R22 ;  /* 0x0000761013167816 */ /* 0x000fd60000000016 */
[----:B------:R-:W-:Y:S05]  /*8c40*/  @!P0 BRA `(.L_x_24519) ;  /* 0x00000000001c8947 */ /* 0x000fea0003800000 */
[----:B------:R-:W-:-:S04]  /*8c50*/  LOP3.LUT R19, R19, 0x8000, RZ, 0xc0, !PT ;  /* 0x0000800013137812 */ /* 0x000fc800078ec0ff */
[----:B------:R-:W-:-:S04]  /*8c60*/  LOP3.LUT R19, R19, 0x1, RZ, 0xfc, !PT ;  /* 0x0000000113137812 */ /* 0x000fc800078efcff */
[----:B------:R-:W-:Y:S01]  /*8c70*/  PRMT R22, R19, 0x7610, R22 ;  /* 0x0000761013167816 */ /* 0x000fe20000000016 */
[----:B------:R-:W-:Y:S06]  /*8c80*/  BRA `(.L_x_24519) ;  /* 0x00000000000c7947 */ /* 0x000fec0003800000 */
.L_x_24520:
[----:B------:R-:W-:-:S05]  /*8c90*/  FADD.FTZ R0, R5, R0 ;  /* 0x0000000005007221 */ /* 0x000fca0000010000 */
[----:B------:R-:W-:-:S04]  /*8ca0*/  F2FP.BF16.F32.PACK_AB R0, RZ, R0 ;  /* 0x00000000ff00723e */ /* 0x000fc800000010ff */
[----:B------:R-:W-:-:S07]  /*8cb0*/  PRMT R22, R0, 0x7610, R22 ;  /* 0x0000761000167816 */ /* 0x000fce0000000016 */
.L_x_24519:
[----:B------:R-:W-:Y:S05]  /*8cc0*/  BSYNC.RECONVERGENT B0 ;  /* 0x0000000000007941 */ /* 0x000fea0003800200 */
.L_x_24518:
[----:B01----:R-:W-:Y:S01]  /*8cd0*/  VIADD R5, R25, 0x100 ;  /* 0x0000010019057836 */ /* 0x003fe20000000000 */
[----:B------:R-:W-:Y:S04]  /*8ce0*/  BSSY.RECONVERGENT B0, `(.L_x_24522) ;  /* 0x0000025000007945 */ /* 0x000fe80003800200 */
[----:B------:R-:W-:-:S13]  /*8cf0*/  ISETP.GE.AND P0, PT, R5, R16, PT ;  /* 0x000000100500720c */ /* 0x000fda0003f06270 */
[----:B------:R-:W-:Y:S05]  /*8d00*/  @P0 BRA `(.L_x_24523) ;  /* 0x0000000000880947 */ /* 0x000fea0003800000 */
[----:B------:R-:W-:Y:S02]  /*8d10*/  IMAD.U32 R5, R17, 0x10000, RZ ;  /* 0x0001000011057824 */ /* 0x000fe400078e00ff */
        /* <DEDUP_REMOVED lines=23> */
.L_x_24525:
[----:B------:R-:W-:Y:S02]  /*8e90*/  ISETP.NE.AND P0, PT, R5, RZ, PT ;  /* 0x000000ff0500720c */ /* 0x000fe40003f05270 */
[----:B------:R-:W-:-:S11]  /*8ea0*/  PRMT R17, R26, 0x7610, R17 ;  /* 0x000076101a117816 */ /* 0x000fd60000000011 */
[----:B------:R-:W-:Y:S05]  /*8eb0*/  @!P0 BRA `(.L_x_24523) ;  /* 0x00000000001c8947 */ /* 0x000fea0003800000 */
[----:B------:R-:W-:-:S04]  /*8ec0*/  LOP3.LUT R26, R26, 0x8000, RZ, 0xc0, !PT ;  /* 0x000080001a1a7812 */ /* 0x000fc800078ec0ff */
[----:B------:R-:W-:-:S04]  /*8ed0*/  LOP3.LUT R26, R26, 0x1, RZ, 0xfc, !PT ;  /* 0x000000011a1a7812 */ /* 0x000fc800078efcff */
[----:B------:R-:W-:Y:S01]  /*8ee0*/  PRMT R17, R26, 0x7610, R17 ;  /* 0x000076101a117816 */ /* 0x000fe20000000011 */
[----:B------:R-:W-:Y:S06]  /*8ef0*/  BRA `(.L_x_24523) ;  /* 0x00000000000c7947 */ /* 0x000fec0003800000 */
.L_x_24524:
[----:B------:R-:W-:-:S05]  /*8f00*/  FADD.FTZ R0, R5, R0 ;  /* 0x0000000005007221 */ /* 0x000fca0000010000 */
[----:B------:R-:W-:-:S04]  /*8f10*/  F2FP.BF16.F32.PACK_AB R0, RZ, R0 ;  /* 0x00000000ff00723e */ /* 0x000fc800000010ff */
[----:B------:R-:W-:-:S07]  /*8f20*/  PRMT R17, R0, 0x7610, R17 ;  /* 0x0000761000117816 */ /* 0x000fce0000000011 */
.L_x_24523:
[----:B------:R-:W-:Y:S05]  /*8f30*/  BSYNC.RECONVERGENT B0 ;  /* 0x0000000000007941 */ /* 0x000fea0003800200 */
.L_x_24522:
[----:B------:R-:W-:Y:S01]  /*8f40*/  VIADD R5, R25, 0x180 ;  /* 0x0000018019057836 */ /* 0x000fe20000000000 */
        /* <DEDUP_REMOVED lines=27> */
.L_x_24529:
[----:B------:R-:W-:Y:S02]  /*9100*/  ISETP.NE.AND P0, PT, R4, RZ, PT ;  /* 0x000000ff0400720c */ /* 0x000fe40003f05270 */
[----:B------:R-:W-:-:S11]  /*9110*/  PRMT R18, R3, 0x7610, R18 ;  /* 0x0000761003127816 */ /* 0x000fd60000000012 */
[----:B------:R-:W-:Y:S05]  /*9120*/  @!P0 BRA `(.L_x_24527) ;  /* 0x00000000001c8947 */ /* 0x000fea0003800000 */
[----:B------:R-:W-:-:S04]  /*9130*/  LOP3.LUT R3, R3, 0x8000, RZ, 0xc0, !PT ;  /* 0x0000800003037812 */ /* 0x000fc800078ec0ff */
[----:B------:R-:W-:-:S04]  /*9140*/  LOP3.LUT R3, R3, 0x1, RZ, 0xfc, !PT ;  /* 0x0000000103037812 */ /* 0x000fc800078efcff */
[----:B------:R-:W-:Y:S01]  /*9150*/  PRMT R18, R3, 0x7610, R18 ;  /* 0x0000761003127816 */ /* 0x000fe20000000012 */
[----:B------:R-:W-:Y:S06]  /*9160*/  BRA `(.L_x_24527) ;  /* 0x00000000000c7947 */ /* 0x000fec0003800000 */
.L_x_24528:
[----:B------:R-:W-:-:S05]  /*9170*/  FADD.FTZ R0, R5, R0 ;  /* 0x0000000005007221 */ /* 0x000fca0000010000 */
[----:B------:R-:W-:-:S04]  /*9180*/  F2FP.BF16.F32.PACK_AB R0, RZ, R0 ;  /* 0x00000000ff00723e */ /* 0x000fc800000010ff */
[----:B------:R-:W-:-:S07]  /*9190*/  PRMT R18, R0, 0x7610, R18 ;  /* 0x0000761000127816 */ /* 0x000fce0000000012 */
.L_x_24527:
[----:B------:R-:W-:Y:S05]  /*91a0*/  BSYNC.RECONVERGENT B0 ;  /* 0x0000000000007941 */ /* 0x000fea0003800200 */
.L_x_24526:
        /* <DEDUP_REMOVED lines=22> */
[----:B------:R-:W-:Y:S02]  /*9310*/  IMAD.MOV.U32 R25, RZ, RZ, R23 ;  /* 0x000000ffff197224 */ /* 0x000fe400078e0017 */
[----:B------:R-:W0:Y:S02]  /*9320*/  F2I.FTZ.TRUNC.NTZ R3, R24 ;  /* 0x0000001800037305 */ /* 0x000e24000021f100 */
[----:B0-----:R0:W-:Y:S01]  /*9330*/  STG.E.U8 desc[UR36][R8.64], R3 ;  /* 0x0000000308007986 */ /* 0x0011e2000c101124 */
[----:B------:R-:W-:Y:S05]  /*9340*/  BRA `(.L_x_24531) ;  /* 0x0000000c00d47947 */ /* 0x000fea0003800000 */
.L_x_24535:
[----:B------:R-:W-:Y:S02]  /*9350*/  IMAD.U32 R5, R24, 0x10000, RZ ;  /* 0x0001000018057824 */ /* 0x000fe400078e00ff */
[----:B------:R-:W-:-:S04]  /*9360*/  IMAD.MOV.U32 R25, RZ, RZ, R23 ;  /* 0x000000ffff197224 */ /* 0x000fc800078e0017 */
[----:B------:R-:W0:Y:S02]  /*9370*/  F2I.S64.TRUNC R4, R5 ;  /* 0x0000000500047311 */ /* 0x000e24000020d900 */
[----:B0-----:R0:W-:Y:S01]  /*9380*/  STG.E.U8 desc[UR36][R8.64], R4 ;  /* 0x0000000408007986 */ /* 0x0011e2000c101124 */
[----:B------:R-:W-:Y:S05]  /*9390*/  BRA `(.L_x_24531) ;  /* 0x0000000c00c07947 */ /* 0x000fea0003800000 */
.L_x_24534:
        /* <DEDUP_REMOVED lines=11> */
.L_x_24538:
[----:B------:R-:W-:Y:S02]  /*9450*/  IMAD.U32 R24, R24, 0x10000, RZ ;  /* 0x0001000018187824 */ /* 0x000fe400078e00ff */
[----:B------:R-:W-:Y:S02]  /*9460*/  IMAD.MOV.U32 R25, RZ, RZ, R23 ;  /* 0x000000ffff197224 */ /* 0x000fe400078e0017 */
[----:B------:R-:W0:Y:S02]  /*9470*/  F2I.FTZ.TRUNC.NTZ R3, R24 ;  /* 0x0000001800037305 */ /* 0x000e24000021f100 */
[----:B0-----:R0:W-:Y:S01]  /*9480*/  STG.E desc[UR36][R8.64], R3 ;  /* 0x0000000308007986 */ /* 0x0011e2000c101924 */
[----:B------:R-:W-:Y:S05]  /*9490*/  BRA `(.L_x_24531) ;  /* 0x0000000c00807947 */ /* 0x000fea0003800000 */
.L_x_24537:
[----:B------:R-:W-:Y:S02]  /*94a0*/  IMAD.U32 R24, R24, 0x10000, RZ ;  /* 0x0001000018187824 */ /* 0x000fe400078e00ff */
[----:B------:R-:W-:Y:S02]  /*94b0*/  IMAD.MOV.U32 R25, RZ, RZ, R23 ;  /* 0x000000ffff197224 */ /* 0x000fe400078e0017 */
[----:B------:R-:W0:Y:S02]  /*94c0*/  F2I.FTZ.TRUNC.NTZ R3, R24 ;  /* 0x0000001800037305 */ /* 0x000e24000021f100 */
[----:B0-----:R0:W-:Y:S01]  /*94d0*/  STG.E.U16 desc[UR36][R8.64], R3 ;  /* 0x0000000308007986 */ /* 0x0011e2000c101524 */
[----:B------:R-:W-:Y:S05]  /*94e0*/  BRA `(.L_x_24531) ;  /* 0x0000000c006c7947 */ /* 0x000fea0003800000 */
.L_x_24533:
        /* <DEDUP_REMOVED lines=10> */
.L_x_24540:
[----:B------:R-:W-:Y:S02]  /*9590*/  IMAD.U32 R0, R24, 0x10000, RZ ;  /* 0x0001000018007824 */ /* 0x000fe400078e00ff */
[----:B------:R-:W-:-:S03]  /*95a0*/  IMAD.MOV.U32 R25, RZ, RZ, R23 ;  /* 0x000000ffff197224 */ /* 0x000fc600078e0017 */
[----:B------:R-:W-:-:S05]  /*95b0*/  F2FP.F16.F32.PACK_AB R0, RZ, R0 ;  /* 0x00000000ff00723e */ /* 0x000fca00000000ff */
[----:B------:R1:W-:Y:S01]  /*95c0*/  STG.E.U16 desc[UR36][R8.64], R0 ;  /* 0x0000000008007986 */ /* 0x0003e2000c101524 */
[----:B------:R-:W-:Y:S05]  /*95d0*/  BRA `(.L_x_24531) ;  /* 0x0000000c00307947 */ /* 0x000fea0003800000 */
.L_x_24539:
        /* <DEDUP_REMOVED lines=11> */
.L_x_24542:
[----:B------:R-:W-:Y:S02]  /*9690*/  IMAD.U32 R24, R24, 0x10000, RZ ;  /* 0x0001000018187824 */ /* 0x000fe400078e00ff */
[----:B------:R-:W-:-:S03]  /*96a0*/  IMAD.MOV.U32 R25, RZ, RZ, R23 ;  /* 0x000000ffff197224 */ /* 0x000fc600078e0017 */
[----:B------:R-:W-:-:S04]  /*96b0*/  F2FP.F16.F32.PACK_AB R3, RZ, R24 ;  /* 0x00000018ff03723e */ /* 0x000fc800000000ff */
[----:B------:R-:W-:-:S05]  /*96c0*/  PRMT R3, R3, 0x5410, RZ ;  /* 0x0000541003037816 */ /* 0x000fca00000000ff */
[----:B------:R3:W-:Y:S01]  /*96d0*/  STG.E desc[UR36][R8.64], R3 ;  /* 0x0000000308007986 */ /* 0x0007e2000c101924 */
[----:B------:R-:W-:Y:S05]  /*96e0*/  BRA `(.L_x_24531) ;  /* 0x0000000800ec7947 */ /* 0x000fea0003800000 */
.L_x_24541:
[----:B------:R-:W-:Y:S02]  /*96f0*/  IMAD.U32 R4, R24, 0x10000, RZ ;  /* 0x0001000018047824 */ /* 0x000fe400078e00ff */
[----:B------:R-:W-:Y:S02]  /*9700*/  IMAD.MOV.U32 R25, RZ, RZ, R23 ;  /* 0x000000ffff197224 */ /* 0x000fe400078e0017 */
[----:B------:R-:W-:-:S06]  /*9710*/  FMUL.FTZ R4, R4, 1 ;  /* 0x3f80000004047820 */ /* 0x000fcc0000410000 */
[----:B------:R-:W0:Y:S02]  /*9720*/  F2F.F64.F32 R4, R4 ;  /* 0x0000000400047310 */ /* 0x000e240000201800 */
[----:B0-----:R0:W-:Y:S01]  /*9730*/  STG.E.64 desc[UR36][R8.64], R4 ;  /* 0x0000000408007986 */ /* 0x0011e2000c101b24 */
[----:B------:R-:W-:Y:S05]  /*9740*/  BRA `(.L_x_24531) ;  /* 0x0000000800d47947 */ /* 0x000fea0003800000 */
.L_x_24532:
        /* <DEDUP_REMOVED lines=14> */
.L_x_24545:
[----:B------:R-:W-:Y:S01]  /*9830*/  IMAD.U32 R24, R24, 0x10000, RZ ;  /* 0x0001000018187824 */ /* 0x000fe200078e00ff */
[----:B------:R-:W-:Y:S01]  /*9840*/  CS2R R6, SRZ ;  /* 0x0000000000067805 */ /* 0x000fe2000001ff00 */
[----:B------:R-:W-:Y:S02]  /*9850*/  IMAD.MOV.U32 R25, RZ, RZ, R23 ;  /* 0x000000ffff197224 */ /* 0x000fe400078e0017 */
[----:B------:R-:W-:-:S06]  /*9860*/  FMUL.FTZ R4, R24, 1 ;  /* 0x3f80000018047820 */ /* 0x000fcc0000410000 */
[----:B------:R-:W0:Y:S02]  /*9870*/  F2F.F64.F32 R4, R4 ;  /* 0x0000000400047310 */ /* 0x000e240000201800 */
[----:B0-----:R0:W-:Y:S01]  /*9880*/  STG.E.128 desc[UR36][R8.64], R4 ;  /* 0x0000000408007986 */ /* 0x0011e2000c101d24 */
[----:B------:R-:W-:Y:S05]  /*9890*/  BRA `(.L_x_24531) ;  /* 0x0000000800807947 */ /* 0x000fea0003800000 */
.L_x_24544:
        /* <DEDUP_REMOVED lines=19> */
.L_x_24549:
[----:B------:R-:W-:Y:S05]  /*99d0*/  BSYNC.RECONVERGENT B0 ;  /* 0x0000000000007941 */ /* 0x000fea0003800200 */
.L_x_24548:
[----:B------:R-:W-:Y:S01]  /*99e0*/  LOP3.LUT R5, R0, 0x80, R5, 0xf8, !PT ;  /* 0x0000008000057812 */ /* 0x000fe200078ef805 */
[----:B------:R-:W-:-:S04]  /*99f0*/  IMAD.MOV.U32 R25, RZ, RZ, R23 ;  /* 0x000000ffff197224 */ /* 0x000fc800078e0017 */
[----:B------:R0:W-:Y:S01]  /*9a00*/  STG.E.U8 desc[UR36][R8.64], R5 ;  /* 0x0000000508007986 */ /* 0x0001e2000c101124 */
[----:B------:R-:W-:Y:S05]  /*9a10*/  BRA `(.L_x_24531) ;  /* 0x0000000800207947 */ /* 0x000fea0003800000 */
.L_x_24547:
        /* <DEDUP_REMOVED lines=15> */
.L_x_24551:
[----:B------:R-:W-:Y:S05]  /*9b10*/  BSYNC.RECONVERGENT B0 ;  /* 0x0000000000007941 */ /* 0x000fea0003800200 */
.L_x_24550:
[----:B------:R-:W-:Y:S01]  /*9b20*/  LOP3.LUT R5, R0, 0x80, R5, 0xf8, !PT ;  /* 0x0000008000057812 */ /* 0x000fe200078ef805 */
[----:B------:R-:W-:-:S04]  /*9b30*/  IMAD.MOV.U32 R25, RZ, RZ, R23 ;  /* 0x000000ffff197224 */ /* 0x000fc800078e0017 */
[----:B------:R0:W-:Y:S01]  /*9b40*/  STG.E.U8 desc[UR36][R8.64], R5 ;  /* 0x0000000508007986 */ /* 0x0001e2000c101124 */
[----:B------:R-:W-:Y:S05]  /*9b50*/  BRA `(.L_x_24531) ;  /* 0x0000000400d07947 */ /* 0x000fea0003800000 */
.L_x_24546:
[----:B------:R0:W-:Y:S01]  /*9b60*/  STG.E.U16 desc[UR36][R8.64], R24 ;  /* 0x0000001808007986 */ /* 0x0001e2000c101524 */
[----:B------:R-:W-:Y:S01]  /*9b70*/  IMAD.MOV.U32 R25, RZ, RZ, R23 ;  /* 0x000000ffff197224 */ /* 0x000fe200078e0017 */
[----:B------:R-:W-:Y:S06]  /*9b80*/  BRA `(.L_x_24531) ;  /* 0x0000000400c47947 */ /* 0x000fec0003800000 */
.L_x_24543:
        /* <DEDUP_REMOVED lines=13> */
.L_x_24554:
        /* <DEDUP_REMOVED lines=13> */
.L_x_24557:
[----:B------:R-:W-:-:S04]  /*9d30*/  SHF.R.U32.HI R0, RZ, 0x14, R3 ;  /* 0x00000014ff007819 */ /* 0x000fc80000011603 */
[----:B------:R-:W-:-:S04]  /*9d40*/  LOP3.LUT R0, R0, 0x1, RZ, 0xc0, !PT ;  /* 0x0000000100007812 */ /* 0x000fc800078ec0ff */
[----:B------:R-:W-:-:S04]  /*9d50*/  IADD3 R0, PT, PT, R3, 0x487ffff, R0 ;  /* 0x0487ffff03007810 */ /* 0x000fc80007ffe000 */
[----:B------:R-:W-:-:S04]  /*9d60*/  SHF.R.U32.HI R0, RZ, 0x14, R0 ;  /* 0x00000014ff007819 */ /* 0x000fc80000011600 */
[----:B------:R-:W-:-:S07]  /*9d70*/  LOP3.LUT R0, R0, 0xff, RZ, 0xc0, !PT ;  /* 0x000000ff00007812 */ /* 0x000fce00078ec0ff */
.L_x_24558:
[----:B------:R-:W-:-:S04]  /*9d80*/  SHF.R.U32.HI R3, RZ, 0x18, R3 ;  /* 0x00000018ff037819 */ /* 0x000fc80000011603 */
[----:B------:R-:W-:-:S04]  /*9d90*/  LOP3.LUT R0, R0, 0x80, R3, 0xf8, !PT ;  /* 0x0000008000007812 */ /* 0x000fc800078ef803 */
[----:B------:R-:W-:-:S07]  /*9da0*/  PRMT R4, R0, 0x7610, R4 ;  /* 0x0000761000047816 */ /* 0x000fce0000000004 */
.L_x_24556:
[----:B------:R-:W-:Y:S05]  /*9db0*/  BSYNC.RECONVERGENT B0 ;  /* 0x0000000000007941 */ /* 0x000fea0003800200 */
.L_x_24555:
[----:B------:R0:W-:Y:S01]  /*9dc0*/  STG.E.U8 desc[UR36][R8.64], R4 ;  /* 0x0000000408007986 */ /* 0x0001e2000c101124 */
[----:B------:R-:W-:Y:S01]  /*9dd0*/  IMAD.MOV.U32 R25, RZ, RZ, R23 ;  /* 0x000000ffff197224 */ /* 0x000fe200078e0017 */
[----:B------:R-:W-:Y:S06]  /*9de0*/  BRA `(.L_x_24531) ;  /* 0x00000004002c7947 */ /* 0x000fec0003800000 */
.L_x_24553:
        /* <DEDUP_REMOVED lines=13> */
.L_x_24561:
[----:B------:R-:W-:-:S04]  /*9ec0*/  SHF.R.U32.HI R0, RZ, 0x15, R3 ;  /* 0x00000015ff007819 */ /* 0x000fc80000011603 */
[----:B------:R-:W-:-:S04]  /*9ed0*/  LOP3.LUT R0, R0, 0x1, RZ, 0xc0, !PT ;  /* 0x0000000100007812 */ /* 0x000fc800078ec0ff */
[----:B------:R-:W-:-:S04]  /*9ee0*/  IADD3 R0, PT, PT, R3, 0x88fffff, R0 ;  /* 0x088fffff03007810 */ /* 0x000fc80007ffe000 */
[----:B------:R-:W-:-:S04]  /*9ef0*/  SHF.R.U32.HI R0, RZ, 0x15, R0 ;  /* 0x00000015ff007819 */ /* 0x000fc80000011600 */
[----:B------:R-:W-:-:S07]  /*9f00*/  LOP3.LUT R0, R0, 0xff, RZ, 0xc0, !PT ;  /* 0x000000ff00007812 */ /* 0x000fce00078ec0ff */
.L_x_24562:
[----:B------:R-:W-:-:S04]  /*9f10*/  SHF.R.U32.HI R3, RZ, 0x18, R3 ;  /* 0x00000018ff037819 */ /* 0x000fc80000011603 */
[----:B------:R-:W-:-:S04]  /*9f20*/  LOP3.LUT R0, R0, 0x80, R3, 0xf8, !PT ;  /* 0x0000008000007812 */ /* 0x000fc800078ef803 */
[----:B------:R-:W-:-:S07]  /*9f30*/  PRMT R4, R0, 0x7610, R4 ;  /* 0x0000761000047816 */ /* 0x000fce0000000004 */
.L_x_24560:
[----:B------:R-:W-:Y:S05]  /*9f40*/  BSYNC.RECONVERGENT B0 ;  /* 0x0000000000007941 */ /* 0x000fea0003800200 */
.L_x_24559:
[----:B------:R0:W-:Y:S01]  /*9f50*/  STG.E.U8 desc[UR36][R8.64], R4 ;  /* 0x0000000408007986 */ /* 0x0001e2000c101124 */
[----:B------:R-:W-:Y:S01]  /*9f60*/  IMAD.MOV.U32 R25, RZ, RZ, R23 ;  /* 0x000000ffff197224 */ /* 0x000fe200078e0017 */
[----:B------:R-:W-:Y:S06]  /*9f70*/  BRA `(.L_x_24531) ;  /* 0x0000000000c87947 */ /* 0x000fec0003800000 */
.L_x_24552:
[----:B------:R-:W-:-:S13]  /*9f80*/  ISETP.NE.AND P0, PT, R0, 0x1c, PT ;  /* 0x0000001c0000780c */ /* 0x000fda0003f05270 */
[----:B------:R-:W-:Y:S05]  /*9f90*/  @!P0 BRA `(.L_x_24563) ;  /* 0x0000000000b08947 */ /* 0x000fea0003800000 */
[----:B------:R-:W-:-:S13]  /*9fa0*/  ISETP.NE.AND P0, PT, R0, 0x1d, PT ;  /* 0x0000001d0000780c */ /* 0x000fda0003f05270 */
[----:B------:R-:W-:Y:S05]  /*9fb0*/  @!P0 BRA `(.L_x_24564) ;  /* 0x0000000000948947 */ /* 0x000fea0003800000 */
[----:B------:R-:W-:-:S13]  /*9fc0*/  ISETP.NE.AND P0, PT, R0, 0x2c, PT ;  /* 0x0000002c0000780c */ /* 0x000fda0003f05270 */
[----:B------:R-:W-:Y:S05]  /*9fd0*/  @!P0 BRA `(.L_x_24565) ;  /* 0x0000000000488947 */ /* 0x000fea0003800000 */
.L_x_24536:
        /* <DEDUP_REMOVED lines=16> */
.L_x_24566:
[----:B------:R-:W-:Y:S01]  /*a0e0*/  IMAD.MOV.U32 R25, RZ, RZ, R23 ;  /* 0x000000ffff197224 */ /* 0x000fe200078e0017 */
[----:B------:R-:W-:Y:S06]  /*a0f0*/  BRA `(.L_x_24531) ;  /* 0x0000000000687947 */ /* 0x000fec0003800000 */
.L_x_24565:
        /* <DEDUP_REMOVED lines=17> */
.L_x_24564:
[----:B------:R-:W-:Y:S02]  /*a210*/  IMAD.U32 R4, R24, 0x10000, RZ ;  /* 0x0001000018047824 */ /* 0x000fe400078e00ff */
[----:B------:R-:W-:-:S04]  /*a220*/  IMAD.MOV.U32 R25, RZ, RZ, R23 ;  /* 0x000000ffff197224 */ /* 0x000fc800078e0017 */
[----:B------:R-:W0:Y:S02]  /*a230*/  F2I.U64.TRUNC R4, R4 ;  /* 0x0000000400047311 */ /* 0x000e24000020d800 */
[----:B0-----:R0:W-:Y:S01]  /*a240*/  STG.E.64 desc[UR36][R8.64], R4 ;  /* 0x0000000408007986 */ /* 0x0011e2000c101b24 */
[----:B------:R-:W-:Y:S05]  /*a250*/  BRA `(.L_x_24531) ;  /* 0x0000000000107947 */ /* 0x000fea0003800000 */
.L_x_24563:
[----:B------:R-:W-:Y:S02]  /*a260*/  IMAD.U32 R24, R24, 0x10000, RZ ;  /* 0x0001000018187824 */ /* 0x000fe400078e00ff */
[----:B------:R-:W-:Y:S02]  /*a270*/  IMAD.MOV.U32 R25, RZ, RZ, R23 ;  /* 0x000000ffff197224 */ /* 0x000fe400078e0017 */
[----:B------:R-:W0:Y:S02]  /*a280*/  F2I.FTZ.U32.TRUNC.NTZ R3, R24 ;  /* 0x0000001800037305 */ /* 0x000e24000021f000 */
[----:B0-----:R0:W-:Y:S03]  /*a290*/  STG.E desc[UR36][R8.64], R3 ;  /* 0x0000000308007986 */ /* 0x0011e6000c101924 */
.L_x_24531:
[----:B------:R-:W-:Y:S05]  /*a2a0*/  BSYNC.RECONVERGENT B6 ;  /* 0x0000000000067941 */ /* 0x000fea0003800200 */
.L_x_24530:
        /* <DEDUP_REMOVED lines=25> */
.L_x_24572:
[----:B------:R-:W-:-:S06]  /*a440*/  IMAD.U32 R5, R22, 0x10000, RZ ;  /* 0x0001000016057824 */ /* 0x000fcc00078e00ff */
[----:B------:R-:W0:Y:S02]  /*a450*/  F2I.S64.TRUNC R4, R5 ;  /* 0x0000000500047311 */ /* 0x000e24000020d900 */
[----:B0-----:R0:W-:Y:S01]  /*a460*/  STG.E.U8 desc[UR36][R8.64], R4 ;  /* 0x0000000408007986 */ /* 0x0011e2000c101124 */
[----:B------:R-:W-:Y:S05]  /*a470*/  BRA `(.L_x_24574) ;  /* 0x0000000c006c7947 */ /* 0x000fea0003800000 */
.L_x_24571:
        /* <DEDUP_REMOVED lines=10> */
.L_x_24576:
[----:B------:R-:W-:-:S04]  /*a520*/  IMAD.U32 R22, R22, 0x10000, RZ ;  /* 0x0001000016167824 */ /* 0x000fc800078e00ff */
[----:B------:R-:W0:Y:S02]  /*a530*/  F2I.FTZ.TRUNC.NTZ R3, R22 ;  /* 0x0000001600037305 */ /* 0x000e24000021f100 */
[----:B0-----:R0:W-:Y:S01]  /*a540*/  STG.E desc[UR36][R8.64], R3 ;  /* 0x0000000308007986 */ /* 0x0011e2000c101924 */
[----:B------:R-:W-:Y:S05]  /*a550*/  BRA `(.L_x_24574) ;  /* 0x0000000c00347947 */ /* 0x000fea0003800000 */
.L_x_24575:
[----:B------:R-:W-:-:S04]  /*a560*/  IMAD.U32 R22, R22, 0x10000, RZ ;  /* 0x0001000016167824 */ /* 0x000fc800078e00ff */
[----:B------:R-:W0:Y:S02]  /*a570*/  F2I.FTZ.TRUNC.NTZ R3, R22 ;  /* 0x0000001600037305 */ /* 0x000e24000021f100 */
[----:B0-----:R0:W-:Y:S01]  /*a580*/  STG.E.U16 desc[UR36][R8.64], R3 ;  /* 0x0000000308007986 */ /* 0x0011e2000c101524 */
[----:B------:R-:W-:Y:S05]  /*a590*/  BRA `(.L_x_24574) ;  /* 0x0000000c00247947 */ /* 0x000fea0003800000 */
.L_x_24570:
        /* <DEDUP_REMOVED lines=9> */
.L_x_24578:
[----:B------:R-:W-:-:S05]  /*a630*/  IMAD.U32 R0, R22, 0x10000, RZ ;  /* 0x0001000016007824 */ /* 0x000fca00078e00ff */
[----:B------:R-:W-:-:S05]  /*a640*/  F2FP.F16.F32.PACK_AB R0, RZ, R0 ;  /* 0x00000000ff00723e */ /* 0x000fca00000000ff */
[----:B------:R0:W-:Y:S01]  /*a650*/  STG.E.U16 desc[UR36][R8.64], R0 ;  /* 0x0000000008007986 */ /* 0x0001e2000c101524 */
[----:B------:R-:W-:Y:S05]  /*a660*/  BRA `(.L_x_24574) ;  /* 0x0000000800f07947 */ /* 0x000fea0003800000 */
.L_x_24577:
        /* <DEDUP_REMOVED lines=10> */
.L_x_24580:
[----:B------:R-:W-:-:S05]  /*a710*/  IMAD.U32 R22, R22, 0x10000, RZ ;  /* 0x0001000016167824 */ /* 0x000fca00078e00ff */
[----:B------:R-:W-:-:S04]  /*a720*/  F2FP.F16.F32.PACK_AB R3, RZ, R22 ;  /* 0x00000016ff03723e */ /* 0x000fc800000000ff */
[----:B------:R-:W-:-:S05]  /*a730*/  PRMT R3, R3, 0x5410, RZ ;  /* 0x0000541003037816 */ /* 0x000fca00000000ff */
[----:B------:R0:W-:Y:S01]  /*a740*/  STG.E desc[UR36][R8.64], R3 ;  /* 0x0000000308007986 */ /* 0x0001e2000c101924 */
[----:B------:R-:W-:Y:S05]  /*a750*/  BRA `(.L_x_24574) ;  /* 0x0000000800b47947 */ /* 0x000fea0003800000 */
.L_x_24579:
[----:B------:R-:W-:-:S04]  /*a760*/  IMAD.U32 R4, R22, 0x10000, RZ ;  /* 0x0001000016047824 */ /* 0x000fc800078e00ff */
[----:B------:R-:W-:-:S06]  /*a770*/  FMUL.FTZ R4, R4, 1 ;  /* 0x3f80000004047820 */ /* 0x000fcc0000410000 */
[----:B------:R-:W0:Y:S02]  /*a780*/  F2F.F64.F32 R4, R4 ;  /* 0x0000000400047310 */ /* 0x000e240000201800 */
[----:B0-----:R0:W-:Y:S01]  /*a790*/  STG.E.64 desc[UR36][R8.64], R4 ;  /* 0x0000000408007986 */ /* 0x0011e2000c101b24 */
[----:B------:R-:W-:Y:S05]  /*a7a0*/  BRA `(.L_x_24574) ;  /* 0x0000000800a07947 */ /* 0x000fea0003800000 */
.L_x_24569:
        /* <DEDUP_REMOVED lines=14> */
.L_x_24584:
        /* <DEDUP_REMOVED lines=17> */
.L_x_24587:
[----:B------:R-:W-:-:S04]  /*a9a0*/  SHF.R.U32.HI R3, RZ, 0x18, R5 ;  /* 0x00000018ff037819 */ /* 0x000fc80000011605 */
[----:B------:R-:W-:-:S04]  /*a9b0*/  LOP3.LUT R0, R0, 0x80, R3, 0xf8, !PT ;  /* 0x0000008000007812 */ /* 0x000fc800078ef803 */
[----:B------:R-:W-:-:S07]  /*a9c0*/  PRMT R4, R0, 0x7610, R4 ;  /* 0x0000761000047816 */ /* 0x000fce0000000004 */
.L_x_24586:
[----:B------:R-:W-:Y:S05]  /*a9d0*/  BSYNC.RECONVERGENT B0 ;  /* 0x0000000000007941 */ /* 0x000fea0003800200 */
.L_x_24585:
[----:B------:R0:W-:Y:S01]  /*a9e0*/  STG.E.U8 desc[UR36][R8.64], R4 ;  /* 0x0000000408007986 */ /* 0x0001e2000c101124 */
[----:B------:R-:W-:Y:S05]  /*a9f0*/  BRA `(.L_x_24574) ;  /* 0x00000008000c7947 */ /* 0x000fea0003800000 */
.L_x_24583:
        /* <DEDUP_REMOVED lines=17> */
.L_x_24590:
[----:B------:R-:W-:-:S04]  /*ab10*/  SHF.R.U32.HI R3, RZ, 0x18, R5 ;  /* 0x00000018ff037819 */ /* 0x000fc80000011605 */
[----:B------:R-:W-:-:S04]  /*ab20*/  LOP3.LUT R0, R0, 0x80, R3, 0xf8, !PT ;  /* 0x0000008000007812 */ /* 0x000fc800078ef803 */
[----:B------:R-:W-:-:S07]  /*ab30*/  PRMT R4, R0, 0x7610, R4 ;  /* 0x0000761000047816 */ /* 0x000fce0000000004 */
.L_x_24589:
[----:B------:R-:W-:Y:S05]  /*ab40*/  BSYNC.RECONVERGENT B0 ;  /* 0x0000000000007941 */ /* 0x000fea0003800200 */
.L_x_24588:
[----:B------:R0:W-:Y:S01]  /*ab50*/  STG.E.U8 desc[UR36][R8.64], R4 ;  /* 0x0000000408007986 */ /* 0x0001e2000c101124 */
[----:B------:R-:W-:Y:S05]  /*ab60*/  BRA `(.L_x_24574) ;  /* 0x0000000400b07947 */ /* 0x000fea0003800000 */
.L_x_24582:
        /* <DEDUP_REMOVED lines=22> */
.L_x_24592:
[----:B------:R-:W-:-:S06]  /*acd0*/  IMAD.U32 R4, R22, 0x10000, RZ ;  /* 0x0001000016047824 */ /* 0x000fcc00078e00ff */
[----:B------:R-:W0:Y:S02]  /*ace0*/  F2I.U64.TRUNC R4, R4 ;  /* 0x0000000400047311 */ /* 0x000e24000020d800 */
[----:B0-----:R0:W-:Y:S01]  /*acf0*/  STG.E.64 desc[UR36][R8.64], R4 ;  /* 0x0000000408007986 */ /* 0x0011e2000c101b24 */
[----:B------:R-:W-:Y:S05]  /*ad00*/  BRA `(.L_x_24574) ;  /* 0x0000000400487947 */ /* 0x000fea0003800000 */
.L_x_24591:
[----:B------:R-:W-:-:S04]  /*ad10*/  IMAD.U32 R22, R22, 0x10000, RZ ;  /* 0x0001000016167824 */ /* 0x000fc800078e00ff */
[----:B------:R-:W0:Y:S02]  /*ad20*/  F2I.FTZ.U32.TRUNC.NTZ R3, R22 ;  /* 0x0000001600037305 */ /* 0x000e24000021f000 */
[----:B0-----:R0:W-:Y:S01]  /*ad30*/  STG.E desc[UR36][R8.64], R3 ;  /* 0x0000000308007986 */ /* 0x0011e2000c101924 */
[----:B------:R-:W-:Y:S05]  /*ad40*/  BRA `(.L_x_24574) ;  /* 0x0000000400387947 */ /* 0x000fea0003800000 */
.L_x_24581:
        /* <DEDUP_REMOVED lines=11> */
.L_x_24594:
[----:B------:R-:W-:Y:S01]  /*ae00*/  IMAD.U32 R22, R22, 0x10000, RZ ;  /* 0x0001000016167824 */ /* 0x000fe200078e00ff */
[----:B------:R-:W-:-:S03]  /*ae10*/  CS2R R6, SRZ ;  /* 0x0000000000067805 */ /* 0x000fc6000001ff00 */
[----:B------:R-:W-:-:S06]  /*ae20*/  FMUL.FTZ R4, R22, 1 ;  /* 0x3f80000016047820 */ /* 0x000fcc0000410000 */
[----:B------:R-:W0:Y:S02]  /*ae30*/  F2F.F64.F32 R4, R4 ;  /* 0x0000000400047310 */ /* 0x000e240000201800 */
[----:B0-----:R4:W-:Y:S01]  /*ae40*/  STG.E.128 desc[UR36][R8.64], R4 ;  /* 0x0000000408007986 */ /* 0x0019e2000c101d24 */
[----:B------:R-:W-:Y:S05]  /*ae50*/  BRA `(.L_x_24574) ;  /* 0x0000000000f47947 */ /* 0x000fea0003800000 */
.L_x_24593:
[----:B------:R-:W-:-:S13]  /*ae60*/  ISETP.NE.AND P0, PT, R0, 0xf, PT ;  /* 0x0000000f0000780c */ /* 0x000fda0003f05270 */
[----:B------:R-:W-:Y:S05]  /*ae70*/  @!P0 BRA `(.L_x_24595) ;  /* 0x0000000000e88947 */ /* 0x000fea0003800000 */
[----:B------:R-:W-:-:S13]  /*ae80*/  ISETP.NE.AND P0, PT, R0, 0x17, PT ;  /* 0x000000170000780c */ /* 0x000fda0003f05270 */
[----:B------:R-:W-:Y:S05]  /*ae90*/  @!P0 BRA `(.L_x_24596) ;  /* 0x0000000000908947 */ /* 0x000fea0003800000 */
[----:B------:R-:W-:-:S13]  /*aea0*/  ISETP.NE.AND P0, PT, R0, 0x18, PT ;  /* 0x000000180000780c */ /* 0x000fda0003f05270 */
[----:B------:R-:W-:Y:S05]  /*aeb0*/  @!P0 BRA `(.L_x_24597) ;  /* 0x0000000000448947 */ /* 0x000fea0003800000 */
.L_x_24573:
        /* <DEDUP_REMOVED lines=16> */
.L_x_24598:
[----:B------:R-:W-:Y:S05]  /*afc0*/  BRA `(.L_x_24574) ;  /* 0x0000000000987947 */ /* 0x000fea0003800000 */
.L_x_24597:
        /* <DEDUP_REMOVED lines=13> */
.L_x_24600:
[----:B------:R-:W-:Y:S05]  /*b0a0*/  BSYNC.RECONVERGENT B0 ;  /* 0x0000000000007941 */ /* 0x000fea0003800200 */
.L_x_24599:
[----:B------:R-:W-:-:S05]  /*b0b0*/  LOP3.LUT R3, R0, 0x80, R3, 0xf8, !PT ;  /* 0x0000008000037812 */ /* 0x000fca00078ef803 */
[----:B------:R1:W-:Y:S01]  /*b0c0*/  STG.E.U8 desc[UR36][R8.64], R3 ;  /* 0x0000000308007986 */ /* 0x0003e2000c101124 */
[----:B------:R-:W-:Y:S05]  /*b0d0*/  BRA `(.L_x_24574) ;  /* 0x0000000000547947 */ /* 0x000fea0003800000 */
.L_x_24596:
        /* <DEDUP_REMOVED lines=12> */
.L_x_24602:
[----:B------:R-:W-:Y:S01]  /*b1a0*/  IMAD.MOV.U32 R0, RZ, RZ, 0x7f ;  /* 0x0000007fff007424 */ /* 0x000fe200078e00ff */
[----:B------:R-:W-:-:S04]  /*b1b0*/  ISETP.GT.U32.AND P0, PT, R4, 0x7f800000, PT ;  /* 0x7f8000000400780c */ /* 0x000fc80003f04070 */
[----:B------:R-:W-:-:S09]  /*b1c0*/  SEL R0, R0, 0x7c, P0 ;  /* 0x0000007c00007807 */ /* 0x000fd20000000000 */
.L_x_24603:
[----:B------:R-:W-:Y:S05]  /*b1d0*/  BSYNC.RECONVERGENT B0 ;  /* 0x0000000000007941 */ /* 0x000fea0003800200 */
.L_x_24601:
[----:B------:R-:W-:-:S04]  /*b1e0*/  SHF.R.U32.HI R3, RZ, 0x18, R3 ;  /* 0x00000018ff037819 */ /* 0x000fc80000011603 */
[----:B------:R-:W-:-:S05]  /*b1f0*/  LOP3.LUT R3, R0, 0x80, R3, 0xf8, !PT ;  /* 0x0000008000037812 */ /* 0x000fca00078ef803 */
[----:B------:R0:W-:Y:S01]  /*b200*/  STG.E.U8 desc[UR36][R8.64], R3 ;  /* 0x0000000308007986 */ /* 0x0001e2000c101124 */
[----:B------:R-:W-:Y:S05]  /*b210*/  BRA `(.L_x_24574) ;  /* 0x0000000000047947 */ /* 0x000fea0003800000 */
.L_x_24595:
[----:B------:R2:W-:Y:S02]  /*b220*/  STG.E.U16 desc[UR36][R8.64], R22 ;  /* 0x0000001608007986 */ /* 0x0005e4000c101524 */
.L_x_24574:
        /* <DEDUP_REMOVED lines=25> */
.L_x_24607:
[----:B------:R-:W-:-:S06]  /*b3c0*/  IMAD.U32 R5, R17, 0x10000, RZ ;  /* 0x0001000011057824 */ /* 0x000fcc00078e00ff */
[----:B------:R-:W0:Y:S02]  /*b3d0*/  F2I.S64.TRUNC R4, R5 ;  /* 0x0000000500047311 */ /* 0x000e24000020d900 */
[----:B0-----:R0:W-:Y:S01]  /*b3e0*/  STG.E.U8 desc[UR36][R8.64], R4 ;  /* 0x0000000408007986 */ /* 0x0011e2000c101124 */
[----:B------:R-:W-:Y:S05]  /*b3f0*/  BRA `(.L_x_24609) ;  /* 0x0000000c006c7947 */ /* 0x000fea0003800000 */
.L_x_24606:
        /* <DEDUP_REMOVED lines=10> */
.L_x_24611:
[----:B------:R-:W-:-:S06]  /*b4a0*/  IMAD.U32 R17, R17, 0x10000, RZ ;  /* 0x0001000011117824 */ /* 0x000fcc00078e00ff */
[----:B------:R-:W0:Y:S02]  /*b4b0*/  F2I.FTZ.TRUNC.NTZ R17, R17 ;  /* 0x0000001100117305 */ /* 0x000e24000021f100 */
[----:B0-----:R0:W-:Y:S01]  /*b4c0*/  STG.E desc[UR36][R8.64], R17 ;  /* 0x0000001108007986 */ /* 0x0011e2000c101924 */
[----:B------:R-:W-:Y:S05]  /*b4d0*/  BRA `(.L_x_24609) ;  /* 0x0000000c00347947 */ /* 0x000fea0003800000 */
.L_x_24610:
[----:B------:R-:W-:-:S06]  /*b4e0*/  IMAD.U32 R17, R17, 0x10000, RZ ;  /* 0x0001000011117824 */ /* 0x000fcc00078e00ff */
[----:B------:R-:W0:Y:S02]  /*b4f0*/  F2I.FTZ.TRUNC.NTZ R17, R17 ;  /* 0x0000001100117305 */ /* 0x000e24000021f100 */
[----:B0-----:R0:W-:Y:S01]  /*b500*/  STG.E.U16 desc[UR36][R8.64], R17 ;  /* 0x0000001108007986 */ /* 0x0011e2000c101524 */
[----:B------:R-:W-:Y:S05]  /*b510*/  BRA `(.L_x_24609) ;  /* 0x0000000c00247947 */ /* 0x000fea0003800000 */
.L_x_24605:
        /* <DEDUP_REMOVED lines=9> */
.L_x_24613:
[----:B------:R-:W-:-:S05]  /*b5b0*/  IMAD.U32 R0, R17, 0x10000, RZ ;  /* 0x0001000011007824 */ /* 0x000fca00078e00ff */
[----:B------:R-:W-:-:S05]  /*b5c0*/  F2FP.F16.F32.PACK_AB R0, RZ, R0 ;  /* 0x00000000ff00723e */ /* 0x000fca00000000ff */
[----:B------:R0:W-:Y:S01]  /*b5d0*/  STG.E.U16 desc[UR36][R8.64], R0 ;  /* 0x0000000008007986 */ /* 0x0001e2000c101524 */
[----:B------:R-:W-:Y:S05]  /*b5e0*/  BRA `(.L_x_24609) ;  /* 0x0000000800f07947 */ /* 0x000fea0003800000 */
.L_x_24612:
        /* <DEDUP_REMOVED lines=10> */
.L_x_24615:
[----:B------:R-:W-:-:S05]  /*b690*/  IMAD.U32 R17, R17, 0x10000, RZ ;  /* 0x0001000011117824 */ /* 0x000fca00078e00ff */
[----:B------:R-:W-:-:S04]  /*b6a0*/  F2FP.F16.F32.PACK_AB R3, RZ, R17 ;  /* 0x00000011ff03723e */ /* 0x000fc800000000ff */
[----:B------:R-:W-:-:S05]  /*b6b0*/  PRMT R3, R3, 0x5410, RZ ;  /* 0x0000541003037816 */ /* 0x000fca00000000ff */
[----:B------:R0:W-:Y:S01]  /*b6c0*/  STG.E desc[UR36][R8.64], R3 ;  /* 0x0000000308007986 */ /* 0x0001e2000c101924 */
[----:B------:R-:W-:Y:S05]  /*b6d0*/  BRA `(.L_x_24609) ;  /* 0x0000000800b47947 */ /* 0x000fea0003800000 */
.L_x_24614:
[----:B------:R-:W-:-:S04]  /*b6e0*/  IMAD.U32 R4, R17, 0x10000, RZ ;  /* 0x0001000011047824 */ /* 0x000fc800078e00ff */
[----:B------:R-:W-:-:S06]  /*b6f0*/  FMUL.FTZ R4, R4, 1 ;  /* 0x3f80000004047820 */ /* 0x000fcc0000410000 */
[----:B------:R-:W0:Y:S02]  /*b700*/  F2F.F64.F32 R4, R4 ;  /* 0x0000000400047310 */ /* 0x000e240000201800 */
[----:B0-----:R0:W-:Y:S01]  /*b710*/  STG.E.64 desc[UR36][R8.64], R4 ;  /* 0x0000000408007986 */ /* 0x0011e2000c101b24 */
[----:B------:R-:W-:Y:S05]  /*b720*/  BRA `(.L_x_24609) ;  /* 0x0000000800a07947 */ /* 0x000fea0003800000 */
.L_x_24604:
        /* <DEDUP_REMOVED lines=14> */
.L_x_24619:
        /* <DEDUP_REMOVED lines=17> */
.L_x_24622:
[----:B------:R-:W-:-:S04]  /*b920*/  SHF.R.U32.HI R3, RZ, 0x18, R17 ;  /* 0x00000018ff037819 */ /* 0x000fc80000011611 */
[----:B------:R-:W-:-:S04]  /*b930*/  LOP3.LUT R0, R0, 0x80, R3, 0xf8, !PT ;  /* 0x0000008000007812 */ /* 0x000fc800078ef803 */
[----:B------:R-:W-:-:S07]  /*b940*/  PRMT R4, R0, 0x7610, R4 ;  /* 0x0000761000047816 */ /* 0x000fce0000000004 */
.L_x_24621:
[----:B------:R-:W-:Y:S05]  /*b950*/  BSYNC.RECONVERGENT B0 ;  /* 0x0000000000007941 */ /* 0x000fea0003800200 */
.L_x_24620:
[----:B------:R0:W-:Y:S01]  /*b960*/  STG.E.U8 desc[UR36][R8.64], R4 ;  /* 0x0000000408007986 */ /* 0x0001e2000c101124 */
[----:B------:R-:W-:Y:S05]  /*b970*/  BRA `(.L_x_24609) ;  /* 0x00000008000c7947 */ /* 0x000fea0003800000 */
.L_x_24618:
        /* <DEDUP_REMOVED lines=17> */
.L_x_24625:
[----:B------:R-:W-:-:S04]  /*ba90*/  SHF.R.U32.HI R3, RZ, 0x18, R17 ;  /* 0x00000018ff037819 */ /* 0x000fc80000011611 */
[----:B------:R-:W-:-:S04]  /*baa0*/  LOP3.LUT R0, R0, 0x80, R3, 0xf8, !PT ;  /* 0x0000008000007812 */ /* 0x000fc800078ef803 */
[----:B------:R-:W-:-:S07]  /*bab0*/  PRMT R4, R0, 0x7610, R4 ;  /* 0x0000761000047816 */ /* 0x000fce0000000004 */
.L_x_24624:
[----:B------:R-:W-:Y:S05]  /*bac0*/  BSYNC.RECONVERGENT B0 ;  /* 0x0000000000007941 */ /* 0x000fea0003800200 */
.L_x_24623:
[----:B------:R0:W-:Y:S01]  /*bad0*/  STG.E.U8 desc[UR36][R8.64], R4 ;  /* 0x0000000408007986 */ /* 0x0001e2000c101124 */
[----:B------:R-:W-:Y:S05]  /*bae0*/  BRA `(.L_x_24609) ;  /* 0x0000000400b07947 */ /* 0x000fea0003800000 */
.L_x_24617:
        /* <DEDUP_REMOVED lines=22> */
.L_x_24627:
[----:B------:R-:W-:-:S06]  /*bc50*/  IMAD.U32 R4, R17, 0x10000, RZ ;  /* 0x0001000011047824 */ /* 0x000fcc00078e00ff */
[----:B------:R-:W0:Y:S02]  /*bc60*/  F2I.U64.TRUNC R4, R4 ;  /* 0x0000000400047311 */ /* 0x000e24000020d800 */
[----:B0-----:R0:W-:Y:S01]  /*bc70*/  STG.E.64 desc[UR36][R8.64], R4 ;  /* 0x0000000408007986 */ /* 0x0011e2000c101b24 */
[----:B------:R-:W-:Y:S05]  /*bc80*/  BRA `(.L_x_24609) ;  /* 0x0000000400487947 */ /* 0x000fea0003800000 */
.L_x_24626:
[----:B------:R-:W-:-:S06]  /*bc90*/  IMAD.U32 R17, R17, 0x10000, RZ ;  /* 0x0001000011117824 */ /* 0x000fcc00078e00ff */
[----:B------:R-:W0:Y:S02]  /*bca0*/  F2I.FTZ.U32.TRUNC.NTZ R17, R17 ;  /* 0x0000001100117305 */ /* 0x000e24000021f000 */
[----:B0-----:R0:W-:Y:S01]  /*bcb0*/  STG.E desc[UR36][R8.64], R17 ;  /* 0x0000001108007986 */ /* 0x0011e2000c101924 */
[----:B------:R-:W-:Y:S05]  /*bcc0*/  BRA `(.L_x_24609) ;  /* 0x0000000400387947 */ /* 0x000fea0003800000 */
.L_x_24616:
        /* <DEDUP_REMOVED lines=11> */
.L_x_24629:
[----:B------:R-:W-:Y:S01]  /*bd80*/  IMAD.U32 R17, R17, 0x10000, RZ ;  /* 0x0001000011117824 */ /* 0x000fe200078e00ff */
[----:B------:R-:W-:-:S03]  /*bd90*/  CS2R R6, SRZ ;  /* 0x0000000000067805 */ /* 0x000fc6000001ff00 */
[----:B------:R-:W-:-:S06]  /*bda0*/  FMUL.FTZ R4, R17, 1 ;  /* 0x3f80000011047820 */ /* 0x000fcc0000410000 */
[----:B------:R-:W0:Y:S02]  /*bdb0*/  F2F.F64.F32 R4, R4 ;  /* 0x0000000400047310 */ /* 0x000e240000201800 */
[----:B0-----:R4:W-:Y:S01]  /*bdc0*/  STG.E.128 desc[UR36][R8.64], R4 ;  /* 0x0000000408007986 */ /* 0x0019e2000c101d24 */
[----:B------:R-:W-:Y:S05]  /*bdd0*/  BRA `(.L_x_24609) ;  /* 0x0000000000f47947 */ /* 0x000fea0003800000 */
.L_x_24628:
[----:B------:R-:W-:-:S13]  /*bde0*/  ISETP.NE.AND P0, PT, R0, 0xf, PT ;  /* 0x0000000f0000780c */ /* 0x000fda0003f05270 */
[----:B------:R-:W-:Y:S05]  /*bdf0*/  @!P0 BRA `(.L_x_24630) ;  /* 0x0000000000e88947 */ /* 0x000fea0003800000 */
[----:B------:R-:W-:-:S13]  /*be00*/  ISETP.NE.AND P0, PT, R0, 0x17, PT ;  /* 0x000000170000780c */ /* 0x000fda0003f05270 */
[----:B------:R-:W-:Y:S05]  /*be10*/  @!P0 BRA `(.L_x_24631) ;  /* 0x0000000000908947 */ /* 0x000fea0003800000 */
[----:B------:R-:W-:-:S13]  /*be20*/  ISETP.NE.AND P0, PT, R0, 0x18, PT ;  /* 0x000000180000780c */ /* 0x000fda0003f05270 */
[----:B------:R-:W-:Y:S05]  /*be30*/  @!P0 BRA `(.L_x_24632) ;  /* 0x0000000000448947 */ /* 0x000fea0003800000 */
.L_x_24608:
        /* <DEDUP_REMOVED lines=16> */
.L_x_24633:
[----:B------:R-:W-:Y:S05]  /*bf40*/  BRA `(.L_x_24609) ;  /* 0x0000000000987947 */ /* 0x000fea0003800000 */
.L_x_24632:
        /* <DEDUP_REMOVED lines=13> */
.L_x_24635:
[----:B------:R-:W-:Y:S05]  /*c020*/  BSYNC.RECONVERGENT B0 ;  /* 0x0000000000007941 */ /* 0x000fea0003800200 */
.L_x_24634:
[----:B------:R-:W-:-:S05]  /*c030*/  LOP3.LUT R3, R0, 0x80, R3, 0xf8, !PT ;  /* 0x0000008000037812 */ /* 0x000fca00078ef803 */
[----:B------:R1:W-:Y:S01]  /*c040*/  STG.E.U8 desc[UR36][R8.64], R3 ;  /* 0x0000000308007986 */ /* 0x0003e2000c101124 */
[----:B------:R-:W-:Y:S05]  /*c050*/  BRA `(.L_x_24609) ;  /* 0x0000000000547947 */ /* 0x000fea0003800000 */
.L_x_24631:
        /* <DEDUP_REMOVED lines=12> */
.L_x_24637:
[----:B------:R-:W-:Y:S01]  /*c120*/  IMAD.MOV.U32 R0, RZ, RZ, 0x7f ;  /* 0x0000007fff007424 */ /* 0x000fe200078e00ff */
[----:B------:R-:W-:-:S04]  /*c130*/  ISETP.GT.U32.AND P0, PT, R4, 0x7f800000, PT ;  /* 0x7f8000000400780c */ /* 0x000fc80003f04070 */
[----:B------:R-:W-:-:S09]  /*c140*/  SEL R0, R0, 0x7c, P0 ;  /* 0x0000007c00007807 */ /* 0x000fd20000000000 */
.L_x_24638:
[----:B------:R-:W-:Y:S05]  /*c150*/  BSYNC.RECONVERGENT B0 ;  /* 0x0000000000007941 */ /* 0x000fea0003800200 */
.L_x_24636:
[----:B------:R-:W-:-:S04]  /*c160*/  SHF.R.U32.HI R3, RZ, 0x18, R3 ;  /* 0x00000018ff037819 */ /* 0x000fc80000011603 */
[----:B------:R-:W-:-:S05]  /*c170*/  LOP3.LUT R3, R0, 0x80, R3, 0xf8, !PT ;  /* 0x0000008000037812 */ /* 0x000fca00078ef803 */
[----:B------:R0:W-:Y:S01]  /*c180*/  STG.E.U8 desc[UR36][R8.64], R3 ;  /* 0x0000000308007986 */ /* 0x0001e2000c101124 */
[----:B------:R-:W-:Y:S05]  /*c190*/  BRA `(.L_x_24609) ;  /* 0x0000000000047947 */ /* 0x000fea0003800000 */
.L_x_24630:
[----:B------:R2:W-:Y:S02]  /*c1a0*/  STG.E.U16 desc[UR36][R8.64], R17 ;  /* 0x0000001108007986 */ /* 0x0005e4000c101524 */
.L_x_24609:
[----:B------:R-:W-:-:S07]  /*c1b0*/  VIADD R25, R25, 0x80 ;  /* 0x0000008019197836 */ /* 0x000fce0000000000 */
.L_x_24568:
[----:B------:R-:W-:Y:S05]  /*c1c0*/  BSYNC.RECONVERGENT B6 ;  /* 0x0000000000067941 */ /* 0x000fea0003800200 */
.L_x_24567:
[----:B------:R-:W-:-:S13]  /*c1d0*/  ISETP.GE.AND P0, PT, R25, R16, PT ;  /* 0x000000101900720c */ /* 0x000fda0003f06270 */
[----:B------:R-:W-:Y:S05]  /*c1e0*/  @P0 EXIT ;  /* 0x000000000000094d */ /* 0x000fea0003800000 */
[----:B0---4-:R-:W0:Y:S01]  /*c1f0*/  LDC.64 R4, c[0x0][0x388] ;  /* 0x0000e200ff047b82 */ /* 0x011e220000000a00 */
[----:B------:R-:W2:Y:S01]  /*c200*/  LDCU UR4, c[0x0][0x3b4] ;  /* 0x00007680ff0477ac */ /* 0x000ea20008000800 */
[----:B-1----:R-:W-:Y:S01]  /*c210*/  PRMT R0, R19, 0x9910, RZ ;  /* 0x0000991013007816 */ /* 0x002fe200000000ff */
[----:B------:R-:W-:-:S03]  /*c220*/  IMAD R2, R2, 0x200, R25 ;  /* 0x0000020002027824 */ /* 0x000fc600078e0219 */
[----:B------:R-:W-:Y:S01]  /*c230*/  ISETP.GT.AND P1, PT, R0, 0x9, PT ;  /* 0x000000090000780c */ /* 0x000fe20003f24270 */
[----:B--23--:R-:W-:-:S05]  /*c240*/  IMAD R3, R2, UR4, RZ ;  /* 0x0000000402037c24 */ /* 0x00cfca000f8e02ff */
        /* <DEDUP_REMOVED lines=13> */
[----:B0-----:R-:W-:Y:S01]  /*c320*/  STG.E.U8 desc[UR36][R2.64], R5 ;  /* 0x0000000502007986 */ /* 0x001fe2000c101124 */
[----:B------:R-:W-:Y:S05]  /*c330*/  EXIT ;  /* 0x000000000000794d */ /* 0x000fea0003800000 */
.L_x_24642:
[----:B------:R-:W-:-:S06]  /*c340*/  IMAD.U32 R5, R18, 0x10000, RZ ;  /* 0x0001000012057824 */ /* 0x000fcc00078e00ff */
[----:B------:R-:W0:Y:S02]  /*c350*/  F2I.S64.TRUNC R4, R5 ;  /* 0x0000000500047311 */ /* 0x000e24000020d900 */
[----:B0-----:R-:W-:Y:S01]  /*c360*/  STG.E.U8 desc[UR36][R2.64], R4 ;  /* 0x0000000402007986 */ /* 0x001fe2000c101124 */
[----:B------:R-:W-:Y:S05]  /*c370*/  EXIT ;  /* 0x000000000000794d */ /* 0x000fea0003800000 */
.L_x_24641:
        /* <DEDUP_REMOVED lines=10> */
.L_x_24645:
[----:B------:R-:W-:-:S04]  /*c420*/  IMAD.U32 R18, R18, 0x10000, RZ ;  /* 0x0001000012127824 */ /* 0x000fc800078e00ff */
[----:B------:R-:W0:Y:S02]  /*c430*/  F2I.FTZ.TRUNC.NTZ R5, R18 ;  /* 0x0000001200057305 */ /* 0x000e24000021f100 */
[----:B0-----:R-:W-:Y:S01]  /*c440*/  STG.E desc[UR36][R2.64], R5 ;  /* 0x0000000502007986 */ /* 0x001fe2000c101924 */
[----:B------:R-:W-:Y:S05]  /*c450*/  EXIT ;  /* 0x000000000000794d */ /* 0x000fea0003800000 */
.L_x_24644:
[----:B------:R-:W-:-:S04]  /*c460*/  IMAD.U32 R18, R18, 0x10000, RZ ;  /* 0x0001000012127824 */ /* 0x000fc800078e00ff */
[----:B------:R-:W0:Y:S02]  /*c470*/  F2I.FTZ.TRUNC.NTZ R5, R18 ;  /* 0x0000001200057305 */ /* 0x000e24000021f100 */
[----:B0-----:R-:W-:Y:S01]  /*c480*/  STG.E.U16 desc[UR36][R2.64], R5 ;  /* 0x0000000502007986 */ /* 0x001fe2000c101524 */
[----:B------:R-:W-:Y:S05]  /*c490*/  EXIT ;  /* 0x000000000000794d */ /* 0x000fea0003800000 */
.L_x_24640:
        /* <DEDUP_REMOVED lines=9> */
.L_x_24647:
[----:B------:R-:W-:-:S05]  /*c530*/  IMAD.U32 R0, R18, 0x10000, RZ ;  /* 0x0001000012007824 */ /* 0x000fca00078e00ff */
[----:B------:R-:W-:-:S05]  /*c540*/  F2FP.F16.F32.PACK_AB R0, RZ, R0 ;  /* 0x00000000ff00723e */ /* 0x000fca00000000ff */
[----:B------:R-:W-:Y:S01]  /*c550*/  STG.E.U16 desc[UR36][R2.64], R0 ;  /* 0x0000000002007986 */ /* 0x000fe2000c101524 */
[----:B------:R-:W-:Y:S05]  /*c560*/  EXIT ;  /* 0x000000000000794d */ /* 0x000fea0003800000 */
.L_x_24646:
        /* <DEDUP_REMOVED lines=10> */
.L_x_24649:
[----:B------:R-:W-:-:S05]  /*c610*/  IMAD.U32 R18, R18, 0x10000, RZ ;  /* 0x0001000012127824 */ /* 0x000fca00078e00ff */
[----:B------:R-:W-:-:S04]  /*c620*/  F2FP.F16.F32.PACK_AB R5, RZ, R18 ;  /* 0x00000012ff05723e */ /* 0x000fc800000000ff */
[----:B------:R-:W-:-:S05]  /*c630*/  PRMT R5, R5, 0x5410, RZ ;  /* 0x0000541005057816 */ /* 0x000fca00000000ff */
[----:B------:R-:W-:Y:S01]  /*c640*/  STG.E desc[UR36][R2.64], R5 ;  /* 0x0000000502007986 */ /* 0x000fe2000c101924 */
[----:B------:R-:W-:Y:S05]  /*c650*/  EXIT ;  /* 0x000000000000794d */ /* 0x000fea0003800000 */
.L_x_24648:
[----:B------:R-:W-:-:S04]  /*c660*/  IMAD.U32 R4, R18, 0x10000, RZ ;  /* 0x0001000012047824 */ /* 0x000fc800078e00ff */
[----:B------:R-:W-:-:S06]  /*c670*/  FMUL.FTZ R4, R4, 1 ;  /* 0x3f80000004047820 */ /* 0x000fcc0000410000 */
[----:B------:R-:W0:Y:S02]  /*c680*/  F2F.F64.F32 R4, R4 ;  /* 0x0000000400047310 */ /* 0x000e240000201800 */
[----:B0-----:R-:W-:Y:S01]  /*c690*/  STG.E.64 desc[UR36][R2.64], R4 ;  /* 0x0000000402007986 */ /* 0x001fe2000c101b24 */
[----:B------:R-:W-:Y:S05]  /*c6a0*/  EXIT ;  /* 0x000000000000794d */ /* 0x000fea0003800000 */
.L_x_24639:
        /* <DEDUP_REMOVED lines=14> */
.L_x_24653:
        /* <DEDUP_REMOVED lines=18> */
.L_x_24656:
[----:B------:R-:W-:-:S04]  /*c8b0*/  SHF.R.U32.HI R5, RZ, 0x18, R5 ;  /* 0x00000018ff057819 */ /* 0x000fc80000011605 */
[----:B------:R-:W-:-:S07]  /*c8c0*/  LOP3.LUT R0, R0, 0x80, R5, 0xf8, !PT ;  /* 0x0000008000007812 */ /* 0x000fce00078ef805 */
.L_x_24655:
[----:B------:R-:W-:Y:S05]  /*c8d0*/  BSYNC.RECONVERGENT B0 ;  /* 0x0000000000007941 */ /* 0x000fea0003800200 */
.L_x_24654:
[----:B------:R-:W-:Y:S01]  /*c8e0*/  STG.E.U8 desc[UR36][R2.64], R0 ;  /* 0x0000000002007986 */ /* 0x000fe2000c101124 */
[----:B------:R-:W-:Y:S05]  /*c8f0*/  EXIT ;  /* 0x000000000000794d */ /* 0x000fea0003800000 */
.L_x_24652:
        /* <DEDUP_REMOVED lines=18> */
.L_x_24659:
[----:B------:R-:W-:-:S04]  /*ca20*/  SHF.R.U32.HI R5, RZ, 0x18, R5 ;  /* 0x00000018ff057819 */ /* 0x000fc80000011605 */
[----:B------:R-:W-:-:S07]  /*ca30*/  LOP3.LUT R0, R0, 0x80, R5, 0xf8, !PT ;  /* 0x0000008000007812 */ /* 0x000fce00078ef805 */
.L_x_24658:
[----:B------:R-:W-:Y:S05]  /*ca40*/  BSYNC.RECONVERGENT B0 ;  /* 0x0000000000007941 */ /* 0x000fea0003800200 */
.L_x_24657:
[----:B------:R-:W-:Y:S01]  /*ca50*/  STG.E.U8 desc[UR36][R2.64], R0 ;  /* 0x0000000002007986 */ /* 0x000fe2000c101124 */
[----:B------:R-:W-:Y:S05]  /*ca60*/  EXIT ;  /* 0x000000000000794d */ /* 0x000fea0003800000 */
.L_x_24651:
        /* <DEDUP_REMOVED lines=22> */
.L_x_24661:
[----:B------:R-:W-:-:S06]  /*cbd0*/  IMAD.U32 R4, R18, 0x10000, RZ ;  /* 0x0001000012047824 */ /* 0x000fcc00078e00ff */
[----:B------:R-:W0:Y:S02]  /*cbe0*/  F2I.U64.TRUNC R4, R4 ;  /* 0x0000000400047311 */ /* 0x000e24000020d800 */
[----:B0-----:R-:W-:Y:S01]  /*cbf0*/  STG.E.64 desc[UR36][R2.64], R4 ;  /* 0x0000000402007986 */ /* 0x001fe2000c101b24 */
[----:B------:R-:W-:Y:S05]  /*cc00*/  EXIT ;  /* 0x000000000000794d */ /* 0x000fea0003800000 */
.L_x_24660:
[----:B------:R-:W-:-:S04]  /*cc10*/  IMAD.U32 R18, R18, 0x10000, RZ ;  /* 0x0001000012127824 */ /* 0x000fc800078e00ff */
[----:B------:R-:W0:Y:S02]  /*cc20*/  F2I.FTZ.U32.TRUNC.NTZ R5, R18 ;  /* 0x0000001200057305 */ /* 0x000e24000021f000 */
[----:B0-----:R-:W-:Y:S01]  /*cc30*/  STG.E desc[UR36][R2.64], R5 ;  /* 0x0000000502007986 */ /* 0x001fe2000c101924 */
[----:B------:R-:W-:Y:S05]  /*cc40*/  EXIT ;  /* 0x000000000000794d */ /* 0x000fea0003800000 */
.L_x_24650:
        /* <DEDUP_REMOVED lines=11> */
.L_x_24663:
[----:B------:R-:W-:Y:S01]  /*cd00*/  IMAD.U32 R18, R18, 0x10000, RZ ;  /* 0x0001000012127824 */ /* 0x000fe200078e00ff */
[----:B------:R-:W-:-:S03]  /*cd10*/  CS2R R6, SRZ ;  /* 0x0000000000067805 */ /* 0x000fc6000001ff00 */
[----:B------:R-:W-:-:S06]  /*cd20*/  FMUL.FTZ R4, R18, 1 ;  /* 0x3f80000012047820 */ /* 0x000fcc0000410000 */
[----:B------:R-:W0:Y:S02]  /*cd30*/  F2F.F64.F32 R4, R4 ;  /* 0x0000000400047310 */ /* 0x000e240000201800 */
[----:B0-----:R-:W-:Y:S01]  /*cd40*/  STG.E.128 desc[UR36][R2.64], R4 ;  /* 0x0000000402007986 */ /* 0x001fe2000c101d24 */
[----:B------:R-:W-:Y:S05]  /*cd50*/  EXIT ;  /* 0x000000000000794d */ /* 0x000fea0003800000 */
.L_x_24662:
[----:B------:R-:W-:-:S13]  /*cd60*/  ISETP.NE.AND P0, PT, R0, 0xf, PT ;  /* 0x0000000f0000780c */ /* 0x000fda0003f05270 */
[----:B------:R-:W-:Y:S05]  /*cd70*/  @!P0 BRA `(.L_x_24664) ;  /* 0x0000000000e88947 */ /* 0x000fea0003800000 */
[----:B------:R-:W-:-:S13]  /*cd80*/  ISETP.NE.AND P0, PT, R0, 0x17, PT ;  /* 0x000000170000780c */ /* 0x000fda0003f05270 */
[----:B------:R-:W-:Y:S05]  /*cd90*/  @!P0 BRA `(.L_x_24665) ;  /* 0x0000000000908947 */ /* 0x000fea0003800000 */
[----:B------:R-:W-:-:S13]  /*cda0*/  ISETP.NE.AND P0, PT, R0, 0x18, PT ;  /* 0x000000180000780c */ /* 0x000fda0003f05270 */
[----:B------:R-:W-:Y:S05]  /*cdb0*/  @!P0 BRA `(.L_x_24666) ;  /* 0x0000000000448947 */ /* 0x000fea0003800000 */
.L_x_24643:
        /* <DEDUP_REMOVED lines=16> */
.L_x_24667:
[----:B------:R-:W-:Y:S05]  /*cec0*/  EXIT ;  /* 0x000000000000794d */ /* 0x000fea0003800000 */
.L_x_24666:
        /* <DEDUP_REMOVED lines=13> */
.L_x_24669:
[----:B------:R-:W-:Y:S05]  /*cfa0*/  BSYNC.RECONVERGENT B0 ;  /* 0x0000000000007941 */ /* 0x000fea0003800200 */
.L_x_24668:
[----:B------:R-:W-:-:S05]  /*cfb0*/  LOP3.LUT R5, R0, 0x80, R5, 0xf8, !PT ;  /* 0x0000008000057812 */ /* 0x000fca00078ef805 */
[----:B------:R-:W-:Y:S01]  /*cfc0*/  STG.E.U8 desc[UR36][R2.64], R5 ;  /* 0x0000000502007986 */ /* 0x000fe2000c101124 */
[----:B------:R-:W-:Y:S05]  /*cfd0*/  EXIT ;  /* 0x000000000000794d */ /* 0x000fea0003800000 */
.L_x_24665:
        /* <DEDUP_REMOVED lines=12> */
.L_x_24671:
[----:B------:R-:W-:Y:S01]  /*d0a0*/  IMAD.MOV.U32 R0, RZ, RZ, 0x7f ;  /* 0x0000007fff007424 */ /* 0x000fe200078e00ff */
[----:B------:R-:W-:-:S04]  /*d0b0*/  ISETP.GT.U32.AND P0, PT, R4, 0x7f800000, PT ;  /* 0x7f8000000400780c */ /* 0x000fc80003f04070 */
[----:B------:R-:W-:-:S09]  /*d0c0*/  SEL R0, R0, 0x7c, P0 ;  /* 0x0000007c00007807 */ /* 0x000fd20000000000 */
.L_x_24672:
[----:B------:R-:W-:Y:S05]  /*d0d0*/  BSYNC.RECONVERGENT B0 ;  /* 0x0000000000007941 */ /* 0x000fea0003800200 */
.L_x_24670:
[----:B------:R-:W-:-:S04]  /*d0e0*/  SHF.R.U32.HI R5, RZ, 0x18, R5 ;  /* 0x00000018ff057819 */ /* 0x000fc80000011605 */
[----:B------:R-:W-:-:S05]  /*d0f0*/  LOP3.LUT R5, R0, 0x80, R5, 0xf8, !PT ;  /* 0x0000008000057812 */ /* 0x000fca00078ef805 */
[----:B------:R-:W-:Y:S01]  /*d100*/  STG.E.U8 desc[UR36][R2.64], R5 ;  /* 0x0000000502007986 */ /* 0x000fe2000c101124 */
[----:B------:R-:W-:Y:S05]  /*d110*/  EXIT ;  /* 0x000000000000794d */ /* 0x000fea0003800000 */
.L_x_24664:
[----:B------:R-:W-:Y:S01]  /*d120*/  STG.E.U16 desc[UR36][R2.64], R18 ;  /* 0x0000001202007986 */ /* 0x000fe2000c101524 */
[----:B------:R-:W-:Y:S05]  /*d130*/  EXIT ;  /* 0x000000000000794d */ /* 0x000fea0003800000 */
.L_x_24673:
        /* <DEDUP_REMOVED lines=12> */
.L_x_32541:


//--------------------- .text._ZN2at6native18elementwise_kernelILi128ELi4EZNS0_22gpu_kernel_impl_nocastINS0_13BinaryFunctorIN3c108BFloat16ES5_S5_ZZZNS0_21nextafter_kernel_cudaERNS_18TensorIteratorBaseEENKUlvE_clEvENKUlvE1_clEvEUlS5_S5_E_EEEEvS7_RKT_EUliE_EEviT1_ --------------------------
	.section	.text._ZN2at6native18elementwise_kernelILi128ELi4EZNS0_22gpu_kernel_impl_nocastINS0_13BinaryFunctorIN3c108BFloat16ES5_S5_ZZZNS0_21nextafter_kernel_cudaERNS_18TensorIteratorBaseEENKUlvE_clEvENKUlvE1_clEvEUlS5_S5_E_EEEEvS7_RKT_EUliE_EEviT1_,"ax",@progbits
	.align	128
        .global         _ZN2at6native18elementwise_kernelILi128ELi4EZNS0_22gpu_kernel_impl_nocastINS0_13BinaryFunctorIN3c108BFloat16ES5_S5_ZZZNS0_21nextafter_kernel_cudaERNS_18TensorIteratorBaseEENKUlvE_clEvENKUlvE1_clEvEUlS5_S5_E_EEEEvS7_RKT_EUliE_EEviT1_
        .type           _ZN2at6native18elementwise_kernelILi128ELi4EZNS0_22gpu_kernel_impl_nocastINS0_13BinaryFunctorIN3c108BFloat16ES5_S5_ZZZNS0_21nextafter_kernel_cudaERNS_18TensorIteratorBaseEENKUlvE_clEvENKUlvE1_clEvEUlS5_S5_E_EEEEvS7_RKT_EUliE_EEviT1_,@function
        .size           _ZN2at6native18elementwise_kernelILi128ELi4EZNS0_22gpu_kernel_impl_nocastINS0_13BinaryFunctorIN3c108BFloat16ES5_S5_ZZZNS0_21nextafter_kernel_cudaERNS_18TensorIteratorBaseEENKUlvE_clEvENKUlvE1_clEvEUlS5_S5_E_EEEEvS7_RKT_EUliE_EEviT1_,(.L_x_32542 - _ZN2at6native18elementwise_kernelILi128ELi4EZNS0_22gpu_kernel_impl_nocastINS0_13BinaryFunctorIN3c108BFloat16ES5_S5_ZZZNS0_21nextafter_kernel_cudaERNS_18TensorIteratorBaseEENKUlvE_clEvENKUlvE1_clEvEUlS5_S5_E_EEEEvS7_RKT_EUliE_EEviT1_)
        .other          _ZN2at6native18elementwise_kernelILi128ELi4EZNS0_22gpu_kernel_impl_nocastINS0_13BinaryFunctorIN3c108BFloat16ES5_S5_ZZZNS0_21nextafter_kernel_cudaERNS_18TensorIteratorBaseEENKUlvE_clEvENKUlvE1_clEvEUlS5_S5_E_EEEEvS7_RKT_EUliE_EEviT1_,@"STO_CUDA_ENTRY STV_DEFAULT"
_ZN2at6native18elementwise_kernelILi128ELi4EZNS0_22gpu_kernel_impl_nocastINS0_13BinaryFunctorIN3c108BFloat16ES5_S5_ZZZNS0_21nextafter_kernel_cudaERNS_18TensorIteratorBaseEENKUlvE_clEvENKUlvE1_clEvEUlS5_S5_E_EEEEvS7_RKT_EUliE_EEviT1_:
.text._ZN2at6native18elementwise_kernelILi128ELi4EZNS0_22gpu_kernel_impl_nocastINS0_13BinaryFunctorIN3c108BFloat16ES5_S5_ZZZNS0_21nextafter_kernel_cudaERNS_18TensorIteratorBaseEENKUlvE_clEvENKUlvE1_clEvEUlS5_S5_E_EEEEvS7_RKT_EUliE_EEviT1_:
        /* <DEDUP_REMOVED lines=18> */
[----:B--2---:R-:W-:-:S04]  /*0120*/  SHF.L.U32 R0, R4, 0x10, RZ ;  /* 0x0000001004007819 */ /* 0x004fc800000006ff */
[----:B------:R-:W-:Y:S02]  /*0130*/  FSETP.NAN.FTZ.AND P0, PT, R0, R0, PT ;  /* 0x000000000000720b */ /* 0x000fe40003f18000 */
[----:B---3--:R-:W-:-:S04]  /*0140*/  SHF.L.U32 R9, R6, 0x10, RZ ;  /* 0x0000001006097819 */ /* 0x008fc800000006ff */
        /* <DEDUP_REMOVED lines=22> */
.L_x_24680:
[----:B------:R-:W-:Y:S02]  /*02b0*/  ISETP.NE.AND P0, PT, R0, RZ, PT ;  /* 0x000000ff0000720c */ /* 0x000fe40003f05270 */
[----:B------:R-:W-:-:S11]  /*02c0*/  PRMT R7, R6, 0x7610, R7 ;  /* 0x0000761006077816 */ /* 0x000fd60000000007 */
[----:B------:R-:W-:Y:S05]  /*02d0*/  @!P0 BRA `(.L_x_24679) ;  /* 0x00000000001c8947 */ /* 0x000fea0003800000 */
[----:B------:R-:W-:-:S04]  /*02e0*/  LOP3.LUT R6, R6, 0x8000, RZ, 0xc0, !PT ;  /* 0x0000800006067812 */ /* 0x000fc800078ec0ff */
[----:B------:R-:W-:-:S04]  /*02f0*/  LOP3.LUT R6, R6, 0x1, RZ, 0xfc, !PT ;  /* 0x0000000106067812 */ /* 0x000fc800078efcff */
[----:B------:R-:W-:Y:S01]  /*0300*/  PRMT R7, R6, 0x7610, R7 ;  /* 0x0000761006077816 */ /* 0x000fe20000000007 */
[----:B------:R-:W-:Y:S06]  /*0310*/  BRA `(.L_x_24679) ;  /* 0x00000000000c7947 */ /* 0x000fec0003800000 */
.L_x_24678:
[----:B------:R-:W-:-:S05]  /*0320*/  FADD.FTZ R0, R0, R9 ;  /* 0x0000000900007221 */ /* 0x000fca0000010000 */
[----:B------:R-:W-:-:S04]  /*0330*/  F2FP.BF16.F32.PACK_AB R0, RZ, R0 ;  /* 0x00000000ff00723e */ /* 0x000fc800000010ff */
[----:B------:R-:W-:-:S07]  /*0340*/  PRMT R7, R0, 0x7610, R7 ;  /* 0x0000761000077816 */ /* 0x000fce0000000007 */
.L_x_24679:
[----:B------:R-:W0:Y:S01]  /*0350*/  LDC.64 R4, c[0x0][0x5e8] ;  /* 0x00017a00ff047b82 */ /* 0x000e220000000a00 */
[----:B------:R-:W-:-:S04]  /*0360*/  IADD3 R3, PT, PT, R3, 0x80, RZ ;  /* 0x0000008003037810 */ /* 0x000fc80007ffe0ff */
        /* <DEDUP_REMOVED lines=8> */
[----:B--2---:R-:W-:-:S05]  /*03f0*/  IMAD.U32 R0, R4, 0x10000, RZ ;  /* 0x0001000004007824 */ /* 0x004fca00078e00ff */
        /* <DEDUP_REMOVED lines=24> */
.L_x_24684:
[----:B------:R-:W-:Y:S02]  /*0580*/  ISETP.NE.AND P0, PT, R0, RZ, PT ;  /* 0x000000ff0000720c */ /* 0x000fe40003f05270 */
[----:B------:R-:W-:-:S11]  /*0590*/  PRMT R7, R6, 0x7610, R7 ;  /* 0x0000761006077816 */ /* 0x000fd60000000007 */
[----:B------:R-:W-:Y:S05]  /*05a0*/  @!P0 BRA `(.L_x_24683) ;  /* 0x00000000001c8947 */ /* 0x000fea0003800000 */
[----:B------:R-:W-:-:S04]  /*05b0*/  LOP3.LUT R6, R6, 0x8000, RZ, 0xc0, !PT ;  /* 0x0000800006067812 */ /* 0x000fc800078ec0ff */
[----:B------:R-:W-:-:S04]  /*05c0*/  LOP3.LUT R6, R6, 0x1, RZ, 0xfc, !PT ;  /* 0x0000000106067812 */ /* 0x000fc800078efcff */
[----:B------:R-:W-:Y:S01]  /*05d0*/  PRMT R7, R6, 0x7610, R7 ;  /* 0x0000761006077816 */ /* 0x000fe20000000007 */
[----:B------:R-:W-:Y:S06]  /*05e0*/  BRA `(.L_x_24683) ;  /* 0x00000000000c7947 */ /* 0x000fec0003800000 */
.L_x_24682:
[----:B------:R-:W-:-:S05]  /*05f0*/  FADD.FTZ R0, R0, R9 ;  /* 0x0000000900007221 */ /* 0x000fca0000010000 */
[----:B------:R-:W-:-:S04]  /*0600*/  F2FP.BF16.F32.PACK_AB R0, RZ, R0 ;  /* 0x00000000ff00723e */ /* 0x000fc800000010ff */
[----:B------:R-:W-:-:S07]  /*0610*/  PRMT R7, R0, 0x7610, R7 ;  /* 0x0000761000077816 */ /* 0x000fce0000000007 */
.L_x_24683:
[----:B------:R-:W0:Y:S01]  /*0620*/  LDC.64 R4, c[0x0][0x5e8] ;  /* 0x00017a00ff047b82 */ /* 0x000e220000000a00 */
[----:B------:R-:W-:Y:S01]  /*0630*/  IADD3 R3, PT, PT, R3, 0x80, RZ ;  /* 0x0000008003037810 */ /* 0x000fe20007ffe0ff */
[----:B0-----:R0:W-:Y:S06]  /*0640*/  STG.E.U16 desc[UR6][R4.64], R7 ;  /* 0x0000000704007986 */ /* 0x0011ec000c101506 */
.L_x_24677:
[----:B------:R-:W-:-:S13]  /*0650*/  ISETP.GE.AND P0, PT, R3, UR4, PT ;  /* 0x0000000403007c0c */ /* 0x000fda000bf06270 */
[----:B------:R-:W-:Y:S05]  /*0660*/  @P0 BREAK.RELIABLE B1 ;  /* 0x0000000000010942 */ /* 0x000fea0003800100 */
[----:B------:R-:W-:Y:S05]  /*0670*/  @P0 BRA `(.L_x_24681) ;  /* 0x0000000000b40947 */ /* 0x000fea0003800000 */
[----:B------:R-:W-:Y:S05]  /*0680*/  BSYNC.RELIABLE B1 ;  /* 0x0000000000017941 */ /* 0x000fea0003800100 */
.L_x_24676:
[----:B0-----:R-:W0:Y:S08]  /*0690*/  LDC.64 R6, c[0x0][0x5f8] ;  /* 0x00017e00ff067b82 */ /* 0x001e300000000a00 */
[----:B------:R-:W1:Y:S01]  /*06a0*/  LDC.64 R4, c[0x0][0x5f0] ;  /* 0x00017c00ff047b82 */ /* 0x000e620000000a00 */
[----:B0-----:R-:W2:Y:S04]  /*06b0*/  LDG.E.U16 R6, desc[UR6][R6.64] ;  /* 0x0000000606067981 */ /* 0x001ea8000c1e1500 */
[----:B-1----:R-:W3:Y:S01]  /*06c0*/  LDG.E.U16 R4, desc[UR6][R4.64] ;  /* 0x0000000604047981 */ /* 0x002ee2000c1e1500 */
[----:B------:R-:W-:Y:S01]  /*06d0*/  BSSY.RECONVERGENT B2, `(.L_x_24685) ;  /* 0x0000024000027945 */ /* 0x000fe20003800200 */
[----:B--2---:R-:W-:Y:S01]  /*06e0*/  IMAD.U32 R9, R6, 0x10000, RZ ;  /* 0x0001000006097824 */ /* 0x004fe200078e00ff */
[----:B---3--:R-:W-:-:S04]  /*06f0*/  SHF.L.U32 R0, R4, 0x10, RZ ;  /* 0x0000001004007819 */ /* 0x008fc800000006ff */
        /* <DEDUP_REMOVED lines=23> */
.L_x_24688:
[----:B------:R-:W-:Y:S02]  /*0870*/  ISETP.NE.AND P0, PT, R0, RZ, PT ;  /* 0x000000ff0000720c */ /* 0x000fe40003f05270 */
[----:B------:R-:W-:-:S11]  /*0880*/  PRMT R7, R6, 0x7610, R7 ;  /* 0x0000761006077816 */ /* 0x000fd60000000007 */
[----:B------:R-:W-:Y:S05]  /*0890*/  @!P0 BRA `(.L_x_24687) ;  /* 0x00000000001c8947 */ /* 0x000fea0003800000 */
[----:B------:R-:W-:-:S04]  /*08a0*/  LOP3.LUT R6, R6, 0x8000, RZ, 0xc0, !PT ;  /* 0x0000800006067812 */ /* 0x000fc800078ec0ff */
[----:B------:R-:W-:-:S04]  /*08b0*/  LOP3.LUT R6, R6, 0x1, RZ, 0xfc, !PT ;  /* 0x0000000106067812 */ /* 0x000fc800078efcff */
[----:B------:R-:W-:Y:S01]  /*08c0*/  PRMT R7, R6, 0x7610, R7 ;  /* 0x0000761006077816 */ /* 0x000fe20000000007 */
[----:B------:R-:W-:Y:S06]  /*08d0*/  BRA `(.L_x_24687) ;  /* 0x00000000000c7947 */ /* 0x000fec0003800000 */
.L_x_24686:
[----:B------:R-:W-:-:S05]  /*08e0*/  FADD.FTZ R0, R0, R9 ;  /* 0x0000000900007221 */ /* 0x000fca0000010000 */
[----:B------:R-:W-:-:S04]  /*08f0*/  F2FP.BF16.F32.PACK_AB R0, RZ, R0 ;  /* 0x00000000ff00723e */ /* 0x000fc800000010ff */
[----:B------:R-:W-:-:S07]  /*0900*/  PRMT R7, R0, 0x7610, R7 ;  /* 0x0000761000077816 */ /* 0x000fce0000000007 */
.L_x_24687:
[----:B------:R-:W-:Y:S05]  /*0910*/  BSYNC.RECONVERGENT B2 ;  /* 0x0000000000027941 */ /* 0x000fea0003800200 */
.L_x_24685:
[----:B------:R-:W0:Y:S01]  /*0920*/  LDC.64 R4, c[0x0][0x5e8] ;  /* 0x00017a00ff047b82 */ /* 0x000e220000000a00 */
[----:B------:R-:W-:Y:S01]  /*0930*/  VIADD R3, R3, 0x80 ;  /* 0x0000008003037836 */ /* 0x000fe20000000000 */
[----:B0-----:R1:W-:Y:S06]  /*0940*/  STG.E.U16 desc[UR6][R4.64], R7 ;  /* 0x0000000704007986 */ /* 0x0013ec000c101506 */
.L_x_24681:
[----:B------:R-:W-:Y:S05]  /*0950*/  BSYNC.RECONVERGENT B0 ;  /* 0x0000000000007941 */ /* 0x000fea0003800200 */
.L_x_24675:
[----:B------:R-:W-:Y:S05]  /*0960*/  WARPSYNC.ALL ;  /* 0x0000000000007948 */ /* 0x000fea0003800000 */
[----:B------:R-:W-:-:S13]  /*0970*/  ISETP.GE.AND P0, PT, R3, UR4, PT ;  /* 0x0000000403007c0c */ /* 0x000fda000bf06270 */
[----:B------:R-:W-:Y:S05]  /*0980*/  @P0 EXIT ;  /* 0x000000000000094d */ /* 0x000fea0003800000 */
[----:B------:R-:W2:Y:S08]  /*0990*/  LDC.64 R2, c[0x0][0x5f0] ;  /* 0x00017c00ff027b82 */ /* 0x000eb00000000a00 */
[----:B01----:R-:W0:Y:S01]  /*09a0*/  LDC.64 R4, c[0x0][0x5f8] ;  /* 0x00017e00ff047b82 */ /* 0x003e220000000a00 */
[----:B--2---:R-:W2:Y:S04]  /*09b0*/  LDG.E.U16 R2, desc[UR6][R2.64] ;  /* 0x0000000602027981 */ /* 0x004ea8000c1e1500 */
[----:B0-----:R-:W3:Y:S01]  /*09c0*/  LDG.E.U16 R4, desc[UR6][R4.64] ;  /* 0x0000000604047981 */ /* 0x001ee2000c1e1500 */
        /* <DEDUP_REMOVED lines=16> */
[----:B------:R-:W-:Y:S01]  /*0ad0*/  PRMT R2, R4, 0x9910, RZ ;  /* 0x0000991004027816 */ /* 0x000fe200000000ff */
[----:B------:R-:W-:Y:S01]  /*0ae0*/  IMAD.MOV.U32 R4, RZ, RZ, 0xffff ;  /* 0x0000ffffff047424 */ /* 0x000fe200078e00ff */
[----:B------:R-:W-:Y:S02]  /*0af0*/  ISETP.GT.U32.AND P1, PT, R3, R0, PT ;  /* 0x000000000300720c */ /* 0x000fe40003f24070 */
[----:B------:R-:W-:-:S04]  /*0b00*/  ISETP.GT.AND P0, PT, R2, -0x1, PT ;  /* 0xffffffff0200780c */ /* 0x000fc80003f04270 */
[----:B------:R-:W-:-:S04]  /*0b10*/  SEL R0, R4, 0x1, !P0 ;  /* 0x0000000104007807 */ /* 0x000fc80004000000 */
[----:B------:R-:W-:-:S04]  /*0b20*/  SEL R0, R0, 0xffff, !P1 ;  /* 0x0000ffff00007807 */ /* 0x000fc80004800000 */
[----:B------:R-:W-:-:S04]  /*0b30*/  IADD3 R0, PT, PT, R5, R0, RZ ;  /* 0x0000000005007210 */ /* 0x000fc80007ffe0ff */
[----:B------:R-:W-:Y:S01]  /*0b40*/  PRMT R5, R0, 0x7610, R5 ;  /* 0x0000761000057816 */ /* 0x000fe20000000005 */
[----:B------:R-:W-:Y:S06]  /*0b50*/  BRA `(.L_x_24690) ;  /* 0x0000000000287947 */ /* 0x000fec0003800000 */
.L_x_24691:
[----:B------:R-:W-:Y:S02]  /*0b60*/  ISETP.NE.AND P0, PT, R0, RZ, PT ;  /* 0x000000ff0000720c */ /* 0x000fe40003f05270 */
[----:B------:R-:W-:-:S11]  /*0b70*/  PRMT R5, R4, 0x7610, R5 ;  /* 0x0000761004057816 */ /* 0x000fd60000000005 */
[----:B------:R-:W-:Y:S05]  /*0b80*/  @!P0 BRA `(.L_x_24690) ;  /* 0x00000000001c8947 */ /* 0x000fea0003800000 */
[----:B------:R-:W-:-:S04]  /*0b90*/  LOP3.LUT R4, R4, 0x8000, RZ, 0xc0, !PT ;  /* 0x0000800004047812 */ /* 0x000fc800078ec0ff */
[----:B------:R-:W-:-:S04]  /*0ba0*/  LOP3.LUT R4, R4, 0x1, RZ, 0xfc, !PT ;  /* 0x0000000104047812 */ /* 0x000fc800078efcff */
[----:B------:R-:W-:Y:S01]  /*0bb0*/  PRMT R5, R4, 0x7610, R5 ;  /* 0x0000761004057816 */ /* 0x000fe20000000005 */
[----:B------:R-:W-:Y:S06]  /*0bc0*/  BRA `(.L_x_24690) ;  /* 0x00000000000c7947 */ /* 0x000fec0003800000 */
.L_x_24689:
[----:B------:R-:W-:-:S05]  /*0bd0*/  FADD.FTZ R0, R0, R7 ;  /* 0x0000000700007221 */ /* 0x000fca0000010000 */
[----:B------:R-:W-:-:S04]  /*0be0*/  F2FP.BF16.F32.PACK_AB R0, RZ, R0 ;  /* 0x00000000ff00723e */ /* 0x000fc800000010ff */
[----:B------:R-:W-:-:S07]  /*0bf0*/  PRMT R5, R0, 0x7610, R5 ;  /* 0x0000761000057816 */ /* 0x000fce0000000005 */
.L_x_24690:
[----:B------:R-:W0:Y:S02]  /*0c00*/  LDC.64 R2, c[0x0][0x5e8] ;  /* 0x00017a00ff027b82 */ /* 0x000e240000000a00 */
[----:B0-----:R-:W-:Y:S01]  /*0c10*/  STG.E.U16 desc[UR6][R2.64], R5 ;  /* 0x0000000502007986 */ /* 0x001fe2000c101506 */
[----:B------:R-:W-:Y:S05]  /*0c20*/  EXIT ;  /* 0x000000000000794d */ /* 0x000fea0003800000 */
.L_x_24674:
        /* <DEDUP_REMOVED lines=356> */
.L_x_24695:
        /* <DEDUP_REMOVED lines=8> */
[----:B--2---:R-:W-:Y:S01]  /*22f0*/  IMAD.U32 R13, R11, 0x10000, RZ ;  /* 0x000100000b0d7824 */ /* 0x004fe200078e00ff */
[----:B---3--:R-:W-:-:S04]  /*2300*/  SHF.L.U32 R4, R8, 0x10, RZ ;  /* 0x0000001008047819 */ /* 0x008fc800000006ff */
        /* <DEDUP_REMOVED lines=22> */
.L_x_24698:
        /* <DEDUP_REMOVED lines=8> */
[----:B------:R-:W-:-:S07]  /*24f0*/  PRMT R11, R4, 0x7610, R11 ;  /* 0x00007610040b7816 */ /* 0x000fce000000000b */
.L_x_24697:
[----:B------:R-:W-:Y:S05]  /*2500*/  BSYNC.RECONVERGENT B2 ;  /* 0x0000000000027941 */ /* 0x000fea0003800200 */
.L_x_24696:
        /* <DEDUP_REMOVED lines=340> */
[----:B-1----:R-:W-:Y:S01]  /*3a50*/  SHF.R.U32.HI R13, RZ, UR5, R12 ;  /* 0x00000005ff0d7c19 */ /* 0x002fe2000801160c */
[----:B------:R-:W-:-:S03]  /*3a60*/  @P0 IMAD.MOV.U32 R12, RZ, RZ, RZ ;  /* 0x000000ffff0c0224 */ /* 0x000fc600078e00ff */
        /* <DEDUP_REMOVED lines=14> */
.L_x_24700:
        /* <DEDUP_REMOVED lines=8> */
[----:B--2---:R-:W-:Y:S01]  /*3bd0*/  SHF.L.U32 R11, R6, 0x10, RZ ;  /* 0x00000010060b7819 */ /* 0x004fe200000006ff */
[----:B---3--:R-:W-:-:S03]  /*3be0*/  IMAD.U32 R4, R8, 0x10000, RZ ;  /* 0x0001000008047824 */ /* 0x008fc600078e00ff */
        /* <DEDUP_REMOVED lines=23> */
.L_x_24704:
[----:B------:R-:W-:Y:S02]  /*3d60*/  ISETP.NE.AND P0, PT, R9, RZ, PT ;  /* 0x000000ff0900720c */ /* 0x000fe40003f05270 */
[----:B------:R-:W-:-:S11]  /*3d70*/  PRMT R7, R8, 0x7610, R7 ;  /* 0x0000761008077816 */ /* 0x000fd60000000007 */
[----:B------:R-:W-:Y:S05]  /*3d80*/  @!P0 BRA `(.L_x_24703) ;  /* 0x00000000001c8947 */ /* 0x000fea0003800000 */
[----:B------:R-:W-:-:S04]  /*3d90*/  LOP3.LUT R4, R8, 0x8000, RZ, 0xc0, !PT ;  /* 0x0000800008047812 */ /* 0x000fc800078ec0ff */
[----:B------:R-:W-:-:S04]  /*3da0*/  LOP3.LUT R4, R4, 0x1, RZ, 0xfc, !PT ;  /* 0x0000000104047812 */ /* 0x000fc800078efcff */
[----:B------:R-:W-:Y:S01]  /*3db0*/  PRMT R7, R4, 0x7610, R7 ;  /* 0x0000761004077816 */ /* 0x000fe20000000007 */
[----:B------:R-:W-:Y:S06]  /*3dc0*/  BRA `(.L_x_24703) ;  /* 0x00000000000c7947 */ /* 0x000fec0003800000 */
.L_x_24702:
[----:B------:R-:W-:-:S05]  /*3dd0*/  FADD.FTZ R4, R11, R4 ;  /* 0x000000040b047221 */ /* 0x000fca0000010000 */
[----:B------:R-:W-:-:S04]  /*3de0*/  F2FP.BF16.F32.PACK_AB R4, RZ, R4 ;  /* 0x00000004ff04723e */ /* 0x000fc800000010ff */
[----:B------:R-:W-:-:S07]  /*3df0*/  PRMT R7, R4, 0x7610, R7 ;  /* 0x0000761004077816 */ /* 0x000fce0000000007 */
.L_x_24703:
[----:B------:R-:W-:Y:S05]  /*3e00*/  BSYNC.RECONVERGENT B2 ;  /* 0x0000000000027941 */ /* 0x000fea0003800200 */
.L_x_24701:
[----:B------:R-:W0:Y:S01]  /*3e10*/  LDCU.64 UR8, c[0x0][0x5e8] ;  /* 0x0000bd00ff0877ac */ /* 0x000e220008000a00 */
[----:B------:R-:W-:Y:S02]  /*3e20*/  IADD3 R3, PT, PT, R3, 0x80, RZ ;  /* 0x0000008003037810 */ /* 0x000fe40007ffe0ff */
[----:B0-----:R-:W-:-:S05]  /*3e30*/  IADD3 R4, P0, PT, R5, UR8, RZ ;  /* 0x0000000805047c10 */ /* 0x001fca000ff1e0ff */
[----:B------:R-:W-:-:S05]  /*3e40*/  IMAD.X R5, RZ, RZ, UR9, P0 ;  /* 0x00000009ff057e24 */ /* 0x000fca00080e06ff */
[----:B------:R0:W-:Y:S03]  /*3e50*/  STG.E.U16 desc[UR6][R4.64], R7 ;  /* 0x0000000704007986 */ /* 0x0001e6000c101506 */
.L_x_24694:
[----:B------:R-:W-:-:S13]  /*3e60*/  ISETP.GE.AND P0, PT, R3, UR4, PT ;  /* 0x0000000403007c0c */ /* 0x000fda000bf06270 */
[----:B------:R-:W-:Y:S05]  /*3e70*/  @P0 BREAK.RELIABLE B0 ;  /* 0x0000000000000942 */ /* 0x000fea0003800100 */
[----:B------:R-:W-:Y:S05]  /*3e80*/  @P0 BRA `(.L_x_24699) ;  /* 0x0000001800380947 */ /* 0x000fea0003800000 */
[----:B------:R-:W-:Y:S05]  /*3e90*/  BSYNC.RELIABLE B0 ;  /* 0x0000000000007941 */ /* 0x000fea0003800100 */
.L_x_24693:
        /* <DEDUP_REMOVED lines=348> */
.L_x_24705:
        /* <DEDUP_REMOVED lines=33> */
.L_x_24709:
[----:B------:R-:W-:Y:S02]  /*5670*/  ISETP.NE.AND P0, PT, R9, RZ, PT ;  /* 0x000000ff0900720c */ /* 0x000fe40003f05270 */
[----:B------:R-:W-:-:S11]  /*5680*/  PRMT R7, R8, 0x7610, R7 ;  /* 0x0000761008077816 */ /* 0x000fd60000000007 */
[----:B------:R-:W-:Y:S05]  /*5690*/  @!P0 BRA `(.L_x_24708) ;  /* 0x00000000001c8947 */ /* 0x000fea0003800000 */
[----:B------:R-:W-:-:S04]  /*56a0*/  LOP3.LUT R4, R8, 0x8000, RZ, 0xc0, !PT ;  /* 0x0000800008047812 */ /* 0x000fc800078ec0ff */
[----:B------:R-:W-:-:S04]  /*56b0*/  LOP3.LUT R4, R4, 0x1, RZ, 0xfc, !PT ;  /* 0x0000000104047812 */ /* 0x000fc800078efcff */
[----:B------:R-:W-:Y:S01]  /*56c0*/  PRMT R7, R4, 0x7610, R7 ;  /* 0x0000761004077816 */ /* 0x000fe20000000007 */
[----:B------:R-:W-:Y:S06]  /*56d0*/  BRA `(.L_x_24708) ;  /* 0x00000000000c7947 */ /* 0x000fec0003800000 */
.L_x_24707:
[----:B------:R-:W-:-:S05]  /*56e0*/  FADD.FTZ R4, R11, R4 ;  /* 0x000000040b047221 */ /* 0x000fca0000010000 */
[----:B------:R-:W-:-:S04]  /*56f0*/  F2FP.BF16.F32.PACK_AB R4, RZ, R4 ;  /* 0x00000004ff04723e */ /* 0x000fc800000010ff */
[----:B------:R-:W-:-:S07]  /*5700*/  PRMT R7, R4, 0x7610, R7 ;  /* 0x0000761004077816 */ /* 0x000fce0000000007 */
.L_x_24708:
[----:B------:R-:W-:Y:S05]  /*5710*/  BSYNC.RECONVERGENT B2 ;  /* 0x0000000000027941 */ /* 0x000fea0003800200 */
.L_x_24706:
[----:B------:R-:W0:Y:S01]  /*5720*/  LDCU.64 UR8, c[0x0][0x5e8] ;  /* 0x0000bd00ff0877ac */ /* 0x000e220008000a00 */
[----:B------:R-:W-:Y:S02]  /*5730*/  IADD3 R3, PT, PT, R3, 0x80, RZ ;  /* 0x0000008003037810 */ /* 0x000fe40007ffe0ff */
[----:B0-----:R-:W-:-:S05]  /*5740*/  IADD3 R4, P0, PT, R5, UR8, RZ ;  /* 0x0000000805047c10 */ /* 0x001fca000ff1e0ff */
[----:B------:R-:W-:-:S05]  /*5750*/  IMAD.X R5, RZ, RZ, UR9, P0 ;  /* 0x00000009ff057e24 */ /* 0x000fca00080e06ff */
[----:B------:R1:W-:Y:S03]  /*5760*/  STG.E.U16 desc[UR6][R4.64], R7 ;  /* 0x0000000704007986 */ /* 0x0003e6000c101506 */
.L_x_24699:
[----:B------:R-:W-:Y:S05]  /*5770*/  BSYNC.RECONVERGENT B1 ;  /* 0x0000000000017941 */ /* 0x000fea0003800200 */
.L_x_24692:
        /* <DEDUP_REMOVED lines=11> */
[----:B------:R-:W-:-:S05]  /*5830*/  SHF.R.U32.HI R7, RZ, UR5, R6 ;  /* 0x00000005ff077c19 */ /* 0x000fca0008011606 */
[----:B------:R-:W-:-:S04]  /*5840*/  IMAD.MOV R4, RZ, RZ, -R7 ;  /* 0x000000ffff047224 */ /* 0x000fc800078e0a07 */
        /* <DEDUP_REMOVED lines=332> */
[----:B------:R-:W-:Y:S02]  /*6d10*/  IMAD R2, R7, UR11, R2 ;  /* 0x0000000b07027c24 */ /* 0x000fe4000f8e0202 */
[----:B------:R-:W-:-:S04]  /*6d20*/  @P0 IMAD.MOV R10, RZ, RZ, -R0 ;  /* 0x000000ffff0a0224 */ /* 0x000fc800078e0a00 */
[----:B0-----:R-:W-:-:S04]  /*6d30*/  @P0 IMAD R11, R15, R10, R11 ;  /* 0x0000000a0f0b0224 */ /* 0x001fc800078e020b */
[C---:B-1----:R-:W-:Y:S02]  /*6d40*/  @P0 IMAD R3, R11.reuse, R8, R3 ;  /* 0x000000080b030224 */ /* 0x042fe400078e0203 */
[C---:B------:R-:W-:Y:S02]  /*6d50*/  @P0 IMAD R4, R11.reuse, R9, R4 ;  /* 0x000000090b040224 */ /* 0x040fe400078e0204 */
[----:B-----5:R-:W-:-:S07]  /*6d60*/  @P0 IMAD R2, R11, R6, R2 ;  /* 0x000000060b020224 */ /* 0x020fce00078e0202 */
.L_x_24710:
[----:B------:R-:W0:Y:S01]  /*6d70*/  LDCU.128 UR8, c[0x0][0x5f0] ;  /* 0x0000be00ff0877ac */ /* 0x000e220008000c00 */
[----:B------:R-:W1:Y:S01]  /*6d80*/  LDCU.64 UR4, c[0x0][0x5e8] ;  /* 0x0000bd00ff0477ac */ /* 0x000e620008000a00 */
[----:B0-----:R-:W-:Y:S02]  /*6d90*/  IADD3 R6, P1, PT, R2, UR10, RZ ;  /* 0x0000000a02067c10 */ /* 0x001fe4000ff3e0ff */
[----:B------:R-:W-:Y:S02]  /*6da0*/  IADD3 R4, P0, PT, R4, UR8, RZ ;  /* 0x0000000804047c10 */ /* 0x000fe4000ff1e0ff */
[----:B------:R-:W-:Y:S02]  /*6db0*/  IADD3.X R7, PT, PT, RZ, UR11, RZ, P1, !PT ;  /* 0x0000000bff077c10 */ /* 0x000fe40008ffe4ff */
[----:B------:R-:W-:-:S03]  /*6dc0*/  IADD3.X R5, PT, PT, RZ, UR9, RZ, P0, !PT ;  /* 0x00000009ff057c10 */ /* 0x000fc600087fe4ff */
[----:B------:R-:W2:Y:S04]  /*6dd0*/  LDG.E.U16 R6, desc[UR6][R6.64] ;  /* 0x0000000606067981 */ /* 0x000ea8000c1e1500 */
[----:B------:R-:W3:Y:S01]  /*6de0*/  LDG.E.U16 R4, desc[UR6][R4.64] ;  /* 0x0000000604047981 */ /* 0x000ee2000c1e1500 */
[----:B-1----:R-:W-:Y:S01]  /*6df0*/  IADD3 R2, P2, PT, R3, UR4, RZ ;  /* 0x0000000403027c10 */ /* 0x002fe2000ff5e0ff */
[----:B------:R-:W-:Y:S03]  /*6e00*/  BSSY.RECONVERGENT B1, `(.L_x_24711) ;  /* 0x0000025000017945 */ /* 0x000fe60003800200 */
[----:B------:R-:W-:Y:S01]  /*6e10*/  IADD3.X R3, PT, PT, RZ, UR5, RZ, P2, !PT ;  /* 0x00000005ff037c10 */ /* 0x000fe200097fe4ff */
        /* <DEDUP_REMOVED lines=25> */
.L_x_24714:
[----:B------:R-:W-:Y:S02]  /*6fb0*/  ISETP.NE.AND P0, PT, R7, RZ, PT ;  /* 0x000000ff0700720c */ /* 0x000fe40003f05270 */
[----:B------:R-:W-:-:S11]  /*6fc0*/  PRMT R5, R6, 0x7610, R5 ;  /* 0x0000761006057816 */ /* 0x000fd60000000005 */
[----:B------:R-:W-:Y:S05]  /*6fd0*/  @!P0 BRA `(.L_x_24713) ;  /* 0x00000000001c8947 */ /* 0x000fea0003800000 */
[----:B------:R-:W-:-:S04]  /*6fe0*/  LOP3.LUT R0, R6, 0x8000, RZ, 0xc0, !PT ;  /* 0x0000800006007812 */ /* 0x000fc800078ec0ff */
[----:B------:R-:W-:-:S04]  /*6ff0*/  LOP3.LUT R0, R0, 0x1, RZ, 0xfc, !PT ;  /* 0x0000000100007812 */ /* 0x000fc800078efcff */
[----:B------:R-:W-:Y:S01]  /*7000*/  PRMT R5, R0, 0x7610, R5 ;  /* 0x0000761000057816 */ /* 0x000fe20000000005 */
[----:B------:R-:W-:Y:S06]  /*7010*/  BRA `(.L_x_24713) ;  /* 0x00000000000c7947 */ /* 0x000fec0003800000 */
.L_x_24712:
[----:B------:R-:W-:-:S05]  /*7020*/  FADD.FTZ R0, R9, R0 ;  /* 0x0000000009007221 */ /* 0x000fca0000010000 */
[----:B------:R-:W-:-:S04]  /*7030*/  F2FP.BF16.F32.PACK_AB R0, RZ, R0 ;  /* 0x00000000ff00723e */ /* 0x000fc800000010ff */
[----:B------:R-:W-:-:S07]  /*7040*/  PRMT R5, R0, 0x7610, R5 ;  /* 0x0000761000057816 */ /* 0x000fce0000000005 */
.L_x_24713:
[----:B------:R-:W-:Y:S05]  /*7050*/  BSYNC.RECONVERGENT B1 ;  /* 0x0000000000017941 */ /* 0x000fea0003800200 */
.L_x_24711:
[----:B------:R-:W-:Y:S01]  /*7060*/  STG.E.U16 desc[UR6][R2.64], R5 ;  /* 0x0000000502007986 */ /* 0x000fe2000c101506 */
[----:B------:R-:W-:Y:S05]  /*7070*/  EXIT ;  /* 0x000000000000794d */ /* 0x000fea0003800000 */
.L_x_24715:
        /* <DEDUP_REMOVED lines=16> */
.L_x_32542:


//--------------------- .text._ZN2at6native27unrolled_elementwise_kernelINS0_13BinaryFunctorIN3c108BFloat16ES4_S4_ZZZNS0_21nextafter_kernel_cudaERNS_18TensorIteratorBaseEENKUlvE_clEvENKUlvE1_clEvEUlS4_S4_E_EESt5arrayIPcLm3EELi4E23TrivialOffsetCalculatorILi2EjESE_ILi1EjENS0_6memory15LoadWithoutCastENSH_16StoreWithoutCastEEEviT_T0_T2_T3_T4_T5_ --------------------------
	.section	.text._ZN2at6native27unrolled_elementwise_kernelINS0_13BinaryFunctorIN3c108BFloat16ES4_S4_ZZZNS0_21nextafter_kernel_cudaERNS_18TensorIteratorBaseEENKUlvE_clEvENKUlvE1_clEvEUlS4_S4_E_EESt5arrayIPcLm3EELi4E23TrivialOffsetCalculatorILi2EjESE_ILi1EjENS0_6memory15LoadWithoutCastENSH_16StoreWithoutCastEEEviT_T0_T2_T3_T4_T5_,"ax",@progbits
	.align	128
        .global         _ZN2at6native27unrolled_elementwise_kernelINS0_13BinaryFunctorIN3c108BFloat16ES4_S4_ZZZNS0_21nextafter_kernel_cudaERNS_18TensorIteratorBaseEENKUlvE_clEvENKUlvE1_clEvEUlS4_S4_E_EESt5arrayIPcLm3EELi4E23TrivialOffsetCalculatorILi2EjESE_ILi1EjENS0_6memory15LoadWithoutCastENSH_16StoreWithoutCastEEEviT_T0_T2_T3_T4_T5_
        .type           _ZN2at6native27unrolled_elementwise_kernelINS0_13BinaryFunctorIN3c108BFloat16ES4_S4_ZZZNS0_21nextafter_kernel_cudaERNS_18TensorIteratorBaseEENKUlvE_clEvENKUlvE1_clEvEUlS4_S4_E_EESt5arrayIPcLm3EELi4E23TrivialOffsetCalculatorILi2EjESE_ILi1EjENS0_6memory15LoadWithoutCastENSH_16StoreWithoutCastEEEviT_T0_T2_T3_T4_T5_,@function
        .size           _ZN2at6native27unrolled_elementwise_kernelINS0_13BinaryFunctorIN3c108BFloat16ES4_S4_ZZZNS0_21nextafter_kernel_cudaERNS_18TensorIteratorBaseEENKUlvE_clEvENKUlvE1_clEvEUlS4_S4_E_EESt5arrayIPcLm3EELi4E23TrivialOffsetCalculatorILi2EjESE_ILi1EjENS0_6memory15LoadWithoutCastENSH_16StoreWithoutCastEEEviT_T0_T2_T3_T4_T5_,(.L_x_32543 - _ZN2at6native27unrolled_elementwise_kernelINS0_13BinaryFunctorIN3c108BFloat16ES4_S4_ZZZNS0_21nextafter_kernel_cudaERNS_18TensorIteratorBaseEENKUlvE_clEvENKUlvE1_clEvEUlS4_S4_E_EESt5arrayIPcLm3EELi4E23TrivialOffsetCalculatorILi2EjESE_ILi1EjENS0_6memory15LoadWithoutCastENSH_16StoreWithoutCastEEEviT_T0_T2_T3_T4_T5_)
        .other          _ZN2at6native27unrolled_elementwise_kernelINS0_13BinaryFunctorIN3c108BFloat16ES4_S4_ZZZNS0_21nextafter_kernel_cudaERNS_18TensorIteratorBaseEENKUlvE_clEvENKUlvE1_clEvEUlS4_S4_E_EESt5arrayIPcLm3EELi4E23TrivialOffsetCalculatorILi2EjESE_ILi1EjENS0_6memory15LoadWithoutCastENSH_16StoreWithoutCastEEEviT_T0_T2_T3_T4_T5_,@"STO_CUDA_ENTRY STV_DEFAULT"
_ZN2at6native27unrolled_elementwise_kernelINS0_13BinaryFunctorIN3c108BFloat16ES4_S4_ZZZNS0_21nextafter_kernel_cudaERNS_18TensorIteratorBaseEENKUlvE_clEvENKUlvE1_clEvEUlS4_S4_E_EESt5arrayIPcLm3EELi4E23TrivialOffsetCalculatorILi2EjESE_ILi1EjENS0_6memory15LoadWithoutCastENSH_16StoreWithoutCastEEEviT_T0_T2_T3_T4_T5_:
.text._ZN2at6native27unrolled_elementwise_kernelINS0_13BinaryFunctorIN3c108BFloat16ES4_S4_ZZZNS0_21nextafter_kernel_cudaERNS_18TensorIteratorBaseEENKUlvE_clEvENKUlvE1_clEvEUlS4_S4_E_EESt5arrayIPcLm3EELi4E23TrivialOffsetCalculatorILi2EjESE_ILi1EjENS0_6memory15LoadWithoutCastENSH_16StoreWithoutCastEEEviT_T0_T2_T3_T4_T5_:
        /* <DEDUP_REMOVED lines=53> */
[----:B-----5:R-:W-:Y:S02]  /*0350*/  IMAD.U32 R3, R20, 0x10000, RZ ;  /* 0x0001000014037824 */ /* 0x020fe400078e00ff */
        /* <DEDUP_REMOVED lines=23> */
.L_x_24718:
        /* <DEDUP_REMOVED lines=9> */
.L_x_24717:
[----:B------:R-:W-:Y:S05]  /*0560*/  BSYNC.RECONVERGENT B0 ;  /* 0x0000000000007941 */ /* 0x000fea0003800200 */
.L_x_24716:
[----:B------:R-:W-:Y:S01]  /*0570*/  VIADD R3, R19, 0x80 ;  /* 0x0000008013037836 */ /* 0x000fe20000000000 */
[----:B------:R-:W-:Y:S04]  /*0580*/  BSSY.RECONVERGENT B0, `(.L_x_24719) ;  /* 0x0000025000007945 */ /* 0x000fe80003800200 */
[----:B------:R-:W-:-:S13]  /*0590*/  ISETP.GE.AND P0, PT, R3, R18, PT ;  /* 0x000000120300720c */ /* 0x000fda0003f06270 */
[----:B------:R-:W-:Y:S05]  /*05a0*/  @P0 BRA `(.L_x_24720) ;  /* 0x0000000000880947 */ /* 0x000fea0003800000 */
[----:B-----5:R-:W-:Y:S02]  /*05b0*/  IMAD.U32 R5, R22, 0x10000, RZ ;  /* 0x0001000016057824 */ /* 0x020fe400078e00ff */
        /* <DEDUP_REMOVED lines=23> */
.L_x_24722:
[----:B------:R-:W-:Y:S02]  /*0730*/  ISETP.NE.AND P0, PT, R5, RZ, PT ;  /* 0x000000ff0500720c */ /* 0x000fe40003f05270 */
[----:B------:R-:W-:-:S11]  /*0740*/  PRMT R22, R25, 0x7610, R22 ;  /* 0x0000761019167816 */ /* 0x000fd60000000016 */
[----:B------:R-:W-:Y:S05]  /*0750*/  @!P0 BRA `(.L_x_24720) ;  /* 0x00000000001c8947 */ /* 0x000fea0003800000 */
[----:B------:R-:W-:-:S04]  /*0760*/  LOP3.LUT R25, R25, 0x8000, RZ, 0xc0, !PT ;  /* 0x0000800019197812 */ /* 0x000fc800078ec0ff */
[----:B------:R-:W-:-:S04]  /*0770*/  LOP3.LUT R25, R25, 0x1, RZ, 0xfc, !PT ;  /* 0x0000000119197812 */ /* 0x000fc800078efcff */
[----:B------:R-:W-:Y:S01]  /*0780*/  PRMT R22, R25, 0x7610, R22 ;  /* 0x0000761019167816 */ /* 0x000fe20000000016 */
[----:B------:R-:W-:Y:S06]  /*0790*/  BRA `(.L_x_24720) ;  /* 0x00000000000c7947 */ /* 0x000fec0003800000 */
.L_x_24721:
[----:B------:R-:W-:-:S05]  /*07a0*/  FADD.FTZ R2, R5, R2 ;  /* 0x0000000205027221 */ /* 0x000fca0000010000 */
[----:B------:R-:W-:-:S04]  /*07b0*/  F2FP.BF16.F32.PACK_AB R2, RZ, R2 ;  /* 0x00000002ff02723e */ /* 0x000fc800000010ff */
[----:B------:R-:W-:-:S07]  /*07c0*/  PRMT R22, R2, 0x7610, R22 ;  /* 0x0000761002167816 */ /* 0x000fce0000000016 */
.L_x_24720:
[----:B------:R-:W-:Y:S05]  /*07d0*/  BSYNC.RECONVERGENT B0 ;  /* 0x0000000000007941 */ /* 0x000fea0003800200 */
.L_x_24719:
        /* <DEDUP_REMOVED lines=28> */
.L_x_24726:
[----:B------:R-:W-:Y:S02]  /*09a0*/  ISETP.NE.AND P0, PT, R5, RZ, PT ;  /* 0x000000ff0500720c */ /* 0x000fe40003f05270 */
[----:B------:R-:W-:-:S11]  /*09b0*/  PRMT R23, R24, 0x7610, R23 ;  /* 0x0000761018177816 */ /* 0x000fd60000000017 */
[----:B------:R-:W-:Y:S05]  /*09c0*/  @!P0 BRA `(.L_x_24724) ;  /* 0x00000000001c8947 */ /* 0x000fea0003800000 */
[----:B------:R-:W-:-:S04]  /*09d0*/  LOP3.LUT R24, R24, 0x8000, RZ, 0xc0, !PT ;  /* 0x0000800018187812 */ /* 0x000fc800078ec0ff */
[----:B------:R-:W-:-:S04]  /*09e0*/  LOP3.LUT R24, R24, 0x1, RZ, 0xfc, !PT ;  /* 0x0000000118187812 */ /* 0x000fc800078efcff */
[----:B------:R-:W-:Y:S01]  /*09f0*/  PRMT R23, R24, 0x7610, R23 ;  /* 0x0000761018177816 */ /* 0x000fe20000000017 */
[----:B------:R-:W-:Y:S06]  /*0a00*/  BRA `(.L_x_24724) ;  /* 0x00000000000c7947 */ /* 0x000fec0003800000 */
.L_x_24725:
[----:B------:R-:W-:-:S05]  /*0a10*/  FADD.FTZ R2, R5, R2 ;  /* 0x0000000205027221 */ /* 0x000fca0000010000 */
[----:B------:R-:W-:-:S04]  /*0a20*/  F2FP.BF16.F32.PACK_AB R2, RZ, R2 ;  /* 0x00000002ff02723e */ /* 0x000fc800000010ff */
[----:B------:R-:W-:-:S07]  /*0a30*/  PRMT R23, R2, 0x7610, R23 ;  /* 0x0000761002177816 */ /* 0x000fce0000000017 */
.L_x_24724:
[----:B------:R-:W-:Y:S05]  /*0a40*/  BSYNC.RECONVERGENT B0 ;  /* 0x0000000000007941 */ /* 0x000fea0003800200 */
.L_x_24723:
        /* <DEDUP_REMOVED lines=28> */
.L_x_24730:
[----:B------:R-:W-:Y:S02]  /*0c10*/  ISETP.NE.AND P0, PT, R5, RZ, PT ;  /* 0x000000ff0500720c */ /* 0x000fe40003f05270 */
[----:B------:R-:W-:-:S11]  /*0c20*/  PRMT R12, R13, 0x7610, R12 ;  /* 0x000076100d0c7816 */ /* 0x000fd6000000000c */
[----:B------:R-:W-:Y:S05]  /*0c30*/  @!P0 BRA `(.L_x_24728) ;  /* 0x00000000001c8947 */ /* 0x000fea0003800000 */
[----:B------:R-:W-:-:S04]  /*0c40*/  LOP3.LUT R13, R13, 0x8000, RZ, 0xc0, !PT ;  /* 0x000080000d0d7812 */ /* 0x000fc800078ec0ff */
[----:B------:R-:W-:-:S04]  /*0c50*/  LOP3.LUT R13, R13, 0x1, RZ, 0xfc, !PT ;  /* 0x000000010d0d7812 */ /* 0x000fc800078efcff */
[----:B------:R-:W-:Y:S01]  /*0c60*/  PRMT R12, R13, 0x7610, R12 ;  /* 0x000076100d0c7816 */ /* 0x000fe2000000000c */
[----:B------:R-:W-:Y:S06]  /*0c70*/  BRA `(.L_x_24728) ;  /* 0x00000000000c7947 */ /* 0x000fec0003800000 */
.L_x_24729:
[----:B------:R-:W-:-:S05]  /*0c80*/  FADD.FTZ R2, R5, R2 ;  /* 0x0000000205027221 */ /* 0x000fca0000010000 */
[----:B------:R-:W-:-:S04]  /*0c90*/  F2FP.BF16.F32.PACK_AB R2, RZ, R2 ;  /* 0x00000002ff02723e */ /* 0x000fc800000010ff */
[----:B------:R-:W-:-:S07]  /*0ca0*/  PRMT R12, R2, 0x7610, R12 ;  /* 0x00007610020c7816 */ /* 0x000fce000000000c */
.L_x_24728:
[----:B------:R-:W-:Y:S05]  /*0cb0*/  BSYNC.RECONVERGENT B0 ;  /* 0x0000000000007941 */ /* 0x000fea0003800200 */
.L_x_24727:
        /* <DEDUP_REMOVED lines=18> */
.L_x_24732:
[----:B------:R-:W-:Y:S05]  /*0de0*/  BSYNC.RECONVERGENT B0 ;  /* 0x0000000000007941 */ /* 0x000fea0003800200 */
.L_x_24731:
[----:B------:R-:W-:-:S13]  /*0df0*/  ISETP.GE.AND P0, PT, R19, R18, PT ;  /* 0x000000121300720c */ /* 0x000fda0003f06270 */
[----:B------:R-:W-:Y:S05]  /*0e00*/  @P0 EXIT ;  /* 0x000000000000094d */ /* 0x000fea0003800000 */
[----:B01----:R-:W0:Y:S01]  /*0e10*/  LDC.64 R2, c[0x0][0x388] ;  /* 0x0000e200ff027b82 */ /* 0x003e220000000a00 */
[----:B------:R-:W-:-:S04]  /*0e20*/  IMAD R19, R0, 0x200, R19 ;  /* 0x0000020000137824 */ /* 0x000fc800078e0213 */
[----:B0-----:R-:W-:-:S05]  /*0e30*/  IMAD.WIDE.U32 R2, R19, 0x2, R2 ;  /* 0x0000000213027825 */ /* 0x001fca00078e0002 */
[----:B------:R-:W-:Y:S01]  /*0e40*/  STG.E.U16 desc[UR4][R2.64], R12 ;  /* 0x0000000c02007986 */ /* 0x000fe2000c101504 */
[----:B------:R-:W-:Y:S05]  /*0e50*/  EXIT ;  /* 0x000000000000794d */ /* 0x000fea0003800000 */
.L_x_24733:
        /* <DEDUP_REMOVED lines=10> */
.L_x_32543:


//--------------------- .text._ZN2at6native29vectorized_elementwise_kernelILi2ENS0_13BinaryFunctorIN3c108BFloat16ES4_S4_ZZZNS0_21nextafter_kernel_cudaERNS_18TensorIteratorBaseEENKUlvE_clEvENKUlvE1_clEvEUlS4_S4_E_EESt5arrayIPcLm3EEEEviT0_T1_ --------------------------
	.section	.text._ZN2at6native29vectorized_elementwise_kernelILi2ENS0_13BinaryFunctorIN3c108BFloat16ES4_S4_ZZZNS0_21nextafter_kernel_cudaERNS_18TensorIteratorBaseEENKUlvE_clEvENKUlvE1_clEvEUlS4_S4_E_EESt5arrayIPcLm3EEEEviT0_T1_,"ax",@progbits
	.align	128
        .global         _ZN2at6native29vectorized_elementwise_kernelILi2ENS0_13BinaryFunctorIN3c108BFloat16ES4_S4_ZZZNS0_21nextafter_kernel_cudaERNS_18TensorIteratorBaseEENKUlvE_clEvENKUlvE1_clEvEUlS4_S4_E_EESt5arrayIPcLm3EEEEviT0_T1_
        .type           _ZN2at6native29vectorized_elementwise_kernelILi2ENS0_13BinaryFunctorIN3c108BFloat16ES4_S4_ZZZNS0_21nextafter_kernel_cudaERNS_18TensorIteratorBaseEENKUlvE_clEvENKUlvE1_clEvEUlS4_S4_E_EESt5arrayIPcLm3EEEEviT0_T1_,@function
        .size           _ZN2at6native29vectorized_elementwise_kernelILi2ENS0_13BinaryFunctorIN3c108BFloat16ES4_S4_ZZZNS0_21nextafter_kernel_cudaERNS_18TensorIteratorBaseEENKUlvE_clEvENKUlvE1_clEvEUlS4_S4_E_EESt5arrayIPcLm3EEEEviT0_T1_,(.L_x_32544 - _ZN2at6native29vectorized_elementwise_kernelILi2ENS0_13BinaryFunctorIN3c108BFloat16ES4_S4_ZZZNS0_21nextafter_kernel_cudaERNS_18TensorIteratorBaseEENKUlvE_clEvENKUlvE1_clEvEUlS4_S4_E_EESt5arrayIPcLm3EEEEviT0_T1_)
        .other          _ZN2at6native29vectorized_elementwise_kernelILi2ENS0_13BinaryFunctorIN3c108BFloat16ES4_S4_ZZZNS0_21nextafter_kernel_cudaERNS_18TensorIteratorBaseEENKUlvE_clEvENKUlvE1_clEvEUlS4_S4_E_EESt5arrayIPcLm3EEEEviT0_T1_,@"STO_CUDA_ENTRY STV_DEFAULT"
_ZN2at6native29vectorized_elementwise_kernelILi2ENS0_13BinaryFunctorIN3c108BFloat16ES4_S4_ZZZNS0_21nextafter_kernel_cudaERNS_18TensorIteratorBaseEENKUlvE_clEvENKUlvE1_clEvEUlS4_S4_E_EESt5arrayIPcLm3EEEEviT0_T1_:
.text._ZN2at6native29vectorized_elementwise_kernelILi2ENS0_13BinaryFunctorIN3c108BFloat16ES4_S4_ZZZNS0_21nextafter_kernel_cudaERNS_18TensorIteratorBaseEENKUlvE_clEvENKUlvE1_clEvEUlS4_S4_E_EESt5arrayIPcLm3EEEEviT0_T1_:
        /* <DEDUP_REMOVED lines=124> */
.L_x_24737:
        /* <DEDUP_REMOVED lines=8> */
.L_x_24736:
[----:B------:R-:W-:Y:S05]  /*0840*/  BSYNC.RECONVERGENT B0 ;  /* 0x0000000000007941 */ /* 0x000fea0003800200 */
.L_x_24735:
[----:B------:R-:W-:Y:S01]  /*0850*/  VIADD R12, R7, 0x80 ;  /* 0x00000080070c7836 */ /* 0x000fe20000000000 */
[----:B------:R-:W-:Y:S04]  /*0860*/  BSSY.RECONVERGENT B0, `(.L_x_24738) ;  /* 0x0000024000007945 */ /* 0x000fe80003800200 */
[----:B------:R-:W-:-:S13]  /*0870*/  ISETP.GE.U32.AND P0, PT, R12, R5, PT ;  /* 0x000000050c00720c */ /* 0x000fda0003f06070 */
        /* <DEDUP_REMOVED lines=24> */
.L_x_24741:
[----:B------:R-:W-:Y:S02]  /*0a00*/  ISETP.NE.AND P0, PT, R14, RZ, PT ;  /* 0x000000ff0e00720c */ /* 0x000fe40003f05270 */
[----:B------:R-:W-:-:S11]  /*0a10*/  PRMT R8, R11, 0x7610, R8 ;  /* 0x000076100b087816 */ /* 0x000fd60000000008 */
[----:B------:R-:W-:Y:S05]  /*0a20*/  @!P0 BRA `(.L_x_24739) ;  /* 0x00000000001c8947 */ /* 0x000fea0003800000 */
[----:B------:R-:W-:-:S04]  /*0a30*/  LOP3.LUT R11, R11, 0x8000, RZ, 0xc0, !PT ;  /* 0x000080000b0b7812 */ /* 0x000fc800078ec0ff */
[----:B------:R-:W-:-:S04]  /*0a40*/  LOP3.LUT R11, R11, 0x1, RZ, 0xfc, !PT ;  /* 0x000000010b0b7812 */ /* 0x000fc800078efcff */
[----:B------:R-:W-:Y:S01]  /*0a50*/  PRMT R8, R11, 0x7610, R8 ;  /* 0x000076100b087816 */ /* 0x000fe20000000008 */
[----:B------:R-:W-:Y:S06]  /*0a60*/  BRA `(.L_x_24739) ;  /* 0x00000000000c7947 */ /* 0x000fec0003800000 */
.L_x_24740:
[----:B------:R-:W-:-:S05]  /*0a70*/  FADD.FTZ R9, R14, R9 ;  /* 0x000000090e097221 */ /* 0x000fca0000010000 */
[----:B------:R-:W-:-:S04]  /*0a80*/  F2FP.BF16.F32.PACK_AB R9, RZ, R9 ;  /* 0x00000009ff09723e */ /* 0x000fc800000010ff */
[----:B------:R-:W-:-:S07]  /*0a90*/  PRMT R8, R9, 0x7610, R8 ;  /* 0x0000761009087816 */ /* 0x000fce0000000008 */
.L_x_24739:
[----:B------:R-:W-:Y:S05]  /*0aa0*/  BSYNC.RECONVERGENT B0 ;  /* 0x0000000000007941 */ /* 0x000fea0003800200 */
.L_x_24738:
        /* <DEDUP_REMOVED lines=28> */
.L_x_24745:
[----:B------:R-:W-:Y:S02]  /*0c70*/  ISETP.NE.AND P0, PT, R14, RZ, PT ;  /* 0x000000ff0e00720c */ /* 0x000fe40003f05270 */
[----:B------:R-:W-:-:S11]  /*0c80*/  PRMT R10, R21, 0x7610, R10 ;  /* 0x00007610150a7816 */ /* 0x000fd6000000000a */
[----:B------:R-:W-:Y:S05]  /*0c90*/  @!P0 BRA `(.L_x_24743) ;  /* 0x00000000001c8947 */ /* 0x000fea0003800000 */
[----:B------:R-:W-:-:S04]  /*0ca0*/  LOP3.LUT R21, R21, 0x8000, RZ, 0xc0, !PT ;  /* 0x0000800015157812 */ /* 0x000fc800078ec0ff */
[----:B------:R-:W-:-:S04]  /*0cb0*/  LOP3.LUT R21, R21, 0x1, RZ, 0xfc, !PT ;  /* 0x0000000115157812 */ /* 0x000fc800078efcff */
[----:B------:R-:W-:Y:S01]  /*0cc0*/  PRMT R10, R21, 0x7610, R10 ;  /* 0x00007610150a7816 */ /* 0x000fe2000000000a */
[----:B------:R-:W-:Y:S06]  /*0cd0*/  BRA `(.L_x_24743) ;  /* 0x00000000000c7947 */ /* 0x000fec0003800000 */
.L_x_24744:
[----:B------:R-:W-:-:S05]  /*0ce0*/  FADD.FTZ R9, R14, R9 ;  /* 0x000000090e097221 */ /* 0x000fca0000010000 */
[----:B------:R-:W-:-:S04]  /*0cf0*/  F2FP.BF16.F32.PACK_AB R9, RZ, R9 ;  /* 0x00000009ff09723e */ /* 0x000fc800000010ff */
[----:B------:R-:W-:-:S07]  /*0d00*/  PRMT R10, R9, 0x7610, R10 ;  /* 0x00007610090a7816 */ /* 0x000fce000000000a */
.L_x_24743:
[----:B------:R-:W-:Y:S05]  /*0d10*/  BSYNC.RECONVERGENT B0 ;  /* 0x0000000000007941 */ /* 0x000fea0003800200 */
.L_x_24742:
        /* <DEDUP_REMOVED lines=28> */
.L_x_24749:
[----:B------:R-:W-:Y:S02]  /*0ee0*/  ISETP.NE.AND P0, PT, R14, RZ, PT ;  /* 0x000000ff0e00720c */ /* 0x000fe40003f05270 */
[----:B------:R-:W-:-:S11]  /*0ef0*/  PRMT R20, R25, 0x7610, R20 ;  /* 0x0000761019147816 */ /* 0x000fd60000000014 */
[----:B------:R-:W-:Y:S05]  /*0f00*/  @!P0 BRA `(.L_x_24747) ;  /* 0x00000000001c8947 */ /* 0x000fea0003800000 */
[----:B------:R-:W-:-:S04]  /*0f10*/  LOP3.LUT R25, R25, 0x8000, RZ, 0xc0, !PT ;  /* 0x0000800019197812 */ /* 0x000fc800078ec0ff */
[----:B------:R-:W-:-:S04]  /*0f20*/  LOP3.LUT R25, R25, 0x1, RZ, 0xfc, !PT ;  /* 0x0000000119197812 */ /* 0x000fc800078efcff */
[----:B------:R-:W-:Y:S01]  /*0f30*/  PRMT R20, R25, 0x7610, R20 ;  /* 0x0000761019147816 */ /* 0x000fe20000000014 */
[----:B------:R-:W-:Y:S06]  /*0f40*/  BRA `(.L_x_24747) ;  /* 0x00000000000c7947 */ /* 0x000fec0003800000 */
.L_x_24748:
[----:B------:R-:W-:-:S05]  /*0f50*/  FADD.FTZ R9, R14, R9 ;  /* 0x000000090e097221 */ /* 0x000fca0000010000 */
[----:B------:R-:W-:-:S04]  /*0f60*/  F2FP.BF16.F32.PACK_AB R9, RZ, R9 ;  /* 0x00000009ff09723e */ /* 0x000fc800000010ff */
[----:B------:R-:W-:-:S07]  /*0f70*/  PRMT R20, R9, 0x7610, R20 ;  /* 0x0000761009147816 */ /* 0x000fce0000000014 */
.L_x_24747:
[----:B------:R-:W-:Y:S05]  /*0f80*/  BSYNC.RECONVERGENT B0 ;  /* 0x0000000000007941 */ /* 0x000fea0003800200 */
.L_x_24746:
        /* <DEDUP_REMOVED lines=28> */
.L_x_24753:
[----:B------:R-:W-:Y:S02]  /*1150*/  ISETP.NE.AND P0, PT, R14, RZ, PT ;  /* 0x000000ff0e00720c */ /* 0x000fe40003f05270 */
[----:B------:R-:W-:-:S11]  /*1160*/  PRMT R27, R0, 0x7610, R27 ;  /* 0x00007610001b7816 */ /* 0x000fd6000000001b */
[----:B------:R-:W-:Y:S05]  /*1170*/  @!P0 BRA `(.L_x_24751) ;  /* 0x00000000001c8947 */ /* 0x000fea0003800000 */
[----:B------:R-:W-:-:S04]  /*1180*/  LOP3.LUT R0, R0, 0x8000, RZ, 0xc0, !PT ;  /* 0x0000800000007812 */ /* 0x000fc800078ec0ff */
[----:B------:R-:W-:-:S04]  /*1190*/  LOP3.LUT R0, R0, 0x1, RZ, 0xfc, !PT ;  /* 0x0000000100007812 */ /* 0x000fc800078efcff */
[----:B------:R-:W-:Y:S01]  /*11a0*/  PRMT R27, R0, 0x7610, R27 ;  /* 0x00007610001b7816 */ /* 0x000fe2000000001b */
[----:B------:R-:W-:Y:S06]  /*11b0*/  BRA `(.L_x_24751) ;  /* 0x00000000000c7947 */ /* 0x000fec0003800000 */
.L_x_24752:
[----:B------:R-:W-:-:S05]  /*11c0*/  FADD.FTZ R9, R14, R9 ;  /* 0x000000090e097221 */ /* 0x000fca0000010000 */
[----:B------:R-:W-:-:S04]  /*11d0*/  F2FP.BF16.F32.PACK_AB R9, RZ, R9 ;  /* 0x00000009ff09723e */ /* 0x000fc800000010ff */
[----:B------:R-:W-:-:S07]  /*11e0*/  PRMT R27, R9, 0x7610, R27 ;  /* 0x00007610091b7816 */ /* 0x000fce000000001b */
.L_x_24751:
[----:B------:R-:W-:Y:S05]  /*11f0*/  BSYNC.RECONVERGENT B0 ;  /* 0x0000000000007941 */ /* 0x000fea0003800200 */
.L_x_24750:
[----:B-----5:R-:W-:Y:S01]  /*1200*/  VIADD R0, R7, 0x280 ;  /* 0x0000028007007836 */ /* 0x020fe20000000000 */
[----:B------:R-:W-:Y:S04]  /*1210*/  BSSY.RECONVERGENT B0, `(.L_x_24754) ;  /* 0x0000025000007945 */ /* 0x000fe80003800200 */
[----:B------:R-:W-:-:S13]  /*1220*/  ISETP.GE.U32.AND P0, PT, R0, R5, PT ;  /* 0x000000050000720c */ /* 0x000fda0003f06070 */
        /* <DEDUP_REMOVED lines=25> */
.L_x_24757:
[----:B------:R-:W-:Y:S02]  /*13c0*/  ISETP.NE.AND P0, PT, R9, RZ, PT ;  /* 0x000000ff0900720c */ /* 0x000fe40003f05270 */
[----:B------:R-:W-:-:S11]  /*13d0*/  PRMT R3, R2, 0x7610, R3 ;  /* 0x0000761002037816 */ /* 0x000fd60000000003 */
[----:B------:R-:W-:Y:S05]  /*13e0*/  @!P0 BRA `(.L_x_24755) ;  /* 0x00000000001c8947 */ /* 0x000fea0003800000 */
[----:B------:R-:W-:-:S04]  /*13f0*/  LOP3.LUT R2, R2, 0x8000, RZ, 0xc0, !PT ;  /* 0x0000800002027812 */ /* 0x000fc800078ec0ff */
[----:B------:R-:W-:-:S04]  /*1400*/  LOP3.LUT R2, R2, 0x1, RZ, 0xfc, !PT ;  /* 0x0000000102027812 */ /* 0x000fc800078efcff */
[----:B------:R-:W-:Y:S01]  /*1410*/  PRMT R3, R2, 0x7610, R3 ;  /* 0x0000761002037816 */ /* 0x000fe20000000003 */
[----:B------:R-:W-:Y:S06]  /*1420*/  BRA `(.L_x_24755) ;  /* 0x00000000000c7947 */ /* 0x000fec0003800000 */
.L_x_24756:
[----:B------:R-:W-:-:S05]  /*1430*/  FADD.FTZ R0, R9, R0 ;  /* 0x0000000009007221 */ /* 0x000fca0000010000 */
[----:B------:R-:W-:-:S04]  /*1440*/  F2FP.BF16.F32.PACK_AB R0, RZ, R0 ;  /* 0x00000000ff00723e */ /* 0x000fc800000010ff */
[----:B------:R-:W-:-:S07]  /*1450*/  PRMT R3, R0, 0x7610, R3 ;  /* 0x0000761000037816 */ /* 0x000fce0000000003 */
.L_x_24755:
[----:B------:R-:W-:Y:S05]  /*1460*/  BSYNC.RECONVERGENT B0 ;  /* 0x0000000000007941 */ /* 0x000fea0003800200 */
.L_x_24754:
[----:B------:R-:W-:Y:S01]  /*1470*/  VIADD R0, R7, 0x300 ;  /* 0x0000030007007836 */ /* 0x000fe20000000000 */
        /* <DEDUP_REMOVED lines=27> */
.L_x_24761:
[----:B------:R-:W-:Y:S02]  /*1630*/  ISETP.NE.AND P0, PT, R9, RZ, PT ;  /* 0x000000ff0900720c */ /* 0x000fe40003f05270 */
[----:B------:R-:W-:-:S11]  /*1640*/  PRMT R26, R29, 0x7610, R26 ;  /* 0x000076101d1a7816 */ /* 0x000fd6000000001a */
[----:B------:R-:W-:Y:S05]  /*1650*/  @!P0 BRA `(.L_x_24759) ;  /* 0x00000000001c8947 */ /* 0x000fea0003800000 */
[----:B------:R-:W-:-:S04]  /*1660*/  LOP3.LUT R29, R29, 0x8000, RZ, 0xc0, !PT ;  /* 0x000080001d1d7812 */ /* 0x000fc800078ec0ff */
[----:B------:R-:W-:-:S04]  /*1670*/  LOP3.LUT R29, R29, 0x1, RZ, 0xfc, !PT ;  /* 0x000000011d1d7812 */ /* 0x000fc800078efcff */
[----:B------:R-:W-:Y:S01]  /*1680*/  PRMT R26, R29, 0x7610, R26 ;  /* 0x000076101d1a7816 */ /* 0x000fe2000000001a */
[----:B------:R-:W-:Y:S06]  /*1690*/  BRA `(.L_x_24759) ;  /* 0x00000000000c7947 */ /* 0x000fec0003800000 */
.L_x_24760:
[----:B------:R-:W-:-:S05]  /*16a0*/  FADD.FTZ R0, R9, R0 ;  /* 0x0000000009007221 */ /* 0x000fca0000010000 */
[----:B------:R-:W-:-:S04]  /*16b0*/  F2FP.BF16.F32.PACK_AB R0, RZ, R0 ;  /* 0x00000000ff00723e */ /* 0x000fc800000010ff */
[----:B------:R-:W-:-:S07]  /*16c0*/  PRMT R26, R0, 0x7610, R26 ;  /* 0x00007610001a7816 */ /* 0x000fce000000001a */
.L_x_24759:
[----:B------:R-:W-:Y:S05]  /*16d0*/  BSYNC.RECONVERGENT B0 ;  /* 0x0000000000007941 */ /* 0x000fea0003800200 */
.L_x_24758:
        /* <DEDUP_REMOVED lines=28> */
.L_x_24765:
[----:B------:R-:W-:Y:S02]  /*18a0*/  ISETP.NE.AND P0, PT, R9, RZ, PT ;  /* 0x000000ff0900720c */ /* 0x000fe40003f05270 */
[----:B------:R-:W-:-:S11]  /*18b0*/  PRMT R22, R23, 0x7610, R22 ;  /* 0x0000761017167816 */ /* 0x000fd60000000016 */
[----:B------:R-:W-:Y:S05]  /*18c0*/  @!P0 BRA `(.L_x_24763) ;  /* 0x00000000001c8947 */ /* 0x000fea0003800000 */
[----:B------:R-:W-:-:S04]  /*18d0*/  LOP3.LUT R23, R23, 0x8000, RZ, 0xc0, !PT ;  /* 0x0000800017177812 */ /* 0x000fc800078ec0ff */
[----:B------:R-:W-:-:S04]  /*18e0*/  LOP3.LUT R23, R23, 0x1, RZ, 0xfc, !PT ;  /* 0x0000000117177812 */ /* 0x000fc800078efcff */
[----:B------:R-:W-:Y:S01]  /*18f0*/  PRMT R22, R23, 0x7610, R22 ;  /* 0x0000761017167816 */ /* 0x000fe20000000016 */
[----:B------:R-:W-:Y:S06]  /*1900*/  BRA `(.L_x_24763) ;  /* 0x00000000000c7947 */ /* 0x000fec0003800000 */
.L_x_24764:
[----:B------:R-:W-:-:S05]  /*1910*/  FADD.FTZ R0, R9, R0 ;  /* 0x0000000009007221 */ /* 0x000fca0000010000 */
[----:B------:R-:W-:-:S04]  /*1920*/  F2FP.BF16.F32.PACK_AB R0, RZ, R0 ;  /* 0x00000000ff00723e */ /* 0x000fc800000010ff */
[----:B------:R-:W-:-:S07]  /*1930*/  PRMT R22, R0, 0x7610, R22 ;  /* 0x0000761000167816 */ /* 0x000fce0000000016 */
.L_x_24763:
[----:B------:R-:W-:Y:S05]  /*1940*/  BSYNC.RECONVERGENT B0 ;  /* 0x0000000000007941 */ /* 0x000fea0003800200 */
.L_x_24762:
        /* <DEDUP_REMOVED lines=21> */
.L_x_24768:
[----:B------:R-:W-:-:S13]  /*1aa0*/  ISETP.GE.U32.AND P0, PT, R7, R5, PT ;  /* 0x000000050700720c */ /* 0x000fda0003f06070 */
[----:B------:R-:W-:Y:S05]  /*1ab0*/  @P0 BRA `(.L_x_24770) ;  /* 0x0000000000300947 */ /* 0x000fea0003800000 */
[----:B-1----:R-:W1:Y:S01]  /*1ac0*/  LDC.64 R8, c[0x0][0x388] ;  /* 0x0000e200ff087b82 */ /* 0x002e620000000a00 */
[----:B------:R-:W-:Y:S02]  /*1ad0*/  IMAD.IADD R11, R4, 0x1, R7 ;  /* 0x00000001040b7824 */ /* 0x000fe400078e0207 */
[----:B------:R-:W-:Y:S02]  /*1ae0*/  VIADD R7, R7, 0x80 ;  /* 0x0000008007077836 */ /* 0x000fe40000000000 */
[----:B-1----:R-:W-:-:S05]  /*1af0*/  IMAD.WIDE.U32 R8, R11, 0x2, R8 ;  /* 0x000000020b087825 */ /* 0x002fca00078e0008 */
[----:B------:R2:W-:Y:S02]  /*1b00*/  STG.E.U16 desc[UR4][R8.64], R20 ;  /* 0x0000001408007986 */ /* 0x0005e4000c101504 */
.L_x_24769:
[----:B------:R-:W-:-:S13]  /*1b10*/  ISETP.GE.U32.AND P0, PT, R7, R5, PT ;  /* 0x000000050700720c */ /* 0x000fda0003f06070 */
[----:B------:R-:W-:Y:S05]  /*1b20*/  @P0 BRA `(.L_x_24771) ;  /* 0x0000000000340947 */ /* 0x000fea0003800000 */
[----:B-12---:R-:W1:Y:S01]  /*1b30*/  LDC.64 R8, c[0x0][0x388] ;  /* 0x0000e200ff087b82 */ /* 0x006e620000000a00 */
[----:B------:R-:W-:Y:S02]  /*1b40*/  IMAD.IADD R11, R4, 0x1, R7 ;  /* 0x00000001040b7824 */ /* 0x000fe400078e0207 */
[----:B------:R-:W-:Y:S02]  /*1b50*/  VIADD R7, R7, 0x80 ;  /* 0x0000008007077836 */ /* 0x000fe40000000000 */
[----:B-1----:R-:W-:-:S05]  /*1b60*/  IMAD.WIDE.U32 R8, R11, 0x2, R8 ;  /* 0x000000020b087825 */ /* 0x002fca00078e0008 */
[----:B------:R2:W-:Y:S02]  /*1b70*/  STG.E.U16 desc[UR4][R8.64], R27 ;  /* 0x0000001b08007986 */ /* 0x0005e4000c101504 */
.L_x_24770:
        /* <DEDUP_REMOVED lines=8> */
.L_x_24771:
[----:B------:R-:W-:Y:S05]  /*1c00*/  BSYNC.RELIABLE B1 ;  /* 0x0000000000017941 */ /* 0x000fea0003800100 */
.L_x_24767:
[----:B------:R-:W-:-:S13]  /*1c10*/  ISETP.GE.U32.AND P0, PT, R7, R5, PT ;  /* 0x000000050700720c */ /* 0x000fda0003f06070 */
[----:B---3--:R-:W3:Y:S01]  /*1c20*/  @!P0 LDC.64 R2, c[0x0][0x388] ;  /* 0x0000e200ff028b82 */ /* 0x008ee20000000a00 */
[----:B--2---:R-:W-:Y:S02]  /*1c30*/  @!P0 IMAD.IADD R9, R4, 0x1, R7 ;  /* 0x0000000104098824 */ /* 0x004fe400078e0207 */
[----:B------:R-:W-:Y:S02]  /*1c40*/  @!P0 VIADD R7, R7, 0x80 ;  /* 0x0000008007078836 */ /* 0x000fe40000000000 */
[----:B---3--:R-:W-:-:S05]  /*1c50*/  @!P0 IMAD.WIDE.U32 R2, R9, 0x2, R2 ;  /* 0x0000000209028825 */ /* 0x008fca00078e0002 */
[----:B------:R3:W-:Y:S02]  /*1c60*/  @!P0 STG.E.U16 desc[UR4][R2.64], R26 ;  /* 0x0000001a02008986 */ /* 0x0007e4000c101504 */
.L_x_24772:
[----:B------:R-:W-:Y:S05]  /*1c70*/  BSYNC.RECONVERGENT B0 ;  /* 0x0000000000007941 */ /* 0x000fea0003800200 */
.L_x_24766:
        /* <DEDUP_REMOVED lines=8> */
.L_x_24734:
        /* <DEDUP_REMOVED lines=16> */
[----:B--2---:R-:W-:-:S05]  /*1e00*/  IMAD.U32 R13, R10, 0x10000, RZ ;  /* 0x000100000a0d7824 */ /* 0x004fca00078e00ff */
[----:B------:R-:W-:Y:S01]  /*1e10*/  FSETP.NAN.FTZ.AND P0, PT, R13, R13, PT ;  /* 0x0000000d0d00720b */ /* 0x000fe20003f18000 */
[----:B---3--:R-:W-:-:S05]  /*1e20*/  IMAD.U32 R16, R2, 0x10000, RZ ;  /* 0x0001000002107824 */ /* 0x008fca00078e00ff */
[----:B------:R-:W-:-:S04]  /*1e30*/  FSETP.NAN.FTZ.AND P1, PT, R16, R16, PT ;  /* 0x000000101000720b */ /* 0x000fc80003f38000 */
[----:B------:R-:W-:Y:S02]  /*1e40*/  PLOP3.LUT P0, PT, P0, P1, PT, 0x2, 0x20 ;  /* 0x000000000020781c */ /* 0x000fe40000702072 */
[----:B0-----:R-:W-:-:S11]  /*1e50*/  PRMT R6, R10, 0x7632, R6 ;  /* 0x000076320a067816 */ /* 0x001fd60000000006 */
[----:B------:R-:W-:-:S05]  /*1e60*/  @!P0 FADD.FTZ R13, R13, R16 ;  /* 0x000000100d0d8221 */ /* 0x000fca0000010000 */
[----:B------:R-:W-:Y:S02]  /*1e70*/  @!P0 F2FP.BF16.F32.PACK_AB R7, RZ, R13 ;  /* 0x0000000dff07823e */ /* 0x000fe400000010ff */
        /* <DEDUP_REMOVED lines=23> */
.L_x_24775:
        /* <DEDUP_REMOVED lines=8> */
.L_x_24774:
[----:B------:R-:W-:Y:S05]  /*2070*/  BSYNC.RECONVERGENT B0 ;  /* 0x0000000000007941 */ /* 0x000fea0003800200 */
.L_x_24773:
[----:B------:R-:W-:Y:S01]  /*2080*/  PRMT R17, R2, 0x7632, R17 ;  /* 0x0000763202117816 */ /* 0x000fe20000000011 */
[----:B------:R-:W-:Y:S01]  /*2090*/  IMAD.U32 R16, R6, 0x10000, RZ ;  /* 0x0001000006107824 */ /* 0x000fe200078e00ff */
[----:B------:R-:W-:Y:S03]  /*20a0*/  BSSY.RECONVERGENT B0, `(.L_x_24776) ;  /* 0x0000021000007945 */ /* 0x000fe60003800200 */
[----:B------:R-:W-:Y:S01]  /*20b0*/  IMAD.U32 R15, R17, 0x10000, RZ ;  /* 0x00010000110f7824 */ /* 0x000fe200078e00ff */
[----:B------:R-:W-:-:S04]  /*20c0*/  FSETP.NAN.FTZ.AND P0, PT, R16, R16, PT ;  /* 0x000000101000720b */ /* 0x000fc80003f18000 */
        /* <DEDUP_REMOVED lines=20> */
.L_x_24779:
[----:B------:R-:W-:Y:S02]  /*2210*/  ISETP.NE.AND P0, PT, R15, RZ, PT ;  /* 0x000000ff0f00720c */ /* 0x000fe40003f05270 */
[----:B------:R-:W-:-:S11]  /*2220*/  PRMT R6, R2, 0x7632, R6 ;  /* 0x0000763202067816 */ /* 0x000fd60000000006 */
[----:B------:R-:W-:Y:S05]  /*2230*/  @!P0 BRA `(.L_x_24778) ;  /* 0x00000000001c8947 */ /* 0x000fea0003800000 */
[----:B------:R-:W-:-:S04]  /*2240*/  LOP3.LUT R2, R17, 0x8000, RZ, 0xc0, !PT ;  /* 0x0000800011027812 */ /* 0x000fc800078ec0ff */
[----:B------:R-:W-:-:S04]  /*2250*/  LOP3.LUT R2, R2, 0x1, RZ, 0xfc, !PT ;  /* 0x0000000102027812 */ /* 0x000fc800078efcff */
[----:B------:R-:W-:Y:S01]  /*2260*/  PRMT R6, R2, 0x7610, R6 ;  /* 0x0000761002067816 */ /* 0x000fe20000000006 */
[----:B------:R-:W-:Y:S06]  /*2270*/  BRA `(.L_x_24778) ;  /* 0x00000000000c7947 */ /* 0x000fec0003800000 */
.L_x_24777:
[----:B------:R-:W-:-:S05]  /*2280*/  FADD.FTZ R15, R16, R15 ;  /* 0x0000000f100f7221 */ /* 0x000fca0000010000 */
[----:B------:R-:W-:-:S04]  /*2290*/  F2FP.BF16.F32.PACK_AB R15, RZ, R15 ;  /* 0x0000000fff0f723e */ /* 0x000fc800000010ff */
[----:B------:R-:W-:-:S07]  /*22a0*/  PRMT R6, R15, 0x7610, R6 ;  /* 0x000076100f067816 */ /* 0x000fce0000000006 */
.L_x_24778:
[----:B------:R-:W-:Y:S05]  /*22b0*/  BSYNC.RECONVERGENT B0 ;  /* 0x0000000000007941 */ /* 0x000fea0003800200 */
.L_x_24776:
[----:B------:R-:W-:Y:S01]  /*22c0*/  IMAD.U32 R15, R8, 0x10000, RZ ;  /* 0x00010000080f7824 */ /* 0x000fe200078e00ff */
[----:B------:R-:W-:Y:S01]  /*22d0*/  BSSY.RECONVERGENT B0, `(.L_x_24780) ;  /* 0x0000021000007945 */ /* 0x000fe20003800200 */
[----:B-----5:R-:W-:-:S03]  /*22e0*/  IMAD.U32 R2, R3, 0x10000, RZ ;  /* 0x0001000003027824 */ /* 0x020fc600078e00ff */
        /* <DEDUP_REMOVED lines=21> */
.L_x_24783:
[----:B------:R-:W-:Y:S02]  /*2440*/  ISETP.NE.AND P0, PT, R2, RZ, PT ;  /* 0x000000ff0200720c */ /* 0x000fe40003f05270 */
[----:B------:R-:W-:-:S11]  /*2450*/  PRMT R8, R3, 0x7610, R8 ;  /* 0x0000761003087816 */ /* 0x000fd60000000008 */
[----:B------:R-:W-:Y:S05]  /*2460*/  @!P0 BRA `(.L_x_24782) ;  /* 0x00000000001c8947 */ /* 0x000fea0003800000 */
[----:B------:R-:W-:-:S04]  /*2470*/  LOP3.LUT R2, R3, 0x8000, RZ, 0xc0, !PT ;  /* 0x0000800003027812 */ /* 0x000fc800078ec0ff */
[----:B------:R-:W-:-:S04]  /*2480*/  LOP3.LUT R2, R2, 0x1, RZ, 0xfc, !PT ;  /* 0x0000000102027812 */ /* 0x000fc800078efcff */
[----:B------:R-:W-:Y:S01]  /*2490*/  PRMT R8, R2, 0x7610, R8 ;  /* 0x0000761002087816 */ /* 0x000fe20000000008 */
[----:B------:R-:W-:Y:S06]  /*24a0*/  BRA `(.L_x_24782) ;  /* 0x00000000000c7947 */ /* 0x000fec0003800000 */
.L_x_24781:
[----:B------:R-:W-:-:S05]  /*24b0*/  FADD.FTZ R2, R15, R2 ;  /* 0x000000020f027221 */ /* 0x000fca0000010000 */
[----:B------:R-:W-:-:S04]  /*24c0*/  F2FP.BF16.F32.PACK_AB R2, RZ, R2 ;  /* 0x00000002ff02723e */ /* 0x000fc800000010ff */
[----:B------:R-:W-:-:S07]  /*24d0*/  PRMT R8, R2, 0x7610, R8 ;  /* 0x0000761002087816 */ /* 0x000fce0000000008 */
.L_x_24782:
[----:B------:R-:W-:Y:S05]  /*24e0*/  BSYNC.RECONVERGENT B0 ;  /* 0x0000000000007941 */ /* 0x000fea0003800200 */
.L_x_24780:
        /* <DEDUP_REMOVED lines=26> */
.L_x_24787:
[----:B------:R-:W-:Y:S02]  /*2690*/  ISETP.NE.AND P0, PT, R2, RZ, PT ;  /* 0x000000ff0200720c */ /* 0x000fe40003f05270 */
[----:B------:R-:W-:-:S11]  /*26a0*/  PRMT R7, R3, 0x7632, R7 ;  /* 0x0000763203077816 */ /* 0x000fd60000000007 */
[----:B------:R-:W-:Y:S05]  /*26b0*/  @!P0 BRA `(.L_x_24786) ;  /* 0x00000000001c8947 */ /* 0x000fea0003800000 */
[----:B------:R-:W-:-:S04]  /*26c0*/  LOP3.LUT R2, R16, 0x8000, RZ, 0xc0, !PT ;  /* 0x0000800010027812 */ /* 0x000fc800078ec0ff */
[----:B------:R-:W-:-:S04]  /*26d0*/  LOP3.LUT R2, R2, 0x1, RZ, 0xfc, !PT ;  /* 0x0000000102027812 */ /* 0x000fc800078efcff */
[----:B------:R-:W-:Y:S01]  /*26e0*/  PRMT R7, R2, 0x7610, R7 ;  /* 0x0000761002077816 */ /* 0x000fe20000000007 */
[----:B------:R-:W-:Y:S06]  /*26f0*/  BRA `(.L_x_24786) ;  /* 0x00000000000c7947 */ /* 0x000fec0003800000 */
.L_x_24785:
[----:B------:R-:W-:-:S05]  /*2700*/  FADD.FTZ R2, R15, R2 ;  /* 0x000000020f027221 */ /* 0x000fca0000010000 */
[----:B------:R-:W-:-:S04]  /*2710*/  F2FP.BF16.F32.PACK_AB R2, RZ, R2 ;  /* 0x00000002ff02723e */ /* 0x000fc800000010ff */
[----:B------:R-:W-:-:S07]  /*2720*/  PRMT R7, R2, 0x7610, R7 ;  /* 0x0000761002077816 */ /* 0x000fce0000000007 */
.L_x_24786:
[----:B------:R-:W-:Y:S05]  /*2730*/  BSYNC.RECONVERGENT B0 ;  /* 0x0000000000007941 */ /* 0x000fea0003800200 */
.L_x_24784:
[----:B------:R-:W-:Y:S01]  /*2740*/  IMAD.U32 R3, R10, 0x10000, RZ ;  /* 0x000100000a037824 */ /* 0x000fe200078e00ff */
        /* <DEDUP_REMOVED lines=24> */
.L_x_24791:
[----:B------:R-:W-:Y:S02]  /*28d0*/  ISETP.NE.AND P0, PT, R2, RZ, PT ;  /* 0x000000ff0200720c */ /* 0x000fe40003f05270 */
[----:B------:R-:W-:-:S11]  /*28e0*/  PRMT R10, R5, 0x7610, R10 ;  /* 0x00007610050a7816 */ /* 0x000fd6000000000a */
[----:B------:R-:W-:Y:S05]  /*28f0*/  @!P0 BRA `(.L_x_24790) ;  /* 0x00000000001c8947 */ /* 0x000fea0003800000 */
[----:B------:R-:W-:-:S04]  /*2900*/  LOP3.LUT R2, R5, 0x8000, RZ, 0xc0, !PT ;  /* 0x0000800005027812 */ /* 0x000fc800078ec0ff */
[----:B------:R-:W-:-:S04]  /*2910*/  LOP3.LUT R2, R2, 0x1, RZ, 0xfc, !PT ;  /* 0x0000000102027812 */ /* 0x000fc800078efcff */
[----:B------:R-:W-:Y:S01]  /*2920*/  PRMT R10, R2, 0x7610, R10 ;  /* 0x00007610020a7816 */ /* 0x000fe2000000000a */
[----:B------:R-:W-:Y:S06]  /*2930*/  BRA `(.L_x_24790) ;  /* 0x00000000000c7947 */ /* 0x000fec0003800000 */
.L_x_24789:
[----:B------:R-:W-:-:S05]  /*2940*/  FADD.FTZ R2, R3, R2 ;  /* 0x0000000203027221 */ /* 0x000fca0000010000 */
[----:B------:R-:W-:-:S04]  /*2950*/  F2FP.BF16.F32.PACK_AB R2, RZ, R2 ;  /* 0x00000002ff02723e */ /* 0x000fc800000010ff */
[----:B------:R-:W-:-:S07]  /*2960*/  PRMT R10, R2, 0x7610, R10 ;  /* 0x00007610020a7816 */ /* 0x000fce000000000a */
.L_x_24790:
[----:B------:R-:W-:Y:S05]  /*2970*/  BSYNC.RECONVERGENT B0 ;  /* 0x0000000000007941 */ /* 0x000fea0003800200 */
.L_x_24788:
        /* <DEDUP_REMOVED lines=26> */
.L_x_24795:
[----:B------:R-:W-:Y:S02]  /*2b20*/  ISETP.NE.AND P0, PT, R2, RZ, PT ;  /* 0x000000ff0200720c */ /* 0x000fe40003f05270 */
[----:B------:R-:W-:-:S11]  /*2b30*/  PRMT R9, R5, 0x7632, R9 ;  /* 0x0000763205097816 */ /* 0x000fd60000000009 */
[----:B------:R-:W-:Y:S05]  /*2b40*/  @!P0 BRA `(.L_x_24794) ;  /* 0x00000000001c8947 */ /* 0x000fea0003800000 */
[----:B------:R-:W-:-:S04]  /*2b50*/  LOP3.LUT R2, R16, 0x8000, RZ, 0xc0, !PT ;  /* 0x0000800010027812 */ /* 0x000fc800078ec0ff */
[----:B------:R-:W-:-:S04]  /*2b60*/  LOP3.LUT R2, R2, 0x1, RZ, 0xfc, !PT ;  /* 0x0000000102027812 */ /* 0x000fc800078efcff */
[----:B------:R-:W-:Y:S01]  /*2b70*/  PRMT R9, R2, 0x7610, R9 ;  /* 0x0000761002097816 */ /* 0x000fe20000000009 */
[----:B------:R-:W-:Y:S06]  /*2b80*/  BRA `(.L_x_24794) ;  /* 0x00000000000c7947 */ /* 0x000fec0003800000 */
.L_x_24793:
[----:B------:R-:W-:-:S05]  /*2b90*/  FADD.FTZ R2, R3, R2 ;  /* 0x0000000203027221 */ /* 0x000fca0000010000 */
[----:B------:R-:W-:-:S04]  /*2ba0*/  F2FP.BF16.F32.PACK_AB R2, RZ, R2 ;  /* 0x00000002ff02723e */ /* 0x000fc800000010ff */
[----:B------:R-:W-:-:S07]  /*2bb0*/  PRMT R9, R2, 0x7610, R9 ;  /* 0x0000761002097816 */ /* 0x000fce0000000009 */
.L_x_24794:
[----:B------:R-:W-:Y:S05]  /*2bc0*/  BSYNC.RECONVERGENT B0 ;  /* 0x0000000000007941 */ /* 0x000fea0003800200 */
.L_x_24792:
        /* <DEDUP_REMOVED lines=25> */
.L_x_24799:
[----:B------:R-:W-:Y:S02]  /*2d60*/  ISETP.NE.AND P0, PT, R2, RZ, PT ;  /* 0x000000ff0200720c */ /* 0x000fe40003f05270 */
[----:B------:R-:W-:-:S11]  /*2d70*/  PRMT R14, R11, 0x7610, R14 ;  /* 0x000076100b0e7816 */ /* 0x000fd6000000000e */
[----:B------:R-:W-:Y:S05]  /*2d80*/  @!P0 BRA `(.L_x_24798) ;  /* 0x00000000001c8947 */ /* 0x000fea0003800000 */
[----:B------:R-:W-:-:S04]  /*2d90*/  LOP3.LUT R2, R11, 0x8000, RZ, 0xc0, !PT ;  /* 0x000080000b027812 */ /* 0x000fc800078ec0ff */
[----:B------:R-:W-:-:S04]  /*2da0*/  LOP3.LUT R2, R2, 0x1, RZ, 0xfc, !PT ;  /* 0x0000000102027812 */ /* 0x000fc800078efcff */
[----:B------:R-:W-:Y:S01]  /*2db0*/  PRMT R14, R2, 0x7610, R14 ;  /* 0x00007610020e7816 */ /* 0x000fe2000000000e */
[----:B------:R-:W-:Y:S06]  /*2dc0*/  BRA `(.L_x_24798) ;  /* 0x00000000000c7947 */ /* 0x000fec0003800000 */
.L_x_24797:
[----:B------:R-:W-:-:S05]  /*2dd0*/  FADD.FTZ R2, R3, R2 ;  /* 0x0000000203027221 */ /* 0x000fca0000010000 */
[----:B------:R-:W-:-:S04]  /*2de0*/  F2FP.BF16.F32.PACK_AB R2, RZ, R2 ;  /* 0x00000002ff02723e */ /* 0x000fc800000010ff */
[----:B------:R-:W-:-:S07]  /*2df0*/  PRMT R14, R2, 0x7610, R14 ;  /* 0x00007610020e7816 */ /* 0x000fce000000000e */
.L_x_24798:
[----:B------:R-:W-:Y:S05]  /*2e00*/  BSYNC.RECONVERGENT B0 ;  /* 0x0000000000007941 */ /* 0x000fea0003800200 */
.L_x_24796:
        /* <DEDUP_REMOVED lines=26> */
.L_x_24803:
[----:B------:R-:W-:Y:S02]  /*2fb0*/  ISETP.NE.AND P0, PT, R2, RZ, PT ;  /* 0x000000ff0200720c */ /* 0x000fe40003f05270 */
[----:B------:R-:W-:-:S11]  /*2fc0*/  PRMT R12, R11, 0x7632, R12 ;  /* 0x000076320b0c7816 */ /* 0x000fd6000000000c */
[----:B------:R-:W-:Y:S05]  /*2fd0*/  @!P0 BRA `(.L_x_24802) ;  /* 0x00000000001c8947 */ /* 0x000fea0003800000 */
[----:B------:R-:W-:-:S04]  /*2fe0*/  LOP3.LUT R2, R5, 0x8000, RZ, 0xc0, !PT ;  /* 0x0000800005027812 */ /* 0x000fc800078ec0ff */
[----:B------:R-:W-:-:S04]  /*2ff0*/  LOP3.LUT R2, R2, 0x1, RZ, 0xfc, !PT ;  /* 0x0000000102027812 */ /* 0x000fc800078efcff */
[----:B------:R-:W-:Y:S01]  /*3000*/  PRMT R12, R2, 0x7610, R12 ;  /* 0x00007610020c7816 */ /* 0x000fe2000000000c */
[----:B------:R-:W-:Y:S06]  /*3010*/  BRA `(.L_x_24802) ;  /* 0x00000000000c7947 */ /* 0x000fec0003800000 */
.L_x_24801:
[----:B------:R-:W-:-:S05]  /*3020*/  FADD.FTZ R2, R3, R2 ;  /* 0x0000000203027221 */ /* 0x000fca0000010000 */
[----:B------:R-:W-:-:S04]  /*3030*/  F2FP.BF16.F32.PACK_AB R2, RZ, R2 ;  /* 0x00000002ff02723e */ /* 0x000fc800000010ff */
[----:B------:R-:W-:-:S07]  /*3040*/  PRMT R12, R2, 0x7610, R12 ;  /* 0x00007610020c7816 */ /* 0x000fce000000000c */
.L_x_24802:
[----:B------:R-:W-:Y:S05]  /*3050*/  BSYNC.RECONVERGENT B0 ;  /* 0x0000000000007941 */ /* 0x000fea0003800200 */
.L_x_24800:
        /* <DEDUP_REMOVED lines=12> */
.L_x_24804:
        /* <DEDUP_REMOVED lines=14> */
.L_x_32544:


//--------------------- .text._ZN2at6native29vectorized_elementwise_kernelILi4ENS0_13BinaryFunctorIN3c108BFloat16ES4_S4_ZZZNS0_21nextafter_kernel_cudaERNS_18TensorIteratorBaseEENKUlvE_clEvENKUlvE1_clEvEUlS4_S4_E_EESt5arrayIPcLm3EEEEviT0_T1_ --------------------------
	.section	.text._ZN2at6native29vectorized_elementwise_kernelILi4ENS0_13BinaryFunctorIN3c108BFloat16ES4_S4_ZZZNS0_21nextafter_kernel_cudaERNS_18TensorIteratorBaseEENKUlvE_clEvENKUlvE1_clEvEUlS4_S4_E_EESt5arrayIPcLm3EEEEviT0_T1_,"ax",@progbits
	.align	128
        .global         _ZN2at6native29vectorized_elementwise_kernelILi4ENS0_13BinaryFunctorIN3c108BFloat16ES4_S4_ZZZNS0_21nextafter_kernel_cudaERNS_18TensorIteratorBaseEENKUlvE_clEvENKUlvE1_clEvEUlS4_S4_E_EESt5arrayIPcLm3EEEEviT0_T1_
        .type           _ZN2at6native29vectorized_elementwise_kernelILi4ENS0_13BinaryFunctorIN3c108BFloat16ES4_S4_ZZZNS0_21nextafter_kernel_cudaERNS_18TensorIteratorBaseEENKUlvE_clEvENKUlvE1_clEvEUlS4_S4_E_EESt5arrayIPcLm3EEEEviT0_T1_,@function
        .size           _ZN2at6native29vectorized_elementwise_kernelILi4ENS0_13BinaryFunctorIN3c108BFloat16ES4_S4_ZZZNS0_21nextafter_kernel_cudaERNS_18TensorIteratorBaseEENKUlvE_clEvENKUlvE1_clEvEUlS4_S4_E_EESt5arrayIPcLm3EEEEviT0_T1_,(.L_x_32545 - _ZN2at6native29vectorized_elementwise_kernelILi4ENS0_13BinaryFunctorIN3c108BFloat16ES4_S4_ZZZNS0_21nextafter_kernel_cudaERNS_18TensorIteratorBaseEENKUlvE_clEvENKUlvE1_clEvEUlS4_S4_E_EESt5arrayIPcLm3EEEEviT0_T1_)
        .other          _ZN2at6native29vectorized_elementwise_kernelILi4ENS0_13BinaryFunctorIN3c108BFloat16ES4_S4_ZZZNS0_21nextafter_kernel_cudaERNS_18TensorIteratorBaseEENKUlvE_clEvENKUlvE1_clEvEUlS4_S4_E_EESt5arrayIPcLm3EEEEviT0_T1_,@"STO_CUDA_ENTRY STV_DEFAULT"
_ZN2at6native29vectorized_elementwise_kernelILi4ENS0_13BinaryFunctorIN3c108BFloat16ES4_S4_ZZZNS0_21nextafter_kernel_cudaERNS_18TensorIteratorBaseEENKUlvE_clEvENKUlvE1_clEvEUlS4_S4_E_EESt5arrayIPcLm3EEEEviT0_T1_:
.text._ZN2at6native29vectorized_elementwise_kernelILi4ENS0_13BinaryFunctorIN3c108BFloat16ES4_S4_ZZZNS0_21nextafter_kernel_cudaERNS_18TensorIteratorBaseEENKUlvE_clEvENKUlvE1_clEvEUlS4_S4_E_EESt5arrayIPcLm3EEEEviT0_T1_:
        /* <DEDUP_REMOVED lines=124> */
.L_x_24808:
        /* <DEDUP_REMOVED lines=8> */
.L_x_24807:
[----:B------:R-:W-:Y:S05]  /*0840*/  BSYNC.RECONVERGENT B0 ;  /* 0x0000000000007941 */ /* 0x000fea0003800200 */
.L_x_24806:
        /* <DEDUP_REMOVED lines=27> */
.L_x_24812:
[----:B------:R-:W-:Y:S02]  /*0a00*/  ISETP.NE.AND P0, PT, R14, RZ, PT ;  /* 0x000000ff0e00720c */ /* 0x000fe40003f05270 */
[----:B------:R-:W-:-:S11]  /*0a10*/  PRMT R8, R11, 0x7610, R8 ;  /* 0x000076100b087816 */ /* 0x000fd60000000008 */
[----:B------:R-:W-:Y:S05]  /*0a20*/  @!P0 BRA `(.L_x_24810) ;  /* 0x00000000001c8947 */ /* 0x000fea0003800000 */
[----:B------:R-:W-:-:S04]  /*0a30*/  LOP3.LUT R11, R11, 0x8000, RZ, 0xc0, !PT ;  /* 0x000080000b0b7812 */ /* 0x000fc800078ec0ff */
[----:B------:R-:W-:-:S04]  /*0a40*/  LOP3.LUT R11, R11, 0x1, RZ, 0xfc, !PT ;  /* 0x000000010b0b7812 */ /* 0x000fc800078efcff */
[----:B------:R-:W-:Y:S01]  /*0a50*/  PRMT R8, R11, 0x7610, R8 ;  /* 0x000076100b087816 */ /* 0x000fe20000000008 */
[----:B------:R-:W-:Y:S06]  /*0a60*/  BRA `(.L_x_24810) ;  /* 0x00000000000c7947 */ /* 0x000fec0003800000 */
.L_x_24811:
[----:B------:R-:W-:-:S05]  /*0a70*/  FADD.FTZ R9, R14, R9 ;  /* 0x000000090e097221 */ /* 0x000fca0000010000 */
[----:B------:R-:W-:-:S04]  /*0a80*/  F2FP.BF16.F32.PACK_AB R9, RZ, R9 ;  /* 0x00000009ff09723e */ /* 0x000fc800000010ff */
[----:B------:R-:W-:-:S07]  /*0a90*/  PRMT R8, R9, 0x7610, R8 ;  /* 0x0000761009087816 */ /* 0x000fce0000000008 */
.L_x_24810:
[----:B------:R-:W-:Y:S05]  /*0aa0*/  BSYNC.RECONVERGENT B0 ;  /* 0x0000000000007941 */ /* 0x000fea0003800200 */
.L_x_24809:
        /* <DEDUP_REMOVED lines=28> */
.L_x_24816:
[----:B------:R-:W-:Y:S02]  /*0c70*/  ISETP.NE.AND P0, PT, R14, RZ, PT ;  /* 0x000000ff0e00720c */ /* 0x000fe40003f05270 */
[----:B------:R-:W-:-:S11]  /*0c80*/  PRMT R10, R21, 0x7610, R10 ;  /* 0x00007610150a7816 */ /* 0x000fd6000000000a */
[----:B------:R-:W-:Y:S05]  /*0c90*/  @!P0 BRA `(.L_x_24814) ;  /* 0x00000000001c8947 */ /* 0x000fea0003800000 */
[----:B------:R-:W-:-:S04]  /*0ca0*/  LOP3.LUT R21, R21, 0x8000, RZ, 0xc0, !PT ;  /* 0x0000800015157812 */ /* 0x000fc800078ec0ff */
[----:B------:R-:W-:-:S04]  /*0cb0*/  LOP3.LUT R21, R21, 0x1, RZ, 0xfc, !PT ;  /* 0x0000000115157812 */ /* 0x000fc800078efcff */
[----:B------:R-:W-:Y:S01]  /*0cc0*/  PRMT R10, R21, 0x7610, R10 ;  /* 0x00007610150a7816 */ /* 0x000fe2000000000a */
[----:B------:R-:W-:Y:S06]  /*0cd0*/  BRA `(.L_x_24814) ;  /* 0x00000000000c7947 */ /* 0x000fec0003800000 */
.L_x_24815:
[----:B------:R-:W-:-:S05]  /*0ce0*/  FADD.FTZ R9, R14, R9 ;  /* 0x000000090e097221 */ /* 0x000fca0000010000 */
[----:B------:R-:W-:-:S04]  /*0cf0*/  F2FP.BF16.F32.PACK_AB R9, RZ, R9 ;  /* 0x00000009ff09723e */ /* 0x000fc800000010ff */
[----:B------:R-:W-:-:S07]  /*0d00*/  PRMT R10, R9, 0x7610, R10 ;  /* 0x00007610090a7816 */ /* 0x000fce000000000a */
.L_x_24814:
[----:B------:R-:W-:Y:S05]  /*0d10*/  BSYNC.RECONVERGENT B0 ;  /* 0x0000000000007941 */ /* 0x000fea0003800200 */
.L_x_24813:
        /* <DEDUP_REMOVED lines=28> */
.L_x_24820:
[----:B------:R-:W-:Y:S02]  /*0ee0*/  ISETP.NE.AND P0, PT, R14, RZ, PT ;  /* 0x000000ff0e00720c */ /* 0x000fe40003f05270 */
[----:B------:R-:W-:-:S11]  /*0ef0*/  PRMT R20, R25, 0x7610, R20 ;  /* 0x0000761019147816 */ /* 0x000fd60000000014 */
[----:B------:R-:W-:Y:S05]  /*0f00*/  @!P0 BRA `(.L_x_24818) ;  /* 0x00000000001c8947 */ /* 0x000fea0003800000 */
[----:B------:R-:W-:-:S04]  /*0f10*/  LOP3.LUT R25, R25, 0x8000, RZ, 0xc0, !PT ;  /* 0x0000800019197812 */ /* 0x000fc800078ec0ff */
[----:B------:R-:W-:-:S04]  /*0f20*/  LOP3.LUT R25, R25, 0x1, RZ, 0xfc, !PT ;  /* 0x0000000119197812 */ /* 0x000fc800078efcff */
[----:B------:R-:W-:Y:S01]  /*0f30*/  PRMT R20, R25, 0x7610, R20 ;  /* 0x0000761019147816 */ /* 0x000fe20000000014 */
[----:B------:R-:W-:Y:S06]  /*0f40*/  BRA `(.L_x_24818) ;  /* 0x00000000000c7947 */ /* 0x000fec0003800000 */
.L_x_24819:
[----:B------:R-:W-:-:S05]  /*0f50*/  FADD.FTZ R9, R14, R9 ;  /* 0x000000090e097221 */ /* 0x000fca0000010000 */
[----:B------:R-:W-:-:S04]  /*0f60*/  F2FP.BF16.F32.PACK_AB R9, RZ, R9 ;  /* 0x00000009ff09723e */ /* 0x000fc800000010ff */
[----:B------:R-:W-:-:S07]  /*0f70*/  PRMT R20, R9, 0x7610, R20 ;  /* 0x0000761009147816 */ /* 0x000fce0000000014 */
.L_x_24818:
[----:B------:R-:W-:Y:S05]  /*0f80*/  BSYNC.RECONVERGENT B0 ;  /* 0x0000000000007941 */ /* 0x000fea0003800200 */
.L_x_24817:
        /* <DEDUP_REMOVED lines=28> */
.L_x_24824:
[----:B------:R-:W-:Y:S02]  /*1150*/  ISETP.NE.AND P0, PT, R14, RZ, PT ;  /* 0x000000ff0e00720c */ /* 0x000fe40003f05270 */
[----:B------:R-:W-:-:S11]  /*1160*/  PRMT R27, R0, 0x7610, R27 ;  /* 0x00007610001b7816 */ /* 0x000fd6000000001b */
[----:B------:R-:W-:Y:S05]  /*1170*/  @!P0 BRA `(.L_x_24822) ;  /* 0x00000000001c8947 */ /* 0x000fea0003800000 */
[----:B------:R-:W-:-:S04]  /*1180*/  LOP3.LUT R0, R0, 0x8000, RZ, 0xc0, !PT ;  /* 0x0000800000007812 */ /* 0x000fc800078ec0ff */
[----:B------:R-:W-:-:S04]  /*1190*/  LOP3.LUT R0, R0, 0x1, RZ, 0xfc, !PT ;  /* 0x0000000100007812 */ /* 0x000fc800078efcff */
[----:B------:R-:W-:Y:S01]  /*11a0*/  PRMT R27, R0, 0x7610, R27 ;  /* 0x00007610001b7816 */ /* 0x000fe2000000001b */
[----:B------:R-:W-:Y:S06]  /*11b0*/  BRA `(.L_x_24822) ;  /* 0x00000000000c7947 */ /* 0x000fec0003800000 */
.L_x_24823:
[----:B------:R-:W-:-:S05]  /*11c0*/  FADD.FTZ R9, R14, R9 ;  /* 0x000000090e097221 */ /* 0x000fca0000010000 */
[----:B------:R-:W-:-:S04]  /*11d0*/  F2FP.BF16.F32.PACK_AB R9, RZ, R9 ;  /* 0x00000009ff09723e */ /* 0x000fc800000010ff */
[----:B------:R-:W-:-:S07]  /*11e0*/  PRMT R27, R9, 0x7610, R27 ;  /* 0x00007610091b7816 */ /* 0x000fce000000001b */
.L_x_24822:
[----:B------:R-:W-:Y:S05]  /*11f0*/  BSYNC.RECONVERGENT B0 ;  /* 0x0000000000007941 */ /* 0x000fea0003800200 */
.L_x_24821:
        /* <DEDUP_REMOVED lines=28> */
.L_x_24828:
[----:B------:R-:W-:Y:S02]  /*13c0*/  ISETP.NE.AND P0, PT, R9, RZ, PT ;  /* 0x000000ff0900720c */ /* 0x000fe40003f05270 */
[----:B------:R-:W-:-:S11]  /*13d0*/  PRMT R3, R2, 0x7610, R3 ;  /* 0x0000761002037816 */ /* 0x000fd60000000003 */
[----:B------:R-:W-:Y:S05]  /*13e0*/  @!P0 BRA `(.L_x_24826) ;  /* 0x00000000001c8947 */ /* 0x000fea0003800000 */
[----:B------:R-:W-:-:S04]  /*13f0*/  LOP3.LUT R2, R2, 0x8000, RZ, 0xc0, !PT ;  /* 0x0000800002027812 */ /* 0x000fc800078ec0ff */
[----:B------:R-:W-:-:S04]  /*1400*/  LOP3.LUT R2, R2, 0x1, RZ, 0xfc, !PT ;  /* 0x0000000102027812 */ /* 0x000fc800078efcff */
[----:B------:R-:W-:Y:S01]  /*1410*/  PRMT R3, R2, 0x7610, R3 ;  /* 0x0000761002037816 */ /* 0x000fe20000000003 */
[----:B------:R-:W-:Y:S06]  /*1420*/  BRA `(.L_x_24826) ;  /* 0x00000000000c7947 */ /* 0x000fec0003800000 */
.L_x_24827:
[----:B------:R-:W-:-:S05]  /*1430*/  FADD.FTZ R0, R9, R0 ;  /* 0x0000000009007221 */ /* 0x000fca0000010000 */
[----:B------:R-:W-:-:S04]  /*1440*/  F2FP.BF16.F32.PACK_AB R0, RZ, R0 ;  /* 0x00000000ff00723e */ /* 0x000fc800000010ff */
[----:B------:R-:W-:-:S07]  /*1450*/  PRMT R3, R0, 0x7610, R3 ;  /* 0x0000761000037816 */ /* 0x000fce0000000003 */
.L_x_24826:
[----:B------:R-:W-:Y:S05]  /*1460*/  BSYNC.RECONVERGENT B0 ;  /* 0x0000000000007941 */ /* 0x000fea0003800200 */
.L_x_24825:
        /* <DEDUP_REMOVED lines=28> */
.L_x_24832:
[----:B------:R-:W-:Y:S02]  /*1630*/  ISETP.NE.AND P0, PT, R9, RZ, PT ;  /* 0x000000ff0900720c */ /* 0x000fe40003f05270 */
[----:B------:R-:W-:-:S11]  /*1640*/  PRMT R26, R29, 0x7610, R26 ;  /* 0x000076101d1a7816 */ /* 0x000fd6000000001a */
[----:B------:R-:W-:Y:S05]  /*1650*/  @!P0 BRA `(.L_x_24830) ;  /* 0x00000000001c8947 */ /* 0x000fea0003800000 */
[----:B------:R-:W-:-:S04]  /*1660*/  LOP3.LUT R29, R29, 0x8000, RZ, 0xc0, !PT ;  /* 0x000080001d1d7812 */ /* 0x000fc800078ec0ff */
[----:B------:R-:W-:-:S04]  /*1670*/  LOP3.LUT R29, R29, 0x1, RZ, 0xfc, !PT ;  /* 0x000000011d1d7812 */ /* 0x000fc800078efcff */
[----:B------:R-:W-:Y:S01]  /*1680*/  PRMT R26, R29, 0x7610, R26 ;  /* 0x000076101d1a7816 */ /* 0x000fe2000000001a */
[----:B------:R-:W-:Y:S06]  /*1690*/  BRA `(.L_x_24830) ;  /* 0x00000000000c7947 */ /* 0x000fec0003800000 */
.L_x_24831:
[----:B------:R-:W-:-:S05]  /*16a0*/  FADD.FTZ R0, R9, R0 ;  /* 0x0000000009007221 */ /* 0x000fca0000010000 */
[----:B------:R-:W-:-:S04]  /*16b0*/  F2FP.BF16.F32.PACK_AB R0, RZ, R0 ;  /* 0x00000000ff00723e */ /* 0x000fc800000010ff */
[----:B------:R-:W-:-:S07]  /*16c0*/  PRMT R26, R0, 0x7610, R26 ;  /* 0x00007610001a7816 */ /* 0x000fce000000001a */
.L_x_24830:
[----:B------:R-:W-:Y:S05]  /*16d0*/  BSYNC.RECONVERGENT B0 ;  /* 0x0000000000007941 */ /* 0x000fea0003800200 */
.L_x_24829:
        /* <DEDUP_REMOVED lines=28> */
.L_x_24836:
[----:B------:R-:W-:Y:S02]  /*18a0*/  ISETP.NE.AND P0, PT, R9, RZ, PT ;  /* 0x000000ff0900720c */ /* 0x000fe40003f05270 */
[----:B------:R-:W-:-:S11]  /*18b0*/  PRMT R22, R23, 0x7610, R22 ;  /* 0x0000761017167816 */ /* 0x000fd60000000016 */
[----:B------:R-:W-:Y:S05]  /*18c0*/  @!P0 BRA `(.L_x_24834) ;  /* 0x00000000001c8947 */ /* 0x000fea0003800000 */
[----:B------:R-:W-:-:S04]  /*18d0*/  LOP3.LUT R23, R23, 0x8000, RZ, 0xc0, !PT ;  /* 0x0000800017177812 */ /* 0x000fc800078ec0ff */
[----:B------:R-:W-:-:S04]  /*18e0*/  LOP3.LUT R23, R23, 0x1, RZ, 0xfc, !PT ;  /* 0x0000000117177812 */ /* 0x000fc800078efcff */
[----:B------:R-:W-:Y:S01]  /*18f0*/  PRMT R22, R23, 0x7610, R22 ;  /* 0x0000761017167816 */ /* 0x000fe20000000016 */
[----:B------:R-:W-:Y:S06]  /*1900*/  BRA `(.L_x_24834) ;  /* 0x00000000000c7947 */ /* 0x000fec0003800000 */
.L_x_24835:
[----:B------:R-:W-:-:S05]  /*1910*/  FADD.FTZ R0, R9, R0 ;  /* 0x0000000009007221 */ /* 0x000fca0000010000 */
[----:B------:R-:W-:-:S04]  /*1920*/  F2FP.BF16.F32.PACK_AB R0, RZ, R0 ;  /* 0x00000000ff00723e */ /* 0x000fc800000010ff */
[----:B------:R-:W-:-:S07]  /*1930*/  PRMT R22, R0, 0x7610, R22 ;  /* 0x0000761000167816 */ /* 0x000fce0000000016 */
.L_x_24834:
[----:B------:R-:W-:Y:S05]  /*1940*/  BSYNC.RECONVERGENT B0 ;  /* 0x0000000000007941 */ /* 0x000fea0003800200 */
.L_x_24833:
        /* <DEDUP_REMOVED lines=21> */
.L_x_24839:
[----:B------:R-:W-:-:S13]  /*1aa0*/  ISETP.GE.U32.AND P0, PT, R7, R5, PT ;  /* 0x000000050700720c */ /* 0x000fda0003f06070 */
[----:B------:R-:W-:Y:S05]  /*1ab0*/  @P0 BRA `(.L_x_24841) ;  /* 0x0000000000300947 */ /* 0x000fea0003800000 */
[----:B-1----:R-:W1:Y:S01]  /*1ac0*/  LDC.64 R8, c[0x0][0x388] ;  /* 0x0000e200ff087b82 */ /* 0x002e620000000a00 */
[----:B------:R-:W-:Y:S02]  /*1ad0*/  IMAD.IADD R11, R4, 0x1, R7 ;  /* 0x00000001040b7824 */ /* 0x000fe400078e0207 */
[----:B------:R-:W-:Y:S02]  /*1ae0*/  VIADD R7, R7, 0x80 ;  /* 0x0000008007077836 */ /* 0x000fe40000000000 */
[----:B-1----:R-:W-:-:S05]  /*1af0*/  IMAD.WIDE.U32 R8, R11, 0x2, R8 ;  /* 0x000000020b087825 */ /* 0x002fca00078e0008 */
[----:B------:R2:W-:Y:S02]  /*1b00*/  STG.E.U16 desc[UR4][R8.64], R20 ;  /* 0x0000001408007986 */ /* 0x0005e4000c101504 */
.L_x_24840:
[----:B------:R-:W-:-:S13]  /*1b10*/  ISETP.GE.U32.AND P0, PT, R7, R5, PT ;  /* 0x000000050700720c */ /* 0x000fda0003f06070 */
[----:B------:R-:W-:Y:S05]  /*1b20*/  @P0 BRA `(.L_x_24842) ;  /* 0x0000000000340947 */ /* 0x000fea0003800000 */
[----:B-12---:R-:W1:Y:S01]  /*1b30*/  LDC.64 R8, c[0x0][0x388] ;  /* 0x0000e200ff087b82 */ /* 0x006e620000000a00 */
[----:B------:R-:W-:Y:S02]  /*1b40*/  IMAD.IADD R11, R4, 0x1, R7 ;  /* 0x00000001040b7824 */ /* 0x000fe400078e0207 */
[----:B------:R-:W-:Y:S02]  /*1b50*/  VIADD R7, R7, 0x80 ;  /* 0x0000008007077836 */ /* 0x000fe40000000000 */
[----:B-1----:R-:W-:-:S05]  /*1b60*/  IMAD.WIDE.U32 R8, R11, 0x2, R8 ;  /* 0x000000020b087825 */ /* 0x002fca00078e0008 */
[----:B------:R2:W-:Y:S02]  /*1b70*/  STG.E.U16 desc[UR4][R8.64], R27 ;  /* 0x0000001b08007986 */ /* 0x0005e4000c101504 */
.L_x_24841:
        /* <DEDUP_REMOVED lines=8> */
.L_x_24842:
[----:B------:R-:W-:Y:S05]  /*1c00*/  BSYNC.RELIABLE B1 ;  /* 0x0000000000017941 */ /* 0x000fea0003800100 */
.L_x_24838:
[----:B------:R-:W-:-:S13]  /*1c10*/  ISETP.GE.U32.AND P0, PT, R7, R5, PT ;  /* 0x000000050700720c */ /* 0x000fda0003f06070 */
[----:B---3--:R-:W3:Y:S01]  /*1c20*/  @!P0 LDC.64 R2, c[0x0][0x388] ;  /* 0x0000e200ff028b82 */ /* 0x008ee20000000a00 */
[----:B--2---:R-:W-:Y:S02]  /*1c30*/  @!P0 IMAD.IADD R9, R4, 0x1, R7 ;  /* 0x0000000104098824 */ /* 0x004fe400078e0207 */
[----:B------:R-:W-:Y:S02]  /*1c40*/  @!P0 VIADD R7, R7, 0x80 ;  /* 0x0000008007078836 */ /* 0x000fe40000000000 */
[----:B---3--:R-:W-:-:S05]  /*1c50*/  @!P0 IMAD.WIDE.U32 R2, R9, 0x2, R2 ;  /* 0x0000000209028825 */ /* 0x008fca00078e0002 */
[----:B------:R3:W-:Y:S02]  /*1c60*/  @!P0 STG.E.U16 desc[UR4][R2.64], R26 ;  /* 0x0000001a02008986 */ /* 0x0007e4000c101504 */
.L_x_24843:
[----:B------:R-:W-:Y:S05]  /*1c70*/  BSYNC.RECONVERGENT B0 ;  /* 0x0000000000007941 */ /* 0x000fea0003800200 */
.L_x_24837:
        /* <DEDUP_REMOVED lines=8> */
.L_x_24805:
        /* <DEDUP_REMOVED lines=12> */
[----:B--2---:R-:W-:-:S05]  /*1dc0*/  IMAD.U32 R5, R16, 0x10000, RZ ;  /* 0x0001000010057824 */ /* 0x004fca00078e00ff */
[----:B------:R-:W-:Y:S01]  /*1dd0*/  FSETP.NAN.FTZ.AND P0, PT, R5, R5, PT ;  /* 0x000000050500720b */ /* 0x000fe20003f18000 */
[----:B----4-:R-:W-:-:S05]  /*1de0*/  IMAD.U32 R14, R2, 0x10000, RZ ;  /* 0x00010000020e7824 */ /* 0x010fca00078e00ff */
[----:B------:R-:W-:-:S04]  /*1df0*/  FSETP.NAN.FTZ.AND P1, PT, R14, R14, PT ;  /* 0x0000000e0e00720b */ /* 0x000fc80003f38000 */
[----:B------:R-:W-:Y:S02]  /*1e00*/  PLOP3.LUT P0, PT, P0, P1, PT, 0x2, 0x20 ;  /* 0x000000000020781c */ /* 0x000fe40000702072 */
[----:B---3--:R-:W-:Y:S02]  /*1e10*/  PRMT R13, R8, 0x7610, R13 ;  /* 0x00007610080d7816 */ /* 0x008fe4000000000d */
[----:B------:R-:W-:-:S09]  /*1e20*/  PRMT R12, R9, 0x7610, R12 ;  /* 0x00007610090c7816 */ /* 0x000fd2000000000c */
[--C-:B------:R-:W-:Y:S01]  /*1e30*/  @!P0 FADD.FTZ R5, R5, R14.reuse ;  /* 0x0000000e05058221 */ /* 0x100fe20000010000 */
[----:B------:R-:W-:-:S04]  /*1e40*/  PRMT R14, R16, 0x7610, R14 ;  /* 0x00007610100e7816 */ /* 0x000fc8000000000e */
[----:B------:R-:W-:Y:S02]  /*1e50*/  @!P0 F2FP.BF16.F32.PACK_AB R5, RZ, R5 ;  /* 0x00000005ff05823e */ /* 0x000fe400000010ff */
        /* <DEDUP_REMOVED lines=21> */
.L_x_24846:
        /* <DEDUP_REMOVED lines=8> */
.L_x_24845:
[----:B------:R-:W-:Y:S05]  /*2030*/  BSYNC.RECONVERGENT B0 ;  /* 0x0000000000007941 */ /* 0x000fea0003800200 */
.L_x_24844:
        /* <DEDUP_REMOVED lines=26> */
.L_x_24850:
[----:B------:R-:W-:Y:S02]  /*21e0*/  ISETP.NE.AND P0, PT, R15, RZ, PT ;  /* 0x000000ff0f00720c */ /* 0x000fe40003f05270 */
[----:B------:R-:W-:-:S11]  /*21f0*/  PRMT R11, R2, 0x7632, R11 ;  /* 0x00007632020b7816 */ /* 0x000fd6000000000b */
[----:B------:R-:W-:Y:S05]  /*2200*/  @!P0 BRA `(.L_x_24849) ;  /* 0x00000000001c8947 */ /* 0x000fea0003800000 */
[----:B------:R-:W-:-:S04]  /*2210*/  LOP3.LUT R2, R18, 0x8000, RZ, 0xc0, !PT ;  /* 0x0000800012027812 */ /* 0x000fc800078ec0ff */
[----:B------:R-:W-:-:S04]  /*2220*/  LOP3.LUT R2, R2, 0x1, RZ, 0xfc, !PT ;  /* 0x0000000102027812 */ /* 0x000fc800078efcff */
[----:B------:R-:W-:Y:S01]  /*2230*/  PRMT R11, R2, 0x7610, R11 ;  /* 0x00007610020b7816 */ /* 0x000fe2000000000b */
[----:B------:R-:W-:Y:S06]  /*2240*/  BRA `(.L_x_24849) ;  /* 0x00000000000c7947 */ /* 0x000fec0003800000 */
.L_x_24848:
[----:B------:R-:W-:-:S05]  /*2250*/  FADD.FTZ R15, R16, R15 ;  /* 0x0000000f100f7221 */ /* 0x000fca0000010000 */
[----:B------:R-:W-:-:S04]  /*2260*/  F2FP.BF16.F32.PACK_AB R15, RZ, R15 ;  /* 0x0000000fff0f723e */ /* 0x000fc800000010ff */
[----:B------:R-:W-:-:S07]  /*2270*/  PRMT R11, R15, 0x7610, R11 ;  /* 0x000076100f0b7816 */ /* 0x000fce000000000b */
.L_x_24849:
[----:B------:R-:W-:Y:S05]  /*2280*/  BSYNC.RECONVERGENT B0 ;  /* 0x0000000000007941 */ /* 0x000fea0003800200 */
.L_x_24847:
        /* <DEDUP_REMOVED lines=24> */
.L_x_24854:
[----:B------:R-:W-:Y:S02]  /*2410*/  ISETP.NE.AND P0, PT, R2, RZ, PT ;  /* 0x000000ff0200720c */ /* 0x000fe40003f05270 */
[----:B------:R-:W-:-:S11]  /*2420*/  PRMT R10, R3, 0x7610, R10 ;  /* 0x00007610030a7816 */ /* 0x000fd6000000000a */
[----:B------:R-:W-:Y:S05]  /*2430*/  @!P0 BRA `(.L_x_24853) ;  /* 0x00000000001c8947 */ /* 0x000fea0003800000 */
[----:B------:R-:W-:-:S04]  /*2440*/  LOP3.LUT R2, R3, 0x8000, RZ, 0xc0, !PT ;  /* 0x0000800003027812 */ /* 0x000fc800078ec0ff */
[----:B------:R-:W-:-:S04]  /*2450*/  LOP3.LUT R2, R2, 0x1, RZ, 0xfc, !PT ;  /* 0x0000000102027812 */ /* 0x000fc800078efcff */
[----:B------:R-:W-:Y:S01]  /*2460*/  PRMT R10, R2, 0x7610, R10 ;  /* 0x00007610020a7816 */ /* 0x000fe2000000000a */
[----:B------:R-:W-:Y:S06]  /*2470*/  BRA `(.L_x_24853) ;  /* 0x00000000000c7947 */ /* 0x000fec0003800000 */
.L_x_24852:
[----:B------:R-:W-:-:S05]  /*2480*/  FADD.FTZ R2, R15, R2 ;  /* 0x000000020f027221 */ /* 0x000fca0000010000 */
[----:B------:R-:W-:-:S04]  /*2490*/  F2FP.BF16.F32.PACK_AB R2, RZ, R2 ;  /* 0x00000002ff02723e */ /* 0x000fc800000010ff */
[----:B------:R-:W-:-:S07]  /*24a0*/  PRMT R10, R2, 0x7610, R10 ;  /* 0x00007610020a7816 */ /* 0x000fce000000000a */
.L_x_24853:
[----:B------:R-:W-:Y:S05]  /*24b0*/  BSYNC.RECONVERGENT B0 ;  /* 0x0000000000007941 */ /* 0x000fea0003800200 */
.L_x_24851:
        /* <DEDUP_REMOVED lines=26> */
.L_x_24858:
[----:B------:R-:W-:Y:S02]  /*2660*/  ISETP.NE.AND P0, PT, R2, RZ, PT ;  /* 0x000000ff0200720c */ /* 0x000fe40003f05270 */
[----:B------:R-:W-:-:S11]  /*2670*/  PRMT R5, R3, 0x7632, R5 ;  /* 0x0000763203057816 */ /* 0x000fd60000000005 */
[----:B------:R-:W-:Y:S05]  /*2680*/  @!P0 BRA `(.L_x_24857) ;  /* 0x00000000001c8947 */ /* 0x000fea0003800000 */
[----:B------:R-:W-:-:S04]  /*2690*/  LOP3.LUT R2, R16, 0x8000, RZ, 0xc0, !PT ;  /* 0x0000800010027812 */ /* 0x000fc800078ec0ff */
[----:B------:R-:W-:-:S04]  /*26a0*/  LOP3.LUT R2, R2, 0x1, RZ, 0xfc, !PT ;  /* 0x0000000102027812 */ /* 0x000fc800078efcff */
[----:B------:R-:W-:Y:S01]  /*26b0*/  PRMT R5, R2, 0x7610, R5 ;  /* 0x0000761002057816 */ /* 0x000fe20000000005 */
[----:B------:R-:W-:Y:S06]  /*26c0*/  BRA `(.L_x_24857) ;  /* 0x00000000000c7947 */ /* 0x000fec0003800000 */
.L_x_24856:
[----:B------:R-:W-:-:S05]  /*26d0*/  FADD.FTZ R2, R15, R2 ;  /* 0x000000020f027221 */ /* 0x000fca0000010000 */
[----:B------:R-:W-:-:S04]  /*26e0*/  F2FP.BF16.F32.PACK_AB R2, RZ, R2 ;  /* 0x00000002ff02723e */ /* 0x000fc800000010ff */
[----:B------:R-:W-:-:S07]  /*26f0*/  PRMT R5, R2, 0x7610, R5 ;  /* 0x0000761002057816 */ /* 0x000fce0000000005 */
.L_x_24857:
[----:B------:R-:W-:Y:S05]  /*2700*/  BSYNC.RECONVERGENT B0 ;  /* 0x0000000000007941 */ /* 0x000fea0003800200 */
.L_x_24855:
        /* <DEDUP_REMOVED lines=25> */
.L_x_24862:
[----:B------:R-:W-:Y:S02]  /*28a0*/  ISETP.NE.AND P0, PT, R2, RZ, PT ;  /* 0x000000ff0200720c */ /* 0x000fe40003f05270 */
[----:B------:R-:W-:-:S11]  /*28b0*/  PRMT R13, R6, 0x7610, R13 ;  /* 0x00007610060d7816 */ /* 0x000fd6000000000d */
[----:B------:R-:W-:Y:S05]  /*28c0*/  @!P0 BRA `(.L_x_24861) ;  /* 0x00000000001c8947 */ /* 0x000fea0003800000 */
[----:B------:R-:W-:-:S04]  /*28d0*/  LOP3.LUT R2, R6, 0x8000, RZ, 0xc0, !PT ;  /* 0x0000800006027812 */ /* 0x000fc800078ec0ff */
[----:B------:R-:W-:-:S04]  /*28e0*/  LOP3.LUT R2, R2, 0x1, RZ, 0xfc, !PT ;  /* 0x0000000102027812 */ /* 0x000fc800078efcff */
[----:B------:R-:W-:Y:S01]  /*28f0*/  PRMT R13, R2, 0x7610, R13 ;  /* 0x00007610020d7816 */ /* 0x000fe2000000000d */
[----:B------:R-:W-:Y:S06]  /*2900*/  BRA `(.L_x_24861) ;  /* 0x00000000000c7947 */ /* 0x000fec0003800000 */
.L_x_24860:
[----:B------:R-:W-:-:S05]  /*2910*/  FADD.FTZ R2, R3, R2 ;  /* 0x0000000203027221 */ /* 0x000fca0000010000 */
[----:B------:R-:W-:-:S04]  /*2920*/  F2FP.BF16.F32.PACK_AB R2, RZ, R2 ;  /* 0x00000002ff02723e */ /* 0x000fc800000010ff */
[----:B------:R-:W-:-:S07]  /*2930*/  PRMT R13, R2, 0x7610, R13 ;  /* 0x00007610020d7816 */ /* 0x000fce000000000d */
.L_x_24861:
[----:B------:R-:W-:Y:S05]  /*2940*/  BSYNC.RECONVERGENT B0 ;  /* 0x0000000000007941 */ /* 0x000fea0003800200 */
.L_x_24859:
        /* <DEDUP_REMOVED lines=26> */
.L_x_24866:
[----:B------:R-:W-:Y:S02]  /*2af0*/  ISETP.NE.AND P0, PT, R2, RZ, PT ;  /* 0x000000ff0200720c */ /* 0x000fe40003f05270 */
[----:B------:R-:W-:-:S11]  /*2b00*/  PRMT R8, R6, 0x7632, R8 ;  /* 0x0000763206087816 */ /* 0x000fd60000000008 */
[----:B------:R-:W-:Y:S05]  /*2b10*/  @!P0 BRA `(.L_x_24865) ;  /* 0x00000000001c8947 */ /* 0x000fea0003800000 */
[----:B------:R-:W-:-:S04]  /*2b20*/  LOP3.LUT R2, R15, 0x8000, RZ, 0xc0, !PT ;  /* 0x000080000f027812 */ /* 0x000fc800078ec0ff */
[----:B------:R-:W-:-:S04]  /*2b30*/  LOP3.LUT R2, R2, 0x1, RZ, 0xfc, !PT ;  /* 0x0000000102027812 */ /* 0x000fc800078efcff */
[----:B------:R-:W-:Y:S01]  /*2b40*/  PRMT R8, R2, 0x7610, R8 ;  /* 0x0000761002087816 */ /* 0x000fe20000000008 */
[----:B------:R-:W-:Y:S06]  /*2b50*/  BRA `(.L_x_24865) ;  /* 0x00000000000c7947 */ /* 0x000fec0003800000 */
.L_x_24864:
[----:B------:R-:W-:-:S05]  /*2b60*/  FADD.FTZ R2, R3, R2 ;  /* 0x0000000203027221 */ /* 0x000fca0000010000 */
[----:B------:R-:W-:-:S04]  /*2b70*/  F2FP.BF16.F32.PACK_AB R2, RZ, R2 ;  /* 0x00000002ff02723e */ /* 0x000fc800000010ff */
[----:B------:R-:W-:-:S07]  /*2b80*/  PRMT R8, R2, 0x7610, R8 ;  /* 0x0000761002087816 */ /* 0x000fce0000000008 */
.L_x_24865:
[----:B------:R-:W-:Y:S05]  /*2b90*/  BSYNC.RECONVERGENT B0 ;  /* 0x0000000000007941 */ /* 0x000fea0003800200 */
.L_x_24863:
        /* <DEDUP_REMOVED lines=25> */
.L_x_24870:
[----:B------:R-:W-:Y:S02]  /*2d30*/  ISETP.NE.AND P0, PT, R2, RZ, PT ;  /* 0x000000ff0200720c */ /* 0x000fe40003f05270 */
[----:B------:R-:W-:-:S11]  /*2d40*/  PRMT R12, R7, 0x7610, R12 ;  /* 0x00007610070c7816 */ /* 0x000fd6000000000c */
[----:B------:R-:W-:Y:S05]  /*2d50*/  @!P0 BRA `(.L_x_24869) ;  /* 0x00000000001c8947 */ /* 0x000fea0003800000 */
[----:B------:R-:W-:-:S04]  /*2d60*/  LOP3.LUT R2, R7, 0x8000, RZ, 0xc0, !PT ;  /* 0x0000800007027812 */ /* 0x000fc800078ec0ff */
[----:B------:R-:W-:-:S04]  /*2d70*/  LOP3.LUT R2, R2, 0x1, RZ, 0xfc, !PT ;  /* 0x0000000102027812 */ /* 0x000fc800078efcff */
[----:B------:R-:W-:Y:S01]  /*2d80*/  PRMT R12, R2, 0x7610, R12 ;  /* 0x00007610020c7816 */ /* 0x000fe2000000000c */
[----:B------:R-:W-:Y:S06]  /*2d90*/  BRA `(.L_x_24869) ;  /* 0x00000000000c7947 */ /* 0x000fec0003800000 */
.L_x_24868:
[----:B------:R-:W-:-:S05]  /*2da0*/  FADD.FTZ R2, R3, R2 ;  /* 0x0000000203027221 */ /* 0x000fca0000010000 */
[----:B------:R-:W-:-:S04]  /*2db0*/  F2FP.BF16.F32.PACK_AB R2, RZ, R2 ;  /* 0x00000002ff02723e */ /* 0x000fc800000010ff */
[----:B------:R-:W-:-:S07]  /*2dc0*/  PRMT R12, R2, 0x7610, R12 ;  /* 0x00007610020c7816 */ /* 0x000fce000000000c */
.L_x_24869:
[----:B------:R-:W-:Y:S05]  /*2dd0*/  BSYNC.RECONVERGENT B0 ;  /* 0x0000000000007941 */ /* 0x000fea0003800200 */
.L_x_24867:
        /* <DEDUP_REMOVED lines=26> */
.L_x_24874:
[----:B------:R-:W-:Y:S02]  /*2f80*/  ISETP.NE.AND P0, PT, R2, RZ, PT ;  /* 0x000000ff0200720c */ /* 0x000fe40003f05270 */
[----:B------:R-:W-:-:S11]  /*2f90*/  PRMT R9, R7, 0x7632, R9 ;  /* 0x0000763207097816 */ /* 0x000fd60000000009 */
[----:B------:R-:W-:Y:S05]  /*2fa0*/  @!P0 BRA `(.L_x_24873) ;  /* 0x00000000001c8947 */ /* 0x000fea0003800000 */
[----:B------:R-:W-:-:S04]  /*2fb0*/  LOP3.LUT R2, R6, 0x8000, RZ, 0xc0, !PT ;  /* 0x0000800006027812 */ /* 0x000fc800078ec0ff */
[----:B------:R-:W-:-:S04]  /*2fc0*/  LOP3.LUT R2, R2, 0x1, RZ, 0xfc, !PT ;  /* 0x0000000102027812 */ /* 0x000fc800078efcff */
[----:B------:R-:W-:Y:S01]  /*2fd0*/  PRMT R9, R2, 0x7610, R9 ;  /* 0x0000761002097816 */ /* 0x000fe20000000009 */
[----:B------:R-:W-:Y:S06]  /*2fe0*/  BRA `(.L_x_24873) ;  /* 0x00000000000c7947 */ /* 0x000fec0003800000 */
.L_x_24872:
[----:B------:R-:W-:-:S05]  /*2ff0*/  FADD.FTZ R2, R3, R2 ;  /* 0x0000000203027221 */ /* 0x000fca0000010000 */
[----:B------:R-:W-:-:S04]  /*3000*/  F2FP.BF16.F32.PACK_AB R2, RZ, R2 ;  /* 0x00000002ff02723e */ /* 0x000fc800000010ff */
[----:B------:R-:W-:-:S07]  /*3010*/  PRMT R9, R2, 0x7610, R9 ;  /* 0x0000761002097816 */ /* 0x000fce0000000009 */
.L_x_24873:
[----:B------:R-:W-:Y:S05]  /*3020*/  BSYNC.RECONVERGENT B0 ;  /* 0x0000000000007941 */ /* 0x000fea0003800200 */
.L_x_24871:
        /* <DEDUP_REMOVED lines=10> */
.L_x_24875:
        /* <DEDUP_REMOVED lines=11> */
.L_x_32545:


//--------------------- .text._ZN2at6native29vectorized_elementwise_kernelILi8ENS0_13BinaryFunctorIN3c108BFloat16ES4_S4_ZZZNS0_21nextafter_kernel_cudaERNS_18TensorIteratorBaseEENKUlvE_clEvENKUlvE1_clEvEUlS4_S4_E_EESt5arrayIPcLm3EEEEviT0_T1_ --------------------------
	.section	.text._ZN2at6native29vectorized_elementwise_kernelILi8ENS0_13BinaryFunctorIN3c108BFloat16ES4_S4_ZZZNS0_21nextafter_kernel_cudaERNS_18TensorIteratorBaseEENKUlvE_clEvENKUlvE1_clEvEUlS4_S4_E_EESt5arrayIPcLm3EEEEviT0_T1_,"ax",@progbits
	.align	128
        .global         _ZN2at6native29vectorized_elementwise_kernelILi8ENS0_13BinaryFunctorIN3c108BFloat16ES4_S4_ZZZNS0_21nextafter_kernel_cudaERNS_18TensorIteratorBaseEENKUlvE_clEvENKUlvE1_clEvEUlS4_S4_E_EESt5arrayIPcLm3EEEEviT0_T1_
        .type           _ZN2at6native29vectorized_elementwise_kernelILi8ENS0_13BinaryFunctorIN3c108BFloat16ES4_S4_ZZZNS0_21nextafter_kernel_cudaERNS_18TensorIteratorBaseEENKUlvE_clEvENKUlvE1_clEvEUlS4_S4_E_EESt5arrayIPcLm3EEEEviT0_T1_,@function
        .size           _ZN2at6native29vectorized_elementwise_kernelILi8ENS0_13BinaryFunctorIN3c108BFloat16ES4_S4_ZZZNS0_21nextafter_kernel_cudaERNS_18TensorIteratorBaseEENKUlvE_clEvENKUlvE1_clEvEUlS4_S4_E_EESt5arrayIPcLm3EEEEviT0_T1_,(.L_x_32546 - _ZN2at6native29vectorized_elementwise_kernelILi8ENS0_13BinaryFunctorIN3c108BFloat16ES4_S4_ZZZNS0_21nextafter_kernel_cudaERNS_18TensorIteratorBaseEENKUlvE_clEvENKUlvE1_clEvEUlS4_S4_E_EESt5arrayIPcLm3EEEEviT0_T1_)
        .other          _ZN2at6native29vectorized_elementwise_kernelILi8ENS0_13BinaryFunctorIN3c108BFloat16ES4_S4_ZZZNS0_21nextafter_kernel_cudaERNS_18TensorIteratorBaseEENKUlvE_clEvENKUlvE1_clEvEUlS4_S4_E_EESt5arrayIPcLm3EEEEviT0_T1_,@"STO_CUDA_ENTRY STV_DEFAULT"
_ZN2at6native29vectorized_elementwise_kernelILi8ENS0_13BinaryFunctorIN3c108BFloat16ES4_S4_ZZZNS0_21nextafter_kernel_cudaERNS_18TensorIteratorBaseEENKUlvE_clEvENKUlvE1_clEvEUlS4_S4_E_EESt5arrayIPcLm3EEEEviT0_T1_:
.text._ZN2at6native29vectorized_elementwise_kernelILi8ENS0_13BinaryFunctorIN3c108BFloat16ES4_S4_ZZZNS0_21nextafter_kernel_cudaERNS_18TensorIteratorBaseEENKUlvE_clEvENKUlvE1_clEvEUlS4_S4_E_EESt5arrayIPcLm3EEEEviT0_T1_:
        /* <DEDUP_REMOVED lines=124> */
.L_x_24879:
        /* <DEDUP_REMOVED lines=8> */
.L_x_24878:
[----:B------:R-:W-:Y:S05]  /*0840*/  BSYNC.RECONVERGENT B0 ;  /* 0x0000000000007941 */ /* 0x000fea0003800200 */
.L_x_24877:
        /* <DEDUP_REMOVED lines=27> */
.L_x_24883:
[----:B------:R-:W-:Y:S02]  /*0a00*/  ISETP.NE.AND P0, PT, R14, RZ, PT ;  /* 0x000000ff0e00720c */ /* 0x000fe40003f05270 */
[----:B------:R-:W-:-:S11]  /*0a10*/  PRMT R8, R11, 0x7610, R8 ;  /* 0x000076100b087816 */ /* 0x000fd60000000008 */
[----:B------:R-:W-:Y:S05]  /*0a20*/  @!P0 BRA `(.L_x_24881) ;  /* 0x00000000001c8947 */ /* 0x000fea0003800000 */
[----:B------:R-:W-:-:S04]  /*0a30*/  LOP3.LUT R11, R11, 0x8000, RZ, 0xc0, !PT ;  /* 0x000080000b0b7812 */ /* 0x000fc800078ec0ff */
[----:B------:R-:W-:-:S04]  /*0a40*/  LOP3.LUT R11, R11, 0x1, RZ, 0xfc, !PT ;  /* 0x000000010b0b7812 */ /* 0x000fc800078efcff */
[----:B------:R-:W-:Y:S01]  /*0a50*/  PRMT R8, R11, 0x7610, R8 ;  /* 0x000076100b087816 */ /* 0x000fe20000000008 */
[----:B------:R-:W-:Y:S06]  /*0a60*/  BRA `(.L_x_24881) ;  /* 0x00000000000c7947 */ /* 0x000fec0003800000 */
.L_x_24882:
[----:B------:R-:W-:-:S05]  /*0a70*/  FADD.FTZ R9, R14, R9 ;  /* 0x000000090e097221 */ /* 0x000fca0000010000 */
[----:B------:R-:W-:-:S04]  /*0a80*/  F2FP.BF16.F32.PACK_AB R9, RZ, R9 ;  /* 0x00000009ff09723e */ /* 0x000fc800000010ff */
[----:B------:R-:W-:-:S07]  /*0a90*/  PRMT R8, R9, 0x7610, R8 ;  /* 0x0000761009087816 */ /* 0x000fce0000000008 */
.L_x_24881:
[----:B------:R-:W-:Y:S05]  /*0aa0*/  BSYNC.RECONVERGENT B0 ;  /* 0x0000000000007941 */ /* 0x000fea0003800200 */
.L_x_24880:
        /* <DEDUP_REMOVED lines=28> */
.L_x_24887:
[----:B------:R-:W-:Y:S02]  /*0c70*/  ISETP.NE.AND P0, PT, R14, RZ, PT ;  /* 0x000000ff0e00720c */ /* 0x000fe40003f05270 */
[----:B------:R-:W-:-:S11]  /*0c80*/  PRMT R10, R21, 0x7610, R10 ;  /* 0x00007610150a7816 */ /* 0x000fd6000000000a */
[----:B------:R-:W-:Y:S05]  /*0c90*/  @!P0 BRA `(.L_x_24885) ;  /* 0x00000000001c8947 */ /* 0x000fea0003800000 */
[----:B------:R-:W-:-:S04]  /*0ca0*/  LOP3.LUT R21, R21, 0x8000, RZ, 0xc0, !PT ;  /* 0x0000800015157812 */ /* 0x000fc800078ec0ff */
[----:B------:R-:W-:-:S04]  /*0cb0*/  LOP3.LUT R21, R21, 0x1, RZ, 0xfc, !PT ;  /* 0x0000000115157812 */ /* 0x000fc800078efcff */
[----:B------:R-:W-:Y:S01]  /*0cc0*/  PRMT R10, R21, 0x7610, R10 ;  /* 0x00007610150a7816 */ /* 0x000fe2000000000a */
[----:B------:R-:W-:Y:S06]  /*0cd0*/  BRA `(.L_x_24885) ;  /* 0x00000000000c7947 */ /* 0x000fec0003800000 */
.L_x_24886:
[----:B------:R-:W-:-:S05]  /*0ce0*/  FADD.FTZ R9, R14, R9 ;  /* 0x000000090e097221 */ /* 0x000fca0000010000 */
[----:B------:R-:W-:-:S04]  /*0cf0*/  F2FP.BF16.F32.PACK_AB R9, RZ, R9 ;  /* 0x00000009ff09723e */ /* 0x000fc800000010ff */
[----:B------:R-:W-:-:S07]  /*0d00*/  PRMT R10, R9, 0x7610, R10 ;  /* 0x00007610090a7816 */ /* 0x000fce000000000a */
.L_x_24885:
[----:B------:R-:W-:Y:S05]  /*0d10*/  BSYNC.RECONVERGENT B0 ;  /* 0x0000000000007941 */ /* 0x000fea0003800200 */
.L_x_24884:
        /* <DEDUP_REMOVED lines=28> */
.L_x_24891:
[----:B------:R-:W-:Y:S02]  /*0ee0*/  ISETP.NE.AND P0, PT, R14, RZ, PT ;  /* 0x000000ff0e00720c */ /* 0x000fe40003f05270 */
[----:B------:R-:W-:-:S11]  /*0ef0*/  PRMT R20, R25, 0x7610, R20 ;  /* 0x0000761019147816 */ /* 0x000fd60000000014 */
[----:B------:R-:W-:Y:S05]  /*0f00*/  @!P0 BRA `(.L_x_24889) ;  /* 0x00000000001c8947 */ /* 0x000fea0003800000 */
[----:B------:R-:W-:-:S04]  /*0f10*/  LOP3.LUT R25, R25, 0x8000, RZ, 0xc0, !PT ;  /* 0x0000800019197812 */ /* 0x000fc800078ec0ff */
[----:B------:R-:W-:-:S04]  /*0f20*/  LOP3.LUT R25, R25, 0x1, RZ, 0xfc, !PT ;  /* 0x0000000119197812 */ /* 0x000fc800078efcff */
[----:B------:R-:W-:Y:S01]  /*0f30*/  PRMT R20, R25, 0x7610, R20 ;  /* 0x0000761019147816 */ /* 0x000fe20000000014 */
[----:B------:R-:W-:Y:S06]  /*0f40*/  BRA `(.L_x_24889) ;  /* 0x00000000000c7947 */ /* 0x000fec0003800000 */
.L_x_24890:
[----:B------:R-:W-:-:S05]  /*0f50*/  FADD.FTZ R9, R14, R9 ;  /* 0x000000090e097221 */ /* 0x000fca0000010000 */
[----:B------:R-:W-:-:S04]  /*0f60*/  F2FP.BF16.F32.PACK_AB R9, RZ, R9 ;  /* 0x00000009ff09723e */ /* 0x000fc800000010ff */
[----:B------:R-:W-:-:S07]  /*0f70*/  PRMT R20, R9, 0x7610, R20 ;  /* 0x0000761009147816 */ /* 0x000fce0000000014 */
.L_x_24889:
[----:B------:R-:W-:Y:S05]  /*0f80*/  BSYNC.RECONVERGENT B0 ;  /* 0x0000000000007941 */ /* 0x000fea0003800200 */
.L_x_24888:
        /* <DEDUP_REMOVED lines=28> */
.L_x_24895:
[----:B------:R-:W-:Y:S02]  /*1150*/  ISETP.NE.AND P0, PT, R14, RZ, PT ;  /* 0x000000ff0e00720c */ /* 0x000fe40003f05270 */
[----:B------:R-:W-:-:S11]  /*1160*/  PRMT R27, R0, 0x7610, R27 ;  /* 0x00007610001b7816 */ /* 0x000fd6000000001b */
[----:B------:R-:W-:Y:S05]  /*1170*/  @!P0 BRA `(.L_x_24893) ;  /* 0x00000000001c8947 */ /* 0x000fea0003800000 */
[----:B------:R-:W-:-:S04]  /*1180*/  LOP3.LUT R0, R0, 0x8000, RZ, 0xc0, !PT ;  /* 0x0000800000007812 */ /* 0x000fc800078ec0ff */
[----:B------:R-:W-:-:S04]  /*1190*/  LOP3.LUT R0, R0, 0x1, RZ, 0xfc, !PT ;  /* 0x0000000100007812 */ /* 0x000fc800078efcff */
[----:B------:R-:W-:Y:S01]  /*11a0*/  PRMT R27, R0, 0x7610, R27 ;  /* 0x00007610001b7816 */ /* 0x000fe2000000001b */
[----:B------:R-:W-:Y:S06]  /*11b0*/  BRA `(.L_x_24893) ;  /* 0x00000000000c7947 */ /* 0x000fec0003800000 */
.L_x_24894:
[----:B------:R-:W-:-:S05]  /*11c0*/  FADD.FTZ R9, R14, R9 ;  /* 0x000000090e097221 */ /* 0x000fca0000010000 */
[----:B------:R-:W-:-:S04]  /*11d0*/  F2FP.BF16.F32.PACK_AB R9, RZ, R9 ;  /* 0x00000009ff09723e */ /* 0x000fc800000010ff */
[----:B------:R-:W-:-:S07]  /*11e0*/  PRMT R27, R9, 0x7610, R27 ;  /* 0x00007610091b7816 */ /* 0x000fce000000001b */
.L_x_24893:
[----:B------:R-:W-:Y:S05]  /*11f0*/  BSYNC.RECONVERGENT B0 ;  /* 0x0000000000007941 */ /* 0x000fea0003800200 */
.L_x_24892:
        /* <DEDUP_REMOVED lines=28> */
.L_x_24899:
[----:B------:R-:W-:Y:S02]  /*13c0*/  ISETP.NE.AND P0, PT, R9, RZ, PT ;  /* 0x000000ff0900720c */ /* 0x000fe40003f05270 */
[----:B------:R-:W-:-:S11]  /*13d0*/  PRMT R3, R2, 0x7610, R3 ;  /* 0x0000761002037816 */ /* 0x000fd60000000003 */
[----:B------:R-:W-:Y:S05]  /*13e0*/  @!P0 BRA `(.L_x_24897) ;  /* 0x00000000001c8947 */ /* 0x000fea0003800000 */
[----:B------:R-:W-:-:S04]  /*13f0*/  LOP3.LUT R2, R2, 0x8000, RZ, 0xc0, !PT ;  /* 0x0000800002027812 */ /* 0x000fc800078ec0ff */
[----:B------:R-:W-:-:S04]  /*1400*/  LOP3.LUT R2, R2, 0x1, RZ, 0xfc, !PT ;  /* 0x0000000102027812 */ /* 0x000fc800078efcff */
[----:B------:R-:W-:Y:S01]  /*1410*/  PRMT R3, R2, 0x7610, R3 ;  /* 0x0000761002037816 */ /* 0x000fe20000000003 */
[----:B------:R-:W-:Y:S06]  /*1420*/  BRA `(.L_x_24897) ;  /* 0x00000000000c7947 */ /* 0x000fec0003800000 */
.L_x_24898:
[----:B------:R-:W-:-:S05]  /*1430*/  FADD.FTZ R0, R9, R0 ;  /* 0x0000000009007221 */ /* 0x000fca0000010000 */
[----:B------:R-:W-:-:S04]  /*1440*/  F2FP.BF16.F32.PACK_AB R0, RZ, R0 ;  /* 0x00000000ff00723e */ /* 0x000fc800000010ff */
[----:B------:R-:W-:-:S07]  /*1450*/  PRMT R3, R0, 0x7610, R3 ;  /* 0x0000761000037816 */ /* 0x000fce0000000003 */
.L_x_24897:
[----:B------:R-:W-:Y:S05]  /*1460*/  BSYNC.RECONVERGENT B0 ;  /* 0x0000000000007941 */ /* 0x000fea0003800200 */
.L_x_24896:
        /* <DEDUP_REMOVED lines=28> */
.L_x_24903:
[----:B------:R-:W-:Y:S02]  /*1630*/  ISETP.NE.AND P0, PT, R9, RZ, PT ;  /* 0x000000ff0900720c */ /* 0x000fe40003f05270 */
[----:B------:R-:W-:-:S11]  /*1640*/  PRMT R26, R29, 0x7610, R26 ;  /* 0x000076101d1a7816 */ /* 0x000fd6000000001a */
[----:B------:R-:W-:Y:S05]  /*1650*/  @!P0 BRA `(.L_x_24901) ;  /* 0x00000000001c8947 */ /* 0x000fea0003800000 */
[----:B------:R-:W-:-:S04]  /*1660*/  LOP3.LUT R29, R29, 0x8000, RZ, 0xc0, !PT ;  /* 0x000080001d1d7812 */ /* 0x000fc800078ec0ff */
[----:B------:R-:W-:-:S04]  /*1670*/  LOP3.LUT R29, R29, 0x1, RZ, 0xfc, !PT ;  /* 0x000000011d1d7812 */ /* 0x000fc800078efcff */
[----:B------:R-:W-:Y:S01]  /*1680*/  PRMT R26, R29, 0x7610, R26 ;  /* 0x000076101d1a7816 */ /* 0x000fe2000000001a */
[----:B------:R-:W-:Y:S06]  /*1690*/  BRA `(.L_x_24901) ;  /* 0x00000000000c7947 */ /* 0x000fec0003800000 */
.L_x_24902:
[----:B------:R-:W-:-:S05]  /*16a0*/  FADD.FTZ R0, R9, R0 ;  /* 0x0000000009007221 */ /* 0x000fca0000010000 */
[----:B------:R-:W-:-:S04]  /*16b0*/  F2FP.BF16.F32.PACK_AB R0, RZ, R0 ;  /* 0x00000000ff00723e */ /* 0x000fc800000010ff */
[----:B------:R-:W-:-:S07]  /*16c0*/  PRMT R26, R0, 0x7610, R26 ;  /* 0x00007610001a7816 */ /* 0x000fce000000001a */
.L_x_24901:
[----:B------:R-:W-:Y:S05]  /*16d0*/  BSYNC.RECONVERGENT B0 ;  /* 0x0000000000007941 */ /* 0x000fea0003800200 */
.L_x_24900:
        /* <DEDUP_REMOVED lines=28> */
.L_x_24907:
[----:B------:R-:W-:Y:S02]  /*18a0*/  ISETP.NE.AND P0, PT, R9, RZ, PT ;  /* 0x000000ff0900720c */ /* 0x000fe40003f05270 */
[----:B------:R-:W-:-:S11]  /*18b0*/  PRMT R22, R23, 0x7610, R22 ;  /* 0x0000761017167816 */ /* 0x000fd60000000016 */
[----:B------:R-:W-:Y:S05]  /*18c0*/  @!P0 BRA `(.L_x_24905) ;  /* 0x00000000001c8947 */ /* 0x000fea0003800000 */
[----:B------:R-:W-:-:S04]  /*18d0*/  LOP3.LUT R23, R23, 0x8000, RZ, 0xc0, !PT ;  /* 0x0000800017177812 */ /* 0x000fc800078ec0ff */
[----:B------:R-:W-:-:S04]  /*18e0*/  LOP3.LUT R23, R23, 0x1, RZ, 0xfc, !PT ;  /* 0x0000000117177812 */ /* 0x000fc800078efcff */
[----:B------:R-:W-:Y:S01]  /*18f0*/  PRMT R22, R23, 0x7610, R22 ;  /* 0x0000761017167816 */ /* 0x000fe20000000016 */
[----:B------:R-:W-:Y:S06]  /*1900*/  BRA `(.L_x_24905) ;  /* 0x00000000000c7947 */ /* 0x000fec0003800000 */
.L_x_24906:
[----:B------:R-:W-:-:S05]  /*1910*/  FADD.FTZ R0, R9, R0 ;  /* 0x0000000009007221 */ /* 0x000fca0000010000 */
[----:B------:R-:W-:-:S04]  /*1920*/  F2FP.BF16.F32.PACK_AB R0, RZ, R0 ;  /* 0x00000000ff00723e */ /* 0x000fc800000010ff */
[----:B------:R-:W-:-:S07]  /*1930*/  PRMT R22, R0, 0x7610, R22 ;  /* 0x0000761000167816 */ /* 0x000fce0000000016 */
.L_x_24905:
[----:B------:R-:W-:Y:S05]  /*1940*/  BSYNC.RECONVERGENT B0 ;  /* 0x0000000000007941 */ /* 0x000fea0003800200 */
.L_x_24904:
        /* <DEDUP_REMOVED lines=21> */
.L_x_24910:
[----:B------:R-:W-:-:S13]  /*1aa0*/  ISETP.GE.U32.AND P0, PT, R7, R5, PT ;  /* 0x000000050700720c */ /* 0x000fda0003f06070 */
[----:B------:R-:W-:Y:S05]  /*1ab0*/  @P0 BRA `(.L_x_24912) ;  /* 0x0000000000300947 */ /* 0x000fea0003800000 */
[----:B-1----:R-:W1:Y:S01]  /*1ac0*/  LDC.64 R8, c[0x0][0x388] ;  /* 0x0000e200ff087b82 */ /* 0x002e620000000a00 */
[----:B------:R-:W-:Y:S02]  /*1ad0*/  IMAD.IADD R11, R4, 0x1, R7 ;  /* 0x00000001040b7824 */ /* 0x000fe400078e0207 */
[----:B------:R-:W-:Y:S02]  /*1ae0*/  VIADD R7, R7, 0x80 ;  /* 0x0000008007077836 */ /* 0x000fe40000000000 */
[----:B-1----:R-:W-:-:S05]  /*1af0*/  IMAD.WIDE.U32 R8, R11, 0x2, R8 ;  /* 0x000000020b087825 */ /* 0x002fca00078e0008 */
[----:B------:R2:W-:Y:S02]  /*1b00*/  STG.E.U16 desc[UR4][R8.64], R20 ;  /* 0x0000001408007986 */ /* 0x0005e4000c101504 */
.L_x_24911:
[----:B------:R-:W-:-:S13]  /*1b10*/  ISETP.GE.U32.AND P0, PT, R7, R5, PT ;  /* 0x000000050700720c */ /* 0x000fda0003f06070 */
[----:B------:R-:W-:Y:S05]  /*1b20*/  @P0 BRA `(.L_x_24913) ;  /* 0x0000000000340947 */ /* 0x000fea0003800000 */
[----:B-12---:R-:W1:Y:S01]  /*1b30*/  LDC.64 R8, c[0x0][0x388] ;  /* 0x0000e200ff087b82 */ /* 0x006e620000000a00 */
[----:B------:R-:W-:Y:S02]  /*1b40*/  IMAD.IADD R11, R4, 0x1, R7 ;  /* 0x00000001040b7824 */ /* 0x000fe400078e0207 */
[----:B------:R-:W-:Y:S02]  /*1b50*/  VIADD R7, R7, 0x80 ;  /* 0x0000008007077836 */ /* 0x000fe40000000000 */
[----:B-1----:R-:W-:-:S05]  /*1b60*/  IMAD.WIDE.U32 R8, R11, 0x2, R8 ;  /* 0x000000020b087825 */ /* 0x002fca00078e0008 */
[----:B------:R2:W-:Y:S02]  /*1b70*/  STG.E.U16 desc[UR4][R8.64], R27 ;  /* 0x0000001b08007986 */ /* 0x0005e4000c101504 */
.L_x_24912:
        /* <DEDUP_REMOVED lines=8> */
.L_x_24913:
[----:B------:R-:W-:Y:S05]  /*1c00*/  BSYNC.RELIABLE B1 ;  /* 0x0000000000017941 */ /* 0x000fea0003800100 */
.L_x_24909:
[----:B------:R-:W-:-:S13]  /*1c10*/  ISETP.GE.U32.AND P0, PT, R7, R5, PT ;  /* 0x000000050700720c */ /* 0x000fda0003f06070 */
[----:B---3--:R-:W3:Y:S01]  /*1c20*/  @!P0 LDC.64 R2, c[0x0][0x388] ;  /* 0x0000e200ff028b82 */ /* 0x008ee20000000a00 */
[----:B--2---:R-:W-:Y:S02]  /*1c30*/  @!P0 IMAD.IADD R9, R4, 0x1, R7 ;  /* 0x0000000104098824 */ /* 0x004fe400078e0207 */
[----:B------:R-:W-:Y:S02]  /*1c40*/  @!P0 VIADD R7, R7, 0x80 ;  /* 0x0000008007078836 */ /* 0x000fe40000000000 */
[----:B---3--:R-:W-:-:S05]  /*1c50*/  @!P0 IMAD.WIDE.U32 R2, R9, 0x2, R2 ;  /* 0x0000000209028825 */ /* 0x008fca00078e0002 */
[----:B------:R3:W-:Y:S02]  /*1c60*/  @!P0 STG.E.U16 desc[UR4][R2.64], R26 ;  /* 0x0000001a02008986 */ /* 0x0007e4000c101504 */
.L_x_24914:
[----:B------:R-:W-:Y:S05]  /*1c70*/  BSYNC.RECONVERGENT B0 ;  /* 0x0000000000007941 */ /* 0x000fea0003800200 */
.L_x_24908:
        /* <DEDUP_REMOVED lines=8> */
.L_x_24876:
        /* <DEDUP_REMOVED lines=10> */
[----:B--2---:R-:W-:Y:S02]  /*1da0*/  IMAD.U32 R2, R12, 0x10000, RZ ;  /* 0x000100000c027824 */ /* 0x004fe400078e00ff */
[----:B---3--:R-:W-:-:S03]  /*1db0*/  IMAD.U32 R3, R8, 0x10000, RZ ;  /* 0x0001000008037824 */ /* 0x008fc600078e00ff */
[----:B------:R-:W-:Y:S02]  /*1dc0*/  FSETP.NAN.FTZ.AND P0, PT, R2, R2, PT ;  /* 0x000000020200720b */ /* 0x000fe40003f18000 */
[----:B------:R-:W-:-:S04]  /*1dd0*/  FSETP.NAN.FTZ.AND P1, PT, R3, R3, PT ;  /* 0x000000030300720b */ /* 0x000fc80003f38000 */
[----:B------:R-:W-:Y:S02]  /*1de0*/  PLOP3.LUT P0, PT, P0, P1, PT, 0x2, 0x20 ;  /* 0x000000000020781c */ /* 0x000fe40000702072 */
[----:B------:R-:W-:Y:S02]  /*1df0*/  PRMT R5, R13, 0x7632, R5 ;  /* 0x000076320d057816 */ /* 0x000fe40000000005 */
[----:B------:R-:W-:-:S09]  /*1e00*/  PRMT R6, R14, 0x7632, R6 ;  /* 0x000076320e067816 */ /* 0x000fd20000000006 */
[--C-:B------:R-:W-:Y:S01]  /*1e10*/  @!P0 FADD.FTZ R2, R2, R3.reuse ;  /* 0x0000000302028221 */ /* 0x100fe20000010000 */
[----:B------:R-:W-:-:S04]  /*1e20*/  PRMT R3, R12, 0x7610, R3 ;  /* 0x000076100c037816 */ /* 0x000fc80000000003 */
[----:B------:R-:W-:Y:S02]  /*1e30*/  @!P0 F2FP.BF16.F32.PACK_AB R16, RZ, R2 ;  /* 0x00000002ff10823e */ /* 0x000fe400000010ff */
        /* <DEDUP_REMOVED lines=21> */
.L_x_24917:
        /* <DEDUP_REMOVED lines=8> */
.L_x_24916:
[----:B------:R-:W-:Y:S05]  /*2010*/  BSYNC.RECONVERGENT B0 ;  /* 0x0000000000007941 */ /* 0x000fea0003800200 */
.L_x_24915:
        /* <DEDUP_REMOVED lines=25> */
.L_x_24921:
[----:B------:R-:W-:Y:S02]  /*21b0*/  ISETP.NE.AND P0, PT, R15, RZ, PT ;  /* 0x000000ff0f00720c */ /* 0x000fe40003f05270 */
[----:B------:R-:W-:-:S11]  /*21c0*/  PRMT R12, R8, 0x7632, R12 ;  /* 0x00007632080c7816 */ /* 0x000fd6000000000c */
[----:B------:R-:W-:Y:S05]  /*21d0*/  @!P0 BRA `(.L_x_24920) ;  /* 0x00000000001c8947 */ /* 0x000fea0003800000 */
[----:B------:R-:W-:-:S04]  /*21e0*/  LOP3.LUT R8, R17, 0x8000, RZ, 0xc0, !PT ;  /* 0x0000800011087812 */ /* 0x000fc800078ec0ff */
[----:B------:R-:W-:-:S04]  /*21f0*/  LOP3.LUT R8, R8, 0x1, RZ, 0xfc, !PT ;  /* 0x0000000108087812 */ /* 0x000fc800078efcff */
[----:B------:R-:W-:Y:S01]  /*2200*/  PRMT R12, R8, 0x7610, R12 ;  /* 0x00007610080c7816 */ /* 0x000fe2000000000c */
[----:B------:R-:W-:Y:S06]  /*2210*/  BRA `(.L_x_24920) ;  /* 0x00000000000c7947 */ /* 0x000fec0003800000 */
.L_x_24919:
[----:B------:R-:W-:-:S05]  /*2220*/  FADD.FTZ R15, R16, R15 ;  /* 0x0000000f100f7221 */ /* 0x000fca0000010000 */
[----:B------:R-:W-:-:S04]  /*2230*/  F2FP.BF16.F32.PACK_AB R15, RZ, R15 ;  /* 0x0000000fff0f723e */ /* 0x000fc800000010ff */
[----:B------:R-:W-:-:S07]  /*2240*/  PRMT R12, R15, 0x7610, R12 ;  /* 0x000076100f0c7816 */ /* 0x000fce000000000c */
.L_x_24920:
[----:B------:R-:W-:Y:S05]  /*2250*/  BSYNC.RECONVERGENT B0 ;  /* 0x0000000000007941 */ /* 0x000fea0003800200 */
.L_x_24918:
        /* <DEDUP_REMOVED lines=24> */
.L_x_24925:
[----:B------:R-:W-:Y:S02]  /*23e0*/  ISETP.NE.AND P0, PT, R8, RZ, PT ;  /* 0x000000ff0800720c */ /* 0x000fe40003f05270 */
[----:B------:R-:W-:-:S11]  /*23f0*/  PRMT R2, R9, 0x7610, R2 ;  /* 0x0000761009027816 */ /* 0x000fd60000000002 */
[----:B------:R-:W-:Y:S05]  /*2400*/  @!P0 BRA `(.L_x_24924) ;  /* 0x0000000000188947 */ /* 0x000fea0003800000 */
[----:B------:R-:W-:-:S04]  /*2410*/  LOP3.LUT R2, R9, 0x8000, RZ, 0xc0, !PT ;  /* 0x0000800009027812 */ /* 0x000fc800078ec0ff */
[----:B------:R-:W-:Y:S01]  /*2420*/  LOP3.LUT R2, R2, 0x1, RZ, 0xfc, !PT ;  /* 0x0000000102027812 */ /* 0x000fe200078efcff */
[----:B------:R-:W-:Y:S06]  /*2430*/  BRA `(.L_x_24924) ;  /* 0x00000000000c7947 */ /* 0x000fec0003800000 */
.L_x_24923:
[----:B------:R-:W-:-:S05]  /*2440*/  FADD.FTZ R8, R15, R8 ;  /* 0x000000080f087221 */ /* 0x000fca0000010000 */
[----:B------:R-:W-:-:S04]  /*2450*/  F2FP.BF16.F32.PACK_AB R8, RZ, R8 ;  /* 0x00000008ff08723e */ /* 0x000fc800000010ff */
[----:B------:R-:W-:-:S07]  /*2460*/  PRMT R2, R8, 0x7610, R2 ;  /* 0x0000761008027816 */ /* 0x000fce0000000002 */
.L_x_24924:
[----:B------:R-:W-:Y:S05]  /*2470*/  BSYNC.RECONVERGENT B0 ;  /* 0x0000000000007941 */ /* 0x000fea0003800200 */
.L_x_24922:
        /* <DEDUP_REMOVED lines=25> */
.L_x_24929:
[----:B------:R-:W-:Y:S02]  /*2610*/  ISETP.NE.AND P0, PT, R8, RZ, PT ;  /* 0x000000ff0800720c */ /* 0x000fe40003f05270 */
[----:B------:R-:W-:-:S11]  /*2620*/  PRMT R5, R9, 0x7632, R5 ;  /* 0x0000763209057816 */ /* 0x000fd60000000005 */
[----:B------:R-:W-:Y:S05]  /*2630*/  @!P0 BRA `(.L_x_24928) ;  /* 0x0000000000188947 */ /* 0x000fea0003800000 */
[----:B------:R-:W-:-:S04]  /*2640*/  LOP3.LUT R5, R16, 0x8000, RZ, 0xc0, !PT ;  /* 0x0000800010057812 */ /* 0x000fc800078ec0ff */
[----:B------:R-:W-:Y:S01]  /*2650*/  LOP3.LUT R5, R5, 0x1, RZ, 0xfc, !PT ;  /* 0x0000000105057812 */ /* 0x000fe200078efcff */
[----:B------:R-:W-:Y:S06]  /*2660*/  BRA `(.L_x_24928) ;  /* 0x00000000000c7947 */ /* 0x000fec0003800000 */
.L_x_24927:
[----:B------:R-:W-:-:S05]  /*2670*/  FADD.FTZ R8, R15, R8 ;  /* 0x000000080f087221 */ /* 0x000fca0000010000 */
[----:B------:R-:W-:-:S04]  /*2680*/  F2FP.BF16.F32.PACK_AB R8, RZ, R8 ;  /* 0x00000008ff08723e */ /* 0x000fc800000010ff */
[----:B------:R-:W-:-:S07]  /*2690*/  PRMT R5, R8, 0x7610, R5 ;  /* 0x0000761008057816 */ /* 0x000fce0000000005 */
.L_x_24928:
[----:B------:R-:W-:Y:S05]  /*26a0*/  BSYNC.RECONVERGENT B0 ;  /* 0x0000000000007941 */ /* 0x000fea0003800200 */
.L_x_24926:
        /* <DEDUP_REMOVED lines=25> */
.L_x_24933:
[----:B------:R-:W-:Y:S02]  /*2840*/  ISETP.NE.AND P0, PT, R8, RZ, PT ;  /* 0x000000ff0800720c */ /* 0x000fe40003f05270 */
[----:B------:R-:W-:-:S11]  /*2850*/  PRMT R13, R10, 0x7610, R13 ;  /* 0x000076100a0d7816 */ /* 0x000fd6000000000d */
[----:B------:R-:W-:Y:S05]  /*2860*/  @!P0 BRA `(.L_x_24932) ;  /* 0x00000000001c8947 */ /* 0x000fea0003800000 */
[----:B------:R-:W-:-:S04]  /*2870*/  LOP3.LUT R8, R10, 0x8000, RZ, 0xc0, !PT ;  /* 0x000080000a087812 */ /* 0x000fc800078ec0ff */
[----:B------:R-:W-:-:S04]  /*2880*/  LOP3.LUT R8, R8, 0x1, RZ, 0xfc, !PT ;  /* 0x0000000108087812 */ /* 0x000fc800078efcff */
[----:B------:R-:W-:Y:S01]  /*2890*/  PRMT R13, R8, 0x7610, R13 ;  /* 0x00007610080d7816 */ /* 0x000fe2000000000d */
[----:B------:R-:W-:Y:S06]  /*28a0*/  BRA `(.L_x_24932) ;  /* 0x00000000000c7947 */ /* 0x000fec0003800000 */
.L_x_24931:
[----:B------:R-:W-:-:S05]  /*28b0*/  FADD.FTZ R8, R9, R8 ;  /* 0x0000000809087221 */ /* 0x000fca0000010000 */
[----:B------:R-:W-:-:S04]  /*28c0*/  F2FP.BF16.F32.PACK_AB R8, RZ, R8 ;  /* 0x00000008ff08723e */ /* 0x000fc800000010ff */
[----:B------:R-:W-:-:S07]  /*28d0*/  PRMT R13, R8, 0x7610, R13 ;  /* 0x00007610080d7816 */ /* 0x000fce000000000d */
.L_x_24932:
[----:B------:R-:W-:Y:S05]  /*28e0*/  BSYNC.RECONVERGENT B0 ;  /* 0x0000000000007941 */ /* 0x000fea0003800200 */
.L_x_24930:
        /* <DEDUP_REMOVED lines=25> */
.L_x_24937:
[----:B------:R-:W-:Y:S02]  /*2a80*/  ISETP.NE.AND P0, PT, R8, RZ, PT ;  /* 0x000000ff0800720c */ /* 0x000fe40003f05270 */
[----:B------:R-:W-:-:S11]  /*2a90*/  PRMT R6, R10, 0x7632, R6 ;  /* 0x000076320a067816 */ /* 0x000fd60000000006 */
[----:B------:R-:W-:Y:S05]  /*2aa0*/  @!P0 BRA `(.L_x_24936) ;  /* 0x0000000000188947 */ /* 0x000fea0003800000 */
[----:B------:R-:W-:-:S04]  /*2ab0*/  LOP3.LUT R6, R15, 0x8000, RZ, 0xc0, !PT ;  /* 0x000080000f067812 */ /* 0x000fc800078ec0ff */
[----:B------:R-:W-:Y:S01]  /*2ac0*/  LOP3.LUT R6, R6, 0x1, RZ, 0xfc, !PT ;  /* 0x0000000106067812 */ /* 0x000fe200078efcff */
[----:B------:R-:W-:Y:S06]  /*2ad0*/  BRA `(.L_x_24936) ;  /* 0x00000000000c7947 */ /* 0x000fec0003800000 */
.L_x_24935:
[----:B------:R-:W-:-:S05]  /*2ae0*/  FADD.FTZ R8, R9, R8 ;  /* 0x0000000809087221 */ /* 0x000fca0000010000 */
[----:B------:R-:W-:-:S04]  /*2af0*/  F2FP.BF16.F32.PACK_AB R8, RZ, R8 ;  /* 0x00000008ff08723e */ /* 0x000fc800000010ff */
[----:B------:R-:W-:-:S07]  /*2b00*/  PRMT R6, R8, 0x7610, R6 ;  /* 0x0000761008067816 */ /* 0x000fce0000000006 */
.L_x_24936:
[----:B------:R-:W-:Y:S05]  /*2b10*/  BSYNC.RECONVERGENT B0 ;  /* 0x0000000000007941 */ /* 0x000fea0003800200 */
.L_x_24934:
        /* <DEDUP_REMOVED lines=25> */
.L_x_24941:
[----:B------:R-:W-:Y:S02]  /*2cb0*/  ISETP.NE.AND P0, PT, R8, RZ, PT ;  /* 0x000000ff0800720c */ /* 0x000fe40003f05270 */
[----:B------:R-:W-:-:S11]  /*2cc0*/  PRMT R14, R11, 0x7610, R14 ;  /* 0x000076100b0e7816 */ /* 0x000fd6000000000e */
[----:B------:R-:W-:Y:S05]  /*2cd0*/  @!P0 BRA `(.L_x_24940) ;  /* 0x00000000001c8947 */ /* 0x000fea0003800000 */
[----:B------:R-:W-:-:S04]  /*2ce0*/  LOP3.LUT R8, R11, 0x8000, RZ, 0xc0, !PT ;  /* 0x000080000b087812 */ /* 0x000fc800078ec0ff */
[----:B------:R-:W-:-:S04]  /*2cf0*/  LOP3.LUT R8, R8, 0x1, RZ, 0xfc, !PT ;  /* 0x0000000108087812 */ /* 0x000fc800078efcff */
[----:B------:R-:W-:Y:S01]  /*2d00*/  PRMT R14, R8, 0x7610, R14 ;  /* 0x00007610080e7816 */ /* 0x000fe2000000000e */
[----:B------:R-:W-:Y:S06]  /*2d10*/  BRA `(.L_x_24940) ;  /* 0x00000000000c7947 */ /* 0x000fec0003800000 */
.L_x_24939:
[----:B------:R-:W-:-:S05]  /*2d20*/  FADD.FTZ R8, R9, R8 ;  /* 0x0000000809087221 */ /* 0x000fca0000010000 */
[----:B------:R-:W-:-:S04]  /*2d30*/  F2FP.BF16.F32.PACK_AB R8, RZ, R8 ;  /* 0x00000008ff08723e */ /* 0x000fc800000010ff */
[----:B------:R-:W-:-:S07]  /*2d40*/  PRMT R14, R8, 0x7610, R14 ;  /* 0x00007610080e7816 */ /* 0x000fce000000000e */
.L_x_24940:
[----:B------:R-:W-:Y:S05]  /*2d50*/  BSYNC.RECONVERGENT B0 ;  /* 0x0000000000007941 */ /* 0x000fea0003800200 */
.L_x_24938:
        /* <DEDUP_REMOVED lines=25> */
.L_x_24945:
[----:B------:R-:W-:Y:S02]  /*2ef0*/  ISETP.NE.AND P0, PT, R8, RZ, PT ;  /* 0x000000ff0800720c */ /* 0x000fe40003f05270 */
[----:B------:R-:W-:-:S11]  /*2f00*/  PRMT R7, R11, 0x7632, R7 ;  /* 0x000076320b077816 */ /* 0x000fd60000000007 */
[----:B------:R-:W-:Y:S05]  /*2f10*/  @!P0 BRA `(.L_x_24944) ;  /* 0x0000000000188947 */ /* 0x000fea0003800000 */
[----:B------:R-:W-:-:S04]  /*2f20*/  LOP3.LUT R7, R10, 0x8000, RZ, 0xc0, !PT ;  /* 0x000080000a077812 */ /* 0x000fc800078ec0ff */
[----:B------:R-:W-:Y:S01]  /*2f30*/  LOP3.LUT R7, R7, 0x1, RZ, 0xfc, !PT ;  /* 0x0000000107077812 */ /* 0x000fe200078efcff */
[----:B------:R-:W-:Y:S06]  /*2f40*/  BRA `(.L_x_24944) ;  /* 0x00000000000c7947 */ /* 0x000fec0003800000 */
.L_x_24943:
[----:B------:R-:W-:-:S05]  /*2f50*/  FADD.FTZ R8, R9, R8 ;  /* 0x0000000809087221 */ /* 0x000fca0000010000 */
[----:B------:R-:W-:-:S04]  /*2f60*/  F2FP.BF16.F32.PACK_AB R8, RZ, R8 ;  /* 0x00000008ff08723e */ /* 0x000fc800000010ff */
[----:B------:R-:W-:-:S07]  /*2f70*/  PRMT R7, R8, 0x7610, R7 ;  /* 0x0000761008077816 */ /* 0x000fce0000000007 */
.L_x_24944:
[----:B------:R-:W-:Y:S05]  /*2f80*/  BSYNC.RECONVERGENT B0 ;  /* 0x0000000000007941 */ /* 0x000fea0003800200 */
.L_x_24942:
        /* <DEDUP_REMOVED lines=9> */
.L_x_24946:
        /* <DEDUP_REMOVED lines=14> */
.L_x_32546:


//--------------------- .text._ZN2at6native18elementwise_kernelILi128ELi4EZNS0_15gpu_kernel_implINS0_13BUnaryFunctorIN3c108BFloat16ES5_S5_ZZZNS0_21nextafter_kernel_cudaERNS_18TensorIteratorBaseEENKUlvE_clEvENKUlvE1_clEvEUlS5_S5_E_EEEEvS7_RKT_EUliE_EEviT1_ --------------------------
	.section	.text._ZN2at6native18elementwise_kernelILi128ELi4EZNS0_15gpu_kernel_implINS0_13BUnaryFunctorIN3c108BFloat16ES5_S5_ZZZNS0_21nextafter_kernel_cudaERNS_18TensorIteratorBaseEENKUlvE_clEvENKUlvE1_clEvEUlS5_S5_E_EEEEvS7_RKT_EUliE_EEviT1_,"ax",@progbits
	.align	128
        .global         _ZN2at6native18elementwise_kernelILi128ELi4EZNS0_15gpu_kernel_implINS0_13BUnaryFunctorIN3c108BFloat16ES5_S5_ZZZNS0_21nextafter_kernel_cudaERNS_18TensorIteratorBaseEENKUlvE_clEvENKUlvE1_clEvEUlS5_S5_E_EEEEvS7_RKT_EUliE_EEviT1_
        .type           _ZN2at6native18elementwise_kernelILi128ELi4EZNS0_15gpu_kernel_implINS0_13BUnaryFunctorIN3c108BFloat16ES5_S5_ZZZNS0_21nextafter_kernel_cudaERNS_18TensorIteratorBaseEENKUlvE_clEvENKUlvE1_clEvEUlS5_S5_E_EEEEvS7_RKT_EUliE_EEviT1_,@function
        .size           _ZN2at6native18elementwise_kernelILi128ELi4EZNS0_15gpu_kernel_implINS0_13BUnaryFunctorIN3c108BFloat16ES5_S5_ZZZNS0_21nextafter_kernel_cudaERNS_18TensorIteratorBaseEENKUlvE_clEvENKUlvE1_clEvEUlS5_S5_E_EEEEvS7_RKT_EUliE_EEviT1_,(.L_x_32547 - _ZN2at6native18elementwise_kernelILi128ELi4EZNS0_15gpu_kernel_implINS0_13BUnaryFunctorIN3c108BFloat16ES5_S5_ZZZNS0_21nextafter_kernel_cudaERNS_18TensorIteratorBaseEENKUlvE_clEvENKUlvE1_clEvEUlS5_S5_E_EEEEvS7_RKT_EUliE_EEviT1_)
        .other          _ZN2at6native18elementwise_kernelILi128ELi4EZNS0_15gpu_kernel_implINS0_13BUnaryFunctorIN3c108BFloat16ES5_S5_ZZZNS0_21nextafter_kernel_cudaERNS_18TensorIteratorBaseEENKUlvE_clEvENKUlvE1_clEvEUlS5_S5_E_EEEEvS7_RKT_EUliE_EEviT1_,@"STO_CUDA_ENTRY STV_DEFAULT"
_ZN2at6native18elementwise_kernelILi128ELi4EZNS0_15gpu_kernel_implINS0_13BUnaryFunctorIN3c108BFloat16ES5_S5_ZZZNS0_21nextafter_kernel_cudaERNS_18TensorIteratorBaseEENKUlvE_clEvENKUlvE1_clEvEUlS5_S5_E_EEEEvS7_RKT_EUliE_EEviT1_:
.text._ZN2at6native18elementwise_kernelILi128ELi4EZNS0_15gpu_kernel_implINS0_13BUnaryFunctorIN3c108BFloat16ES5_S5_ZZZNS0_21nextafter_kernel_cudaERNS_18TensorIteratorBaseEENKUlvE_clEvENKUlvE1_clEvEUlS5_S5_E_EEEEvS7_RKT_EUliE_EEviT1_:
        /* <DEDUP_REMOVED lines=324> */
.L_x_24949:
        /* <DEDUP_REMOVED lines=18> */
.L_x_24953:
[----:B------:R-:W2:Y:S02]  /*1560*/  LDG.E.U8 R2, desc[UR36][R2.64] ;  /* 0x0000002402027981 */ /* 0x000ea4000c1e1100 */
[----:B--2---:R-:W-:-:S04]  /*1570*/  I2FP.F32.U32 R0, R2 ;  /* 0x0000000200007245 */ /* 0x004fc80000201000 */
[----:B------:R-:W-:Y:S01]  /*1580*/  F2FP.BF16.F32.PACK_AB R0, RZ, R0 ;  /* 0x00000000ff00723e */ /* 0x000fe200000010ff */
[----:B------:R-:W-:Y:S06]  /*1590*/  BRA `(.L_x_24955) ;  /* 0x0000000c00847947 */ /* 0x000fec0003800000 */
.L_x_24952:
        /* <DEDUP_REMOVED lines=10> */
.L_x_24957:
[----:B------:R-:W2:Y:S02]  /*1640*/  LDG.E R2, desc[UR36][R2.64] ;  /* 0x0000002402027981 */ /* 0x000ea4000c1e1900 */
[----:B--2---:R-:W-:-:S04]  /*1650*/  I2FP.F32.S32 R0, R2 ;  /* 0x0000000200007245 */ /* 0x004fc80000201400 */
[----:B------:R-:W-:Y:S01]  /*1660*/  F2FP.BF16.F32.PACK_AB R0, RZ, R0 ;  /* 0x00000000ff00723e */ /* 0x000fe200000010ff */
[----:B------:R-:W-:Y:S06]  /*1670*/  BRA `(.L_x_24955) ;  /* 0x0000000c004c7947 */ /* 0x000fec0003800000 */
.L_x_24956:
[----:B------:R-:W2:Y:S02]  /*1680*/  LDG.E.U16 R2, desc[UR36][R2.64] ;  /* 0x0000002402027981 */ /* 0x000ea4000c1e1500 */
[----:B--2---:R-:W0:Y:S02]  /*1690*/  I2F.S16 R0, R2 ;  /* 0x0000000200007306 */ /* 0x004e240000101400 */
[----:B0-----:R-:W-:Y:S01]  /*16a0*/  F2FP.BF16.F32.PACK_AB R0, RZ, R0 ;  /* 0x00000000ff00723e */ /* 0x001fe200000010ff */
[----:B------:R-:W-:Y:S06]  /*16b0*/  BRA `(.L_x_24955) ;  /* 0x0000000c003c7947 */ /* 0x000fec0003800000 */
.L_x_24951:
        /* <DEDUP_REMOVED lines=9> */
.L_x_24959:
[----:B------:R-:W2:Y:S02]  /*1750*/  LDG.E.U16 R0, desc[UR36][R2.64] ;  /* 0x0000002402007981 */ /* 0x000ea4000c1e1500 */
[----:B--2---:R-:W-:-:S05]  /*1760*/  HADD2.F32 R0, -RZ, R0.H0_H0 ;  /* 0x20000000ff007230 */ /* 0x004fca0000004100 */
[----:B------:R-:W-:Y:S01]  /*1770*/  F2FP.BF16.F32.PACK_AB R0, RZ, R0 ;  /* 0x00000000ff00723e */ /* 0x000fe200000010ff */
[----:B------:R-:W-:Y:S06]  /*1780*/  BRA `(.L_x_24955) ;  /* 0x0000000c00087947 */ /* 0x000fec0003800000 */
.L_x_24958:
        /* <DEDUP_REMOVED lines=9> */
.L_x_24961:
[----:B------:R-:W2:Y:S02]  /*1820*/  LDG.E.U16 R2, desc[UR36][R2.64] ;  /* 0x0000002402027981 */ /* 0x000ea4000c1e1500 */
[----:B--2---:R-:W-:-:S05]  /*1830*/  HADD2.F32 R0, -RZ, R2.H0_H0 ;  /* 0x20000002ff007230 */ /* 0x004fca0000004100 */
[----:B------:R-:W-:Y:S01]  /*1840*/  F2FP.BF16.F32.PACK_AB R0, RZ, R0 ;  /* 0x00000000ff00723e */ /* 0x000fe200000010ff */
[----:B------:R-:W-:Y:S06]  /*1850*/  BRA `(.L_x_24955) ;  /* 0x0000000800d47947 */ /* 0x000fec0003800000 */
.L_x_24960:
        /* <DEDUP_REMOVED lines=8> */
.L_x_24950:
        /* <DEDUP_REMOVED lines=13> */
.L_x_24964:
        /* <DEDUP_REMOVED lines=8> */
.L_x_24963:
        /* <DEDUP_REMOVED lines=27> */
.L_x_24966:
        /* <DEDUP_REMOVED lines=13> */
.L_x_24965:
[----:B------:R0:W5:Y:S01]  /*1cb0*/  LDG.E.U16 R0, desc[UR36][R2.64] ;  /* 0x0000002402007981 */ /* 0x000162000c1e1500 */
[----:B------:R-:W-:Y:S05]  /*1cc0*/  BRA `(.L_x_24955) ;  /* 0x0000000400b87947 */ /* 0x000fea0003800000 */
.L_x_24962:
        /* <DEDUP_REMOVED lines=12> */
.L_x_24969:
        /* <DEDUP_REMOVED lines=21> */
.L_x_24973:
[----:B------:R-:W-:Y:S05]  /*1ee0*/  BSYNC.RECONVERGENT B1 ;  /* 0x0000000000017941 */ /* 0x000fea0003800200 */
.L_x_24972:
[----:B------:R-:W-:Y:S02]  /*1ef0*/  SHF.L.U32 R0, R0, 0x14, RZ ;  /* 0x0000001400007819 */ /* 0x000fe400000006ff */
[----:B------:R-:W-:-:S04]  /*1f00*/  LEA R2, R2, 0x3b800000, 0x17 ;  /* 0x3b80000002027811 */ /* 0x000fc800078eb8ff */
[----:B------:R-:W-:-:S07]  /*1f10*/  LOP3.LUT R0, R2, R0, R7, 0xfe, !PT ;  /* 0x0000000002007212 */ /* 0x000fce00078efe07 */
.L_x_24971:
[----:B------:R-:W-:Y:S05]  /*1f20*/  BSYNC.RECONVERGENT B0 ;  /* 0x0000000000007941 */ /* 0x000fea0003800200 */
.L_x_24970:
[----:B------:R-:W-:Y:S01]  /*1f30*/  F2FP.BF16.F32.PACK_AB R0, RZ, R0 ;  /* 0x00000000ff00723e */ /* 0x000fe200000010ff */
[----:B------:R-:W-:Y:S06]  /*1f40*/  BRA `(.L_x_24955) ;  /* 0x0000000400187947 */ /* 0x000fec0003800000 */
.L_x_24968:
        /* <DEDUP_REMOVED lines=21> */
.L_x_24977:
[----:B------:R-:W-:Y:S05]  /*20a0*/  BSYNC.RECONVERGENT B1 ;  /* 0x0000000000017941 */ /* 0x000fea0003800200 */
.L_x_24976:
[----:B------:R-:W-:Y:S01]  /*20b0*/  IMAD.SHL.U32 R0, R0, 0x200000, RZ ;  /* 0x0020000000007824 */ /* 0x000fe200078e00ff */
[----:B------:R-:W-:-:S04]  /*20c0*/  LEA R2, R2, 0x37800000, 0x17 ;  /* 0x3780000002027811 */ /* 0x000fc800078eb8ff */
[----:B------:R-:W-:-:S07]  /*20d0*/  LOP3.LUT R0, R2, R0, R7, 0xfe, !PT ;  /* 0x0000000002007212 */ /* 0x000fce00078efe07 */
.L_x_24975:
[----:B------:R-:W-:Y:S05]  /*20e0*/  BSYNC.RECONVERGENT B0 ;  /* 0x0000000000007941 */ /* 0x000fea0003800200 */
.L_x_24974:
[----:B------:R-:W-:Y:S01]  /*20f0*/  F2FP.BF16.F32.PACK_AB R0, RZ, R0 ;  /* 0x00000000ff00723e */ /* 0x000fe200000010ff */
[----:B------:R-:W-:Y:S06]  /*2100*/  BRA `(.L_x_24955) ;  /* 0x0000000000a87947 */ /* 0x000fec0003800000 */
.L_x_24967:
[----:B------:R-:W-:-:S09]  /*2110*/  UISETP.NE.AND UP0, UPT, UR4, 0x1c, UPT ;  /* 0x0000001c0400788c */ /* 0x000fd2000bf05270 */
[----:B------:R-:W-:Y:S05]  /*2120*/  BRA.U !UP0, `(.L_x_24978) ;  /* 0x0000000108947547 */ /* 0x000fea000b800000 */
[----:B------:R-:W-:-:S09]  /*2130*/  UISETP.NE.AND UP0, UPT, UR4, 0x1d, UPT ;  /* 0x0000001d0400788c */ /* 0x000fd2000bf05270 */
[----:B------:R-:W-:Y:S05]  /*2140*/  BRA.U !UP0, `(.L_x_24979) ;  /* 0x00000001087c7547 */ /* 0x000fea000b800000 */
[----:B------:R-:W-:-:S09]  /*2150*/  UISETP.NE.AND UP0, UPT, UR4, 0x2c, UPT ;  /* 0x0000002c0400788c */ /* 0x000fd2000bf05270 */
[----:B------:R-:W-:Y:S05]  /*2160*/  BRA.U !UP0, `(.L_x_24980) ;  /* 0x0000000108487547 */ /* 0x000fea000b800000 */
.L_x_24954:
        /* <DEDUP_REMOVED lines=16> */
.L_x_24981:
[----:B------:R-:W-:Y:S01]  /*2270*/  PRMT R0, RZ, 0x7610, R0 ;  /* 0x00007610ff007816 */ /* 0x000fe20000000000 */
[----:B------:R-:W-:Y:S06]  /*2280*/  BRA `(.L_x_24955) ;  /* 0x0000000000487947 */ /* 0x000fec0003800000 */
.L_x_24980:
        /* <DEDUP_REMOVED lines=8> */
.L_x_24983:
[----:B------:R-:W-:Y:S05]  /*2310*/  BSYNC.RECONVERGENT B0 ;  /* 0x0000000000007941 */ /* 0x000fea0003800200 */
.L_x_24982:
[----:B------:R-:W-:Y:S01]  /*2320*/  F2FP.BF16.F32.PACK_AB R0, RZ, R0 ;  /* 0x00000000ff00723e */ /* 0x000fe200000010ff */
[----:B------:R-:W-:Y:S06]  /*2330*/  BRA `(.L_x_24955) ;  /* 0x00000000001c7947 */ /* 0x000fec0003800000 */
.L_x_24979:
[----:B------:R-:W2:Y:S02]  /*2340*/  LDG.E.64 R2, desc[UR36][R2.64] ;  /* 0x0000002402027981 */ /* 0x000ea4000c1e1b00 */
[----:B--2---:R-:W0:Y:S02]  /*2350*/  I2F.U64 R0, R2 ;  /* 0x0000000200007312 */ /* 0x004e240000301000 */
[----:B0-----:R-:W-:Y:S01]  /*2360*/  F2FP.BF16.F32.PACK_AB R0, RZ, R0 ;  /* 0x00000000ff00723e */ /* 0x001fe200000010ff */
[----:B------:R-:W-:Y:S06]  /*2370*/  BRA `(.L_x_24955) ;  /* 0x00000000000c7947 */ /* 0x000fec0003800000 */
.L_x_24978:
[----:B------:R-:W2:Y:S02]  /*2380*/  LDG.E R2, desc[UR36][R2.64] ;  /* 0x0000002402027981 */ /* 0x000ea4000c1e1900 */
[----:B--2---:R-:W-:-:S04]  /*2390*/  I2FP.F32.U32 R0, R2 ;  /* 0x0000000200007245 */ /* 0x004fc80000201000 */
[----:B------:R-:W-:-:S07]  /*23a0*/  F2FP.BF16.F32.PACK_AB R0, RZ, R0 ;  /* 0x00000000ff00723e */ /* 0x000fce00000010ff */
.L_x_24955:
        /* <DEDUP_REMOVED lines=10> */
[----:B------:R-:W0:Y:S01]  /*2450*/  LDCU.U16 UR5, c[0x0][0x592] ;  /* 0x0000b240ff0577ac */ /* 0x000e220008000400 */
[----:B------:R-:W-:Y:S01]  /*2460*/  PRMT R2, R0, 0x9910, RZ ;  /* 0x0000991000027816 */ /* 0x000fe200000000ff */
[----:B0-----:R-:W-:Y:S02]  /*2470*/  UPRMT UR4, UR5, 0x9910, URZ ;  /* 0x0000991005047896 */ /* 0x001fe400080000ff */
[----:B------:R-:W-:-:S04]  /*2480*/  MOV R5, UR5 ;  /* 0x0000000500057c02 */ /* 0x000fc80008000f00 */
[----:B------:R-:W-:-:S13]  /*2490*/  ISETP.NE.AND P0, PT, R2, UR4, PT ;  /* 0x0000000402007c0c */ /* 0x000fda000bf05270 */
[----:B------:R-:W-:Y:S05]  /*24a0*/  @!P0 BRA `(.L_x_24985) ;  /* 0x0000000000308947 */ /* 0x000fea0003800000 */
[----:B------:R-:W-:-:S13]  /*24b0*/  LOP3.LUT P0, R4, R0, 0x7fff, RZ, 0xc0, !PT ;  /* 0x00007fff00047812 */ /* 0x000fda000780c0ff */
[C---:B------:R-:W-:Y:S01]  /*24c0*/  @P0 LOP3.LUT R2, R19.reuse, R0, RZ, 0x3c, !PT ;  /* 0x0000000013020212 */ /* 0x040fe200078e3cff */
[----:B------:R-:W-:Y:S01]  /*24d0*/  @P0 IMAD.MOV.U32 R3, RZ, RZ, 0xffff ;  /* 0x0000ffffff030424 */ /* 0x000fe200078e00ff */
[----:B------:R-:W-:Y:S02]  /*24e0*/  @P0 ISETP.GT.U32.AND P3, PT, R4, UR44, PT ;  /* 0x0000002c04000c0c */ /* 0x000fe4000bf64070 */
[----:B------:R-:W-:Y:S02]  /*24f0*/  @P0 PRMT R2, R2, 0x9910, RZ ;  /* 0x0000991002020816 */ /* 0x000fe400000000ff */
[----:B------:R-:W-:Y:S02]  /*2500*/  @!P0 ISETP.NE.AND P2, PT, RZ, UR44, PT ;  /* 0x0000002cff008c0c */ /* 0x000fe4000bf45270 */
[----:B------:R-:W-:Y:S02]  /*2510*/  @P0 ISETP.GT.AND P1, PT, R2, -0x1, PT ;  /* 0xffffffff0200080c */ /* 0x000fe40003f24270 */
[----:B------:R-:W-:-:S02]  /*2520*/  @!P0 SEL R5, R19, UR38, !P2 ;  /* 0x0000002613058c07 */ /* 0x000fc4000d000000 */
[----:B------:R-:W-:-:S04]  /*2530*/  @P0 SEL R2, R3, 0x1, !P1 ;  /* 0x0000000103020807 */ /* 0x000fc80004800000 */
[----:B------:R-:W-:-:S05]  /*2540*/  @P0 SEL R3, R2, 0xffff, !P3 ;  /* 0x0000ffff02030807 */ /* 0x000fca0005800000 */
[----:B------:R-:W-:-:S05]  /*2550*/  @P0 IMAD.IADD R3, R3, 0x1, R0 ;  /* 0x0000000103030824 */ /* 0x000fca00078e0200 */
[----:B------:R-:W-:-:S07]  /*2560*/  @P0 PRMT R5, R3, 0x7610, R5 ;  /* 0x0000761003050816 */ /* 0x000fce0000000005 */
.L_x_24985:
[----:B------:R-:W-:Y:S05]  /*2570*/  BSYNC.RECONVERGENT B0 ;  /* 0x0000000000007941 */ /* 0x000fea0003800200 */
.L_x_24984:
        /* <DEDUP_REMOVED lines=18> */
.L_x_24989:
[----:B------:R-:W-:-:S06]  /*26a0*/  IMAD.U32 R5, R5, 0x10000, RZ ;  /* 0x0001000005057824 */ /* 0x000fcc00078e00ff */
[----:B------:R-:W0:Y:S02]  /*26b0*/  F2I.S64.TRUNC R4, R5 ;  /* 0x0000000500047311 */ /* 0x000e24000020d900 */
[----:B0-----:R0:W-:Y:S01]  /*26c0*/  STG.E.U8 desc[UR36][R2.64], R4 ;  /* 0x0000000402007986 */ /* 0x0011e2000c101124 */
[----:B------:R-:W-:Y:S05]  /*26d0*/  BRA `(.L_x_24991) ;  /* 0x0000000c00707947 */ /* 0x000fea0003800000 */
.L_x_24988:
        /* <DEDUP_REMOVED lines=10> */
.L_x_24993:
[----:B------:R-:W-:-:S06]  /*2780*/  IMAD.U32 R5, R5, 0x10000, RZ ;  /* 0x0001000005057824 */ /* 0x000fcc00078e00ff */
[----:B------:R-:W0:Y:S02]  /*2790*/  F2I.FTZ.TRUNC.NTZ R5, R5 ;  /* 0x0000000500057305 */ /* 0x000e24000021f100 */
[----:B0-----:R0:W-:Y:S01]  /*27a0*/  STG.E desc[UR36][R2.64], R5 ;  /* 0x0000000502007986 */ /* 0x0011e2000c101924 */
[----:B------:R-:W-:Y:S05]  /*27b0*/  BRA `(.L_x_24991) ;  /* 0x0000000c00387947 */ /* 0x000fea0003800000 */
.L_x_24992:
[----:B------:R-:W-:-:S06]  /*27c0*/  SHF.L.U32 R5, R5, 0x10, RZ ;  /* 0x0000001005057819 */ /* 0x000fcc00000006ff */
[----:B------:R-:W0:Y:S02]  /*27d0*/  F2I.FTZ.TRUNC.NTZ R5, R5 ;  /* 0x0000000500057305 */ /* 0x000e24000021f100 */
[----:B0-----:R0:W-:Y:S01]  /*27e0*/  STG.E.U16 desc[UR36][R2.64], R5 ;  /* 0x0000000502007986 */ /* 0x0011e2000c101524 */
[----:B------:R-:W-:Y:S05]  /*27f0*/  BRA `(.L_x_24991) ;  /* 0x0000000c00287947 */ /* 0x000fea0003800000 */
.L_x_24987:
        /* <DEDUP_REMOVED lines=9> */
.L_x_24995:
[----:B------:R-:W-:-:S05]  /*2890*/  IMAD.U32 R0, R5, 0x10000, RZ ;  /* 0x0001000005007824 */ /* 0x000fca00078e00ff */
[----:B------:R-:W-:-:S05]  /*28a0*/  F2FP.F16.F32.PACK_AB R0, RZ, R0 ;  /* 0x00000000ff00723e */ /* 0x000fca00000000ff */
[----:B------:R0:W-:Y:S01]  /*28b0*/  STG.E.U16 desc[UR36][R2.64], R0 ;  /* 0x0000000002007986 */ /* 0x0001e2000c101524 */
[----:B------:R-:W-:Y:S05]  /*28c0*/  BRA `(.L_x_24991) ;  /* 0x0000000800f47947 */ /* 0x000fea0003800000 */
.L_x_24994:
[----:B------:R-:W-:-:S09]  /*28d0*/  UISETP.NE.AND UP0, UPT, UR4, 0x7, UPT ;  /* 0x000000070400788c */ /* 0x000fd2000bf05270 */
[----:B------:R-:W-:Y:S05]  /*28e0*/  BRA.U !UP0, `(.L_x_24996) ;  /* 0x0000000108347547 */ /* 0x000fea000b800000 */
[----:B------:R-:W-:-:S09]  /*28f0*/  UISETP.NE.AND UP0, UPT, UR4, 0x8, UPT ;  /* 0x000000080400788c */ /* 0x000fd2000bf05270 */
[----:B------:R-:W-:Y:S05]  /*2900*/  BRA.U !UP0, `(.L_x_24997) ;  /* 0x0000000108187547 */ /* 0x000fea000b800000 */
[----:B------:R-:W-:-:S09]  /*2910*/  UISETP.NE.AND UP0, UPT, UR4, 0x9, UPT ;  /* 0x000000090400788c */ /* 0x000fd2000bf05270 */
[----:B------:R-:W-:Y:S05]  /*2920*/  BRA.U UP0, `(.L_x_24990) ;  /* 0x00000009003c7547 */ /* 0x000fea000b800000 */
[----:B------:R-:W-:Y:S02]  /*2930*/  IMAD.U32 R4, R5, 0x10000, RZ ;  /* 0x0001000005047824 */ /* 0x000fe400078e00ff */
[----:B------:R-:W-:-:S05]  /*2940*/  HFMA2 R5, -RZ, RZ, 0, 0 ;  /* 0x00000000ff057431 */ /* 0x000fca00000001ff */
[----:B------:R3:W-:Y:S01]  /*2950*/  STG.E.64 desc[UR36][R2.64], R4 ;  /* 0x0000000402007986 */ /* 0x0007e2000c101b24 */
[----:B------:R-:W-:Y:S05]  /*2960*/  BRA `(.L_x_24991) ;  /* 0x0000000800cc7947 */ /* 0x000fea0003800000 */
.L_x_24997:
[----:B------:R-:W-:-:S05]  /*2970*/  IMAD.U32 R5, R5, 0x10000, RZ ;  /* 0x0001000005057824 */ /* 0x000fca00078e00ff */
[----:B------:R-:W-:-:S04]  /*2980*/  F2FP.F16.F32.PACK_AB R5, RZ, R5 ;  /* 0x00000005ff05723e */ /* 0x000fc800000000ff */
[----:B------:R-:W-:-:S05]  /*2990*/  PRMT R5, R5, 0x5410, RZ ;  /* 0x0000541005057816 */ /* 0x000fca00000000ff */
[----:B------:R2:W-:Y:S01]  /*29a0*/  STG.E desc[UR36][R2.64], R5 ;  /* 0x0000000502007986 */ /* 0x0005e2000c101924 */
[----:B------:R-:W-:Y:S05]  /*29b0*/  BRA `(.L_x_24991) ;  /* 0x0000000800b87947 */ /* 0x000fea0003800000 */
.L_x_24996:
[----:B------:R-:W-:-:S04]  /*29c0*/  IMAD.U32 R4, R5, 0x10000, RZ ;  /* 0x0001000005047824 */ /* 0x000fc800078e00ff */
[----:B------:R-:W-:-:S06]  /*29d0*/  FMUL.FTZ R4, R4, 1 ;  /* 0x3f80000004047820 */ /* 0x000fcc0000410000 */
[----:B------:R-:W0:Y:S02]  /*29e0*/  F2F.F64.F32 R4, R4 ;  /* 0x0000000400047310 */ /* 0x000e240000201800 */
[----:B0-----:R4:W-:Y:S01]  /*29f0*/  STG.E.64 desc[UR36][R2.64], R4 ;  /* 0x0000000402007986 */ /* 0x0019e2000c101b24 */
[----:B------:R-:W-:Y:S05]  /*2a00*/  BRA `(.L_x_24991) ;  /* 0x0000000800a47947 */ /* 0x000fea0003800000 */
.L_x_24986:
        /* <DEDUP_REMOVED lines=13> */
.L_x_25000:
[----:B------:R-:W-:Y:S02]  /*2ae0*/  SHF.L.U32 R5, R5, 0x10, RZ ;  /* 0x0000001005057819 */ /* 0x000fe400000006ff */
[----:B------:R-:W-:-:S03]  /*2af0*/  CS2R R6, SRZ ;  /* 0x0000000000067805 */ /* 0x000fc6000001ff00 */
[----:B------:R-:W-:-:S06]  /*2b00*/  FMUL.FTZ R5, R5, 1 ;  /* 0x3f80000005057820 */ /* 0x000fcc0000410000 */
[----:B------:R-:W0:Y:S02]  /*2b10*/  F2F.F64.F32 R4, R5 ;  /* 0x0000000500047310 */ /* 0x000e240000201800 */
[----:B0-----:R0:W-:Y:S01]  /*2b20*/  STG.E.128 desc[UR36][R2.64], R4 ;  /* 0x0000000402007986 */ /* 0x0011e2000c101d24 */
[----:B------:R-:W-:Y:S05]  /*2b30*/  BRA `(.L_x_24991) ;  /* 0x0000000800587947 */ /* 0x000fea0003800000 */
.L_x_24999:
        /* <DEDUP_REMOVED lines=19> */
.L_x_25004:
[----:B------:R-:W-:Y:S05]  /*2c70*/  BSYNC.RECONVERGENT B0 ;  /* 0x0000000000007941 */ /* 0x000fea0003800200 */
.L_x_25003:
[----:B------:R-:W-:-:S05]  /*2c80*/  LOP3.LUT R5, R0, 0x80, R5, 0xf8, !PT ;  /* 0x0000008000057812 */ /* 0x000fca00078ef805 */
[----:B------:R0:W-:Y:S01]  /*2c90*/  STG.E.U8 desc[UR36][R2.64], R5 ;  /* 0x0000000502007986 */ /* 0x0001e2000c101124 */
[----:B------:R-:W-:Y:S05]  /*2ca0*/  BRA `(.L_x_24991) ;  /* 0x0000000400fc7947 */ /* 0x000fea0003800000 */
.L_x_25002:
[----:B------:R-:W-:Y:S01]  /*2cb0*/  IMAD.U32 R7, R5, 0x10000, RZ ;  /* 0x0001000005077824 */ /* 0x000fe200078e00ff */
[----:B------:R-:W-:Y:S04]  /*2cc0*/  BSSY.RECONVERGENT B0, `(.L_x_25005) ;  /* 0x000000e000007945 */ /* 0x000fe80003800200 */
        /* <DEDUP_REMOVED lines=13> */
.L_x_25006:
[----:B------:R-:W-:Y:S05]  /*2da0*/  BSYNC.RECONVERGENT B0 ;  /* 0x0000000000007941 */ /* 0x000fea0003800200 */
.L_x_25005:
[----:B------:R-:W-:-:S05]  /*2db0*/  LOP3.LUT R5, R0, 0x80, R5, 0xf8, !PT ;  /* 0x0000008000057812 */ /* 0x000fca00078ef805 */
[----:B------:R0:W-:Y:S01]  /*2dc0*/  STG.E.U8 desc[UR36][R2.64], R5 ;  /* 0x0000000502007986 */ /* 0x0001e2000c101124 */
[----:B------:R-:W-:Y:S05]  /*2dd0*/  BRA `(.L_x_24991) ;  /* 0x0000000400b07947 */ /* 0x000fea0003800000 */
.L_x_25001:
[----:B------:R0:W-:Y:S01]  /*2de0*/  STG.E.U16 desc[UR36][R2.64], R5 ;  /* 0x0000000502007986 */ /* 0x0001e2000c101524 */
[----:B------:R-:W-:Y:S05]  /*2df0*/  BRA `(.L_x_24991) ;  /* 0x0000000400a87947 */ /* 0x000fea0003800000 */
.L_x_24998:
        /* <DEDUP_REMOVED lines=12> */
.L_x_25009:
        /* <DEDUP_REMOVED lines=13> */
.L_x_25012:
[----:B------:R-:W-:-:S04]  /*2f90*/  SHF.R.U32.HI R0, RZ, 0x14, R5 ;  /* 0x00000014ff007819 */ /* 0x000fc80000011605 */
[----:B------:R-:W-:-:S04]  /*2fa0*/  LOP3.LUT R0, R0, 0x1, RZ, 0xc0, !PT ;  /* 0x0000000100007812 */ /* 0x000fc800078ec0ff */
[----:B------:R-:W-:-:S04]  /*2fb0*/  IADD3 R0, PT, PT, R5, 0x487ffff, R0 ;  /* 0x0487ffff05007810 */ /* 0x000fc80007ffe000 */
[----:B------:R-:W-:-:S04]  /*2fc0*/  SHF.R.U32.HI R0, RZ, 0x14, R0 ;  /* 0x00000014ff007819 */ /* 0x000fc80000011600 */
[----:B------:R-:W-:-:S07]  /*2fd0*/  LOP3.LUT R4, R0, 0xff, RZ, 0xc0, !PT ;  /* 0x000000ff00047812 */ /* 0x000fce00078ec0ff */
.L_x_25013:
[----:B------:R-:W-:-:S04]  /*2fe0*/  SHF.R.U32.HI R5, RZ, 0x18, R5 ;  /* 0x00000018ff057819 */ /* 0x000fc80000011605 */
[----:B------:R-:W-:-:S04]  /*2ff0*/  LOP3.LUT R4, R4, 0x80, R5, 0xf8, !PT ;  /* 0x0000008004047812 */ /* 0x000fc800078ef805 */
[----:B------:R-:W-:-:S07]  /*3000*/  PRMT R0, R4, 0x7610, R0 ;  /* 0x0000761004007816 */ /* 0x000fce0000000000 */
.L_x_25011:
[----:B------:R-:W-:Y:S05]  /*3010*/  BSYNC.RECONVERGENT B0 ;  /* 0x0000000000007941 */ /* 0x000fea0003800200 */
.L_x_25010:
[----:B------:R0:W-:Y:S01]  /*3020*/  STG.E.U8 desc[UR36][R2.64], R0 ;  /* 0x0000000002007986 */ /* 0x0001e2000c101124 */
[----:B------:R-:W-:Y:S05]  /*3030*/  BRA `(.L_x_24991) ;  /* 0x0000000400187947 */ /* 0x000fea0003800000 */
.L_x_25008:
        /* <DEDUP_REMOVED lines=13> */
.L_x_25016:
[----:B------:R-:W-:-:S04]  /*3110*/  SHF.R.U32.HI R0, RZ, 0x15, R5 ;  /* 0x00000015ff007819 */ /* 0x000fc80000011605 */
[----:B------:R-:W-:-:S04]  /*3120*/  LOP3.LUT R0, R0, 0x1, RZ, 0xc0, !PT ;  /* 0x0000000100007812 */ /* 0x000fc800078ec0ff */
[----:B------:R-:W-:-:S04]  /*3130*/  IADD3 R0, PT, PT, R5, 0x88fffff, R0 ;  /* 0x088fffff05007810 */ /* 0x000fc80007ffe000 */
[----:B------:R-:W-:-:S04]  /*3140*/  SHF.R.U32.HI R0, RZ, 0x15, R0 ;  /* 0x00000015ff007819 */ /* 0x000fc80000011600 */
[----:B------:R-:W-:-:S07]  /*3150*/  LOP3.LUT R4, R0, 0xff, RZ, 0xc0, !PT ;  /* 0x000000ff00047812 */ /* 0x000fce00078ec0ff */
.L_x_25017:
[----:B------:R-:W-:-:S04]  /*3160*/  SHF.R.U32.HI R5, RZ, 0x18, R5 ;  /* 0x00000018ff057819 */ /* 0x000fc80000011605 */
[----:B------:R-:W-:-:S04]  /*3170*/  LOP3.LUT R4, R4, 0x80, R5, 0xf8, !PT ;  /* 0x0000008004047812 */ /* 0x000fc800078ef805 */
[----:B------:R-:W-:-:S07]  /*3180*/  PRMT R0, R4, 0x7610, R0 ;  /* 0x0000761004007816 */ /* 0x000fce0000000000 */
.L_x_25015:
[----:B------:R-:W-:Y:S05]  /*3190*/  BSYNC.RECONVERGENT B0 ;  /* 0x0000000000007941 */ /* 0x000fea0003800200 */
.L_x_25014:
[----:B------:R0:W-:Y:S01]  /*31a0*/  STG.E.U8 desc[UR36][R2.64], R0 ;  /* 0x0000000002007986 */ /* 0x0001e2000c101124 */
[----:B------:R-:W-:Y:S05]  /*31b0*/  BRA `(.L_x_24991) ;  /* 0x0000000000b87947 */ /* 0x000fea0003800000 */
.L_x_25007:
[----:B------:R-:W-:-:S09]  /*31c0*/  UISETP.NE.AND UP0, UPT, UR4, 0x1c, UPT ;  /* 0x0000001c0400788c */ /* 0x000fd2000bf05270 */
[----:B------:R-:W-:Y:S05]  /*31d0*/  BRA.U !UP0, `(.L_x_25018) ;  /* 0x0000000108a47547 */ /* 0x000fea000b800000 */
[----:B------:R-:W-:-:S09]  /*31e0*/  UISETP.NE.AND UP0, UPT, UR4, 0x1d, UPT ;  /* 0x0000001d0400788c */ /* 0x000fd2000bf05270 */
[----:B------:R-:W-:Y:S05]  /*31f0*/  BRA.U !UP0, `(.L_x_25019) ;  /* 0x00000001088c7547 */ /* 0x000fea000b800000 */
[----:B------:R-:W-:-:S09]  /*3200*/  UISETP.NE.AND UP0, UPT, UR4, 0x2c, UPT ;  /* 0x0000002c0400788c */ /* 0x000fd2000bf05270 */
[----:B------:R-:W-:Y:S05]  /*3210*/  BRA.U !UP0, `(.L_x_25020) ;  /* 0x0000000108447547 */ /* 0x000fea000b800000 */
.L_x_24990:
        /* <DEDUP_REMOVED lines=16> */
.L_x_25021:
[----:B------:R-:W-:Y:S05]  /*3320*/  BRA `(.L_x_24991) ;  /* 0x00000000005c7947 */ /* 0x000fea0003800000 */
.L_x_25020:
        /* <DEDUP_REMOVED lines=16> */
.L_x_25019:
[----:B------:R-:W-:-:S06]  /*3430*/  SHF.L.U32 R5, R5, 0x10, RZ ;  /* 0x0000001005057819 */ /* 0x000fcc00000006ff */
[----:B------:R-:W0:Y:S02]  /*3440*/  F2I.U64.TRUNC R4, R5 ;  /* 0x0000000500047311 */ /* 0x000e24000020d800 */
[----:B0-----:R0:W-:Y:S01]  /*3450*/  STG.E.64 desc[UR36][R2.64], R4 ;  /* 0x0000000402007986 */ /* 0x0011e2000c101b24 */
[----:B------:R-:W-:Y:S05]  /*3460*/  BRA `(.L_x_24991) ;  /* 0x00000000000c7947 */ /* 0x000fea0003800000 */
.L_x_25018:
[----:B------:R-:W-:-:S06]  /*3470*/  IMAD.U32 R5, R5, 0x10000, RZ ;  /* 0x0001000005057824 */ /* 0x000fcc00078e00ff */
[----:B------:R-:W0:Y:S02]  /*3480*/  F2I.FTZ.U32.TRUNC.NTZ R5, R5 ;  /* 0x0000000500057305 */ /* 0x000e24000021f000 */
[----:B0-----:R0:W-:Y:S02]  /*3490*/  STG.E desc[UR36][R2.64], R5 ;  /* 0x0000000502007986 */ /* 0x0011e4000c101924 */
.L_x_24991:
[----:B------:R-:W-:-:S07]  /*34a0*/  VIADD R17, R17, 0x80 ;  /* 0x0000008011117836 */ /* 0x000fce0000000000 */
.L_x_24948:
[----:B------:R-:W-:Y:S05]  /*34b0*/  BSYNC.RECONVERGENT B6 ;  /* 0x0000000000067941 */ /* 0x000fea0003800200 */
.L_x_24947:
        /* <DEDUP_REMOVED lines=307> */
.L_x_25024:
        /* <DEDUP_REMOVED lines=18> */
.L_x_25028:
[----:B------:R-:W2:Y:S02]  /*4910*/  LDG.E.U8 R2, desc[UR36][R2.64] ;  /* 0x0000002402027981 */ /* 0x000ea4000c1e1100 */
[----:B--2---:R-:W-:-:S04]  /*4920*/  I2FP.F32.U32 R0, R2 ;  /* 0x0000000200007245 */ /* 0x004fc80000201000 */
[----:B------:R-:W-:Y:S01]  /*4930*/  F2FP.BF16.F32.PACK_AB R0, RZ, R0 ;  /* 0x00000000ff00723e */ /* 0x000fe200000010ff */
[----:B------:R-:W-:Y:S06]  /*4940*/  BRA `(.L_x_25030) ;  /* 0x0000000c00847947 */ /* 0x000fec0003800000 */
.L_x_25027:
        /* <DEDUP_REMOVED lines=10> */
.L_x_25032:
[----:B------:R-:W2:Y:S02]  /*49f0*/  LDG.E R2, desc[UR36][R2.64] ;  /* 0x0000002402027981 */ /* 0x000ea4000c1e1900 */
[----:B--2---:R-:W-:-:S04]  /*4a00*/  I2FP.F32.S32 R0, R2 ;  /* 0x0000000200007245 */ /* 0x004fc80000201400 */
[----:B------:R-:W-:Y:S01]  /*4a10*/  F2FP.BF16.F32.PACK_AB R0, RZ, R0 ;  /* 0x00000000ff00723e */ /* 0x000fe200000010ff */
[----:B------:R-:W-:Y:S06]  /*4a20*/  BRA `(.L_x_25030) ;  /* 0x0000000c004c7947 */ /* 0x000fec0003800000 */
.L_x_25031:
[----:B------:R-:W2:Y:S02]  /*4a30*/  LDG.E.U16 R2, desc[UR36][R2.64] ;  /* 0x0000002402027981 */ /* 0x000ea4000c1e1500 */
[----:B--2---:R-:W0:Y:S02]  /*4a40*/  I2F.S16 R0, R2 ;  /* 0x0000000200007306 */ /* 0x004e240000101400 */
[----:B0-----:R-:W-:Y:S01]  /*4a50*/  F2FP.BF16.F32.PACK_AB R0, RZ, R0 ;  /* 0x00000000ff00723e */ /* 0x001fe200000010ff */
[----:B------:R-:W-:Y:S06]  /*4a60*/  BRA `(.L_x_25030) ;  /* 0x0000000c003c7947 */ /* 0x000fec0003800000 */
.L_x_25026:
        /* <DEDUP_REMOVED lines=9> */
.L_x_25034:
[----:B------:R-:W2:Y:S02]  /*4b00*/  LDG.E.U16 R0, desc[UR36][R2.64] ;  /* 0x0000002402007981 */ /* 0x000ea4000c1e1500 */
[----:B--2---:R-:W-:-:S05]  /*4b10*/  HADD2.F32 R0, -RZ, R0.H0_H0 ;  /* 0x20000000ff007230 */ /* 0x004fca0000004100 */
[----:B------:R-:W-:Y:S01]  /*4b20*/  F2FP.BF16.F32.PACK_AB R0, RZ, R0 ;  /* 0x00000000ff00723e */ /* 0x000fe200000010ff */
[----:B------:R-:W-:Y:S06]  /*4b30*/  BRA `(.L_x_25030) ;  /* 0x0000000c00087947 */ /* 0x000fec0003800000 */
.L_x_25033:
        /* <DEDUP_REMOVED lines=9> */
.L_x_25036:
[----:B------:R-:W2:Y:S02]  /*4bd0*/  LDG.E.U16 R2, desc[UR36][R2.64] ;  /* 0x0000002402027981 */ /* 0x000ea4000c1e1500 */
[----:B--2---:R-:W-:-:S05]  /*4be0*/  HADD2.F32 R0, -RZ, R2.H0_H0 ;  /* 0x20000002ff007230 */ /* 0x004fca0000004100 */
[----:B------:R-:W-:Y:S01]  /*4bf0*/  F2FP.BF16.F32.PACK_AB R0, RZ, R0 ;  /* 0x00000000ff00723e */ /* 0x000fe200000010ff */
[----:B------:R-:W-:Y:S06]  /*4c00*/  BRA `(.L_x_25030) ;  /* 0x0000000800d47947 */ /* 0x000fec0003800000 */
.L_x_25035:
        /* <DEDUP_REMOVED lines=8> */
.L_x_25025:
        /* <DEDUP_REMOVED lines=13> */
.L_x_25039:
        /* <DEDUP_REMOVED lines=8> */
.L_x_25038:
        /* <DEDUP_REMOVED lines=27> */
.L_x_25041:
        /* <DEDUP_REMOVED lines=13> */
.L_x_25040:
[----:B------:R0:W5:Y:S01]  /*5060*/  LDG.E.U16 R0, desc[UR36][R2.64] ;  /* 0x0000002402007981 */ /* 0x000162000c1e1500 */
[----:B------:R-:W-:Y:S05]  /*5070*/  BRA `(.L_x_25030) ;  /* 0x0000000400b87947 */ /* 0x000fea0003800000 */
.L_x_25037:
        /* <DEDUP_REMOVED lines=12> */
.L_x_25044:
        /* <DEDUP_REMOVED lines=21> */
.L_x_25048:
[----:B------:R-:W-:Y:S05]  /*5290*/  BSYNC.RECONVERGENT B1 ;  /* 0x0000000000017941 */ /* 0x000fea0003800200 */
.L_x_25047:
[----:B------:R-:W-:Y:S01]  /*52a0*/  IMAD.SHL.U32 R0, R0, 0x100000, RZ ;  /* 0x0010000000007824 */ /* 0x000fe200078e00ff */
[----:B------:R-:W-:-:S04]  /*52b0*/  LEA R2, R2, 0x3b800000, 0x17 ;  /* 0x3b80000002027811 */ /* 0x000fc800078eb8ff */
[----:B------:R-:W-:-:S07]  /*52c0*/  LOP3.LUT R0, R2, R0, R7, 0xfe, !PT ;  /* 0x0000000002007212 */ /* 0x000fce00078efe07 */
.L_x_25046:
[----:B------:R-:W-:Y:S05]  /*52d0*/  BSYNC.RECONVERGENT B0 ;  /* 0x0000000000007941 */ /* 0x000fea0003800200 */
.L_x_25045:
[----:B------:R-:W-:Y:S01]  /*52e0*/  F2FP.BF16.F32.PACK_AB R0, RZ, R0 ;  /* 0x00000000ff00723e */ /* 0x000fe200000010ff */
[----:B------:R-:W-:Y:S06]  /*52f0*/  BRA `(.L_x_25030) ;  /* 0x0000000400187947 */ /* 0x000fec0003800000 */
.L_x_25043:
        /* <DEDUP_REMOVED lines=21> */
.L_x_25052:
[----:B------:R-:W-:Y:S05]  /*5450*/  BSYNC.RECONVERGENT B1 ;  /* 0x0000000000017941 */ /* 0x000fea0003800200 */
.L_x_25051:
[----:B------:R-:W-:Y:S01]  /*5460*/  IMAD.SHL.U32 R0, R0, 0x200000, RZ ;  /* 0x0020000000007824 */ /* 0x000fe200078e00ff */
[----:B------:R-:W-:-:S04]  /*5470*/  LEA R2, R2, 0x37800000, 0x17 ;  /* 0x3780000002027811 */ /* 0x000fc800078eb8ff */
[----:B------:R-:W-:-:S07]  /*5480*/  LOP3.LUT R0, R2, R0, R7, 0xfe, !PT ;  /* 0x0000000002007212 */ /* 0x000fce00078efe07 */
.L_x_25050:
[----:B------:R-:W-:Y:S05]  /*5490*/  BSYNC.RECONVERGENT B0 ;  /* 0x0000000000007941 */ /* 0x000fea0003800200 */
.L_x_25049:
[----:B------:R-:W-:Y:S01]  /*54a0*/  F2FP.BF16.F32.PACK_AB R0, RZ, R0 ;  /* 0x00000000ff00723e */ /* 0x000fe200000010ff */
[----:B------:R-:W-:Y:S06]  /*54b0*/  BRA `(.L_x_25030) ;  /* 0x0000000000a87947 */ /* 0x000fec0003800000 */
.L_x_25042:
        /* <DEDUP_REMOVED lines=14> */
.L_x_25056:
[----:B------:R-:W-:Y:S05]  /*55a0*/  BSYNC.RECONVERGENT B0 ;  /* 0x0000000000007941 */ /* 0x000fea0003800200 */
.L_x_25055:
[----:B------:R-:W-:Y:S01]  /*55b0*/  F2FP.BF16.F32.PACK_AB R0, RZ, R0 ;  /* 0x00000000ff00723e */ /* 0x000fe200000010ff */
[----:B------:R-:W-:Y:S06]  /*55c0*/  BRA `(.L_x_25030) ;  /* 0x0000000000647947 */ /* 0x000fec0003800000 */
.L_x_25029:
        /* <DEDUP_REMOVED lines=16> */
.L_x_25057:
[----:B------:R-:W-:Y:S01]  /*56d0*/  PRMT R0, RZ, 0x7610, R0 ;  /* 0x00007610ff007816 */ /* 0x000fe20000000000 */
[----:B------:R-:W-:Y:S06]  /*56e0*/  BRA `(.L_x_25030) ;  /* 0x00000000001c7947 */ /* 0x000fec0003800000 */
.L_x_25054:
[----:B------:R-:W2:Y:S02]  /*56f0*/  LDG.E.64 R2, desc[UR36][R2.64] ;  /* 0x0000002402027981 */ /* 0x000ea4000c1e1b00 */
[----:B--2---:R-:W0:Y:S02]  /*5700*/  I2F.U64 R0, R2 ;  /* 0x0000000200007312 */ /* 0x004e240000301000 */
[----:B0-----:R-:W-:Y:S01]  /*5710*/  F2FP.BF16.F32.PACK_AB R0, RZ, R0 ;  /* 0x00000000ff00723e */ /* 0x001fe200000010ff */
[----:B------:R-:W-:Y:S06]  /*5720*/  BRA `(.L_x_25030) ;  /* 0x00000000000c7947 */ /* 0x000fec0003800000 */
.L_x_25053:
[----:B------:R-:W2:Y:S02]  /*5730*/  LDG.E R2, desc[UR36][R2.64] ;  /* 0x0000002402027981 */ /* 0x000ea4000c1e1900 */
[----:B--2---:R-:W-:-:S04]  /*5740*/  I2FP.F32.U32 R0, R2 ;  /* 0x0000000200007245 */ /* 0x004fc80000201000 */
[----:B------:R-:W-:-:S07]  /*5750*/  F2FP.BF16.F32.PACK_AB R0, RZ, R0 ;  /* 0x00000000ff00723e */ /* 0x000fce00000010ff */
.L_x_25030:
[----:B0----5:R-:W-:Y:S01]  /*5760*/  IMAD.U32 R2, R0, 0x10000, RZ ;  /* 0x0001000000027824 */ /* 0x021fe200078e00ff */
[----:B------:R-:W-:Y:S01]  /*5770*/  SHF.L.U32 R3, R19, 0x10, RZ ;  /* 0x0000001013037819 */ /* 0x000fe200000006ff */
[----:B------:R-:W-:Y:S03]  /*5780*/  BSSY.RECONVERGENT B0, `(.L_x_25058) ;  /* 0x000001d000007945 */ /* 0x000fe60003800200 */
[----:B------:R-:W-:Y:S02]  /*5790*/  FSETP.NAN.FTZ.AND P0, PT, R2, R2, PT ;  /* 0x000000020200720b */ /* 0x000fe40003f18000 */
[----:B------:R-:W-:-:S04]  /*57a0*/  FSETP.NAN.FTZ.AND P1, PT, R3, R3, PT ;  /* 0x000000030300720b */ /* 0x000fc80003f38000 */
[----:B------:R-:W-:-:S13]  /*57b0*/  PLOP3.LUT P0, PT, P0, P1, PT, 0xf8, 0x8f ;  /* 0x00000000008f781c */ /* 0x000fda0000703f70 */
[----:B------:R-:W-:Y:S05]  /*57c0*/  @P0 BRA `(.L_x_25059) ;  /* 0x0000000000540947 */ /* 0x000fea0003800000 */
[----:B------:R-:W0:Y:S01]  /*57d0*/  LDCU.U16 UR5, c[0x0][0x592] ;  /* 0x0000b240ff0577ac */ /* 0x000e220008000400 */
[----:B------:R-:W-:Y:S01]  /*57e0*/  PRMT R2, R0, 0x9910, RZ ;  /* 0x0000991000027816 */ /* 0x000fe200000000ff */
[----:B0-----:R-:W-:Y:S02]  /*57f0*/  UPRMT UR4, UR5, 0x9910, URZ ;  /* 0x0000991005047896 */ /* 0x001fe400080000ff */
[----:B------:R-:W-:-:S04]  /*5800*/  IMAD.U32 R5, RZ, RZ, UR5 ;  /* 0x00000005ff057e24 */ /* 0x000fc8000f8e00ff */
[----:B------:R-:W-:-:S13]  /*5810*/  ISETP.NE.AND P0, PT, R2, UR4, PT ;  /* 0x0000000402007c0c */ /* 0x000fda000bf05270 */
        /* <DEDUP_REMOVED lines=13> */
.L_x_25061:
[----:B------:R-:W-:-:S04]  /*58f0*/  ISETP.NE.AND P0, PT, RZ, UR44, PT ;  /* 0x0000002cff007c0c */ /* 0x000fc8000bf05270 */
[----:B------:R-:W-:Y:S01]  /*5900*/  SEL R5, R19, UR38, !P0 ;  /* 0x0000002613057c07 */ /* 0x000fe2000c000000 */
[----:B------:R-:W-:Y:S08]  /*5910*/  BRA `(.L_x_25060) ;  /* 0x00000000000c7947 */ /* 0x000ff00003800000 */
.L_x_25059:
[----:B------:R-:W-:-:S05]  /*5920*/  FADD.FTZ R0, R3, R2 ;  /* 0x0000000203007221 */ /* 0x000fca0000010000 */
[----:B------:R-:W-:-:S04]  /*5930*/  F2FP.BF16.F32.PACK_AB R0, RZ, R0 ;  /* 0x00000000ff00723e */ /* 0x000fc800000010ff */
[----:B------:R-:W-:-:S07]  /*5940*/  PRMT R5, R0, 0x7610, R5 ;  /* 0x0000761000057816 */ /* 0x000fce0000000005 */
.L_x_25060:
[----:B------:R-:W-:Y:S05]  /*5950*/  BSYNC.RECONVERGENT B0 ;  /* 0x0000000000007941 */ /* 0x000fea0003800200 */
.L_x_25058:
        /* <DEDUP_REMOVED lines=18> */
.L_x_25065:
[----:B------:R-:W-:-:S06]  /*5a80*/  IMAD.U32 R5, R5, 0x10000, RZ ;  /* 0x0001000005057824 */ /* 0x000fcc00078e00ff */
[----:B------:R-:W0:Y:S02]  /*5a90*/  F2I.S64.TRUNC R4, R5 ;  /* 0x0000000500047311 */ /* 0x000e24000020d900 */
[----:B0-----:R4:W-:Y:S01]  /*5aa0*/  STG.E.U8 desc[UR36][R2.64], R4 ;  /* 0x0000000402007986 */ /* 0x0019e2000c101124 */
[----:B------:R-:W-:Y:S05]  /*5ab0*/  BRA `(.L_x_25067) ;  /* 0x0000000c006c7947 */ /* 0x000fea0003800000 */
.L_x_25064:
        /* <DEDUP_REMOVED lines=10> */
.L_x_25069:
[----:B------:R-:W-:-:S06]  /*5b60*/  SHF.L.U32 R5, R5, 0x10, RZ ;  /* 0x0000001005057819 */ /* 0x000fcc00000006ff */
[----:B------:R-:W0:Y:S02]  /*5b70*/  F2I.FTZ.TRUNC.NTZ R5, R5 ;  /* 0x0000000500057305 */ /* 0x000e24000021f100 */
[----:B0-----:R2:W-:Y:S01]  /*5b80*/  STG.E desc[UR36][R2.64], R5 ;  /* 0x0000000502007986 */ /* 0x0015e2000c101924 */
[----:B------:R-:W-:Y:S05]  /*5b90*/  BRA `(.L_x_25067) ;  /* 0x0000000c00347947 */ /* 0x000fea0003800000 */
.L_x_25068:
[----:B------:R-:W-:-:S06]  /*5ba0*/  IMAD.U32 R5, R5, 0x10000, RZ ;  /* 0x0001000005057824 */ /* 0x000fcc00078e00ff */
[----:B------:R-:W0:Y:S02]  /*5bb0*/  F2I.FTZ.TRUNC.NTZ R5, R5 ;  /* 0x0000000500057305 */ /* 0x000e24000021f100 */
[----:B0-----:R0:W-:Y:S01]  /*5bc0*/  STG.E.U16 desc[UR36][R2.64], R5 ;  /* 0x0000000502007986 */ /* 0x0011e2000c101524 */
[----:B------:R-:W-:Y:S05]  /*5bd0*/  BRA `(.L_x_25067) ;  /* 0x0000000c00247947 */ /* 0x000fea0003800000 */
.L_x_25063:
        /* <DEDUP_REMOVED lines=9> */
.L_x_25071:
[----:B------:R-:W-:-:S05]  /*5c70*/  IMAD.U32 R0, R5, 0x10000, RZ ;  /* 0x0001000005007824 */ /* 0x000fca00078e00ff */
[----:B------:R-:W-:-:S05]  /*5c80*/  F2FP.F16.F32.PACK_AB R0, RZ, R0 ;  /* 0x00000000ff00723e */ /* 0x000fca00000000ff */
[----:B------:R0:W-:Y:S01]  /*5c90*/  STG.E.U16 desc[UR36][R2.64], R0 ;  /* 0x0000000002007986 */ /* 0x0001e2000c101524 */
[----:B------:R-:W-:Y:S05]  /*5ca0*/  BRA `(.L_x_25067) ;  /* 0x0000000800f07947 */ /* 0x000fea0003800000 */
.L_x_25070:
        /* <DEDUP_REMOVED lines=10> */
.L_x_25073:
[----:B------:R-:W-:-:S05]  /*5d50*/  IMAD.U32 R5, R5, 0x10000, RZ ;  /* 0x0001000005057824 */ /* 0x000fca00078e00ff */
[----:B------:R-:W-:-:S04]  /*5d60*/  F2FP.F16.F32.PACK_AB R5, RZ, R5 ;  /* 0x00000005ff05723e */ /* 0x000fc800000000ff */
[----:B------:R-:W-:-:S05]  /*5d70*/  PRMT R5, R5, 0x5410, RZ ;  /* 0x0000541005057816 */ /* 0x000fca00000000ff */
[----:B------:R0:W-:Y:S01]  /*5d80*/  STG.E desc[UR36][R2.64], R5 ;  /* 0x0000000502007986 */ /* 0x0001e2000c101924 */
[----:B------:R-:W-:Y:S05]  /*5d90*/  BRA `(.L_x_25067) ;  /* 0x0000000800b47947 */ /* 0x000fea0003800000 */
.L_x_25072:
[----:B------:R-:W-:-:S04]  /*5da0*/  IMAD.U32 R4, R5, 0x10000, RZ ;  /* 0x0001000005047824 */ /* 0x000fc800078e00ff */
[----:B------:R-:W-:-:S06]  /*5db0*/  FMUL.FTZ R4, R4, 1 ;  /* 0x3f80000004047820 */ /* 0x000fcc0000410000 */
[----:B------:R-:W0:Y:S02]  /*5dc0*/  F2F.F64.F32 R4, R4 ;  /* 0x0000000400047310 */ /* 0x000e240000201800 */
[----:B0-----:R0:W-:Y:S01]  /*5dd0*/  STG.E.64 desc[UR36][R2.64], R4 ;  /* 0x0000000402007986 */ /* 0x0011e2000c101b24 */
[----:B------:R-:W-:Y:S05]  /*5de0*/  BRA `(.L_x_25067) ;  /* 0x0000000800a07947 */ /* 0x000fea0003800000 */
.L_x_25062:
        /* <DEDUP_REMOVED lines=14> */
.L_x_25077:
        /* <DEDUP_REMOVED lines=18> */
.L_x_25080:
[----:B------:R-:W-:-:S04]  /*5ff0*/  SHF.R.U32.HI R5, RZ, 0x18, R5 ;  /* 0x00000018ff057819 */ /* 0x000fc80000011605 */
[----:B------:R-:W-:-:S07]  /*6000*/  LOP3.LUT R0, R0, 0x80, R5, 0xf8, !PT ;  /* 0x0000008000007812 */ /* 0x000fce00078ef805 */
.L_x_25079:
[----:B------:R-:W-:Y:S05]  /*6010*/  BSYNC.RECONVERGENT B0 ;  /* 0x0000000000007941 */ /* 0x000fea0003800200 */
.L_x_25078:
[----:B------:R0:W-:Y:S01]  /*6020*/  STG.E.U8 desc[UR36][R2.64], R0 ;  /* 0x0000000002007986 */ /* 0x0001e2000c101124 */
[----:B------:R-:W-:Y:S05]  /*6030*/  BRA `(.L_x_25067) ;  /* 0x00000008000c7947 */ /* 0x000fea0003800000 */
.L_x_25076:
        /* <DEDUP_REMOVED lines=18> */
.L_x_25083:
[----:B------:R-:W-:-:S04]  /*6160*/  SHF.R.U32.HI R5, RZ, 0x18, R5 ;  /* 0x00000018ff057819 */ /* 0x000fc80000011605 */
[----:B------:R-:W-:-:S07]  /*6170*/  LOP3.LUT R0, R0, 0x80, R5, 0xf8, !PT ;  /* 0x0000008000007812 */ /* 0x000fce00078ef805 */
.L_x_25082:
[----:B------:R-:W-:Y:S05]  /*6180*/  BSYNC.RECONVERGENT B0 ;  /* 0x0000000000007941 */ /* 0x000fea0003800200 */
.L_x_25081:
[----:B------:R0:W-:Y:S01]  /*6190*/  STG.E.U8 desc[UR36][R2.64], R0 ;  /* 0x0000000002007986 */ /* 0x0001e2000c101124 */
[----:B------:R-:W-:Y:S05]  /*61a0*/  BRA `(.L_x_25067) ;  /* 0x0000000400b07947 */ /* 0x000fea0003800000 */
.L_x_25075:
        /* <DEDUP_REMOVED lines=22> */
.L_x_25085:
[----:B------:R-:W-:-:S06]  /*6310*/  SHF.L.U32 R5, R5, 0x10, RZ ;  /* 0x0000001005057819 */ /* 0x000fcc00000006ff */
[----:B------:R-:W0:Y:S02]  /*6320*/  F2I.U64.TRUNC R4, R5 ;  /* 0x0000000500047311 */ /* 0x000e24000020d800 */
[----:B0-----:R0:W-:Y:S01]  /*6330*/  STG.E.64 desc[UR36][R2.64], R4 ;  /* 0x0000000402007986 */ /* 0x0011e2000c101b24 */
[----:B------:R-:W-:Y:S05]  /*6340*/  BRA `(.L_x_25067) ;  /* 0x0000000400487947 */ /* 0x000fea0003800000 */
.L_x_25084:
[----:B------:R-:W-:-:S06]  /*6350*/  IMAD.U32 R5, R5, 0x10000, RZ ;  /* 0x0001000005057824 */ /* 0x000fcc00078e00ff */
[----:B------:R-:W0:Y:S02]  /*6360*/  F2I.FTZ.U32.TRUNC.NTZ R5, R5 ;  /* 0x0000000500057305 */ /* 0x000e24000021f000 */
[----:B0-----:R0:W-:Y:S01]  /*6370*/  STG.E desc[UR36][R2.64], R5 ;  /* 0x0000000502007986 */ /* 0x0011e2000c101924 */
[----:B------:R-:W-:Y:S05]  /*6380*/  BRA `(.L_x_25067) ;  /* 0x0000000400387947 */ /* 0x000fea0003800000 */
.L_x_25074:
        /* <DEDUP_REMOVED lines=11> */
.L_x_25087:
[----:B------:R-:W-:Y:S01]  /*6440*/  IMAD.U32 R5, R5, 0x10000, RZ ;  /* 0x0001000005057824 */ /* 0x000fe200078e00ff */
[----:B------:R-:W-:-:S03]  /*6450*/  CS2R R6, SRZ ;  /* 0x0000000000067805 */ /* 0x000fc6000001ff00 */
[----:B------:R-:W-:-:S06]  /*6460*/  FMUL.FTZ R5, R5, 1 ;  /* 0x3f80000005057820 */ /* 0x000fcc0000410000 */
[----:B------:R-:W0:Y:S02]  /*6470*/  F2F.F64.F32 R4, R5 ;  /* 0x0000000500047310 */ /* 0x000e240000201800 */
[----:B0-----:R0:W-:Y:S01]  /*6480*/  STG.E.128 desc[UR36][R2.64], R4 ;  /* 0x0000000402007986 */ /* 0x0011e2000c101d24 */
[----:B------:R-:W-:Y:S05]  /*6490*/  BRA `(.L_x_25067) ;  /* 0x0000000000f47947 */ /* 0x000fea0003800000 */
.L_x_25086:
[----:B------:R-:W-:-:S09]  /*64a0*/  UISETP.NE.AND UP0, UPT, UR4, 0xf, UPT ;  /* 0x0000000f0400788c */ /* 0x000fd2000bf05270 */
[----:B------:R-:W-:Y:S05]  /*64b0*/  BRA.U !UP0, `(.L_x_25088) ;  /* 0x0000000108e87547 */ /* 0x000fea000b800000 */
[----:B------:R-:W-:-:S09]  /*64c0*/  UISETP.NE.AND UP0, UPT, UR4, 0x17, UPT ;  /* 0x000000170400788c */ /* 0x000fd2000bf05270 */
[----:B------:R-:W-:Y:S05]  /*64d0*/  BRA.U !UP0, `(.L_x_25089) ;  /* 0x0000000108907547 */ /* 0x000fea000b800000 */
[----:B------:R-:W-:-:S09]  /*64e0*/  UISETP.NE.AND UP0, UPT, UR4, 0x18, UPT ;  /* 0x000000180400788c */ /* 0x000fd2000bf05270 */
[----:B------:R-:W-:Y:S05]  /*64f0*/  BRA.U !UP0, `(.L_x_25090) ;  /* 0x0000000108447547 */ /* 0x000fea000b800000 */
.L_x_25066:
        /* <DEDUP_REMOVED lines=16> */
.L_x_25091:
[----:B------:R-:W-:Y:S05]  /*6600*/  BRA `(.L_x_25067) ;  /* 0x0000000000987947 */ /* 0x000fea0003800000 */
.L_x_25090:
        /* <DEDUP_REMOVED lines=13> */
.L_x_25093:
[----:B------:R-:W-:Y:S05]  /*66e0*/  BSYNC.RECONVERGENT B0 ;  /* 0x0000000000007941 */ /* 0x000fea0003800200 */
.L_x_25092:
[----:B------:R-:W-:-:S05]  /*66f0*/  LOP3.LUT R5, R0, 0x80, R5, 0xf8, !PT ;  /* 0x0000008000057812 */ /* 0x000fca00078ef805 */
[----:B------:R0:W-:Y:S01]  /*6700*/  STG.E.U8 desc[UR36][R2.64], R5 ;  /* 0x0000000502007986 */ /* 0x0001e2000c101124 */
[----:B------:R-:W-:Y:S05]  /*6710*/  BRA `(.L_x_25067) ;  /* 0x0000000000547947 */ /* 0x000fea0003800000 */
.L_x_25089:
        /* <DEDUP_REMOVED lines=12> */
.L_x_25095:
[----:B------:R-:W-:Y:S02]  /*67e0*/  ISETP.GT.U32.AND P0, PT, R4, 0x7f800000, PT ;  /* 0x7f8000000400780c */ /* 0x000fe40003f04070 */
[----:B------:R-:W-:-:S04]  /*67f0*/  MOV R0, 0x7f ;  /* 0x0000007f00007802 */ /* 0x000fc80000000f00 */
[----:B------:R-:W-:-:S07]  /*6800*/  SEL R0, R0, 0x7c, P0 ;  /* 0x0000007c00007807 */ /* 0x000fce0000000000 */
.L_x_25096:
[----:B------:R-:W-:Y:S05]  /*6810*/  BSYNC.RECONVERGENT B0 ;  /* 0x0000000000007941 */ /* 0x000fea0003800200 */
.L_x_25094:
[----:B------:R-:W-:-:S04]  /*6820*/  SHF.R.U32.HI R5, RZ, 0x18, R5 ;  /* 0x00000018ff057819 */ /* 0x000fc80000011605 */
[----:B------:R-:W-:-:S05]  /*6830*/  LOP3.LUT R5, R0, 0x80, R5, 0xf8, !PT ;  /* 0x0000008000057812 */ /* 0x000fca00078ef805 */
[----:B------:R0:W-:Y:S01]  /*6840*/  STG.E.U8 desc[UR36][R2.64], R5 ;  /* 0x0000000502007986 */ /* 0x0001e2000c101124 */
[----:B------:R-:W-:Y:S05]  /*6850*/  BRA `(.L_x_25067) ;  /* 0x0000000000047947 */ /* 0x000fea0003800000 */
.L_x_25088:
[----:B------:R0:W-:Y:S02]  /*6860*/  STG.E.U16 desc[UR36][R2.64], R5 ;  /* 0x0000000502007986 */ /* 0x0001e4000c101524 */
.L_x_25067:
[----:B------:R-:W-:-:S07]  /*6870*/  VIADD R17, R17, 0x80 ;  /* 0x0000008011117836 */ /* 0x000fce0000000000 */
.L_x_25023:
[----:B------:R-:W-:Y:S05]  /*6880*/  BSYNC.RECONVERGENT B6 ;  /* 0x0000000000067941 */ /* 0x000fea0003800200 */
.L_x_25022:
        /* <DEDUP_REMOVED lines=307> */
.L_x_25099:
        /* <DEDUP_REMOVED lines=18> */
.L_x_25103:
[----:B------:R-:W2:Y:S02]  /*7ce0*/  LDG.E.U8 R2, desc[UR36][R2.64] ;  /* 0x0000002402027981 */ /* 0x000ea4000c1e1100 */
[----:B--2---:R-:W-:-:S04]  /*7cf0*/  I2FP.F32.U32 R0, R2 ;  /* 0x0000000200007245 */ /* 0x004fc80000201000 */
[----:B------:R-:W-:Y:S01]  /*7d00*/  F2FP.BF16.F32.PACK_AB R0, RZ, R0 ;  /* 0x00000000ff00723e */ /* 0x000fe200000010ff */
[----:B------:R-:W-:Y:S06]  /*7d10*/  BRA `(.L_x_25105) ;  /* 0x0000000c00847947 */ /* 0x000fec0003800000 */
.L_x_25102:
        /* <DEDUP_REMOVED lines=10> */
.L_x_25107:
[----:B------:R-:W2:Y:S02]  /*7dc0*/  LDG.E R2, desc[UR36][R2.64] ;  /* 0x0000002402027981 */ /* 0x000ea4000c1e1900 */
[----:B--2---:R-:W-:-:S04]  /*7dd0*/  I2FP.F32.S32 R0, R2 ;  /* 0x0000000200007245 */ /* 0x004fc80000201400 */
[----:B------:R-:W-:Y:S01]  /*7de0*/  F2FP.BF16.F32.PACK_AB R0, RZ, R0 ;  /* 0x00000000ff00723e */ /* 0x000fe200000010ff */
[----:B------:R-:W-:Y:S06]  /*7df0*/  BRA `(.L_x_25105) ;  /* 0x0000000c004c7947 */ /* 0x000fec0003800000 */
.L_x_25106:
[----:B------:R-:W2:Y:S02]  /*7e00*/  LDG.E.U16 R2, desc[UR36][R2.64] ;  /* 0x0000002402027981 */ /* 0x000ea4000c1e1500 */
[----:B--2---:R-:W0:Y:S02]  /*7e10*/  I2F.S16 R0, R2 ;  /* 0x0000000200007306 */ /* 0x004e240000101400 */
[----:B0-----:R-:W-:Y:S01]  /*7e20*/  F2FP.BF16.F32.PACK_AB R0, RZ, R0 ;  /* 0x00000000ff00723e */ /* 0x001fe200000010ff */
[----:B------:R-:W-:Y:S06]  /*7e30*/  BRA `(.L_x_25105) ;  /* 0x0000000c003c7947 */ /* 0x000fec0003800000 */
.L_x_25101:
        /* <DEDUP_REMOVED lines=9> */
.L_x_25109:
[----:B------:R-:W2:Y:S02]  /*7ed0*/  LDG.E.U16 R0, desc[UR36][R2.64] ;  /* 0x0000002402007981 */ /* 0x000ea4000c1e1500 */
[----:B--2---:R-:W-:-:S05]  /*7ee0*/  HADD2.F32 R0, -RZ, R0.H0_H0 ;  /* 0x20000000ff007230 */ /* 0x004fca0000004100 */
[----:B------:R-:W-:Y:S01]  /*7ef0*/  F2FP.BF16.F32.PACK_AB R0, RZ, R0 ;  /* 0x00000000ff00723e */ /* 0x000fe200000010ff */
[----:B------:R-:W-:Y:S06]  /*7f00*/  BRA `(.L_x_25105) ;  /* 0x0000000c00087947 */ /* 0x000fec0003800000 */
.L_x_25108:
        /* <DEDUP_REMOVED lines=9> */
.L_x_25111:
[----:B------:R-:W2:Y:S02]  /*7fa0*/  LDG.E.U16 R2, desc[UR36][R2.64] ;  /* 0x0000002402027981 */ /* 0x000ea4000c1e1500 */
[----:B--2---:R-:W-:-:S05]  /*7fb0*/  HADD2.F32 R0, -RZ, R2.H0_H0 ;  /* 0x20000002ff007230 */ /* 0x004fca0000004100 */
[----:B------:R-:W-:Y:S01]  /*7fc0*/  F2FP.BF16.F32.PACK_AB R0, RZ, R0 ;  /* 0x00000000ff00723e */ /* 0x000fe200000010ff */
[----:B------:R-:W-:Y:S06]  /*7fd0*/  BRA `(.L_x_25105) ;  /* 0x0000000800d47947 */ /* 0x000fec0003800000 */
.L_x_25110:
        /* <DEDUP_REMOVED lines=8> */
.L_x_25100:
        /* <DEDUP_REMOVED lines=13> */
.L_x_25114:
        /* <DEDUP_REMOVED lines=8> */
.L_x_25113:
        /* <DEDUP_REMOVED lines=27> */
.L_x_25116:
        /* <DEDUP_REMOVED lines=13> */
.L_x_25115:
[----:B------:R0:W5:Y:S01]  /*8430*/  LDG.E.U16 R0, desc[UR36][R2.64] ;  /* 0x0000002402007981 */ /* 0x000162000c1e1500 */
[----:B------:R-:W-:Y:S05]  /*8440*/  BRA `(.L_x_25105) ;  /* 0x0000000400b87947 */ /* 0x000fea0003800000 */
.L_x_25112:
        /* <DEDUP_REMOVED lines=12> */
.L_x_25119:
        /* <DEDUP_REMOVED lines=21> */
.L_x_25123:
[----:B------:R-:W-:Y:S05]  /*8660*/  BSYNC.RECONVERGENT B1 ;  /* 0x0000000000017941 */ /* 0x000fea0003800200 */
.L_x_25122:
[----:B------:R-:W-:Y:S02]  /*8670*/  SHF.L.U32 R0, R0, 0x14, RZ ;  /* 0x0000001400007819 */ /* 0x000fe400000006ff */
[----:B------:R-:W-:-:S04]  /*8680*/  LEA R2, R2, 0x3b800000, 0x17 ;  /* 0x3b80000002027811 */ /* 0x000fc800078eb8ff */
[----:B------:R-:W-:-:S07]  /*8690*/  LOP3.LUT R0, R2, R0, R7, 0xfe, !PT ;  /* 0x0000000002007212 */ /* 0x000fce00078efe07 */
.L_x_25121:
[----:B------:R-:W-:Y:S05]  /*86a0*/  BSYNC.RECONVERGENT B0 ;  /* 0x0000000000007941 */ /* 0x000fea0003800200 */
.L_x_25120:
[----:B------:R-:W-:Y:S01]  /*86b0*/  F2FP.BF16.F32.PACK_AB R0, RZ, R0 ;  /* 0x00000000ff00723e */ /* 0x000fe200000010ff */
[----:B------:R-:W-:Y:S06]  /*86c0*/  BRA `(.L_x_25105) ;  /* 0x0000000400187947 */ /* 0x000fec0003800000 */
.L_x_25118:
        /* <DEDUP_REMOVED lines=21> */
.L_x_25127:
[----:B------:R-:W-:Y:S05]  /*8820*/  BSYNC.RECONVERGENT B1 ;  /* 0x0000000000017941 */ /* 0x000fea0003800200 */
.L_x_25126:
[----:B------:R-:W-:Y:S01]  /*8830*/  IMAD.SHL.U32 R0, R0, 0x200000, RZ ;  /* 0x0020000000007824 */ /* 0x000fe200078e00ff */
[----:B------:R-:W-:-:S04]  /*8840*/  LEA R2, R2, 0x37800000, 0x17 ;  /* 0x3780000002027811 */ /* 0x000fc800078eb8ff */
[----:B------:R-:W-:-:S07]  /*8850*/  LOP3.LUT R0, R2, R0, R7, 0xfe, !PT ;  /* 0x0000000002007212 */ /* 0x000fce00078efe07 */
.L_x_25125:
[----:B------:R-:W-:Y:S05]  /*8860*/  BSYNC.RECONVERGENT B0 ;  /* 0x0000000000007941 */ /* 0x000fea0003800200 */
.L_x_25124:
[----:B------:R-:W-:Y:S01]  /*8870*/  F2FP.BF16.F32.PACK_AB R0, RZ, R0 ;  /* 0x00000000ff00723e */ /* 0x000fe200000010ff */
[----:B------:R-:W-:Y:S06]  /*8880*/  BRA `(.L_x_25105) ;  /* 0x0000000000a87947 */ /* 0x000fec0003800000 */
.L_x_25117:
        /* <DEDUP_REMOVED lines=14> */
.L_x_25131:
[----:B------:R-:W-:Y:S05]  /*8970*/  BSYNC.RECONVERGENT B0 ;  /* 0x0000000000007941 */ /* 0x000fea0003800200 */
.L_x_25130:
[----:B------:R-:W-:Y:S01]  /*8980*/  F2FP.BF16.F32.PACK_AB R0, RZ, R0 ;  /* 0x00000000ff00723e */ /* 0x000fe200000010ff */
[----:B------:R-:W-:Y:S06]  /*8990*/  BRA `(.L_x_25105) ;  /* 0x0000000000647947 */ /* 0x000fec0003800000 */
.L_x_25104:
        /* <DEDUP_REMOVED lines=16> */
.L_x_25132:
[----:B------:R-:W-:Y:S01]  /*8aa0*/  PRMT R0, RZ, 0x7610, R0 ;  /* 0x00007610ff007816 */ /* 0x000fe20000000000 */
[----:B------:R-:W-:Y:S06]  /*8ab0*/  BRA `(.L_x_25105) ;  /* 0x00000000001c7947 */ /* 0x000fec0003800000 */
.L_x_25129:
[----:B------:R-:W2:Y:S02]  /*8ac0*/  LDG.E.64 R2, desc[UR36][R2.64] ;  /* 0x0000002402027981 */ /* 0x000ea4000c1e1b00 */
[----:B--2---:R-:W0:Y:S02]  /*8ad0*/  I2F.U64 R0, R2 ;  /* 0x0000000200007312 */ /* 0x004e240000301000 */
[----:B0-----:R-:W-:Y:S01]  /*8ae0*/  F2FP.BF16.F32.PACK_AB R0, RZ, R0 ;  /* 0x00000000ff00723e */ /* 0x001fe200000010ff */
[----:B------:R-:W-:Y:S06]  /*8af0*/  BRA `(.L_x_25105) ;  /* 0x00000000000c7947 */ /* 0x000fec0003800000 */
.L_x_25128:
[----:B------:R-:W2:Y:S02]  /*8b00*/  LDG.E R2, desc[UR36][R2.64] ;  /* 0x0000002402027981 */ /* 0x000ea4000c1e1900 */
[----:B--2---:R-:W-:-:S04]  /*8b10*/  I2FP.F32.U32 R0, R2 ;  /* 0x0000000200007245 */ /* 0x004fc80000201000 */
[----:B------:R-:W-:-:S07]  /*8b20*/  F2FP.BF16.F32.PACK_AB R0, RZ, R0 ;  /* 0x00000000ff00723e */ /* 0x000fce00000010ff */
.L_x_25105:
[----:B0----5:R-:W-:Y:S01]  /*8b30*/  IMAD.U32 R2, R0, 0x10000, RZ ;  /* 0x0001000000027824 */ /* 0x021fe200078e00ff */
[----:B------:R-:W-:Y:S01]  /*8b40*/  BSSY.RECONVERGENT B0, `(.L_x_25133) ;  /* 0x000001e000007945 */ /* 0x000fe20003800200 */
[----:B------:R-:W-:-:S03]  /*8b50*/  IMAD.U32 R3, R19, 0x10000, RZ ;  /* 0x0001000013037824 */ /* 0x000fc600078e00ff */
[----:B------:R-:W-:Y:S02]  /*8b60*/  FSETP.NAN.FTZ.AND P0, PT, R2, R2, PT ;  /* 0x000000020200720b */ /* 0x000fe40003f18000 */
[----:B------:R-:W-:-:S04]  /*8b70*/  FSETP.NAN.FTZ.AND P1, PT, R3, R3, PT ;  /* 0x000000030300720b */ /* 0x000fc80003f38000 */
[----:B------:R-:W-:-:S13]  /*8b80*/  PLOP3.LUT P0, PT, P0, P1, PT, 0xf8, 0x8f ;  /* 0x00000000008f781c */ /* 0x000fda0000703f70 */
[----:B------:R-:W-:Y:S05]  /*8b90*/  @P0 BRA `(.L_x_25134) ;  /* 0x0000000000540947 */ /* 0x000fea0003800000 */
[----:B------:R-:W0:Y:S01]  /*8ba0*/  LDCU.U16 UR5, c[0x0][0x592] ;  /* 0x0000b240ff0577ac */ /* 0x000e220008000400 */
[----:B------:R-:W-:Y:S01]  /*8bb0*/  PRMT R2, R0, 0x9910, RZ ;  /* 0x0000991000027816 */ /* 0x000fe200000000ff */
[----:B0-----:R-:W-:Y:S02]  /*8bc0*/  UPRMT UR4, UR5, 0x9910, URZ ;  /* 0x0000991005047896 */ /* 0x001fe400080000ff */
[----:B------:R-:W-:-:S04]  /*8bd0*/  MOV R5, UR5 ;  /* 0x0000000500057c02 */ /* 0x000fc80008000f00 */
        /* <DEDUP_REMOVED lines=14> */
.L_x_25136:
[----:B------:R-:W-:-:S04]  /*8cc0*/  ISETP.NE.AND P0, PT, RZ, UR44, PT ;  /* 0x0000002cff007c0c */ /* 0x000fc8000bf05270 */
[----:B------:R-:W-:Y:S01]  /*8cd0*/  SEL R5, R19, UR38, !P0 ;  /* 0x0000002613057c07 */ /* 0x000fe2000c000000 */
[----:B------:R-:W-:Y:S08]  /*8ce0*/  BRA `(.L_x_25135) ;  /* 0x00000000000c7947 */ /* 0x000ff00003800000 */
.L_x_25134:
[----:B------:R-:W-:-:S05]  /*8cf0*/  FADD.FTZ R0, R3, R2 ;  /* 0x0000000203007221 */ /* 0x000fca0000010000 */
[----:B------:R-:W-:-:S04]  /*8d00*/  F2FP.BF16.F32.PACK_AB R0, RZ, R0 ;  /* 0x00000000ff00723e */ /* 0x000fc800000010ff */
[----:B------:R-:W-:-:S07]  /*8d10*/  PRMT R5, R0, 0x7610, R5 ;  /* 0x0000761000057816 */ /* 0x000fce0000000005 */
.L_x_25135:
[----:B------:R-:W-:Y:S05]  /*8d20*/  BSYNC.RECONVERGENT B0 ;  /* 0x0000000000007941 */ /* 0x000fea0003800200 */
.L_x_25133:
        /* <DEDUP_REMOVED lines=18> */
.L_x_25140:
[----:B------:R-:W-:-:S06]  /*8e50*/  IMAD.U32 R5, R5, 0x10000, RZ ;  /* 0x0001000005057824 */ /* 0x000fcc00078e00ff */
[----:B------:R-:W0:Y:S02]  /*8e60*/  F2I.S64.TRUNC R4, R5 ;  /* 0x0000000500047311 */ /* 0x000e24000020d900 */
[----:B0-----:R0:W-:Y:S01]  /*8e70*/  STG.E.U8 desc[UR36][R2.64], R4 ;  /* 0x0000000402007986 */ /* 0x0011e2000c101124 */
[----:B------:R-:W-:Y:S05]  /*8e80*/  BRA `(.L_x_25142) ;  /* 0x0000000c006c7947 */ /* 0x000fea0003800000 */
.L_x_25139:
        /* <DEDUP_REMOVED lines=10> */
.L_x_25144:
[----:B------:R-:W-:-:S06]  /*8f30*/  IMAD.U32 R5, R5, 0x10000, RZ ;  /* 0x0001000005057824 */ /* 0x000fcc00078e00ff */
[----:B------:R-:W0:Y:S02]  /*8f40*/  F2I.FTZ.TRUNC.NTZ R5, R5 ;  /* 0x0000000500057305 */ /* 0x000e24000021f100 */
[----:B0-----:R0:W-:Y:S01]  /*8f50*/  STG.E desc[UR36][R2.64], R5 ;  /* 0x0000000502007986 */ /* 0x0011e2000c101924 */
[----:B------:R-:W-:Y:S05]  /*8f60*/  BRA `(.L_x_25142) ;  /* 0x0000000c00347947 */ /* 0x000fea0003800000 */
.L_x_25143:
[----:B------:R-:W-:-:S06]  /*8f70*/  SHF.L.U32 R5, R5, 0x10, RZ ;  /* 0x0000001005057819 */ /* 0x000fcc00000006ff */
[----:B------:R-:W0:Y:S02]  /*8f80*/  F2I.FTZ.TRUNC.NTZ R5, R5 ;  /* 0x0000000500057305 */ /* 0x000e24000021f100 */
[----:B0-----:R0:W-:Y:S01]  /*8f90*/  STG.E.U16 desc[UR36][R2.64], R5 ;  /* 0x0000000502007986 */ /* 0x0011e2000c101524 */
[----:B------:R-:W-:Y:S05]  /*8fa0*/  BRA `(.L_x_25142) ;  /* 0x0000000c00247947 */ /* 0x000fea0003800000 */
.L_x_25138:
        /* <DEDUP_REMOVED lines=9> */
.L_x_25146:
[----:B------:R-:W-:-:S05]  /*9040*/  IMAD.U32 R0, R5, 0x10000, RZ ;  /* 0x0001000005007824 */ /* 0x000fca00078e00ff */
[----:B------:R-:W-:-:S05]  /*9050*/  F2FP.F16.F32.PACK_AB R0, RZ, R0 ;  /* 0x00000000ff00723e */ /* 0x000fca00000000ff */
[----:B------:R0:W-:Y:S01]  /*9060*/  STG.E.U16 desc[UR36][R2.64], R0 ;  /* 0x0000000002007986 */ /* 0x0001e2000c101524 */
[----:B------:R-:W-:Y:S05]  /*9070*/  BRA `(.L_x_25142) ;  /* 0x0000000800f07947 */ /* 0x000fea0003800000 */
.L_x_25145:
        /* <DEDUP_REMOVED lines=10> */
.L_x_25148:
[----:B------:R-:W-:-:S05]  /*9120*/  IMAD.U32 R5, R5, 0x10000, RZ ;  /* 0x0001000005057824 */ /* 0x000fca00078e00ff */
[----:B------:R-:W-:-:S04]  /*9130*/  F2FP.F16.F32.PACK_AB R5, RZ, R5 ;  /* 0x00000005ff05723e */ /* 0x000fc800000000ff */
[----:B------:R-:W-:-:S05]  /*9140*/  PRMT R5, R5, 0x5410, RZ ;  /* 0x0000541005057816 */ /* 0x000fca00000000ff */
[----:B------:R0:W-:Y:S01]  /*9150*/  STG.E desc[UR36][R2.64], R5 ;  /* 0x0000000502007986 */ /* 0x0001e2000c101924 */
[----:B------:R-:W-:Y:S05]  /*9160*/  BRA `(.L_x_25142) ;  /* 0x0000000800b47947 */ /* 0x000fea0003800000 */
.L_x_25147:
[----:B------:R-:W-:-:S04]  /*9170*/  IMAD.U32 R4, R5, 0x10000, RZ ;  /* 0x0001000005047824 */ /* 0x000fc800078e00ff */
[----:B------:R-:W-:-:S06]  /*9180*/  FMUL.FTZ R4, R4, 1 ;  /* 0x3f80000004047820 */ /* 0x000fcc0000410000 */
[----:B------:R-:W0:Y:S02]  /*9190*/  F2F.F64.F32 R4, R4 ;  /* 0x0000000400047310 */ /* 0x000e240000201800 */
[----:B0-----:R0:W-:Y:S01]  /*91a0*/  STG.E.64 desc[UR36][R2.64], R4 ;  /* 0x0000000402007986 */ /* 0x0011e2000c101b24 */
[----:B------:R-:W-:Y:S05]  /*91b0*/  BRA `(.L_x_25142) ;  /* 0x0000000800a07947 */ /* 0x000fea0003800000 */
.L_x_25137:
        /* <DEDUP_REMOVED lines=14> */
.L_x_25152:
        /* <DEDUP_REMOVED lines=18> */
.L_x_25155:
[----:B------:R-:W-:-:S04]  /*93c0*/  SHF.R.U32.HI R5, RZ, 0x18, R5 ;  /* 0x00000018ff057819 */ /* 0x000fc80000011605 */
[----:B------:R-:W-:-:S07]  /*93d0*/  LOP3.LUT R0, R0, 0x80, R5, 0xf8, !PT ;  /* 0x0000008000007812 */ /* 0x000fce00078ef805 */
.L_x_25154:
[----:B------:R-:W-:Y:S05]  /*93e0*/  BSYNC.RECONVERGENT B0 ;  /* 0x0000000000007941 */ /* 0x000fea0003800200 */
.L_x_25153:
[----:B------:R0:W-:Y:S01]  /*93f0*/  STG.E.U8 desc[UR36][R2.64], R0 ;  /* 0x0000000002007986 */ /* 0x0001e2000c101124 */
[----:B------:R-:W-:Y:S05]  /*9400*/  BRA `(.L_x_25142) ;  /* 0x00000008000c7947 */ /* 0x000fea0003800000 */
.L_x_25151:
        /* <DEDUP_REMOVED lines=18> */
.L_x_25158:
[----:B------:R-:W-:-:S04]  /*9530*/  SHF.R.U32.HI R5, RZ, 0x18, R5 ;  /* 0x00000018ff057819 */ /* 0x000fc80000011605 */
[----:B------:R-:W-:-:S07]  /*9540*/  LOP3.LUT R0, R0, 0x80, R5, 0xf8, !PT ;  /* 0x0000008000007812 */ /* 0x000fce00078ef805 */
.L_x_25157:
[----:B------:R-:W-:Y:S05]  /*9550*/  BSYNC.RECONVERGENT B0 ;  /* 0x0000000000007941 */ /* 0x000fea0003800200 */
.L_x_25156:
[----:B------:R0:W-:Y:S01]  /*9560*/  STG.E.U8 desc[UR36][R2.64], R0 ;  /* 0x0000000002007986 */ /* 0x0001e2000c101124 */
[----:B------:R-:W-:Y:S05]  /*9570*/  BRA `(.L_x_25142) ;  /* 0x0000000400b07947 */ /* 0x000fea0003800000 */
.L_x_25150:
        /* <DEDUP_REMOVED lines=22> */
.L_x_25160:
[----:B------:R-:W-:-:S06]  /*96e0*/  IMAD.U32 R5, R5, 0x10000, RZ ;  /* 0x0001000005057824 */ /* 0x000fcc00078e00ff */
[----:B------:R-:W0:Y:S02]  /*96f0*/  F2I.U64.TRUNC R4, R5 ;  /* 0x0000000500047311 */ /* 0x000e24000020d800 */
[----:B0-----:R0:W-:Y:S01]  /*9700*/  STG.E.64 desc[UR36][R2.64], R4 ;  /* 0x0000000402007986 */ /* 0x0011e2000c101b24 */
[----:B------:R-:W-:Y:S05]  /*9710*/  BRA `(.L_x_25142) ;  /* 0x0000000400487947 */ /* 0x000fea0003800000 */
.L_x_25159:
[----:B------:R-:W-:-:S06]  /*9720*/  SHF.L.U32 R5, R5, 0x10, RZ ;  /* 0x0000001005057819 */ /* 0x000fcc00000006ff */
[----:B------:R-:W0:Y:S02]  /*9730*/  F2I.FTZ.U32.TRUNC.NTZ R5, R5 ;  /* 0x0000000500057305 */ /* 0x000e24000021f000 */
[----:B0-----:R0:W-:Y:S01]  /*9740*/  STG.E desc[UR36][R2.64], R5 ;  /* 0x0000000502007986 */ /* 0x0011e2000c101924 */
[----:B------:R-:W-:Y:S05]  /*9750*/  BRA `(.L_x_25142) ;  /* 0x0000000400387947 */ /* 0x000fea0003800000 */
.L_x_25149:
        /* <DEDUP_REMOVED lines=11> */
.L_x_25162:
[----:B------:R-:W-:Y:S01]  /*9810*/  IMAD.U32 R5, R5, 0x10000, RZ ;  /* 0x0001000005057824 */ /* 0x000fe200078e00ff */
[----:B------:R-:W-:-:S03]  /*9820*/  CS2R R6, SRZ ;  /* 0x0000000000067805 */ /* 0x000fc6000001ff00 */
[----:B------:R-:W-:-:S06]  /*9830*/  FMUL.FTZ R5, R5, 1 ;  /* 0x3f80000005057820 */ /* 0x000fcc0000410000 */
[----:B------:R-:W0:Y:S02]  /*9840*/  F2F.F64.F32 R4, R5 ;  /* 0x0000000500047310 */ /* 0x000e240000201800 */
[----:B0-----:R0:W-:Y:S01]  /*9850*/  STG.E.128 desc[UR36][R2.64], R4 ;  /* 0x0000000402007986 */ /* 0x0011e2000c101d24 */
[----:B------:R-:W-:Y:S05]  /*9860*/  BRA `(.L_x_25142) ;  /* 0x0000000000f47947 */ /* 0x000fea0003800000 */
.L_x_25161:
[----:B------:R-:W-:-:S09]  /*9870*/  UISETP.NE.AND UP0, UPT, UR4, 0xf, UPT ;  /* 0x0000000f0400788c */ /* 0x000fd2000bf05270 */
[----:B------:R-:W-:Y:S05]  /*9880*/  BRA.U !UP0, `(.L_x_25163) ;  /* 0x0000000108e87547 */ /* 0x000fea000b800000 */
[----:B------:R-:W-:-:S09]  /*9890*/  UISETP.NE.AND UP0, UPT, UR4, 0x17, UPT ;  /* 0x000000170400788c */ /* 0x000fd2000bf05270 */
[----:B------:R-:W-:Y:S05]  /*98a0*/  BRA.U !UP0, `(.L_x_25164) ;  /* 0x0000000108907547 */ /* 0x000fea000b800000 */
[----:B------:R-:W-:-:S09]  /*98b0*/  UISETP.NE.AND UP0, UPT, UR4, 0x18, UPT ;  /* 0x000000180400788c */ /* 0x000fd2000bf05270 */
[----:B------:R-:W-:Y:S05]  /*98c0*/  BRA.U !UP0, `(.L_x_25165) ;  /* 0x0000000108447547 */ /* 0x000fea000b800000 */
.L_x_25141:
        /* <DEDUP_REMOVED lines=16> */
.L_x_25166:
[----:B------:R-:W-:Y:S05]  /*99d0*/  BRA `(.L_x_25142) ;  /* 0x0000000000987947 */ /* 0x000fea0003800000 */
.L_x_25165:
        /* <DEDUP_REMOVED lines=13> */
.L_x_25168:
[----:B------:R-:W-:Y:S05]  /*9ab0*/  BSYNC.RECONVERGENT B0 ;  /* 0x0000000000007941 */ /* 0x000fea0003800200 */
.L_x_25167:
[----:B------:R-:W-:-:S05]  /*9ac0*/  LOP3.LUT R5, R0, 0x80, R5, 0xf8, !PT ;  /* 0x0000008000057812 */ /* 0x000fca00078ef805 */
[----:B------:R3:W-:Y:S01]  /*9ad0*/  STG.E.U8 desc[UR36][R2.64], R5 ;  /* 0x0000000502007986 */ /* 0x0007e2000c101124 */
[----:B------:R-:W-:Y:S05]  /*9ae0*/  BRA `(.L_x_25142) ;  /* 0x0000000000547947 */ /* 0x000fea0003800000 */
.L_x_25164:
        /* <DEDUP_REMOVED lines=12> */
.L_x_25170:
[----:B------:R-:W-:Y:S01]  /*9bb0*/  IMAD.MOV.U32 R0, RZ, RZ, 0x7f ;  /* 0x0000007fff007424 */ /* 0x000fe200078e00ff */
[----:B------:R-:W-:-:S04]  /*9bc0*/  ISETP.GT.U32.AND P0, PT, R4, 0x7f800000, PT ;  /* 0x7f8000000400780c */ /* 0x000fc80003f04070 */
[----:B------:R-:W-:-:S09]  /*9bd0*/  SEL R0, R0, 0x7c, P0 ;  /* 0x0000007c00007807 */ /* 0x000fd20000000000 */
.L_x_25171:
[----:B------:R-:W-:Y:S05]  /*9be0*/  BSYNC.RECONVERGENT B0 ;  /* 0x0000000000007941 */ /* 0x000fea0003800200 */
.L_x_25169:
[----:B------:R-:W-:-:S04]  /*9bf0*/  SHF.R.U32.HI R5, RZ, 0x18, R5 ;  /* 0x00000018ff057819 */ /* 0x000fc80000011605 */
[----:B------:R-:W-:-:S05]  /*9c00*/  LOP3.LUT R5, R0, 0x80, R5, 0xf8, !PT ;  /* 0x0000008000057812 */ /* 0x000fca00078ef805 */
[----:B------:R2:W-:Y:S01]  /*9c10*/  STG.E.U8 desc[UR36][R2.64], R5 ;  /* 0x0000000502007986 */ /* 0x0005e2000c101124 */
[----:B------:R-:W-:Y:S05]  /*9c20*/  BRA `(.L_x_25142) ;  /* 0x0000000000047947 */ /* 0x000fea0003800000 */
.L_x_25163:
[----:B------:R4:W-:Y:S02]  /*9c30*/  STG.E.U16 desc[UR36][R2.64], R5 ;  /* 0x0000000502007986 */ /* 0x0009e4000c101524 */
.L_x_25142:
[----:B------:R-:W-:-:S07]  /*9c40*/  IADD3 R17, PT, PT, R17, 0x80, RZ ;  /* 0x0000008011117810 */ /* 0x000fce0007ffe0ff */
.L_x_25098:
[----:B------:R-:W-:Y:S05]  /*9c50*/  BSYNC.RECONVERGENT B6 ;  /* 0x0000000000067941 */ /* 0x000fea0003800200 */
.L_x_25097:
        /* <DEDUP_REMOVED lines=306> */
.L_x_25172:
        /* <DEDUP_REMOVED lines=20> */
.L_x_25176:
[----:B------:R-:W2:Y:S02]  /*b0c0*/  LDG.E.U8 R2, desc[UR36][R2.64] ;  /* 0x0000002402027981 */ /* 0x000ea4000c1e1100 */
[----:B--2---:R-:W-:-:S04]  /*b0d0*/  I2FP.F32.U32 R0, R2 ;  /* 0x0000000200007245 */ /* 0x004fc80000201000 */
[----:B------:R-:W-:Y:S01]  /*b0e0*/  F2FP.BF16.F32.PACK_AB R0, RZ, R0 ;  /* 0x00000000ff00723e */ /* 0x000fe200000010ff */
[----:B------:R-:W-:Y:S06]  /*b0f0*/  BRA `(.L_x_25178) ;  /* 0x0000000c00847947 */ /* 0x000fec0003800000 */
.L_x_25175:
        /* <DEDUP_REMOVED lines=10> */
.L_x_25180:
[----:B------:R-:W2:Y:S02]  /*b1a0*/  LDG.E R2, desc[UR36][R2.64] ;  /* 0x0000002402027981 */ /* 0x000ea4000c1e1900 */
[----:B--2---:R-:W-:-:S04]  /*b1b0*/  I2FP.F32.S32 R0, R2 ;  /* 0x0000000200007245 */ /* 0x004fc80000201400 */
[----:B------:R-:W-:Y:S01]  /*b1c0*/  F2FP.BF16.F32.PACK_AB R0, RZ, R0 ;  /* 0x00000000ff00723e */ /* 0x000fe200000010ff */
[----:B------:R-:W-:Y:S06]  /*b1d0*/  BRA `(.L_x_25178) ;  /* 0x0000000c004c7947 */ /* 0x000fec0003800000 */
.L_x_25179:
[----:B------:R-:W2:Y:S02]  /*b1e0*/  LDG.E.U16 R2, desc[UR36][R2.64] ;  /* 0x0000002402027981 */ /* 0x000ea4000c1e1500 */
[----:B--2---:R-:W0:Y:S02]  /*b1f0*/  I2F.S16 R0, R2 ;  /* 0x0000000200007306 */ /* 0x004e240000101400 */
[----:B0-----:R-:W-:Y:S01]  /*b200*/  F2FP.BF16.F32.PACK_AB R0, RZ, R0 ;  /* 0x00000000ff00723e */ /* 0x001fe200000010ff */
[----:B------:R-:W-:Y:S06]  /*b210*/  BRA `(.L_x_25178) ;  /* 0x0000000c003c7947 */ /* 0x000fec0003800000 */
.L_x_25174:
        /* <DEDUP_REMOVED lines=9> */
.L_x_25182:
[----:B------:R-:W2:Y:S02]  /*b2b0*/  LDG.E.U16 R0, desc[UR36][R2.64] ;  /* 0x0000002402007981 */ /* 0x000ea4000c1e1500 */
[----:B--2---:R-:W-:-:S05]  /*b2c0*/  HADD2.F32 R0, -RZ, R0.H0_H0 ;  /* 0x20000000ff007230 */ /* 0x004fca0000004100 */
[----:B------:R-:W-:Y:S01]  /*b2d0*/  F2FP.BF16.F32.PACK_AB R0, RZ, R0 ;  /* 0x00000000ff00723e */ /* 0x000fe200000010ff */
[----:B------:R-:W-:Y:S06]  /*b2e0*/  BRA `(.L_x_25178) ;  /* 0x0000000c00087947 */ /* 0x000fec0003800000 */
.L_x_25181:
        /* <DEDUP_REMOVED lines=9> */
.L_x_25184:
[----:B------:R-:W2:Y:S02]  /*b380*/  LDG.E.U16 R2, desc[UR36][R2.64] ;  /* 0x0000002402027981 */ /* 0x000ea4000c1e1500 */
[----:B--2---:R-:W-:-:S05]  /*b390*/  HADD2.F32 R0, -RZ, R2.H0_H0 ;  /* 0x20000002ff007230 */ /* 0x004fca0000004100 */
[----:B------:R-:W-:Y:S01]  /*b3a0*/  F2FP.BF16.F32.PACK_AB R0, RZ, R0 ;  /* 0x00000000ff00723e */ /* 0x000fe200000010ff */
[----:B------:R-:W-:Y:S06]  /*b3b0*/  BRA `(.L_x_25178) ;  /* 0x0000000800d47947 */ /* 0x000fec0003800000 */
.L_x_25183:
        /* <DEDUP_REMOVED lines=8> */
.L_x_25173:
        /* <DEDUP_REMOVED lines=13> */
.L_x_25187:
        /* <DEDUP_REMOVED lines=8> */
.L_x_25186:
        /* <DEDUP_REMOVED lines=27> */
.L_x_25189:
        /* <DEDUP_REMOVED lines=13> */
.L_x_25188:
[----:B------:R0:W5:Y:S01]  /*b810*/  LDG.E.U16 R0, desc[UR36][R2.64] ;  /* 0x0000002402007981 */ /* 0x000162000c1e1500 */
[----:B------:R-:W-:Y:S05]  /*b820*/  BRA `(.L_x_25178) ;  /* 0x0000000400b87947 */ /* 0x000fea0003800000 */
.L_x_25185:
        /* <DEDUP_REMOVED lines=12> */
.L_x_25192:
        /* <DEDUP_REMOVED lines=21> */
.L_x_25196:
[----:B------:R-:W-:Y:S05]  /*ba40*/  BSYNC.RECONVERGENT B1 ;  /* 0x0000000000017941 */ /* 0x000fea0003800200 */
.L_x_25195:
[----:B------:R-:W-:Y:S02]  /*ba50*/  SHF.L.U32 R0, R0, 0x14, RZ ;  /* 0x0000001400007819 */ /* 0x000fe400000006ff */
[----:B------:R-:W-:-:S04]  /*ba60*/  LEA R2, R2, 0x3b800000, 0x17 ;  /* 0x3b80000002027811 */ /* 0x000fc800078eb8ff */
[----:B------:R-:W-:-:S07]  /*ba70*/  LOP3.LUT R0, R2, R0, R7, 0xfe, !PT ;  /* 0x0000000002007212 */ /* 0x000fce00078efe07 */
.L_x_25194:
[----:B------:R-:W-:Y:S05]  /*ba80*/  BSYNC.RECONVERGENT B0 ;  /* 0x0000000000007941 */ /* 0x000fea0003800200 */
.L_x_25193:
[----:B------:R-:W-:Y:S01]  /*ba90*/  F2FP.BF16.F32.PACK_AB R0, RZ, R0 ;  /* 0x00000000ff00723e */ /* 0x000fe200000010ff */
[----:B------:R-:W-:Y:S06]  /*baa0*/  BRA `(.L_x_25178) ;  /* 0x0000000400187947 */ /* 0x000fec0003800000 */
.L_x_25191:
        /* <DEDUP_REMOVED lines=21> */
.L_x_25200:
[----:B------:R-:W-:Y:S05]  /*bc00*/  BSYNC.RECONVERGENT B1 ;  /* 0x0000000000017941 */ /* 0x000fea0003800200 */
.L_x_25199:
[----:B------:R-:W-:Y:S01]  /*bc10*/  IMAD.SHL.U32 R0, R0, 0x200000, RZ ;  /* 0x0020000000007824 */ /* 0x000fe200078e00ff */
[----:B------:R-:W-:-:S04]  /*bc20*/  LEA R2, R2, 0x37800000, 0x17 ;  /* 0x3780000002027811 */ /* 0x000fc800078eb8ff */
[----:B------:R-:W-:-:S07]  /*bc30*/  LOP3.LUT R0, R2, R0, R7, 0xfe, !PT ;  /* 0x0000000002007212 */ /* 0x000fce00078efe07 */
.L_x_25198:
[----:B------:R-:W-:Y:S05]  /*bc40*/  BSYNC.RECONVERGENT B0 ;  /* 0x0000000000007941 */ /* 0x000fea0003800200 */
.L_x_25197:
[----:B------:R-:W-:Y:S01]  /*bc50*/  F2FP.BF16.F32.PACK_AB R0, RZ, R0 ;  /* 0x00000000ff00723e */ /* 0x000fe200000010ff */
[----:B------:R-:W-:Y:S06]  /*bc60*/  BRA `(.L_x_25178) ;  /* 0x0000000000a87947 */ /* 0x000fec0003800000 */
.L_x_25190:
        /* <DEDUP_REMOVED lines=14> */
.L_x_25204:
[----:B------:R-:W-:Y:S05]  /*bd50*/  BSYNC.RECONVERGENT B0 ;  /* 0x0000000000007941 */ /* 0x000fea0003800200 */
.L_x_25203:
[----:B------:R-:W-:Y:S01]  /*bd60*/  F2FP.BF16.F32.PACK_AB R0, RZ, R0 ;  /* 0x00000000ff00723e */ /* 0x000fe200000010ff */
[----:B------:R-:W-:Y:S06]  /*bd70*/  BRA `(.L_x_25178) ;  /* 0x0000000000647947 */ /* 0x000fec0003800000 */
.L_x_25177:
        /* <DEDUP_REMOVED lines=16> */
.L_x_25205:
[----:B------:R-:W-:Y:S01]  /*be80*/  PRMT R0, RZ, 0x7610, R0 ;  /* 0x00007610ff007816 */ /* 0x000fe20000000000 */
[----:B------:R-:W-:Y:S06]  /*be90*/  BRA `(.L_x_25178) ;  /* 0x00000000001c7947 */ /* 0x000fec0003800000 */
.L_x_25202:
[----:B------:R-:W2:Y:S02]  /*bea0*/  LDG.E.64 R2, desc[UR36][R2.64] ;  /* 0x0000002402027981 */ /* 0x000ea4000c1e1b00 */
[----:B--2---:R-:W0:Y:S02]  /*beb0*/  I2F.U64 R0, R2 ;  /* 0x0000000200007312 */ /* 0x004e240000301000 */
[----:B0-----:R-:W-:Y:S01]  /*bec0*/  F2FP.BF16.F32.PACK_AB R0, RZ, R0 ;  /* 0x00000000ff00723e */ /* 0x001fe200000010ff */
[----:B------:R-:W-:Y:S06]  /*bed0*/  BRA `(.L_x_25178) ;  /* 0x00000000000c7947 */ /* 0x000fec0003800000 */
.L_x_25201:
[----:B------:R-:W2:Y:S02]  /*bee0*/  LDG.E R2, desc[UR36][R2.64] ;  /* 0x0000002402027981 */ /* 0x000ea4000c1e1900 */
[----:B--2---:R-:W-:-:S04]  /*bef0*/  I2FP.F32.U32 R0, R2 ;  /* 0x0000000200007245 */ /* 0x004fc80000201000 */
[----:B------:R-:W-:-:S07]  /*bf00*/  F2FP.BF16.F32.PACK_AB R0, RZ, R0 ;  /* 0x00000000ff00723e */ /* 0x000fce00000010ff */
.L_x_25178:
        /* <DEDUP_REMOVED lines=9> */
[----:B0-----:R-:W-:-:S06]  /*bfa0*/  UPRMT UR4, UR4, 0x9910, URZ ;  /* 0x0000991004047896 */ /* 0x001fcc00080000ff */
[----:B------:R-:W-:-:S13]  /*bfb0*/  ISETP.NE.AND P0, PT, R2, UR4, PT ;  /* 0x0000000402007c0c */ /* 0x000fda000bf05270 */
[----:B------:R-:W-:Y:S05]  /*bfc0*/  @!P0 BRA `(.L_x_25208) ;  /* 0x0000000000488947 */ /* 0x000fea0003800000 */
[----:B------:R-:W-:-:S13]  /*bfd0*/  LOP3.LUT P0, R4, R0, 0x7fff, RZ, 0xc0, !PT ;  /* 0x00007fff00047812 */ /* 0x000fda000780c0ff */
[----:B------:R-:W-:Y:S05]  /*bfe0*/  @!P0 BRA `(.L_x_25209) ;  /* 0x0000000000288947 */ /* 0x000fea0003800000 */
[----:B------:R-:W-:Y:S01]  /*bff0*/  LOP3.LUT R19, R19, R0, RZ, 0x3c, !PT ;  /* 0x0000000013137212 */ /* 0x000fe200078e3cff */
[----:B------:R-:W-:Y:S01]  /*c000*/  HFMA2 R3, -RZ, RZ, 0, 5.9604644775390625e-08 ;  /* 0x00000001ff037431 */ /* 0x000fe200000001ff */
        /* <DEDUP_REMOVED lines=8> */
.L_x_25209:
[----:B------:R-:W-:-:S04]  /*c090*/  ISETP.NE.AND P0, PT, RZ, UR44, PT ;  /* 0x0000002cff007c0c */ /* 0x000fc8000bf05270 */
[----:B------:R-:W-:Y:S01]  /*c0a0*/  SEL R19, R19, UR38, !P0 ;  /* 0x0000002613137c07 */ /* 0x000fe2000c000000 */
[----:B------:R-:W-:Y:S08]  /*c0b0*/  BRA `(.L_x_25208) ;  /* 0x00000000000c7947 */ /* 0x000ff00003800000 */
.L_x_25207:
[----:B------:R-:W-:-:S05]  /*c0c0*/  FADD.FTZ R0, R3, R2 ;  /* 0x0000000203007221 */ /* 0x000fca0000010000 */
[----:B------:R-:W-:-:S04]  /*c0d0*/  F2FP.BF16.F32.PACK_AB R0, RZ, R0 ;  /* 0x00000000ff00723e */ /* 0x000fc800000010ff */
[----:B------:R-:W-:-:S07]  /*c0e0*/  PRMT R19, R0, 0x7610, R19 ;  /* 0x0000761000137816 */ /* 0x000fce0000000013 */
.L_x_25208:
[----:B------:R-:W-:Y:S05]  /*c0f0*/  BSYNC.RECONVERGENT B0 ;  /* 0x0000000000007941 */ /* 0x000fea0003800200 */
.L_x_25206:
        /* <DEDUP_REMOVED lines=15> */
.L_x_25213:
[----:B------:R-:W-:-:S06]  /*c1f0*/  IMAD.U32 R3, R19, 0x10000, RZ ;  /* 0x0001000013037824 */ /* 0x000fcc00078e00ff */
[----:B------:R-:W0:Y:S02]  /*c200*/  F2I.S64.TRUNC R2, R3 ;  /* 0x0000000300027311 */ /* 0x000e24000020d900 */
[----:B0-----:R-:W-:Y:S01]  /*c210*/  STG.E.U8 desc[UR36][R16.64], R2 ;  /* 0x0000000210007986 */ /* 0x001fe2000c101124 */
[----:B------:R-:W-:Y:S05]  /*c220*/  EXIT ;  /* 0x000000000000794d */ /* 0x000fea0003800000 */
.L_x_25212:
        /* <DEDUP_REMOVED lines=8> */
[----:B0-----:R-:W-:Y:S01]  /*c2b0*/  STG.E.64 desc[UR36][R16.64], R2 ;  /* 0x0000000210007986 */ /* 0x001fe2000c101b24 */
[----:B------:R-:W-:Y:S05]  /*c2c0*/  EXIT ;  /* 0x000000000000794d */ /* 0x000fea0003800000 */
.L_x_25216:
[----:B------:R-:W-:-:S06]  /*c2d0*/  IMAD.U32 R19, R19, 0x10000, RZ ;  /* 0x0001000013137824 */ /* 0x000fcc00078e00ff */
[----:B------:R-:W0:Y:S02]  /*c2e0*/  F2I.FTZ.TRUNC.NTZ R19, R19 ;  /* 0x0000001300137305 */ /* 0x000e24000021f100 */
[----:B0-----:R-:W-:Y:S01]  /*c2f0*/  STG.E desc[UR36][R16.64], R19 ;  /* 0x0000001310007986 */ /* 0x001fe2000c101924 */
[----:B------:R-:W-:Y:S05]  /*c300*/  EXIT ;  /* 0x000000000000794d */ /* 0x000fea0003800000 */
.L_x_25215:
[----:B------:R-:W-:-:S06]  /*c310*/  IMAD.U32 R19, R19, 0x10000, RZ ;  /* 0x0001000013137824 */ /* 0x000fcc00078e00ff */
[----:B------:R-:W0:Y:S02]  /*c320*/  F2I.FTZ.TRUNC.NTZ R19, R19 ;  /* 0x0000001300137305 */ /* 0x000e24000021f100 */
[----:B0-----:R-:W-:Y:S01]  /*c330*/  STG.E.U16 desc[UR36][R16.64], R19 ;  /* 0x0000001310007986 */ /* 0x001fe2000c101524 */
[----:B------:R-:W-:Y:S05]  /*c340*/  EXIT ;  /* 0x000000000000794d */ /* 0x000fea0003800000 */
.L_x_25211:
        /* <DEDUP_REMOVED lines=9> */
.L_x_25218:
[----:B------:R-:W-:-:S04]  /*c3e0*/  SHF.L.U32 R0, R19, 0x10, RZ ;  /* 0x0000001013007819 */ /* 0x000fc800000006ff */
[----:B------:R-:W-:-:S05]  /*c3f0*/  F2FP.F16.F32.PACK_AB R0, RZ, R0 ;  /* 0x00000000ff00723e */ /* 0x000fca00000000ff */
[----:B------:R-:W-:Y:S01]  /*c400*/  STG.E.U16 desc[UR36][R16.64], R0 ;  /* 0x0000000010007986 */ /* 0x000fe2000c101524 */
[----:B------:R-:W-:Y:S05]  /*c410*/  EXIT ;  /* 0x000000000000794d */ /* 0x000fea0003800000 */
.L_x_25217:
        /* <DEDUP_REMOVED lines=10> */
.L_x_25220:
[----:B------:R-:W-:-:S05]  /*c4c0*/  IMAD.U32 R19, R19, 0x10000, RZ ;  /* 0x0001000013137824 */ /* 0x000fca00078e00ff */
[----:B------:R-:W-:-:S04]  /*c4d0*/  F2FP.F16.F32.PACK_AB R3, RZ, R19 ;  /* 0x00000013ff03723e */ /* 0x000fc800000000ff */
[----:B------:R-:W-:-:S05]  /*c4e0*/  PRMT R3, R3, 0x5410, RZ ;  /* 0x0000541003037816 */ /* 0x000fca00000000ff */
[----:B------:R-:W-:Y:S01]  /*c4f0*/  STG.E desc[UR36][R16.64], R3 ;  /* 0x0000000310007986 */ /* 0x000fe2000c101924 */
[----:B------:R-:W-:Y:S05]  /*c500*/  EXIT ;  /* 0x000000000000794d */ /* 0x000fea0003800000 */
.L_x_25219:
[----:B------:R-:W-:-:S05]  /*c510*/  SHF.L.U32 R2, R19, 0x10, RZ ;  /* 0x0000001013027819 */ /* 0x000fca00000006ff */
[----:B------:R-:W-:-:S06]  /*c520*/  FMUL.FTZ R2, R2, 1 ;  /* 0x3f80000002027820 */ /* 0x000fcc0000410000 */
[----:B------:R-:W0:Y:S02]  /*c530*/  F2F.F64.F32 R2, R2 ;  /* 0x0000000200027310 */ /* 0x000e240000201800 */
[----:B0-----:R-:W-:Y:S01]  /*c540*/  STG.E.64 desc[UR36][R16.64], R2 ;  /* 0x0000000210007986 */ /* 0x001fe2000c101b24 */
[----:B------:R-:W-:Y:S05]  /*c550*/  EXIT ;  /* 0x000000000000794d */ /* 0x000fea0003800000 */
.L_x_25210:
        /* <DEDUP_REMOVED lines=14> */
.L_x_25224:
        /* <DEDUP_REMOVED lines=17> */
.L_x_25227:
[----:B------:R-:W-:-:S04]  /*c750*/  SHF.R.U32.HI R3, RZ, 0x18, R3 ;  /* 0x00000018ff037819 */ /* 0x000fc80000011603 */
[----:B------:R-:W-:-:S04]  /*c760*/  LOP3.LUT R0, R0, 0x80, R3, 0xf8, !PT ;  /* 0x0000008000007812 */ /* 0x000fc800078ef803 */
[----:B------:R-:W-:-:S07]  /*c770*/  PRMT R8, R0, 0x7610, R8 ;  /* 0x0000761000087816 */ /* 0x000fce0000000008 */
.L_x_25226:
[----:B------:R-:W-:Y:S05]  /*c780*/  BSYNC.RECONVERGENT B0 ;  /* 0x0000000000007941 */ /* 0x000fea0003800200 */
.L_x_25225:
[----:B------:R-:W-:Y:S01]  /*c790*/  STG.E.U8 desc[UR36][R16.64], R8 ;  /* 0x0000000810007986 */ /* 0x000fe2000c101124 */
[----:B------:R-:W-:Y:S05]  /*c7a0*/  EXIT ;  /* 0x000000000000794d */ /* 0x000fea0003800000 */
.L_x_25223:
        /* <DEDUP_REMOVED lines=17> */
.L_x_25230:
[----:B------:R-:W-:-:S04]  /*c8c0*/  SHF.R.U32.HI R3, RZ, 0x18, R3 ;  /* 0x00000018ff037819 */ /* 0x000fc80000011603 */
[----:B------:R-:W-:-:S04]  /*c8d0*/  LOP3.LUT R0, R0, 0x80, R3, 0xf8, !PT ;  /* 0x0000008000007812 */ /* 0x000fc800078ef803 */
[----:B------:R-:W-:-:S07]  /*c8e0*/  PRMT R8, R0, 0x7610, R8 ;  /* 0x0000761000087816 */ /* 0x000fce0000000008 */
.L_x_25229:
[----:B------:R-:W-:Y:S05]  /*c8f0*/  BSYNC.RECONVERGENT B0 ;  /* 0x0000000000007941 */ /* 0x000fea0003800200 */
.L_x_25228:
[----:B------:R-:W-:Y:S01]  /*c900*/  STG.E.U8 desc[UR36][R16.64], R8 ;  /* 0x0000000810007986 */ /* 0x000fe2000c101124 */
[----:B------:R-:W-:Y:S05]  /*c910*/  EXIT ;  /* 0x000000000000794d */ /* 0x000fea0003800000 */
.L_x_25222:
        /* <DEDUP_REMOVED lines=22> */
.L_x_25232:
[----:B------:R-:W-:-:S06]  /*ca80*/  IMAD.U32 R2, R19, 0x10000, RZ ;  /* 0x0001000013027824 */ /* 0x000fcc00078e00ff */
[----:B------:R-:W0:Y:S02]  /*ca90*/  F2I.U64.TRUNC R2, R2 ;  /* 0x0000000200027311 */ /* 0x000e24000020d800 */
[----:B0-----:R-:W-:Y:S01]  /*caa0*/  STG.E.64 desc[UR36][R16.64], R2 ;  /* 0x0000000210007986 */ /* 0x001fe2000c101b24 */
[----:B------:R-:W-:Y:S05]  /*cab0*/  EXIT ;  /* 0x000000000000794d */ /* 0x000fea0003800000 */
.L_x_25231:
[----:B------:R-:W-:-:S06]  /*cac0*/  SHF.L.U32 R19, R19, 0x10, RZ ;  /* 0x0000001013137819 */ /* 0x000fcc00000006ff */
[----:B------:R-:W0:Y:S02]  /*cad0*/  F2I.FTZ.U32.TRUNC.NTZ R19, R19 ;  /* 0x0000001300137305 */ /* 0x000e24000021f000 */
[----:B0-----:R-:W-:Y:S01]  /*cae0*/  STG.E desc[UR36][R16.64], R19 ;  /* 0x0000001310007986 */ /* 0x001fe2000c101924 */
[----:B------:R-:W-:Y:S05]  /*caf0*/  EXIT ;  /* 0x000000000000794d */ /* 0x000fea0003800000 */
.L_x_25221:
        /* <DEDUP_REMOVED lines=11> */
.L_x_25234:
[----:B------:R-:W-:Y:S01]  /*cbb0*/  IMAD.U32 R19, R19, 0x10000, RZ ;  /* 0x0001000013137824 */ /* 0x000fe200078e00ff */
[----:B------:R-:W-:-:S03]  /*cbc0*/  CS2R R6, SRZ ;  /* 0x0000000000067805 */ /* 0x000fc6000001ff00 */
[----:B------:R-:W-:-:S06]  /*cbd0*/  FMUL.FTZ R4, R19, 1 ;  /* 0x3f80000013047820 */ /* 0x000fcc0000410000 */
[----:B------:R-:W0:Y:S02]  /*cbe0*/  F2F.F64.F32 R4, R4 ;  /* 0x0000000400047310 */ /* 0x000e240000201800 */
[----:B0-----:R-:W-:Y:S01]  /*cbf0*/  STG.E.128 desc[UR36][R16.64], R4 ;  /* 0x0000000410007986 */ /* 0x001fe2000c101d24 */
[----:B------:R-:W-:Y:S05]  /*cc00*/  EXIT ;  /* 0x000000000000794d */ /* 0x000fea0003800000 */
.L_x_25233:
[----:B------:R-:W-:-:S09]  /*cc10*/  UISETP.NE.AND UP0, UPT, UR4, 0xf, UPT ;  /* 0x0000000f0400788c */ /* 0x000fd2000bf05270 */
[----:B------:R-:W-:Y:S05]  /*cc20*/  BRA.U !UP0, `(.L_x_25235) ;  /* 0x0000000108e87547 */ /* 0x000fea000b800000 */
[----:B------:R-:W-:-:S09]  /*cc30*/  UISETP.NE.AND UP0, UPT, UR4, 0x17, UPT ;  /* 0x000000170400788c */ /* 0x000fd2000bf05270 */
[----:B------:R-:W-:Y:S05]  /*cc40*/  BRA.U !UP0, `(.L_x_25236) ;  /* 0x0000000108907547 */ /* 0x000fea000b800000 */
[----:B------:R-:W-:-:S09]  /*cc50*/  UISETP.NE.AND UP0, UPT, UR4, 0x18, UPT ;  /* 0x000000180400788c */ /* 0x000fd2000bf05270 */
[----:B------:R-:W-:Y:S05]  /*cc60*/  BRA.U !UP0, `(.L_x_25237) ;  /* 0x0000000108447547 */ /* 0x000fea000b800000 */
.L_x_25214:
        /* <DEDUP_REMOVED lines=16> */
.L_x_25238:
[----:B------:R-:W-:Y:S05]  /*cd70*/  EXIT ;  /* 0x000000000000794d */ /* 0x000fea0003800000 */
.L_x_25237:
        /* <DEDUP_REMOVED lines=13> */
.L_x_25240:
[----:B------:R-:W-:Y:S05]  /*ce50*/  BSYNC.RECONVERGENT B0 ;  /* 0x0000000000007941 */ /* 0x000fea0003800200 */
.L_x_25239:
[----:B------:R-:W-:-:S05]  /*ce60*/  LOP3.LUT R3, R0, 0x80, R3, 0xf8, !PT ;  /* 0x0000008000037812 */ /* 0x000fca00078ef803 */
[----:B------:R-:W-:Y:S01]  /*ce70*/  STG.E.U8 desc[UR36][R16.64], R3 ;  /* 0x0000000310007986 */ /* 0x000fe2000c101124 */
[----:B------:R-:W-:Y:S05]  /*ce80*/  EXIT ;  /* 0x000000000000794d */ /* 0x000fea0003800000 */
.L_x_25236:
[----:B------:R-:W-:Y:S01]  /*ce90*/  SHF.L.U32 R3, R19, 0x10, RZ ;  /* 0x0000001013037819 */ /* 0x000fe200000006ff */
        /* <DEDUP_REMOVED lines=11> */
.L_x_25242:
[----:B------:R-:W-:Y:S01]  /*cf50*/  IMAD.MOV.U32 R0, RZ, RZ, 0x7f ;  /* 0x0000007fff007424 */ /* 0x000fe200078e00ff */
[----:B------:R-:W-:-:S04]  /*cf60*/  ISETP.GT.U32.AND P0, PT, R2, 0x7f800000, PT ;  /* 0x7f8000000200780c */ /* 0x000fc80003f04070 */
[----:B------:R-:W-:-:S09]  /*cf70*/  SEL R0, R0, 0x7c, P0 ;  /* 0x0000007c00007807 */ /* 0x000fd20000000000 */
.L_x_25243:
[----:B------:R-:W-:Y:S05]  /*cf80*/  BSYNC.RECONVERGENT B0 ;  /* 0x0000000000007941 */ /* 0x000fea0003800200 */
.L_x_25241:
[----:B------:R-:W-:-:S04]  /*cf90*/  SHF.R.U32.HI R3, RZ, 0x18, R3 ;  /* 0x00000018ff037819 */ /* 0x000fc80000011603 */
[----:B------:R-:W-:-:S05]  /*cfa0*/  LOP3.LUT R3, R0, 0x80, R3, 0xf8, !PT ;  /* 0x0000008000037812 */ /* 0x000fca00078ef803 */
[----:B------:R-:W-:Y:S01]  /*cfb0*/  STG.E.U8 desc[UR36][R16.64], R3 ;  /* 0x0000000310007986 */ /* 0x000fe2000c101124 */
[----:B------:R-:W-:Y:S05]  /*cfc0*/  EXIT ;  /* 0x000000000000794d */ /* 0x000fea0003800000 */
.L_x_25235:
[----:B------:R-:W-:Y:S01]  /*cfd0*/  STG.E.U16 desc[UR36][R16.64], R19 ;  /* 0x0000001310007986 */ /* 0x000fe2000c101524 */
[----:B------:R-:W-:Y:S05]  /*cfe0*/  EXIT ;  /* 0x000000000000794d */ /* 0x000fea0003800000 */
.L_x_25244:
        /* <DEDUP_REMOVED lines=9> */
.L_x_32547:


//--------------------- .text._ZN2at6native27unrolled_elementwise_kernelINS0_13BUnaryFunctorIN3c108BFloat16ES4_S4_ZZZNS0_21nextafter_kernel_cudaERNS_18TensorIteratorBaseEENKUlvE_clEvENKUlvE1_clEvEUlS4_S4_E_EESt5arrayIPcLm2EELi4E23TrivialOffsetCalculatorILi1EjESF_NS0_6memory12LoadWithCastILi1EEENSG_13StoreWithCastILi1EEEEEviT_T0_T2_T3_T4_T5_ --------------------------
	.section	.text._ZN2at6native27unrolled_elementwise_kernelINS0_13BUnaryFunctorIN3c108BFloat16ES4_S4_ZZZNS0_21nextafter_kernel_cudaERNS_18TensorIteratorBaseEENKUlvE_clEvENKUlvE1_clEvEUlS4_S4_E_EESt5arrayIPcLm2EELi4E23TrivialOffsetCalculatorILi1EjESF_NS0_6memory12LoadWithCastILi1EEENSG_13StoreWithCastILi1EEEEEviT_T0_T2_T3_T4_T5_,"ax",@progbits
	.align	128
        .global         _ZN2at6native27unrolled_elementwise_kernelINS0_13BUnaryFunctorIN3c108BFloat16ES4_S4_ZZZNS0_21nextafter_kernel_cudaERNS_18TensorIteratorBaseEENKUlvE_clEvENKUlvE1_clEvEUlS4_S4_E_EESt5arrayIPcLm2EELi4E23TrivialOffsetCalculatorILi1EjESF_NS0_6memory12LoadWithCastILi1EEENSG_13StoreWithCastILi1EEEEEviT_T0_T2_T3_T4_T5_
        .type           _ZN2at6native27unrolled_elementwise_kernelINS0_13BUnaryFunctorIN3c108BFloat16ES4_S4_ZZZNS0_21nextafter_kernel_cudaERNS_18TensorIteratorBaseEENKUlvE_clEvENKUlvE1_clEvEUlS4_S4_E_EESt5arrayIPcLm2EELi4E23TrivialOffsetCalculatorILi1EjESF_NS0_6memory12LoadWithCastILi1EEENSG_13StoreWithCastILi1EEEEEviT_T0_T2_T3_T4_T5_,@function
        .size           _ZN2at6native27unrolled_elementwise_kernelINS0_13BUnaryFunctorIN3c108BFloat16ES4_S4_ZZZNS0_21nextafter_kernel_cudaERNS_18TensorIteratorBaseEENKUlvE_clEvENKUlvE1_clEvEUlS4_S4_E_EESt5arrayIPcLm2EELi4E23TrivialOffsetCalculatorILi1EjESF_NS0_6memory12LoadWithCastILi1EEENSG_13StoreWithCastILi1EEEEEviT_T0_T2_T3_T4_T5_,(.L_x_32548 - _ZN2at6native27unrolled_elementwise_kernelINS0_13BUnaryFunctorIN3c108BFloat16ES4_S4_ZZZNS0_21nextafter_kernel_cudaERNS_18TensorIteratorBaseEENKUlvE_clEvENKUlvE1_clEvEUlS4_S4_E_EESt5arrayIPcLm2EELi4E23TrivialOffsetCalculatorILi1EjESF_NS0_6memory12LoadWithCastILi1EEENSG_13StoreWithCastILi1EEEEEviT_T0_T2_T3_T4_T5_)
        .other          _ZN2at6native27unrolled_elementwise_kernelINS0_13BUnaryFunctorIN3c108BFloat16ES4_S4_ZZZNS0_21nextafter_kernel_cudaERNS_18TensorIteratorBaseEENKUlvE_clEvENKUlvE1_clEvEUlS4_S4_E_EESt5arrayIPcLm2EELi4E23TrivialOffsetCalculatorILi1EjESF_NS0_6memory12LoadWithCastILi1EEENSG_13StoreWithCastILi1EEEEEviT_T0_T2_T3_T4_T5_,@"STO_CUDA_ENTRY STV_DEFAULT"
_ZN2at6native27unrolled_elementwise_kernelINS0_13BUnaryFunctorIN3c108BFloat16ES4_S4_ZZZNS0_21nextafter_kernel_cudaERNS_18TensorIteratorBaseEENKUlvE_clEvENKUlvE1_clEvEUlS4_S4_E_EESt5arrayIPcLm2EELi4E23TrivialOffsetCalculatorILi1EjESF_NS0_6memory12LoadWithCastILi1EEENSG_13StoreWithCastILi1EEEEEviT_T0_T2_T3_T4_T5_:
.text._ZN2at6native27unrolled_elementwise_kernelINS0_13BUnaryFunctorIN3c108BFloat16ES4_S4_ZZZNS0_21nextafter_kernel_cudaERNS_18TensorIteratorBaseEENKUlvE_clEvENKUlvE1_clEvEUlS4_S4_E_EESt5arrayIPcLm2EELi4E23TrivialOffsetCalculatorILi1EjESF_NS0_6memory12LoadWithCastILi1EEENSG_13StoreWithCastILi1EEEEEviT_T0_T2_T3_T4_T5_:
        /* <DEDUP_REMOVED lines=34> */
.L_x_25250:
[----:B------:R-:W2:Y:S02]  /*0220*/  LDG.E.U8 R4, desc[UR36][R4.64] ;  /* 0x0000002404047981 */ /* 0x000ea4000c1e1100 */
[----:B--2---:R-:W-:-:S04]  /*0230*/  I2FP.F32.U32 R0, R4 ;  /* 0x0000000400007245 */ /* 0x004fc80000201000 */
[----:B------:R-:W-:-:S04]  /*0240*/  F2FP.BF16.F32.PACK_AB R0, RZ, R0 ;  /* 0x00000000ff00723e */ /* 0x000fc800000010ff */
[----:B------:R-:W-:Y:S01]  /*0250*/  PRMT R23, R0, 0x7610, R23 ;  /* 0x0000761000177816 */ /* 0x000fe20000000017 */
[----:B------:R-:W-:Y:S06]  /*0260*/  BRA `(.L_x_25252) ;  /* 0x0000000c00c47947 */ /* 0x000fec0003800000 */
.L_x_25249:
        /* <DEDUP_REMOVED lines=11> */
.L_x_25254:
[----:B------:R-:W2:Y:S02]  /*0320*/  LDG.E R4, desc[UR36][R4.64] ;  /* 0x0000002404047981 */ /* 0x000ea4000c1e1900 */
[----:B--2---:R-:W-:-:S04]  /*0330*/  I2FP.F32.S32 R0, R4 ;  /* 0x0000000400007245 */ /* 0x004fc80000201400 */
[----:B------:R-:W-:-:S04]  /*0340*/  F2FP.BF16.F32.PACK_AB R0, RZ, R0 ;  /* 0x00000000ff00723e */ /* 0x000fc800000010ff */
[----:B------:R-:W-:Y:S01]  /*0350*/  PRMT R23, R0, 0x7610, R23 ;  /* 0x0000761000177816 */ /* 0x000fe20000000017 */
[----:B------:R-:W-:Y:S06]  /*0360*/  BRA `(.L_x_25252) ;  /* 0x0000000c00847947 */ /* 0x000fec0003800000 */
.L_x_25253:
[----:B------:R-:W2:Y:S02]  /*0370*/  LDG.E.U16 R4, desc[UR36][R4.64] ;  /* 0x0000002404047981 */ /* 0x000ea4000c1e1500 */
[----:B--2---:R-:W0:Y:S02]  /*0380*/  I2F.S16 R0, R4 ;  /* 0x0000000400007306 */ /* 0x004e240000101400 */
[----:B0-----:R-:W-:-:S04]  /*0390*/  F2FP.BF16.F32.PACK_AB R0, RZ, R0 ;  /* 0x00000000ff00723e */ /* 0x001fc800000010ff */
[----:B------:R-:W-:Y:S01]  /*03a0*/  PRMT R23, R0, 0x7610, R23 ;  /* 0x0000761000177816 */ /* 0x000fe20000000017 */
[----:B------:R-:W-:Y:S06]  /*03b0*/  BRA `(.L_x_25252) ;  /* 0x0000000c00707947 */ /* 0x000fec0003800000 */
.L_x_25248:
        /* <DEDUP_REMOVED lines=9> */
.L_x_25256:
[----:B------:R-:W2:Y:S02]  /*0450*/  LDG.E.U16 R0, desc[UR36][R4.64] ;  /* 0x0000002404007981 */ /* 0x000ea4000c1e1500 */
[----:B--2---:R-:W-:-:S05]  /*0460*/  HADD2.F32 R0, -RZ, R0.H0_H0 ;  /* 0x20000000ff007230 */ /* 0x004fca0000004100 */
[----:B------:R-:W-:-:S04]  /*0470*/  F2FP.BF16.F32.PACK_AB R0, RZ, R0 ;  /* 0x00000000ff00723e */ /* 0x000fc800000010ff */
[----:B------:R-:W-:Y:S01]  /*0480*/  PRMT R23, R0, 0x7610, R23 ;  /* 0x0000761000177816 */ /* 0x000fe20000000017 */
[----:B------:R-:W-:Y:S06]  /*0490*/  BRA `(.L_x_25252) ;  /* 0x0000000c00387947 */ /* 0x000fec0003800000 */
.L_x_25255:
        /* <DEDUP_REMOVED lines=9> */
.L_x_25258:
[----:B------:R-:W2:Y:S02]  /*0530*/  LDG.E.U16 R4, desc[UR36][R4.64] ;  /* 0x0000002404047981 */ /* 0x000ea4000c1e1500 */
[----:B--2---:R-:W-:-:S05]  /*0540*/  HADD2.F32 R0, -RZ, R4.H0_H0 ;  /* 0x20000004ff007230 */ /* 0x004fca0000004100 */
[----:B------:R-:W-:-:S04]  /*0550*/  F2FP.BF16.F32.PACK_AB R0, RZ, R0 ;  /* 0x00000000ff00723e */ /* 0x000fc800000010ff */
[----:B------:R-:W-:Y:S01]  /*0560*/  PRMT R23, R0, 0x7610, R23 ;  /* 0x0000761000177816 */ /* 0x000fe20000000017 */
[----:B------:R-:W-:Y:S06]  /*0570*/  BRA `(.L_x_25252) ;  /* 0x0000000c00007947 */ /* 0x000fec0003800000 */
.L_x_25257:
        /* <DEDUP_REMOVED lines=9> */
.L_x_25247:
        /* <DEDUP_REMOVED lines=14> */
.L_x_25261:
        /* <DEDUP_REMOVED lines=9> */
.L_x_25260:
        /* <DEDUP_REMOVED lines=27> */
.L_x_25263:
        /* <DEDUP_REMOVED lines=15> */
.L_x_25262:
[----:B------:R0:W5:Y:S01]  /*0a20*/  LDG.E.U16 R23, desc[UR36][R4.64] ;  /* 0x0000002404177981 */ /* 0x000162000c1e1500 */
[----:B------:R-:W-:Y:S05]  /*0a30*/  BRA `(.L_x_25252) ;  /* 0x0000000400d07947 */ /* 0x000fea0003800000 */
.L_x_25259:
        /* <DEDUP_REMOVED lines=13> */
.L_x_25266:
        /* <DEDUP_REMOVED lines=21> */
.L_x_25270:
[----:B------:R-:W-:Y:S05]  /*0c60*/  BSYNC.RECONVERGENT B1 ;  /* 0x0000000000017941 */ /* 0x000fea0003800200 */
.L_x_25269:
[----:B------:R-:W-:Y:S01]  /*0c70*/  IMAD.SHL.U32 R0, R0, 0x100000, RZ ;  /* 0x0010000000007824 */ /* 0x000fe200078e00ff */
[----:B------:R-:W-:-:S04]  /*0c80*/  LEA R3, R3, 0x3b800000, 0x17 ;  /* 0x3b80000003037811 */ /* 0x000fc800078eb8ff */
[----:B------:R-:W-:-:S07]  /*0c90*/  LOP3.LUT R0, R3, R0, R7, 0xfe, !PT ;  /* 0x0000000003007212 */ /* 0x000fce00078efe07 */
.L_x_25268:
[----:B------:R-:W-:Y:S05]  /*0ca0*/  BSYNC.RECONVERGENT B0 ;  /* 0x0000000000007941 */ /* 0x000fea0003800200 */
.L_x_25267:
[----:B------:R-:W-:-:S04]  /*0cb0*/  F2FP.BF16.F32.PACK_AB R0, RZ, R0 ;  /* 0x00000000ff00723e */ /* 0x000fc800000010ff */
[----:B------:R-:W-:Y:S01]  /*0cc0*/  PRMT R23, R0, 0x7610, R23 ;  /* 0x0000761000177816 */ /* 0x000fe20000000017 */
[----:B------:R-:W-:Y:S06]  /*0cd0*/  BRA `(.L_x_25252) ;  /* 0x0000000400287947 */ /* 0x000fec0003800000 */
.L_x_25265:
        /* <DEDUP_REMOVED lines=21> */
.L_x_25274:
[----:B------:R-:W-:Y:S05]  /*0e30*/  BSYNC.RECONVERGENT B1 ;  /* 0x0000000000017941 */ /* 0x000fea0003800200 */
.L_x_25273:
[----:B------:R-:W-:Y:S01]  /*0e40*/  IMAD.SHL.U32 R0, R0, 0x200000, RZ ;  /* 0x0020000000007824 */ /* 0x000fe200078e00ff */
[----:B------:R-:W-:-:S04]  /*0e50*/  LEA R3, R3, 0x37800000, 0x17 ;  /* 0x3780000003037811 */ /* 0x000fc800078eb8ff */
[----:B------:R-:W-:-:S07]  /*0e60*/  LOP3.LUT R0, R3, R0, R7, 0xfe, !PT ;  /* 0x0000000003007212 */ /* 0x000fce00078efe07 */
.L_x_25272:
[----:B------:R-:W-:Y:S05]  /*0e70*/  BSYNC.RECONVERGENT B0 ;  /* 0x0000000000007941 */ /* 0x000fea0003800200 */
.L_x_25271:
[----:B------:R-:W-:-:S04]  /*0e80*/  F2FP.BF16.F32.PACK_AB R0, RZ, R0 ;  /* 0x00000000ff00723e */ /* 0x000fc800000010ff */
[----:B------:R-:W-:Y:S01]  /*0e90*/  PRMT R23, R0, 0x7610, R23 ;  /* 0x0000761000177816 */ /* 0x000fe20000000017 */
[----:B------:R-:W-:Y:S06]  /*0ea0*/  BRA `(.L_x_25252) ;  /* 0x0000000000b47947 */ /* 0x000fec0003800000 */
.L_x_25264:
[----:B------:R-:W-:-:S09]  /*0eb0*/  UISETP.NE.AND UP0, UPT, UR4, 0x1c, UPT ;  /* 0x0000001c0400788c */ /* 0x000fd2000bf05270 */
[----:B------:R-:W-:Y:S05]  /*0ec0*/  BRA.U !UP0, `(.L_x_25275) ;  /* 0x00000001089c7547 */ /* 0x000fea000b800000 */
[----:B------:R-:W-:-:S09]  /*0ed0*/  UISETP.NE.AND UP0, UPT, UR4, 0x1d, UPT ;  /* 0x0000001d0400788c */ /* 0x000fd2000bf05270 */
[----:B------:R-:W-:Y:S05]  /*0ee0*/  BRA.U !UP0, `(.L_x_25276) ;  /* 0x0000000108807547 */ /* 0x000fea000b800000 */
[----:B------:R-:W-:-:S09]  /*0ef0*/  UISETP.NE.AND UP0, UPT, UR4, 0x2c, UPT ;  /* 0x0000002c0400788c */ /* 0x000fd2000bf05270 */
[----:B------:R-:W-:Y:S05]  /*0f00*/  BRA.U !UP0, `(.L_x_25277) ;  /* 0x0000000108487547 */ /* 0x000fea000b800000 */
.L_x_25251:
        /* <DEDUP_REMOVED lines=16> */
.L_x_25278:
[----:B------:R-:W-:Y:S01]  /*1010*/  PRMT R23, RZ, 0x7610, R23 ;  /* 0x00007610ff177816 */ /* 0x000fe20000000017 */
[----:B------:R-:W-:Y:S06]  /*1020*/  BRA `(.L_x_25252) ;  /* 0x0000000000547947 */ /* 0x000fec0003800000 */
.L_x_25277:
        /* <DEDUP_REMOVED lines=8> */
.L_x_25280:
[----:B------:R-:W-:Y:S05]  /*10b0*/  BSYNC.RECONVERGENT B0 ;  /* 0x0000000000007941 */ /* 0x000fea0003800200 */
.L_x_25279:
[----:B------:R-:W-:-:S04]  /*10c0*/  F2FP.BF16.F32.PACK_AB R0, RZ, R0 ;  /* 0x00000000ff00723e */ /* 0x000fc800000010ff */
[----:B------:R-:W-:Y:S01]  /*10d0*/  PRMT R23, R0, 0x7610, R23 ;  /* 0x0000761000177816 */ /* 0x000fe20000000017 */
[----:B------:R-:W-:Y:S06]  /*10e0*/  BRA `(.L_x_25252) ;  /* 0x0000000000247947 */ /* 0x000fec0003800000 */
.L_x_25276:
[----:B------:R-:W2:Y:S02]  /*10f0*/  LDG.E.64 R4, desc[UR36][R4.64] ;  /* 0x0000002404047981 */ /* 0x000ea4000c1e1b00 */
[----:B--2---:R-:W0:Y:S02]  /*1100*/  I2F.U64 R0, R4 ;  /* 0x0000000400007312 */ /* 0x004e240000301000 */
[----:B0-----:R-:W-:-:S04]  /*1110*/  F2FP.BF16.F32.PACK_AB R0, RZ, R0 ;  /* 0x00000000ff00723e */ /* 0x001fc800000010ff */
[----:B------:R-:W-:Y:S01]  /*1120*/  PRMT R23, R0, 0x7610, R23 ;  /* 0x0000761000177816 */ /* 0x000fe20000000017 */
[----:B------:R-:W-:Y:S06]  /*1130*/  BRA `(.L_x_25252) ;  /* 0x0000000000107947 */ /* 0x000fec0003800000 */
.L_x_25275:
[----:B------:R-:W2:Y:S02]  /*1140*/  LDG.E R4, desc[UR36][R4.64] ;  /* 0x0000002404047981 */ /* 0x000ea4000c1e1900 */
[----:B--2---:R-:W-:-:S04]  /*1150*/  I2FP.F32.U32 R0, R4 ;  /* 0x0000000400007245 */ /* 0x004fc80000201000 */
[----:B------:R-:W-:-:S04]  /*1160*/  F2FP.BF16.F32.PACK_AB R0, RZ, R0 ;  /* 0x00000000ff00723e */ /* 0x000fc800000010ff */
[----:B------:R-:W-:-:S07]  /*1170*/  PRMT R23, R0, 0x7610, R23 ;  /* 0x0000761000177816 */ /* 0x000fce0000000017 */
.L_x_25252:
[----:B------:R-:W-:-:S07]  /*1180*/  VIADD R25, R17, 0x80 ;  /* 0x0000008011197836 */ /* 0x000fce0000000000 */
.L_x_25246:
[----:B------:R-:W-:Y:S05]  /*1190*/  BSYNC.RECONVERGENT B6 ;  /* 0x0000000000067941 */ /* 0x000fea0003800200 */
.L_x_25245:
        /* <DEDUP_REMOVED lines=26> */
.L_x_25286:
[----:B------:R-:W2:Y:S02]  /*1340*/  LDG.E.U8 R4, desc[UR36][R4.64] ;  /* 0x0000002404047981 */ /* 0x000ea4000c1e1100 */
[----:B--2---:R-:W-:-:S04]  /*1350*/  I2FP.F32.U32 R0, R4 ;  /* 0x0000000400007245 */ /* 0x004fc80000201000 */
[----:B------:R-:W-:-:S04]  /*1360*/  F2FP.BF16.F32.PACK_AB R0, RZ, R0 ;  /* 0x00000000ff00723e */ /* 0x000fc800000010ff */
[----:B------:R-:W-:Y:S01]  /*1370*/  PRMT R16, R0, 0x7610, R16 ;  /* 0x0000761000107816 */ /* 0x000fe20000000010 */
[----:B------:R-:W-:Y:S06]  /*1380*/  BRA `(.L_x_25288) ;  /* 0x0000000c00c47947 */ /* 0x000fec0003800000 */
.L_x_25285:
        /* <DEDUP_REMOVED lines=11> */
.L_x_25290:
[----:B------:R-:W2:Y:S02]  /*1440*/  LDG.E R4, desc[UR36][R4.64] ;  /* 0x0000002404047981 */ /* 0x000ea4000c1e1900 */
[----:B--2---:R-:W-:-:S04]  /*1450*/  I2FP.F32.S32 R0, R4 ;  /* 0x0000000400007245 */ /* 0x004fc80000201400 */
[----:B------:R-:W-:-:S04]  /*1460*/  F2FP.BF16.F32.PACK_AB R0, RZ, R0 ;  /* 0x00000000ff00723e */ /* 0x000fc800000010ff */
[----:B------:R-:W-:Y:S01]  /*1470*/  PRMT R16, R0, 0x7610, R16 ;  /* 0x0000761000107816 */ /* 0x000fe20000000010 */
[----:B------:R-:W-:Y:S06]  /*1480*/  BRA `(.L_x_25288) ;  /* 0x0000000c00847947 */ /* 0x000fec0003800000 */
.L_x_25289:
[----:B------:R-:W2:Y:S02]  /*1490*/  LDG.E.U16 R4, desc[UR36][R4.64] ;  /* 0x0000002404047981 */ /* 0x000ea4000c1e1500 */
[----:B--2---:R-:W0:Y:S02]  /*14a0*/  I2F.S16 R0, R4 ;  /* 0x0000000400007306 */ /* 0x004e240000101400 */
[----:B0-----:R-:W-:-:S04]  /*14b0*/  F2FP.BF16.F32.PACK_AB R0, RZ, R0 ;  /* 0x00000000ff00723e */ /* 0x001fc800000010ff */
[----:B------:R-:W-:Y:S01]  /*14c0*/  PRMT R16, R0, 0x7610, R16 ;  /* 0x0000761000107816 */ /* 0x000fe20000000010 */
[----:B------:R-:W-:Y:S06]  /*14d0*/  BRA `(.L_x_25288) ;  /* 0x0000000c00707947 */ /* 0x000fec0003800000 */
.L_x_25284:
        /* <DEDUP_REMOVED lines=9> */
.L_x_25292:
[----:B------:R-:W2:Y:S02]  /*1570*/  LDG.E.U16 R0, desc[UR36][R4.64] ;  /* 0x0000002404007981 */ /* 0x000ea4000c1e1500 */
[----:B--2---:R-:W-:-:S05]  /*1580*/  HADD2.F32 R0, -RZ, R0.H0_H0 ;  /* 0x20000000ff007230 */ /* 0x004fca0000004100 */
[----:B------:R-:W-:-:S04]  /*1590*/  F2FP.BF16.F32.PACK_AB R0, RZ, R0 ;  /* 0x00000000ff00723e */ /* 0x000fc800000010ff */
[----:B------:R-:W-:Y:S01]  /*15a0*/  PRMT R16, R0, 0x7610, R16 ;  /* 0x0000761000107816 */ /* 0x000fe20000000010 */
[----:B------:R-:W-:Y:S06]  /*15b0*/  BRA `(.L_x_25288) ;  /* 0x0000000c00387947 */ /* 0x000fec0003800000 */
.L_x_25291:
        /* <DEDUP_REMOVED lines=9> */
.L_x_25294:
[----:B------:R-:W2:Y:S02]  /*1650*/  LDG.E.U16 R4, desc[UR36][R4.64] ;  /* 0x0000002404047981 */ /* 0x000ea4000c1e1500 */
[----:B--2---:R-:W-:-:S05]  /*1660*/  HADD2.F32 R0, -RZ, R4.H0_H0 ;  /* 0x20000004ff007230 */ /* 0x004fca0000004100 */
[----:B------:R-:W-:-:S04]  /*1670*/  F2FP.BF16.F32.PACK_AB R0, RZ, R0 ;  /* 0x00000000ff00723e */ /* 0x000fc800000010ff */
[----:B------:R-:W-:Y:S01]  /*1680*/  PRMT R16, R0, 0x7610, R16 ;  /* 0x0000761000107816 */ /* 0x000fe20000000010 */
[----:B------:R-:W-:Y:S06]  /*1690*/  BRA `(.L_x_25288) ;  /* 0x0000000c00007947 */ /* 0x000fec0003800000 */
.L_x_25293:
        /* <DEDUP_REMOVED lines=9> */
.L_x_25283:
        /* <DEDUP_REMOVED lines=14> */
.L_x_25297:
        /* <DEDUP_REMOVED lines=9> */
.L_x_25296:
        /* <DEDUP_REMOVED lines=27> */
.L_x_25299:
        /* <DEDUP_REMOVED lines=15> */
.L_x_25298:
[----:B------:R0:W5:Y:S01]  /*1b40*/  LDG.E.U16 R16, desc[UR36][R4.64] ;  /* 0x0000002404107981 */ /* 0x000162000c1e1500 */
[----:B------:R-:W-:Y:S05]  /*1b50*/  BRA `(.L_x_25288) ;  /* 0x0000000400d07947 */ /* 0x000fea0003800000 */
.L_x_25295:
        /* <DEDUP_REMOVED lines=13> */
.L_x_25302:
        /* <DEDUP_REMOVED lines=21> */
.L_x_25306:
[----:B------:R-:W-:Y:S05]  /*1d80*/  BSYNC.RECONVERGENT B1 ;  /* 0x0000000000017941 */ /* 0x000fea0003800200 */
.L_x_25305:
[----:B------:R-:W-:Y:S01]  /*1d90*/  IMAD.SHL.U32 R0, R0, 0x100000, RZ ;  /* 0x0010000000007824 */ /* 0x000fe200078e00ff */
[----:B------:R-:W-:-:S04]  /*1da0*/  LEA R3, R3, 0x3b800000, 0x17 ;  /* 0x3b80000003037811 */ /* 0x000fc800078eb8ff */
[----:B------:R-:W-:-:S07]  /*1db0*/  LOP3.LUT R0, R3, R0, R7, 0xfe, !PT ;  /* 0x0000000003007212 */ /* 0x000fce00078efe07 */
.L_x_25304:
[----:B------:R-:W-:Y:S05]  /*1dc0*/  BSYNC.RECONVERGENT B0 ;  /* 0x0000000000007941 */ /* 0x000fea0003800200 */
.L_x_25303:
[----:B------:R-:W-:-:S04]  /*1dd0*/  F2FP.BF16.F32.PACK_AB R0, RZ, R0 ;  /* 0x00000000ff00723e */ /* 0x000fc800000010ff */
[----:B------:R-:W-:Y:S01]  /*1de0*/  PRMT R16, R0, 0x7610, R16 ;  /* 0x0000761000107816 */ /* 0x000fe20000000010 */
[----:B------:R-:W-:Y:S06]  /*1df0*/  BRA `(.L_x_25288) ;  /* 0x0000000400287947 */ /* 0x000fec0003800000 */
.L_x_25301:
        /* <DEDUP_REMOVED lines=21> */
.L_x_25310:
[----:B------:R-:W-:Y:S05]  /*1f50*/  BSYNC.RECONVERGENT B1 ;  /* 0x0000000000017941 */ /* 0x000fea0003800200 */
.L_x_25309:
[----:B------:R-:W-:Y:S01]  /*1f60*/  IMAD.SHL.U32 R0, R0, 0x200000, RZ ;  /* 0x0020000000007824 */ /* 0x000fe200078e00ff */
[----:B------:R-:W-:-:S04]  /*1f70*/  LEA R3, R3, 0x37800000, 0x17 ;  /* 0x3780000003037811 */ /* 0x000fc800078eb8ff */
[----:B------:R-:W-:-:S07]  /*1f80*/  LOP3.LUT R0, R3, R0, R7, 0xfe, !PT ;  /* 0x0000000003007212 */ /* 0x000fce00078efe07 */
.L_x_25308:
[----:B------:R-:W-:Y:S05]  /*1f90*/  BSYNC.RECONVERGENT B0 ;  /* 0x0000000000007941 */ /* 0x000fea0003800200 */
.L_x_25307:
[----:B------:R-:W-:-:S04]  /*1fa0*/  F2FP.BF16.F32.PACK_AB R0, RZ, R0 ;  /* 0x00000000ff00723e */ /* 0x000fc800000010ff */
[----:B------:R-:W-:Y:S01]  /*1fb0*/  PRMT R16, R0, 0x7610, R16 ;  /* 0x0000761000107816 */ /* 0x000fe20000000010 */
[----:B------:R-:W-:Y:S06]  /*1fc0*/  BRA `(.L_x_25288) ;  /* 0x0000000000b47947 */ /* 0x000fec0003800000 */
.L_x_25300:
        /* <DEDUP_REMOVED lines=14> */
.L_x_25314:
[----:B------:R-:W-:Y:S05]  /*20b0*/  BSYNC.RECONVERGENT B0 ;  /* 0x0000000000007941 */ /* 0x000fea0003800200 */
.L_x_25313:
[----:B------:R-:W-:-:S04]  /*20c0*/  F2FP.BF16.F32.PACK_AB R0, RZ, R0 ;  /* 0x00000000ff00723e */ /* 0x000fc800000010ff */
[----:B------:R-:W-:Y:S01]  /*20d0*/  PRMT R16, R0, 0x7610, R16 ;  /* 0x0000761000107816 */ /* 0x000fe20000000010 */
[----:B------:R-:W-:Y:S06]  /*20e0*/  BRA `(.L_x_25288) ;  /* 0x00000000006c7947 */ /* 0x000fec0003800000 */
.L_x_25287:
        /* <DEDUP_REMOVED lines=16> */
.L_x_25315:
[----:B------:R-:W-:Y:S01]  /*21f0*/  PRMT R16, RZ, 0x7610, R16 ;  /* 0x00007610ff107816 */ /* 0x000fe20000000010 */
[----:B------:R-:W-:Y:S06]  /*2200*/  BRA `(.L_x_25288) ;  /* 0x0000000000247947 */ /* 0x000fec0003800000 */
.L_x_25312:
[----:B------:R-:W2:Y:S02]  /*2210*/  LDG.E.64 R4, desc[UR36][R4.64] ;  /* 0x0000002404047981 */ /* 0x000ea4000c1e1b00 */
[----:B--2---:R-:W0:Y:S02]  /*2220*/  I2F.U64 R0, R4 ;  /* 0x0000000400007312 */ /* 0x004e240000301000 */
[----:B0-----:R-:W-:-:S04]  /*2230*/  F2FP.BF16.F32.PACK_AB R0, RZ, R0 ;  /* 0x00000000ff00723e */ /* 0x001fc800000010ff */
[----:B------:R-:W-:Y:S01]  /*2240*/  PRMT R16, R0, 0x7610, R16 ;  /* 0x0000761000107816 */ /* 0x000fe20000000010 */
[----:B------:R-:W-:Y:S06]  /*2250*/  BRA `(.L_x_25288) ;  /* 0x0000000000107947 */ /* 0x000fec0003800000 */
.L_x_25311:
[----:B------:R-:W2:Y:S02]  /*2260*/  LDG.E R4, desc[UR36][R4.64] ;  /* 0x0000002404047981 */ /* 0x000ea4000c1e1900 */
[----:B--2---:R-:W-:-:S04]  /*2270*/  I2FP.F32.U32 R0, R4 ;  /* 0x0000000400007245 */ /* 0x004fc80000201000 */
[----:B------:R-:W-:-:S04]  /*2280*/  F2FP.BF16.F32.PACK_AB R0, RZ, R0 ;  /* 0x00000000ff00723e */ /* 0x000fc800000010ff */
[----:B------:R-:W-:-:S07]  /*2290*/  PRMT R16, R0, 0x7610, R16 ;  /* 0x0000761000107816 */ /* 0x000fce0000000010 */
.L_x_25288:
[----:B------:R-:W-:-:S07]  /*22a0*/  VIADD R25, R25, 0x80 ;  /* 0x0000008019197836 */ /* 0x000fce0000000000 */
.L_x_25282:
[----:B------:R-:W-:Y:S05]  /*22b0*/  BSYNC.RECONVERGENT B6 ;  /* 0x0000000000067941 */ /* 0x000fea0003800200 */
.L_x_25281:
        /* <DEDUP_REMOVED lines=26> */
.L_x_25321:
[----:B------:R-:W2:Y:S02]  /*2460*/  LDG.E.U8 R4, desc[UR36][R4.64] ;  /* 0x0000002404047981 */ /* 0x000ea4000c1e1100 */
[----:B--2---:R-:W-:-:S04]  /*2470*/  I2FP.F32.U32 R0, R4 ;  /* 0x0000000400007245 */ /* 0x004fc80000201000 */
[----:B------:R-:W-:-:S04]  /*2480*/  F2FP.BF16.F32.PACK_AB R0, RZ, R0 ;  /* 0x00000000ff00723e */ /* 0x000fc800000010ff */
[----:B------:R-:W-:Y:S01]  /*2490*/  PRMT R18, R0, 0x7610, R18 ;  /* 0x0000761000127816 */ /* 0x000fe20000000012 */
[----:B------:R-:W-:Y:S06]  /*24a0*/  BRA `(.L_x_25323) ;  /* 0x0000000c00c47947 */ /* 0x000fec0003800000 */
.L_x_25320:
        /* <DEDUP_REMOVED lines=11> */
.L_x_25325:
[----:B------:R-:W2:Y:S02]  /*2560*/  LDG.E R4, desc[UR36][R4.64] ;  /* 0x0000002404047981 */ /* 0x000ea4000c1e1900 */
[----:B--2---:R-:W-:-:S04]  /*2570*/  I2FP.F32.S32 R0, R4 ;  /* 0x0000000400007245 */ /* 0x004fc80000201400 */
[----:B------:R-:W-:-:S04]  /*2580*/  F2FP.BF16.F32.PACK_AB R0, RZ, R0 ;  /* 0x00000000ff00723e */ /* 0x000fc800000010ff */
[----:B------:R-:W-:Y:S01]  /*2590*/  PRMT R18, R0, 0x7610, R18 ;  /* 0x0000761000127816 */ /* 0x000fe20000000012 */
[----:B------:R-:W-:Y:S06]  /*25a0*/  BRA `(.L_x_25323) ;  /* 0x0000000c00847947 */ /* 0x000fec0003800000 */
.L_x_25324:
[----:B------:R-:W2:Y:S02]  /*25b0*/  LDG.E.U16 R4, desc[UR36][R4.64] ;  /* 0x0000002404047981 */ /* 0x000ea4000c1e1500 */
[----:B--2---:R-:W0:Y:S02]  /*25c0*/  I2F.S16 R0, R4 ;  /* 0x0000000400007306 */ /* 0x004e240000101400 */
[----:B0-----:R-:W-:-:S04]  /*25d0*/  F2FP.BF16.F32.PACK_AB R0, RZ, R0 ;  /* 0x00000000ff00723e */ /* 0x001fc800000010ff */
[----:B------:R-:W-:Y:S01]  /*25e0*/  PRMT R18, R0, 0x7610, R18 ;  /* 0x0000761000127816 */ /* 0x000fe20000000012 */
[----:B------:R-:W-:Y:S06]  /*25f0*/  BRA `(.L_x_25323) ;  /* 0x0000000c00707947 */ /* 0x000fec0003800000 */
.L_x_25319:
        /* <DEDUP_REMOVED lines=9> */
.L_x_25327:
[----:B------:R-:W2:Y:S02]  /*2690*/  LDG.E.U16 R0, desc[UR36][R4.64] ;  /* 0x0000002404007981 */ /* 0x000ea4000c1e1500 */
[----:B--2---:R-:W-:-:S05]  /*26a0*/  HADD2.F32 R0, -RZ, R0.H0_H0 ;  /* 0x20000000ff007230 */ /* 0x004fca0000004100 */
[----:B------:R-:W-:-:S04]  /*26b0*/  F2FP.BF16.F32.PACK_AB R0, RZ, R0 ;  /* 0x00000000ff00723e */ /* 0x000fc800000010ff */
[----:B------:R-:W-:Y:S01]  /*26c0*/  PRMT R18, R0, 0x7610, R18 ;  /* 0x0000761000127816 */ /* 0x000fe20000000012 */
[----:B------:R-:W-:Y:S06]  /*26d0*/  BRA `(.L_x_25323) ;  /* 0x0000000c00387947 */ /* 0x000fec0003800000 */
.L_x_25326:
        /* <DEDUP_REMOVED lines=9> */
.L_x_25329:
[----:B------:R-:W2:Y:S02]  /*2770*/  LDG.E.U16 R4, desc[UR36][R4.64] ;  /* 0x0000002404047981 */ /* 0x000ea4000c1e1500 */
[----:B--2---:R-:W-:-:S05]  /*2780*/  HADD2.F32 R0, -RZ, R4.H0_H0 ;  /* 0x20000004ff007230 */ /* 0x004fca0000004100 */
[----:B------:R-:W-:-:S04]  /*2790*/  F2FP.BF16.F32.PACK_AB R0, RZ, R0 ;  /* 0x00000000ff00723e */ /* 0x000fc800000010ff */
[----:B------:R-:W-:Y:S01]  /*27a0*/  PRMT R18, R0, 0x7610, R18 ;  /* 0x0000761000127816 */ /* 0x000fe20000000012 */
[----:B------:R-:W-:Y:S06]  /*27b0*/  BRA `(.L_x_25323) ;  /* 0x0000000c00007947 */ /* 0x000fec0003800000 */
.L_x_25328:
        /* <DEDUP_REMOVED lines=9> */
.L_x_25318:
        /* <DEDUP_REMOVED lines=14> */
.L_x_25332:
        /* <DEDUP_REMOVED lines=9> */
.L_x_25331:
        /* <DEDUP_REMOVED lines=27> */
.L_x_25334:
        /* <DEDUP_REMOVED lines=15> */
.L_x_25333:
[----:B------:R0:W5:Y:S01]  /*2c60*/  LDG.E.U16 R18, desc[UR36][R4.64] ;  /* 0x0000002404127981 */ /* 0x000162000c1e1500 */
[----:B------:R-:W-:Y:S05]  /*2c70*/  BRA `(.L_x_25323) ;  /* 0x0000000400d07947 */ /* 0x000fea0003800000 */
.L_x_25330:
        /* <DEDUP_REMOVED lines=13> */
.L_x_25337:
        /* <DEDUP_REMOVED lines=21> */
.L_x_25341:
[----:B------:R-:W-:Y:S05]  /*2ea0*/  BSYNC.RECONVERGENT B1 ;  /* 0x0000000000017941 */ /* 0x000fea0003800200 */
.L_x_25340:
[----:B------:R-:W-:Y:S01]  /*2eb0*/  IMAD.SHL.U32 R0, R0, 0x100000, RZ ;  /* 0x0010000000007824 */ /* 0x000fe200078e00ff */
[----:B------:R-:W-:-:S04]  /*2ec0*/  LEA R3, R3, 0x3b800000, 0x17 ;  /* 0x3b80000003037811 */ /* 0x000fc800078eb8ff */
[----:B------:R-:W-:-:S07]  /*2ed0*/  LOP3.LUT R0, R3, R0, R7, 0xfe, !PT ;  /* 0x0000000003007212 */ /* 0x000fce00078efe07 */
.L_x_25339:
[----:B------:R-:W-:Y:S05]  /*2ee0*/  BSYNC.RECONVERGENT B0 ;  /* 0x0000000000007941 */ /* 0x000fea0003800200 */
.L_x_25338:
[----:B------:R-:W-:-:S04]  /*2ef0*/  F2FP.BF16.F32.PACK_AB R0, RZ, R0 ;  /* 0x00000000ff00723e */ /* 0x000fc800000010ff */
[----:B------:R-:W-:Y:S01]  /*2f00*/  PRMT R18, R0, 0x7610, R18 ;  /* 0x0000761000127816 */ /* 0x000fe20000000012 */
[----:B------:R-:W-:Y:S06]  /*2f10*/  BRA `(.L_x_25323) ;  /* 0x0000000400287947 */ /* 0x000fec0003800000 */
.L_x_25336:
        /* <DEDUP_REMOVED lines=21> */
.L_x_25345:
[----:B------:R-:W-:Y:S05]  /*3070*/  BSYNC.RECONVERGENT B1 ;  /* 0x0000000000017941 */ /* 0x000fea0003800200 */
.L_x_25344:
[----:B------:R-:W-:Y:S01]  /*3080*/  IMAD.SHL.U32 R0, R0, 0x200000, RZ ;  /* 0x0020000000007824 */ /* 0x000fe200078e00ff */
[----:B------:R-:W-:-:S04]  /*3090*/  LEA R3, R3, 0x37800000, 0x17 ;  /* 0x3780000003037811 */ /* 0x000fc800078eb8ff */
[----:B------:R-:W-:-:S07]  /*30a0*/  LOP3.LUT R0, R3, R0, R7, 0xfe, !PT ;  /* 0x0000000003007212 */ /* 0x000fce00078efe07 */
.L_x_25343:
[----:B------:R-:W-:Y:S05]  /*30b0*/  BSYNC.RECONVERGENT B0 ;  /* 0x0000000000007941 */ /* 0x000fea0003800200 */
.L_x_25342:
[----:B------:R-:W-:-:S04]  /*30c0*/  F2FP.BF16.F32.PACK_AB R0, RZ, R0 ;  /* 0x00000000ff00723e */ /* 0x000fc800000010ff */
[----:B------:R-:W-:Y:S01]  /*30d0*/  PRMT R18, R0, 0x7610, R18 ;  /* 0x0000761000127816 */ /* 0x000fe20000000012 */
[----:B------:R-:W-:Y:S06]  /*30e0*/  BRA `(.L_x_25323) ;  /* 0x0000000000b47947 */ /* 0x000fec0003800000 */
.L_x_25335:
        /* <DEDUP_REMOVED lines=14> */
.L_x_25349:
[----:B------:R-:W-:Y:S05]  /*31d0*/  BSYNC.RECONVERGENT B0 ;  /* 0x0000000000007941 */ /* 0x000fea0003800200 */
.L_x_25348:
[----:B------:R-:W-:-:S04]  /*31e0*/  F2FP.BF16.F32.PACK_AB R0, RZ, R0 ;  /* 0x00000000ff00723e */ /* 0x000fc800000010ff */
[----:B------:R-:W-:Y:S01]  /*31f0*/  PRMT R18, R0, 0x7610, R18 ;  /* 0x0000761000127816 */ /* 0x000fe20000000012 */
[----:B------:R-:W-:Y:S06]  /*3200*/  BRA `(.L_x_25323) ;  /* 0x00000000006c7947 */ /* 0x000fec0003800000 */
.L_x_25322:
        /* <DEDUP_REMOVED lines=16> */
.L_x_25350:
[----:B------:R-:W-:Y:S01]  /*3310*/  PRMT R18, RZ, 0x7610, R18 ;  /* 0x00007610ff127816 */ /* 0x000fe20000000012 */
[----:B------:R-:W-:Y:S06]  /*3320*/  BRA `(.L_x_25323) ;  /* 0x0000000000247947 */ /* 0x000fec0003800000 */
.L_x_25347:
[----:B------:R-:W2:Y:S02]  /*3330*/  LDG.E.64 R4, desc[UR36][R4.64] ;  /* 0x0000002404047981 */ /* 0x000ea4000c1e1b00 */
[----:B--2---:R-:W0:Y:S02]  /*3340*/  I2F.U64 R0, R4 ;  /* 0x0000000400007312 */ /* 0x004e240000301000 */
[----:B0-----:R-:W-:-:S04]  /*3350*/  F2FP.BF16.F32.PACK_AB R0, RZ, R0 ;  /* 0x00000000ff00723e */ /* 0x001fc800000010ff */
[----:B------:R-:W-:Y:S01]  /*3360*/  PRMT R18, R0, 0x7610, R18 ;  /* 0x0000761000127816 */ /* 0x000fe20000000012 */
[----:B------:R-:W-:Y:S06]  /*3370*/  BRA `(.L_x_25323) ;  /* 0x0000000000107947 */ /* 0x000fec0003800000 */
.L_x_25346:
[----:B------:R-:W2:Y:S02]  /*3380*/  LDG.E R4, desc[UR36][R4.64] ;  /* 0x0000002404047981 */ /* 0x000ea4000c1e1900 */
[----:B--2---:R-:W-:-:S04]  /*3390*/  I2FP.F32.U32 R0, R4 ;  /* 0x0000000400007245 */ /* 0x004fc80000201000 */
[----:B------:R-:W-:-:S04]  /*33a0*/  F2FP.BF16.F32.PACK_AB R0, RZ, R0 ;  /* 0x00000000ff00723e */ /* 0x000fc800000010ff */
[----:B------:R-:W-:-:S07]  /*33b0*/  PRMT R18, R0, 0x7610, R18 ;  /* 0x0000761000127816 */ /* 0x000fce0000000012 */
.L_x_25323:
[----:B------:R-:W-:-:S07]  /*33c0*/  VIADD R25, R25, 0x80 ;  /* 0x0000008019197836 */ /* 0x000fce0000000000 */
.L_x_25317:
[----:B------:R-:W-:Y:S05]  /*33d0*/  BSYNC.RECONVERGENT B6 ;  /* 0x0000000000067941 */ /* 0x000fea0003800200 */
.L_x_25316:
[----:B------:R-:W1:Y:S01]  /*33e0*/  LDC.U16 R19, c[0x0][0x386] ;  /* 0x0000e180ff137b82 */ /* 0x000e620000000400 */
[----:B------:R-:W-:Y:S01]  /*33f0*/  ISETP.GE.AND P0, PT, R25, R22, PT ;  /* 0x000000161900720c */ /* 0x000fe20003f06270 */
[----:B------:R-:W-:Y:S01]  /*3400*/  BSSY.RECONVERGENT B6, `(.L_x_25351) ;  /* 0x00000fe000067945 */ /* 0x000fe20003800200 */
[----:B------:R-:W-:-:S11]  /*3410*/  PRMT R0, RZ, 0x7610, R0 ;  /* 0x00007610ff007816 */ /* 0x000fd60000000000 */
[----:B------:R-:W-:Y:S05]  /*3420*/  @P0 BRA `(.L_x_25352) ;  /* 0x0000000c00ec0947 */ /* 0x000fea0003800000 */
[----:B0-----:R-:W0:Y:S01]  /*3430*/  LDC.64 R4, c[0x0][0x390] ;  /* 0x0000e400ff047b82 */ /* 0x001e220000000a00 */
        /* <DEDUP_REMOVED lines=20> */
.L_x_25356:
[----:B------:R-:W2:Y:S02]  /*3580*/  LDG.E.U8 R4, desc[UR36][R4.64] ;  /* 0x0000002404047981 */ /* 0x000ea4000c1e1100 */
[----:B--2---:R-:W-:-:S04]  /*3590*/  I2FP.F32.U32 R0, R4 ;  /* 0x0000000400007245 */ /* 0x004fc80000201000 */
[----:B------:R-:W-:Y:S01]  /*35a0*/  F2FP.BF16.F32.PACK_AB R0, RZ, R0 ;  /* 0x00000000ff00723e */ /* 0x000fe200000010ff */
[----:B------:R-:W-:Y:S06]  /*35b0*/  BRA `(.L_x_25352) ;  /* 0x0000000c00887947 */ /* 0x000fec0003800000 */
.L_x_25355:
        /* <DEDUP_REMOVED lines=10> */
.L_x_25359:
[----:B------:R-:W2:Y:S02]  /*3660*/  LDG.E R4, desc[UR36][R4.64] ;  /* 0x0000002404047981 */ /* 0x000ea4000c1e1900 */
[----:B--2---:R-:W-:-:S04]  /*3670*/  I2FP.F32.S32 R0, R4 ;  /* 0x0000000400007245 */ /* 0x004fc80000201400 */
[----:B------:R-:W-:Y:S01]  /*3680*/  F2FP.BF16.F32.PACK_AB R0, RZ, R0 ;  /* 0x00000000ff00723e */ /* 0x000fe200000010ff */
[----:B------:R-:W-:Y:S06]  /*3690*/  BRA `(.L_x_25352) ;  /* 0x0000000c00507947 */ /* 0x000fec0003800000 */
.L_x_25358:
[----:B------:R-:W2:Y:S02]  /*36a0*/  LDG.E.U16 R4, desc[UR36][R4.64] ;  /* 0x0000002404047981 */ /* 0x000ea4000c1e1500 */
[----:B--2---:R-:W0:Y:S02]  /*36b0*/  I2F.S16 R0, R4 ;  /* 0x0000000400007306 */ /* 0x004e240000101400 */
[----:B0-----:R-:W-:Y:S01]  /*36c0*/  F2FP.BF16.F32.PACK_AB R0, RZ, R0 ;  /* 0x00000000ff00723e */ /* 0x001fe200000010ff */
[----:B------:R-:W-:Y:S06]  /*36d0*/  BRA `(.L_x_25352) ;  /* 0x0000000c00407947 */ /* 0x000fec0003800000 */
.L_x_25354:
        /* <DEDUP_REMOVED lines=9> */
.L_x_25361:
[----:B------:R-:W2:Y:S02]  /*3770*/  LDG.E.U16 R0, desc[UR36][R4.64] ;  /* 0x0000002404007981 */ /* 0x000ea4000c1e1500 */
[----:B--2---:R-:W-:-:S05]  /*3780*/  HADD2.F32 R0, -RZ, R0.H0_H0 ;  /* 0x20000000ff007230 */ /* 0x004fca0000004100 */
[----:B------:R-:W-:Y:S01]  /*3790*/  F2FP.BF16.F32.PACK_AB R0, RZ, R0 ;  /* 0x00000000ff00723e */ /* 0x000fe200000010ff */
[----:B------:R-:W-:Y:S06]  /*37a0*/  BRA `(.L_x_25352) ;  /* 0x0000000c000c7947 */ /* 0x000fec0003800000 */
.L_x_25360:
        /* <DEDUP_REMOVED lines=9> */
.L_x_25363:
[----:B------:R-:W2:Y:S02]  /*3840*/  LDG.E.U16 R4, desc[UR36][R4.64] ;  /* 0x0000002404047981 */ /* 0x000ea4000c1e1500 */
[----:B--2---:R-:W-:-:S05]  /*3850*/  HADD2.F32 R0, -RZ, R4.H0_H0 ;  /* 0x20000004ff007230 */ /* 0x004fca0000004100 */
[----:B------:R-:W-:Y:S01]  /*3860*/  F2FP.BF16.F32.PACK_AB R0, RZ, R0 ;  /* 0x00000000ff00723e */ /* 0x000fe200000010ff */
[----:B------:R-:W-:Y:S06]  /*3870*/  BRA `(.L_x_25352) ;  /* 0x0000000800d87947 */ /* 0x000fec0003800000 */
.L_x_25362:
        /* <DEDUP_REMOVED lines=8> */
.L_x_25353:
        /* <DEDUP_REMOVED lines=13> */
.L_x_25366:
        /* <DEDUP_REMOVED lines=8> */
.L_x_25365:
        /* <DEDUP_REMOVED lines=27> */
.L_x_25368:
        /* <DEDUP_REMOVED lines=14> */
.L_x_25367:
[----:B------:R2:W5:Y:S01]  /*3ce0*/  LDG.E.U16 R0, desc[UR36][R4.64] ;  /* 0x0000002404007981 */ /* 0x000562000c1e1500 */
[----:B------:R-:W-:Y:S05]  /*3cf0*/  BRA `(.L_x_25352) ;  /* 0x0000000400b87947 */ /* 0x000fea0003800000 */
.L_x_25364:
        /* <DEDUP_REMOVED lines=12> */
.L_x_25371:
        /* <DEDUP_REMOVED lines=21> */
.L_x_25375:
[----:B------:R-:W-:Y:S05]  /*3f10*/  BSYNC.RECONVERGENT B1 ;  /* 0x0000000000017941 */ /* 0x000fea0003800200 */
.L_x_25374:
[----:B------:R-:W-:Y:S01]  /*3f20*/  IMAD.SHL.U32 R0, R0, 0x100000, RZ ;  /* 0x0010000000007824 */ /* 0x000fe200078e00ff */
[----:B------:R-:W-:-:S04]  /*3f30*/  LEA R3, R3, 0x3b800000, 0x17 ;  /* 0x3b80000003037811 */ /* 0x000fc800078eb8ff */
[----:B------:R-:W-:-:S07]  /*3f40*/  LOP3.LUT R0, R3, R0, R7, 0xfe, !PT ;  /* 0x0000000003007212 */ /* 0x000fce00078efe07 */
.L_x_25373:
[----:B------:R-:W-:Y:S05]  /*3f50*/  BSYNC.RECONVERGENT B0 ;  /* 0x0000000000007941 */ /* 0x000fea0003800200 */
.L_x_25372:
[----:B------:R-:W-:Y:S01]  /*3f60*/  F2FP.BF16.F32.PACK_AB R0, RZ, R0 ;  /* 0x00000000ff00723e */ /* 0x000fe200000010ff */
[----:B------:R-:W-:Y:S06]  /*3f70*/  BRA `(.L_x_25352) ;  /* 0x0000000400187947 */ /* 0x000fec0003800000 */
.L_x_25370:
        /* <DEDUP_REMOVED lines=21> */
.L_x_25379:
[----:B------:R-:W-:Y:S05]  /*40d0*/  BSYNC.RECONVERGENT B1 ;  /* 0x0000000000017941 */ /* 0x000fea0003800200 */
.L_x_25378:
[----:B------:R-:W-:Y:S01]  /*40e0*/  IMAD.SHL.U32 R0, R0, 0x200000, RZ ;  /* 0x0020000000007824 */ /* 0x000fe200078e00ff */
[----:B------:R-:W-:-:S04]  /*40f0*/  LEA R3, R3, 0x37800000, 0x17 ;  /* 0x3780000003037811 */ /* 0x000fc800078eb8ff */
[----:B------:R-:W-:-:S07]  /*4100*/  LOP3.LUT R0, R3, R0, R7, 0xfe, !PT ;  /* 0x0000000003007212 */ /* 0x000fce00078efe07 */
.L_x_25377:
[----:B------:R-:W-:Y:S05]  /*4110*/  BSYNC.RECONVERGENT B0 ;  /* 0x0000000000007941 */ /* 0x000fea0003800200 */
.L_x_25376:
[----:B------:R-:W-:Y:S01]  /*4120*/  F2FP.BF16.F32.PACK_AB R0, RZ, R0 ;  /* 0x00000000ff00723e */ /* 0x000fe200000010ff */
[----:B------:R-:W-:Y:S06]  /*4130*/  BRA `(.L_x_25352) ;  /* 0x0000000000a87947 */ /* 0x000fec0003800000 */
.L_x_25369:
        /* <DEDUP_REMOVED lines=14> */
.L_x_25383:
[----:B------:R-:W-:Y:S05]  /*4220*/  BSYNC.RECONVERGENT B0 ;  /* 0x0000000000007941 */ /* 0x000fea0003800200 */
.L_x_25382:
[----:B------:R-:W-:Y:S01]  /*4230*/  F2FP.BF16.F32.PACK_AB R0, RZ, R0 ;  /* 0x00000000ff00723e */ /* 0x000fe200000010ff */
[----:B------:R-:W-:Y:S06]  /*4240*/  BRA `(.L_x_25352) ;  /* 0x0000000000647947 */ /* 0x000fec0003800000 */
.L_x_25357:
        /* <DEDUP_REMOVED lines=16> */
.L_x_25384:
[----:B------:R-:W-:Y:S01]  /*4350*/  PRMT R0, RZ, 0x7610, R0 ;  /* 0x00007610ff007816 */ /* 0x000fe20000000000 */
[----:B------:R-:W-:Y:S06]  /*4360*/  BRA `(.L_x_25352) ;  /* 0x00000000001c7947 */ /* 0x000fec0003800000 */
.L_x_25381:
[----:B------:R-:W2:Y:S02]  /*4370*/  LDG.E.64 R4, desc[UR36][R4.64] ;  /* 0x0000002404047981 */ /* 0x000ea4000c1e1b00 */
[----:B--2---:R-:W0:Y:S02]  /*4380*/  I2F.U64 R0, R4 ;  /* 0x0000000400007312 */ /* 0x004e240000301000 */
[----:B0-----:R-:W-:Y:S01]  /*4390*/  F2FP.BF16.F32.PACK_AB R0, RZ, R0 ;  /* 0x00000000ff00723e */ /* 0x001fe200000010ff */
[----:B------:R-:W-:Y:S06]  /*43a0*/  BRA `(.L_x_25352) ;  /* 0x00000000000c7947 */ /* 0x000fec0003800000 */
.L_x_25380:
[----:B------:R-:W2:Y:S02]  /*43b0*/  LDG.E R4, desc[UR36][R4.64] ;  /* 0x0000002404047981 */ /* 0x000ea4000c1e1900 */
[----:B--2---:R-:W-:-:S04]  /*43c0*/  I2FP.F32.U32 R0, R4 ;  /* 0x0000000400007245 */ /* 0x004fc80000201000 */
[----:B------:R-:W-:-:S07]  /*43d0*/  F2FP.BF16.F32.PACK_AB R0, RZ, R0 ;  /* 0x00000000ff00723e */ /* 0x000fce00000010ff */
.L_x_25352:
[----:B------:R-:W-:Y:S05]  /*43e0*/  BSYNC.RECONVERGENT B6 ;  /* 0x0000000000067941 */ /* 0x000fea0003800200 */
.L_x_25351:
[----:B012---:R-:W-:Y:S01]  /*43f0*/  LOP3.LUT P0, R4, R19, 0x7fff, RZ, 0xc0, !PT ;  /* 0x00007fff13047812 */ /* 0x007fe2000780c0ff */
        /* <DEDUP_REMOVED lines=11> */
[----:B-----5:R-:W-:Y:S02]  /*44b0*/  IMAD.U32 R8, R23, 0x10000, RZ ;  /* 0x0001000017087824 */ /* 0x020fe400078e00ff */
[----:B------:R-:W-:-:S03]  /*44c0*/  IMAD.U32 R3, R19, 0x10000, RZ ;  /* 0x0001000013037824 */ /* 0x000fc600078e00ff */
[----:B------:R-:W-:Y:S02]  /*44d0*/  FSETP.NAN.FTZ.AND P0, PT, R8, R8, PT ;  /* 0x000000080800720b */ /* 0x000fe40003f18000 */
[----:B------:R-:W-:-:S04]  /*44e0*/  FSETP.NAN.FTZ.AND P5, PT, R3, R3, PT ;  /* 0x000000030300720b */ /* 0x000fc80003fb8000 */
[----:B------:R-:W-:-:S13]  /*44f0*/  PLOP3.LUT P0, PT, P0, P5, PT, 0xf8, 0x8f ;  /* 0x00000000008f781c */ /* 0x000fda000070bf70 */
[C---:B------:R-:W-:Y:S01]  /*4500*/  @!P0 VIADD R4, R23.reuse, 0xffffffff ;  /* 0xffffffff17048836 */ /* 0x040fe20000000000 */
[----:B------:R-:W-:Y:S01]  /*4510*/  @!P0 LOP3.LUT P5, RZ, R23, 0x7fff, RZ, 0xc0, !PT ;  /* 0x00007fff17ff8812 */ /* 0x000fe200078ac0ff */
[----:B------:R-:W-:Y:S01]  /*4520*/  @P0 FADD.FTZ R3, R8, R3 ;  /* 0x0000000308030221 */ /* 0x000fe20000010000 */
[----:B------:R-:W-:Y:S02]  /*4530*/  @!P0 PRMT R5, R19, 0x9910, RZ ;  /* 0x0000991013058816 */ /* 0x000fe400000000ff */
[----:B------:R-:W-:Y:S02]  /*4540*/  @!P0 PRMT R6, R23, 0x9910, RZ ;  /* 0x0000991017068816 */ /* 0x000fe400000000ff */
[----:B------:R-:W-:Y:S02]  /*4550*/  @!P0 SEL R4, R19, R4, !P5 ;  /* 0x0000000413048207 */ /* 0x000fe40006800000 */
[----:B------:R-:W-:Y:S02]  /*4560*/  @!P0 ISETP.NE.AND P5, PT, R6, R5, PT ;  /* 0x000000050600820c */ /* 0x000fe40003fa5270 */
[----:B------:R-:W-:-:S02]  /*4570*/  @P0 F2FP.BF16.F32.PACK_AB R5, RZ, R3 ;  /* 0x00000003ff05023e */ /* 0x000fc400000010ff */
[----:B------:R-:W-:-:S04]  /*4580*/  @!P0 SEL R4, R19, R4, !P5 ;  /* 0x0000000413048207 */ /* 0x000fc80006800000 */
[----:B------:R-:W-:-:S04]  /*4590*/  @!P0 PRMT R3, R4, 0x7610, R3 ;  /* 0x0000761004038816 */ /* 0x000fc80000000003 */
[----:B------:R-:W-:-:S07]  /*45a0*/  @P0 PRMT R3, R5, 0x7610, R3 ;  /* 0x0000761005030816 */ /* 0x000fce0000000003 */
.L_x_25388:
[----:B------:R-:W-:Y:S05]  /*45b0*/  BSYNC.RECONVERGENT B1 ;  /* 0x0000000000017941 */ /* 0x000fea0003800200 */
.L_x_25387:
[----:B------:R-:W-:Y:S04]  /*45c0*/  BSSY.RECONVERGENT B1, `(.L_x_25389) ;  /* 0x0000012000017945 */ /* 0x000fe80003800200 */
[----:B------:R-:W-:Y:S05]  /*45d0*/  @P1 BRA `(.L_x_25390) ;  /* 0x0000000000401947 */ /* 0x000fea0003800000 */
[----:B-----5:R-:W-:Y:S02]  /*45e0*/  IMAD.U32 R5, R16, 0x10000, RZ ;  /* 0x0001000010057824 */ /* 0x020fe400078e00ff */
[----:B------:R-:W-:-:S03]  /*45f0*/  IMAD.U32 R6, R19, 0x10000, RZ ;  /* 0x0001000013067824 */ /* 0x000fc600078e00ff */
        /* <DEDUP_REMOVED lines=11> */
[----:B------:R-:W-:Y:S02]  /*46b0*/  @P0 F2FP.BF16.F32.PACK_AB R4, RZ, R4 ;  /* 0x00000004ff04023e */ /* 0x000fe400000010ff */
[----:B------:R-:W-:-:S04]  /*46c0*/  @!P0 PRMT R23, R16, 0x7610, R23 ;  /* 0x0000761010178816 */ /* 0x000fc80000000017 */
[----:B------:R-:W-:-:S07]  /*46d0*/  @P0 PRMT R23, R4, 0x7610, R23 ;  /* 0x0000761004170816 */ /* 0x000fce0000000017 */
.L_x_25390:
[----:B------:R-:W-:Y:S05]  /*46e0*/  BSYNC.RECONVERGENT B1 ;  /* 0x0000000000017941 */ /* 0x000fea0003800200 */
.L_x_25389:
        /* <DEDUP_REMOVED lines=18> */
.L_x_25392:
[----:B------:R-:W-:Y:S05]  /*4810*/  BSYNC.RECONVERGENT B1 ;  /* 0x0000000000017941 */ /* 0x000fea0003800200 */
.L_x_25391:
[----:B------:R-:W-:Y:S05]  /*4820*/  @P4 BRA `(.L_x_25393) ;  /* 0x0000000800404947 */ /* 0x000fea0003800000 */
[----:B------:R-:W-:Y:S02]  /*4830*/  IMAD.U32 R19, R19, 0x10000, RZ ;  /* 0x0001000013137824 */ /* 0x000fe400078e00ff */
[----:B-----5:R-:W-:-:S03]  /*4840*/  IMAD.U32 R4, R0, 0x10000, RZ ;  /* 0x0001000000047824 */ /* 0x020fc600078e00ff */
[----:B------:R-:W-:Y:S02]  /*4850*/  FSETP.NAN.FTZ.AND P1, PT, R19, R19, PT ;  /* 0x000000131300720b */ /* 0x000fe40003f38000 */
[----:B------:R-:W-:-:S04]  /*4860*/  FSETP.NAN.FTZ.AND P0, PT, R4, R4, PT ;  /* 0x000000040400720b */ /* 0x000fc80003f18000 */
[----:B------:R-:W-:-:S13]  /*4870*/  PLOP3.LUT P0, PT, P0, P1, PT, 0xf8, 0x8f ;  /* 0x00000000008f781c */ /* 0x000fda0000703f70 */
[----:B------:R-:W-:Y:S05]  /*4880*/  @P0 BRA `(.L_x_25394) ;  /* 0x0000000000240947 */ /* 0x000fea0003800000 */
[----:B------:R-:W0:Y:S01]  /*4890*/  LDC.U16 R5, c[0x0][0x386] ;  /* 0x0000e180ff057b82 */ /* 0x000e220000000400 */
[C---:B------:R-:W-:Y:S02]  /*48a0*/  PRMT R4, R0.reuse, 0x9910, RZ ;  /* 0x0000991000047816 */ /* 0x040fe400000000ff */
[C---:B------:R-:W-:Y:S01]  /*48b0*/  LOP3.LUT P1, RZ, R0.reuse, 0x7fff, RZ, 0xc0, !PT ;  /* 0x00007fff00ff7812 */ /* 0x040fe2000782c0ff */
[----:B------:R-:W-:Y:S01]  /*48c0*/  VIADD R0, R0, 0xffffffff ;  /* 0xffffffff00007836 */ /* 0x000fe20000000000 */
[----:B0-----:R-:W-:-:S04]  /*48d0*/  PRMT R7, R5, 0x9910, RZ ;  /* 0x0000991005077816 */ /* 0x001fc800000000ff */
[----:B------:R-:W-:-:S13]  /*48e0*/  ISETP.NE.AND P0, PT, R4, R7, PT ;  /* 0x000000070400720c */ /* 0x000fda0003f05270 */
[----:B------:R-:W-:-:S04]  /*48f0*/  @P0 SEL R5, R5, R0, !P1 ;  /* 0x0000000005050207 */ /* 0x000fc80004800000 */
[----:B------:R-:W-:Y:S01]  /*4900*/  PRMT R18, R5, 0x7610, R18 ;  /* 0x0000761005127816 */ /* 0x000fe20000000012 */
[----:B------:R-:W-:Y:S06]  /*4910*/  BRA `(.L_x_25393) ;  /* 0x0000000800047947 */ /* 0x000fec0003800000 */
.L_x_25394:
[----:B------:R-:W-:-:S05]  /*4920*/  FADD.FTZ R0, R19, R4 ;  /* 0x0000000413007221 */ /* 0x000fca0000010000 */
[----:B------:R-:W-:-:S04]  /*4930*/  F2FP.BF16.F32.PACK_AB R0, RZ, R0 ;  /* 0x00000000ff00723e */ /* 0x000fc800000010ff */
[----:B------:R-:W-:Y:S01]  /*4940*/  PRMT R18, R0, 0x7610, R18 ;  /* 0x0000761000127816 */ /* 0x000fe20000000012 */
[----:B------:R-:W-:Y:S06]  /*4950*/  BRA `(.L_x_25393) ;  /* 0x0000000400f47947 */ /* 0x000fec0003800000 */
.L_x_25386:
[----:B------:R-:W0:Y:S01]  /*4960*/  LDC.U16 R5, c[0x0][0x386] ;  /* 0x0000e180ff057b82 */ /* 0x000e220000000400 */
[----:B------:R-:W-:Y:S01]  /*4970*/  ISETP.GE.AND P3, PT, R17, R22, PT ;  /* 0x000000161100720c */ /* 0x000fe20003f66270 */
[----:B------:R-:W-:Y:S01]  /*4980*/  BSSY.RECONVERGENT B1, `(.L_x_25395) ;  /* 0x000001c000017945 */ /* 0x000fe20003800200 */
[----:B0-----:R-:W-:-:S04]  /*4990*/  LOP3.LUT R6, R5, 0x8000, RZ, 0xc0, !PT ;  /* 0x0000800005067812 */ /* 0x001fc800078ec0ff */
[----:B------:R-:W-:-:S07]  /*49a0*/  LOP3.LUT R6, R6, 0x1, RZ, 0xfc, !PT ;  /* 0x0000000106067812 */ /* 0x000fce00078efcff */
[----:B------:R-:W-:Y:S05]  /*49b0*/  @P3 BRA `(.L_x_25396) ;  /* 0x0000000000603947 */ /* 0x000fea0003800000 */
[----:B-----5:R-:W-:Y:S02]  /*49c0*/  IMAD.U32 R3, R23, 0x10000, RZ ;  /* 0x0001000017037824 */ /* 0x020fe400078e00ff */
[----:B------:R-:W-:-:S03]  /*49d0*/  IMAD.U32 R8, R5, 0x10000, RZ ;  /* 0x0001000005087824 */ /* 0x000fc600078e00ff */
[----:B------:R-:W-:Y:S02]  /*49e0*/  FSETP.NAN.FTZ.AND P0, PT, R3, R3, PT ;  /* 0x000000030300720b */ /* 0x000fe40003f18000 */
[----:B------:R-:W-:-:S04]  /*49f0*/  FSETP.NAN.FTZ.AND P1, PT, R8, R8, PT ;  /* 0x000000080800720b */ /* 0x000fc80003f38000 */
[----:B------:R-:W-:-:S13]  /*4a00*/  PLOP3.LUT P0, PT, P0, P1, PT, 0x2, 0x20 ;  /* 0x000000000020781c */ /* 0x000fda0000702072 */
[----:B------:R-:W-:-:S05]  /*4a10*/  @!P0 FADD.FTZ R3, R8, R3 ;  /* 0x0000000308038221 */ /* 0x000fca0000010000 */
[----:B------:R-:W-:Y:S01]  /*4a20*/  @!P0 F2FP.BF16.F32.PACK_AB R3, RZ, R3 ;  /* 0x00000003ff03823e */ /* 0x000fe200000010ff */
        /* <DEDUP_REMOVED lines=17> */
.L_x_25396:
[----:B------:R-:W-:Y:S05]  /*4b40*/  BSYNC.RECONVERGENT B1 ;  /* 0x0000000000017941 */ /* 0x000fea0003800200 */
.L_x_25395:
        /* <DEDUP_REMOVED lines=28> */
.L_x_25399:
[----:B------:R-:W-:-:S05]  /*4d10*/  FADD.FTZ R7, R8, R7 ;  /* 0x0000000708077221 */ /* 0x000fca0000010000 */
[----:B------:R-:W-:-:S04]  /*4d20*/  F2FP.BF16.F32.PACK_AB R7, RZ, R7 ;  /* 0x00000007ff07723e */ /* 0x000fc800000010ff */
[----:B------:R-:W-:-:S07]  /*4d30*/  PRMT R23, R7, 0x7610, R23 ;  /* 0x0000761007177816 */ /* 0x000fce0000000017 */
.L_x_25398:
[----:B------:R-:W-:Y:S05]  /*4d40*/  BSYNC.RECONVERGENT B1 ;  /* 0x0000000000017941 */ /* 0x000fea0003800200 */
.L_x_25397:
        /* <DEDUP_REMOVED lines=28> */
.L_x_25402:
[----:B------:R-:W-:-:S05]  /*4f10*/  FADD.FTZ R7, R8, R7 ;  /* 0x0000000708077221 */ /* 0x000fca0000010000 */
[----:B------:R-:W-:-:S04]  /*4f20*/  F2FP.BF16.F32.PACK_AB R7, RZ, R7 ;  /* 0x00000007ff07723e */ /* 0x000fc800000010ff */
[----:B------:R-:W-:-:S07]  /*4f30*/  PRMT R16, R7, 0x7610, R16 ;  /* 0x0000761007107816 */ /* 0x000fce0000000010 */
.L_x_25401:
[----:B------:R-:W-:Y:S05]  /*4f40*/  BSYNC.RECONVERGENT B1 ;  /* 0x0000000000017941 */ /* 0x000fea0003800200 */
.L_x_25400:
[----:B------:R-:W-:-:S05]  /*4f50*/  VIADD R7, R17, 0x180 ;  /* 0x0000018011077836 */ /* 0x000fca0000000000 */
        /* <DEDUP_REMOVED lines=26> */
.L_x_25403:
[----:B------:R-:W-:-:S05]  /*5100*/  FADD.FTZ R0, R8, R7 ;  /* 0x0000000708007221 */ /* 0x000fca0000010000 */
[----:B------:R-:W-:-:S04]  /*5110*/  F2FP.BF16.F32.PACK_AB R0, RZ, R0 ;  /* 0x00000000ff00723e */ /* 0x000fc800000010ff */
[----:B------:R-:W-:-:S07]  /*5120*/  PRMT R18, R0, 0x7610, R18 ;  /* 0x0000761000127816 */ /* 0x000fce0000000012 */
.L_x_25393:
[----:B------:R-:W-:Y:S05]  /*5130*/  BSYNC.RECONVERGENT B0 ;  /* 0x0000000000007941 */ /* 0x000fea0003800200 */
.L_x_25385:
[----:B------:R-:W0:Y:S01]  /*5140*/  LDC.U8 R19, c[0x0][0x3a4] ;  /* 0x0000e900ff137b82 */ /* 0x000e220000000000 */
[----:B------:R-:W-:Y:S04]  /*5150*/  BSSY.RECONVERGENT B6, `(.L_x_25404) ;  /* 0x00000f9000067945 */ /* 0x000fe80003800200 */
[----:B------:R-:W-:Y:S05]  /*5160*/  @P3 BRA `(.L_x_25405) ;  /* 0x0000000c00dc3947 */ /* 0x000fea0003800000 */
[----:B------:R-:W1:Y:S01]  /*5170*/  LDCU UR4, c[0x0][0x3a8] ;  /* 0x00007500ff0477ac */ /* 0x000e620008000800 */
[----:B------:R-:W2:Y:S01]  /*5180*/  LDC.64 R8, c[0x0][0x388] ;  /* 0x0000e200ff087b82 */ /* 0x000ea20000000a00 */
[----:B-----5:R-:W-:Y:S01]  /*5190*/  IMAD R0, R2, 0x200, R17 ;  /* 0x0000020002007824 */ /* 0x020fe200078e0211 */
        /* <DEDUP_REMOVED lines=19> */
.L_x_25409:
[----:B------:R-:W-:-:S06]  /*52d0*/  IMAD.U32 R5, R3, 0x10000, RZ ;  /* 0x0001000003057824 */ /* 0x000fcc00078e00ff */
[----:B------:R-:W0:Y:S02]  /*52e0*/  F2I.S64.TRUNC R4, R5 ;  /* 0x0000000500047311 */ /* 0x000e24000020d900 */
[----:B0-----:R0:W-:Y:S01]  /*52f0*/  STG.E.U8 desc[UR36][R8.64], R4 ;  /* 0x0000000408007986 */ /* 0x0011e2000c101124 */
[----:B------:R-:W-:Y:S05]  /*5300*/  BRA `(.L_x_25411) ;  /* 0x0000000c00707947 */ /* 0x000fea0003800000 */
.L_x_25408:
        /* <DEDUP_REMOVED lines=10> */
.L_x_25413:
[----:B------:R-:W-:-:S06]  /*53b0*/  IMAD.U32 R3, R3, 0x10000, RZ ;  /* 0x0001000003037824 */ /* 0x000fcc00078e00ff */
[----:B------:R-:W0:Y:S02]  /*53c0*/  F2I.FTZ.TRUNC.NTZ R3, R3 ;  /* 0x0000000300037305 */ /* 0x000e24000021f100 */
[----:B0-----:R0:W-:Y:S01]  /*53d0*/  STG.E desc[UR36][R8.64], R3 ;  /* 0x0000000308007986 */ /* 0x0011e2000c101924 */
[----:B------:R-:W-:Y:S05]  /*53e0*/  BRA `(.L_x_25411) ;  /* 0x0000000c00387947 */ /* 0x000fea0003800000 */
.L_x_25412:
[----:B------:R-:W-:-:S06]  /*53f0*/  IMAD.U32 R3, R3, 0x10000, RZ ;  /* 0x0001000003037824 */ /* 0x000fcc00078e00ff */
[----:B------:R-:W0:Y:S02]  /*5400*/  F2I.FTZ.TRUNC.NTZ R3, R3 ;  /* 0x0000000300037305 */ /* 0x000e24000021f100 */
[----:B0-----:R0:W-:Y:S01]  /*5410*/  STG.E.U16 desc[UR36][R8.64], R3 ;  /* 0x0000000308007986 */ /* 0x0011e2000c101524 */
[----:B------:R-:W-:Y:S05]  /*5420*/  BRA `(.L_x_25411) ;  /* 0x0000000c00287947 */ /* 0x000fea0003800000 */
.L_x_25407:
        /* <DEDUP_REMOVED lines=9> */
.L_x_25415:
[----:B------:R-:W-:-:S05]  /*54c0*/  IMAD.U32 R0, R3, 0x10000, RZ ;  /* 0x0001000003007824 */ /* 0x000fca00078e00ff */
[----:B------:R-:W-:-:S05]  /*54d0*/  F2FP.F16.F32.PACK_AB R0, RZ, R0 ;  /* 0x00000000ff00723e */ /* 0x000fca00000000ff */
[----:B------:R0:W-:Y:S01]  /*54e0*/  STG.E.U16 desc[UR36][R8.64], R0 ;  /* 0x0000000008007986 */ /* 0x0001e2000c101524 */
[----:B------:R-:W-:Y:S05]  /*54f0*/  BRA `(.L_x_25411) ;  /* 0x0000000800f47947 */ /* 0x000fea0003800000 */
.L_x_25414:
        /* <DEDUP_REMOVED lines=10> */
.L_x_25417:
[----:B------:R-:W-:-:S05]  /*55a0*/  IMAD.U32 R3, R3, 0x10000, RZ ;  /* 0x0001000003037824 */ /* 0x000fca00078e00ff */
[----:B------:R-:W-:-:S04]  /*55b0*/  F2FP.F16.F32.PACK_AB R3, RZ, R3 ;  /* 0x00000003ff03723e */ /* 0x000fc800000000ff */
[----:B------:R-:W-:-:S05]  /*55c0*/  PRMT R3, R3, 0x5410, RZ ;  /* 0x0000541003037816 */ /* 0x000fca00000000ff */
[----:B------:R0:W-:Y:S01]  /*55d0*/  STG.E desc[UR36][R8.64], R3 ;  /* 0x0000000308007986 */ /* 0x0001e2000c101924 */
[----:B------:R-:W-:Y:S05]  /*55e0*/  BRA `(.L_x_25411) ;  /* 0x0000000800b87947 */ /* 0x000fea0003800000 */
.L_x_25416:
[----:B------:R-:W-:-:S04]  /*55f0*/  IMAD.U32 R4, R3, 0x10000, RZ ;  /* 0x0001000003047824 */ /* 0x000fc800078e00ff */
[----:B------:R-:W-:-:S06]  /*5600*/  FMUL.FTZ R4, R4, 1 ;  /* 0x3f80000004047820 */ /* 0x000fcc0000410000 */
[----:B------:R-:W0:Y:S02]  /*5610*/  F2F.F64.F32 R4, R4 ;  /* 0x0000000400047310 */ /* 0x000e240000201800 */
[----:B0-----:R0:W-:Y:S01]  /*5620*/  STG.E.64 desc[UR36][R8.64], R4 ;  /* 0x0000000408007986 */ /* 0x0011e2000c101b24 */
[----:B------:R-:W-:Y:S05]  /*5630*/  BRA `(.L_x_25411) ;  /* 0x0000000800a47947 */ /* 0x000fea0003800000 */
.L_x_25406:
        /* <DEDUP_REMOVED lines=13> */
.L_x_25420:
[----:B------:R-:W-:Y:S01]  /*5710*/  IMAD.U32 R3, R3, 0x10000, RZ ;  /* 0x0001000003037824 */ /* 0x000fe200078e00ff */
[----:B------:R-:W-:-:S03]  /*5720*/  CS2R R6, SRZ ;  /* 0x0000000000067805 */ /* 0x000fc6000001ff00 */
[----:B------:R-:W-:-:S04]  /*5730*/  FMUL.FTZ R3, R3, 1 ;  /* 0x3f80000003037820 */ /* 0x000fc80000410000 */
[----:B------:R-:W0:Y:S02]  /*5740*/  F2F.F64.F32 R4, R3 ;  /* 0x0000000300047310 */ /* 0x000e240000201800 */
[----:B0-----:R3:W-:Y:S01]  /*5750*/  STG.E.128 desc[UR36][R8.64], R4 ;  /* 0x0000000408007986 */ /* 0x0017e2000c101d24 */
[----:B------:R-:W-:Y:S05]  /*5760*/  BRA `(.L_x_25411) ;  /* 0x0000000800587947 */ /* 0x000fea0003800000 */
.L_x_25419:
        /* <DEDUP_REMOVED lines=19> */
.L_x_25424:
[----:B------:R-:W-:Y:S05]  /*58a0*/  BSYNC.RECONVERGENT B0 ;  /* 0x0000000000007941 */ /* 0x000fea0003800200 */
.L_x_25423:
[----:B------:R-:W-:-:S05]  /*58b0*/  LOP3.LUT R5, R0, 0x80, R5, 0xf8, !PT ;  /* 0x0000008000057812 */ /* 0x000fca00078ef805 */
[----:B------:R2:W-:Y:S01]  /*58c0*/  STG.E.U8 desc[UR36][R8.64], R5 ;  /* 0x0000000508007986 */ /* 0x0005e2000c101124 */
[----:B------:R-:W-:Y:S05]  /*58d0*/  BRA `(.L_x_25411) ;  /* 0x0000000400fc7947 */ /* 0x000fea0003800000 */
.L_x_25422:
        /* <DEDUP_REMOVED lines=15> */
.L_x_25426:
[----:B------:R-:W-:Y:S05]  /*59d0*/  BSYNC.RECONVERGENT B0 ;  /* 0x0000000000007941 */ /* 0x000fea0003800200 */
.L_x_25425:
[----:B------:R-:W-:-:S05]  /*59e0*/  LOP3.LUT R5, R0, 0x80, R5, 0xf8, !PT ;  /* 0x0000008000057812 */ /* 0x000fca00078ef805 */
[----:B------:R1:W-:Y:S01]  /*59f0*/  STG.E.U8 desc[UR36][R8.64], R5 ;  /* 0x0000000508007986 */ /* 0x0003e2000c101124 */
[----:B------:R-:W-:Y:S05]  /*5a00*/  BRA `(.L_x_25411) ;  /* 0x0000000400b07947 */ /* 0x000fea0003800000 */
.L_x_25421:
[----:B------:R0:W-:Y:S01]  /*5a10*/  STG.E.U16 desc[UR36][R8.64], R3 ;  /* 0x0000000308007986 */ /* 0x0001e2000c101524 */
[----:B------:R-:W-:Y:S05]  /*5a20*/  BRA `(.L_x_25411) ;  /* 0x0000000400a87947 */ /* 0x000fea0003800000 */
.L_x_25418:
        /* <DEDUP_REMOVED lines=12> */
.L_x_25429:
        /* <DEDUP_REMOVED lines=13> */
.L_x_25432:
[----:B------:R-:W-:-:S04]  /*5bc0*/  SHF.R.U32.HI R0, RZ, 0x14, R3 ;  /* 0x00000014ff007819 */ /* 0x000fc80000011603 */
[----:B------:R-:W-:-:S04]  /*5bd0*/  LOP3.LUT R0, R0, 0x1, RZ, 0xc0, !PT ;  /* 0x0000000100007812 */ /* 0x000fc800078ec0ff */
[----:B------:R-:W-:-:S04]  /*5be0*/  IADD3 R0, PT, PT, R3, 0x487ffff, R0 ;  /* 0x0487ffff03007810 */ /* 0x000fc80007ffe000 */
[----:B------:R-:W-:-:S04]  /*5bf0*/  SHF.R.U32.HI R0, RZ, 0x14, R0 ;  /* 0x00000014ff007819 */ /* 0x000fc80000011600 */
[----:B------:R-:W-:-:S07]  /*5c00*/  LOP3.LUT R0, R0, 0xff, RZ, 0xc0, !PT ;  /* 0x000000ff00007812 */ /* 0x000fce00078ec0ff */
.L_x_25433:
[----:B------:R-:W-:-:S04]  /*5c10*/  SHF.R.U32.HI R3, RZ, 0x18, R3 ;  /* 0x00000018ff037819 */ /* 0x000fc80000011603 */
[----:B------:R-:W-:-:S04]  /*5c20*/  LOP3.LUT R0, R0, 0x80, R3, 0xf8, !PT ;  /* 0x0000008000007812 */ /* 0x000fc800078ef803 */
[----:B------:R-:W-:-:S07]  /*5c30*/  PRMT R4, R0, 0x7610, R4 ;  /* 0x0000761000047816 */ /* 0x000fce0000000004 */
.L_x_25431:
[----:B------:R-:W-:Y:S05]  /*5c40*/  BSYNC.RECONVERGENT B0 ;  /* 0x0000000000007941 */ /* 0x000fea0003800200 */
.L_x_25430:
[----:B------:R0:W-:Y:S01]  /*5c50*/  STG.E.U8 desc[UR36][R8.64], R4 ;  /* 0x0000000408007986 */ /* 0x0001e2000c101124 */
[----:B------:R-:W-:Y:S05]  /*5c60*/  BRA `(.L_x_25411) ;  /* 0x0000000400187947 */ /* 0x000fea0003800000 */
.L_x_25428:
        /* <DEDUP_REMOVED lines=13> */
.L_x_25436:
[----:B------:R-:W-:-:S04]  /*5d40*/  SHF.R.U32.HI R0, RZ, 0x15, R3 ;  /* 0x00000015ff007819 */ /* 0x000fc80000011603 */
[----:B------:R-:W-:-:S04]  /*5d50*/  LOP3.LUT R0, R0, 0x1, RZ, 0xc0, !PT ;  /* 0x0000000100007812 */ /* 0x000fc800078ec0ff */
[----:B------:R-:W-:-:S04]  /*5d60*/  IADD3 R0, PT, PT, R3, 0x88fffff, R0 ;  /* 0x088fffff03007810 */ /* 0x000fc80007ffe000 */
[----:B------:R-:W-:-:S04]  /*5d70*/  SHF.R.U32.HI R0, RZ, 0x15, R0 ;  /* 0x00000015ff007819 */ /* 0x000fc80000011600 */
[----:B------:R-:W-:-:S07]  /*5d80*/  LOP3.LUT R0, R0, 0xff, RZ, 0xc0, !PT ;  /* 0x000000ff00007812 */ /* 0x000fce00078ec0ff */
.L_x_25437:
[----:B------:R-:W-:-:S04]  /*5d90*/  SHF.R.U32.HI R3, RZ, 0x18, R3 ;  /* 0x00000018ff037819 */ /* 0x000fc80000011603 */
[----:B------:R-:W-:-:S04]  /*5da0*/  LOP3.LUT R0, R0, 0x80, R3, 0xf8, !PT ;  /* 0x0000008000007812 */ /* 0x000fc800078ef803 */
[----:B------:R-:W-:-:S07]  /*5db0*/  PRMT R4, R0, 0x7610, R4 ;  /* 0x0000761000047816 */ /* 0x000fce0000000004 */
.L_x_25435:
[----:B------:R-:W-:Y:S05]  /*5dc0*/  BSYNC.RECONVERGENT B0 ;  /* 0x0000000000007941 */ /* 0x000fea0003800200 */
.L_x_25434:
[----:B------:R0:W-:Y:S01]  /*5dd0*/  STG.E.U8 desc[UR36][R8.64], R4 ;  /* 0x0000000408007986 */ /* 0x0001e2000c101124 */
[----:B------:R-:W-:Y:S05]  /*5de0*/  BRA `(.L_x_25411) ;  /* 0x0000000000b87947 */ /* 0x000fea0003800000 */
.L_x_25427:
[----:B------:R-:W-:-:S13]  /*5df0*/  ISETP.NE.AND P0, PT, R0, 0x1c, PT ;  /* 0x0000001c0000780c */ /* 0x000fda0003f05270 */
[----:B------:R-:W-:Y:S05]  /*5e00*/  @!P0 BRA `(.L_x_25438) ;  /* 0x0000000000a48947 */ /* 0x000fea0003800000 */
[----:B------:R-:W-:-:S13]  /*5e10*/  ISETP.NE.AND P0, PT, R0, 0x1d, PT ;  /* 0x0000001d0000780c */ /* 0x000fda0003f05270 */
[----:B------:R-:W-:Y:S05]  /*5e20*/  @!P0 BRA `(.L_x_25439) ;  /* 0x00000000008c8947 */ /* 0x000fea0003800000 */
[----:B------:R-:W-:-:S13]  /*5e30*/  ISETP.NE.AND P0, PT, R0, 0x2c, PT ;  /* 0x0000002c0000780c */ /* 0x000fda0003f05270 */
[----:B------:R-:W-:Y:S05]  /*5e40*/  @!P0 BRA `(.L_x_25440) ;  /* 0x0000000000448947 */ /* 0x000fea0003800000 */
.L_x_25410:
        /* <DEDUP_REMOVED lines=16> */
.L_x_25441:
[----:B------:R-:W-:Y:S05]  /*5f50*/  BRA `(.L_x_25411) ;  /* 0x00000000005c7947 */ /* 0x000fea0003800000 */
.L_x_25440:
        /* <DEDUP_REMOVED lines=16> */
.L_x_25439:
[----:B------:R-:W-:-:S06]  /*6060*/  IMAD.U32 R4, R3, 0x10000, RZ ;  /* 0x0001000003047824 */ /* 0x000fcc00078e00ff */
[----:B------:R-:W0:Y:S02]  /*6070*/  F2I.U64.TRUNC R4, R4 ;  /* 0x0000000400047311 */ /* 0x000e24000020d800 */
[----:B0-----:R0:W-:Y:S01]  /*6080*/  STG.E.64 desc[UR36][R8.64], R4 ;  /* 0x0000000408007986 */ /* 0x0011e2000c101b24 */
[----:B------:R-:W-:Y:S05]  /*6090*/  BRA `(.L_x_25411) ;  /* 0x00000000000c7947 */ /* 0x000fea0003800000 */
.L_x_25438:
[----:B------:R-:W-:-:S06]  /*60a0*/  IMAD.U32 R3, R3, 0x10000, RZ ;  /* 0x0001000003037824 */ /* 0x000fcc00078e00ff */
[----:B------:R-:W0:Y:S02]  /*60b0*/  F2I.FTZ.U32.TRUNC.NTZ R3, R3 ;  /* 0x0000000300037305 */ /* 0x000e24000021f000 */
[----:B0-----:R0:W-:Y:S02]  /*60c0*/  STG.E desc[UR36][R8.64], R3 ;  /* 0x0000000308007986 */ /* 0x0011e4000c101924 */
.L_x_25411:
[----:B------:R-:W-:-:S07]  /*60d0*/  VIADD R17, R17, 0x80 ;  /* 0x0000008011117836 */ /* 0x000fce0000000000 */
.L_x_25405:
[----:B------:R-:W-:Y:S05]  /*60e0*/  BSYNC.RECONVERGENT B6 ;  /* 0x0000000000067941 */ /* 0x000fea0003800200 */
.L_x_25404:
[----:B------:R-:W-:Y:S01]  /*60f0*/  ISETP.GE.AND P0, PT, R17, R22, PT ;  /* 0x000000161100720c */ /* 0x000fe20003f06270 */
[----:B------:R-:W-:-:S12]  /*6100*/  BSSY.RECONVERGENT B6, `(.L_x_25442) ;  /* 0x00001f0000067945 */ /* 0x000fd80003800200 */
[----:B------:R-:W-:Y:S05]  /*6110*/  @P0 BRA `(.L_x_25443) ;  /* 0x0000001c00b80947 */ /* 0x000fea0003800000 */
[----:B------:R-:W0:Y:S02]  /*6120*/  LDCU UR4, c[0x0][0x3a8] ;  /* 0x00007500ff0477ac */ /* 0x000e240008000800 */
[----:B01234-:R-:W0:Y:S01]  /*6130*/  LDC.64 R8, c[0x0][0x388] ;  /* 0x0000e200ff087b82 */ /* 0x01fe220000000a00 */
[----:B-----5:R-:W-:Y:S01]  /*6140*/  IMAD R0, R2, 0x200, R17 ;  /* 0x0000020002007824 */ /* 0x020fe200078e0211 */
[----:B------:R-:W-:-:S03]  /*6150*/  PRMT R4, R19, 0x9910, RZ ;  /* 0x0000991013047816 */ /* 0x000fc600000000ff */
        /* <DEDUP_REMOVED lines=18> */
.L_x_25447:
[----:B------:R-:W-:-:S06]  /*6280*/  IMAD.U32 R5, R23, 0x10000, RZ ;  /* 0x0001000017057824 */ /* 0x000fcc00078e00ff */
[----:B------:R-:W0:Y:S02]  /*6290*/  F2I.S64.TRUNC R4, R5 ;  /* 0x0000000500047311 */ /* 0x000e24000020d900 */
[----:B0-----:R4:W-:Y:S01]  /*62a0*/  STG.E.U8 desc[UR36][R8.64], R4 ;  /* 0x0000000408007986 */ /* 0x0019e2000c101124 */
[----:B------:R-:W-:Y:S05]  /*62b0*/  BRA `(.L_x_25449) ;  /* 0x0000000c006c7947 */ /* 0x000fea0003800000 */
.L_x_25446:
        /* <DEDUP_REMOVED lines=10> */
.L_x_25451:
[----:B------:R-:W-:-:S06]  /*6360*/  IMAD.U32 R23, R23, 0x10000, RZ ;  /* 0x0001000017177824 */ /* 0x000fcc00078e00ff */
[----:B------:R-:W0:Y:S02]  /*6370*/  F2I.FTZ.TRUNC.NTZ R23, R23 ;  /* 0x0000001700177305 */ /* 0x000e24000021f100 */
[----:B0-----:R2:W-:Y:S01]  /*6380*/  STG.E desc[UR36][R8.64], R23 ;  /* 0x0000001708007986 */ /* 0x0015e2000c101924 */
[----:B------:R-:W-:Y:S05]  /*6390*/  BRA `(.L_x_25449) ;  /* 0x0000000c00347947 */ /* 0x000fea0003800000 */
.L_x_25450:
[----:B------:R-:W-:-:S06]  /*63a0*/  IMAD.U32 R23, R23, 0x10000, RZ ;  /* 0x0001000017177824 */ /* 0x000fcc00078e00ff */
[----:B------:R-:W0:Y:S02]  /*63b0*/  F2I.FTZ.TRUNC.NTZ R23, R23 ;  /* 0x0000001700177305 */ /* 0x000e24000021f100 */
[----:B0-----:R0:W-:Y:S01]  /*63c0*/  STG.E.U16 desc[UR36][R8.64], R23 ;  /* 0x0000001708007986 */ /* 0x0011e2000c101524 */
[----:B------:R-:W-:Y:S05]  /*63d0*/  BRA `(.L_x_25449) ;  /* 0x0000000c00247947 */ /* 0x000fea0003800000 */
.L_x_25445:
        /* <DEDUP_REMOVED lines=9> */
.L_x_25453:
[----:B------:R-:W-:-:S05]  /*6470*/  IMAD.U32 R0, R23, 0x10000, RZ ;  /* 0x0001000017007824 */ /* 0x000fca00078e00ff */
[----:B------:R-:W-:-:S05]  /*6480*/  F2FP.F16.F32.PACK_AB R0, RZ, R0 ;  /* 0x00000000ff00723e */ /* 0x000fca00000000ff */
[----:B------:R0:W-:Y:S01]  /*6490*/  STG.E.U16 desc[UR36][R8.64], R0 ;  /* 0x0000000008007986 */ /* 0x0001e2000c101524 */
[----:B------:R-:W-:Y:S05]  /*64a0*/  BRA `(.L_x_25449) ;  /* 0x0000000800f07947 */ /* 0x000fea0003800000 */
.L_x_25452:
        /* <DEDUP_REMOVED lines=10> */
.L_x_25455:
[----:B------:R-:W-:-:S05]  /*6550*/  IMAD.U32 R23, R23, 0x10000, RZ ;  /* 0x0001000017177824 */ /* 0x000fca00078e00ff */
[----:B------:R-:W-:-:S04]  /*6560*/  F2FP.F16.F32.PACK_AB R3, RZ, R23 ;  /* 0x00000017ff03723e */ /* 0x000fc800000000ff */
[----:B------:R-:W-:-:S05]  /*6570*/  PRMT R3, R3, 0x5410, RZ ;  /* 0x0000541003037816 */ /* 0x000fca00000000ff */
[----:B------:R0:W-:Y:S01]  /*6580*/  STG.E desc[UR36][R8.64], R3 ;  /* 0x0000000308007986 */ /* 0x0001e2000c101924 */
[----:B------:R-:W-:Y:S05]  /*6590*/  BRA `(.L_x_25449) ;  /* 0x0000000800b47947 */ /* 0x000fea0003800000 */
.L_x_25454:
[----:B------:R-:W-:-:S04]  /*65a0*/  IMAD.U32 R4, R23, 0x10000, RZ ;  /* 0x0001000017047824 */ /* 0x000fc800078e00ff */
[----:B------:R-:W-:-:S06]  /*65b0*/  FMUL.FTZ R4, R4, 1 ;  /* 0x3f80000004047820 */ /* 0x000fcc0000410000 */
[----:B------:R-:W0:Y:S02]  /*65c0*/  F2F.F64.F32 R4, R4 ;  /* 0x0000000400047310 */ /* 0x000e240000201800 */
[----:B0-----:R0:W-:Y:S01]  /*65d0*/  STG.E.64 desc[UR36][R8.64], R4 ;  /* 0x0000000408007986 */ /* 0x0011e2000c101b24 */
[----:B------:R-:W-:Y:S05]  /*65e0*/  BRA `(.L_x_25449) ;  /* 0x0000000800a07947 */ /* 0x000fea0003800000 */
.L_x_25444:
        /* <DEDUP_REMOVED lines=14> */
.L_x_25459:
        /* <DEDUP_REMOVED lines=17> */
.L_x_25462:
[----:B------:R-:W-:-:S04]  /*67e0*/  SHF.R.U32.HI R3, RZ, 0x18, R23 ;  /* 0x00000018ff037819 */ /* 0x000fc80000011617 */
[----:B------:R-:W-:-:S04]  /*67f0*/  LOP3.LUT R0, R0, 0x80, R3, 0xf8, !PT ;  /* 0x0000008000007812 */ /* 0x000fc800078ef803 */
[----:B------:R-:W-:-:S07]  /*6800*/  PRMT R4, R0, 0x7610, R4 ;  /* 0x0000761000047816 */ /* 0x000fce0000000004 */
.L_x_25461:
[----:B------:R-:W-:Y:S05]  /*6810*/  BSYNC.RECONVERGENT B0 ;  /* 0x0000000000007941 */ /* 0x000fea0003800200 */
.L_x_25460:
[----:B------:R0:W-:Y:S01]  /*6820*/  STG.E.U8 desc[UR36][R8.64], R4 ;  /* 0x0000000408007986 */ /* 0x0001e2000c101124 */
[----:B------:R-:W-:Y:S05]  /*6830*/  BRA `(.L_x_25449) ;  /* 0x00000008000c7947 */ /* 0x000fea0003800000 */
.L_x_25458:
        /* <DEDUP_REMOVED lines=17> */
.L_x_25465:
[----:B------:R-:W-:-:S04]  /*6950*/  SHF.R.U32.HI R3, RZ, 0x18, R23 ;  /* 0x00000018ff037819 */ /* 0x000fc80000011617 */
[----:B------:R-:W-:-:S04]  /*6960*/  LOP3.LUT R0, R0, 0x80, R3, 0xf8, !PT ;  /* 0x0000008000007812 */ /* 0x000fc800078ef803 */
[----:B------:R-:W-:-:S07]  /*6970*/  PRMT R4, R0, 0x7610, R4 ;  /* 0x0000761000047816 */ /* 0x000fce0000000004 */
.L_x_25464:
[----:B------:R-:W-:Y:S05]  /*6980*/  BSYNC.RECONVERGENT B0 ;  /* 0x0000000000007941 */ /* 0x000fea0003800200 */
.L_x_25463:
[----:B------:R0:W-:Y:S01]  /*6990*/  STG.E.U8 desc[UR36][R8.64], R4 ;  /* 0x0000000408007986 */ /* 0x0001e2000c101124 */
[----:B------:R-:W-:Y:S05]  /*69a0*/  BRA `(.L_x_25449) ;  /* 0x0000000400b07947 */ /* 0x000fea0003800000 */
.L_x_25457:
        /* <DEDUP_REMOVED lines=22> */
.L_x_25467:
[----:B------:R-:W-:-:S06]  /*6b10*/  IMAD.U32 R4, R23, 0x10000, RZ ;  /* 0x0001000017047824 */ /* 0x000fcc00078e00ff */
[----:B------:R-:W0:Y:S02]  /*6b20*/  F2I.U64.TRUNC R4, R4 ;  /* 0x0000000400047311 */ /* 0x000e24000020d800 */
[----:B0-----:R0:W-:Y:S01]  /*6b30*/  STG.E.64 desc[UR36][R8.64], R4 ;  /* 0x0000000408007986 */ /* 0x0011e2000c101b24 */
[----:B------:R-:W-:Y:S05]  /*6b40*/  BRA `(.L_x_25449) ;  /* 0x0000000400487947 */ /* 0x000fea0003800000 */
.L_x_25466:
[----:B------:R-:W-:-:S06]  /*6b50*/  IMAD.U32 R23, R23, 0x10000, RZ ;  /* 0x0001000017177824 */ /* 0x000fcc00078e00ff */
[----:B------:R-:W0:Y:S02]  /*6b60*/  F2I.FTZ.U32.TRUNC.NTZ R23, R23 ;  /* 0x0000001700177305 */ /* 0x000e24000021f000 */
[----:B0-----:R0:W-:Y:S01]  /*6b70*/  STG.E desc[UR36][R8.64], R23 ;  /* 0x0000001708007986 */ /* 0x0011e2000c101924 */
[----:B------:R-:W-:Y:S05]  /*6b80*/  BRA `(.L_x_25449) ;  /* 0x0000000400387947 */ /* 0x000fea0003800000 */
.L_x_25456:
        /* <DEDUP_REMOVED lines=11> */
.L_x_25469:
[----:B------:R-:W-:Y:S01]  /*6c40*/  IMAD.U32 R23, R23, 0x10000, RZ ;  /* 0x0001000017177824 */ /* 0x000fe200078e00ff */
[----:B------:R-:W-:-:S03]  /*6c50*/  CS2R R6, SRZ ;  /* 0x0000000000067805 */ /* 0x000fc6000001ff00 */
[----:B------:R-:W-:-:S06]  /*6c60*/  FMUL.FTZ R4, R23, 1 ;  /* 0x3f80000017047820 */ /* 0x000fcc0000410000 */
[----:B------:R-:W0:Y:S02]  /*6c70*/  F2F.F64.F32 R4, R4 ;  /* 0x0000000400047310 */ /* 0x000e240000201800 */
[----:B0-----:R0:W-:Y:S01]  /*6c80*/  STG.E.128 desc[UR36][R8.64], R4 ;  /* 0x0000000408007986 */ /* 0x0011e2000c101d24 */
[----:B------:R-:W-:Y:S05]  /*6c90*/  BRA `(.L_x_25449) ;  /* 0x0000000000f47947 */ /* 0x000fea0003800000 */
.L_x_25468:
[----:B------:R-:W-:-:S13]  /*6ca0*/  ISETP.NE.AND P0, PT, R0, 0xf, PT ;  /* 0x0000000f0000780c */ /* 0x000fda0003f05270 */
[----:B------:R-:W-:Y:S05]  /*6cb0*/  @!P0 BRA `(.L_x_25470) ;  /* 0x0000000000e88947 */ /* 0x000fea0003800000 */
[----:B------:R-:W-:-:S13]  /*6cc0*/  ISETP.NE.AND P0, PT, R0, 0x17, PT ;  /* 0x000000170000780c */ /* 0x000fda0003f05270 */
[----:B------:R-:W-:Y:S05]  /*6cd0*/  @!P0 BRA `(.L_x_25471) ;  /* 0x0000000000908947 */ /* 0x000fea0003800000 */
[----:B------:R-:W-:-:S13]  /*6ce0*/  ISETP.NE.AND P0, PT, R0, 0x18, PT ;  /* 0x000000180000780c */ /* 0x000fda0003f05270 */
[----:B------:R-:W-:Y:S05]  /*6cf0*/  @!P0 BRA `(.L_x_25472) ;  /* 0x0000000000448947 */ /* 0x000fea0003800000 */
.L_x_25448:
        /* <DEDUP_REMOVED lines=16> */
.L_x_25473:
[----:B------:R-:W-:Y:S05]  /*6e00*/  BRA `(.L_x_25449) ;  /* 0x0000000000987947 */ /* 0x000fea0003800000 */
.L_x_25472:
        /* <DEDUP_REMOVED lines=13> */
.L_x_25475:
[----:B------:R-:W-:Y:S05]  /*6ee0*/  BSYNC.RECONVERGENT B0 ;  /* 0x0000000000007941 */ /* 0x000fea0003800200 */
.L_x_25474:
[----:B------:R-:W-:-:S05]  /*6ef0*/  LOP3.LUT R3, R0, 0x80, R3, 0xf8, !PT ;  /* 0x0000008000037812 */ /* 0x000fca00078ef803 */
[----:B------:R0:W-:Y:S01]  /*6f00*/  STG.E.U8 desc[UR36][R8.64], R3 ;  /* 0x0000000308007986 */ /* 0x0001e2000c101124 */
[----:B------:R-:W-:Y:S05]  /*6f10*/  BRA `(.L_x_25449) ;  /* 0x0000000000547947 */ /* 0x000fea0003800000 */
.L_x_25471:
        /* <DEDUP_REMOVED lines=12> */
.L_x_25477:
[----:B------:R-:W-:Y:S01]  /*6fe0*/  IMAD.MOV.U32 R0, RZ, RZ, 0x7f ;  /* 0x0000007fff007424 */ /* 0x000fe200078e00ff */
[----:B------:R-:W-:-:S04]  /*6ff0*/  ISETP.GT.U32.AND P0, PT, R4, 0x7f800000, PT ;  /* 0x7f8000000400780c */ /* 0x000fc80003f04070 */
[----:B------:R-:W-:-:S09]  /*7000*/  SEL R0, R0, 0x7c, P0 ;  /* 0x0000007c00007807 */ /* 0x000fd20000000000 */
.L_x_25478:
[----:B------:R-:W-:Y:S05]  /*7010*/  BSYNC.RECONVERGENT B0 ;  /* 0x0000000000007941 */ /* 0x000fea0003800200 */
.L_x_25476:
[----:B------:R-:W-:-:S04]  /*7020*/  SHF.R.U32.HI R3, RZ, 0x18, R3 ;  /* 0x00000018ff037819 */ /* 0x000fc80000011603 */
[----:B------:R-:W-:-:S05]  /*7030*/  LOP3.LUT R3, R0, 0x80, R3, 0xf8, !PT ;  /* 0x0000008000037812 */ /* 0x000fca00078ef803 */
[----:B------:R0:W-:Y:S01]  /*7040*/  STG.E.U8 desc[UR36][R8.64], R3 ;  /* 0x0000000308007986 */ /* 0x0001e2000c101124 */
[----:B------:R-:W-:Y:S05]  /*7050*/  BRA `(.L_x_25449) ;  /* 0x0000000000047947 */ /* 0x000fea0003800000 */
.L_x_25470:
[----:B------:R0:W-:Y:S02]  /*7060*/  STG.E.U16 desc[UR36][R8.64], R23 ;  /* 0x0000001708007986 */ /* 0x0001e4000c101524 */
.L_x_25449:
        /* <DEDUP_REMOVED lines=25> */
.L_x_25482:
[----:B------:R-:W-:-:S06]  /*7200*/  IMAD.U32 R5, R16, 0x10000, RZ ;  /* 0x0001000010057824 */ /* 0x000fcc00078e00ff */
[----:B------:R-:W0:Y:S02]  /*7210*/  F2I.S64.TRUNC R4, R5 ;  /* 0x0000000500047311 */ /* 0x000e24000020d900 */
[----:B0-----:R0:W-:Y:S01]  /*7220*/  STG.E.U8 desc[UR36][R8.64], R4 ;  /* 0x0000000408007986 */ /* 0x0011e2000c101124 */
[----:B------:R-:W-:Y:S05]  /*7230*/  BRA `(.L_x_25484) ;  /* 0x0000000c006c7947 */ /* 0x000fea0003800000 */
.L_x_25481:
        /* <DEDUP_REMOVED lines=10> */
.L_x_25486:
[----:B------:R-:W-:-:S04]  /*72e0*/  IMAD.U32 R16, R16, 0x10000, RZ ;  /* 0x0001000010107824 */ /* 0x000fc800078e00ff */
[----:B------:R-:W0:Y:S02]  /*72f0*/  F2I.FTZ.TRUNC.NTZ R3, R16 ;  /* 0x0000001000037305 */ /* 0x000e24000021f100 */
[----:B0-----:R0:W-:Y:S01]  /*7300*/  STG.E desc[UR36][R8.64], R3 ;  /* 0x0000000308007986 */ /* 0x0011e2000c101924 */
[----:B------:R-:W-:Y:S05]  /*7310*/  BRA `(.L_x_25484) ;  /* 0x0000000c00347947 */ /* 0x000fea0003800000 */
.L_x_25485:
[----:B------:R-:W-:-:S04]  /*7320*/  IMAD.U32 R16, R16, 0x10000, RZ ;  /* 0x0001000010107824 */ /* 0x000fc800078e00ff */
[----:B------:R-:W0:Y:S02]  /*7330*/  F2I.FTZ.TRUNC.NTZ R3, R16 ;  /* 0x0000001000037305 */ /* 0x000e24000021f100 */
[----:B0-----:R0:W-:Y:S01]  /*7340*/  STG.E.U16 desc[UR36][R8.64], R3 ;  /* 0x0000000308007986 */ /* 0x0011e2000c101524 */
[----:B------:R-:W-:Y:S05]  /*7350*/  BRA `(.L_x_25484) ;  /* 0x0000000c00247947 */ /* 0x000fea0003800000 */
.L_x_25480:
        /* <DEDUP_REMOVED lines=9> */
.L_x_25488:
[----:B------:R-:W-:-:S05]  /*73f0*/  IMAD.U32 R0, R16, 0x10000, RZ ;  /* 0x0001000010007824 */ /* 0x000fca00078e00ff */
[----:B------:R-:W-:-:S05]  /*7400*/  F2FP.F16.F32.PACK_AB R0, RZ, R0 ;  /* 0x00000000ff00723e */ /* 0x000fca00000000ff */
[----:B------:R0:W-:Y:S01]  /*7410*/  STG.E.U16 desc[UR36][R8.64], R0 ;  /* 0x0000000008007986 */ /* 0x0001e2000c101524 */
[----:B------:R-:W-:Y:S05]  /*7420*/  BRA `(.L_x_25484) ;  /* 0x0000000800f07947 */ /* 0x000fea0003800000 */
.L_x_25487:
        /* <DEDUP_REMOVED lines=10> */
.L_x_25490:
[----:B------:R-:W-:-:S05]  /*74d0*/  IMAD.U32 R16, R16, 0x10000, RZ ;  /* 0x0001000010107824 */ /* 0x000fca00078e00ff */
[----:B------:R-:W-:-:S04]  /*74e0*/  F2FP.F16.F32.PACK_AB R3, RZ, R16 ;  /* 0x00000010ff03723e */ /* 0x000fc800000000ff */
[----:B------:R-:W-:-:S05]  /*74f0*/  PRMT R3, R3, 0x5410, RZ ;  /* 0x0000541003037816 */ /* 0x000fca00000000ff */
[----:B------:R0:W-:Y:S01]  /*7500*/  STG.E desc[UR36][R8.64], R3 ;  /* 0x0000000308007986 */ /* 0x0001e2000c101924 */
[----:B------:R-:W-:Y:S05]  /*7510*/  BRA `(.L_x_25484) ;  /* 0x0000000800b47947 */ /* 0x000fea0003800000 */
.L_x_25489:
[----:B------:R-:W-:-:S04]  /*7520*/  IMAD.U32 R4, R16, 0x10000, RZ ;  /* 0x0001000010047824 */ /* 0x000fc800078e00ff */
[----:B------:R-:W-:-:S06]  /*7530*/  FMUL.FTZ R4, R4, 1 ;  /* 0x3f80000004047820 */ /* 0x000fcc0000410000 */
[----:B------:R-:W0:Y:S02]  /*7540*/  F2F.F64.F32 R4, R4 ;  /* 0x0000000400047310 */ /* 0x000e240000201800 */
[----:B0-----:R0:W-:Y:S01]  /*7550*/  STG.E.64 desc[UR36][R8.64], R4 ;  /* 0x0000000408007986 */ /* 0x0011e2000c101b24 */
[----:B------:R-:W-:Y:S05]  /*7560*/  BRA `(.L_x_25484) ;  /* 0x0000000800a07947 */ /* 0x000fea0003800000 */
.L_x_25479:
        /* <DEDUP_REMOVED lines=14> */
.L_x_25494:
        /* <DEDUP_REMOVED lines=17> */
.L_x_25497:
[----:B------:R-:W-:-:S04]  /*7760*/  SHF.R.U32.HI R3, RZ, 0x18, R5 ;  /* 0x00000018ff037819 */ /* 0x000fc80000011605 */
[----:B------:R-:W-:-:S04]  /*7770*/  LOP3.LUT R0, R0, 0x80, R3, 0xf8, !PT ;  /* 0x0000008000007812 */ /* 0x000fc800078ef803 */
[----:B------:R-:W-:-:S07]  /*7780*/  PRMT R4, R0, 0x7610, R4 ;  /* 0x0000761000047816 */ /* 0x000fce0000000004 */
.L_x_25496:
[----:B------:R-:W-:Y:S05]  /*7790*/  BSYNC.RECONVERGENT B0 ;  /* 0x0000000000007941 */ /* 0x000fea0003800200 */
.L_x_25495:
[----:B------:R0:W-:Y:S01]  /*77a0*/  STG.E.U8 desc[UR36][R8.64], R4 ;  /* 0x0000000408007986 */ /* 0x0001e2000c101124 */
[----:B------:R-:W-:Y:S05]  /*77b0*/  BRA `(.L_x_25484) ;  /* 0x00000008000c7947 */ /* 0x000fea0003800000 */
.L_x_25493:
        /* <DEDUP_REMOVED lines=17> */
.L_x_25500:
[----:B------:R-:W-:-:S04]  /*78d0*/  SHF.R.U32.HI R3, RZ, 0x18, R5 ;  /* 0x00000018ff037819 */ /* 0x000fc80000011605 */
[----:B------:R-:W-:-:S04]  /*78e0*/  LOP3.LUT R0, R0, 0x80, R3, 0xf8, !PT ;  /* 0x0000008000007812 */ /* 0x000fc800078ef803 */
[----:B------:R-:W-:-:S07]  /*78f0*/  PRMT R4, R0, 0x7610, R4 ;  /* 0x0000761000047816 */ /* 0x000fce0000000004 */
.L_x_25499:
[----:B------:R-:W-:Y:S05]  /*7900*/  BSYNC.RECONVERGENT B0 ;  /* 0x0000000000007941 */ /* 0x000fea0003800200 */
.L_x_25498:
[----:B------:R0:W-:Y:S01]  /*7910*/  STG.E.U8 desc[UR36][R8.64], R4 ;  /* 0x0000000408007986 */ /* 0x0001e2000c101124 */
[----:B------:R-:W-:Y:S05]  /*7920*/  BRA `(.L_x_25484) ;  /* 0x0000000400b07947 */ /* 0x000fea0003800000 */
.L_x_25492:
        /* <DEDUP_REMOVED lines=22> */
.L_x_25502:
[----:B------:R-:W-:-:S06]  /*7a90*/  IMAD.U32 R4, R16, 0x10000, RZ ;  /* 0x0001000010047824 */ /* 0x000fcc00078e00ff */
[----:B------:R-:W0:Y:S02]  /*7aa0*/  F2I.U64.TRUNC R4, R4 ;  /* 0x0000000400047311 */ /* 0x000e24000020d800 */
[----:B0-----:R0:W-:Y:S01]  /*7ab0*/  STG.E.64 desc[UR36][R8.64], R4 ;  /* 0x0000000408007986 */ /* 0x0011e2000c101b24 */
[----:B------:R-:W-:Y:S05]  /*7ac0*/  BRA `(.L_x_25484) ;  /* 0x0000000400487947 */ /* 0x000fea0003800000 */
.L_x_25501:
[----:B------:R-:W-:-:S04]  /*7ad0*/  IMAD.U32 R16, R16, 0x10000, RZ ;  /* 0x0001000010107824 */ /* 0x000fc800078e00ff */
[----:B------:R-:W0:Y:S02]  /*7ae0*/  F2I.FTZ.U32.TRUNC.NTZ R3, R16 ;  /* 0x0000001000037305 */ /* 0x000e24000021f000 */
[----:B0-----:R0:W-:Y:S01]  /*7af0*/  STG.E desc[UR36][R8.64], R3 ;  /* 0x0000000308007986 */ /* 0x0011e2000c101924 */
[----:B------:R-:W-:Y:S05]  /*7b00*/  BRA `(.L_x_25484) ;  /* 0x0000000400387947 */ /* 0x000fea0003800000 */
.L_x_25491:
        /* <DEDUP_REMOVED lines=11> */
.L_x_25504:
[----:B------:R-:W-:Y:S01]  /*7bc0*/  IMAD.U32 R16, R16, 0x10000, RZ ;  /* 0x0001000010107824 */ /* 0x000fe200078e00ff */
[----:B------:R-:W-:-:S03]  /*7bd0*/  CS2R R6, SRZ ;  /* 0x0000000000067805 */ /* 0x000fc6000001ff00 */
[----:B------:R-:W-:-:S06]  /*7be0*/  FMUL.FTZ R4, R16, 1 ;  /* 0x3f80000010047820 */ /* 0x000fcc0000410000 */
[----:B------:R-:W0:Y:S02]  /*7bf0*/  F2F.F64.F32 R4, R4 ;  /* 0x0000000400047310 */ /* 0x000e240000201800 */
[----:B0-----:R1:W-:Y:S01]  /*7c00*/  STG.E.128 desc[UR36][R8.64], R4 ;  /* 0x0000000408007986 */ /* 0x0013e2000c101d24 */
[----:B------:R-:W-:Y:S05]  /*7c10*/  BRA `(.L_x_25484) ;  /* 0x0000000000f47947 */ /* 0x000fea0003800000 */
.L_x_25503:
[----:B------:R-:W-:-:S13]  /*7c20*/  ISETP.NE.AND P0, PT, R0, 0xf, PT ;  /* 0x0000000f0000780c */ /* 0x000fda0003f05270 */
[----:B------:R-:W-:Y:S05]  /*7c30*/  @!P0 BRA `(.L_x_25505) ;  /* 0x0000000000e88947 */ /* 0x000fea0003800000 */
[----:B------:R-:W-:-:S13]  /*7c40*/  ISETP.NE.AND P0, PT, R0, 0x17, PT ;  /* 0x000000170000780c */ /* 0x000fda0003f05270 */
[----:B------:R-:W-:Y:S05]  /*7c50*/  @!P0 BRA `(.L_x_25506) ;  /* 0x0000000000908947 */ /* 0x000fea0003800000 */
[----:B------:R-:W-:-:S13]  /*7c60*/  ISETP.NE.AND P0, PT, R0, 0x18, PT ;  /* 0x000000180000780c */ /* 0x000fda0003f05270 */
[----:B------:R-:W-:Y:S05]  /*7c70*/  @!P0 BRA `(.L_x_25507) ;  /* 0x0000000000448947 */ /* 0x000fea0003800000 */
.L_x_25483:
        /* <DEDUP_REMOVED lines=16> */
.L_x_25508:
[----:B------:R-:W-:Y:S05]  /*7d80*/  BRA `(.L_x_25484) ;  /* 0x0000000000987947 */ /* 0x000fea0003800000 */
.L_x_25507:
        /* <DEDUP_REMOVED lines=13> */
.L_x_25510:
[----:B------:R-:W-:Y:S05]  /*7e60*/  BSYNC.RECONVERGENT B0 ;  /* 0x0000000000007941 */ /* 0x000fea0003800200 */
.L_x_25509:
[----:B------:R-:W-:-:S05]  /*7e70*/  LOP3.LUT R3, R0, 0x80, R3, 0xf8, !PT ;  /* 0x0000008000037812 */ /* 0x000fca00078ef803 */
[----:B------:R3:W-:Y:S01]  /*7e80*/  STG.E.U8 desc[UR36][R8.64], R3 ;  /* 0x0000000308007986 */ /* 0x0007e2000c101124 */
[----:B------:R-:W-:Y:S05]  /*7e90*/  BRA `(.L_x_25484) ;  /* 0x0000000000547947 */ /* 0x000fea0003800000 */
.L_x_25506:
        /* <DEDUP_REMOVED lines=12> */
.L_x_25512:
[----:B------:R-:W-:Y:S01]  /*7f60*/  IMAD.MOV.U32 R0, RZ, RZ, 0x7f ;  /* 0x0000007fff007424 */ /* 0x000fe200078e00ff */
[----:B------:R-:W-:-:S04]  /*7f70*/  ISETP.GT.U32.AND P0, PT, R4, 0x7f800000, PT ;  /* 0x7f8000000400780c */ /* 0x000fc80003f04070 */
[----:B------:R-:W-:-:S09]  /*7f80*/  SEL R0, R0, 0x7c, P0 ;  /* 0x0000007c00007807 */ /* 0x000fd20000000000 */
.L_x_25513:
[----:B------:R-:W-:Y:S05]  /*7f90*/  BSYNC.RECONVERGENT B0 ;  /* 0x0000000000007941 */ /* 0x000fea0003800200 */
.L_x_25511:
[----:B------:R-:W-:-:S04]  /*7fa0*/  SHF.R.U32.HI R3, RZ, 0x18, R3 ;  /* 0x00000018ff037819 */ /* 0x000fc80000011603 */
[----:B------:R-:W-:-:S05]  /*7fb0*/  LOP3.LUT R3, R0, 0x80, R3, 0xf8, !PT ;  /* 0x0000008000037812 */ /* 0x000fca00078ef803 */
[----:B------:R2:W-:Y:S01]  /*7fc0*/  STG.E.U8 desc[UR36][R8.64], R3 ;  /* 0x0000000308007986 */ /* 0x0005e2000c101124 */
[----:B------:R-:W-:Y:S05]  /*7fd0*/  BRA `(.L_x_25484) ;  /* 0x0000000000047947 */ /* 0x000fea0003800000 */
.L_x_25505:
[----:B------:R4:W-:Y:S02]  /*7fe0*/  STG.E.U16 desc[UR36][R8.64], R16 ;  /* 0x0000001008007986 */ /* 0x0009e4000c101524 */
.L_x_25484:
[----:B------:R-:W-:-:S07]  /*7ff0*/  VIADD R17, R17, 0x80 ;  /* 0x0000008011117836 */ /* 0x000fce0000000000 */
.L_x_25443:
[----:B------:R-:W-:Y:S05]  /*8000*/  BSYNC.RECONVERGENT B6 ;  /* 0x0000000000067941 */ /* 0x000fea0003800200 */
.L_x_25442:
[----:B------:R-:W-:-:S13]  /*8010*/  ISETP.GE.AND P0, PT, R17, R22, PT ;  /* 0x000000161100720c */ /* 0x000fda0003f06270 */
[----:B------:R-:W-:Y:S05]  /*8020*/  @P0 EXIT ;  /* 0x000000000000094d */ /* 0x000fea0003800000 */
[----:B01234-:R-:W0:Y:S01]  /*8030*/  LDC.64 R4, c[0x0][0x388] ;  /* 0x0000e200ff047b82 */ /* 0x01fe220000000a00 */
[----:B------:R-:W1:Y:S01]  /*8040*/  LDCU UR4, c[0x0][0x3a8] ;  /* 0x00007500ff0477ac */ /* 0x000e620008000800 */
[----:B-----5:R-:W-:Y:S01]  /*8050*/  PRMT R0, R19, 0x9910, RZ ;  /* 0x0000991013007816 */ /* 0x020fe200000000ff */
        /* <DEDUP_REMOVED lines=18> */
.L_x_25517:
[----:B------:R-:W-:-:S06]  /*8180*/  IMAD.U32 R5, R18, 0x10000, RZ ;  /* 0x0001000012057824 */ /* 0x000fcc00078e00ff */
[----:B------:R-:W0:Y:S02]  /*8190*/  F2I.S64.TRUNC R4, R5 ;  /* 0x0000000500047311 */ /* 0x000e24000020d900 */
[----:B0-----:R-:W-:Y:S01]  /*81a0*/  STG.E.U8 desc[UR36][R2.64], R4 ;  /* 0x0000000402007986 */ /* 0x001fe2000c101124 */
[----:B------:R-:W-:Y:S05]  /*81b0*/  EXIT ;  /* 0x000000000000794d */ /* 0x000fea0003800000 */
.L_x_25516:
        /* <DEDUP_REMOVED lines=10> */
.L_x_25520:
[----:B------:R-:W-:-:S04]  /*8260*/  IMAD.U32 R18, R18, 0x10000, RZ ;  /* 0x0001000012127824 */ /* 0x000fc800078e00ff */
[----:B------:R-:W0:Y:S02]  /*8270*/  F2I.FTZ.TRUNC.NTZ R5, R18 ;  /* 0x0000001200057305 */ /* 0x000e24000021f100 */
[----:B0-----:R-:W-:Y:S01]  /*8280*/  STG.E desc[UR36][R2.64], R5 ;  /* 0x0000000502007986 */ /* 0x001fe2000c101924 */
[----:B------:R-:W-:Y:S05]  /*8290*/  EXIT ;  /* 0x000000000000794d */ /* 0x000fea0003800000 */
.L_x_25519:
[----:B------:R-:W-:-:S04]  /*82a0*/  IMAD.U32 R18, R18, 0x10000, RZ ;  /* 0x0001000012127824 */ /* 0x000fc800078e00ff */
[----:B------:R-:W0:Y:S02]  /*82b0*/  F2I.FTZ.TRUNC.NTZ R5, R18 ;  /* 0x0000001200057305 */ /* 0x000e24000021f100 */
[----:B0-----:R-:W-:Y:S01]  /*82c0*/  STG.E.U16 desc[UR36][R2.64], R5 ;  /* 0x0000000502007986 */ /* 0x001fe2000c101524 */
[----:B------:R-:W-:Y:S05]  /*82d0*/  EXIT ;  /* 0x000000000000794d */ /* 0x000fea0003800000 */
.L_x_25515:
        /* <DEDUP_REMOVED lines=9> */
.L_x_25522:
[----:B------:R-:W-:-:S05]  /*8370*/  IMAD.U32 R0, R18, 0x10000, RZ ;  /* 0x0001000012007824 */ /* 0x000fca00078e00ff */
[----:B------:R-:W-:-:S05]  /*8380*/  F2FP.F16.F32.PACK_AB R0, RZ, R0 ;  /* 0x00000000ff00723e */ /* 0x000fca00000000ff */
[----:B------:R-:W-:Y:S01]  /*8390*/  STG.E.U16 desc[UR36][R2.64], R0 ;  /* 0x0000000002007986 */ /* 0x000fe2000c101524 */
[----:B------:R-:W-:Y:S05]  /*83a0*/  EXIT ;  /* 0x000000000000794d */ /* 0x000fea0003800000 */
.L_x_25521:
        /* <DEDUP_REMOVED lines=10> */
.L_x_25524:
[----:B------:R-:W-:-:S05]  /*8450*/  IMAD.U32 R18, R18, 0x10000, RZ ;  /* 0x0001000012127824 */ /* 0x000fca00078e00ff */
[----:B------:R-:W-:-:S04]  /*8460*/  F2FP.F16.F32.PACK_AB R5, RZ, R18 ;  /* 0x00000012ff05723e */ /* 0x000fc800000000ff */
[----:B------:R-:W-:-:S05]  /*8470*/  PRMT R5, R5, 0x5410, RZ ;  /* 0x0000541005057816 */ /* 0x000fca00000000ff */
[----:B------:R-:W-:Y:S01]  /*8480*/  STG.E desc[UR36][R2.64], R5 ;  /* 0x0000000502007986 */ /* 0x000fe2000c101924 */
[----:B------:R-:W-:Y:S05]  /*8490*/  EXIT ;  /* 0x000000000000794d */ /* 0x000fea0003800000 */
.L_x_25523:
[----:B------:R-:W-:-:S04]  /*84a0*/  IMAD.U32 R4, R18, 0x10000, RZ ;  /* 0x0001000012047824 */ /* 0x000fc800078e00ff */
[----:B------:R-:W-:-:S06]  /*84b0*/  FMUL.FTZ R4, R4, 1 ;  /* 0x3f80000004047820 */ /* 0x000fcc0000410000 */
[----:B------:R-:W0:Y:S02]  /*84c0*/  F2F.F64.F32 R4, R4 ;  /* 0x0000000400047310 */ /* 0x000e240000201800 */
[----:B0-----:R-:W-:Y:S01]  /*84d0*/  STG.E.64 desc[UR36][R2.64], R4 ;  /* 0x0000000402007986 */ /* 0x001fe2000c101b24 */
[----:B------:R-:W-:Y:S05]  /*84e0*/  EXIT ;  /* 0x000000000000794d */ /* 0x000fea0003800000 */
.L_x_25514:
        /* <DEDUP_REMOVED lines=14> */
.L_x_25528:
        /* <DEDUP_REMOVED lines=18> */
.L_x_25531:
[----:B------:R-:W-:-:S04]  /*86f0*/  SHF.R.U32.HI R5, RZ, 0x18, R5 ;  /* 0x00000018ff057819 */ /* 0x000fc80000011605 */
[----:B------:R-:W-:-:S07]  /*8700*/  LOP3.LUT R0, R0, 0x80, R5, 0xf8, !PT ;  /* 0x0000008000007812 */ /* 0x000fce00078ef805 */
.L_x_25530:
[----:B------:R-:W-:Y:S05]  /*8710*/  BSYNC.RECONVERGENT B0 ;  /* 0x0000000000007941 */ /* 0x000fea0003800200 */
.L_x_25529:
[----:B------:R-:W-:Y:S01]  /*8720*/  STG.E.U8 desc[UR36][R2.64], R0 ;  /* 0x0000000002007986 */ /* 0x000fe2000c101124 */
[----:B------:R-:W-:Y:S05]  /*8730*/  EXIT ;  /* 0x000000000000794d */ /* 0x000fea0003800000 */
.L_x_25527:
        /* <DEDUP_REMOVED lines=18> */
.L_x_25534:
[----:B------:R-:W-:-:S04]  /*8860*/  SHF.R.U32.HI R5, RZ, 0x18, R5 ;  /* 0x00000018ff057819 */ /* 0x000fc80000011605 */
[----:B------:R-:W-:-:S07]  /*8870*/  LOP3.LUT R0, R0, 0x80, R5, 0xf8, !PT ;  /* 0x0000008000007812 */ /* 0x000fce00078ef805 */
.L_x_25533:
[----:B------:R-:W-:Y:S05]  /*8880*/  BSYNC.RECONVERGENT B0 ;  /* 0x0000000000007941 */ /* 0x000fea0003800200 */
.L_x_25532:
[----:B------:R-:W-:Y:S01]  /*8890*/  STG.E.U8 desc[UR36][R2.64], R0 ;  /* 0x0000000002007986 */ /* 0x000fe2000c101124 */
[----:B------:R-:W-:Y:S05]  /*88a0*/  EXIT ;  /* 0x000000000000794d */ /* 0x000fea0003800000 */
.L_x_25526:
        /* <DEDUP_REMOVED lines=22> */
.L_x_25536:
[----:B------:R-:W-:-:S06]  /*8a10*/  IMAD.U32 R4, R18, 0x10000, RZ ;  /* 0x0001000012047824 */ /* 0x000fcc00078e00ff */
[----:B------:R-:W0:Y:S02]  /*8a20*/  F2I.U64.TRUNC R4, R4 ;  /* 0x0000000400047311 */ /* 0x000e24000020d800 */
[----:B0-----:R-:W-:Y:S01]  /*8a30*/  STG.E.64 desc[UR36][R2.64], R4 ;  /* 0x0000000402007986 */ /* 0x001fe2000c101b24 */
[----:B------:R-:W-:Y:S05]  /*8a40*/  EXIT ;  /* 0x000000000000794d */ /* 0x000fea0003800000 */
.L_x_25535:
[----:B------:R-:W-:-:S04]  /*8a50*/  IMAD.U32 R18, R18, 0x10000, RZ ;  /* 0x0001000012127824 */ /* 0x000fc800078e00ff */
[----:B------:R-:W0:Y:S02]  /*8a60*/  F2I.FTZ.U32.TRUNC.NTZ R5, R18 ;  /* 0x0000001200057305 */ /* 0x000e24000021f000 */
[----:B0-----:R-:W-:Y:S01]  /*8a70*/  STG.E desc[UR36][R2.64], R5 ;  /* 0x0000000502007986 */ /* 0x001fe2000c101924 */
[----:B------:R-:W-:Y:S05]  /*8a80*/  EXIT ;  /* 0x000000000000794d */ /* 0x000fea0003800000 */
.L_x_25525:
        /* <DEDUP_REMOVED lines=11> */
.L_x_25538:
[----:B------:R-:W-:Y:S01]  /*8b40*/  IMAD.U32 R18, R18, 0x10000, RZ ;  /* 0x0001000012127824 */ /* 0x000fe200078e00ff */
[----:B------:R-:W-:-:S03]  /*8b50*/  CS2R R6, SRZ ;  /* 0x0000000000067805 */ /* 0x000fc6000001ff00 */
[----:B------:R-:W-:-:S06]  /*8b60*/  FMUL.FTZ R4, R18, 1 ;  /* 0x3f80000012047820 */ /* 0x000fcc0000410000 */
[----:B------:R-:W0:Y:S02]  /*8b70*/  F2F.F64.F32 R4, R4 ;  /* 0x0000000400047310 */ /* 0x000e240000201800 */
[----:B0-----:R-:W-:Y:S01]  /*8b80*/  STG.E.128 desc[UR36][R2.64], R4 ;  /* 0x0000000402007986 */ /* 0x001fe2000c101d24 */
[----:B------:R-:W-:Y:S05]  /*8b90*/  EXIT ;  /* 0x000000000000794d */ /* 0x000fea0003800000 */
.L_x_25537:
[----:B------:R-:W-:-:S13]  /*8ba0*/  ISETP.NE.AND P0, PT, R0, 0xf, PT ;  /* 0x0000000f0000780c */ /* 0x000fda0003f05270 */
[----:B------:R-:W-:Y:S05]  /*8bb0*/  @!P0 BRA `(.L_x_25539) ;  /* 0x0000000000e88947 */ /* 0x000fea0003800000 */
[----:B------:R-:W-:-:S13]  /*8bc0*/  ISETP.NE.AND P0, PT, R0, 0x17, PT ;  /* 0x000000170000780c */ /* 0x000fda0003f05270 */
[----:B------:R-:W-:Y:S05]  /*8bd0*/  @!P0 BRA `(.L_x_25540) ;  /* 0x0000000000908947 */ /* 0x000fea0003800000 */
[----:B------:R-:W-:-:S13]  /*8be0*/  ISETP.NE.AND P0, PT, R0, 0x18, PT ;  /* 0x000000180000780c */ /* 0x000fda0003f05270 */
[----:B------:R-:W-:Y:S05]  /*8bf0*/  @!P0 BRA `(.L_x_25541) ;  /* 0x0000000000448947 */ /* 0x000fea0003800000 */
.L_x_25518:
        /* <DEDUP_REMOVED lines=16> */
.L_x_25542:
[----:B------:R-:W-:Y:S05]  /*8d00*/  EXIT ;  /* 0x000000000000794d */ /* 0x000fea0003800000 */
.L_x_25541:
        /* <DEDUP_REMOVED lines=13> */
.L_x_25544:
[----:B------:R-:W-:Y:S05]  /*8de0*/  BSYNC.RECONVERGENT B0 ;  /* 0x0000000000007941 */ /* 0x000fea0003800200 */
.L_x_25543:
[----:B------:R-:W-:-:S05]  /*8df0*/  LOP3.LUT R5, R0, 0x80, R5, 0xf8, !PT ;  /* 0x0000008000057812 */ /* 0x000fca00078ef805 */
[----:B------:R-:W-:Y:S01]  /*8e00*/  STG.E.U8 desc[UR36][R2.64], R5 ;  /* 0x0000000502007986 */ /* 0x000fe2000c101124 */
[----:B------:R-:W-:Y:S05]  /*8e10*/  EXIT ;  /* 0x000000000000794d */ /* 0x000fea0003800000 */
.L_x_25540:
        /* <DEDUP_REMOVED lines=12> */
.L_x_25546:
[----:B------:R-:W-:Y:S01]  /*8ee0*/  IMAD.MOV.U32 R0, RZ, RZ, 0x7f ;  /* 0x0000007fff007424 */ /* 0x000fe200078e00ff */
[----:B------:R-:W-:-:S04]  /*8ef0*/  ISETP.GT.U32.AND P0, PT, R4, 0x7f800000, PT ;  /* 0x7f8000000400780c */ /* 0x000fc80003f04070 */
[----:B------:R-:W-:-:S09]  /*8f00*/  SEL R0, R0, 0x7c, P0 ;  /* 0x0000007c00007807 */ /* 0x000fd20000000000 */
.L_x_25547:
[----:B------:R-:W-:Y:S05]  /*8f10*/  BSYNC.RECONVERGENT B0 ;  /* 0x0000000000007941 */ /* 0x000fea0003800200 */
.L_x_25545:
[----:B------:R-:W-:-:S04]  /*8f20*/  SHF.R.U32.HI R5, RZ, 0x18, R5 ;  /* 0x00000018ff057819 */ /* 0x000fc80000011605 */
[----:B------:R-:W-:-:S05]  /*8f30*/  LOP3.LUT R5, R0, 0x80, R5, 0xf8, !PT ;  /* 0x0000008000057812 */ /* 0x000fca00078ef805 */
[----:B------:R-:W-:Y:S01]  /*8f40*/  STG.E.U8 desc[UR36][R2.64], R5 ;  /* 0x0000000502007986 */ /* 0x000fe2000c101124 */
[----:B------:R-:W-:Y:S05]  /*8f50*/  EXIT ;  /* 0x000000000000794d */ /* 0x000fea0003800000 */
.L_x_25539:
[----:B------:R-:W-:Y:S01]  /*8f60*/  STG.E.U16 desc[UR36][R2.64], R18 ;  /* 0x0000001202007986 */ /* 0x000fe2000c101524 */
[----:B------:R-:W-:Y:S05]  /*8f70*/  EXIT ;  /* 0x000000000000794d */ /* 0x000fea0003800000 */
.L_x_25548:
        /* <DEDUP_REMOVED lines=16> */
.L_x_32548:


//--------------------- .text._ZN2at6native18elementwise_kernelILi128ELi4EZNS0_22gpu_kernel_impl_nocastINS0_13BUnaryFunctorIN3c108BFloat16ES5_S5_ZZZNS0_21nextafter_kernel_cudaERNS_18TensorIteratorBaseEENKUlvE_clEvENKUlvE1_clEvEUlS5_S5_E_EEEEvS7_RKT_EUliE_EEviT1_ --------------------------
	.section	.text._ZN2at6native18elementwise_kernelILi128ELi4EZNS0_22gpu_kernel_impl_nocastINS0_13BUnaryFunctorIN3c108BFloat16ES5_S5_ZZZNS0_21nextafter_kernel_cudaERNS_18TensorIteratorBaseEENKUlvE_clEvENKUlvE1_clEvEUlS5_S5_E_EEEEvS7_RKT_EUliE_EEviT1_,"ax",@progbits
	.align	128
        .global         _ZN2at6native18elementwise_kernelILi128ELi4EZNS0_22gpu_kernel_impl_nocastINS0_13BUnaryFunctorIN3c108BFloat16ES5_S5_ZZZNS0_21nextafter_kernel_cudaERNS_18TensorIteratorBaseEENKUlvE_clEvENKUlvE1_clEvEUlS5_S5_E_EEEEvS7_RKT_EUliE_EEviT1_
        .type           _ZN2at6native18elementwise_kernelILi128ELi4EZNS0_22gpu_kernel_impl_nocastINS0_13BUnaryFunctorIN3c108BFloat16ES5_S5_ZZZNS0_21nextafter_kernel_cudaERNS_18TensorIteratorBaseEENKUlvE_clEvENKUlvE1_clEvEUlS5_S5_E_EEEEvS7_RKT_EUliE_EEviT1_,@function
        .size           _ZN2at6native18elementwise_kernelILi128ELi4EZNS0_22gpu_kernel_impl_nocastINS0_13BUnaryFunctorIN3c108BFloat16ES5_S5_ZZZNS0_21nextafter_kernel_cudaERNS_18TensorIteratorBaseEENKUlvE_clEvENKUlvE1_clEvEUlS5_S5_E_EEEEvS7_RKT_EUliE_EEviT1_,(.L_x_32549 - _ZN2at6native18elementwise_kernelILi128ELi4EZNS0_22gpu_kernel_impl_nocastINS0_13BUnaryFunctorIN3c108BFloat16ES5_S5_ZZZNS0_21nextafter_kernel_cudaERNS_18TensorIteratorBaseEENKUlvE_clEvENKUlvE1_clEvEUlS5_S5_E_EEEEvS7_RKT_EUliE_EEviT1_)
        .other          _ZN2at6native18elementwise_kernelILi128ELi4EZNS0_22gpu_kernel_impl_nocastINS0_13BUnaryFunctorIN3c108BFloat16ES5_S5_ZZZNS0_21nextafter_kernel_cudaERNS_18TensorIteratorBaseEENKUlvE_clEvENKUlvE1_clEvEUlS5_S5_E_EEEEvS7_RKT_EUliE_EEviT1_,@"STO_CUDA_ENTRY STV_DEFAULT"
_ZN2at6native18elementwise_kernelILi128ELi4EZNS0_22gpu_kernel_impl_nocastINS0_13BUnaryFunctorIN3c108BFloat16ES5_S5_ZZZNS0_21nextafter_kernel_cudaERNS_18TensorIteratorBaseEENKUlvE_clEvENKUlvE1_clEvEUlS5_S5_E_EEEEvS7_RKT_EUliE_EEviT1_:
.text._ZN2at6native18elementwise_kernelILi128ELi4EZNS0_22gpu_kernel_impl_nocastINS0_13BUnaryFunctorIN3c108BFloat16ES5_S5_ZZZNS0_21nextafter_kernel_cudaERNS_18TensorIteratorBaseEENKUlvE_clEvENKUlvE1_clEvEUlS5_S5_E_EEEEvS7_RKT_EUliE_EEviT1_:
        /* <DEDUP_REMOVED lines=22> */
[----:B------:R-:W-:-:S04]  /*0160*/  SHF.L.U32 R7, R0, 0x10, RZ ;  /* 0x0000001000077819 */ /* 0x000fc800000006ff */
[----:B------:R-:W-:Y:S01]  /*0170*/  FSETP.NAN.FTZ.AND P1, PT, R7, R7, PT ;  /* 0x000000070700720b */ /* 0x000fe20003f38000 */
[----:B--2---:R-:W-:-:S05]  /*0180*/  IMAD.U32 R2, R4, 0x10000, RZ ;  /* 0x0001000004027824 */ /* 0x004fca00078e00ff */
        /* <DEDUP_REMOVED lines=12> */
.L_x_25554:
[----:B------:R-:W-:-:S05]  /*0250*/  FADD.FTZ R2, R2, R7 ;  /* 0x0000000702027221 */ /* 0x000fca0000010000 */
[----:B------:R-:W-:-:S07]  /*0260*/  F2FP.BF16.F32.PACK_AB R2, RZ, R2 ;  /* 0x00000002ff02723e */ /* 0x000fce00000010ff */
.L_x_25555:
        /* <DEDUP_REMOVED lines=23> */
.L_x_25557:
[----:B------:R-:W-:-:S05]  /*03e0*/  FADD.FTZ R2, R7, R2 ;  /* 0x0000000207027221 */ /* 0x000fca0000010000 */
[----:B------:R-:W-:-:S07]  /*03f0*/  F2FP.BF16.F32.PACK_AB R2, RZ, R2 ;  /* 0x00000002ff02723e */ /* 0x000fce00000010ff */
.L_x_25558:
[----:B------:R-:W0:Y:S01]  /*0400*/  LDC.64 R4, c[0x0][0x580] ;  /* 0x00016000ff047b82 */ /* 0x000e220000000a00 */
[----:B------:R-:W-:Y:S01]  /*0410*/  VIADD R3, R3, 0x80 ;  /* 0x0000008003037836 */ /* 0x000fe20000000000 */
[----:B0-----:R0:W-:Y:S06]  /*0420*/  STG.E.U16 desc[UR6][R4.64], R2 ;  /* 0x0000000204007986 */ /* 0x0011ec000c101506 */
.L_x_25553:
[----:B------:R-:W-:-:S13]  /*0430*/  ISETP.GE.AND P0, PT, R3, UR4, PT ;  /* 0x0000000403007c0c */ /* 0x000fda000bf06270 */
[----:B------:R-:W-:Y:S05]  /*0440*/  @P0 BREAK.RELIABLE B1 ;  /* 0x0000000000010942 */ /* 0x000fea0003800100 */
[----:B------:R-:W-:Y:S05]  /*0450*/  @P0 BRA `(.L_x_25556) ;  /* 0x00000000005c0947 */ /* 0x000fea0003800000 */
[----:B------:R-:W-:Y:S05]  /*0460*/  BSYNC.RELIABLE B1 ;  /* 0x0000000000017941 */ /* 0x000fea0003800100 */
.L_x_25552:
        /* <DEDUP_REMOVED lines=17> */
.L_x_25559:
[----:B------:R-:W-:-:S05]  /*0580*/  FADD.FTZ R2, R7, R2 ;  /* 0x0000000207027221 */ /* 0x000fca0000010000 */
[----:B------:R-:W-:-:S07]  /*0590*/  F2FP.BF16.F32.PACK_AB R2, RZ, R2 ;  /* 0x00000002ff02723e */ /* 0x000fce00000010ff */
.L_x_25560:
[----:B------:R-:W0:Y:S01]  /*05a0*/  LDC.64 R4, c[0x0][0x580] ;  /* 0x00016000ff047b82 */ /* 0x000e220000000a00 */
[----:B------:R-:W-:Y:S01]  /*05b0*/  VIADD R3, R3, 0x80 ;  /* 0x0000008003037836 */ /* 0x000fe20000000000 */
[----:B0-----:R1:W-:Y:S06]  /*05c0*/  STG.E.U16 desc[UR6][R4.64], R2 ;  /* 0x0000000204007986 */ /* 0x0013ec000c101506 */
.L_x_25556:
[----:B------:R-:W-:Y:S05]  /*05d0*/  BSYNC.RECONVERGENT B0 ;  /* 0x0000000000007941 */ /* 0x000fea0003800200 */
.L_x_25551:
[----:B------:R-:W-:Y:S05]  /*05e0*/  WARPSYNC.ALL ;  /* 0x0000000000007948 */ /* 0x000fea0003800000 */
[----:B------:R-:W-:-:S13]  /*05f0*/  ISETP.GE.AND P0, PT, R3, UR4, PT ;  /* 0x0000000403007c0c */ /* 0x000fda000bf06270 */
[----:B------:R-:W-:Y:S05]  /*0600*/  @P0 EXIT ;  /* 0x000000000000094d */ /* 0x000fea0003800000 */
[----:B01----:R-:W0:Y:S02]  /*0610*/  LDC.64 R2, c[0x0][0x588] ;  /* 0x00016200ff027b82 */ /* 0x003e240000000a00 */
[----:B0-----:R-:W2:Y:S01]  /*0620*/  LDG.E.U16 R4, desc[UR6][R2.64] ;  /* 0x0000000602047981 */ /* 0x001ea2000c1e1500 */
[----:B------:R-:W-:-:S04]  /*0630*/  SHF.L.U32 R6, R0, 0x10, RZ ;  /* 0x0000001000067819 */ /* 0x000fc800000006ff */
[----:B------:R-:W-:Y:S01]  /*0640*/  FSETP.NAN.FTZ.AND P1, PT, R6, R6, PT ;  /* 0x000000060600720b */ /* 0x000fe20003f38000 */
[----:B--2---:R-:W-:-:S05]  /*0650*/  IMAD.U32 R5, R4, 0x10000, RZ ;  /* 0x0001000004057824 */ /* 0x004fca00078e00ff */
[----:B------:R-:W-:-:S04]  /*0660*/  FSETP.NAN.FTZ.AND P0, PT, R5, R5, PT ;  /* 0x000000050500720b */ /* 0x000fc80003f18000 */
[----:B------:R-:W-:-:S13]  /*0670*/  PLOP3.LUT P0, PT, P0, P1, PT, 0xf8, 0x8f ;  /* 0x00000000008f781c */ /* 0x000fda0000703f70 */
[----:B------:R-:W-:Y:S05]  /*0680*/  @P0 BRA `(.L_x_25561) ;  /* 0x00000000002c0947 */ /* 0x000fea0003800000 */
[----:B------:R-:W0:Y:S01]  /*0690*/  LDC.64 R2, c[0x0][0x580] ;  /* 0x00016000ff027b82 */ /* 0x000e220000000a00 */
[C---:B------:R-:W-:Y:S02]  /*06a0*/  PRMT R6, R4.reuse, 0x9910, RZ ;  /* 0x0000991004067816 */ /* 0x040fe400000000ff */
[C---:B------:R-:W-:Y:S02]  /*06b0*/  LOP3.LUT P0, RZ, R4.reuse, 0x7fff, RZ, 0xc0, !PT ;  /* 0x00007fff04ff7812 */ /* 0x040fe4000780c0ff */
[----:B------:R-:W-:Y:S01]  /*06c0*/  IADD3 R5, PT, PT, R4, -0x1, RZ ;  /* 0xffffffff04057810 */ /* 0x000fe20007ffe0ff */
[----:B------:R-:W-:Y:S01]  /*06d0*/  IMAD.MOV.U32 R4, RZ, RZ, R6 ;  /* 0x000000ffff047224 */ /* 0x000fe200078e0006 */
[C---:B------:R-:W-:Y:S02]  /*06e0*/  PRMT R7, R0.reuse, 0x9910, RZ ;  /* 0x0000991000077816 */ /* 0x040fe400000000ff */
[----:B------:R-:W-:Y:S02]  /*06f0*/  SEL R5, R0, R5, !P0 ;  /* 0x0000000500057207 */ /* 0x000fe40004000000 */
[----:B------:R-:W-:-:S04]  /*0700*/  ISETP.NE.AND P0, PT, R4, R7, PT ;  /* 0x000000070400720c */ /* 0x000fc80003f05270 */
[----:B------:R-:W-:-:S05]  /*0710*/  SEL R5, R0, R5, !P0 ;  /* 0x0000000500057207 */ /* 0x000fca0004000000 */
[----:B0-----:R-:W-:Y:S01]  /*0720*/  STG.E.U16 desc[UR6][R2.64], R5 ;  /* 0x0000000502007986 */ /* 0x001fe2000c101506 */
[----:B------:R-:W-:Y:S05]  /*0730*/  EXIT ;  /* 0x000000000000794d */ /* 0x000fea0003800000 */
.L_x_25561:
[----:B------:R-:W0:Y:S01]  /*0740*/  LDC.64 R2, c[0x0][0x580] ;  /* 0x00016000ff027b82 */ /* 0x000e220000000a00 */
[----:B------:R-:W-:-:S05]  /*0750*/  FADD.FTZ R5, R6, R5 ;  /* 0x0000000506057221 */ /* 0x000fca0000010000 */
[----:B------:R-:W-:-:S05]  /*0760*/  F2FP.BF16.F32.PACK_AB R5, RZ, R5 ;  /* 0x00000005ff05723e */ /* 0x000fca00000010ff */
[----:B0-----:R-:W-:Y:S01]  /*0770*/  STG.E.U16 desc[UR6][R2.64], R5 ;  /* 0x0000000502007986 */ /* 0x001fe2000c101506 */
[----:B------:R-:W-:Y:S05]  /*0780*/  EXIT ;  /* 0x000000000000794d */ /* 0x000fea0003800000 */
.L_x_25550:
        /* <DEDUP_REMOVED lines=31> */
.L_x_25565:
[----:B------:R-:W-:-:S05]  /*0980*/  FADD.FTZ R2, R9, R2 ;  /* 0x0000000209027221 */ /* 0x000fca0000010000 */
[----:B------:R-:W-:-:S04]  /*0990*/  F2FP.BF16.F32.PACK_AB R2, RZ, R2 ;  /* 0x00000002ff02723e */ /* 0x000fc800000010ff */
[----:B------:R-:W-:-:S07]  /*09a0*/  PRMT R9, R2, 0x7610, R9 ;  /* 0x0000761002097816 */ /* 0x000fce0000000009 */
.L_x_25566:
        /* <DEDUP_REMOVED lines=9> */
[----:B------:R-:W-:Y:S02]  /*0a40*/  FSETP.NAN.FTZ.AND P1, PT, R9, R9, PT ;  /* 0x000000090900720b */ /* 0x000fe40003f38000 */
[----:B--2---:R-:W-:-:S04]  /*0a50*/  SHF.L.U32 R2, R7, 0x10, RZ ;  /* 0x0000001007027819 */ /* 0x004fc800000006ff */
        /* <DEDUP_REMOVED lines=21> */
.L_x_25568:
[----:B------:R-:W-:-:S05]  /*0bb0*/  FADD.FTZ R2, R9, R2 ;  /* 0x0000000209027221 */ /* 0x000fca0000010000 */
[----:B------:R-:W-:-:S04]  /*0bc0*/  F2FP.BF16.F32.PACK_AB R2, RZ, R2 ;  /* 0x00000002ff02723e */ /* 0x000fc800000010ff */
[----:B------:R-:W-:-:S07]  /*0bd0*/  PRMT R9, R2, 0x7610, R9 ;  /* 0x0000761002097816 */ /* 0x000fce0000000009 */
.L_x_25569:
[----:B------:R-:W0:Y:S01]  /*0be0*/  LDC.64 R6, c[0x0][0x580] ;  /* 0x00016000ff067b82 */ /* 0x000e220000000a00 */
[----:B------:R-:W-:Y:S01]  /*0bf0*/  VIADD R3, R3, 0x80 ;  /* 0x0000008003037836 */ /* 0x000fe20000000000 */
[----:B0-----:R0:W-:Y:S06]  /*0c00*/  STG.E.U16 desc[UR6][R6.64], R9 ;  /* 0x0000000906007986 */ /* 0x0011ec000c101506 */
.L_x_25564:
[----:B------:R-:W-:-:S13]  /*0c10*/  ISETP.GE.AND P0, PT, R3, UR4, PT ;  /* 0x0000000403007c0c */ /* 0x000fda000bf06270 */
[----:B------:R-:W-:Y:S05]  /*0c20*/  @P0 BREAK.RELIABLE B1 ;  /* 0x0000000000010942 */ /* 0x000fea0003800100 */
[----:B------:R-:W-:Y:S05]  /*0c30*/  @P0 BRA `(.L_x_25567) ;  /* 0x0000000000840947 */ /* 0x000fea0003800000 */
[----:B------:R-:W-:Y:S05]  /*0c40*/  BSYNC.RELIABLE B1 ;  /* 0x0000000000017941 */ /* 0x000fea0003800100 */
.L_x_25563:
        /* <DEDUP_REMOVED lines=26> */
.L_x_25570:
[----:B------:R-:W-:-:S05]  /*0df0*/  FADD.FTZ R2, R9, R2 ;  /* 0x0000000209027221 */ /* 0x000fca0000010000 */
[----:B------:R-:W-:-:S04]  /*0e00*/  F2FP.BF16.F32.PACK_AB R2, RZ, R2 ;  /* 0x00000002ff02723e */ /* 0x000fc800000010ff */
[----:B------:R-:W-:-:S07]  /*0e10*/  PRMT R9, R2, 0x7610, R9 ;  /* 0x0000761002097816 */ /* 0x000fce0000000009 */
.L_x_25571:
[----:B------:R-:W0:Y:S01]  /*0e20*/  LDC.64 R6, c[0x0][0x580] ;  /* 0x00016000ff067b82 */ /* 0x000e220000000a00 */
[----:B------:R-:W-:Y:S01]  /*0e30*/  VIADD R3, R3, 0x80 ;  /* 0x0000008003037836 */ /* 0x000fe20000000000 */
[----:B0-----:R1:W-:Y:S06]  /*0e40*/  STG.E.U16 desc[UR6][R6.64], R9 ;  /* 0x0000000906007986 */ /* 0x0013ec000c101506 */
.L_x_25567:
[----:B------:R-:W-:Y:S05]  /*0e50*/  BSYNC.RECONVERGENT B0 ;  /* 0x0000000000007941 */ /* 0x000fea0003800200 */
.L_x_25562:
[----:B------:R-:W-:Y:S05]  /*0e60*/  WARPSYNC.ALL ;  /* 0x0000000000007948 */ /* 0x000fea0003800000 */
[----:B------:R-:W-:-:S13]  /*0e70*/  ISETP.GE.AND P0, PT, R3, UR4, PT ;  /* 0x0000000403007c0c */ /* 0x000fda000bf06270 */
[----:B------:R-:W-:Y:S05]  /*0e80*/  @P0 EXIT ;  /* 0x000000000000094d */ /* 0x000fea0003800000 */
[----:B------:R-:W2:Y:S02]  /*0e90*/  LDC.64 R2, c[0x0][0x588] ;  /* 0x00016200ff027b82 */ /* 0x000ea40000000a00 */
[----:B--2---:R-:W2:Y:S01]  /*0ea0*/  LDG.E.U16 R3, desc[UR6][R2.64] ;  /* 0x0000000602037981 */ /* 0x004ea2000c1e1500 */
[----:B01----:R-:W-:-:S04]  /*0eb0*/  SHF.L.U32 R7, R0, 0x10, RZ ;  /* 0x0000001000077819 */ /* 0x003fc800000006ff */
        /* <DEDUP_REMOVED lines=23> */
.L_x_25572:
[----:B------:R-:W-:-:S05]  /*1030*/  FADD.FTZ R6, R7, R6 ;  /* 0x0000000607067221 */ /* 0x000fca0000010000 */
[----:B------:R-:W-:-:S04]  /*1040*/  F2FP.BF16.F32.PACK_AB R6, RZ, R6 ;  /* 0x00000006ff06723e */ /* 0x000fc800000010ff */
[----:B------:R-:W-:-:S07]  /*1050*/  PRMT R7, R6, 0x7610, R7 ;  /* 0x0000761006077816 */ /* 0x000fce0000000007 */
.L_x_25573:
[----:B------:R-:W0:Y:S02]  /*1060*/  LDC.64 R2, c[0x0][0x580] ;  /* 0x00016000ff027b82 */ /* 0x000e240000000a00 */
[----:B0-----:R-:W-:Y:S01]  /*1070*/  STG.E.U16 desc[UR6][R2.64], R7 ;  /* 0x0000000702007986 */ /* 0x001fe2000c101506 */
[----:B------:R-:W-:Y:S05]  /*1080*/  EXIT ;  /* 0x000000000000794d */ /* 0x000fea0003800000 */
.L_x_25549:
        /* <DEDUP_REMOVED lines=308> */
.L_x_25578:
[----:B------:R-:W0:Y:S02]  /*23d0*/  LDCU.64 UR8, c[0x0][0x588] ;  /* 0x0000b100ff0877ac */ /* 0x000e240008000a00 */
[----:B0-----:R-:W-:-:S04]  /*23e0*/  IADD3 R6, P0, PT, R6, UR8, RZ ;  /* 0x0000000806067c10 */ /* 0x001fc8000ff1e0ff */
[----:B------:R-:W-:Y:S01]  /*23f0*/  IADD3.X R7, PT, PT, RZ, UR9, RZ, P0, !PT ;  /* 0x00000009ff077c10 */ /* 0x000fe200087fe4ff */
[----:B------:R-:W-:Y:S01]  /*2400*/  IMAD.U32 R10, R0, 0x10000, RZ ;  /* 0x00010000000a7824 */ /* 0x000fe200078e00ff */
[----:B------:R-:W0:Y:S04]  /*2410*/  LDCU.64 UR8, c[0x0][0x580] ;  /* 0x0000b000ff0877ac */ /* 0x000e280008000a00 */
[----:B------:R-:W2:Y:S01]  /*2420*/  LDG.E.U16 R7, desc[UR6][R6.64] ;  /* 0x0000000606077981 */ /* 0x000ea2000c1e1500 */
[----:B------:R-:W-:Y:S02]  /*2430*/  FSETP.NAN.FTZ.AND P1, PT, R10, R10, PT ;  /* 0x0000000a0a00720b */ /* 0x000fe40003f38000 */
[----:B------:R-:W-:Y:S02]  /*2440*/  IADD3 R3, PT, PT, R3, 0x80, RZ ;  /* 0x0000008003037810 */ /* 0x000fe40007ffe0ff */
[----:B--2---:R-:W-:-:S04]  /*2450*/  SHF.L.U32 R9, R7, 0x10, RZ ;  /* 0x0000001007097819 */ /* 0x004fc800000006ff */
        /* <DEDUP_REMOVED lines=9> */
[----:B------:R-:W-:Y:S02]  /*24f0*/  @P0 F2FP.BF16.F32.PACK_AB R8, RZ, R6 ;  /* 0x00000006ff08023e */ /* 0x000fe400000010ff */
[----:B0-----:R-:W-:Y:S02]  /*2500*/  IADD3 R6, P2, PT, R5, UR8, RZ ;  /* 0x0000000805067c10 */ /* 0x001fe4000ff5e0ff */
[----:B------:R-:W-:-:S03]  /*2510*/  @!P0 SEL R5, R0, R7, !P1 ;  /* 0x0000000700058207 */ /* 0x000fc60004800000 */
[----:B------:R-:W-:Y:S01]  /*2520*/  IMAD.X R7, RZ, RZ, UR9, P2 ;  /* 0x00000009ff077e24 */ /* 0x000fe200090e06ff */
[----:B------:R-:W-:Y:S02]  /*2530*/  @P0 PRMT R5, R8, 0x7610, R5 ;  /* 0x0000761008050816 */ /* 0x000fe40000000005 */
        /* <DEDUP_REMOVED lines=302> */
.L_x_25580:
        /* <DEDUP_REMOVED lines=22> */
[----:B------:R-:W-:-:S05]  /*3980*/  @P0 PRMT R5, R8, 0x7610, R5 ;  /* 0x0000761008050816 */ /* 0x000fca0000000005 */
[----:B------:R0:W-:Y:S02]  /*3990*/  STG.E.U16 desc[UR6][R6.64], R5 ;  /* 0x0000000506007986 */ /* 0x0001e4000c101506 */
.L_x_25577:
[----:B------:R-:W-:-:S13]  /*39a0*/  ISETP.GE.AND P0, PT, R3, UR4, PT ;  /* 0x0000000403007c0c */ /* 0x000fda000bf06270 */
[----:B------:R-:W-:Y:S05]  /*39b0*/  @P0 BREAK.RELIABLE B1 ;  /* 0x0000000000010942 */ /* 0x000fea0003800100 */
[----:B------:R-:W-:Y:S05]  /*39c0*/  @P0 BRA `(.L_x_25579) ;  /* 0x00000014000c0947 */ /* 0x000fea0003800000 */
[----:B------:R-:W-:Y:S05]  /*39d0*/  BSYNC.RELIABLE B1 ;  /* 0x0000000000017941 */ /* 0x000fea0003800100 */
.L_x_25576:
        /* <DEDUP_REMOVED lines=298> */
.L_x_25581:
        /* <DEDUP_REMOVED lines=24> */
.L_x_25579:
[----:B------:R-:W-:Y:S05]  /*4e00*/  BSYNC.RECONVERGENT B0 ;  /* 0x0000000000007941 */ /* 0x000fea0003800200 */
.L_x_25575:
        /* <DEDUP_REMOVED lines=301> */
.L_x_25582:
[----:B------:R-:W0:Y:S02]  /*60e0*/  LDCU.128 UR8, c[0x0][0x580] ;  /* 0x0000b000ff0877ac */ /* 0x000e240008000c00 */
[----:B0-----:R-:W-:-:S04]  /*60f0*/  IADD3 R4, P0, PT, R2, UR10, RZ ;  /* 0x0000000a02047c10 */ /* 0x001fc8000ff1e0ff */
[----:B------:R-:W-:-:S06]  /*6100*/  IADD3.X R5, PT, PT, RZ, UR11, RZ, P0, !PT ;  /* 0x0000000bff057c10 */ /* 0x000fcc00087fe4ff */
[----:B------:R-:W2:Y:S01]  /*6110*/  LDG.E.U16 R5, desc[UR6][R4.64] ;  /* 0x0000000604057981 */ /* 0x000ea2000c1e1500 */
[----:B------:R-:W-:Y:S01]  /*6120*/  IMAD.U32 R7, R0, 0x10000, RZ ;  /* 0x0001000000077824 */ /* 0x000fe200078e00ff */
[----:B------:R-:W-:-:S04]  /*6130*/  IADD3 R2, P1, PT, R3, UR8, RZ ;  /* 0x0000000803027c10 */ /* 0x000fc8000ff3e0ff */
[----:B------:R-:W-:Y:S02]  /*6140*/  FSETP.NAN.FTZ.AND P2, PT, R7, R7, PT ;  /* 0x000000070700720b */ /* 0x000fe40003f58000 */
[----:B------:R-:W-:Y:S02]  /*6150*/  IADD3.X R3, PT, PT, RZ, UR9, RZ, P1, !PT ;  /* 0x00000009ff037c10 */ /* 0x000fe40008ffe4ff */
[----:B--2---:R-:W-:-:S04]  /*6160*/  SHF.L.U32 R6, R5, 0x10, RZ ;  /* 0x0000001005067819 */ /* 0x004fc800000006ff */
[----:B------:R-:W-:-:S04]  /*6170*/  FSETP.NAN.FTZ.AND P0, PT, R6, R6, PT ;  /* 0x000000060600720b */ /* 0x000fc80003f18000 */
[----:B------:R-:W-:-:S13]  /*6180*/  PLOP3.LUT P0, PT, P0, P2, PT, 0xf8, 0x8f ;  /* 0x00000000008f781c */ /* 0x000fda0000705f70 */
[----:B------:R-:W-:Y:S05]  /*6190*/  @P0 BRA `(.L_x_25583) ;  /* 0x0000000000240947 */ /* 0x000fea0003800000 */
[C---:B------:R-:W-:Y:S02]  /*61a0*/  PRMT R4, R5.reuse, 0x9910, RZ ;  /* 0x0000991005047816 */ /* 0x040fe400000000ff */
[C---:B------:R-:W-:Y:S01]  /*61b0*/  LOP3.LUT P0, RZ, R5.reuse, 0x7fff, RZ, 0xc0, !PT ;  /* 0x00007fff05ff7812 */ /* 0x040fe2000780c0ff */
[----:B------:R-:W-:Y:S01]  /*61c0*/  VIADD R5, R5, 0xffffffff ;  /* 0xffffffff05057836 */ /* 0x000fe20000000000 */
[----:B------:R-:W-:-:S04]  /*61d0*/  PRMT R7, R0, 0x9910, RZ ;  /* 0x0000991000077816 */ /* 0x000fc800000000ff */
[----:B------:R-:W-:Y:S02]  /*61e0*/  SEL R5, R0, R5, !P0 ;  /* 0x0000000500057207 */ /* 0x000fe40004000000 */
[----:B------:R-:W-:-:S04]  /*61f0*/  ISETP.NE.AND P0, PT, R4, R7, PT ;  /* 0x000000070400720c */ /* 0x000fc80003f05270 */
[----:B------:R-:W-:-:S05]  /*6200*/  SEL R5, R0, R5, !P0 ;  /* 0x0000000500057207 */ /* 0x000fca0004000000 */
[----:B------:R-:W-:Y:S01]  /*6210*/  STG.E.U16 desc[UR6][R2.64], R5 ;  /* 0x0000000502007986 */ /* 0x000fe2000c101506 */
[----:B------:R-:W-:Y:S05]  /*6220*/  EXIT ;  /* 0x000000000000794d */ /* 0x000fea0003800000 */
.L_x_25583:
[----:B------:R-:W-:-:S05]  /*6230*/  FADD.FTZ R0, R7, R6 ;  /* 0x0000000607007221 */ /* 0x000fca0000010000 */
[----:B------:R-:W-:-:S05]  /*6240*/  F2FP.BF16.F32.PACK_AB R0, RZ, R0 ;  /* 0x00000000ff00723e */ /* 0x000fca00000010ff */
[----:B------:R-:W-:Y:S01]  /*6250*/  STG.E.U16 desc[UR6][R2.64], R0 ;  /* 0x0000000002007986 */ /* 0x000fe2000c101506 */
[----:B------:R-:W-:Y:S05]  /*6260*/  EXIT ;  /* 0x000000000000794d */ /* 0x000fea0003800000 */
.L_x_25574:
        /* <DEDUP_REMOVED lines=305> */
.L_x_25587:
[----:B------:R-:W0:Y:S02]  /*7580*/  LDCU.64 UR8, c[0x0][0x588] ;  /* 0x0000b100ff0877ac */ /* 0x000e240008000a00 */
[----:B0-----:R-:W-:-:S04]  /*7590*/  IADD3 R8, P0, PT, R8, UR8, RZ ;  /* 0x0000000808087c10 */ /* 0x001fc8000ff1e0ff */
[----:B------:R-:W-:-:S06]  /*75a0*/  IADD3.X R9, PT, PT, RZ, UR9, RZ, P0, !PT ;  /* 0x00000009ff097c10 */ /* 0x000fcc00087fe4ff */
[----:B------:R-:W2:Y:S01]  /*75b0*/  LDG.E.U16 R9, desc[UR6][R8.64] ;  /* 0x0000000608097981 */ /* 0x000ea2000c1e1500 */
[----:B------:R-:W-:Y:S01]  /*75c0*/  IMAD.U32 R11, R0, 0x10000, RZ ;  /* 0x00010000000b7824 */ /* 0x000fe200078e00ff */
[----:B------:R-:W-:Y:S04]  /*75d0*/  BSSY.RECONVERGENT B2, `(.L_x_25588) ;  /* 0x0000019000027945 */ /* 0x000fe80003800200 */
[----:B------:R-:W-:Y:S02]  /*75e0*/  FSETP.NAN.FTZ.AND P1, PT, R11, R11, PT ;  /* 0x0000000b0b00720b */ /* 0x000fe40003f38000 */
[----:B--2---:R-:W-:-:S04]  /*75f0*/  SHF.L.U32 R10, R9, 0x10, RZ ;  /* 0x00000010090a7819 */ /* 0x004fc800000006ff */
        /* <DEDUP_REMOVED lines=19> */
[----:B------:R-:W-:-:S04]  /*7730*/  @P1 SEL R8, R8, 0xffff, !P2 ;  /* 0x0000ffff08081807 */ /* 0x000fc80005000000 */
[----:B------:R-:W-:-:S04]  /*7740*/  @P1 IADD3 R8, PT, PT, R9, R8, RZ ;  /* 0x0000000809081210 */ /* 0x000fc80007ffe0ff */
[----:B------:R-:W-:-:S07]  /*7750*/  @P1 PRMT R11, R8, 0x7610, R11 ;  /* 0x00007610080b1816 */ /* 0x000fce000000000b */
.L_x_25589:
[----:B------:R-:W-:Y:S05]  /*7760*/  BSYNC.RECONVERGENT B2 ;  /* 0x0000000000027941 */ /* 0x000fea0003800200 */
.L_x_25588:
[----:B------:R-:W0:Y:S01]  /*7770*/  LDCU.64 UR8, c[0x0][0x580] ;  /* 0x0000b000ff0877ac */ /* 0x000e220008000a00 */
[----:B------:R-:W-:Y:S01]  /*7780*/  VIADD R3, R3, 0x80 ;  /* 0x0000008003037836 */ /* 0x000fe20000000000 */
[----:B0-----:R-:W-:-:S04]  /*7790*/  IADD3 R8, P0, PT, R7, UR8, RZ ;  /* 0x0000000807087c10 */ /* 0x001fc8000ff1e0ff */
[----:B------:R-:W-:Y:S02]  /*77a0*/  IADD3.X R9, PT, PT, RZ, UR9, RZ, P0, !PT ;  /* 0x00000009ff097c10 */ /* 0x000fe400087fe4ff */
        /* <DEDUP_REMOVED lines=302> */
.L_x_25591:
[----:B------:R-:W0:Y:S02]  /*8a90*/  LDCU.64 UR8, c[0x0][0x588] ;  /* 0x0000b100ff0877ac */ /* 0x000e240008000a00 */
[----:B0-----:R-:W-:-:S04]  /*8aa0*/  IADD3 R8, P0, PT, R8, UR8, RZ ;  /* 0x0000000808087c10 */ /* 0x001fc8000ff1e0ff */
[----:B------:R-:W-:-:S06]  /*8ab0*/  IADD3.X R9, PT, PT, RZ, UR9, RZ, P0, !PT ;  /* 0x00000009ff097c10 */ /* 0x000fcc00087fe4ff */
[----:B------:R-:W2:Y:S01]  /*8ac0*/  LDG.E.U16 R9, desc[UR6][R8.64] ;  /* 0x0000000608097981 */ /* 0x000ea2000c1e1500 */
[----:B------:R-:W-:Y:S01]  /*8ad0*/  SHF.L.U32 R11, R0, 0x10, RZ ;  /* 0x00000010000b7819 */ /* 0x000fe200000006ff */
[----:B------:R-:W-:Y:S03]  /*8ae0*/  BSSY.RECONVERGENT B2, `(.L_x_25592) ;  /* 0x000001b000027945 */ /* 0x000fe60003800200 */
        /* <DEDUP_REMOVED lines=23> */
.L_x_25593:
[----:B------:R-:W-:-:S05]  /*8c60*/  FADD.FTZ R8, R11, R10 ;  /* 0x0000000a0b087221 */ /* 0x000fca0000010000 */
[----:B------:R-:W-:-:S04]  /*8c70*/  F2FP.BF16.F32.PACK_AB R8, RZ, R8 ;  /* 0x00000008ff08723e */ /* 0x000fc800000010ff */
[----:B------:R-:W-:-:S07]  /*8c80*/  PRMT R11, R8, 0x7610, R11 ;  /* 0x00007610080b7816 */ /* 0x000fce000000000b */
.L_x_25594:
[----:B------:R-:W-:Y:S05]  /*8c90*/  BSYNC.RECONVERGENT B2 ;  /* 0x0000000000027941 */ /* 0x000fea0003800200 */
.L_x_25592:
[----:B------:R-:W0:Y:S01]  /*8ca0*/  LDCU.64 UR8, c[0x0][0x580] ;  /* 0x0000b000ff0877ac */ /* 0x000e220008000a00 */
[----:B------:R-:W-:Y:S02]  /*8cb0*/  IADD3 R3, PT, PT, R3, 0x80, RZ ;  /* 0x0000008003037810 */ /* 0x000fe40007ffe0ff */
[----:B0-----:R-:W-:-:S04]  /*8cc0*/  IADD3 R8, P0, PT, R7, UR8, RZ ;  /* 0x0000000807087c10 */ /* 0x001fc8000ff1e0ff */
[----:B------:R-:W-:-:S05]  /*8cd0*/  IADD3.X R9, PT, PT, RZ, UR9, RZ, P0, !PT ;  /* 0x00000009ff097c10 */ /* 0x000fca00087fe4ff */
[----:B------:R0:W-:Y:S04]  /*8ce0*/  STG.E.U16 desc[UR6][R8.64], R11 ;  /* 0x0000000b08007986 */ /* 0x0001e8000c101506 */
.L_x_25586:
[----:B------:R-:W-:-:S13]  /*8cf0*/  ISETP.GE.AND P0, PT, R3, UR4, PT ;  /* 0x0000000403007c0c */ /* 0x000fda000bf06270 */
[----:B------:R-:W-:Y:S05]  /*8d00*/  @P0 BREAK.RELIABLE B0 ;  /* 0x0000000000000942 */ /* 0x000fea0003800100 */
[----:B------:R-:W-:Y:S05]  /*8d10*/  @P0 BRA `(.L_x_25590) ;  /* 0x0000001400440947 */ /* 0x000fea0003800000 */
[----:B------:R-:W-:Y:S05]  /*8d20*/  BSYNC.RELIABLE B0 ;  /* 0x0000000000007941 */ /* 0x000fea0003800100 */
.L_x_25585:
        /* <DEDUP_REMOVED lines=298> */
.L_x_25595:
[----:B------:R-:W0:Y:S02]  /*9fd0*/  LDCU.64 UR8, c[0x0][0x588] ;  /* 0x0000b100ff0877ac */ /* 0x000e240008000a00 */
[----:B0-----:R-:W-:-:S05]  /*9fe0*/  IADD3 R8, P0, PT, R8, UR8, RZ ;  /* 0x0000000808087c10 */ /* 0x001fca000ff1e0ff */
[----:B------:R-:W-:-:S06]  /*9ff0*/  IMAD.X R9, RZ, RZ, UR9, P0 ;  /* 0x00000009ff097e24 */ /* 0x000fcc00080e06ff */
[----:B------:R-:W2:Y:S01]  /*a000*/  LDG.E.U16 R9, desc[UR6][R8.64] ;  /* 0x0000000608097981 */ /* 0x000ea2000c1e1500 */
[----:B------:R-:W-:Y:S01]  /*a010*/  SHF.L.U32 R11, R0, 0x10, RZ ;  /* 0x00000010000b7819 */ /* 0x000fe200000006ff */
[----:B------:R-:W-:Y:S03]  /*a020*/  BSSY.RECONVERGENT B2, `(.L_x_25596) ;  /* 0x000001b000027945 */ /* 0x000fe60003800200 */
        /* <DEDUP_REMOVED lines=23> */
.L_x_25597:
[----:B------:R-:W-:-:S05]  /*a1a0*/  FADD.FTZ R8, R11, R10 ;  /* 0x0000000a0b087221 */ /* 0x000fca0000010000 */
[----:B------:R-:W-:-:S04]  /*a1b0*/  F2FP.BF16.F32.PACK_AB R8, RZ, R8 ;  /* 0x00000008ff08723e */ /* 0x000fc800000010ff */
[----:B------:R-:W-:-:S07]  /*a1c0*/  PRMT R11, R8, 0x7610, R11 ;  /* 0x00007610080b7816 */ /* 0x000fce000000000b */
.L_x_25598:
[----:B------:R-:W-:Y:S05]  /*a1d0*/  BSYNC.RECONVERGENT B2 ;  /* 0x0000000000027941 */ /* 0x000fea0003800200 */
.L_x_25596:
[----:B------:R-:W0:Y:S01]  /*a1e0*/  LDCU.64 UR8, c[0x0][0x580] ;  /* 0x0000b000ff0877ac */ /* 0x000e220008000a00 */
[----:B------:R-:W-:Y:S02]  /*a1f0*/  IADD3 R3, PT, PT, R3, 0x80, RZ ;  /* 0x0000008003037810 */ /* 0x000fe40007ffe0ff */
[----:B0-----:R-:W-:-:S05]  /*a200*/  IADD3 R8, P0, PT, R7, UR8, RZ ;  /* 0x0000000807087c10 */ /* 0x001fca000ff1e0ff */
[----:B------:R-:W-:-:S05]  /*a210*/  IMAD.X R9, RZ, RZ, UR9, P0 ;  /* 0x00000009ff097e24 */ /* 0x000fca00080e06ff */
[----:B------:R1:W-:Y:S03]  /*a220*/  STG.E.U16 desc[UR6][R8.64], R11 ;  /* 0x0000000b08007986 */ /* 0x0003e6000c101506 */
.L_x_25590:
[----:B------:R-:W-:Y:S05]  /*a230*/  BSYNC.RECONVERGENT B1 ;  /* 0x0000000000017941 */ /* 0x000fea0003800200 */
.L_x_25584:
        /* <DEDUP_REMOVED lines=301> */
.L_x_25599:
[----:B------:R-:W0:Y:S02]  /*b510*/  LDCU.128 UR8, c[0x0][0x580] ;  /* 0x0000b000ff0877ac */ /* 0x000e240008000c00 */
[----:B0-----:R-:W-:-:S04]  /*b520*/  IADD3 R6, P0, PT, R2, UR10, RZ ;  /* 0x0000000a02067c10 */ /* 0x001fc8000ff1e0ff */
[----:B------:R-:W-:-:S05]  /*b530*/  IADD3.X R7, PT, PT, RZ, UR11, RZ, P0, !PT ;  /* 0x0000000bff077c10 */ /* 0x000fca00087fe4ff */
[----:B------:R-:W2:Y:S01]  /*b540*/  LDG.E.U16 R9, desc[UR6][R6.64] ;  /* 0x0000000606097981 */ /* 0x000ea2000c1e1500 */
[----:B------:R-:W-:Y:S01]  /*b550*/  IMAD.U32 R11, R0, 0x10000, RZ ;  /* 0x00010000000b7824 */ /* 0x000fe200078e00ff */
[----:B------:R-:W-:Y:S01]  /*b560*/  IADD3 R2, P1, PT, R3, UR8, RZ ;  /* 0x0000000803027c10 */ /* 0x000fe2000ff3e0ff */
[----:B------:R-:W-:Y:S03]  /*b570*/  BSSY.RECONVERGENT B1, `(.L_x_25600) ;  /* 0x000001c000017945 */ /* 0x000fe60003800200 */
[----:B------:R-:W-:Y:S02]  /*b580*/  FSETP.NAN.FTZ.AND P2, PT, R11, R11, PT ;  /* 0x0000000b0b00720b */ /* 0x000fe40003f58000 */
[----:B------:R-:W-:Y:S02]  /*b590*/  IADD3.X R3, PT, PT, RZ, UR9, RZ, P1, !PT ;  /* 0x00000009ff037c10 */ /* 0x000fe40008ffe4ff */
        /* <DEDUP_REMOVED lines=22> */
.L_x_25601:
[----:B------:R-:W-:-:S05]  /*b700*/  FADD.FTZ R0, R11, R8 ;  /* 0x000000080b007221 */ /* 0x000fca0000010000 */
[----:B------:R-:W-:-:S04]  /*b710*/  F2FP.BF16.F32.PACK_AB R0, RZ, R0 ;  /* 0x00000000ff00723e */ /* 0x000fc800000010ff */
[----:B------:R-:W-:-:S07]  /*b720*/  PRMT R7, R0, 0x7610, R7 ;  /* 0x0000761000077816 */ /* 0x000fce0000000007 */
.L_x_25602:
[----:B------:R-:W-:Y:S05]  /*b730*/  BSYNC.RECONVERGENT B1 ;  /* 0x0000000000017941 */ /* 0x000fea0003800200 */
.L_x_25600:
[----:B------:R-:W-:Y:S01]  /*b740*/  STG.E.U16 desc[UR6][R2.64], R7 ;  /* 0x0000000702007986 */ /* 0x000fe2000c101506 */
[----:B------:R-:W-:Y:S05]  /*b750*/  EXIT ;  /* 0x000000000000794d */ /* 0x000fea0003800000 */
.L_x_25603:
        /* <DEDUP_REMOVED lines=10> */
.L_x_32549:


//--------------------- .text._ZN2at6native27unrolled_elementwise_kernelINS0_13BUnaryFunctorIN3c108BFloat16ES4_S4_ZZZNS0_21nextafter_kernel_cudaERNS_18TensorIteratorBaseEENKUlvE_clEvENKUlvE1_clEvEUlS4_S4_E_EESt5arrayIPcLm2EELi4E23TrivialOffsetCalculatorILi1EjESF_NS0_6memory15LoadWithoutCastENSG_16StoreWithoutCastEEEviT_T0_T2_T3_T4_T5_ --------------------------
	.section	.text._ZN2at6native27unrolled_elementwise_kernelINS0_13BUnaryFunctorIN3c108BFloat16ES4_S4_ZZZNS0_21nextafter_kernel_cudaERNS_18TensorIteratorBaseEENKUlvE_clEvENKUlvE1_clEvEUlS4_S4_E_EESt5arrayIPcLm2EELi4E23TrivialOffsetCalculatorILi1EjESF_NS0_6memory15LoadWithoutCastENSG_16StoreWithoutCastEEEviT_T0_T2_T3_T4_T5_,"ax",@progbits
	.align	128
        .global         _ZN2at6native27unrolled_elementwise_kernelINS0_13BUnaryFunctorIN3c108BFloat16ES4_S4_ZZZNS0_21nextafter_kernel_cudaERNS_18TensorIteratorBaseEENKUlvE_clEvENKUlvE1_clEvEUlS4_S4_E_EESt5arrayIPcLm2EELi4E23TrivialOffsetCalculatorILi1EjESF_NS0_6memory15LoadWithoutCastENSG_16StoreWithoutCastEEEviT_T0_T2_T3_T4_T5_
        .type           _ZN2at6native27unrolled_elementwise_kernelINS0_13BUnaryFunctorIN3c108BFloat16ES4_S4_ZZZNS0_21nextafter_kernel_cudaERNS_18TensorIteratorBaseEENKUlvE_clEvENKUlvE1_clEvEUlS4_S4_E_EESt5arrayIPcLm2EELi4E23TrivialOffsetCalculatorILi1EjESF_NS0_6memory15LoadWithoutCastENSG_16StoreWithoutCastEEEviT_T0_T2_T3_T4_T5_,@function
        .size           _ZN2at6native27unrolled_elementwise_kernelINS0_13BUnaryFunctorIN3c108BFloat16ES4_S4_ZZZNS0_21nextafter_kernel_cudaERNS_18TensorIteratorBaseEENKUlvE_clEvENKUlvE1_clEvEUlS4_S4_E_EESt5arrayIPcLm2EELi4E23TrivialOffsetCalculatorILi1EjESF_NS0_6memory15LoadWithoutCastENSG_16StoreWithoutCastEEEviT_T0_T2_T3_T4_T5_,(.L_x_32550 - _ZN2at6native27unrolled_elementwise_kernelINS0_13BUnaryFunctorIN3c108BFloat16ES4_S4_ZZZNS0_21nextafter_kernel_cudaERNS_18TensorIteratorBaseEENKUlvE_clEvENKUlvE1_clEvEUlS4_S4_E_EESt5arrayIPcLm2EELi4E23TrivialOffsetCalculatorILi1EjESF_NS0_6memory15LoadWithoutCastENSG_16StoreWithoutCastEEEviT_T0_T2_T3_T4_T5_)
        .other          _ZN2at6native27unrolled_elementwise_kernelINS0_13BUnaryFunctorIN3c108BFloat16ES4_S4_ZZZNS0_21nextafter_kernel_cudaERNS_18TensorIteratorBaseEENKUlvE_clEvENKUlvE1_clEvEUlS4_S4_E_EESt5arrayIPcLm2EELi4E23TrivialOffsetCalculatorILi1EjESF_NS0_6memory15LoadWithoutCastENSG_16StoreWithoutCastEEEviT_T0_T2_T3_T4_T5_,@"STO_CUDA_ENTRY STV_DEFAULT"
_ZN2at6native27unrolled_elementwise_kernelINS0_13BUnaryFunctorIN3c108BFloat16ES4_S4_ZZZNS0_21nextafter_kernel_cudaERNS_18TensorIteratorBaseEENKUlvE_clEvENKUlvE1_clEvEUlS4_S4_E_EESt5arrayIPcLm2EELi4E23TrivialOffsetCalculatorILi1EjESF_NS0_6memory15LoadWithoutCastENSG_16StoreWithoutCastEEEviT_T0_T2_T3_T4_T5_:
.text._ZN2at6native27unrolled_elementwise_kernelINS0_13BUnaryFunctorIN3c108BFloat16ES4_S4_ZZZNS0_21nextafter_kernel_cudaERNS_18TensorIteratorBaseEENKUlvE_clEvENKUlvE1_clEvEUlS4_S4_E_EESt5arrayIPcLm2EELi4E23TrivialOffsetCalculatorILi1EjESF_NS0_6memory15LoadWithoutCastENSG_16StoreWithoutCastEEEviT_T0_T2_T3_T4_T5_:
        /* <DEDUP_REMOVED lines=57> */
[----:B------:R-:W-:Y:S02]  /*0390*/  @P0 F2FP.BF16.F32.PACK_AB R4, RZ, R4 ;  /* 0x00000004ff04023e */ /* 0x000fe400000010ff */
[----:B------:R-:W-:Y:S02]  /*03a0*/  @!P0 SEL R13, R8, R13, !P5 ;  /* 0x0000000d080d8207 */ /* 0x000fe40006800000 */
[----:B------:R-:W-:-:S04]  /*03b0*/  @!P0 ISETP.NE.AND P5, PT, R10, R9, PT ;  /* 0x000000090a00820c */ /* 0x000fc80003fa5270 */
[----:B------:R-:W-:-:S04]  /*03c0*/  @!P0 SEL R13, R8, R13, !P5 ;  /* 0x0000000d080d8207 */ /* 0x000fc80006800000 */
[----:B------:R-:W-:-:S04]  /*03d0*/  @!P0 PRMT R9, R13, 0x7610, R9 ;  /* 0x000076100d098816 */ /* 0x000fc80000000009 */
[----:B------:R-:W-:-:S07]  /*03e0*/  @P0 PRMT R9, R4, 0x7610, R9 ;  /* 0x0000761004090816 */ /* 0x000fce0000000009 */
.L_x_25607:
[----:B------:R-:W-:Y:S05]  /*03f0*/  BSYNC.RECONVERGENT B1 ;  /* 0x0000000000017941 */ /* 0x000fea0003800200 */
.L_x_25606:
        /* <DEDUP_REMOVED lines=18> */
.L_x_25609:
[----:B------:R-:W-:Y:S05]  /*0520*/  BSYNC.RECONVERGENT B1 ;  /* 0x0000000000017941 */ /* 0x000fea0003800200 */
.L_x_25608:
        /* <DEDUP_REMOVED lines=18> */
.L_x_25611:
[----:B------:R-:W-:Y:S05]  /*0650*/  BSYNC.RECONVERGENT B1 ;  /* 0x0000000000017941 */ /* 0x000fea0003800200 */
.L_x_25610:
[----:B------:R-:W-:Y:S05]  /*0660*/  @P2 BRA `(.L_x_25612) ;  /* 0x00000008002c2947 */ /* 0x000fea0003800000 */
[----:B-----5:R-:W-:Y:S02]  /*0670*/  IMAD.U32 R10, R6, 0x10000, RZ ;  /* 0x00010000060a7824 */ /* 0x020fe400078e00ff */
[----:B------:R-:W-:-:S03]  /*0680*/  IMAD.U32 R13, R8, 0x10000, RZ ;  /* 0x00010000080d7824 */ /* 0x000fc600078e00ff */
        /* <DEDUP_REMOVED lines=12> */
[----:B------:R-:W-:-:S04]  /*0750*/  @P0 F2FP.BF16.F32.PACK_AB R6, RZ, R6 ;  /* 0x00000006ff06023e */ /* 0x000fc800000010ff */
[----:B------:R-:W-:Y:S01]  /*0760*/  @P0 PRMT R7, R6, 0x7610, R7 ;  /* 0x0000761006070816 */ /* 0x000fe20000000007 */
[----:B------:R-:W-:Y:S06]  /*0770*/  BRA `(.L_x_25612) ;  /* 0x0000000400e87947 */ /* 0x000fec0003800000 */
.L_x_25605:
[----:B------:R-:W-:Y:S01]  /*0780*/  ISETP.GE.AND P3, PT, R3, R2, PT ;  /* 0x000000020300720c */ /* 0x000fe20003f66270 */
[----:B------:R-:W-:Y:S01]  /*0790*/  BSSY.RECONVERGENT B1, `(.L_x_25613) ;  /* 0x000001d000017945 */ /* 0x000fe20003800200 */
[----:B------:R-:W-:-:S04]  /*07a0*/  LOP3.LUT R12, R8, 0x8000, RZ, 0xc0, !PT ;  /* 0x00008000080c7812 */ /* 0x000fc800078ec0ff */
        /* <DEDUP_REMOVED lines=27> */
.L_x_25614:
[----:B------:R-:W-:Y:S05]  /*0960*/  BSYNC.RECONVERGENT B1 ;  /* 0x0000000000017941 */ /* 0x000fea0003800200 */
.L_x_25613:
        /* <DEDUP_REMOVED lines=27> */
.L_x_25617:
[----:B------:R-:W-:-:S05]  /*0b20*/  FADD.FTZ R4, R13, R4 ;  /* 0x000000040d047221 */ /* 0x000fca0000010000 */
[----:B------:R-:W-:-:S07]  /*0b30*/  F2FP.BF16.F32.PACK_AB R4, RZ, R4 ;  /* 0x00000004ff04723e */ /* 0x000fce00000010ff */
.L_x_25616:
[----:B------:R-:W-:Y:S05]  /*0b40*/  BSYNC.RECONVERGENT B1 ;  /* 0x0000000000017941 */ /* 0x000fea0003800200 */
.L_x_25615:
[----:B-----5:R-:W-:Y:S01]  /*0b50*/  VIADD R11, R3, 0x100 ;  /* 0x00000100030b7836 */ /* 0x020fe20000000000 */
        /* <DEDUP_REMOVED lines=27> */
.L_x_25620:
[----:B------:R-:W-:-:S05]  /*0d10*/  FADD.FTZ R7, R14, R11 ;  /* 0x0000000b0e077221 */ /* 0x000fca0000010000 */
[----:B------:R-:W-:-:S04]  /*0d20*/  F2FP.BF16.F32.PACK_AB R7, RZ, R7 ;  /* 0x00000007ff07723e */ /* 0x000fc800000010ff */
[----:B------:R-:W-:-:S07]  /*0d30*/  PRMT R11, R7, 0x7610, R11 ;  /* 0x00007610070b7816 */ /* 0x000fce000000000b */
.L_x_25619:
[----:B------:R-:W-:Y:S05]  /*0d40*/  BSYNC.RECONVERGENT B1 ;  /* 0x0000000000017941 */ /* 0x000fea0003800200 */
.L_x_25618:
[----:B------:R-:W-:-:S05]  /*0d50*/  VIADD R7, R3, 0x180 ;  /* 0x0000018003077836 */ /* 0x000fca0000000000 */
        /* <DEDUP_REMOVED lines=25> */
.L_x_25621:
[----:B------:R-:W-:-:S05]  /*0ef0*/  FADD.FTZ R6, R14, R7 ;  /* 0x000000070e067221 */ /* 0x000fca0000010000 */
[----:B------:R-:W-:-:S04]  /*0f00*/  F2FP.BF16.F32.PACK_AB R6, RZ, R6 ;  /* 0x00000006ff06723e */ /* 0x000fc800000010ff */
[----:B------:R-:W-:-:S07]  /*0f10*/  PRMT R7, R6, 0x7610, R7 ;  /* 0x0000761006077816 */ /* 0x000fce0000000007 */
.L_x_25612:
[----:B------:R-:W-:Y:S05]  /*0f20*/  BSYNC.RECONVERGENT B0 ;  /* 0x0000000000007941 */ /* 0x000fea0003800200 */
.L_x_25604:
        /* <DEDUP_REMOVED lines=18> */
.L_x_25623:
[----:B------:R-:W-:Y:S05]  /*1050*/  BSYNC.RECONVERGENT B0 ;  /* 0x0000000000007941 */ /* 0x000fea0003800200 */
.L_x_25622:
[----:B------:R-:W-:-:S13]  /*1060*/  ISETP.GE.AND P0, PT, R3, R2, PT ;  /* 0x000000020300720c */ /* 0x000fda0003f06270 */
[----:B------:R-:W-:Y:S05]  /*1070*/  @P0 EXIT ;  /* 0x000000000000094d */ /* 0x000fea0003800000 */
[----:B-1----:R-:W1:Y:S01]  /*1080*/  LDC.64 R4, c[0x0][0x388] ;  /* 0x0000e200ff047b82 */ /* 0x002e620000000a00 */
[----:B------:R-:W-:-:S04]  /*1090*/  IMAD R3, R0, 0x200, R3 ;  /* 0x0000020000037824 */ /* 0x000fc800078e0203 */
[----:B-1----:R-:W-:-:S05]  /*10a0*/  IMAD.WIDE.U32 R2, R3, 0x2, R4 ;  /* 0x0000000203027825 */ /* 0x002fca00078e0004 */
[----:B------:R-:W-:Y:S01]  /*10b0*/  STG.E.U16 desc[UR4][R2.64], R7 ;  /* 0x0000000702007986 */ /* 0x000fe2000c101504 */
[----:B------:R-:W-:Y:S05]  /*10c0*/  EXIT ;  /* 0x000000000000794d */ /* 0x000fea0003800000 */
.L_x_25624:
        /* <DEDUP_REMOVED lines=11> */
.L_x_32550:


//--------------------- .text._ZN2at6native29vectorized_elementwise_kernelILi2ENS0_13BUnaryFunctorIN3c108BFloat16ES4_S4_ZZZNS0_21nextafter_kernel_cudaERNS_18TensorIteratorBaseEENKUlvE_clEvENKUlvE1_clEvEUlS4_S4_E_EESt5arrayIPcLm2EEEEviT0_T1_ --------------------------
	.section	.text._ZN2at6native29vectorized_elementwise_kernelILi2ENS0_13BUnaryFunctorIN3c108BFloat16ES4_S4_ZZZNS0_21nextafter_kernel_cudaERNS_18TensorIteratorBaseEENKUlvE_clEvENKUlvE1_clEvEUlS4_S4_E_EESt5arrayIPcLm2EEEEviT0_T1_,"ax",@progbits
	.align	128
        .global         _ZN2at6native29vectorized_elementwise_kernelILi2ENS0_13BUnaryFunctorIN3c108BFloat16ES4_S4_ZZZNS0_21nextafter_kernel_cudaERNS_18TensorIteratorBaseEENKUlvE_clEvENKUlvE1_clEvEUlS4_S4_E_EESt5arrayIPcLm2EEEEviT0_T1_
        .type           _ZN2at6native29vectorized_elementwise_kernelILi2ENS0_13BUnaryFunctorIN3c108BFloat16ES4_S4_ZZZNS0_21nextafter_kernel_cudaERNS_18TensorIteratorBaseEENKUlvE_clEvENKUlvE1_clEvEUlS4_S4_E_EESt5arrayIPcLm2EEEEviT0_T1_,@function
        .size           _ZN2at6native29vectorized_elementwise_kernelILi2ENS0_13BUnaryFunctorIN3c108BFloat16ES4_S4_ZZZNS0_21nextafter_kernel_cudaERNS_18TensorIteratorBaseEENKUlvE_clEvENKUlvE1_clEvEUlS4_S4_E_EESt5arrayIPcLm2EEEEviT0_T1_,(.L_x_32551 - _ZN2at6native29vectorized_elementwise_kernelILi2ENS0_13BUnaryFunctorIN3c108BFloat16ES4_S4_ZZZNS0_21nextafter_kernel_cudaERNS_18TensorIteratorBaseEENKUlvE_clEvENKUlvE1_clEvEUlS4_S4_E_EESt5arrayIPcLm2EEEEviT0_T1_)
        .other          _ZN2at6native29vectorized_elementwise_kernelILi2ENS0_13BUnaryFunctorIN3c108BFloat16ES4_S4_ZZZNS0_21nextafter_kernel_cudaERNS_18TensorIteratorBaseEENKUlvE_clEvENKUlvE1_clEvEUlS4_S4_E_EESt5arrayIPcLm2EEEEviT0_T1_,@"STO_CUDA_ENTRY STV_DEFAULT"
_ZN2at6native29vectorized_elementwise_kernelILi2ENS0_13BUnaryFunctorIN3c108BFloat16ES4_S4_ZZZNS0_21nextafter_kernel_cudaERNS_18TensorIteratorBaseEENKUlvE_clEvENKUlvE1_clEvEUlS4_S4_E_EESt5arrayIPcLm2EEEEviT0_T1_:
.text._ZN2at6native29vectorized_elementwise_kernelILi2ENS0_13BUnaryFunctorIN3c108BFloat16ES4_S4_ZZZNS0_21nextafter_kernel_cudaERNS_18TensorIteratorBaseEENKUlvE_clEvENKUlvE1_clEvEUlS4_S4_E_EESt5arrayIPcLm2EEEEviT0_T1_:
        /* <DEDUP_REMOVED lines=94> */
.L_x_25629:
[----:B------:R-:W-:Y:S05]  /*05e0*/  BSYNC.RECONVERGENT B1 ;  /* 0x0000000000017941 */ /* 0x000fea0003800200 */
.L_x_25628:
[-C--:B------:R-:W-:Y:S01]  /*05f0*/  ISETP.GE.U32.AND P0, PT, R10, R17.reuse, PT ;  /* 0x000000110a00720c */ /* 0x080fe20003f06070 */
[----:B------:R-:W-:Y:S01]  /*0600*/  BSSY.RECONVERGENT B1, `(.L_x_25630) ;  /* 0x0000014000017945 */ /* 0x000fe20003800200 */
[----:B------:R-:W-:Y:S01]  /*0610*/  ISETP.GE.U32.AND P1, PT, R4, R17, PT ;  /* 0x000000110400720c */ /* 0x000fe20003f26070 */
[----:B------:R-:W-:-:S10]  /*0620*/  VIADD R4, R18, 0x280 ;  /* 0x0000028012047836 */ /* 0x000fd40000000000 */
        /* <DEDUP_REMOVED lines=17> */
.L_x_25631:
[----:B------:R-:W-:Y:S05]  /*0740*/  BSYNC.RECONVERGENT B1 ;  /* 0x0000000000017941 */ /* 0x000fea0003800200 */
.L_x_25630:
[----:B------:R-:W-:Y:S01]  /*0750*/  BSSY.RECONVERGENT B1, `(.L_x_25632) ;  /* 0x0000014000017945 */ /* 0x000fe20003800200 */
[----:B------:R-:W-:Y:S01]  /*0760*/  ISETP.GE.U32.AND P5, PT, R4, R17, PT ;  /* 0x000000110400720c */ /* 0x000fe20003fa6070 */
[----:B------:R-:W-:Y:S02]  /*0770*/  VIADD R6, R18, 0x300 ;  /* 0x0000030012067836 */ /* 0x000fe40000000000 */
[----:B------:R-:W-:Y:S10]  /*0780*/  @P4 BRA `(.L_x_25633) ;  /* 0x0000000000404947 */ /* 0x000ff40003800000 */
[----:B-----5:R-:W-:Y:S02]  /*0790*/  IMAD.U32 R5, R22, 0x10000, RZ ;  /* 0x0001000016057824 */ /* 0x020fe400078e00ff */
[----:B------:R-:W-:-:S03]  /*07a0*/  IMAD.U32 R8, R0, 0x10000, RZ ;  /* 0x0001000000087824 */ /* 0x000fc600078e00ff */
        /* <DEDUP_REMOVED lines=11> */
[----:B------:R-:W-:Y:S02]  /*0860*/  @P0 F2FP.BF16.F32.PACK_AB R5, RZ, R4 ;  /* 0x00000004ff05023e */ /* 0x000fe400000010ff */
[----:B------:R-:W-:-:S04]  /*0870*/  @!P0 PRMT R4, R3, 0x7610, R4 ;  /* 0x0000761003048816 */ /* 0x000fc80000000004 */
[----:B------:R-:W-:-:S07]  /*0880*/  @P0 PRMT R4, R5, 0x7610, R4 ;  /* 0x0000761005040816 */ /* 0x000fce0000000004 */
.L_x_25633:
[----:B------:R-:W-:Y:S05]  /*0890*/  BSYNC.RECONVERGENT B1 ;  /* 0x0000000000017941 */ /* 0x000fea0003800200 */
.L_x_25632:
        /* <DEDUP_REMOVED lines=20> */
.L_x_25635:
[----:B------:R-:W-:Y:S05]  /*09e0*/  BSYNC.RECONVERGENT B1 ;  /* 0x0000000000017941 */ /* 0x000fea0003800200 */
.L_x_25634:
[----:B------:R-:W-:Y:S01]  /*09f0*/  BSSY.RECONVERGENT B1, `(.L_x_25636) ;  /* 0x0000013000017945 */ /* 0x000fe20003800200 */
[----:B------:R-:W-:-:S03]  /*0a00*/  ISETP.GE.U32.AND P3, PT, R6, R17, PT ;  /* 0x000000110600720c */ /* 0x000fc60003f66070 */
        /* <DEDUP_REMOVED lines=17> */
.L_x_25637:
[----:B------:R-:W-:Y:S05]  /*0b20*/  BSYNC.RECONVERGENT B1 ;  /* 0x0000000000017941 */ /* 0x000fea0003800200 */
.L_x_25636:
        /* <DEDUP_REMOVED lines=18> */
.L_x_25639:
[----:B------:R-:W-:Y:S05]  /*0c50*/  BSYNC.RECONVERGENT B1 ;  /* 0x0000000000017941 */ /* 0x000fea0003800200 */
.L_x_25638:
        /* <DEDUP_REMOVED lines=18> */
.L_x_25641:
[----:B------:R-:W-:Y:S05]  /*0d80*/  BSYNC.RECONVERGENT B1 ;  /* 0x0000000000017941 */ /* 0x000fea0003800200 */
.L_x_25640:
        /* <DEDUP_REMOVED lines=16> */
[----:B------:R-:W-:Y:S01]  /*0e90*/  @P0 PRMT R5, R0, 0x7610, R5 ;  /* 0x0000761000050816 */ /* 0x000fe20000000005 */
[----:B------:R-:W-:Y:S06]  /*0ea0*/  BRA `(.L_x_25642) ;  /* 0x0000000c00e07947 */ /* 0x000fec0003800000 */
.L_x_25627:
[----:B------:R-:W-:Y:S01]  /*0eb0*/  ISETP.GE.U32.AND P2, PT, R18, R17, PT ;  /* 0x000000111200720c */ /* 0x000fe20003f46070 */
        /* <DEDUP_REMOVED lines=29> */
.L_x_25644:
[----:B------:R-:W-:Y:S05]  /*1090*/  BSYNC.RECONVERGENT B1 ;  /* 0x0000000000017941 */ /* 0x000fea0003800200 */
.L_x_25643:
        /* <DEDUP_REMOVED lines=27> */
.L_x_25647:
[----:B------:R-:W-:-:S05]  /*1250*/  FADD.FTZ R2, R3, R2 ;  /* 0x0000000203027221 */ /* 0x000fca0000010000 */
[----:B------:R-:W-:-:S07]  /*1260*/  F2FP.BF16.F32.PACK_AB R2, RZ, R2 ;  /* 0x00000002ff02723e */ /* 0x000fce00000010ff */
.L_x_25646:
[----:B------:R-:W-:Y:S05]  /*1270*/  BSYNC.RECONVERGENT B1 ;  /* 0x0000000000017941 */ /* 0x000fea0003800200 */
.L_x_25645:
        /* <DEDUP_REMOVED lines=28> */
.L_x_25650:
[----:B------:R-:W-:-:S05]  /*1440*/  FADD.FTZ R3, R4, R3 ;  /* 0x0000000304037221 */ /* 0x000fca0000010000 */
[----:B------:R-:W-:-:S04]  /*1450*/  F2FP.BF16.F32.PACK_AB R3, RZ, R3 ;  /* 0x00000003ff03723e */ /* 0x000fc800000010ff */
[----:B------:R-:W-:-:S07]  /*1460*/  PRMT R4, R3, 0x7610, R4 ;  /* 0x0000761003047816 */ /* 0x000fce0000000004 */
.L_x_25649:
[----:B------:R-:W-:Y:S05]  /*1470*/  BSYNC.RECONVERGENT B1 ;  /* 0x0000000000017941 */ /* 0x000fea0003800200 */
.L_x_25648:
        /* <DEDUP_REMOVED lines=28> */
.L_x_25653:
[----:B------:R-:W-:-:S05]  /*1640*/  FADD.FTZ R3, R6, R3 ;  /* 0x0000000306037221 */ /* 0x000fca0000010000 */
[----:B------:R-:W-:-:S07]  /*1650*/  F2FP.BF16.F32.PACK_AB R3, RZ, R3 ;  /* 0x00000003ff03723e */ /* 0x000fce00000010ff */
.L_x_25652:
[----:B------:R-:W-:Y:S05]  /*1660*/  BSYNC.RECONVERGENT B1 ;  /* 0x0000000000017941 */ /* 0x000fea0003800200 */
.L_x_25651:
        /* <DEDUP_REMOVED lines=27> */
.L_x_25656:
[----:B------:R-:W-:-:S05]  /*1820*/  FADD.FTZ R5, R6, R5 ;  /* 0x0000000506057221 */ /* 0x000fca0000010000 */
[----:B------:R-:W-:-:S04]  /*1830*/  F2FP.BF16.F32.PACK_AB R5, RZ, R5 ;  /* 0x00000005ff05723e */ /* 0x000fc800000010ff */
[----:B------:R-:W-:-:S07]  /*1840*/  PRMT R6, R5, 0x7610, R6 ;  /* 0x0000761005067816 */ /* 0x000fce0000000006 */
.L_x_25655:
[----:B------:R-:W-:Y:S05]  /*1850*/  BSYNC.RECONVERGENT B1 ;  /* 0x0000000000017941 */ /* 0x000fea0003800200 */
.L_x_25654:
        /* <DEDUP_REMOVED lines=28> */
.L_x_25659:
[----:B------:R-:W-:-:S05]  /*1a20*/  FADD.FTZ R5, R8, R5 ;  /* 0x0000000508057221 */ /* 0x000fca0000010000 */
[----:B------:R-:W-:-:S04]  /*1a30*/  F2FP.BF16.F32.PACK_AB R5, RZ, R5 ;  /* 0x00000005ff05723e */ /* 0x000fc800000010ff */
[----:B------:R-:W-:-:S07]  /*1a40*/  PRMT R7, R5, 0x7610, R7 ;  /* 0x0000761005077816 */ /* 0x000fce0000000007 */
.L_x_25658:
[----:B------:R-:W-:Y:S05]  /*1a50*/  BSYNC.RECONVERGENT B1 ;  /* 0x0000000000017941 */ /* 0x000fea0003800200 */
.L_x_25657:
        /* <DEDUP_REMOVED lines=27> */
.L_x_25662:
[----:B------:R-:W-:-:S05]  /*1c10*/  FADD.FTZ R5, R8, R5 ;  /* 0x0000000508057221 */ /* 0x000fca0000010000 */
[----:B------:R-:W-:-:S04]  /*1c20*/  F2FP.BF16.F32.PACK_AB R5, RZ, R5 ;  /* 0x00000005ff05723e */ /* 0x000fc800000010ff */
[----:B------:R-:W-:-:S07]  /*1c30*/  PRMT R8, R5, 0x7610, R8 ;  /* 0x0000761005087816 */ /* 0x000fce0000000008 */
.L_x_25661:
[----:B------:R-:W-:Y:S05]  /*1c40*/  BSYNC.RECONVERGENT B1 ;  /* 0x0000000000017941 */ /* 0x000fea0003800200 */
.L_x_25660:
[----:B------:R-:W-:-:S05]  /*1c50*/  VIADD R14, R18, 0x380 ;  /* 0x00000380120e7836 */ /* 0x000fca0000000000 */
        /* <DEDUP_REMOVED lines=26> */
.L_x_25663:
[----:B------:R-:W-:-:S05]  /*1e00*/  FADD.FTZ R0, R14, R5 ;  /* 0x000000050e007221 */ /* 0x000fca0000010000 */
[----:B------:R-:W-:-:S04]  /*1e10*/  F2FP.BF16.F32.PACK_AB R0, RZ, R0 ;  /* 0x00000000ff00723e */ /* 0x000fc800000010ff */
[----:B------:R-:W-:-:S07]  /*1e20*/  PRMT R5, R0, 0x7610, R5 ;  /* 0x0000761000057816 */ /* 0x000fce0000000005 */
.L_x_25642:
[----:B------:R-:W-:Y:S05]  /*1e30*/  BSYNC.RECONVERGENT B0 ;  /* 0x0000000000007941 */ /* 0x000fea0003800200 */
.L_x_25626:
        /* <DEDUP_REMOVED lines=21> */
.L_x_25666:
[----:B------:R-:W-:-:S13]  /*1f90*/  ISETP.GE.U32.AND P0, PT, R18, R17, PT ;  /* 0x000000111200720c */ /* 0x000fda0003f06070 */
[----:B------:R-:W-:Y:S05]  /*1fa0*/  @P0 BRA `(.L_x_25668) ;  /* 0x0000000000300947 */ /* 0x000fea0003800000 */
[----:B-1----:R-:W1:Y:S01]  /*1fb0*/  LDC.64 R10, c[0x0][0x388] ;  /* 0x0000e200ff0a7b82 */ /* 0x002e620000000a00 */
[----:B0-----:R-:W-:Y:S02]  /*1fc0*/  IMAD.IADD R9, R16, 0x1, R18 ;  /* 0x0000000110097824 */ /* 0x001fe400078e0212 */
[----:B------:R-:W-:Y:S02]  /*1fd0*/  VIADD R18, R18, 0x80 ;  /* 0x0000008012127836 */ /* 0x000fe40000000000 */
[----:B-1----:R-:W-:-:S05]  /*1fe0*/  IMAD.WIDE.U32 R10, R9, 0x2, R10 ;  /* 0x00000002090a7825 */ /* 0x002fca00078e000a */
[----:B------:R1:W-:Y:S02]  /*1ff0*/  STG.E.U16 desc[UR4][R10.64], R3 ;  /* 0x000000030a007986 */ /* 0x0003e4000c101504 */
.L_x_25667:
[----:B------:R-:W-:-:S13]  /*2000*/  ISETP.GE.U32.AND P0, PT, R18, R17, PT ;  /* 0x000000111200720c */ /* 0x000fda0003f06070 */
[----:B------:R-:W-:Y:S05]  /*2010*/  @P0 BRA `(.L_x_25669) ;  /* 0x0000000000340947 */ /* 0x000fea0003800000 */
[----:B01----:R-:W0:Y:S01]  /*2020*/  LDC.64 R2, c[0x0][0x388] ;  /* 0x0000e200ff027b82 */ /* 0x003e220000000a00 */
[----:B------:R-:W-:Y:S02]  /*2030*/  IMAD.IADD R9, R16, 0x1, R18 ;  /* 0x0000000110097824 */ /* 0x000fe400078e0212 */
[----:B------:R-:W-:Y:S02]  /*2040*/  VIADD R18, R18, 0x80 ;  /* 0x0000008012127836 */ /* 0x000fe40000000000 */
[----:B0-----:R-:W-:-:S05]  /*2050*/  IMAD.WIDE.U32 R2, R9, 0x2, R2 ;  /* 0x0000000209027825 */ /* 0x001fca00078e0002 */
[----:B------:R2:W-:Y:S02]  /*2060*/  STG.E.U16 desc[UR4][R2.64], R6 ;  /* 0x0000000602007986 */ /* 0x0005e4000c101504 */
.L_x_25668:
        /* <DEDUP_REMOVED lines=8> */
.L_x_25669:
[----:B------:R-:W-:Y:S05]  /*20f0*/  BSYNC.RELIABLE B1 ;  /* 0x0000000000017941 */ /* 0x000fea0003800100 */
.L_x_25665:
[----:B------:R-:W-:-:S13]  /*2100*/  ISETP.GE.U32.AND P0, PT, R18, R17, PT ;  /* 0x000000111200720c */ /* 0x000fda0003f06070 */
[----:B012---:R-:W0:Y:S01]  /*2110*/  @!P0 LDC.64 R2, c[0x0][0x388] ;  /* 0x0000e200ff028b82 */ /* 0x007e220000000a00 */
[----:B------:R-:W-:Y:S02]  /*2120*/  @!P0 IMAD.IADD R7, R16, 0x1, R18 ;  /* 0x0000000110078824 */ /* 0x000fe400078e0212 */
[----:B------:R-:W-:Y:S02]  /*2130*/  @!P0 VIADD R18, R18, 0x80 ;  /* 0x0000008012128836 */ /* 0x000fe40000000000 */
[----:B0-----:R-:W-:-:S05]  /*2140*/  @!P0 IMAD.WIDE.U32 R2, R7, 0x2, R2 ;  /* 0x0000000207028825 */ /* 0x001fca00078e0002 */
[----:B------:R3:W-:Y:S02]  /*2150*/  @!P0 STG.E.U16 desc[UR4][R2.64], R8 ;  /* 0x0000000802008986 */ /* 0x0007e4000c101504 */
.L_x_25670:
[----:B------:R-:W-:Y:S05]  /*2160*/  BSYNC.RECONVERGENT B0 ;  /* 0x0000000000007941 */ /* 0x000fea0003800200 */
.L_x_25664:
        /* <DEDUP_REMOVED lines=8> */
.L_x_25625:
        /* <DEDUP_REMOVED lines=14> */
[----:B------:R-:W-:Y:S02]  /*22d0*/  IMAD.U32 R3, R21, 0x10000, RZ ;  /* 0x0001000015037824 */ /* 0x000fe400078e00ff */
[----:B------:R-:W-:Y:S02]  /*22e0*/  IMAD.U32 R8, R0, 0x10000, RZ ;  /* 0x0001000000087824 */ /* 0x000fe400078e00ff */
[----:B------:R-:W-:Y:S01]  /*22f0*/  IMAD.U32 R27, R23, 0x10000, RZ ;  /* 0x00010000171b7824 */ /* 0x000fe200078e00ff */
[----:B------:R-:W-:Y:S01]  /*2300*/  FSETP.NAN.FTZ.AND P1, PT, R3, R3, PT ;  /* 0x000000030300720b */ /* 0x000fe20003f38000 */
[----:B------:R-:W-:Y:S01]  /*2310*/  IMAD.U32 R19, R17, 0x10000, RZ ;  /* 0x0001000011137824 */ /* 0x000fe200078e00ff */
[----:B------:R-:W-:Y:S01]  /*2320*/  FSETP.NAN.FTZ.AND P3, PT, R8, R8, PT ;  /* 0x000000080800720b */ /* 0x000fe20003f78000 */
[----:B------:R-:W-:Y:S01]  /*2330*/  IMAD.U32 R15, R13, 0x10000, RZ ;  /* 0x000100000d0f7824 */ /* 0x000fe200078e00ff */
        /* <DEDUP_REMOVED lines=19> */
[----:B------:R-:W-:Y:S01]  /*2470*/  @P1 F2FP.BF16.F32.PACK_AB R10, RZ, R3 ;  /* 0x00000003ff0a123e */ /* 0x000fe200000010ff */
[----:B------:R-:W-:Y:S01]  /*2480*/  @P2 FADD.FTZ R15, R8, R15 ;  /* 0x0000000f080f2221 */ /* 0x000fe20000010000 */
[----:B------:R-:W-:Y:S01]  /*2490*/  @!P1 ISETP.NE.AND P5, PT, R2, R21, PT ;  /* 0x000000150200920c */ /* 0x000fe20003fa5270 */
[----:B------:R-:W-:Y:S01]  /*24a0*/  IMAD.U32 R21, R11, 0x10000, RZ ;  /* 0x000100000b157824 */ /* 0x000fe200078e00ff */
        /* <DEDUP_REMOVED lines=12> */
[----:B------:R-:W-:Y:S02]  /*2570*/  @!P4 SEL R23, R0, R23, !P6 ;  /* 0x000000170017c207 */ /* 0x000fe40007000000 */
[----:B------:R-:W-:Y:S02]  /*2580*/  @!P0 ISETP.NE.AND P5, PT, R2, R25, PT ;  /* 0x000000190200820c */ /* 0x000fe40003fa5270 */
[----:B------:R-:W-:Y:S02]  /*2590*/  FSETP.NAN.FTZ.AND P1, PT, R21, R21, PT ;  /* 0x000000151500720b */ /* 0x000fe40003f38000 */
[----:B------:R-:W-:Y:S01]  /*25a0*/  @!P4 PRMT R2, R23, 0x7610, R2 ;  /* 0x000076101702c816 */ /* 0x000fe20000000002 */
[C---:B------:R-:W-:Y:S01]  /*25b0*/  @!P0 VIADD R23, R17.reuse, 0xffffffff ;  /* 0xffffffff11178836 */ /* 0x040fe20000000000 */
[C---:B------:R-:W-:Y:S02]  /*25c0*/  @!P0 LOP3.LUT P6, RZ, R17.reuse, 0x7fff, RZ, 0xc0, !PT ;  /* 0x00007fff11ff8812 */ /* 0x040fe400078cc0ff */
[----:B------:R-:W-:Y:S01]  /*25d0*/  @!P2 PRMT R6, R17, 0xbb32, RZ ;  /* 0x0000bb321106a816 */ /* 0x000fe200000000ff */
[----:B------:R-:W-:Y:S01]  /*25e0*/  IMAD.U32 R17, R9, 0x10000, RZ ;  /* 0x0001000009117824 */ /* 0x000fe200078e00ff */
[----:B------:R-:W-:-:S02]  /*25f0*/  @P4 F2FP.BF16.F32.PACK_AB R10, RZ, R27 ;  /* 0x0000001bff0a423e */ /* 0x000fc400000010ff */
[----:B------:R-:W-:Y:S02]  /*2600*/  PLOP3.LUT P1, PT, P1, P3, PT, 0xf8, 0x8f ;  /* 0x00000000008f781c */ /* 0x000fe40000f27f70 */
[C---:B------:R-:W-:Y:S02]  /*2610*/  @!P2 PRMT R27, R0.reuse, 0x9910, RZ ;  /* 0x00009910001ba816 */ /* 0x040fe400000000ff */
[----:B------:R-:W-:Y:S01]  /*2620*/  @!P0 SEL R25, R0, R23, !P6 ;  /* 0x0000001700198207 */ /* 0x000fe20007000000 */
[----:B------:R-:W-:Y:S01]  /*2630*/  IMAD.U32 R23, R7, 0x10000, RZ ;  /* 0x0001000007177824 */ /* 0x000fe200078e00ff */
[----:B------:R-:W-:Y:S02]  /*2640*/  @P4 PRMT R2, R10, 0x7610, R2 ;  /* 0x000076100a024816 */ /* 0x000fe40000000002 */
[----:B------:R-:W-:Y:S02]  /*2650*/  @!P2 ISETP.NE.AND P6, PT, R6, R27, PT ;  /* 0x0000001b0600a20c */ /* 0x000fe40003fc5270 */
[----:B------:R-:W-:-:S02]  /*2660*/  FSETP.NAN.FTZ.AND P4, PT, R17, R17, PT ;  /* 0x000000111100720b */ /* 0x000fc40003f98000 */
[----:B------:R-:W-:Y:S01]  /*2670*/  @!P0 SEL R6, R0, R25, !P5 ;  /* 0x0000001900068207 */ /* 0x000fe20006800000 */
[----:B------:R-:W-:Y:S01]  /*2680*/  @!P1 VIADD R25, R11, 0xffffffff ;  /* 0xffffffff0b199836 */ /* 0x000fe20000000000 */
[C---:B------:R-:W-:Y:S01]  /*2690*/  @!P2 LOP3.LUT P5, RZ, R13.reuse, 0x7fff, RZ, 0xc0, !PT ;  /* 0x00007fff0dffa812 */ /* 0x040fe200078ac0ff */
[----:B------:R-:W-:Y:S01]  /*26a0*/  @!P2 VIADD R13, R13, 0xffffffff ;  /* 0xffffffff0d0da836 */ /* 0x000fe20000000000 */
[----:B------:R-:W-:Y:S01]  /*26b0*/  PLOP3.LUT P4, PT, P4, P3, PT, 0xf8, 0x8f ;  /* 0x00000000008f781c */ /* 0x000fe20002787f70 */
[----:B------:R-:W-:Y:S01]  /*26c0*/  @P1 FADD.FTZ R21, R8, R21 ;  /* 0x0000001508151221 */ /* 0x000fe20000010000 */
[C---:B------:R-:W-:Y:S02]  /*26d0*/  @!P1 PRMT R27, R0.reuse, 0x9910, RZ ;  /* 0x00009910001b9816 */ /* 0x040fe400000000ff */
[----:B------:R-:W-:Y:S02]  /*26e0*/  @!P2 SEL R13, R0, R13, !P5 ;  /* 0x0000000d000da207 */ /* 0x000fe40006800000 */
[----:B------:R-:W-:-:S02]  /*26f0*/  @!P1 LOP3.LUT P5, RZ, R11, 0x7fff, RZ, 0xc0, !PT ;  /* 0x00007fff0bff9812 */ /* 0x000fc400078ac0ff */
[----:B------:R-:W-:Y:S02]  /*2700*/  @!P1 PRMT R12, R11, 0x9910, RZ ;  /* 0x000099100b0c9816 */ /* 0x000fe400000000ff */
[----:B------:R-:W-:Y:S02]  /*2710*/  @!P2 SEL R10, R0, R13, !P6 ;  /* 0x0000000d000aa207 */ /* 0x000fe40007000000 */
[----:B------:R-:W-:Y:S01]  /*2720*/  FSETP.NAN.FTZ.AND P6, PT, R23, R23, PT ;  /* 0x000000171700720b */ /* 0x000fe20003fd8000 */
[----:B------:R-:W-:Y:S01]  /*2730*/  @P4 FADD.FTZ R17, R8, R17 ;  /* 0x0000001108114221 */ /* 0x000fe20000010000 */
[----:B------:R-:W-:Y:S02]  /*2740*/  @!P1 SEL R25, R0, R25, !P5 ;  /* 0x0000001900199207 */ /* 0x000fe40006800000 */
[----:B------:R-:W-:Y:S02]  /*2750*/  @!P1 ISETP.NE.AND P5, PT, R12, R27, PT ;  /* 0x0000001b0c00920c */ /* 0x000fe40003fa5270 */
[----:B------:R-:W-:-:S02]  /*2760*/  PLOP3.LUT P6, PT, P6, P3, PT, 0xf8, 0x8f ;  /* 0x00000000008f781c */ /* 0x000fc400037c7f70 */
[----:B------:R-:W-:Y:S02]  /*2770*/  @!P4 PRMT R12, R11, 0xbb32, RZ ;  /* 0x0000bb320b0cc816 */ /* 0x000fe400000000ff */
[C---:B------:R-:W-:Y:S02]  /*2780*/  @!P1 SEL R11, R0.reuse, R25, !P5 ;  /* 0x00000019000b9207 */ /* 0x040fe40006800000 */
[C---:B------:R-:W-:Y:S01]  /*2790*/  @!P4 LOP3.LUT P5, RZ, R9.reuse, 0x7fff, RZ, 0xc0, !PT ;  /* 0x00007fff09ffc812 */ /* 0x040fe200078ac0ff */
[----:B------:R-:W-:Y:S01]  /*27a0*/  @!P4 VIADD R9, R9, 0xffffffff ;  /* 0xffffffff0909c836 */ /* 0x000fe20000000000 */
[C---:B------:R-:W-:Y:S02]  /*27b0*/  @!P4 PRMT R13, R0.reuse, 0x9910, RZ ;  /* 0x00009910000dc816 */ /* 0x040fe400000000ff */
[----:B------:R-:W-:Y:S02]  /*27c0*/  @P0 F2FP.BF16.F32.PACK_AB R19, RZ, R19 ;  /* 0x00000013ff13023e */ /* 0x000fe400000010ff */
[----:B------:R-:W-:Y:S01]  /*27d0*/  @!P4 SEL R9, R0, R9, !P5 ;  /* 0x000000090009c207 */ /* 0x000fe20006800000 */
[----:B------:R-:W-:Y:S01]  /*27e0*/  @!P6 VIADD R25, R7, 0xffffffff ;  /* 0xffffffff0719e836 */ /* 0x000fe20000000000 */
[----:B------:R-:W-:Y:S01]  /*27f0*/  @!P4 ISETP.NE.AND P5, PT, R12, R13, PT ;  /* 0x0000000d0c00c20c */ /* 0x000fe20003fa5270 */
[----:B------:R-:W-:Y:S01]  /*2800*/  IMAD.U32 R13, R5, 0x10000, RZ ;  /* 0x00010000050d7824 */ /* 0x000fe200078e00ff */
[----:B------:R-:W-:Y:S01]  /*2810*/  @!P6 PRMT R27, R0, 0x9910, RZ ;  /* 0x00009910001be816 */ /* 0x000fe200000000ff */
[----:B------:R-:W-:Y:S01]  /*2820*/  @P6 FADD.FTZ R23, R8, R23 ;  /* 0x0000001708176221 */ /* 0x000fe20000010000 */
[----:B------:R-:W-:-:S02]  /*2830*/  @!P4 SEL R9, R0, R9, !P5 ;  /* 0x000000090009c207 */ /* 0x000fc40006800000 */
[C---:B------:R-:W-:Y:S02]  /*2840*/  @!P6 LOP3.LUT P5, RZ, R7.reuse, 0x7fff, RZ, 0xc0, !PT ;  /* 0x00007fff07ffe812 */ /* 0x040fe400078ac0ff */
[----:B------:R-:W-:Y:S02]  /*2850*/  @!P6 PRMT R12, R7, 0x9910, RZ ;  /* 0x00009910070ce816 */ /* 0x000fe400000000ff */
[----:B------:R-:W-:Y:S02]  /*2860*/  @!P6 SEL R25, R0, R25, !P5 ;  /* 0x000000190019e207 */ /* 0x000fe40006800000 */
[----:B------:R-:W-:Y:S02]  /*2870*/  FSETP.NAN.FTZ.AND P5, PT, R13, R13, PT ;  /* 0x0000000d0d00720b */ /* 0x000fe40003fb8000 */
[----:B------:R-:W-:Y:S02]  /*2880*/  @P1 F2FP.BF16.F32.PACK_AB R21, RZ, R21 ;  /* 0x00000015ff15123e */ /* 0x000fe400000010ff */
[----:B------:R-:W-:-:S02]  /*2890*/  PLOP3.LUT P3, PT, P5, P3, PT, 0xf8, 0x8f ;  /* 0x00000000008f781c */ /* 0x000fc40002f67f70 */
[----:B------:R-:W-:Y:S02]  /*28a0*/  @!P6 ISETP.NE.AND P5, PT, R12, R27, PT ;  /* 0x0000001b0c00e20c */ /* 0x000fe40003fa5270 */
[----:B------:R-:W-:Y:S02]  /*28b0*/  @P4 F2FP.BF16.F32.PACK_AB R17, RZ, R17 ;  /* 0x00000011ff11423e */ /* 0x000fe400000010ff */
[----:B------:R-:W-:Y:S02]  /*28c0*/  @P6 F2FP.BF16.F32.PACK_AB R23, RZ, R23 ;  /* 0x00000017ff17623e */ /* 0x000fe400000010ff */
[----:B------:R-:W-:-:S05]  /*28d0*/  @P0 PRMT R6, R19, 0x7610, R6 ;  /* 0x0000761013060816 */ /* 0x000fca0000000006 */
[----:B------:R-:W-:Y:S01]  /*28e0*/  @!P3 PRMT R14, R0, 0x9910, RZ ;  /* 0x00009910000eb816 */ /* 0x000fe200000000ff */
[----:B------:R-:W-:Y:S01]  /*28f0*/  @P3 FADD.FTZ R8, R8, R13 ;  /* 0x0000000d08083221 */ /* 0x000fe20000010000 */
[----:B------:R-:W-:Y:S02]  /*2900*/  @!P3 PRMT R12, R7, 0xbb32, RZ ;  /* 0x0000bb32070cb816 */ /* 0x000fe400000000ff */
[----:B------:R-:W-:Y:S01]  /*2910*/  @!P6 SEL R7, R0, R25, !P5 ;  /* 0x000000190007e207 */ /* 0x000fe20006800000 */
[--C-:B------:R-:W-:Y:S01]  /*2920*/  @!P3 IMAD.MOV.U32 R25, RZ, RZ, R14.reuse ;  /* 0x000000ffff19b224 */ /* 0x100fe200078e000e */
[C---:B------:R-:W-:Y:S01]  /*2930*/  @!P3 LOP3.LUT P5, RZ, R5.reuse, 0x7fff, RZ, 0xc0, !PT ;  /* 0x00007fff05ffb812 */ /* 0x040fe200078ac0ff */
[----:B------:R-:W-:Y:S01]  /*2940*/  @!P3 VIADD R5, R5, 0xffffffff ;  /* 0xffffffff0505b836 */ /* 0x000fe20000000000 */
[----:B------:R-:W-:Y:S02]  /*2950*/  @!P4 PRMT R14, R9, 0x7610, R14 ;  /* 0x00007610090ec816 */ /* 0x000fe4000000000e */
[----:B------:R-:W-:-:S02]  /*2960*/  @P3 F2FP.BF16.F32.PACK_AB R8, RZ, R8 ;  /* 0x00000008ff08323e */ /* 0x000fc400000010ff */
[----:B------:R-:W-:Y:S02]  /*2970*/  @!P3 SEL R5, R0, R5, !P5 ;  /* 0x000000050005b207 */ /* 0x000fe40006800000 */
[----:B------:R-:W-:Y:S02]  /*2980*/  @!P3 ISETP.NE.AND P5, PT, R12, R25, PT ;  /* 0x000000190c00b20c */ /* 0x000fe40003fa5270 */
[----:B------:R-:W-:Y:S02]  /*2990*/  @P2 F2FP.BF16.F32.PACK_AB R12, RZ, R15 ;  /* 0x0000000fff0c223e */ /* 0x000fe400000010ff */
[----:B------:R-:W-:Y:S02]  /*29a0*/  @!P2 PRMT R15, R10, 0x7610, R15 ;  /* 0x000076100a0fa816 */ /* 0x000fe4000000000f */
[----:B------:R-:W-:Y:S02]  /*29b0*/  @!P3 SEL R5, R0, R5, !P5 ;  /* 0x000000050005b207 */ /* 0x000fe40006800000 */
[----:B------:R-:W-:-:S02]  /*29c0*/  @P2 PRMT R15, R12, 0x7610, R15 ;  /* 0x000076100c0f2816 */ /* 0x000fc4000000000f */
        /* <DEDUP_REMOVED lines=8> */
.L_x_25671:
[----:B------:R-:W-:Y:S01]  /*2a50*/  IMAD.U32 R3, R21, 0x10000, RZ ;  /* 0x0001000015037824 */ /* 0x000fe200078e00ff */
[C---:B------:R-:W-:Y:S01]  /*2a60*/  LOP3.LUT R10, R0.reuse, 0x8000, RZ, 0xc0, !PT ;  /* 0x00008000000a7812 */ /* 0x040fe200078ec0ff */
[----:B------:R-:W-:Y:S01]  /*2a70*/  IMAD.U32 R12, R0, 0x10000, RZ ;  /* 0x00010000000c7824 */ /* 0x000fe200078e00ff */
[----:B------:R-:W-:Y:S01]  /*2a80*/  BSSY.RECONVERGENT B0, `(.L_x_25673) ;  /* 0x000001b000007945 */ /* 0x000fe20003800200 */
[----:B------:R-:W-:Y:S01]  /*2a90*/  IMAD.U32 R15, R23, 0x10000, RZ ;  /* 0x00010000170f7824 */ /* 0x000fe200078e00ff */
[----:B------:R-:W-:Y:S02]  /*2aa0*/  FSETP.NAN.FTZ.AND P1, PT, R3, R3, PT ;  /* 0x000000030300720b */ /* 0x000fe40003f38000 */
[----:B------:R-:W-:Y:S02]  /*2ab0*/  FSETP.NAN.FTZ.AND P0, PT, R12, R12, PT ;  /* 0x0000000c0c00720b */ /* 0x000fe40003f18000 */
[----:B------:R-:W-:Y:S02]  /*2ac0*/  FSETP.NAN.FTZ.AND P2, PT, R15, R15, PT ;  /* 0x0000000f0f00720b */ /* 0x000fe40003f58000 */
[----:B------:R-:W-:-:S02]  /*2ad0*/  PLOP3.LUT P1, PT, P1, P0, PT, 0x2, 0x20 ;  /* 0x000000000020781c */ /* 0x000fc40000f20072 */
[----:B------:R-:W-:Y:S02]  /*2ae0*/  PLOP3.LUT P2, PT, P2, P0, PT, 0xf8, 0x8f ;  /* 0x00000000008f781c */ /* 0x000fe40001741f70 */
[----:B------:R-:W-:-:S09]  /*2af0*/  LOP3.LUT R10, R10, 0x1, RZ, 0xfc, !PT ;  /* 0x000000010a0a7812 */ /* 0x000fd200078efcff */
        /* <DEDUP_REMOVED lines=19> */
.L_x_25674:
[----:B------:R-:W-:Y:S05]  /*2c30*/  BSYNC.RECONVERGENT B0 ;  /* 0x0000000000007941 */ /* 0x000fea0003800200 */
.L_x_25673:
        /* <DEDUP_REMOVED lines=19> */
.L_x_25676:
[----:B------:R-:W-:-:S05]  /*2d70*/  FADD.FTZ R15, R12, R15 ;  /* 0x0000000f0c0f7221 */ /* 0x000fca0000010000 */
[----:B------:R-:W-:-:S04]  /*2d80*/  F2FP.BF16.F32.PACK_AB R15, RZ, R15 ;  /* 0x0000000fff0f723e */ /* 0x000fc800000010ff */
[----:B------:R-:W-:-:S07]  /*2d90*/  PRMT R2, R15, 0x7610, R2 ;  /* 0x000076100f027816 */ /* 0x000fce0000000002 */
.L_x_25677:
[----:B------:R-:W-:Y:S05]  /*2da0*/  BSYNC.RECONVERGENT B0 ;  /* 0x0000000000007941 */ /* 0x000fea0003800200 */
.L_x_25675:
[----:B------:R-:W-:Y:S01]  /*2db0*/  IMAD.U32 R15, R17, 0x10000, RZ ;  /* 0x00010000110f7824 */ /* 0x000fe200078e00ff */
        /* <DEDUP_REMOVED lines=21> */
.L_x_25679:
[----:B------:R-:W-:-:S05]  /*2f10*/  FADD.FTZ R15, R12, R15 ;  /* 0x0000000f0c0f7221 */ /* 0x000fca0000010000 */
[----:B------:R-:W-:-:S04]  /*2f20*/  F2FP.BF16.F32.PACK_AB R15, RZ, R15 ;  /* 0x0000000fff0f723e */ /* 0x000fc800000010ff */
[----:B------:R-:W-:-:S07]  /*2f30*/  PRMT R6, R15, 0x7610, R6 ;  /* 0x000076100f067816 */ /* 0x000fce0000000006 */
.L_x_25680:
[----:B------:R-:W-:Y:S05]  /*2f40*/  BSYNC.RECONVERGENT B0 ;  /* 0x0000000000007941 */ /* 0x000fea0003800200 */
.L_x_25678:
        /* <DEDUP_REMOVED lines=23> */
.L_x_25682:
[----:B------:R-:W-:-:S05]  /*30c0*/  FADD.FTZ R15, R12, R15 ;  /* 0x0000000f0c0f7221 */ /* 0x000fca0000010000 */
[----:B------:R-:W-:-:S07]  /*30d0*/  F2FP.BF16.F32.PACK_AB R15, RZ, R15 ;  /* 0x0000000fff0f723e */ /* 0x000fce00000010ff */
.L_x_25683:
[----:B------:R-:W-:Y:S05]  /*30e0*/  BSYNC.RECONVERGENT B0 ;  /* 0x0000000000007941 */ /* 0x000fea0003800200 */
.L_x_25681:
        /* <DEDUP_REMOVED lines=23> */
.L_x_25685:
[----:B------:R-:W-:-:S05]  /*3260*/  FADD.FTZ R13, R12, R13 ;  /* 0x0000000d0c0d7221 */ /* 0x000fca0000010000 */
[----:B------:R-:W-:-:S07]  /*3270*/  F2FP.BF16.F32.PACK_AB R13, RZ, R13 ;  /* 0x0000000dff0d723e */ /* 0x000fce00000010ff */
.L_x_25686:
[----:B------:R-:W-:Y:S05]  /*3280*/  BSYNC.RECONVERGENT B0 ;  /* 0x0000000000007941 */ /* 0x000fea0003800200 */
.L_x_25684:
        /* <DEDUP_REMOVED lines=22> */
.L_x_25688:
[----:B------:R-:W-:-:S05]  /*33f0*/  FADD.FTZ R17, R12, R17 ;  /* 0x000000110c117221 */ /* 0x000fca0000010000 */
[----:B------:R-:W-:-:S04]  /*3400*/  F2FP.BF16.F32.PACK_AB R17, RZ, R17 ;  /* 0x00000011ff11723e */ /* 0x000fc800000010ff */
[----:B------:R-:W-:-:S07]  /*3410*/  PRMT R14, R17, 0x7610, R14 ;  /* 0x00007610110e7816 */ /* 0x000fce000000000e */
.L_x_25689:
[----:B------:R-:W-:Y:S05]  /*3420*/  BSYNC.RECONVERGENT B0 ;  /* 0x0000000000007941 */ /* 0x000fea0003800200 */
.L_x_25687:
        /* <DEDUP_REMOVED lines=23> */
.L_x_25691:
[----:B------:R-:W-:-:S05]  /*35a0*/  FADD.FTZ R9, R12, R9 ;  /* 0x000000090c097221 */ /* 0x000fca0000010000 */
[----:B------:R-:W-:-:S07]  /*35b0*/  F2FP.BF16.F32.PACK_AB R9, RZ, R9 ;  /* 0x00000009ff09723e */ /* 0x000fce00000010ff */
.L_x_25692:
[----:B------:R-:W-:Y:S05]  /*35c0*/  BSYNC.RECONVERGENT B0 ;  /* 0x0000000000007941 */ /* 0x000fea0003800200 */
.L_x_25690:
        /* <DEDUP_REMOVED lines=23> */
.L_x_25693:
[----:B------:R-:W-:-:S05]  /*3740*/  FADD.FTZ R11, R12, R11 ;  /* 0x0000000b0c0b7221 */ /* 0x000fca0000010000 */
[----:B------:R-:W-:-:S04]  /*3750*/  F2FP.BF16.F32.PACK_AB R11, RZ, R11 ;  /* 0x0000000bff0b723e */ /* 0x000fc800000010ff */
[----:B------:R-:W-:-:S07]  /*3760*/  PRMT R12, R11, 0x7610, R12 ;  /* 0x000076100b0c7816 */ /* 0x000fce000000000c */
.L_x_25694:
[----:B------:R-:W-:Y:S05]  /*3770*/  BSYNC.RECONVERGENT B0 ;  /* 0x0000000000007941 */ /* 0x000fea0003800200 */
.L_x_25672:
        /* <DEDUP_REMOVED lines=12> */
.L_x_25695:
        /* <DEDUP_REMOVED lines=12> */
.L_x_32551:


//--------------------- .text._ZN2at6native29vectorized_elementwise_kernelILi4ENS0_13BUnaryFunctorIN3c108BFloat16ES4_S4_ZZZNS0_21nextafter_kernel_cudaERNS_18TensorIteratorBaseEENKUlvE_clEvENKUlvE1_clEvEUlS4_S4_E_EESt5arrayIPcLm2EEEEviT0_T1_ --------------------------
	.section	.text._ZN2at6native29vectorized_elementwise_kernelILi4ENS0_13BUnaryFunctorIN3c108BFloat16ES4_S4_ZZZNS0_21nextafter_kernel_cudaERNS_18TensorIteratorBaseEENKUlvE_clEvENKUlvE1_clEvEUlS4_S4_E_EESt5arrayIPcLm2EEEEviT0_T1_,"ax",@progbits
	.align	128
        .global         _ZN2at6native29vectorized_elementwise_kernelILi4ENS0_13BUnaryFunctorIN3c108BFloat16ES4_S4_ZZZNS0_21nextafter_kernel_cudaERNS_18TensorIteratorBaseEENKUlvE_clEvENKUlvE1_clEvEUlS4_S4_E_EESt5arrayIPcLm2EEEEviT0_T1_
        .type           _ZN2at6native29vectorized_elementwise_kernelILi4ENS0_13BUnaryFunctorIN3c108BFloat16ES4_S4_ZZZNS0_21nextafter_kernel_cudaERNS_18TensorIteratorBaseEENKUlvE_clEvENKUlvE1_clEvEUlS4_S4_E_EESt5arrayIPcLm2EEEEviT0_T1_,@function
        .size           _ZN2at6native29vectorized_elementwise_kernelILi4ENS0_13BUnaryFunctorIN3c108BFloat16ES4_S4_ZZZNS0_21nextafter_kernel_cudaERNS_18TensorIteratorBaseEENKUlvE_clEvENKUlvE1_clEvEUlS4_S4_E_EESt5arrayIPcLm2EEEEviT0_T1_,(.L_x_32552 - _ZN2at6native29vectorized_elementwise_kernelILi4ENS0_13BUnaryFunctorIN3c108BFloat16ES4_S4_ZZZNS0_21nextafter_kernel_cudaERNS_18TensorIteratorBaseEENKUlvE_clEvENKUlvE1_clEvEUlS4_S4_E_EESt5arrayIPcLm2EEEEviT0_T1_)
        .other          _ZN2at6native29vectorized_elementwise_kernelILi4ENS0_13BUnaryFunctorIN3c108BFloat16ES4_S4_ZZZNS0_21nextafter_kernel_cudaERNS_18TensorIteratorBaseEENKUlvE_clEvENKUlvE1_clEvEUlS4_S4_E_EESt5arrayIPcLm2EEEEviT0_T1_,@"STO_CUDA_ENTRY STV_DEFAULT"
_ZN2at6native29vectorized_elementwise_kernelILi4ENS0_13BUnaryFunctorIN3c108BFloat16ES4_S4_ZZZNS0_21nextafter_kernel_cudaERNS_18TensorIteratorBaseEENKUlvE_clEvENKUlvE1_clEvEUlS4_S4_E_EESt5arrayIPcLm2EEEEviT0_T1_:
.text._ZN2at6native29vectorized_elementwise_kernelILi4ENS0_13BUnaryFunctorIN3c108BFloat16ES4_S4_ZZZNS0_21nextafter_kernel_cudaERNS_18TensorIteratorBaseEENKUlvE_clEvENKUlvE1_clEvEUlS4_S4_E_EESt5arrayIPcLm2EEEEviT0_T1_:
        /* <DEDUP_REMOVED lines=94> */
.L_x_25700:
[----:B------:R-:W-:Y:S05]  /*05e0*/  BSYNC.RECONVERGENT B1 ;  /* 0x0000000000017941 */ /* 0x000fea0003800200 */
.L_x_25699:
        /* <DEDUP_REMOVED lines=21> */
.L_x_25702:
[----:B------:R-:W-:Y:S05]  /*0740*/  BSYNC.RECONVERGENT B1 ;  /* 0x0000000000017941 */ /* 0x000fea0003800200 */
.L_x_25701:
        /* <DEDUP_REMOVED lines=20> */
.L_x_25704:
[----:B------:R-:W-:Y:S05]  /*0890*/  BSYNC.RECONVERGENT B1 ;  /* 0x0000000000017941 */ /* 0x000fea0003800200 */
.L_x_25703:
        /* <DEDUP_REMOVED lines=20> */
.L_x_25706:
[----:B------:R-:W-:Y:S05]  /*09e0*/  BSYNC.RECONVERGENT B1 ;  /* 0x0000000000017941 */ /* 0x000fea0003800200 */
.L_x_25705:
        /* <DEDUP_REMOVED lines=19> */
.L_x_25708:
[----:B------:R-:W-:Y:S05]  /*0b20*/  BSYNC.RECONVERGENT B1 ;  /* 0x0000000000017941 */ /* 0x000fea0003800200 */
.L_x_25707:
        /* <DEDUP_REMOVED lines=18> */
.L_x_25710:
[----:B------:R-:W-:Y:S05]  /*0c50*/  BSYNC.RECONVERGENT B1 ;  /* 0x0000000000017941 */ /* 0x000fea0003800200 */
.L_x_25709:
        /* <DEDUP_REMOVED lines=18> */
.L_x_25712:
[----:B------:R-:W-:Y:S05]  /*0d80*/  BSYNC.RECONVERGENT B1 ;  /* 0x0000000000017941 */ /* 0x000fea0003800200 */
.L_x_25711:
        /* <DEDUP_REMOVED lines=18> */
.L_x_25698:
        /* <DEDUP_REMOVED lines=30> */
.L_x_25715:
[----:B------:R-:W-:Y:S05]  /*1090*/  BSYNC.RECONVERGENT B1 ;  /* 0x0000000000017941 */ /* 0x000fea0003800200 */
.L_x_25714:
        /* <DEDUP_REMOVED lines=27> */
.L_x_25718:
[----:B------:R-:W-:-:S05]  /*1250*/  FADD.FTZ R2, R3, R2 ;  /* 0x0000000203027221 */ /* 0x000fca0000010000 */
[----:B------:R-:W-:-:S07]  /*1260*/  F2FP.BF16.F32.PACK_AB R2, RZ, R2 ;  /* 0x00000002ff02723e */ /* 0x000fce00000010ff */
.L_x_25717:
[----:B------:R-:W-:Y:S05]  /*1270*/  BSYNC.RECONVERGENT B1 ;  /* 0x0000000000017941 */ /* 0x000fea0003800200 */
.L_x_25716:
        /* <DEDUP_REMOVED lines=28> */
.L_x_25721:
[----:B------:R-:W-:-:S05]  /*1440*/  FADD.FTZ R3, R4, R3 ;  /* 0x0000000304037221 */ /* 0x000fca0000010000 */
[----:B------:R-:W-:-:S04]  /*1450*/  F2FP.BF16.F32.PACK_AB R3, RZ, R3 ;  /* 0x00000003ff03723e */ /* 0x000fc800000010ff */
[----:B------:R-:W-:-:S07]  /*1460*/  PRMT R4, R3, 0x7610, R4 ;  /* 0x0000761003047816 */ /* 0x000fce0000000004 */
.L_x_25720:
[----:B------:R-:W-:Y:S05]  /*1470*/  BSYNC.RECONVERGENT B1 ;  /* 0x0000000000017941 */ /* 0x000fea0003800200 */
.L_x_25719:
        /* <DEDUP_REMOVED lines=28> */
.L_x_25724:
[----:B------:R-:W-:-:S05]  /*1640*/  FADD.FTZ R3, R6, R3 ;  /* 0x0000000306037221 */ /* 0x000fca0000010000 */
[----:B------:R-:W-:-:S07]  /*1650*/  F2FP.BF16.F32.PACK_AB R3, RZ, R3 ;  /* 0x00000003ff03723e */ /* 0x000fce00000010ff */
.L_x_25723:
[----:B------:R-:W-:Y:S05]  /*1660*/  BSYNC.RECONVERGENT B1 ;  /* 0x0000000000017941 */ /* 0x000fea0003800200 */
.L_x_25722:
        /* <DEDUP_REMOVED lines=27> */
.L_x_25727:
[----:B------:R-:W-:-:S05]  /*1820*/  FADD.FTZ R5, R6, R5 ;  /* 0x0000000506057221 */ /* 0x000fca0000010000 */
[----:B------:R-:W-:-:S04]  /*1830*/  F2FP.BF16.F32.PACK_AB R5, RZ, R5 ;  /* 0x00000005ff05723e */ /* 0x000fc800000010ff */
[----:B------:R-:W-:-:S07]  /*1840*/  PRMT R6, R5, 0x7610, R6 ;  /* 0x0000761005067816 */ /* 0x000fce0000000006 */
.L_x_25726:
[----:B------:R-:W-:Y:S05]  /*1850*/  BSYNC.RECONVERGENT B1 ;  /* 0x0000000000017941 */ /* 0x000fea0003800200 */
.L_x_25725:
        /* <DEDUP_REMOVED lines=28> */
.L_x_25730:
[----:B------:R-:W-:-:S05]  /*1a20*/  FADD.FTZ R5, R8, R5 ;  /* 0x0000000508057221 */ /* 0x000fca0000010000 */
[----:B------:R-:W-:-:S04]  /*1a30*/  F2FP.BF16.F32.PACK_AB R5, RZ, R5 ;  /* 0x00000005ff05723e */ /* 0x000fc800000010ff */
[----:B------:R-:W-:-:S07]  /*1a40*/  PRMT R7, R5, 0x7610, R7 ;  /* 0x0000761005077816 */ /* 0x000fce0000000007 */
.L_x_25729:
[----:B------:R-:W-:Y:S05]  /*1a50*/  BSYNC.RECONVERGENT B1 ;  /* 0x0000000000017941 */ /* 0x000fea0003800200 */
.L_x_25728:
        /* <DEDUP_REMOVED lines=27> */
.L_x_25733:
[----:B------:R-:W-:-:S05]  /*1c10*/  FADD.FTZ R5, R8, R5 ;  /* 0x0000000508057221 */ /* 0x000fca0000010000 */
[----:B------:R-:W-:-:S04]  /*1c20*/  F2FP.BF16.F32.PACK_AB R5, RZ, R5 ;  /* 0x00000005ff05723e */ /* 0x000fc800000010ff */
[----:B------:R-:W-:-:S07]  /*1c30*/  PRMT R8, R5, 0x7610, R8 ;  /* 0x0000761005087816 */ /* 0x000fce0000000008 */
.L_x_25732:
[----:B------:R-:W-:Y:S05]  /*1c40*/  BSYNC.RECONVERGENT B1 ;  /* 0x0000000000017941 */ /* 0x000fea0003800200 */
.L_x_25731:
        /* <DEDUP_REMOVED lines=27> */
.L_x_25734:
[----:B------:R-:W-:-:S05]  /*1e00*/  FADD.FTZ R0, R14, R5 ;  /* 0x000000050e007221 */ /* 0x000fca0000010000 */
[----:B------:R-:W-:-:S04]  /*1e10*/  F2FP.BF16.F32.PACK_AB R0, RZ, R0 ;  /* 0x00000000ff00723e */ /* 0x000fc800000010ff */
[----:B------:R-:W-:-:S07]  /*1e20*/  PRMT R5, R0, 0x7610, R5 ;  /* 0x0000761000057816 */ /* 0x000fce0000000005 */
.L_x_25713:
[----:B------:R-:W-:Y:S05]  /*1e30*/  BSYNC.RECONVERGENT B0 ;  /* 0x0000000000007941 */ /* 0x000fea0003800200 */
.L_x_25697:
        /* <DEDUP_REMOVED lines=21> */
.L_x_25737:
[----:B------:R-:W-:-:S13]  /*1f90*/  ISETP.GE.U32.AND P0, PT, R18, R17, PT ;  /* 0x000000111200720c */ /* 0x000fda0003f06070 */
[----:B------:R-:W-:Y:S05]  /*1fa0*/  @P0 BRA `(.L_x_25739) ;  /* 0x0000000000300947 */ /* 0x000fea0003800000 */
[----:B-1----:R-:W1:Y:S01]  /*1fb0*/  LDC.64 R10, c[0x0][0x388] ;  /* 0x0000e200ff0a7b82 */ /* 0x002e620000000a00 */
[----:B0-----:R-:W-:Y:S02]  /*1fc0*/  IMAD.IADD R9, R16, 0x1, R18 ;  /* 0x0000000110097824 */ /* 0x001fe400078e0212 */
[----:B------:R-:W-:Y:S02]  /*1fd0*/  VIADD R18, R18, 0x80 ;  /* 0x0000008012127836 */ /* 0x000fe40000000000 */
[----:B-1----:R-:W-:-:S05]  /*1fe0*/  IMAD.WIDE.U32 R10, R9, 0x2, R10 ;  /* 0x00000002090a7825 */ /* 0x002fca00078e000a */
[----:B------:R1:W-:Y:S02]  /*1ff0*/  STG.E.U16 desc[UR4][R10.64], R3 ;  /* 0x000000030a007986 */ /* 0x0003e4000c101504 */
.L_x_25738:
[----:B------:R-:W-:-:S13]  /*2000*/  ISETP.GE.U32.AND P0, PT, R18, R17, PT ;  /* 0x000000111200720c */ /* 0x000fda0003f06070 */
[----:B------:R-:W-:Y:S05]  /*2010*/  @P0 BRA `(.L_x_25740) ;  /* 0x0000000000340947 */ /* 0x000fea0003800000 */
[----:B01----:R-:W0:Y:S01]  /*2020*/  LDC.64 R2, c[0x0][0x388] ;  /* 0x0000e200ff027b82 */ /* 0x003e220000000a00 */
[----:B------:R-:W-:Y:S02]  /*2030*/  IMAD.IADD R9, R16, 0x1, R18 ;  /* 0x0000000110097824 */ /* 0x000fe400078e0212 */
[----:B------:R-:W-:Y:S02]  /*2040*/  VIADD R18, R18, 0x80 ;  /* 0x0000008012127836 */ /* 0x000fe40000000000 */
[----:B0-----:R-:W-:-:S05]  /*2050*/  IMAD.WIDE.U32 R2, R9, 0x2, R2 ;  /* 0x0000000209027825 */ /* 0x001fca00078e0002 */
[----:B------:R2:W-:Y:S02]  /*2060*/  STG.E.U16 desc[UR4][R2.64], R6 ;  /* 0x0000000602007986 */ /* 0x0005e4000c101504 */
.L_x_25739:
        /* <DEDUP_REMOVED lines=8> */
.L_x_25740:
[----:B------:R-:W-:Y:S05]  /*20f0*/  BSYNC.RELIABLE B1 ;  /* 0x0000000000017941 */ /* 0x000fea0003800100 */
.L_x_25736:
[----:B------:R-:W-:-:S13]  /*2100*/  ISETP.GE.U32.AND P0, PT, R18, R17, PT ;  /* 0x000000111200720c */ /* 0x000fda0003f06070 */
[----:B012---:R-:W0:Y:S01]  /*2110*/  @!P0 LDC.64 R2, c[0x0][0x388] ;  /* 0x0000e200ff028b82 */ /* 0x007e220000000a00 */
[----:B------:R-:W-:Y:S02]  /*2120*/  @!P0 IMAD.IADD R7, R16, 0x1, R18 ;  /* 0x0000000110078824 */ /* 0x000fe400078e0212 */
[----:B------:R-:W-:Y:S02]  /*2130*/  @!P0 VIADD R18, R18, 0x80 ;  /* 0x0000008012128836 */ /* 0x000fe40000000000 */
[----:B0-----:R-:W-:-:S05]  /*2140*/  @!P0 IMAD.WIDE.U32 R2, R7, 0x2, R2 ;  /* 0x0000000207028825 */ /* 0x001fca00078e0002 */
[----:B------:R3:W-:Y:S02]  /*2150*/  @!P0 STG.E.U16 desc[UR4][R2.64], R8 ;  /* 0x0000000802008986 */ /* 0x0007e4000c101504 */
.L_x_25741:
[----:B------:R-:W-:Y:S05]  /*2160*/  BSYNC.RECONVERGENT B0 ;  /* 0x0000000000007941 */ /* 0x000fea0003800200 */
.L_x_25735:
        /* <DEDUP_REMOVED lines=8> */
.L_x_25696:
        /* <DEDUP_REMOVED lines=12> */
[----:B------:R-:W-:Y:S02]  /*22b0*/  IMAD.U32 R17, R4, 0x10000, RZ ;  /* 0x0001000004117824 */ /* 0x000fe400078e00ff */
[----:B------:R-:W-:Y:S02]  /*22c0*/  IMAD.U32 R10, R0, 0x10000, RZ ;  /* 0x00010000000a7824 */ /* 0x000fe400078e00ff */
[----:B------:R-:W-:Y:S01]  /*22d0*/  IMAD.U32 R9, R19, 0x10000, RZ ;  /* 0x0001000013097824 */ /* 0x000fe200078e00ff */
[----:B------:R-:W-:Y:S01]  /*22e0*/  FSETP.NAN.FTZ.AND P5, PT, R17, R17, PT ;  /* 0x000000111100720b */ /* 0x000fe20003fb8000 */
[----:B------:R-:W-:Y:S01]  /*22f0*/  IMAD.U32 R15, R5, 0x10000, RZ ;  /* 0x00010000050f7824 */ /* 0x000fe200078e00ff */
[----:B------:R-:W-:Y:S02]  /*2300*/  FSETP.NAN.FTZ.AND P3, PT, R10, R10, PT ;  /* 0x0000000a0a00720b */ /* 0x000fe40003f78000 */
[----:B------:R-:W-:Y:S02]  /*2310*/  FSETP.NAN.FTZ.AND P4, PT, R9, R9, PT ;  /* 0x000000090900720b */ /* 0x000fe40003f98000 */
[----:B------:R-:W-:-:S02]  /*2320*/  PLOP3.LUT P5, PT, P5, P3, PT, 0xf8, 0x8f ;  /* 0x00000000008f781c */ /* 0x000fc40002fa7f70 */
[----:B------:R-:W-:Y:S02]  /*2330*/  FSETP.NAN.FTZ.AND P0, PT, R15, R15, PT ;  /* 0x0000000f0f00720b */ /* 0x000fe40003f18000 */
[----:B------:R-:W-:Y:S02]  /*2340*/  PLOP3.LUT P4, PT, P4, P3, PT, 0xf8, 0x8f ;  /* 0x00000000008f781c */ /* 0x000fe40002787f70 */
[----:B------:R-:W-:-:S07]  /*2350*/  PLOP3.LUT P0, PT, P0, P3, PT, 0xf8, 0x8f ;  /* 0x00000000008f781c */ /* 0x000fce0000707f70 */
[----:B------:R-:W-:Y:S02]  /*2360*/  @!P5 PRMT R21, R0, 0x9910, RZ ;  /* 0x000099100015d816 */ /* 0x000fe400000000ff */
[C---:B------:R-:W-:Y:S02]  /*2370*/  @!P5 PRMT R6, R4.reuse, 0x9910, RZ ;  /* 0x000099100406d816 */ /* 0x040fe400000000ff */
[----:B------:R-:W-:Y:S01]  /*2380*/  @!P5 LOP3.LUT P6, RZ, R4, 0x7fff, RZ, 0xc0, !PT ;  /* 0x00007fff04ffd812 */ /* 0x000fe200078cc0ff */
[----:B------:R-:W-:Y:S01]  /*2390*/  @P4 FADD.FTZ R9, R10, R9 ;  /* 0x000000090a094221 */ /* 0x000fe20000010000 */
[----:B------:R-:W-:Y:S01]  /*23a0*/  @!P5 ISETP.NE.AND P1, PT, R6, R21, PT ;  /* 0x000000150600d20c */ /* 0x000fe20003f25270 */
[----:B------:R-:W-:Y:S02]  /*23b0*/  @!P5 VIADD R21, R4, 0xffffffff ;  /* 0xffffffff0415d836 */ /* 0x000fe40000000000 */
[----:B------:R-:W-:Y:S01]  /*23c0*/  @P5 FADD.FTZ R6, R10, R17 ;  /* 0x000000110a065221 */ /* 0x000fe20000010000 */
[----:B------:R-:W-:Y:S01]  /*23d0*/  IMAD.U32 R17, R13, 0x10000, RZ ;  /* 0x000100000d117824 */ /* 0x000fe200078e00ff */
[----:B------:R-:W-:Y:S01]  /*23e0*/  @!P4 PRMT R4, R4, 0xbb32, RZ ;  /* 0x0000bb320404c816 */ /* 0x000fe200000000ff */
[----:B------:R-:W-:Y:S01]  /*23f0*/  @P0 FADD.FTZ R15, R10, R15 ;  /* 0x0000000f0a0f0221 */ /* 0x000fe20000010000 */
[----:B------:R-:W-:-:S02]  /*2400*/  @!P5 SEL R21, R0, R21, !P6 ;  /* 0x000000150015d207 */ /* 0x000fc40007000000 */
[----:B------:R-:W-:Y:S02]  /*2410*/  FSETP.NAN.FTZ.AND P2, PT, R17, R17, PT ;  /* 0x000000111100720b */ /* 0x000fe40003f58000 */
[C---:B------:R-:W-:Y:S02]  /*2420*/  @!P5 SEL R21, R0.reuse, R21, !P1 ;  /* 0x000000150015d207 */ /* 0x040fe40004800000 */
[----:B------:R-:W-:Y:S02]  /*2430*/  @P5 F2FP.BF16.F32.PACK_AB R18, RZ, R6 ;  /* 0x00000006ff12523e */ /* 0x000fe400000010ff */
[----:B------:R-:W-:Y:S02]  /*2440*/  PLOP3.LUT P2, PT, P2, P3, PT, 0xf8, 0x8f ;  /* 0x00000000008f781c */ /* 0x000fe40001747f70 */
[----:B------:R-:W-:Y:S01]  /*2450*/  @!P5 PRMT R6, R21, 0x7610, R6 ;  /* 0x000076101506d816 */ /* 0x000fe20000000006 */
[----:B------:R-:W-:Y:S01]  /*2460*/  @!P4 VIADD R21, R19, 0xffffffff ;  /* 0xffffffff1315c836 */ /* 0x000fe20000000000 */
[----:B------:R-:W-:-:S02]  /*2470*/  @!P4 PRMT R23, R0, 0x9910, RZ ;  /* 0x000099100017c816 */ /* 0x000fc400000000ff */
[----:B------:R-:W-:Y:S02]  /*2480*/  @!P0 PRMT R12, R0, 0x9910, RZ ;  /* 0x00009910000c8816 */ /* 0x000fe400000000ff */
[----:B------:R-:W-:Y:S02]  /*2490*/  @!P0 PRMT R14, R5, 0x9910, RZ ;  /* 0x00009910050e8816 */ /* 0x000fe400000000ff */
[----:B------:R-:W-:Y:S02]  /*24a0*/  @P5 PRMT R6, R18, 0x7610, R6 ;  /* 0x0000761012065816 */ /* 0x000fe40000000006 */
[----:B------:R-:W-:Y:S01]  /*24b0*/  @!P4 ISETP.NE.AND P1, PT, R4, R23, PT ;  /* 0x000000170400c20c */ /* 0x000fe20003f25270 */
[----:B------:R-:W-:Y:S01]  /*24c0*/  @!P0 IMAD.MOV.U32 R23, RZ, RZ, R12 ;  /* 0x000000ffff178224 */ /* 0x000fe200078e000c */
[----:B------:R-:W-:Y:S01]  /*24d0*/  @!P4 LOP3.LUT P5, RZ, R19, 0x7fff, RZ, 0xc0, !PT ;  /* 0x00007fff13ffc812 */ /* 0x000fe200078ac0ff */
[----:B------:R-:W-:Y:S01]  /*24e0*/  @!P0 IMAD.MOV.U32 R4, RZ, RZ, R14 ;  /* 0x000000ffff048224 */ /* 0x000fe200078e000e */
[----:B------:R-:W-:Y:S01]  /*24f0*/  @P4 F2FP.BF16.F32.PACK_AB R12, RZ, R9 ;  /* 0x00000009ff0c423e */ /* 0x000fe200000010ff */
[----:B------:R-:W-:Y:S01]  /*2500*/  IMAD.U32 R19, R2, 0x10000, RZ ;  /* 0x0001000002137824 */ /* 0x000fe200078e00ff */
[----:B------:R-:W-:Y:S01]  /*2510*/  @!P4 SEL R21, R0, R21, !P5 ;  /* 0x000000150015c207 */ /* 0x000fe20006800000 */
[----:B------:R-:W-:Y:S01]  /*2520*/  @P2 FADD.FTZ R17, R10, R17 ;  /* 0x000000110a112221 */ /* 0x000fe20000010000 */
[----:B------:R-:W-:Y:S01]  /*2530*/  @!P0 ISETP.NE.AND P6, PT, R4, R23, PT ;  /* 0x000000170400820c */ /* 0x000fe20003fc5270 */
[C---:B------:R-:W-:Y:S01]  /*2540*/  @!P0 VIADD R23, R5.reuse, 0xffffffff ;  /* 0xffffffff05178836 */ /* 0x040fe20000000000 */
[----:B------:R-:W-:-:S02]  /*2550*/  @!P0 LOP3.LUT P5, RZ, R5, 0x7fff, RZ, 0xc0, !PT ;  /* 0x00007fff05ff8812 */ /* 0x000fc400078ac0ff */
[----:B------:R-:W-:Y:S02]  /*2560*/  @!P2 PRMT R4, R5, 0xbb32, RZ ;  /* 0x0000bb320504a816 */ /* 0x000fe400000000ff */
[C---:B------:R-:W-:Y:S02]  /*2570*/  @!P4 SEL R21, R0.reuse, R21, !P1 ;  /* 0x000000150015c207 */ /* 0x040fe40004800000 */
[C---:B------:R-:W-:Y:S02]  /*2580*/  @!P2 PRMT R5, R0.reuse, 0x9910, RZ ;  /* 0x000099100005a816 */ /* 0x040fe400000000ff */
[----:B------:R-:W-:Y:S02]  /*2590*/  FSETP.NAN.FTZ.AND P1, PT, R19, R19, PT ;  /* 0x000000131300720b */ /* 0x000fe40003f38000 */
[----:B------:R-:W-:Y:S01]  /*25a0*/  @!P4 PRMT R9, R21, 0x7610, R9 ;  /* 0x000076101509c816 */ /* 0x000fe20000000009 */
[----:B------:R-:W-:Y:S01]  /*25b0*/  @!P2 IMAD.MOV.U32 R21, RZ, RZ, R5 ;  /* 0x000000ffff15a224 */ /* 0x000fe200078e0005 */
[----:B------:R-:W-:Y:S01]  /*25c0*/  PLOP3.LUT P1, PT, P1, P3, PT, 0xf8, 0x8f ;  /* 0x00000000008f781c */ /* 0x000fe20000f27f70 */
[----:B------:R-:W-:Y:S01]  /*25d0*/  IMAD.U32 R5, R11, 0x10000, RZ ;  /* 0x000100000b057824 */ /* 0x000fe200078e00ff */
[----:B------:R-:W-:-:S02]  /*25e0*/  @!P0 SEL R23, R0, R23, !P5 ;  /* 0x0000001700178207 */ /* 0x000fc40006800000 */
[----:B------:R-:W-:Y:S02]  /*25f0*/  @P4 PRMT R9, R12, 0x7610, R9 ;  /* 0x000076100c094816 */ /* 0x000fe40000000009 */
[----:B------:R-:W-:Y:S01]  /*2600*/  @!P2 ISETP.NE.AND P5, PT, R4, R21, PT ;  /* 0x000000150400a20c */ /* 0x000fe20003fa5270 */
[----:B------:R-:W-:Y:S01]  /*2610*/  IMAD.U32 R21, R3, 0x10000, RZ ;  /* 0x0001000003157824 */ /* 0x000fe200078e00ff */
[----:B------:R-:W-:Y:S02]  /*2620*/  FSETP.NAN.FTZ.AND P4, PT, R5, R5, PT ;  /* 0x000000050500720b */ /* 0x000fe40003f98000 */
        /* <DEDUP_REMOVED lines=14> */
[----:B------:R-:W-:Y:S02]  /*2710*/  PLOP3.LUT P5, PT, P5, P3, PT, 0xf8, 0x8f ;  /* 0x00000000008f781c */ /* 0x000fe40002fa7f70 */
[----:B------:R-:W-:Y:S02]  /*2720*/  @!P4 PRMT R13, R2, 0xbb32, RZ ;  /* 0x0000bb32020dc816 */ /* 0x000fe400000000ff */
[C---:B------:R-:W-:Y:S02]  /*2730*/  @!P1 SEL R2, R0.reuse, R23, !P6 ;  /* 0x0000001700029207 */ /* 0x040fe40007000000 */
[C---:B------:R-:W-:Y:S01]  /*2740*/  @!P4 LOP3.LUT P6, RZ, R11.reuse, 0x7fff, RZ, 0xc0, !PT ;  /* 0x00007fff0bffc812 */ /* 0x040fe200078cc0ff */
[----:B------:R-:W-:Y:S01]  /*2750*/  @!P4 VIADD R11, R11, 0xffffffff ;  /* 0xffffffff0b0bc836 */ /* 0x000fe20000000000 */
[----:B------:R-:W-:Y:S02]  /*2760*/  @!P4 PRMT R14, R0, 0x9910, RZ ;  /* 0x00009910000ec816 */ /* 0x000fe400000000ff */
[----:B------:R-:W-:-:S02]  /*2770*/  @P0 F2FP.BF16.F32.PACK_AB R15, RZ, R15 ;  /* 0x0000000fff0f023e */ /* 0x000fc400000010ff */
[C---:B------:R-:W-:Y:S01]  /*2780*/  @!P4 SEL R11, R0.reuse, R11, !P6 ;  /* 0x0000000b000bc207 */ /* 0x040fe20007000000 */
[----:B------:R-:W-:Y:S01]  /*2790*/  @!P5 VIADD R23, R3, 0xffffffff ;  /* 0xffffffff0317d836 */ /* 0x000fe20000000000 */
[----:B------:R-:W-:Y:S01]  /*27a0*/  @!P4 ISETP.NE.AND P6, PT, R13, R14, PT ;  /* 0x0000000e0d00c20c */ /* 0x000fe20003fc5270 */
[----:B------:R-:W-:Y:S01]  /*27b0*/  IMAD.U32 R13, R7, 0x10000, RZ ;  /* 0x00010000070d7824 */ /* 0x000fe200078e00ff */
[----:B------:R-:W-:Y:S01]  /*27c0*/  @!P5 PRMT R25, R0, 0x9910, RZ ;  /* 0x000099100019d816 */ /* 0x000fe200000000ff */
[----:B------:R-:W-:Y:S01]  /*27d0*/  @P5 FADD.FTZ R21, R10, R21 ;  /* 0x000000150a155221 */ /* 0x000fe20000010000 */
[----:B------:R-:W-:Y:S02]  /*27e0*/  @!P4 SEL R11, R0, R11, !P6 ;  /* 0x0000000b000bc207 */ /* 0x000fe40007000000 */
[C---:B------:R-:W-:Y:S02]  /*27f0*/  @!P5 LOP3.LUT P6, RZ, R3.reuse, 0x7fff, RZ, 0xc0, !PT ;  /* 0x00007fff03ffd812 */ /* 0x040fe400078cc0ff */
[----:B------:R-:W-:-:S02]  /*2800*/  @!P5 PRMT R14, R3, 0x9910, RZ ;  /* 0x00009910030ed816 */ /* 0x000fc400000000ff */
[----:B------:R-:W-:Y:S02]  /*2810*/  @!P5 SEL R23, R0, R23, !P6 ;  /* 0x000000170017d207 */ /* 0x000fe40007000000 */
[----:B------:R-:W-:Y:S02]  /*2820*/  FSETP.NAN.FTZ.AND P6, PT, R13, R13, PT ;  /* 0x0000000d0d00720b */ /* 0x000fe40003fd8000 */
[----:B------:R-:W-:Y:S02]  /*2830*/  @P2 F2FP.BF16.F32.PACK_AB R17, RZ, R17 ;  /* 0x00000011ff11223e */ /* 0x000fe400000010ff */
[----:B------:R-:W-:Y:S02]  /*2840*/  PLOP3.LUT P3, PT, P6, P3, PT, 0xf8, 0x8f ;  /* 0x00000000008f781c */ /* 0x000fe40003767f70 */
[----:B------:R-:W-:Y:S02]  /*2850*/  @!P5 ISETP.NE.AND P6, PT, R14, R25, PT ;  /* 0x000000190e00d20c */ /* 0x000fe40003fc5270 */
[----:B------:R-:W-:-:S02]  /*2860*/  @P1 F2FP.BF16.F32.PACK_AB R19, RZ, R19 ;  /* 0x00000013ff13123e */ /* 0x000fc400000010ff */
[----:B------:R-:W-:Y:S02]  /*2870*/  @P5 F2FP.BF16.F32.PACK_AB R21, RZ, R21 ;  /* 0x00000015ff15523e */ /* 0x000fe400000010ff */
[----:B------:R-:W-:-:S05]  /*2880*/  @P0 PRMT R4, R15, 0x7610, R4 ;  /* 0x000076100f040816 */ /* 0x000fca0000000004 */
        /* <DEDUP_REMOVED lines=8> */
[--C-:B------:R-:W-:Y:S01]  /*2910*/  @P3 FADD.FTZ R10, R10, R13.reuse ;  /* 0x0000000d0a0a3221 */ /* 0x100fe20000010000 */
[----:B------:R-:W-:Y:S02]  /*2920*/  @!P1 PRMT R13, R2, 0x7610, R13 ;  /* 0x00007610020d9816 */ /* 0x000fe4000000000d */
[----:B------:R-:W-:Y:S02]  /*2930*/  @!P3 SEL R23, R0, R23, !P6 ;  /* 0x000000170017b207 */ /* 0x000fe40007000000 */
[----:B------:R-:W-:Y:S02]  /*2940*/  @!P4 PRMT R2, R11, 0x7610, R2 ;  /* 0x000076100b02c816 */ /* 0x000fe40000000002 */
[----:B------:R-:W-:-:S02]  /*2950*/  @!P2 PRMT R5, R12, 0x7610, R5 ;  /* 0x000076100c05a816 */ /* 0x000fc40000000005 */
[----:B------:R-:W-:Y:S02]  /*2960*/  @P4 F2FP.BF16.F32.PACK_AB R7, RZ, R7 ;  /* 0x00000007ff07423e */ /* 0x000fe400000010ff */
[----:B------:R-:W-:Y:S02]  /*2970*/  @P3 F2FP.BF16.F32.PACK_AB R10, RZ, R10 ;  /* 0x0000000aff0a323e */ /* 0x000fe400000010ff */
[----:B------:R-:W-:Y:S02]  /*2980*/  @!P5 PRMT R11, R3, 0x7610, R11 ;  /* 0x00007610030bd816 */ /* 0x000fe4000000000b */
[----:B------:R-:W-:Y:S02]  /*2990*/  @!P3 PRMT R18, R23, 0x7610, R18 ;  /* 0x000076101712b816 */ /* 0x000fe40000000012 */
[----:B------:R-:W-:Y:S02]  /*29a0*/  @P2 PRMT R5, R17, 0x7610, R5 ;  /* 0x0000761011052816 */ /* 0x000fe40000000005 */
[----:B------:R-:W-:-:S02]  /*29b0*/  @P1 PRMT R13, R19, 0x7610, R13 ;  /* 0x00007610130d1816 */ /* 0x000fc4000000000d */
[----:B------:R-:W-:Y:S02]  /*29c0*/  @P4 PRMT R2, R7, 0x7610, R2 ;  /* 0x0000761007024816 */ /* 0x000fe40000000002 */
[----:B------:R-:W-:Y:S02]  /*29d0*/  @P5 PRMT R11, R21, 0x7610, R11 ;  /* 0x00007610150b5816 */ /* 0x000fe4000000000b */
[----:B------:R-:W-:Y:S01]  /*29e0*/  @P3 PRMT R18, R10, 0x7610, R18 ;  /* 0x000076100a123816 */ /* 0x000fe20000000012 */
[----:B------:R-:W-:Y:S06]  /*29f0*/  BRA `(.L_x_25743) ;  /* 0x0000000c00507947 */ /* 0x000fec0003800000 */
.L_x_25742:
        /* <DEDUP_REMOVED lines=12> */
[----:B------:R-:W-:-:S04]  /*2ac0*/  @!P1 F2FP.BF16.F32.PACK_AB R15, RZ, R15 ;  /* 0x0000000fff0f923e */ /* 0x000fc800000010ff */
        /* <DEDUP_REMOVED lines=18> */
.L_x_25745:
[----:B------:R-:W-:Y:S05]  /*2bf0*/  BSYNC.RECONVERGENT B0 ;  /* 0x0000000000007941 */ /* 0x000fea0003800200 */
.L_x_25744:
        /* <DEDUP_REMOVED lines=20> */
.L_x_25747:
[----:B------:R-:W-:-:S05]  /*2d40*/  FADD.FTZ R9, R14, R9 ;  /* 0x000000090e097221 */ /* 0x000fca0000010000 */
[----:B------:R-:W-:-:S07]  /*2d50*/  F2FP.BF16.F32.PACK_AB R9, RZ, R9 ;  /* 0x00000009ff09723e */ /* 0x000fce00000010ff */
.L_x_25748:
[----:B------:R-:W-:Y:S05]  /*2d60*/  BSYNC.RECONVERGENT B0 ;  /* 0x0000000000007941 */ /* 0x000fea0003800200 */
.L_x_25746:
        /* <DEDUP_REMOVED lines=22> */
.L_x_25750:
[----:B------:R-:W-:-:S05]  /*2ed0*/  FADD.FTZ R15, R14, R15 ;  /* 0x0000000f0e0f7221 */ /* 0x000fca0000010000 */
[----:B------:R-:W-:-:S04]  /*2ee0*/  F2FP.BF16.F32.PACK_AB R15, RZ, R15 ;  /* 0x0000000fff0f723e */ /* 0x000fc800000010ff */
[----:B------:R-:W-:-:S07]  /*2ef0*/  PRMT R4, R15, 0x7610, R4 ;  /* 0x000076100f047816 */ /* 0x000fce0000000004 */
.L_x_25751:
[----:B------:R-:W-:Y:S05]  /*2f00*/  BSYNC.RECONVERGENT B0 ;  /* 0x0000000000007941 */ /* 0x000fea0003800200 */
.L_x_25749:
        /* <DEDUP_REMOVED lines=23> */
.L_x_25753:
[----:B------:R-:W-:-:S05]  /*3080*/  FADD.FTZ R15, R14, R15 ;  /* 0x0000000f0e0f7221 */ /* 0x000fca0000010000 */
[----:B------:R-:W-:-:S04]  /*3090*/  F2FP.BF16.F32.PACK_AB R15, RZ, R15 ;  /* 0x0000000fff0f723e */ /* 0x000fc800000010ff */
[----:B------:R-:W-:-:S07]  /*30a0*/  PRMT R5, R15, 0x7610, R5 ;  /* 0x000076100f057816 */ /* 0x000fce0000000005 */
.L_x_25754:
[----:B------:R-:W-:Y:S05]  /*30b0*/  BSYNC.RECONVERGENT B0 ;  /* 0x0000000000007941 */ /* 0x000fea0003800200 */
.L_x_25752:
        /* <DEDUP_REMOVED lines=22> */
.L_x_25756:
[----:B------:R-:W-:-:S05]  /*3220*/  FADD.FTZ R13, R14, R13 ;  /* 0x0000000d0e0d7221 */ /* 0x000fca0000010000 */
[----:B------:R-:W-:-:S07]  /*3230*/  F2FP.BF16.F32.PACK_AB R13, RZ, R13 ;  /* 0x0000000dff0d723e */ /* 0x000fce00000010ff */
.L_x_25757:
[----:B------:R-:W-:Y:S05]  /*3240*/  BSYNC.RECONVERGENT B0 ;  /* 0x0000000000007941 */ /* 0x000fea0003800200 */
.L_x_25755:
        /* <DEDUP_REMOVED lines=22> */
.L_x_25759:
[----:B------:R-:W-:-:S05]  /*33b0*/  FADD.FTZ R15, R14, R15 ;  /* 0x0000000f0e0f7221 */ /* 0x000fca0000010000 */
[----:B------:R-:W-:-:S04]  /*33c0*/  F2FP.BF16.F32.PACK_AB R15, RZ, R15 ;  /* 0x0000000fff0f723e */ /* 0x000fc800000010ff */
[----:B------:R-:W-:-:S07]  /*33d0*/  PRMT R2, R15, 0x7610, R2 ;  /* 0x000076100f027816 */ /* 0x000fce0000000002 */
.L_x_25760:
[----:B------:R-:W-:Y:S05]  /*33e0*/  BSYNC.RECONVERGENT B0 ;  /* 0x0000000000007941 */ /* 0x000fea0003800200 */
.L_x_25758:
        /* <DEDUP_REMOVED lines=23> */
.L_x_25762:
[----:B------:R-:W-:-:S05]  /*3560*/  FADD.FTZ R11, R14, R11 ;  /* 0x0000000b0e0b7221 */ /* 0x000fca0000010000 */
[----:B------:R-:W-:-:S07]  /*3570*/  F2FP.BF16.F32.PACK_AB R11, RZ, R11 ;  /* 0x0000000bff0b723e */ /* 0x000fce00000010ff */
.L_x_25763:
[----:B------:R-:W-:Y:S05]  /*3580*/  BSYNC.RECONVERGENT B0 ;  /* 0x0000000000007941 */ /* 0x000fea0003800200 */
.L_x_25761:
[----:B------:R-:W-:Y:S01]  /*3590*/  IMAD.U32 R15, R7, 0x10000, RZ ;  /* 0x00010000070f7824 */ /* 0x000fe200078e00ff */
        /* <DEDUP_REMOVED lines=22> */
.L_x_25764:
[----:B------:R-:W-:-:S05]  /*3700*/  FADD.FTZ R14, R14, R15 ;  /* 0x0000000f0e0e7221 */ /* 0x000fca0000010000 */
[----:B------:R-:W-:-:S04]  /*3710*/  F2FP.BF16.F32.PACK_AB R14, RZ, R14 ;  /* 0x0000000eff0e723e */ /* 0x000fc800000010ff */
[----:B------:R-:W-:-:S07]  /*3720*/  PRMT R18, R14, 0x7610, R18 ;  /* 0x000076100e127816 */ /* 0x000fce0000000012 */
.L_x_25765:
[----:B------:R-:W-:Y:S05]  /*3730*/  BSYNC.RECONVERGENT B0 ;  /* 0x0000000000007941 */ /* 0x000fea0003800200 */
.L_x_25743:
        /* <DEDUP_REMOVED lines=10> */
.L_x_25766:
        /* <DEDUP_REMOVED lines=10> */
.L_x_32552:


//--------------------- .text._ZN2at6native29vectorized_elementwise_kernelILi8ENS0_13BUnaryFunctorIN3c108BFloat16ES4_S4_ZZZNS0_21nextafter_kernel_cudaERNS_18TensorIteratorBaseEENKUlvE_clEvENKUlvE1_clEvEUlS4_S4_E_EESt5arrayIPcLm2EEEEviT0_T1_ --------------------------
	.section	.text._ZN2at6native29vectorized_elementwise_kernelILi8ENS0_13BUnaryFunctorIN3c108BFloat16ES4_S4_ZZZNS0_21nextafter_kernel_cudaERNS_18TensorIteratorBaseEENKUlvE_clEvENKUlvE1_clEvEUlS4_S4_E_EESt5arrayIPcLm2EEEEviT0_T1_,"ax",@progbits
	.align	128
        .global         _ZN2at6native29vectorized_elementwise_kernelILi8ENS0_13BUnaryFunctorIN3c108BFloat16ES4_S4_ZZZNS0_21nextafter_kernel_cudaERNS_18TensorIteratorBaseEENKUlvE_clEvENKUlvE1_clEvEUlS4_S4_E_EESt5arrayIPcLm2EEEEviT0_T1_
        .type           _ZN2at6native29vectorized_elementwise_kernelILi8ENS0_13BUnaryFunctorIN3c108BFloat16ES4_S4_ZZZNS0_21nextafter_kernel_cudaERNS_18TensorIteratorBaseEENKUlvE_clEvENKUlvE1_clEvEUlS4_S4_E_EESt5arrayIPcLm2EEEEviT0_T1_,@function
        .size           _ZN2at6native29vectorized_elementwise_kernelILi8ENS0_13BUnaryFunctorIN3c108BFloat16ES4_S4_ZZZNS0_21nextafter_kernel_cudaERNS_18TensorIteratorBaseEENKUlvE_clEvENKUlvE1_clEvEUlS4_S4_E_EESt5arrayIPcLm2EEEEviT0_T1_,(.L_x_32553 - _ZN2at6native29vectorized_elementwise_kernelILi8ENS0_13BUnaryFunctorIN3c108BFloat16ES4_S4_ZZZNS0_21nextafter_kernel_cudaERNS_18TensorIteratorBaseEENKUlvE_clEvENKUlvE1_clEvEUlS4_S4_E_EESt5arrayIPcLm2EEEEviT0_T1_)
        .other          _ZN2at6native29vectorized_elementwise_kernelILi8ENS0_13BUnaryFunctorIN3c108BFloat16ES4_S4_ZZZNS0_21nextafter_kernel_cudaERNS_18TensorIteratorBaseEENKUlvE_clEvENKUlvE1_clEvEUlS4_S4_E_EESt5arrayIPcLm2EEEEviT0_T1_,@"STO_CUDA_ENTRY STV_DEFAULT"
_ZN2at6native29vectorized_elementwise_kernelILi8ENS0_13BUnaryFunctorIN3c108BFloat16ES4_S4_ZZZNS0_21nextafter_kernel_cudaERNS_18TensorIteratorBaseEENKUlvE_clEvENKUlvE1_clEvEUlS4_S4_E_EESt5arrayIPcLm2EEEEviT0_T1_:
.text._ZN2at6native29vectorized_elementwise_kernelILi8ENS0_13BUnaryFunctorIN3c108BFloat16ES4_S4_ZZZNS0_21nextafter_kernel_cudaERNS_18TensorIteratorBaseEENKUlvE_clEvENKUlvE1_clEvEUlS4_S4_E_EESt5arrayIPcLm2EEEEviT0_T1_:
        /* <DEDUP_REMOVED lines=94> */
.L_x_25771:
[----:B------:R-:W-:Y:S05]  /*05e0*/  BSYNC.RECONVERGENT B1 ;  /* 0x0000000000017941 */ /* 0x000fea0003800200 */
.L_x_25770:
        /* <DEDUP_REMOVED lines=21> */
.L_x_25773:
[----:B------:R-:W-:Y:S05]  /*0740*/  BSYNC.RECONVERGENT B1 ;  /* 0x0000000000017941 */ /* 0x000fea0003800200 */
.L_x_25772:
        /* <DEDUP_REMOVED lines=20> */
.L_x_25775:
[----:B------:R-:W-:Y:S05]  /*0890*/  BSYNC.RECONVERGENT B1 ;  /* 0x0000000000017941 */ /* 0x000fea0003800200 */
.L_x_25774:
        /* <DEDUP_REMOVED lines=20> */
.L_x_25777:
[----:B------:R-:W-:Y:S05]  /*09e0*/  BSYNC.RECONVERGENT B1 ;  /* 0x0000000000017941 */ /* 0x000fea0003800200 */
.L_x_25776:
        /* <DEDUP_REMOVED lines=19> */
.L_x_25779:
[----:B------:R-:W-:Y:S05]  /*0b20*/  BSYNC.RECONVERGENT B1 ;  /* 0x0000000000017941 */ /* 0x000fea0003800200 */
.L_x_25778:
        /* <DEDUP_REMOVED lines=18> */
.L_x_25781:
[----:B------:R-:W-:Y:S05]  /*0c50*/  BSYNC.RECONVERGENT B1 ;  /* 0x0000000000017941 */ /* 0x000fea0003800200 */
.L_x_25780:
        /* <DEDUP_REMOVED lines=18> */
.L_x_25783:
[----:B------:R-:W-:Y:S05]  /*0d80*/  BSYNC.RECONVERGENT B1 ;  /* 0x0000000000017941 */ /* 0x000fea0003800200 */
.L_x_25782:
        /* <DEDUP_REMOVED lines=18> */
.L_x_25769:
        /* <DEDUP_REMOVED lines=30> */
.L_x_25786:
[----:B------:R-:W-:Y:S05]  /*1090*/  BSYNC.RECONVERGENT B1 ;  /* 0x0000000000017941 */ /* 0x000fea0003800200 */
.L_x_25785:
        /* <DEDUP_REMOVED lines=27> */
.L_x_25789:
[----:B------:R-:W-:-:S05]  /*1250*/  FADD.FTZ R2, R3, R2 ;  /* 0x0000000203027221 */ /* 0x000fca0000010000 */
[----:B------:R-:W-:-:S07]  /*1260*/  F2FP.BF16.F32.PACK_AB R2, RZ, R2 ;  /* 0x00000002ff02723e */ /* 0x000fce00000010ff */
.L_x_25788:
[----:B------:R-:W-:Y:S05]  /*1270*/  BSYNC.RECONVERGENT B1 ;  /* 0x0000000000017941 */ /* 0x000fea0003800200 */
.L_x_25787:
        /* <DEDUP_REMOVED lines=28> */
.L_x_25792:
[----:B------:R-:W-:-:S05]  /*1440*/  FADD.FTZ R3, R4, R3 ;  /* 0x0000000304037221 */ /* 0x000fca0000010000 */
[----:B------:R-:W-:-:S04]  /*1450*/  F2FP.BF16.F32.PACK_AB R3, RZ, R3 ;  /* 0x00000003ff03723e */ /* 0x000fc800000010ff */
[----:B------:R-:W-:-:S07]  /*1460*/  PRMT R4, R3, 0x7610, R4 ;  /* 0x0000761003047816 */ /* 0x000fce0000000004 */
.L_x_25791:
[----:B------:R-:W-:Y:S05]  /*1470*/  BSYNC.RECONVERGENT B1 ;  /* 0x0000000000017941 */ /* 0x000fea0003800200 */
.L_x_25790:
        /* <DEDUP_REMOVED lines=28> */
.L_x_25795:
[----:B------:R-:W-:-:S05]  /*1640*/  FADD.FTZ R3, R6, R3 ;  /* 0x0000000306037221 */ /* 0x000fca0000010000 */
[----:B------:R-:W-:-:S07]  /*1650*/  F2FP.BF16.F32.PACK_AB R3, RZ, R3 ;  /* 0x00000003ff03723e */ /* 0x000fce00000010ff */
.L_x_25794:
[----:B------:R-:W-:Y:S05]  /*1660*/  BSYNC.RECONVERGENT B1 ;  /* 0x0000000000017941 */ /* 0x000fea0003800200 */
.L_x_25793:
        /* <DEDUP_REMOVED lines=27> */
.L_x_25798:
[----:B------:R-:W-:-:S05]  /*1820*/  FADD.FTZ R5, R6, R5 ;  /* 0x0000000506057221 */ /* 0x000fca0000010000 */
[----:B------:R-:W-:-:S04]  /*1830*/  F2FP.BF16.F32.PACK_AB R5, RZ, R5 ;  /* 0x00000005ff05723e */ /* 0x000fc800000010ff */
[----:B------:R-:W-:-:S07]  /*1840*/  PRMT R6, R5, 0x7610, R6 ;  /* 0x0000761005067816 */ /* 0x000fce0000000006 */
.L_x_25797:
[----:B------:R-:W-:Y:S05]  /*1850*/  BSYNC.RECONVERGENT B1 ;  /* 0x0000000000017941 */ /* 0x000fea0003800200 */
.L_x_25796:
        /* <DEDUP_REMOVED lines=28> */
.L_x_25801:
[----:B------:R-:W-:-:S05]  /*1a20*/  FADD.FTZ R5, R8, R5 ;  /* 0x0000000508057221 */ /* 0x000fca0000010000 */
[----:B------:R-:W-:-:S04]  /*1a30*/  F2FP.BF16.F32.PACK_AB R5, RZ, R5 ;  /* 0x00000005ff05723e */ /* 0x000fc800000010ff */
[----:B------:R-:W-:-:S07]  /*1a40*/  PRMT R7, R5, 0x7610, R7 ;  /* 0x0000761005077816 */ /* 0x000fce0000000007 */
.L_x_25800:
[----:B------:R-:W-:Y:S05]  /*1a50*/  BSYNC.RECONVERGENT B1 ;  /* 0x0000000000017941 */ /* 0x000fea0003800200 */
.L_x_25799:
        /* <DEDUP_REMOVED lines=27> */
.L_x_25804:
[----:B------:R-:W-:-:S05]  /*1c10*/  FADD.FTZ R5, R8, R5 ;  /* 0x0000000508057221 */ /* 0x000fca0000010000 */
[----:B------:R-:W-:-:S04]  /*1c20*/  F2FP.BF16.F32.PACK_AB R5, RZ, R5 ;  /* 0x00000005ff05723e */ /* 0x000fc800000010ff */
[----:B------:R-:W-:-:S07]  /*1c30*/  PRMT R8, R5, 0x7610, R8 ;  /* 0x0000761005087816 */ /* 0x000fce0000000008 */
.L_x_25803:
[----:B------:R-:W-:Y:S05]  /*1c40*/  BSYNC.RECONVERGENT B1 ;  /* 0x0000000000017941 */ /* 0x000fea0003800200 */
.L_x_25802:
        /* <DEDUP_REMOVED lines=27> */
.L_x_25805:
[----:B------:R-:W-:-:S05]  /*1e00*/  FADD.FTZ R0, R14, R5 ;  /* 0x000000050e007221 */ /* 0x000fca0000010000 */
[----:B------:R-:W-:-:S04]  /*1e10*/  F2FP.BF16.F32.PACK_AB R0, RZ, R0 ;  /* 0x00000000ff00723e */ /* 0x000fc800000010ff */
[----:B------:R-:W-:-:S07]  /*1e20*/  PRMT R5, R0, 0x7610, R5 ;  /* 0x0000761000057816 */ /* 0x000fce0000000005 */
.L_x_25784:
[----:B------:R-:W-:Y:S05]  /*1e30*/  BSYNC.RECONVERGENT B0 ;  /* 0x0000000000007941 */ /* 0x000fea0003800200 */
.L_x_25768:
        /* <DEDUP_REMOVED lines=21> */
.L_x_25808:
[----:B------:R-:W-:-:S13]  /*1f90*/  ISETP.GE.U32.AND P0, PT, R18, R17, PT ;  /* 0x000000111200720c */ /* 0x000fda0003f06070 */
[----:B------:R-:W-:Y:S05]  /*1fa0*/  @P0 BRA `(.L_x_25810) ;  /* 0x0000000000300947 */ /* 0x000fea0003800000 */
[----:B-1----:R-:W1:Y:S01]  /*1fb0*/  LDC.64 R10, c[0x0][0x388] ;  /* 0x0000e200ff0a7b82 */ /* 0x002e620000000a00 */
[----:B0-----:R-:W-:Y:S02]  /*1fc0*/  IMAD.IADD R9, R16, 0x1, R18 ;  /* 0x0000000110097824 */ /* 0x001fe400078e0212 */
[----:B------:R-:W-:Y:S02]  /*1fd0*/  VIADD R18, R18, 0x80 ;  /* 0x0000008012127836 */ /* 0x000fe40000000000 */
[----:B-1----:R-:W-:-:S05]  /*1fe0*/  IMAD.WIDE.U32 R10, R9, 0x2, R10 ;  /* 0x00000002090a7825 */ /* 0x002fca00078e000a */
[----:B------:R1:W-:Y:S02]  /*1ff0*/  STG.E.U16 desc[UR4][R10.64], R3 ;  /* 0x000000030a007986 */ /* 0x0003e4000c101504 */
.L_x_25809:
[----:B------:R-:W-:-:S13]  /*2000*/  ISETP.GE.U32.AND P0, PT, R18, R17, PT ;  /* 0x000000111200720c */ /* 0x000fda0003f06070 */
[----:B------:R-:W-:Y:S05]  /*2010*/  @P0 BRA `(.L_x_25811) ;  /* 0x0000000000340947 */ /* 0x000fea0003800000 */
[----:B01----:R-:W0:Y:S01]  /*2020*/  LDC.64 R2, c[0x0][0x388] ;  /* 0x0000e200ff027b82 */ /* 0x003e220000000a00 */
[----:B------:R-:W-:Y:S02]  /*2030*/  IMAD.IADD R9, R16, 0x1, R18 ;  /* 0x0000000110097824 */ /* 0x000fe400078e0212 */
[----:B------:R-:W-:Y:S02]  /*2040*/  VIADD R18, R18, 0x80 ;  /* 0x0000008012127836 */ /* 0x000fe40000000000 */
[----:B0-----:R-:W-:-:S05]  /*2050*/  IMAD.WIDE.U32 R2, R9, 0x2, R2 ;  /* 0x0000000209027825 */ /* 0x001fca00078e0002 */
[----:B------:R2:W-:Y:S02]  /*2060*/  STG.E.U16 desc[UR4][R2.64], R6 ;  /* 0x0000000602007986 */ /* 0x0005e4000c101504 */
.L_x_25810:
        /* <DEDUP_REMOVED lines=8> */
.L_x_25811:
[----:B------:R-:W-:Y:S05]  /*20f0*/  BSYNC.RELIABLE B1 ;  /* 0x0000000000017941 */ /* 0x000fea0003800100 */
.L_x_25807:
[----:B------:R-:W-:-:S13]  /*2100*/  ISETP.GE.U32.AND P0, PT, R18, R17, PT ;  /* 0x000000111200720c */ /* 0x000fda0003f06070 */
[----:B012---:R-:W0:Y:S01]  /*2110*/  @!P0 LDC.64 R2, c[0x0][0x388] ;  /* 0x0000e200ff028b82 */ /* 0x007e220000000a00 */
[----:B------:R-:W-:Y:S02]  /*2120*/  @!P0 IMAD.IADD R7, R16, 0x1, R18 ;  /* 0x0000000110078824 */ /* 0x000fe400078e0212 */
[----:B------:R-:W-:Y:S02]  /*2130*/  @!P0 VIADD R18, R18, 0x80 ;  /* 0x0000008012128836 */ /* 0x000fe40000000000 */
[----:B0-----:R-:W-:-:S05]  /*2140*/  @!P0 IMAD.WIDE.U32 R2, R7, 0x2, R2 ;  /* 0x0000000207028825 */ /* 0x001fca00078e0002 */
[----:B------:R3:W-:Y:S02]  /*2150*/  @!P0 STG.E.U16 desc[UR4][R2.64], R8 ;  /* 0x0000000802008986 */ /* 0x0007e4000c101504 */
.L_x_25812:
[----:B------:R-:W-:Y:S05]  /*2160*/  BSYNC.RECONVERGENT B0 ;  /* 0x0000000000007941 */ /* 0x000fea0003800200 */
.L_x_25806:
        /* <DEDUP_REMOVED lines=8> */
.L_x_25767:
        /* <DEDUP_REMOVED lines=34> */
[----:B------:R-:W-:Y:S01]  /*2410*/  IMAD.U32 R19, R6, 0x10000, RZ ;  /* 0x0001000006137824 */ /* 0x000fe200078e00ff */
        /* <DEDUP_REMOVED lines=9> */
[----:B------:R-:W-:Y:S02]  /*24b0*/  @P1 F2FP.BF16.F32.PACK_AB R14, RZ, R2 ;  /* 0x00000002ff0e123e */ /* 0x000fe400000010ff */
[C---:B------:R-:W-:Y:S02]  /*24c0*/  @!P4 SEL R21, R0.reuse, R21, !P5 ;  /* 0x000000150015c207 */ /* 0x040fe40006800000 */
[----:B------:R-:W-:Y:S01]  /*24d0*/  @!P1 PRMT R2, R3, 0x7610, R2 ;  /* 0x0000761003029816 */ /* 0x000fe20000000002 */
[----:B------:R-:W-:Y:S01]  /*24e0*/  @!P0 IMAD.MOV.U32 R3, RZ, RZ, R12 ;  /* 0x000000ffff038224 */ /* 0x000fe200078e000c */
[----:B------:R-:W-:-:S02]  /*24f0*/  @!P0 PRMT R4, R0, 0x9910, RZ ;  /* 0x0000991000048816 */ /* 0x000fc400000000ff */
[----:B------:R-:W-:Y:S02]  /*2500*/  @!P4 SEL R21, R0, R21, !P6 ;  /* 0x000000150015c207 */ /* 0x000fe40007000000 */
[----:B------:R-:W-:Y:S02]  /*2510*/  @P1 PRMT R2, R14, 0x7610, R2 ;  /* 0x000076100e021816 */ /* 0x000fe40000000002 */
[----:B------:R-:W-:Y:S02]  /*2520*/  @!P0 ISETP.NE.AND P5, PT, R3, R4, PT ;  /* 0x000000040300820c */ /* 0x000fe40003fa5270 */
[----:B------:R-:W-:Y:S02]  /*2530*/  FSETP.NAN.FTZ.AND P1, PT, R19, R19, PT ;  /* 0x000000131300720b */ /* 0x000fe40003f38000 */
[----:B------:R-:W-:Y:S01]  /*2540*/  @!P4 PRMT R3, R21, 0x7610, R3 ;  /* 0x000076101503c816 */ /* 0x000fe20000000003 */
[----:B------:R-:W-:Y:S01]  /*2550*/  @!P0 VIADD R21, R5, 0xffffffff ;  /* 0xffffffff05158836 */ /* 0x000fe20000000000 */
[----:B------:R-:W-:-:S02]  /*2560*/  @P4 F2FP.BF16.F32.PACK_AB R23, RZ, R23 ;  /* 0x00000017ff17423e */ /* 0x000fc400000010ff */
[C---:B------:R-:W-:Y:S02]  /*2570*/  @!P0 LOP3.LUT P6, RZ, R5.reuse, 0x7fff, RZ, 0xc0, !PT ;  /* 0x00007fff05ff8812 */ /* 0x040fe400078cc0ff */
[----:B------:R-:W-:Y:S01]  /*2580*/  @!P2 PRMT R4, R5, 0xbb32, RZ ;  /* 0x0000bb320504a816 */ /* 0x000fe200000000ff */
[----:B------:R-:W-:Y:S01]  /*2590*/  IMAD.U32 R5, R11, 0x10000, RZ ;  /* 0x000100000b057824 */ /* 0x000fe200078e00ff */
[----:B------:R-:W-:Y:S02]  /*25a0*/  PLOP3.LUT P1, PT, P1, P3, PT, 0xf8, 0x8f ;  /* 0x00000000008f781c */ /* 0x000fe40000f27f70 */
[C---:B------:R-:W-:Y:S02]  /*25b0*/  @!P2 PRMT R25, R0.reuse, 0x9910, RZ ;  /* 0x000099100019a816 */ /* 0x040fe400000000ff */
[----:B------:R-:W-:Y:S02]  /*25c0*/  @P4 PRMT R3, R23, 0x7610, R3 ;  /* 0x0000761017034816 */ /* 0x000fe40000000003 */
[----:B------:R-:W-:Y:S01]  /*25d0*/  @!P0 SEL R23, R0, R21, !P6 ;  /* 0x0000001500178207 */ /* 0x000fe20007000000 */
[----:B------:R-:W-:Y:S01]  /*25e0*/  IMAD.U32 R21, R7, 0x10000, RZ ;  /* 0x0001000007157824 */ /* 0x000fe200078e00ff */
[----:B------:R-:W-:-:S02]  /*25f0*/  @!P2 ISETP.NE.AND P6, PT, R4, R25, PT ;  /* 0x000000190400a20c */ /* 0x000fc40003fc5270 */
[----:B------:R-:W-:Y:S02]  /*2600*/  FSETP.NAN.FTZ.AND P4, PT, R5, R5, PT ;  /* 0x000000050500720b */ /* 0x000fe40003f98000 */
[----:B------:R-:W-:Y:S01]  /*2610*/  @!P0 SEL R4, R0, R23, !P5 ;  /* 0x0000001700048207 */ /* 0x000fe20006800000 */
[----:B------:R-:W-:Y:S01]  /*2620*/  @!P1 VIADD R23, R6, 0xffffffff ;  /* 0xffffffff06179836 */ /* 0x000fe20000000000 */
[C---:B------:R-:W-:Y:S01]  /*2630*/  @!P2 LOP3.LUT P5, RZ, R13.reuse, 0x7fff, RZ, 0xc0, !PT ;  /* 0x00007fff0dffa812 */ /* 0x040fe200078ac0ff */
[----:B------:R-:W-:Y:S01]  /*2640*/  @!P2 VIADD R13, R13, 0xffffffff ;  /* 0xffffffff0d0da836 */ /* 0x000fe20000000000 */
[----:B------:R-:W-:Y:S01]  /*2650*/  PLOP3.LUT P4, PT, P4, P3, PT, 0xf8, 0x8f ;  /* 0x00000000008f781c */ /* 0x000fe20002787f70 */
[----:B------:R-:W-:Y:S01]  /*2660*/  @P1 FADD.FTZ R19, R10, R19 ;  /* 0x000000130a131221 */ /* 0x000fe20000010000 */
[C---:B------:R-:W-:Y:S02]  /*2670*/  @!P1 PRMT R25, R0.reuse, 0x9910, RZ ;  /* 0x0000991000199816 */ /* 0x040fe400000000ff */
        /* <DEDUP_REMOVED lines=54> */
.L_x_25813:
        /* <DEDUP_REMOVED lines=31> */
.L_x_25816:
[----:B------:R-:W-:Y:S05]  /*2bd0*/  BSYNC.RECONVERGENT B0 ;  /* 0x0000000000007941 */ /* 0x000fea0003800200 */
.L_x_25815:
        /* <DEDUP_REMOVED lines=20> */
.L_x_25818:
[----:B------:R-:W-:-:S05]  /*2d20*/  FADD.FTZ R3, R14, R3 ;  /* 0x000000030e037221 */ /* 0x000fca0000010000 */
[----:B------:R-:W-:-:S07]  /*2d30*/  F2FP.BF16.F32.PACK_AB R3, RZ, R3 ;  /* 0x00000003ff03723e */ /* 0x000fce00000010ff */
.L_x_25819:
[----:B------:R-:W-:Y:S05]  /*2d40*/  BSYNC.RECONVERGENT B0 ;  /* 0x0000000000007941 */ /* 0x000fea0003800200 */
.L_x_25817:
        /* <DEDUP_REMOVED lines=22> */
.L_x_25821:
[----:B------:R-:W-:-:S05]  /*2eb0*/  FADD.FTZ R15, R14, R15 ;  /* 0x0000000f0e0f7221 */ /* 0x000fca0000010000 */
[----:B------:R-:W-:-:S04]  /*2ec0*/  F2FP.BF16.F32.PACK_AB R15, RZ, R15 ;  /* 0x0000000fff0f723e */ /* 0x000fc800000010ff */
[----:B------:R-:W-:-:S07]  /*2ed0*/  PRMT R4, R15, 0x7610, R4 ;  /* 0x000076100f047816 */ /* 0x000fce0000000004 */
.L_x_25822:
[----:B------:R-:W-:Y:S05]  /*2ee0*/  BSYNC.RECONVERGENT B0 ;  /* 0x0000000000007941 */ /* 0x000fea0003800200 */
.L_x_25820:
        /* <DEDUP_REMOVED lines=23> */
.L_x_25824:
[----:B------:R-:W-:-:S05]  /*3060*/  FADD.FTZ R15, R14, R15 ;  /* 0x0000000f0e0f7221 */ /* 0x000fca0000010000 */
[----:B------:R-:W-:-:S04]  /*3070*/  F2FP.BF16.F32.PACK_AB R15, RZ, R15 ;  /* 0x0000000fff0f723e */ /* 0x000fc800000010ff */
[----:B------:R-:W-:-:S07]  /*3080*/  PRMT R5, R15, 0x7610, R5 ;  /* 0x000076100f057816 */ /* 0x000fce0000000005 */
.L_x_25825:
[----:B------:R-:W-:Y:S05]  /*3090*/  BSYNC.RECONVERGENT B0 ;  /* 0x0000000000007941 */ /* 0x000fea0003800200 */
.L_x_25823:
        /* <DEDUP_REMOVED lines=22> */
.L_x_25827:
[----:B------:R-:W-:-:S05]  /*3200*/  FADD.FTZ R13, R14, R13 ;  /* 0x0000000d0e0d7221 */ /* 0x000fca0000010000 */
[----:B------:R-:W-:-:S07]  /*3210*/  F2FP.BF16.F32.PACK_AB R13, RZ, R13 ;  /* 0x0000000dff0d723e */ /* 0x000fce00000010ff */
.L_x_25828:
[----:B------:R-:W-:Y:S05]  /*3220*/  BSYNC.RECONVERGENT B0 ;  /* 0x0000000000007941 */ /* 0x000fea0003800200 */
.L_x_25826:
        /* <DEDUP_REMOVED lines=22> */
.L_x_25830:
[----:B------:R-:W-:-:S05]  /*3390*/  FADD.FTZ R15, R14, R15 ;  /* 0x0000000f0e0f7221 */ /* 0x000fca0000010000 */
[----:B------:R-:W-:-:S04]  /*33a0*/  F2FP.BF16.F32.PACK_AB R15, RZ, R15 ;  /* 0x0000000fff0f723e */ /* 0x000fc800000010ff */
[----:B------:R-:W-:-:S07]  /*33b0*/  PRMT R6, R15, 0x7610, R6 ;  /* 0x000076100f067816 */ /* 0x000fce0000000006 */
.L_x_25831:
[----:B------:R-:W-:Y:S05]  /*33c0*/  BSYNC.RECONVERGENT B0 ;  /* 0x0000000000007941 */ /* 0x000fea0003800200 */
.L_x_25829:
        /* <DEDUP_REMOVED lines=23> */
.L_x_25833:
[----:B------:R-:W-:-:S05]  /*3540*/  FADD.FTZ R11, R14, R11 ;  /* 0x0000000b0e0b7221 */ /* 0x000fca0000010000 */
[----:B------:R-:W-:-:S07]  /*3550*/  F2FP.BF16.F32.PACK_AB R11, RZ, R11 ;  /* 0x0000000bff0b723e */ /* 0x000fce00000010ff */
.L_x_25834:
[----:B------:R-:W-:Y:S05]  /*3560*/  BSYNC.RECONVERGENT B0 ;  /* 0x0000000000007941 */ /* 0x000fea0003800200 */
.L_x_25832:
        /* <DEDUP_REMOVED lines=23> */
.L_x_25835:
[----:B------:R-:W-:-:S05]  /*36e0*/  FADD.FTZ R14, R14, R15 ;  /* 0x0000000f0e0e7221 */ /* 0x000fca0000010000 */
[----:B------:R-:W-:-:S04]  /*36f0*/  F2FP.BF16.F32.PACK_AB R14, RZ, R14 ;  /* 0x0000000eff0e723e */ /* 0x000fc800000010ff */
[----:B------:R-:W-:-:S07]  /*3700*/  PRMT R18, R14, 0x7610, R18 ;  /* 0x000076100e127816 */ /* 0x000fce0000000012 */
.L_x_25836:
[----:B------:R-:W-:Y:S05]  /*3710*/  BSYNC.RECONVERGENT B0 ;  /* 0x0000000000007941 */ /* 0x000fea0003800200 */
.L_x_25814:
        /* <DEDUP_REMOVED lines=9> */
.L_x_25837:
        /* <DEDUP_REMOVED lines=13> */
.L_x_32553:


//--------------------- .text._ZN2at6native18elementwise_kernelILi128ELi4EZNS0_15gpu_kernel_implINS0_13AUnaryFunctorIN3c108BFloat16ES5_S5_ZZZNS0_21nextafter_kernel_cudaERNS_18TensorIteratorBaseEENKUlvE_clEvENKUlvE1_clEvEUlS5_S5_E_EEEEvS7_RKT_EUliE_EEviT1_ --------------------------
	.section	.text._ZN2at6native18elementwise_kernelILi128ELi4EZNS0_15gpu_kernel_implINS0_13AUnaryFunctorIN3c108BFloat16ES5_S5_ZZZNS0_21nextafter_kernel_cudaERNS_18TensorIteratorBaseEENKUlvE_clEvENKUlvE1_clEvEUlS5_S5_E_EEEEvS7_RKT_EUliE_EEviT1_,"ax",@progbits
	.align	128
        .global         _ZN2at6native18elementwise_kernelILi128ELi4EZNS0_15gpu_kernel_implINS0_13AUnaryFunctorIN3c108BFloat16ES5_S5_ZZZNS0_21nextafter_kernel_cudaERNS_18TensorIteratorBaseEENKUlvE_clEvENKUlvE1_clEvEUlS5_S5_E_EEEEvS7_RKT_EUliE_EEviT1_
        .type           _ZN2at6native18elementwise_kernelILi128ELi4EZNS0_15gpu_kernel_implINS0_13AUnaryFunctorIN3c108BFloat16ES5_S5_ZZZNS0_21nextafter_kernel_cudaERNS_18TensorIteratorBaseEENKUlvE_clEvENKUlvE1_clEvEUlS5_S5_E_EEEEvS7_RKT_EUliE_EEviT1_,@function
        .size           _ZN2at6native18elementwise_kernelILi128ELi4EZNS0_15gpu_kernel_implINS0_13AUnaryFunctorIN3c108BFloat16ES5_S5_ZZZNS0_21nextafter_kernel_cudaERNS_18TensorIteratorBaseEENKUlvE_clEvENKUlvE1_clEvEUlS5_S5_E_EEEEvS7_RKT_EUliE_EEviT1_,(.L_x_32554 - _ZN2at6native18elementwise_kernelILi128ELi4EZNS0_15gpu_kernel_implINS0_13AUnaryFunctorIN3c108BFloat16ES5_S5_ZZZNS0_21nextafter_kernel_cudaERNS_18TensorIteratorBaseEENKUlvE_clEvENKUlvE1_clEvEUlS5_S5_E_EEEEvS7_RKT_EUliE_EEviT1_)
        .other          _ZN2at6native18elementwise_kernelILi128ELi4EZNS0_15gpu_kernel_implINS0_13AUnaryFunctorIN3c108BFloat16ES5_S5_ZZZNS0_21nextafter_kernel_cudaERNS_18TensorIteratorBaseEENKUlvE_clEvENKUlvE1_clEvEUlS5_S5_E_EEEEvS7_RKT_EUliE_EEviT1_,@"STO_CUDA_ENTRY STV_DEFAULT"
_ZN2at6native18elementwise_kernelILi128ELi4EZNS0_15gpu_kernel_implINS0_13AUnaryFunctorIN3c108BFloat16ES5_S5_ZZZNS0_21nextafter_kernel_cudaERNS_18TensorIteratorBaseEENKUlvE_clEvENKUlvE1_clEvEUlS5_S5_E_EEEEvS7_RKT_EUliE_EEviT1_:
.text._ZN2at6native18elementwise_kernelILi128ELi4EZNS0_15gpu_kernel_implINS0_13AUnaryFunctorIN3c108BFloat16ES5_S5_ZZZNS0_21nextafter_kernel_cudaERNS_18TensorIteratorBaseEENKUlvE_clEvENKUlvE1_clEvEUlS5_S5_E_EEEEvS7_RKT_EUliE_EEviT1_:
        /* <DEDUP_REMOVED lines=322> */
.L_x_25840:
        /* <DEDUP_REMOVED lines=18> */
.L_x_25844:
[----:B------:R-:W2:Y:S02]  /*1540*/  LDG.E.U8 R2, desc[UR36][R2.64] ;  /* 0x0000002402027981 */ /* 0x000ea4000c1e1100 */
[----:B--2---:R-:W-:-:S04]  /*1550*/  I2FP.F32.U32 R0, R2 ;  /* 0x0000000200007245 */ /* 0x004fc80000201000 */
[----:B------:R-:W-:Y:S01]  /*1560*/  F2FP.BF16.F32.PACK_AB R0, RZ, R0 ;  /* 0x00000000ff00723e */ /* 0x000fe200000010ff */
[----:B------:R-:W-:Y:S06]  /*1570*/  BRA `(.L_x_25846) ;  /* 0x0000000c00847947 */ /* 0x000fec0003800000 */
.L_x_25843:
        /* <DEDUP_REMOVED lines=10> */
.L_x_25848:
[----:B------:R-:W2:Y:S02]  /*1620*/  LDG.E R2, desc[UR36][R2.64] ;  /* 0x0000002402027981 */ /* 0x000ea4000c1e1900 */
[----:B--2---:R-:W-:-:S04]  /*1630*/  I2FP.F32.S32 R0, R2 ;  /* 0x0000000200007245 */ /* 0x004fc80000201400 */
[----:B------:R-:W-:Y:S01]  /*1640*/  F2FP.BF16.F32.PACK_AB R0, RZ, R0 ;  /* 0x00000000ff00723e */ /* 0x000fe200000010ff */
[----:B------:R-:W-:Y:S06]  /*1650*/  BRA `(.L_x_25846) ;  /* 0x0000000c004c7947 */ /* 0x000fec0003800000 */
.L_x_25847:
[----:B------:R-:W2:Y:S02]  /*1660*/  LDG.E.U16 R2, desc[UR36][R2.64] ;  /* 0x0000002402027981 */ /* 0x000ea4000c1e1500 */
[----:B--2---:R-:W0:Y:S02]  /*1670*/  I2F.S16 R0, R2 ;  /* 0x0000000200007306 */ /* 0x004e240000101400 */
[----:B0-----:R-:W-:Y:S01]  /*1680*/  F2FP.BF16.F32.PACK_AB R0, RZ, R0 ;  /* 0x00000000ff00723e */ /* 0x001fe200000010ff */
[----:B------:R-:W-:Y:S06]  /*1690*/  BRA `(.L_x_25846) ;  /* 0x0000000c003c7947 */ /* 0x000fec0003800000 */
.L_x_25842:
        /* <DEDUP_REMOVED lines=9> */
.L_x_25850:
[----:B------:R-:W2:Y:S02]  /*1730*/  LDG.E.U16 R0, desc[UR36][R2.64] ;  /* 0x0000002402007981 */ /* 0x000ea4000c1e1500 */
[----:B--2---:R-:W-:-:S05]  /*1740*/  HADD2.F32 R0, -RZ, R0.H0_H0 ;  /* 0x20000000ff007230 */ /* 0x004fca0000004100 */
[----:B------:R-:W-:Y:S01]  /*1750*/  F2FP.BF16.F32.PACK_AB R0, RZ, R0 ;  /* 0x00000000ff00723e */ /* 0x000fe200000010ff */
[----:B------:R-:W-:Y:S06]  /*1760*/  BRA `(.L_x_25846) ;  /* 0x0000000c00087947 */ /* 0x000fec0003800000 */
.L_x_25849:
        /* <DEDUP_REMOVED lines=9> */
.L_x_25852:
[----:B------:R-:W2:Y:S02]  /*1800*/  LDG.E.U16 R2, desc[UR36][R2.64] ;  /* 0x0000002402027981 */ /* 0x000ea4000c1e1500 */
[----:B--2---:R-:W-:-:S05]  /*1810*/  HADD2.F32 R0, -RZ, R2.H0_H0 ;  /* 0x20000002ff007230 */ /* 0x004fca0000004100 */
[----:B------:R-:W-:Y:S01]  /*1820*/  F2FP.BF16.F32.PACK_AB R0, RZ, R0 ;  /* 0x00000000ff00723e */ /* 0x000fe200000010ff */
[----:B------:R-:W-:Y:S06]  /*1830*/  BRA `(.L_x_25846) ;  /* 0x0000000800d47947 */ /* 0x000fec0003800000 */
.L_x_25851:
        /* <DEDUP_REMOVED lines=8> */
.L_x_25841:
        /* <DEDUP_REMOVED lines=13> */
.L_x_25855:
        /* <DEDUP_REMOVED lines=8> */
.L_x_25854:
        /* <DEDUP_REMOVED lines=27> */
.L_x_25857:
        /* <DEDUP_REMOVED lines=13> */
.L_x_25856:
[----:B------:R0:W5:Y:S01]  /*1c90*/  LDG.E.U16 R0, desc[UR36][R2.64] ;  /* 0x0000002402007981 */ /* 0x000162000c1e1500 */
[----:B------:R-:W-:Y:S05]  /*1ca0*/  BRA `(.L_x_25846) ;  /* 0x0000000400b87947 */ /* 0x000fea0003800000 */
.L_x_25853:
        /* <DEDUP_REMOVED lines=12> */
.L_x_25860:
        /* <DEDUP_REMOVED lines=21> */
.L_x_25864:
[----:B------:R-:W-:Y:S05]  /*1ec0*/  BSYNC.RECONVERGENT B1 ;  /* 0x0000000000017941 */ /* 0x000fea0003800200 */
.L_x_25863:
[----:B------:R-:W-:Y:S01]  /*1ed0*/  IMAD.SHL.U32 R0, R0, 0x100000, RZ ;  /* 0x0010000000007824 */ /* 0x000fe200078e00ff */
[----:B------:R-:W-:-:S04]  /*1ee0*/  LEA R2, R2, 0x3b800000, 0x17 ;  /* 0x3b80000002027811 */ /* 0x000fc800078eb8ff */
[----:B------:R-:W-:-:S07]  /*1ef0*/  LOP3.LUT R0, R2, R0, R7, 0xfe, !PT ;  /* 0x0000000002007212 */ /* 0x000fce00078efe07 */
.L_x_25862:
[----:B------:R-:W-:Y:S05]  /*1f00*/  BSYNC.RECONVERGENT B0 ;  /* 0x0000000000007941 */ /* 0x000fea0003800200 */
.L_x_25861:
[----:B------:R-:W-:Y:S01]  /*1f10*/  F2FP.BF16.F32.PACK_AB R0, RZ, R0 ;  /* 0x00000000ff00723e */ /* 0x000fe200000010ff */
[----:B------:R-:W-:Y:S06]  /*1f20*/  BRA `(.L_x_25846) ;  /* 0x0000000400187947 */ /* 0x000fec0003800000 */
.L_x_25859:
        /* <DEDUP_REMOVED lines=21> */
.L_x_25868:
[----:B------:R-:W-:Y:S05]  /*2080*/  BSYNC.RECONVERGENT B1 ;  /* 0x0000000000017941 */ /* 0x000fea0003800200 */
.L_x_25867:
[----:B------:R-:W-:Y:S01]  /*2090*/  IMAD.SHL.U32 R0, R0, 0x200000, RZ ;  /* 0x0020000000007824 */ /* 0x000fe200078e00ff */
[----:B------:R-:W-:-:S04]  /*20a0*/  LEA R2, R2, 0x37800000, 0x17 ;  /* 0x3780000002027811 */ /* 0x000fc800078eb8ff */
[----:B------:R-:W-:-:S07]  /*20b0*/  LOP3.LUT R0, R2, R0, R7, 0xfe, !PT ;  /* 0x0000000002007212 */ /* 0x000fce00078efe07 */
.L_x_25866:
[----:B------:R-:W-:Y:S05]  /*20c0*/  BSYNC.RECONVERGENT B0 ;  /* 0x0000000000007941 */ /* 0x000fea0003800200 */
.L_x_25865:
[----:B------:R-:W-:Y:S01]  /*20d0*/  F2FP.BF16.F32.PACK_AB R0, RZ, R0 ;  /* 0x00000000ff00723e */ /* 0x000fe200000010ff */
[----:B------:R-:W-:Y:S06]  /*20e0*/  BRA `(.L_x_25846) ;  /* 0x0000000000a87947 */ /* 0x000fec0003800000 */
.L_x_25858:
[----:B------:R-:W-:-:S09]  /*20f0*/  UISETP.NE.AND UP0, UPT, UR4, 0x1c, UPT ;  /* 0x0000001c0400788c */ /* 0x000fd2000bf05270 */
[----:B------:R-:W-:Y:S05]  /*2100*/  BRA.U !UP0, `(.L_x_25869) ;  /* 0x0000000108947547 */ /* 0x000fea000b800000 */
[----:B------:R-:W-:-:S09]  /*2110*/  UISETP.NE.AND UP0, UPT, UR4, 0x1d, UPT ;  /* 0x0000001d0400788c */ /* 0x000fd2000bf05270 */
[----:B------:R-:W-:Y:S05]  /*2120*/  BRA.U !UP0, `(.L_x_25870) ;  /* 0x00000001087c7547 */ /* 0x000fea000b800000 */
[----:B------:R-:W-:-:S09]  /*2130*/  UISETP.NE.AND UP0, UPT, UR4, 0x2c, UPT ;  /* 0x0000002c0400788c */ /* 0x000fd2000bf05270 */
[----:B------:R-:W-:Y:S05]  /*2140*/  BRA.U !UP0, `(.L_x_25871) ;  /* 0x0000000108487547 */ /* 0x000fea000b800000 */
.L_x_25845:
        /* <DEDUP_REMOVED lines=16> */
.L_x_25872:
[----:B------:R-:W-:Y:S01]  /*2250*/  PRMT R0, RZ, 0x7610, R0 ;  /* 0x00007610ff007816 */ /* 0x000fe20000000000 */
[----:B------:R-:W-:Y:S06]  /*2260*/  BRA `(.L_x_25846) ;  /* 0x0000000000487947 */ /* 0x000fec0003800000 */
.L_x_25871:
        /* <DEDUP_REMOVED lines=8> */
.L_x_25874:
[----:B------:R-:W-:Y:S05]  /*22f0*/  BSYNC.RECONVERGENT B0 ;  /* 0x0000000000007941 */ /* 0x000fea0003800200 */
.L_x_25873:
[----:B------:R-:W-:Y:S01]  /*2300*/  F2FP.BF16.F32.PACK_AB R0, RZ, R0 ;  /* 0x00000000ff00723e */ /* 0x000fe200000010ff */
[----:B------:R-:W-:Y:S06]  /*2310*/  BRA `(.L_x_25846) ;  /* 0x00000000001c7947 */ /* 0x000fec0003800000 */
.L_x_25870:
[----:B------:R-:W2:Y:S02]  /*2320*/  LDG.E.64 R2, desc[UR36][R2.64] ;  /* 0x0000002402027981 */ /* 0x000ea4000c1e1b00 */
[----:B--2---:R-:W0:Y:S02]  /*2330*/  I2F.U64 R0, R2 ;  /* 0x0000000200007312 */ /* 0x004e240000301000 */
[----:B0-----:R-:W-:Y:S01]  /*2340*/  F2FP.BF16.F32.PACK_AB R0, RZ, R0 ;  /* 0x00000000ff00723e */ /* 0x001fe200000010ff */
[----:B------:R-:W-:Y:S06]  /*2350*/  BRA `(.L_x_25846) ;  /* 0x00000000000c7947 */ /* 0x000fec0003800000 */
.L_x_25869:
[----:B------:R-:W2:Y:S02]  /*2360*/  LDG.E R2, desc[UR36][R2.64] ;  /* 0x0000002402027981 */ /* 0x000ea4000c1e1900 */
[----:B--2---:R-:W-:-:S04]  /*2370*/  I2FP.F32.U32 R0, R2 ;  /* 0x0000000200007245 */ /* 0x004fc80000201000 */
[----:B------:R-:W-:-:S07]  /*2380*/  F2FP.BF16.F32.PACK_AB R0, RZ, R0 ;  /* 0x00000000ff00723e */ /* 0x000fce00000010ff */
.L_x_25846:
[----:B0-----:R-:W-:Y:S01]  /*2390*/  IMAD.U32 R3, R19, 0x10000, RZ ;  /* 0x0001000013037824 */ /* 0x001fe200078e00ff */
[----:B------:R-:W-:Y:S01]  /*23a0*/  BSSY.RECONVERGENT B0, `(.L_x_25875) ;  /* 0x0000022000007945 */ /* 0x000fe20003800200 */
[----:B-----5:R-:W-:-:S03]  /*23b0*/  IMAD.U32 R2, R0, 0x10000, RZ ;  /* 0x0001000000027824 */ /* 0x020fc600078e00ff */
        /* <DEDUP_REMOVED lines=10> */
[----:B------:R-:W-:-:S04]  /*2460*/  IMAD.U32 R5, RZ, RZ, UR5 ;  /* 0x00000005ff057e24 */ /* 0x000fc8000f8e00ff */
[----:B------:R-:W-:-:S13]  /*2470*/  ISETP.NE.AND P0, PT, R2, UR4, PT ;  /* 0x0000000402007c0c */ /* 0x000fda000bf05270 */
        /* <DEDUP_REMOVED lines=11> */
.L_x_25877:
[----:B------:R-:W-:Y:S01]  /*2530*/  LOP3.LUT R0, R19, R0, RZ, 0x3c, !PT ;  /* 0x0000000013007212 */ /* 0x000fe200078e3cff */
[----:B------:R-:W-:Y:S01]  /*2540*/  IMAD.MOV.U32 R2, RZ, RZ, 0xffff ;  /* 0x0000ffffff027424 */ /* 0x000fe200078e00ff */
[----:B------:R-:W-:Y:S02]  /*2550*/  ISETP.LT.U32.AND P1, PT, R3, UR43, PT ;  /* 0x0000002b03007c0c */ /* 0x000fe4000bf21070 */
[----:B------:R-:W-:-:S04]  /*2560*/  PRMT R0, R0, 0x9910, RZ ;  /* 0x0000991000007816 */ /* 0x000fc800000000ff */
[----:B------:R-:W-:-:S04]  /*2570*/  ISETP.GT.AND P0, PT, R0, -0x1, PT ;  /* 0xffffffff0000780c */ /* 0x000fc80003f04270 */
[----:B------:R-:W-:-:S04]  /*2580*/  SEL R0, R2, 0x1, !P0 ;  /* 0x0000000102007807 */ /* 0x000fc80004000000 */
[----:B------:R-:W-:-:S04]  /*2590*/  SEL R0, R0, 0xffff, !P1 ;  /* 0x0000ffff00007807 */ /* 0x000fc80004800000 */
[----:B------:R-:W-:-:S04]  /*25a0*/  IADD3 R0, PT, PT, R19, R0, RZ ;  /* 0x0000000013007210 */ /* 0x000fc80007ffe0ff */
[----:B------:R-:W-:-:S07]  /*25b0*/  PRMT R5, R0, 0x7610, R5 ;  /* 0x0000761000057816 */ /* 0x000fce0000000005 */
.L_x_25876:
[----:B------:R-:W-:Y:S05]  /*25c0*/  BSYNC.RECONVERGENT B0 ;  /* 0x0000000000007941 */ /* 0x000fea0003800200 */
.L_x_25875:
        /* <DEDUP_REMOVED lines=18> */
.L_x_25881:
[----:B------:R-:W-:-:S06]  /*26f0*/  IMAD.U32 R5, R5, 0x10000, RZ ;  /* 0x0001000005057824 */ /* 0x000fcc00078e00ff */
[----:B------:R-:W0:Y:S02]  /*2700*/  F2I.S64.TRUNC R4, R5 ;  /* 0x0000000500047311 */ /* 0x000e24000020d900 */
[----:B0-----:R0:W-:Y:S01]  /*2710*/  STG.E.U8 desc[UR36][R2.64], R4 ;  /* 0x0000000402007986 */ /* 0x0011e2000c101124 */
[----:B------:R-:W-:Y:S05]  /*2720*/  BRA `(.L_x_25883) ;  /* 0x0000000c00707947 */ /* 0x000fea0003800000 */
.L_x_25880:
        /* <DEDUP_REMOVED lines=10> */
.L_x_25885:
[----:B------:R-:W-:-:S06]  /*27d0*/  SHF.L.U32 R5, R5, 0x10, RZ ;  /* 0x0000001005057819 */ /* 0x000fcc00000006ff */
[----:B------:R-:W0:Y:S02]  /*27e0*/  F2I.FTZ.TRUNC.NTZ R5, R5 ;  /* 0x0000000500057305 */ /* 0x000e24000021f100 */
[----:B0-----:R0:W-:Y:S01]  /*27f0*/  STG.E desc[UR36][R2.64], R5 ;  /* 0x0000000502007986 */ /* 0x0011e2000c101924 */
[----:B------:R-:W-:Y:S05]  /*2800*/  BRA `(.L_x_25883) ;  /* 0x0000000c00387947 */ /* 0x000fea0003800000 */
.L_x_25884:
[----:B------:R-:W-:-:S06]  /*2810*/  IMAD.U32 R5, R5, 0x10000, RZ ;  /* 0x0001000005057824 */ /* 0x000fcc00078e00ff */
[----:B------:R-:W0:Y:S02]  /*2820*/  F2I.FTZ.TRUNC.NTZ R5, R5 ;  /* 0x0000000500057305 */ /* 0x000e24000021f100 */
[----:B0-----:R0:W-:Y:S01]  /*2830*/  STG.E.U16 desc[UR36][R2.64], R5 ;  /* 0x0000000502007986 */ /* 0x0011e2000c101524 */
[----:B------:R-:W-:Y:S05]  /*2840*/  BRA `(.L_x_25883) ;  /* 0x0000000c00287947 */ /* 0x000fea0003800000 */
.L_x_25879:
        /* <DEDUP_REMOVED lines=9> */
.L_x_25887:
[----:B------:R-:W-:-:S05]  /*28e0*/  IMAD.U32 R0, R5, 0x10000, RZ ;  /* 0x0001000005007824 */ /* 0x000fca00078e00ff */
[----:B------:R-:W-:-:S05]  /*28f0*/  F2FP.F16.F32.PACK_AB R0, RZ, R0 ;  /* 0x00000000ff00723e */ /* 0x000fca00000000ff */
[----:B------:R0:W-:Y:S01]  /*2900*/  STG.E.U16 desc[UR36][R2.64], R0 ;  /* 0x0000000002007986 */ /* 0x0001e2000c101524 */
[----:B------:R-:W-:Y:S05]  /*2910*/  BRA `(.L_x_25883) ;  /* 0x0000000800f47947 */ /* 0x000fea0003800000 */
.L_x_25886:
        /* <DEDUP_REMOVED lines=10> */
.L_x_25889:
[----:B------:R-:W-:-:S05]  /*29c0*/  IMAD.U32 R5, R5, 0x10000, RZ ;  /* 0x0001000005057824 */ /* 0x000fca00078e00ff */
[----:B------:R-:W-:-:S04]  /*29d0*/  F2FP.F16.F32.PACK_AB R5, RZ, R5 ;  /* 0x00000005ff05723e */ /* 0x000fc800000000ff */
[----:B------:R-:W-:-:S05]  /*29e0*/  PRMT R5, R5, 0x5410, RZ ;  /* 0x0000541005057816 */ /* 0x000fca00000000ff */
[----:B------:R0:W-:Y:S01]  /*29f0*/  STG.E desc[UR36][R2.64], R5 ;  /* 0x0000000502007986 */ /* 0x0001e2000c101924 */
[----:B------:R-:W-:Y:S05]  /*2a00*/  BRA `(.L_x_25883) ;  /* 0x0000000800b87947 */ /* 0x000fea0003800000 */
.L_x_25888:
[----:B------:R-:W-:-:S04]  /*2a10*/  IMAD.U32 R4, R5, 0x10000, RZ ;  /* 0x0001000005047824 */ /* 0x000fc800078e00ff */
[----:B------:R-:W-:-:S06]  /*2a20*/  FMUL.FTZ R4, R4, 1 ;  /* 0x3f80000004047820 */ /* 0x000fcc0000410000 */
[----:B------:R-:W0:Y:S02]  /*2a30*/  F2F.F64.F32 R4, R4 ;  /* 0x0000000400047310 */ /* 0x000e240000201800 */
[----:B0-----:R0:W-:Y:S01]  /*2a40*/  STG.E.64 desc[UR36][R2.64], R4 ;  /* 0x0000000402007986 */ /* 0x0011e2000c101b24 */
[----:B------:R-:W-:Y:S05]  /*2a50*/  BRA `(.L_x_25883) ;  /* 0x0000000800a47947 */ /* 0x000fea0003800000 */
.L_x_25878:
        /* <DEDUP_REMOVED lines=13> */
.L_x_25892:
[----:B------:R-:W-:Y:S01]  /*2b30*/  IMAD.U32 R5, R5, 0x10000, RZ ;  /* 0x0001000005057824 */ /* 0x000fe200078e00ff */
[----:B------:R-:W-:-:S03]  /*2b40*/  CS2R R6, SRZ ;  /* 0x0000000000067805 */ /* 0x000fc6000001ff00 */
[----:B------:R-:W-:-:S06]  /*2b50*/  FMUL.FTZ R5, R5, 1 ;  /* 0x3f80000005057820 */ /* 0x000fcc0000410000 */
[----:B------:R-:W0:Y:S02]  /*2b60*/  F2F.F64.F32 R4, R5 ;  /* 0x0000000500047310 */ /* 0x000e240000201800 */
[----:B0-----:R0:W-:Y:S01]  /*2b70*/  STG.E.128 desc[UR36][R2.64], R4 ;  /* 0x0000000402007986 */ /* 0x0011e2000c101d24 */
[----:B------:R-:W-:Y:S05]  /*2b80*/  BRA `(.L_x_25883) ;  /* 0x0000000800587947 */ /* 0x000fea0003800000 */
.L_x_25891:
[----:B------:R-:W-:-:S09]  /*2b90*/  UISETP.NE.AND UP0, UPT, UR4, 0xf, UPT ;  /* 0x0000000f0400788c */ /* 0x000fd2000bf05270 */
[----:B------:R-:W-:Y:S05]  /*2ba0*/  BRA.U !UP0, `(.L_x_25893) ;  /* 0x0000000108a07547 */ /* 0x000fea000b800000 */
[----:B------:R-:W-:-:S09]  /*2bb0*/  UISETP.NE.AND UP0, UPT, UR4, 0x17, UPT ;  /* 0x000000170400788c */ /* 0x000fd2000bf05270 */
[----:B------:R-:W-:Y:S05]  /*2bc0*/  BRA.U !UP0, `(.L_x_25894) ;  /* 0x00000001084c7547 */ /* 0x000fea000b800000 */
[----:B------:R-:W-:-:S09]  /*2bd0*/  UISETP.NE.AND UP0, UPT, UR4, 0x18, UPT ;  /* 0x000000180400788c */ /* 0x000fd2000bf05270 */
[----:B------:R-:W-:Y:S05]  /*2be0*/  BRA.U UP0, `(.L_x_25882) ;  /* 0x0000000500a07547 */ /* 0x000fea000b800000 */
[----:B------:R-:W-:Y:S01]  /*2bf0*/  SHF.L.U32 R7, R5, 0x10, RZ ;  /* 0x0000001005077819 */ /* 0x000fe200000006ff */
        /* <DEDUP_REMOVED lines=12> */
.L_x_25896:
[----:B------:R-:W-:Y:S05]  /*2cc0*/  BSYNC.RECONVERGENT B0 ;  /* 0x0000000000007941 */ /* 0x000fea0003800200 */
.L_x_25895:
[----:B------:R-:W-:-:S05]  /*2cd0*/  LOP3.LUT R5, R0, 0x80, R5, 0xf8, !PT ;  /* 0x0000008000057812 */ /* 0x000fca00078ef805 */
[----:B------:R0:W-:Y:S01]  /*2ce0*/  STG.E.U8 desc[UR36][R2.64], R5 ;  /* 0x0000000502007986 */ /* 0x0001e2000c101124 */
[----:B------:R-:W-:Y:S05]  /*2cf0*/  BRA `(.L_x_25883) ;  /* 0x0000000400fc7947 */ /* 0x000fea0003800000 */
.L_x_25894:
        /* <DEDUP_REMOVED lines=15> */
.L_x_25898:
[----:B------:R-:W-:Y:S05]  /*2df0*/  BSYNC.RECONVERGENT B0 ;  /* 0x0000000000007941 */ /* 0x000fea0003800200 */
.L_x_25897:
[----:B------:R-:W-:-:S05]  /*2e00*/  LOP3.LUT R5, R0, 0x80, R5, 0xf8, !PT ;  /* 0x0000008000057812 */ /* 0x000fca00078ef805 */
[----:B------:R0:W-:Y:S01]  /*2e10*/  STG.E.U8 desc[UR36][R2.64], R5 ;  /* 0x0000000502007986 */ /* 0x0001e2000c101124 */
[----:B------:R-:W-:Y:S05]  /*2e20*/  BRA `(.L_x_25883) ;  /* 0x0000000400b07947 */ /* 0x000fea0003800000 */
.L_x_25893:
[----:B------:R0:W-:Y:S01]  /*2e30*/  STG.E.U16 desc[UR36][R2.64], R5 ;  /* 0x0000000502007986 */ /* 0x0001e2000c101524 */
[----:B------:R-:W-:Y:S05]  /*2e40*/  BRA `(.L_x_25883) ;  /* 0x0000000400a87947 */ /* 0x000fea0003800000 */
.L_x_25890:
        /* <DEDUP_REMOVED lines=12> */
.L_x_25901:
        /* <DEDUP_REMOVED lines=13> */
.L_x_25904:
[----:B------:R-:W-:-:S04]  /*2fe0*/  SHF.R.U32.HI R0, RZ, 0x14, R5 ;  /* 0x00000014ff007819 */ /* 0x000fc80000011605 */
[----:B------:R-:W-:-:S04]  /*2ff0*/  LOP3.LUT R0, R0, 0x1, RZ, 0xc0, !PT ;  /* 0x0000000100007812 */ /* 0x000fc800078ec0ff */
[----:B------:R-:W-:-:S04]  /*3000*/  IADD3 R0, PT, PT, R5, 0x487ffff, R0 ;  /* 0x0487ffff05007810 */ /* 0x000fc80007ffe000 */
[----:B------:R-:W-:-:S04]  /*3010*/  SHF.R.U32.HI R0, RZ, 0x14, R0 ;  /* 0x00000014ff007819 */ /* 0x000fc80000011600 */
[----:B------:R-:W-:-:S07]  /*3020*/  LOP3.LUT R4, R0, 0xff, RZ, 0xc0, !PT ;  /* 0x000000ff00047812 */ /* 0x000fce00078ec0ff */
.L_x_25905:
[----:B------:R-:W-:-:S04]  /*3030*/  SHF.R.U32.HI R5, RZ, 0x18, R5 ;  /* 0x00000018ff057819 */ /* 0x000fc80000011605 */
[----:B------:R-:W-:-:S04]  /*3040*/  LOP3.LUT R4, R4, 0x80, R5, 0xf8, !PT ;  /* 0x0000008004047812 */ /* 0x000fc800078ef805 */
[----:B------:R-:W-:-:S07]  /*3050*/  PRMT R0, R4, 0x7610, R0 ;  /* 0x0000761004007816 */ /* 0x000fce0000000000 */
.L_x_25903:
[----:B------:R-:W-:Y:S05]  /*3060*/  BSYNC.RECONVERGENT B0 ;  /* 0x0000000000007941 */ /* 0x000fea0003800200 */
.L_x_25902:
[----:B------:R1:W-:Y:S01]  /*3070*/  STG.E.U8 desc[UR36][R2.64], R0 ;  /* 0x0000000002007986 */ /* 0x0003e2000c101124 */
[----:B------:R-:W-:Y:S05]  /*3080*/  BRA `(.L_x_25883) ;  /* 0x0000000400187947 */ /* 0x000fea0003800000 */
.L_x_25900:
[----:B------:R-:W-:Y:S01]  /*3090*/  IMAD.U32 R5, R5, 0x10000, RZ ;  /* 0x0001000005057824 */ /* 0x000fe200078e00ff */
        /* <DEDUP_REMOVED lines=12> */
.L_x_25908:
[----:B------:R-:W-:-:S04]  /*3160*/  SHF.R.U32.HI R0, RZ, 0x15, R5 ;  /* 0x00000015ff007819 */ /* 0x000fc80000011605 */
[----:B------:R-:W-:-:S04]  /*3170*/  LOP3.LUT R0, R0, 0x1, RZ, 0xc0, !PT ;  /* 0x0000000100007812 */ /* 0x000fc800078ec0ff */
[----:B------:R-:W-:-:S04]  /*3180*/  IADD3 R0, PT, PT, R5, 0x88fffff, R0 ;  /* 0x088fffff05007810 */ /* 0x000fc80007ffe000 */
[----:B------:R-:W-:-:S04]  /*3190*/  SHF.R.U32.HI R0, RZ, 0x15, R0 ;  /* 0x00000015ff007819 */ /* 0x000fc80000011600 */
[----:B------:R-:W-:-:S07]  /*31a0*/  LOP3.LUT R4, R0, 0xff, RZ, 0xc0, !PT ;  /* 0x000000ff00047812 */ /* 0x000fce00078ec0ff */
.L_x_25909:
[----:B------:R-:W-:-:S04]  /*31b0*/  SHF.R.U32.HI R5, RZ, 0x18, R5 ;  /* 0x00000018ff057819 */ /* 0x000fc80000011605 */
[----:B------:R-:W-:-:S04]  /*31c0*/  LOP3.LUT R4, R4, 0x80, R5, 0xf8, !PT ;  /* 0x0000008004047812 */ /* 0x000fc800078ef805 */
[----:B------:R-:W-:-:S07]  /*31d0*/  PRMT R0, R4, 0x7610, R0 ;  /* 0x0000761004007816 */ /* 0x000fce0000000000 */
.L_x_25907:
[----:B------:R-:W-:Y:S05]  /*31e0*/  BSYNC.RECONVERGENT B0 ;  /* 0x0000000000007941 */ /* 0x000fea0003800200 */
.L_x_25906:
[----:B------:R0:W-:Y:S01]  /*31f0*/  STG.E.U8 desc[UR36][R2.64], R0 ;  /* 0x0000000002007986 */ /* 0x0001e2000c101124 */
[----:B------:R-:W-:Y:S05]  /*3200*/  BRA `(.L_x_25883) ;  /* 0x0000000000b87947 */ /* 0x000fea0003800000 */
.L_x_25899:
[----:B------:R-:W-:-:S09]  /*3210*/  UISETP.NE.AND UP0, UPT, UR4, 0x1c, UPT ;  /* 0x0000001c0400788c */ /* 0x000fd2000bf05270 */
[----:B------:R-:W-:Y:S05]  /*3220*/  BRA.U !UP0, `(.L_x_25910) ;  /* 0x0000000108a47547 */ /* 0x000fea000b800000 */
[----:B------:R-:W-:-:S09]  /*3230*/  UISETP.NE.AND UP0, UPT, UR4, 0x1d, UPT ;  /* 0x0000001d0400788c */ /* 0x000fd2000bf05270 */
[----:B------:R-:W-:Y:S05]  /*3240*/  BRA.U !UP0, `(.L_x_25911) ;  /* 0x00000001088c7547 */ /* 0x000fea000b800000 */
[----:B------:R-:W-:-:S09]  /*3250*/  UISETP.NE.AND UP0, UPT, UR4, 0x2c, UPT ;  /* 0x0000002c0400788c */ /* 0x000fd2000bf05270 */
[----:B------:R-:W-:Y:S05]  /*3260*/  BRA.U !UP0, `(.L_x_25912) ;  /* 0x0000000108447547 */ /* 0x000fea000b800000 */
.L_x_25882:
        /* <DEDUP_REMOVED lines=16> */
.L_x_25913:
[----:B------:R-:W-:Y:S05]  /*3370*/  BRA `(.L_x_25883) ;  /* 0x00000000005c7947 */ /* 0x000fea0003800000 */
.L_x_25912:
        /* <DEDUP_REMOVED lines=16> */
.L_x_25911:
[----:B------:R-:W-:-:S06]  /*3480*/  IMAD.U32 R5, R5, 0x10000, RZ ;  /* 0x0001000005057824 */ /* 0x000fcc00078e00ff */
[----:B------:R-:W0:Y:S02]  /*3490*/  F2I.U64.TRUNC R4, R5 ;  /* 0x0000000500047311 */ /* 0x000e24000020d800 */
[----:B0-----:R0:W-:Y:S01]  /*34a0*/  STG.E.64 desc[UR36][R2.64], R4 ;  /* 0x0000000402007986 */ /* 0x0011e2000c101b24 */
[----:B------:R-:W-:Y:S05]  /*34b0*/  BRA `(.L_x_25883) ;  /* 0x00000000000c7947 */ /* 0x000fea0003800000 */
.L_x_25910:
[----:B------:R-:W-:-:S06]  /*34c0*/  SHF.L.U32 R5, R5, 0x10, RZ ;  /* 0x0000001005057819 */ /* 0x000fcc00000006ff */
[----:B------:R-:W0:Y:S02]  /*34d0*/  F2I.FTZ.U32.TRUNC.NTZ R5, R5 ;  /* 0x0000000500057305 */ /* 0x000e24000021f000 */
[----:B0-----:R3:W-:Y:S02]  /*34e0*/  STG.E desc[UR36][R2.64], R5 ;  /* 0x0000000502007986 */ /* 0x0017e4000c101924 */
.L_x_25883:
[----:B------:R-:W-:-:S07]  /*34f0*/  VIADD R17, R17, 0x80 ;  /* 0x0000008011117836 */ /* 0x000fce0000000000 */
.L_x_25839:
[----:B------:R-:W-:Y:S05]  /*3500*/  BSYNC.RECONVERGENT B6 ;  /* 0x0000000000067941 */ /* 0x000fea0003800200 */
.L_x_25838:
        /* <DEDUP_REMOVED lines=307> */
.L_x_25916:
        /* <DEDUP_REMOVED lines=18> */
.L_x_25920:
[----:B------:R-:W2:Y:S02]  /*4960*/  LDG.E.U8 R2, desc[UR36][R2.64] ;  /* 0x0000002402027981 */ /* 0x000ea4000c1e1100 */
[----:B--2---:R-:W-:-:S04]  /*4970*/  I2FP.F32.U32 R0, R2 ;  /* 0x0000000200007245 */ /* 0x004fc80000201000 */
[----:B------:R-:W-:Y:S01]  /*4980*/  F2FP.BF16.F32.PACK_AB R0, RZ, R0 ;  /* 0x00000000ff00723e */ /* 0x000fe200000010ff */
[----:B------:R-:W-:Y:S06]  /*4990*/  BRA `(.L_x_25922) ;  /* 0x0000000c00847947 */ /* 0x000fec0003800000 */
.L_x_25919:
        /* <DEDUP_REMOVED lines=10> */
.L_x_25924:
[----:B------:R-:W2:Y:S02]  /*4a40*/  LDG.E R2, desc[UR36][R2.64] ;  /* 0x0000002402027981 */ /* 0x000ea4000c1e1900 */
[----:B--2---:R-:W-:-:S04]  /*4a50*/  I2FP.F32.S32 R0, R2 ;  /* 0x0000000200007245 */ /* 0x004fc80000201400 */
[----:B------:R-:W-:Y:S01]  /*4a60*/  F2FP.BF16.F32.PACK_AB R0, RZ, R0 ;  /* 0x00000000ff00723e */ /* 0x000fe200000010ff */
[----:B------:R-:W-:Y:S06]  /*4a70*/  BRA `(.L_x_25922) ;  /* 0x0000000c004c7947 */ /* 0x000fec0003800000 */
.L_x_25923:
[----:B------:R-:W2:Y:S02]  /*4a80*/  LDG.E.U16 R2, desc[UR36][R2.64] ;  /* 0x0000002402027981 */ /* 0x000ea4000c1e1500 */
[----:B--2---:R-:W0:Y:S02]  /*4a90*/  I2F.S16 R0, R2 ;  /* 0x0000000200007306 */ /* 0x004e240000101400 */
[----:B0-----:R-:W-:Y:S01]  /*4aa0*/  F2FP.BF16.F32.PACK_AB R0, RZ, R0 ;  /* 0x00000000ff00723e */ /* 0x001fe200000010ff */
[----:B------:R-:W-:Y:S06]  /*4ab0*/  BRA `(.L_x_25922) ;  /* 0x0000000c003c7947 */ /* 0x000fec0003800000 */
.L_x_25918:
        /* <DEDUP_REMOVED lines=9> */
.L_x_25926:
[----:B------:R-:W2:Y:S02]  /*4b50*/  LDG.E.U16 R0, desc[UR36][R2.64] ;  /* 0x0000002402007981 */ /* 0x000ea4000c1e1500 */
[----:B--2---:R-:W-:-:S05]  /*4b60*/  HADD2.F32 R0, -RZ, R0.H0_H0 ;  /* 0x20000000ff007230 */ /* 0x004fca0000004100 */
[----:B------:R-:W-:Y:S01]  /*4b70*/  F2FP.BF16.F32.PACK_AB R0, RZ, R0 ;  /* 0x00000000ff00723e */ /* 0x000fe200000010ff */
[----:B------:R-:W-:Y:S06]  /*4b80*/  BRA `(.L_x_25922) ;  /* 0x0000000c00087947 */ /* 0x000fec0003800000 */
.L_x_25925:
        /* <DEDUP_REMOVED lines=9> */
.L_x_25928:
[----:B------:R-:W2:Y:S02]  /*4c20*/  LDG.E.U16 R2, desc[UR36][R2.64] ;  /* 0x0000002402027981 */ /* 0x000ea4000c1e1500 */
[----:B--2---:R-:W-:-:S05]  /*4c30*/  HADD2.F32 R0, -RZ, R2.H0_H0 ;  /* 0x20000002ff007230 */ /* 0x004fca0000004100 */
[----:B------:R-:W-:Y:S01]  /*4c40*/  F2FP.BF16.F32.PACK_AB R0, RZ, R0 ;  /* 0x00000000ff00723e */ /* 0x000fe200000010ff */
[----:B------:R-:W-:Y:S06]  /*4c50*/  BRA `(.L_x_25922) ;  /* 0x0000000800d47947 */ /* 0x000fec0003800000 */
.L_x_25927:
        /* <DEDUP_REMOVED lines=8> */
.L_x_25917:
        /* <DEDUP_REMOVED lines=13> */
.L_x_25931:
        /* <DEDUP_REMOVED lines=8> */
.L_x_25930:
        /* <DEDUP_REMOVED lines=27> */
.L_x_25933:
        /* <DEDUP_REMOVED lines=13> */
.L_x_25932:
[----:B------:R0:W5:Y:S01]  /*50b0*/  LDG.E.U16 R0, desc[UR36][R2.64] ;  /* 0x0000002402007981 */ /* 0x000162000c1e1500 */
[----:B------:R-:W-:Y:S05]  /*50c0*/  BRA `(.L_x_25922) ;  /* 0x0000000400b87947 */ /* 0x000fea0003800000 */
.L_x_25929:
        /* <DEDUP_REMOVED lines=12> */
.L_x_25936:
        /* <DEDUP_REMOVED lines=21> */
.L_x_25940:
[----:B------:R-:W-:Y:S05]  /*52e0*/  BSYNC.RECONVERGENT B1 ;  /* 0x0000000000017941 */ /* 0x000fea0003800200 */
.L_x_25939:
[----:B------:R-:W-:Y:S02]  /*52f0*/  SHF.L.U32 R0, R0, 0x14, RZ ;  /* 0x0000001400007819 */ /* 0x000fe400000006ff */
[----:B------:R-:W-:-:S04]  /*5300*/  LEA R2, R2, 0x3b800000, 0x17 ;  /* 0x3b80000002027811 */ /* 0x000fc800078eb8ff */
[----:B------:R-:W-:-:S07]  /*5310*/  LOP3.LUT R0, R2, R0, R7, 0xfe, !PT ;  /* 0x0000000002007212 */ /* 0x000fce00078efe07 */
.L_x_25938:
[----:B------:R-:W-:Y:S05]  /*5320*/  BSYNC.RECONVERGENT B0 ;  /* 0x0000000000007941 */ /* 0x000fea0003800200 */
.L_x_25937:
[----:B------:R-:W-:Y:S01]  /*5330*/  F2FP.BF16.F32.PACK_AB R0, RZ, R0 ;  /* 0x00000000ff00723e */ /* 0x000fe200000010ff */
[----:B------:R-:W-:Y:S06]  /*5340*/  BRA `(.L_x_25922) ;  /* 0x0000000400187947 */ /* 0x000fec0003800000 */
.L_x_25935:
        /* <DEDUP_REMOVED lines=21> */
.L_x_25944:
[----:B------:R-:W-:Y:S05]  /*54a0*/  BSYNC.RECONVERGENT B1 ;  /* 0x0000000000017941 */ /* 0x000fea0003800200 */
.L_x_25943:
[----:B------:R-:W-:Y:S01]  /*54b0*/  IMAD.SHL.U32 R0, R0, 0x200000, RZ ;  /* 0x0020000000007824 */ /* 0x000fe200078e00ff */
[----:B------:R-:W-:-:S04]  /*54c0*/  LEA R2, R2, 0x37800000, 0x17 ;  /* 0x3780000002027811 */ /* 0x000fc800078eb8ff */
[----:B------:R-:W-:-:S07]  /*54d0*/  LOP3.LUT R0, R2, R0, R7, 0xfe, !PT ;  /* 0x0000000002007212 */ /* 0x000fce00078efe07 */
.L_x_25942:
[----:B------:R-:W-:Y:S05]  /*54e0*/  BSYNC.RECONVERGENT B0 ;  /* 0x0000000000007941 */ /* 0x000fea0003800200 */
.L_x_25941:
[----:B------:R-:W-:Y:S01]  /*54f0*/  F2FP.BF16.F32.PACK_AB R0, RZ, R0 ;  /* 0x00000000ff00723e */ /* 0x000fe200000010ff */
[----:B------:R-:W-:Y:S06]  /*5500*/  BRA `(.L_x_25922) ;  /* 0x0000000000a87947 */ /* 0x000fec0003800000 */
.L_x_25934:
        /* <DEDUP_REMOVED lines=14> */
.L_x_25948:
[----:B------:R-:W-:Y:S05]  /*55f0*/  BSYNC.RECONVERGENT B0 ;  /* 0x0000000000007941 */ /* 0x000fea0003800200 */
.L_x_25947:
[----:B------:R-:W-:Y:S01]  /*5600*/  F2FP.BF16.F32.PACK_AB R0, RZ, R0 ;  /* 0x00000000ff00723e */ /* 0x000fe200000010ff */
[----:B------:R-:W-:Y:S06]  /*5610*/  BRA `(.L_x_25922) ;  /* 0x0000000000647947 */ /* 0x000fec0003800000 */
.L_x_25921:
        /* <DEDUP_REMOVED lines=16> */
.L_x_25949:
[----:B------:R-:W-:Y:S01]  /*5720*/  PRMT R0, RZ, 0x7610, R0 ;  /* 0x00007610ff007816 */ /* 0x000fe20000000000 */
[----:B------:R-:W-:Y:S06]  /*5730*/  BRA `(.L_x_25922) ;  /* 0x00000000001c7947 */ /* 0x000fec0003800000 */
.L_x_25946:
[----:B------:R-:W2:Y:S02]  /*5740*/  LDG.E.64 R2, desc[UR36][R2.64] ;  /* 0x0000002402027981 */ /* 0x000ea4000c1e1b00 */
[----:B--2---:R-:W0:Y:S02]  /*5750*/  I2F.U64 R0, R2 ;  /* 0x0000000200007312 */ /* 0x004e240000301000 */
[----:B0-----:R-:W-:Y:S01]  /*5760*/  F2FP.BF16.F32.PACK_AB R0, RZ, R0 ;  /* 0x00000000ff00723e */ /* 0x001fe200000010ff */
[----:B------:R-:W-:Y:S06]  /*5770*/  BRA `(.L_x_25922) ;  /* 0x00000000000c7947 */ /* 0x000fec0003800000 */
.L_x_25945:
[----:B------:R-:W2:Y:S02]  /*5780*/  LDG.E R2, desc[UR36][R2.64] ;  /* 0x0000002402027981 */ /* 0x000ea4000c1e1900 */
[----:B--2---:R-:W-:-:S04]  /*5790*/  I2FP.F32.U32 R0, R2 ;  /* 0x0000000200007245 */ /* 0x004fc80000201000 */
[----:B------:R-:W-:-:S07]  /*57a0*/  F2FP.BF16.F32.PACK_AB R0, RZ, R0 ;  /* 0x00000000ff00723e */ /* 0x000fce00000010ff */
.L_x_25922:
[----:B0-----:R-:W-:Y:S01]  /*57b0*/  IMAD.U32 R3, R19, 0x10000, RZ ;  /* 0x0001000013037824 */ /* 0x001fe200078e00ff */
[----:B------:R-:W-:Y:S01]  /*57c0*/  BSSY.RECONVERGENT B0, `(.L_x_25950) ;  /* 0x0000023000007945 */ /* 0x000fe20003800200 */
[----:B-----5:R-:W-:-:S03]  /*57d0*/  IMAD.U32 R2, R0, 0x10000, RZ ;  /* 0x0001000000027824 */ /* 0x020fc600078e00ff */
        /* <DEDUP_REMOVED lines=23> */
.L_x_25953:
[----:B------:R-:W-:Y:S02]  /*5950*/  ISETP.NE.AND P0, PT, R3, RZ, PT ;  /* 0x000000ff0300720c */ /* 0x000fe40003f05270 */
[----:B------:R-:W-:-:S11]  /*5960*/  PRMT R5, R0, 0x7610, R5 ;  /* 0x0000761000057816 */ /* 0x000fd60000000005 */
[----:B------:R-:W-:Y:S05]  /*5970*/  @!P0 BRA `(.L_x_25952) ;  /* 0x00000000001c8947 */ /* 0x000fea0003800000 */
[----:B------:R-:W-:-:S04]  /*5980*/  LOP3.LUT R0, R0, 0x8000, RZ, 0xc0, !PT ;  /* 0x0000800000007812 */ /* 0x000fc800078ec0ff */
[----:B------:R-:W-:-:S04]  /*5990*/  LOP3.LUT R0, R0, 0x1, RZ, 0xfc, !PT ;  /* 0x0000000100007812 */ /* 0x000fc800078efcff */
[----:B------:R-:W-:Y:S01]  /*59a0*/  PRMT R5, R0, 0x7610, R5 ;  /* 0x0000761000057816 */ /* 0x000fe20000000005 */
[----:B------:R-:W-:Y:S06]  /*59b0*/  BRA `(.L_x_25952) ;  /* 0x00000000000c7947 */ /* 0x000fec0003800000 */
.L_x_25951:
[----:B------:R-:W-:-:S05]  /*59c0*/  FADD.FTZ R2, R3, R2 ;  /* 0x0000000203027221 */ /* 0x000fca0000010000 */
[----:B------:R-:W-:-:S04]  /*59d0*/  F2FP.BF16.F32.PACK_AB R2, RZ, R2 ;  /* 0x00000002ff02723e */ /* 0x000fc800000010ff */
[----:B------:R-:W-:-:S07]  /*59e0*/  PRMT R5, R2, 0x7610, R5 ;  /* 0x0000761002057816 */ /* 0x000fce0000000005 */
.L_x_25952:
[----:B------:R-:W-:Y:S05]  /*59f0*/  BSYNC.RECONVERGENT B0 ;  /* 0x0000000000007941 */ /* 0x000fea0003800200 */
.L_x_25950:
        /* <DEDUP_REMOVED lines=18> */
.L_x_25957:
[----:B------:R-:W-:-:S06]  /*5b20*/  IMAD.U32 R5, R5, 0x10000, RZ ;  /* 0x0001000005057824 */ /* 0x000fcc00078e00ff */
[----:B------:R-:W0:Y:S02]  /*5b30*/  F2I.S64.TRUNC R4, R5 ;  /* 0x0000000500047311 */ /* 0x000e24000020d900 */
[----:B0-----:R0:W-:Y:S01]  /*5b40*/  STG.E.U8 desc[UR36][R2.64], R4 ;  /* 0x0000000402007986 */ /* 0x0011e2000c101124 */
[----:B------:R-:W-:Y:S05]  /*5b50*/  BRA `(.L_x_25959) ;  /* 0x0000000c006c7947 */ /* 0x000fea0003800000 */
.L_x_25956:
        /* <DEDUP_REMOVED lines=10> */
.L_x_25961:
[----:B------:R-:W-:-:S06]  /*5c00*/  IMAD.U32 R5, R5, 0x10000, RZ ;  /* 0x0001000005057824 */ /* 0x000fcc00078e00ff */
[----:B------:R-:W0:Y:S02]  /*5c10*/  F2I.FTZ.TRUNC.NTZ R5, R5 ;  /* 0x0000000500057305 */ /* 0x000e24000021f100 */
[----:B0-----:R0:W-:Y:S01]  /*5c20*/  STG.E desc[UR36][R2.64], R5 ;  /* 0x0000000502007986 */ /* 0x0011e2000c101924 */
[----:B------:R-:W-:Y:S05]  /*5c30*/  BRA `(.L_x_25959) ;  /* 0x0000000c00347947 */ /* 0x000fea0003800000 */
.L_x_25960:
[----:B------:R-:W-:-:S06]  /*5c40*/  SHF.L.U32 R5, R5, 0x10, RZ ;  /* 0x0000001005057819 */ /* 0x000fcc00000006ff */
[----:B------:R-:W0:Y:S02]  /*5c50*/  F2I.FTZ.TRUNC.NTZ R5, R5 ;  /* 0x0000000500057305 */ /* 0x000e24000021f100 */
[----:B0-----:R0:W-:Y:S01]  /*5c60*/  STG.E.U16 desc[UR36][R2.64], R5 ;  /* 0x0000000502007986 */ /* 0x0011e2000c101524 */
[----:B------:R-:W-:Y:S05]  /*5c70*/  BRA `(.L_x_25959) ;  /* 0x0000000c00247947 */ /* 0x000fea0003800000 */
.L_x_25955:
        /* <DEDUP_REMOVED lines=9> */
.L_x_25963:
[----:B------:R-:W-:-:S05]  /*5d10*/  IMAD.U32 R0, R5, 0x10000, RZ ;  /* 0x0001000005007824 */ /* 0x000fca00078e00ff */
[----:B------:R-:W-:-:S05]  /*5d20*/  F2FP.F16.F32.PACK_AB R0, RZ, R0 ;  /* 0x00000000ff00723e */ /* 0x000fca00000000ff */
[----:B------:R0:W-:Y:S01]  /*5d30*/  STG.E.U16 desc[UR36][R2.64], R0 ;  /* 0x0000000002007986 */ /* 0x0001e2000c101524 */
[----:B------:R-:W-:Y:S05]  /*5d40*/  BRA `(.L_x_25959) ;  /* 0x0000000800f07947 */ /* 0x000fea0003800000 */
.L_x_25962:
        /* <DEDUP_REMOVED lines=10> */
.L_x_25965:
[----:B------:R-:W-:-:S05]  /*5df0*/  IMAD.U32 R5, R5, 0x10000, RZ ;  /* 0x0001000005057824 */ /* 0x000fca00078e00ff */
[----:B------:R-:W-:-:S04]  /*5e00*/  F2FP.F16.F32.PACK_AB R5, RZ, R5 ;  /* 0x00000005ff05723e */ /* 0x000fc800000000ff */
[----:B------:R-:W-:-:S05]  /*5e10*/  PRMT R5, R5, 0x5410, RZ ;  /* 0x0000541005057816 */ /* 0x000fca00000000ff */
[----:B------:R0:W-:Y:S01]  /*5e20*/  STG.E desc[UR36][R2.64], R5 ;  /* 0x0000000502007986 */ /* 0x0001e2000c101924 */
[----:B------:R-:W-:Y:S05]  /*5e30*/  BRA `(.L_x_25959) ;  /* 0x0000000800b47947 */ /* 0x000fea0003800000 */
.L_x_25964:
[----:B------:R-:W-:-:S04]  /*5e40*/  IMAD.U32 R4, R5, 0x10000, RZ ;  /* 0x0001000005047824 */ /* 0x000fc800078e00ff */
[----:B------:R-:W-:-:S06]  /*5e50*/  FMUL.FTZ R4, R4, 1 ;  /* 0x3f80000004047820 */ /* 0x000fcc0000410000 */
[----:B------:R-:W0:Y:S02]  /*5e60*/  F2F.F64.F32 R4, R4 ;  /* 0x0000000400047310 */ /* 0x000e240000201800 */
[----:B0-----:R0:W-:Y:S01]  /*5e70*/  STG.E.64 desc[UR36][R2.64], R4 ;  /* 0x0000000402007986 */ /* 0x0011e2000c101b24 */
[----:B------:R-:W-:Y:S05]  /*5e80*/  BRA `(.L_x_25959) ;  /* 0x0000000800a07947 */ /* 0x000fea0003800000 */
.L_x_25954:
        /* <DEDUP_REMOVED lines=14> */
.L_x_25969:
        /* <DEDUP_REMOVED lines=18> */
.L_x_25972:
[----:B------:R-:W-:-:S04]  /*6090*/  SHF.R.U32.HI R5, RZ, 0x18, R5 ;  /* 0x00000018ff057819 */ /* 0x000fc80000011605 */
[----:B------:R-:W-:-:S07]  /*60a0*/  LOP3.LUT R0, R0, 0x80, R5, 0xf8, !PT ;  /* 0x0000008000007812 */ /* 0x000fce00078ef805 */
.L_x_25971:
[----:B------:R-:W-:Y:S05]  /*60b0*/  BSYNC.RECONVERGENT B0 ;  /* 0x0000000000007941 */ /* 0x000fea0003800200 */
.L_x_25970:
[----:B------:R4:W-:Y:S01]  /*60c0*/  STG.E.U8 desc[UR36][R2.64], R0 ;  /* 0x0000000002007986 */ /* 0x0009e2000c101124 */
[----:B------:R-:W-:Y:S05]  /*60d0*/  BRA `(.L_x_25959) ;  /* 0x00000008000c7947 */ /* 0x000fea0003800000 */
.L_x_25968:
        /* <DEDUP_REMOVED lines=18> */
.L_x_25975:
[----:B------:R-:W-:-:S04]  /*6200*/  SHF.R.U32.HI R5, RZ, 0x18, R5 ;  /* 0x00000018ff057819 */ /* 0x000fc80000011605 */
[----:B------:R-:W-:-:S07]  /*6210*/  LOP3.LUT R0, R0, 0x80, R5, 0xf8, !PT ;  /* 0x0000008000007812 */ /* 0x000fce00078ef805 */
.L_x_25974:
[----:B------:R-:W-:Y:S05]  /*6220*/  BSYNC.RECONVERGENT B0 ;  /* 0x0000000000007941 */ /* 0x000fea0003800200 */
.L_x_25973:
[----:B------:R3:W-:Y:S01]  /*6230*/  STG.E.U8 desc[UR36][R2.64], R0 ;  /* 0x0000000002007986 */ /* 0x0007e2000c101124 */
[----:B------:R-:W-:Y:S05]  /*6240*/  BRA `(.L_x_25959) ;  /* 0x0000000400b07947 */ /* 0x000fea0003800000 */
.L_x_25967:
        /* <DEDUP_REMOVED lines=22> */
.L_x_25977:
[----:B------:R-:W-:-:S06]  /*63b0*/  IMAD.U32 R5, R5, 0x10000, RZ ;  /* 0x0001000005057824 */ /* 0x000fcc00078e00ff */
[----:B------:R-:W0:Y:S02]  /*63c0*/  F2I.U64.TRUNC R4, R5 ;  /* 0x0000000500047311 */ /* 0x000e24000020d800 */
[----:B0-----:R0:W-:Y:S01]  /*63d0*/  STG.E.64 desc[UR36][R2.64], R4 ;  /* 0x0000000402007986 */ /* 0x0011e2000c101b24 */
[----:B------:R-:W-:Y:S05]  /*63e0*/  BRA `(.L_x_25959) ;  /* 0x0000000400487947 */ /* 0x000fea0003800000 */
.L_x_25976:
[----:B------:R-:W-:-:S06]  /*63f0*/  SHF.L.U32 R5, R5, 0x10, RZ ;  /* 0x0000001005057819 */ /* 0x000fcc00000006ff */
[----:B------:R-:W0:Y:S02]  /*6400*/  F2I.FTZ.U32.TRUNC.NTZ R5, R5 ;  /* 0x0000000500057305 */ /* 0x000e24000021f000 */
[----:B0-----:R2:W-:Y:S01]  /*6410*/  STG.E desc[UR36][R2.64], R5 ;  /* 0x0000000502007986 */ /* 0x0015e2000c101924 */
[----:B------:R-:W-:Y:S05]  /*6420*/  BRA `(.L_x_25959) ;  /* 0x0000000400387947 */ /* 0x000fea0003800000 */
.L_x_25966:
        /* <DEDUP_REMOVED lines=11> */
.L_x_25979:
[----:B------:R-:W-:Y:S01]  /*64e0*/  IMAD.U32 R5, R5, 0x10000, RZ ;  /* 0x0001000005057824 */ /* 0x000fe200078e00ff */
[----:B------:R-:W-:-:S03]  /*64f0*/  CS2R R6, SRZ ;  /* 0x0000000000067805 */ /* 0x000fc6000001ff00 */
[----:B------:R-:W-:-:S06]  /*6500*/  FMUL.FTZ R5, R5, 1 ;  /* 0x3f80000005057820 */ /* 0x000fcc0000410000 */
[----:B------:R-:W0:Y:S02]  /*6510*/  F2F.F64.F32 R4, R5 ;  /* 0x0000000500047310 */ /* 0x000e240000201800 */
[----:B0-----:R0:W-:Y:S01]  /*6520*/  STG.E.128 desc[UR36][R2.64], R4 ;  /* 0x0000000402007986 */ /* 0x0011e2000c101d24 */
[----:B------:R-:W-:Y:S05]  /*6530*/  BRA `(.L_x_25959) ;  /* 0x0000000000f47947 */ /* 0x000fea0003800000 */
.L_x_25978:
[----:B------:R-:W-:-:S09]  /*6540*/  UISETP.NE.AND UP0, UPT, UR4, 0xf, UPT ;  /* 0x0000000f0400788c */ /* 0x000fd2000bf05270 */
[----:B------:R-:W-:Y:S05]  /*6550*/  BRA.U !UP0, `(.L_x_25980) ;  /* 0x0000000108e87547 */ /* 0x000fea000b800000 */
[----:B------:R-:W-:-:S09]  /*6560*/  UISETP.NE.AND UP0, UPT, UR4, 0x17, UPT ;  /* 0x000000170400788c */ /* 0x000fd2000bf05270 */
[----:B------:R-:W-:Y:S05]  /*6570*/  BRA.U !UP0, `(.L_x_25981) ;  /* 0x0000000108907547 */ /* 0x000fea000b800000 */
[----:B------:R-:W-:-:S09]  /*6580*/  UISETP.NE.AND UP0, UPT, UR4, 0x18, UPT ;  /* 0x000000180400788c */ /* 0x000fd2000bf05270 */
[----:B------:R-:W-:Y:S05]  /*6590*/  BRA.U !UP0, `(.L_x_25982) ;  /* 0x0000000108447547 */ /* 0x000fea000b800000 */
.L_x_25958:
        /* <DEDUP_REMOVED lines=16> */
.L_x_25983:
[----:B------:R-:W-:Y:S05]  /*66a0*/  BRA `(.L_x_25959) ;  /* 0x0000000000987947 */ /* 0x000fea0003800000 */
.L_x_25982:
        /* <DEDUP_REMOVED lines=13> */
.L_x_25985:
[----:B------:R-:W-:Y:S05]  /*6780*/  BSYNC.RECONVERGENT B0 ;  /* 0x0000000000007941 */ /* 0x000fea0003800200 */
.L_x_25984:
[----:B------:R-:W-:-:S05]  /*6790*/  LOP3.LUT R5, R0, 0x80, R5, 0xf8, !PT ;  /* 0x0000008000057812 */ /* 0x000fca00078ef805 */
[----:B------:R0:W-:Y:S01]  /*67a0*/  STG.E.U8 desc[UR36][R2.64], R5 ;  /* 0x0000000502007986 */ /* 0x0001e2000c101124 */
[----:B------:R-:W-:Y:S05]  /*67b0*/  BRA `(.L_x_25959) ;  /* 0x0000000000547947 */ /* 0x000fea0003800000 */
.L_x_25981:
        /* <DEDUP_REMOVED lines=12> */
.L_x_25987:
[----:B------:R-:W-:Y:S01]  /*6880*/  IMAD.MOV.U32 R0, RZ, RZ, 0x7f ;  /* 0x0000007fff007424 */ /* 0x000fe200078e00ff */
[----:B------:R-:W-:-:S04]  /*6890*/  ISETP.GT.U32.AND P0, PT, R4, 0x7f800000, PT ;  /* 0x7f8000000400780c */ /* 0x000fc80003f04070 */
[----:B------:R-:W-:-:S09]  /*68a0*/  SEL R0, R0, 0x7c, P0 ;  /* 0x0000007c00007807 */ /* 0x000fd20000000000 */
.L_x_25988:
[----:B------:R-:W-:Y:S05]  /*68b0*/  BSYNC.RECONVERGENT B0 ;  /* 0x0000000000007941 */ /* 0x000fea0003800200 */
.L_x_25986:
[----:B------:R-:W-:-:S04]  /*68c0*/  SHF.R.U32.HI R5, RZ, 0x18, R5 ;  /* 0x00000018ff057819 */ /* 0x000fc80000011605 */
[----:B------:R-:W-:-:S05]  /*68d0*/  LOP3.LUT R5, R0, 0x80, R5, 0xf8, !PT ;  /* 0x0000008000057812 */ /* 0x000fca00078ef805 */
[----:B------:R0:W-:Y:S01]  /*68e0*/  STG.E.U8 desc[UR36][R2.64], R5 ;  /* 0x0000000502007986 */ /* 0x0001e2000c101124 */
[----:B------:R-:W-:Y:S05]  /*68f0*/  BRA `(.L_x_25959) ;  /* 0x0000000000047947 */ /* 0x000fea0003800000 */
.L_x_25980:
[----:B------:R0:W-:Y:S02]  /*6900*/  STG.E.U16 desc[UR36][R2.64], R5 ;  /* 0x0000000502007986 */ /* 0x0001e4000c101524 */
.L_x_25959:
[----:B------:R-:W-:-:S07]  /*6910*/  IADD3 R17, PT, PT, R17, 0x80, RZ ;  /* 0x0000008011117810 */ /* 0x000fce0007ffe0ff */
.L_x_25915:
[----:B------:R-:W-:Y:S05]  /*6920*/  BSYNC.RECONVERGENT B6 ;  /* 0x0000000000067941 */ /* 0x000fea0003800200 */
.L_x_25914:
[----:B------:R-:W5:Y:S01]  /*6930*/  LDCU UR4, c[0x0][0x380] ;  /* 0x00007000ff0477ac */ /* 0x000f620008000800 */
[----:B------:R-:W-:Y:S01]  /*6940*/  BSSY.RECONVERGENT B6, `(.L_x_25989) ;  /* 0x0000340000067945 */ /* 0x000fe20003800200 */
[----:B-----5:R-:W-:-:S13]  /*6950*/  ISETP.GE.AND P0, PT, R17, UR4, PT ;  /* 0x0000000411007c0c */ /* 0x020fda000bf06270 */
[----:B------:R-:W-:Y:S05]  /*6960*/  @P0 BRA `(.L_x_25990) ;  /* 0x0000003000f40947 */ /* 0x000fea0003800000 */
[----:B------:R-:W5:Y:S01]  /*6970*/  LDCU UR4, c[0x0][0x388] ;  /* 0x00007100ff0477ac */ /* 0x000f620008000800 */
[----:B01-34-:R-:W-:Y:S02]  /*6980*/  IMAD.MOV.U32 R0, RZ, RZ, RZ ;  /* 0x000000ffff007224 */ /* 0x01bfe400078e00ff */
        /* <DEDUP_REMOVED lines=301> */
.L_x_25991:
        /* <DEDUP_REMOVED lines=18> */
.L_x_25995:
[----:B------:R-:W2:Y:S02]  /*7d80*/  LDG.E.U8 R2, desc[UR36][R2.64] ;  /* 0x0000002402027981 */ /* 0x000ea4000c1e1100 */
[----:B--2---:R-:W-:-:S04]  /*7d90*/  I2FP.F32.U32 R0, R2 ;  /* 0x0000000200007245 */ /* 0x004fc80000201000 */
[----:B------:R-:W-:Y:S01]  /*7da0*/  F2FP.BF16.F32.PACK_AB R0, RZ, R0 ;  /* 0x00000000ff00723e */ /* 0x000fe200000010ff */
[----:B------:R-:W-:Y:S06]  /*7db0*/  BRA `(.L_x_25997) ;  /* 0x0000000c00847947 */ /* 0x000fec0003800000 */
.L_x_25994:
        /* <DEDUP_REMOVED lines=10> */
.L_x_25999:
[----:B------:R-:W2:Y:S02]  /*7e60*/  LDG.E R2, desc[UR36][R2.64] ;  /* 0x0000002402027981 */ /* 0x000ea4000c1e1900 */
[----:B--2---:R-:W-:-:S04]  /*7e70*/  I2FP.F32.S32 R0, R2 ;  /* 0x0000000200007245 */ /* 0x004fc80000201400 */
[----:B------:R-:W-:Y:S01]  /*7e80*/  F2FP.BF16.F32.PACK_AB R0, RZ, R0 ;  /* 0x00000000ff00723e */ /* 0x000fe200000010ff */
[----:B------:R-:W-:Y:S06]  /*7e90*/  BRA `(.L_x_25997) ;  /* 0x0000000c004c7947 */ /* 0x000fec0003800000 */
.L_x_25998:
[----:B------:R-:W2:Y:S02]  /*7ea0*/  LDG.E.U16 R2, desc[UR36][R2.64] ;  /* 0x0000002402027981 */ /* 0x000ea4000c1e1500 */
[----:B--2---:R-:W0:Y:S02]  /*7eb0*/  I2F.S16 R0, R2 ;  /* 0x0000000200007306 */ /* 0x004e240000101400 */
[----:B0-----:R-:W-:Y:S01]  /*7ec0*/  F2FP.BF16.F32.PACK_AB R0, RZ, R0 ;  /* 0x00000000ff00723e */ /* 0x001fe200000010ff */
[----:B------:R-:W-:Y:S06]  /*7ed0*/  BRA `(.L_x_25997) ;  /* 0x0000000c003c7947 */ /* 0x000fec0003800000 */
.L_x_25993:
        /* <DEDUP_REMOVED lines=9> */
.L_x_26001:
[----:B------:R-:W2:Y:S02]  /*7f70*/  LDG.E.U16 R0, desc[UR36][R2.64] ;  /* 0x0000002402007981 */ /* 0x000ea4000c1e1500 */
[----:B--2---:R-:W-:-:S05]  /*7f80*/  HADD2.F32 R0, -RZ, R0.H0_H0 ;  /* 0x20000000ff007230 */ /* 0x004fca0000004100 */
[----:B------:R-:W-:Y:S01]  /*7f90*/  F2FP.BF16.F32.PACK_AB R0, RZ, R0 ;  /* 0x00000000ff00723e */ /* 0x000fe200000010ff */
[----:B------:R-:W-:Y:S06]  /*7fa0*/  BRA `(.L_x_25997) ;  /* 0x0000000c00087947 */ /* 0x000fec0003800000 */
.L_x_26000:
        /* <DEDUP_REMOVED lines=9> */
.L_x_26003:
[----:B------:R-:W2:Y:S02]  /*8040*/  LDG.E.U16 R2, desc[UR36][R2.64] ;  /* 0x0000002402027981 */ /* 0x000ea4000c1e1500 */
[----:B--2---:R-:W-:-:S05]  /*8050*/  HADD2.F32 R0, -RZ, R2.H0_H0 ;  /* 0x20000002ff007230 */ /* 0x004fca0000004100 */
[----:B------:R-:W-:Y:S01]  /*8060*/  F2FP.BF16.F32.PACK_AB R0, RZ, R0 ;  /* 0x00000000ff00723e */ /* 0x000fe200000010ff */
[----:B------:R-:W-:Y:S06]  /*8070*/  BRA `(.L_x_25997) ;  /* 0x0000000800d47947 */ /* 0x000fec0003800000 */
.L_x_26002:
        /* <DEDUP_REMOVED lines=8> */
.L_x_25992:
        /* <DEDUP_REMOVED lines=13> */
.L_x_26006:
        /* <DEDUP_REMOVED lines=8> */
.L_x_26005:
        /* <DEDUP_REMOVED lines=24> */
[----:B------:R-:W-:-:S04]  /*83d0*/  F2FP.BF16.F32.PACK_AB R5, RZ, R5 ;  /* 0x00000005ff05723e */ /* 0x000fc800000010ff */
[----:B------:R-:W-:Y:S01]  /*83e0*/  PRMT R0, R5, 0x7610, R0 ;  /* 0x0000761005007816 */ /* 0x000fe20000000000 */
[----:B------:R-:W-:Y:S06]  /*83f0*/  BRA `(.L_x_25997) ;  /* 0x0000000400f47947 */ /* 0x000fec0003800000 */
.L_x_26008:
        /* <DEDUP_REMOVED lines=13> */
.L_x_26007:
[----:B------:R0:W5:Y:S01]  /*84d0*/  LDG.E.U16 R0, desc[UR36][R2.64] ;  /* 0x0000002402007981 */ /* 0x000162000c1e1500 */
[----:B------:R-:W-:Y:S05]  /*84e0*/  BRA `(.L_x_25997) ;  /* 0x0000000400b87947 */ /* 0x000fea0003800000 */
.L_x_26004:
        /* <DEDUP_REMOVED lines=12> */
.L_x_26011:
        /* <DEDUP_REMOVED lines=21> */
.L_x_26015:
[----:B------:R-:W-:Y:S05]  /*8700*/  BSYNC.RECONVERGENT B1 ;  /* 0x0000000000017941 */ /* 0x000fea0003800200 */
.L_x_26014:
[----:B------:R-:W-:Y:S01]  /*8710*/  IMAD.SHL.U32 R0, R0, 0x100000, RZ ;  /* 0x0010000000007824 */ /* 0x000fe200078e00ff */
[----:B------:R-:W-:-:S04]  /*8720*/  LEA R2, R2, 0x3b800000, 0x17 ;  /* 0x3b80000002027811 */ /* 0x000fc800078eb8ff */
[----:B------:R-:W-:-:S07]  /*8730*/  LOP3.LUT R0, R2, R0, R7, 0xfe, !PT ;  /* 0x0000000002007212 */ /* 0x000fce00078efe07 */
.L_x_26013:
[----:B------:R-:W-:Y:S05]  /*8740*/  BSYNC.RECONVERGENT B0 ;  /* 0x0000000000007941 */ /* 0x000fea0003800200 */
.L_x_26012:
[----:B------:R-:W-:Y:S01]  /*8750*/  F2FP.BF16.F32.PACK_AB R0, RZ, R0 ;  /* 0x00000000ff00723e */ /* 0x000fe200000010ff */
[----:B------:R-:W-:Y:S06]  /*8760*/  BRA `(.L_x_25997) ;  /* 0x0000000400187947 */ /* 0x000fec0003800000 */
.L_x_26010:
        /* <DEDUP_REMOVED lines=21> */
.L_x_26019:
[----:B------:R-:W-:Y:S05]  /*88c0*/  BSYNC.RECONVERGENT B1 ;  /* 0x0000000000017941 */ /* 0x000fea0003800200 */
.L_x_26018:
[----:B------:R-:W-:Y:S02]  /*88d0*/  SHF.L.U32 R0, R0, 0x15, RZ ;  /* 0x0000001500007819 */ /* 0x000fe400000006ff */
[----:B------:R-:W-:-:S04]  /*88e0*/  LEA R2, R2, 0x37800000, 0x17 ;  /* 0x3780000002027811 */ /* 0x000fc800078eb8ff */
[----:B------:R-:W-:-:S07]  /*88f0*/  LOP3.LUT R0, R2, R0, R7, 0xfe, !PT ;  /* 0x0000000002007212 */ /* 0x000fce00078efe07 */
.L_x_26017:
[----:B------:R-:W-:Y:S05]  /*8900*/  BSYNC.RECONVERGENT B0 ;  /* 0x0000000000007941 */ /* 0x000fea0003800200 */
.L_x_26016:
[----:B------:R-:W-:Y:S01]  /*8910*/  F2FP.BF16.F32.PACK_AB R0, RZ, R0 ;  /* 0x00000000ff00723e */ /* 0x000fe200000010ff */
[----:B------:R-:W-:Y:S06]  /*8920*/  BRA `(.L_x_25997) ;  /* 0x0000000000a87947 */ /* 0x000fec0003800000 */
.L_x_26009:
        /* <DEDUP_REMOVED lines=14> */
.L_x_26023:
[----:B------:R-:W-:Y:S05]  /*8a10*/  BSYNC.RECONVERGENT B0 ;  /* 0x0000000000007941 */ /* 0x000fea0003800200 */
.L_x_26022:
[----:B------:R-:W-:Y:S01]  /*8a20*/  F2FP.BF16.F32.PACK_AB R0, RZ, R0 ;  /* 0x00000000ff00723e */ /* 0x000fe200000010ff */
[----:B------:R-:W-:Y:S06]  /*8a30*/  BRA `(.L_x_25997) ;  /* 0x0000000000647947 */ /* 0x000fec0003800000 */
.L_x_25996:
        /* <DEDUP_REMOVED lines=16> */
.L_x_26024:
[----:B------:R-:W-:Y:S01]  /*8b40*/  PRMT R0, RZ, 0x7610, R0 ;  /* 0x00007610ff007816 */ /* 0x000fe20000000000 */
[----:B------:R-:W-:Y:S06]  /*8b50*/  BRA `(.L_x_25997) ;  /* 0x00000000001c7947 */ /* 0x000fec0003800000 */
.L_x_26021:
[----:B------:R-:W2:Y:S02]  /*8b60*/  LDG.E.64 R2, desc[UR36][R2.64] ;  /* 0x0000002402027981 */ /* 0x000ea4000c1e1b00 */
[----:B--2---:R-:W0:Y:S02]  /*8b70*/  I2F.U64 R0, R2 ;  /* 0x0000000200007312 */ /* 0x004e240000301000 */
[----:B0-----:R-:W-:Y:S01]  /*8b80*/  F2FP.BF16.F32.PACK_AB R0, RZ, R0 ;  /* 0x00000000ff00723e */ /* 0x001fe200000010ff */
[----:B------:R-:W-:Y:S06]  /*8b90*/  BRA `(.L_x_25997) ;  /* 0x00000000000c7947 */ /* 0x000fec0003800000 */
.L_x_26020:
[----:B------:R-:W2:Y:S02]  /*8ba0*/  LDG.E R2, desc[UR36][R2.64] ;  /* 0x0000002402027981 */ /* 0x000ea4000c1e1900 */
[----:B--2---:R-:W-:-:S04]  /*8bb0*/  I2FP.F32.U32 R0, R2 ;  /* 0x0000000200007245 */ /* 0x004fc80000201000 */
[----:B------:R-:W-:-:S07]  /*8bc0*/  F2FP.BF16.F32.PACK_AB R0, RZ, R0 ;  /* 0x00000000ff00723e */ /* 0x000fce00000010ff */
.L_x_25997:
        /* <DEDUP_REMOVED lines=15> */
[----:B------:R-:W-:Y:S05]  /*8cc0*/  BRA.U !UP0, `(.L_x_26028) ;  /* 0x0000000108287547 */ /* 0x000fea000b800000 */
[----:B------:R-:W-:Y:S01]  /*8cd0*/  LOP3.LUT R0, R19, R0, RZ, 0x3c, !PT ;  /* 0x0000000013007212 */ /* 0x000fe200078e3cff */
[----:B------:R-:W-:Y:S01]  /*8ce0*/  HFMA2 R2, -RZ, RZ, 0, 5.9604644775390625e-08 ;  /* 0x00000001ff027431 */ /* 0x000fe200000001ff */
        /* <DEDUP_REMOVED lines=8> */
.L_x_26028:
[----:B------:R-:W-:Y:S02]  /*8d70*/  ISETP.NE.AND P0, PT, R3, RZ, PT ;  /* 0x000000ff0300720c */ /* 0x000fe40003f05270 */
[----:B------:R-:W-:-:S11]  /*8d80*/  PRMT R5, R0, 0x7610, R5 ;  /* 0x0000761000057816 */ /* 0x000fd60000000005 */
[----:B------:R-:W-:Y:S05]  /*8d90*/  @!P0 BRA `(.L_x_26027) ;  /* 0x00000000001c8947 */ /* 0x000fea0003800000 */
[----:B------:R-:W-:-:S04]  /*8da0*/  LOP3.LUT R0, R0, 0x8000, RZ, 0xc0, !PT ;  /* 0x0000800000007812 */ /* 0x000fc800078ec0ff */
[----:B------:R-:W-:-:S04]  /*8db0*/  LOP3.LUT R0, R0, 0x1, RZ, 0xfc, !PT ;  /* 0x0000000100007812 */ /* 0x000fc800078efcff */
[----:B------:R-:W-:Y:S01]  /*8dc0*/  PRMT R5, R0, 0x7610, R5 ;  /* 0x0000761000057816 */ /* 0x000fe20000000005 */
[----:B------:R-:W-:Y:S06]  /*8dd0*/  BRA `(.L_x_26027) ;  /* 0x00000000000c7947 */ /* 0x000fec0003800000 */
.L_x_26026:
[----:B------:R-:W-:-:S05]  /*8de0*/  FADD.FTZ R2, R3, R2 ;  /* 0x0000000203027221 */ /* 0x000fca0000010000 */
[----:B------:R-:W-:-:S04]  /*8df0*/  F2FP.BF16.F32.PACK_AB R2, RZ, R2 ;  /* 0x00000002ff02723e */ /* 0x000fc800000010ff */
[----:B------:R-:W-:-:S07]  /*8e00*/  PRMT R5, R2, 0x7610, R5 ;  /* 0x0000761002057816 */ /* 0x000fce0000000005 */
.L_x_26027:
[----:B------:R-:W-:Y:S05]  /*8e10*/  BSYNC.RECONVERGENT B0 ;  /* 0x0000000000007941 */ /* 0x000fea0003800200 */
.L_x_26025:
        /* <DEDUP_REMOVED lines=18> */
.L_x_26032:
[----:B------:R-:W-:-:S06]  /*8f40*/  SHF.L.U32 R5, R5, 0x10, RZ ;  /* 0x0000001005057819 */ /* 0x000fcc00000006ff */
[----:B------:R-:W0:Y:S02]  /*8f50*/  F2I.S64.TRUNC R4, R5 ;  /* 0x0000000500047311 */ /* 0x000e24000020d900 */
[----:B0-----:R0:W-:Y:S01]  /*8f60*/  STG.E.U8 desc[UR36][R2.64], R4 ;  /* 0x0000000402007986 */ /* 0x0011e2000c101124 */
[----:B------:R-:W-:Y:S05]  /*8f70*/  BRA `(.L_x_26034) ;  /* 0x0000000c006c7947 */ /* 0x000fea0003800000 */
.L_x_26031:
        /* <DEDUP_REMOVED lines=10> */
.L_x_26036:
[----:B------:R-:W-:-:S06]  /*9020*/  IMAD.U32 R5, R5, 0x10000, RZ ;  /* 0x0001000005057824 */ /* 0x000fcc00078e00ff */
[----:B------:R-:W0:Y:S02]  /*9030*/  F2I.FTZ.TRUNC.NTZ R5, R5 ;  /* 0x0000000500057305 */ /* 0x000e24000021f100 */
[----:B0-----:R0:W-:Y:S01]  /*9040*/  STG.E desc[UR36][R2.64], R5 ;  /* 0x0000000502007986 */ /* 0x0011e2000c101924 */
[----:B------:R-:W-:Y:S05]  /*9050*/  BRA `(.L_x_26034) ;  /* 0x0000000c00347947 */ /* 0x000fea0003800000 */
.L_x_26035:
[----:B------:R-:W-:-:S06]  /*9060*/  IMAD.U32 R5, R5, 0x10000, RZ ;  /* 0x0001000005057824 */ /* 0x000fcc00078e00ff */
[----:B------:R-:W0:Y:S02]  /*9070*/  F2I.FTZ.TRUNC.NTZ R5, R5 ;  /* 0x0000000500057305 */ /* 0x000e24000021f100 */
[----:B0-----:R0:W-:Y:S01]  /*9080*/  STG.E.U16 desc[UR36][R2.64], R5 ;  /* 0x0000000502007986 */ /* 0x0011e2000c101524 */
[----:B------:R-:W-:Y:S05]  /*9090*/  BRA `(.L_x_26034) ;  /* 0x0000000c00247947 */ /* 0x000fea0003800000 */
.L_x_26030:
        /* <DEDUP_REMOVED lines=9> */
.L_x_26038:
[----:B------:R-:W-:-:S05]  /*9130*/  IMAD.U32 R0, R5, 0x10000, RZ ;  /* 0x0001000005007824 */ /* 0x000fca00078e00ff */
[----:B------:R-:W-:-:S05]  /*9140*/  F2FP.F16.F32.PACK_AB R0, RZ, R0 ;  /* 0x00000000ff00723e */ /* 0x000fca00000000ff */
[----:B------:R0:W-:Y:S01]  /*9150*/  STG.E.U16 desc[UR36][R2.64], R0 ;  /* 0x0000000002007986 */ /* 0x0001e2000c101524 */
[----:B------:R-:W-:Y:S05]  /*9160*/  BRA `(.L_x_26034) ;  /* 0x0000000800f07947 */ /* 0x000fea0003800000 */
.L_x_26037:
        /* <DEDUP_REMOVED lines=10> */
.L_x_26040:
[----:B------:R-:W-:-:S04]  /*9210*/  SHF.L.U32 R5, R5, 0x10, RZ ;  /* 0x0000001005057819 */ /* 0x000fc800000006ff */
[----:B------:R-:W-:-:S04]  /*9220*/  F2FP.F16.F32.PACK_AB R5, RZ, R5 ;  /* 0x00000005ff05723e */ /* 0x000fc800000000ff */
[----:B------:R-:W-:-:S05]  /*9230*/  PRMT R5, R5, 0x5410, RZ ;  /* 0x0000541005057816 */ /* 0x000fca00000000ff */
[----:B------:R0:W-:Y:S01]  /*9240*/  STG.E desc[UR36][R2.64], R5 ;  /* 0x0000000502007986 */ /* 0x0001e2000c101924 */
[----:B------:R-:W-:Y:S05]  /*9250*/  BRA `(.L_x_26034) ;  /* 0x0000000800b47947 */ /* 0x000fea0003800000 */
.L_x_26039:
[----:B------:R-:W-:-:S04]  /*9260*/  IMAD.U32 R4, R5, 0x10000, RZ ;  /* 0x0001000005047824 */ /* 0x000fc800078e00ff */
[----:B------:R-:W-:-:S06]  /*9270*/  FMUL.FTZ R4, R4, 1 ;  /* 0x3f80000004047820 */ /* 0x000fcc0000410000 */
[----:B------:R-:W0:Y:S02]  /*9280*/  F2F.F64.F32 R4, R4 ;  /* 0x0000000400047310 */ /* 0x000e240000201800 */
[----:B0-----:R0:W-:Y:S01]  /*9290*/  STG.E.64 desc[UR36][R2.64], R4 ;  /* 0x0000000402007986 */ /* 0x0011e2000c101b24 */
[----:B------:R-:W-:Y:S05]  /*92a0*/  BRA `(.L_x_26034) ;  /* 0x0000000800a07947 */ /* 0x000fea0003800000 */
.L_x_26029:
        /* <DEDUP_REMOVED lines=14> */
.L_x_26044:
        /* <DEDUP_REMOVED lines=18> */
.L_x_26047:
[----:B------:R-:W-:-:S04]  /*94b0*/  SHF.R.U32.HI R5, RZ, 0x18, R5 ;  /* 0x00000018ff057819 */ /* 0x000fc80000011605 */
[----:B------:R-:W-:-:S07]  /*94c0*/  LOP3.LUT R0, R0, 0x80, R5, 0xf8, !PT ;  /* 0x0000008000007812 */ /* 0x000fce00078ef805 */
.L_x_26046:
[----:B------:R-:W-:Y:S05]  /*94d0*/  BSYNC.RECONVERGENT B0 ;  /* 0x0000000000007941 */ /* 0x000fea0003800200 */
.L_x_26045:
[----:B------:R0:W-:Y:S01]  /*94e0*/  STG.E.U8 desc[UR36][R2.64], R0 ;  /* 0x0000000002007986 */ /* 0x0001e2000c101124 */
[----:B------:R-:W-:Y:S05]  /*94f0*/  BRA `(.L_x_26034) ;  /* 0x00000008000c7947 */ /* 0x000fea0003800000 */
.L_x_26043:
        /* <DEDUP_REMOVED lines=18> */
.L_x_26050:
[----:B------:R-:W-:-:S04]  /*9620*/  SHF.R.U32.HI R5, RZ, 0x18, R5 ;  /* 0x00000018ff057819 */ /* 0x000fc80000011605 */
[----:B------:R-:W-:-:S07]  /*9630*/  LOP3.LUT R0, R0, 0x80, R5, 0xf8, !PT ;  /* 0x0000008000007812 */ /* 0x000fce00078ef805 */
.L_x_26049:
[----:B------:R-:W-:Y:S05]  /*9640*/  BSYNC.RECONVERGENT B0 ;  /* 0x0000000000007941 */ /* 0x000fea0003800200 */
.L_x_26048:
[----:B------:R0:W-:Y:S01]  /*9650*/  STG.E.U8 desc[UR36][R2.64], R0 ;  /* 0x0000000002007986 */ /* 0x0001e2000c101124 */
[----:B------:R-:W-:Y:S05]  /*9660*/  BRA `(.L_x_26034) ;  /* 0x0000000400b07947 */ /* 0x000fea0003800000 */
.L_x_26042:
        /* <DEDUP_REMOVED lines=22> */
.L_x_26052:
[----:B------:R-:W-:-:S06]  /*97d0*/  IMAD.U32 R5, R5, 0x10000, RZ ;  /* 0x0001000005057824 */ /* 0x000fcc00078e00ff */
[----:B------:R-:W0:Y:S02]  /*97e0*/  F2I.U64.TRUNC R4, R5 ;  /* 0x0000000500047311 */ /* 0x000e24000020d800 */
[----:B0-----:R0:W-:Y:S01]  /*97f0*/  STG.E.64 desc[UR36][R2.64], R4 ;  /* 0x0000000402007986 */ /* 0x0011e2000c101b24 */
[----:B------:R-:W-:Y:S05]  /*9800*/  BRA `(.L_x_26034) ;  /* 0x0000000400487947 */ /* 0x000fea0003800000 */
.L_x_26051:
[----:B------:R-:W-:-:S06]  /*9810*/  IMAD.U32 R5, R5, 0x10000, RZ ;  /* 0x0001000005057824 */ /* 0x000fcc00078e00ff */
[----:B------:R-:W0:Y:S02]  /*9820*/  F2I.FTZ.U32.TRUNC.NTZ R5, R5 ;  /* 0x0000000500057305 */ /* 0x000e24000021f000 */
[----:B0-----:R0:W-:Y:S01]  /*9830*/  STG.E desc[UR36][R2.64], R5 ;  /* 0x0000000502007986 */ /* 0x0011e2000c101924 */
[----:B------:R-:W-:Y:S05]  /*9840*/  BRA `(.L_x_26034) ;  /* 0x0000000400387947 */ /* 0x000fea0003800000 */
.L_x_26041:
        /* <DEDUP_REMOVED lines=11> */
.L_x_26054:
[----:B------:R-:W-:Y:S01]  /*9900*/  IMAD.U32 R5, R5, 0x10000, RZ ;  /* 0x0001000005057824 */ /* 0x000fe200078e00ff */
[----:B------:R-:W-:-:S03]  /*9910*/  CS2R R6, SRZ ;  /* 0x0000000000067805 */ /* 0x000fc6000001ff00 */
[----:B------:R-:W-:-:S06]  /*9920*/  FMUL.FTZ R5, R5, 1 ;  /* 0x3f80000005057820 */ /* 0x000fcc0000410000 */
[----:B------:R-:W0:Y:S02]  /*9930*/  F2F.F64.F32 R4, R5 ;  /* 0x0000000500047310 */ /* 0x000e240000201800 */
[----:B0-----:R0:W-:Y:S01]  /*9940*/  STG.E.128 desc[UR36][R2.64], R4 ;  /* 0x0000000402007986 */ /* 0x0011e2000c101d24 */
[----:B------:R-:W-:Y:S05]  /*9950*/  BRA `(.L_x_26034) ;  /* 0x0000000000f47947 */ /* 0x000fea0003800000 */
.L_x_26053:
[----:B------:R-:W-:-:S09]  /*9960*/  UISETP.NE.AND UP0, UPT, UR4, 0xf, UPT ;  /* 0x0000000f0400788c */ /* 0x000fd2000bf05270 */
[----:B------:R-:W-:Y:S05]  /*9970*/  BRA.U !UP0, `(.L_x_26055) ;  /* 0x0000000108e87547 */ /* 0x000fea000b800000 */
[----:B------:R-:W-:-:S09]  /*9980*/  UISETP.NE.AND UP0, UPT, UR4, 0x17, UPT ;  /* 0x000000170400788c */ /* 0x000fd2000bf05270 */
[----:B------:R-:W-:Y:S05]  /*9990*/  BRA.U !UP0, `(.L_x_26056) ;  /* 0x0000000108907547 */ /* 0x000fea000b800000 */
[----:B------:R-:W-:-:S09]  /*99a0*/  UISETP.NE.AND UP0, UPT, UR4, 0x18, UPT ;  /* 0x000000180400788c */ /* 0x000fd2000bf05270 */
[----:B------:R-:W-:Y:S05]  /*99b0*/  BRA.U !UP0, `(.L_x_26057) ;  /* 0x0000000108447547 */ /* 0x000fea000b800000 */
.L_x_26033:
        /* <DEDUP_REMOVED lines=16> */
.L_x_26058:
[----:B------:R-:W-:Y:S05]  /*9ac0*/  BRA `(.L_x_26034) ;  /* 0x0000000000987947 */ /* 0x000fea0003800000 */
.L_x_26057:
        /* <DEDUP_REMOVED lines=13> */
.L_x_26060:
[----:B------:R-:W-:Y:S05]  /*9ba0*/  BSYNC.RECONVERGENT B0 ;  /* 0x0000000000007941 */ /* 0x000fea0003800200 */
.L_x_26059:
[----:B------:R-:W-:-:S05]  /*9bb0*/  LOP3.LUT R5, R0, 0x80, R5, 0xf8, !PT ;  /* 0x0000008000057812 */ /* 0x000fca00078ef805 */
[----:B------:R2:W-:Y:S01]  /*9bc0*/  STG.E.U8 desc[UR36][R2.64], R5 ;  /* 0x0000000502007986 */ /* 0x0005e2000c101124 */
[----:B------:R-:W-:Y:S05]  /*9bd0*/  BRA `(.L_x_26034) ;  /* 0x0000000000547947 */ /* 0x000fea0003800000 */
.L_x_26056:
        /* <DEDUP_REMOVED lines=12> */
.L_x_26062:
[----:B------:R-:W-:Y:S01]  /*9ca0*/  IMAD.MOV.U32 R0, RZ, RZ, 0x7f ;  /* 0x0000007fff007424 */ /* 0x000fe200078e00ff */
[----:B------:R-:W-:-:S04]  /*9cb0*/  ISETP.GT.U32.AND P0, PT, R4, 0x7f800000, PT ;  /* 0x7f8000000400780c */ /* 0x000fc80003f04070 */
[----:B------:R-:W-:-:S09]  /*9cc0*/  SEL R0, R0, 0x7c, P0 ;  /* 0x0000007c00007807 */ /* 0x000fd20000000000 */
.L_x_26063:
[----:B------:R-:W-:Y:S05]  /*9cd0*/  BSYNC.RECONVERGENT B0 ;  /* 0x0000000000007941 */ /* 0x000fea0003800200 */
.L_x_26061:
[----:B------:R-:W-:-:S04]  /*9ce0*/  SHF.R.U32.HI R5, RZ, 0x18, R5 ;  /* 0x00000018ff057819 */ /* 0x000fc80000011605 */
[----:B------:R-:W-:-:S05]  /*9cf0*/  LOP3.LUT R5, R0, 0x80, R5, 0xf8, !PT ;  /* 0x0000008000057812 */ /* 0x000fca00078ef805 */
[----:B------:R3:W-:Y:S01]  /*9d00*/  STG.E.U8 desc[UR36][R2.64], R5 ;  /* 0x0000000502007986 */ /* 0x0007e2000c101124 */
[----:B------:R-:W-:Y:S05]  /*9d10*/  BRA `(.L_x_26034) ;  /* 0x0000000000047947 */ /* 0x000fea0003800000 */
.L_x_26055:
[----:B------:R4:W-:Y:S02]  /*9d20*/  STG.E.U16 desc[UR36][R2.64], R5 ;  /* 0x0000000502007986 */ /* 0x0009e4000c101524 */
.L_x_26034:
[----:B------:R-:W-:-:S07]  /*9d30*/  VIADD R17, R17, 0x80 ;  /* 0x0000008011117836 */ /* 0x000fce0000000000 */
.L_x_25990:
[----:B------:R-:W-:Y:S05]  /*9d40*/  BSYNC.RECONVERGENT B6 ;  /* 0x0000000000067941 */ /* 0x000fea0003800200 */
.L_x_25989:
[----:B------:R-:W5:Y:S02]  /*9d50*/  LDCU UR4, c[0x0][0x380] ;  /* 0x00007000ff0477ac */ /* 0x000f640008000800 */
[----:B-----5:R-:W-:-:S13]  /*9d60*/  ISETP.GE.AND P0, PT, R17, UR4, PT ;  /* 0x0000000411007c0c */ /* 0x020fda000bf06270 */
[----:B------:R-:W-:Y:S05]  /*9d70*/  @P0 EXIT ;  /* 0x000000000000094d */ /* 0x000fea0003800000 */
[----:B------:R-:W5:Y:S01]  /*9d80*/  LDCU UR4, c[0x0][0x388] ;  /* 0x00007100ff0477ac */ /* 0x000f620008000800 */
[----:B01-34-:R-:W-:Y:S02]  /*9d90*/  HFMA2 R0, -RZ, RZ, 0, 0 ;  /* 0x00000000ff007431 */ /* 0x01bfe400000001ff */
        /* <DEDUP_REMOVED lines=301> */
.L_x_26064:
[----:B------:R-:W2:Y:S01]  /*b070*/  LDCU.128 UR8, c[0x0][0x580] ;  /* 0x0000b000ff0877ac */ /* 0x000ea20008000c00 */
[----:B------:R-:W-:-:S04]  /*b080*/  UPRMT UR4, UR40, 0x9910, URZ ;  /* 0x0000991028047896 */ /* 0x000fc800080000ff */
[----:B------:R-:W-:Y:S01]  /*b090*/  UISETP.GT.AND UP0, UPT, UR4, 0x9, UPT ;  /* 0x000000090400788c */ /* 0x000fe2000bf04270 */
[----:B--2---:R-:W-:Y:S02]  /*b0a0*/  IADD3 R2, P1, PT, R0, UR10, RZ ;  /* 0x0000000a00027c10 */ /* 0x004fe4000ff3e0ff */
        /* <DEDUP_REMOVED lines=16> */
.L_x_26068:
[----:B------:R-:W2:Y:S02]  /*b1b0*/  LDG.E.U8 R2, desc[UR36][R2.64] ;  /* 0x0000002402027981 */ /* 0x000ea4000c1e1100 */
[----:B--2---:R-:W-:-:S04]  /*b1c0*/  I2FP.F32.U32 R0, R2 ;  /* 0x0000000200007245 */ /* 0x004fc80000201000 */
[----:B------:R-:W-:Y:S01]  /*b1d0*/  F2FP.BF16.F32.PACK_AB R0, RZ, R0 ;  /* 0x00000000ff00723e */ /* 0x000fe200000010ff */
[----:B------:R-:W-:Y:S06]  /*b1e0*/  BRA `(.L_x_26070) ;  /* 0x0000000c00847947 */ /* 0x000fec0003800000 */
.L_x_26067:
        /* <DEDUP_REMOVED lines=10> */
.L_x_26072:
[----:B------:R-:W2:Y:S02]  /*b290*/  LDG.E R2, desc[UR36][R2.64] ;  /* 0x0000002402027981 */ /* 0x000ea4000c1e1900 */
[----:B--2---:R-:W-:-:S04]  /*b2a0*/  I2FP.F32.S32 R0, R2 ;  /* 0x0000000200007245 */ /* 0x004fc80000201400 */
[----:B------:R-:W-:Y:S01]  /*b2b0*/  F2FP.BF16.F32.PACK_AB R0, RZ, R0 ;  /* 0x00000000ff00723e */ /* 0x000fe200000010ff */
[----:B------:R-:W-:Y:S06]  /*b2c0*/  BRA `(.L_x_26070) ;  /* 0x0000000c004c7947 */ /* 0x000fec0003800000 */
.L_x_26071:
[----:B------:R-:W2:Y:S02]  /*b2d0*/  LDG.E.U16 R2, desc[UR36][R2.64] ;  /* 0x0000002402027981 */ /* 0x000ea4000c1e1500 */
[----:B--2---:R-:W0:Y:S02]  /*b2e0*/  I2F.S16 R0, R2 ;  /* 0x0000000200007306 */ /* 0x004e240000101400 */
[----:B0-----:R-:W-:Y:S01]  /*b2f0*/  F2FP.BF16.F32.PACK_AB R0, RZ, R0 ;  /* 0x00000000ff00723e */ /* 0x001fe200000010ff */
[----:B------:R-:W-:Y:S06]  /*b300*/  BRA `(.L_x_26070) ;  /* 0x0000000c003c7947 */ /* 0x000fec0003800000 */
.L_x_26066:
        /* <DEDUP_REMOVED lines=9> */
.L_x_26074:
[----:B------:R-:W2:Y:S02]  /*b3a0*/  LDG.E.U16 R0, desc[UR36][R2.64] ;  /* 0x0000002402007981 */ /* 0x000ea4000c1e1500 */
[----:B--2---:R-:W-:-:S05]  /*b3b0*/  HADD2.F32 R0, -RZ, R0.H0_H0 ;  /* 0x20000000ff007230 */ /* 0x004fca0000004100 */
[----:B------:R-:W-:Y:S01]  /*b3c0*/  F2FP.BF16.F32.PACK_AB R0, RZ, R0 ;  /* 0x00000000ff00723e */ /* 0x000fe200000010ff */
[----:B------:R-:W-:Y:S06]  /*b3d0*/  BRA `(.L_x_26070) ;  /* 0x0000000c00087947 */ /* 0x000fec0003800000 */
.L_x_26073:
        /* <DEDUP_REMOVED lines=9> */
.L_x_26076:
[----:B------:R-:W2:Y:S02]  /*b470*/  LDG.E.U16 R2, desc[UR36][R2.64] ;  /* 0x0000002402027981 */ /* 0x000ea4000c1e1500 */
[----:B--2---:R-:W-:-:S05]  /*b480*/  HADD2.F32 R0, -RZ, R2.H0_H0 ;  /* 0x20000002ff007230 */ /* 0x004fca0000004100 */
[----:B------:R-:W-:Y:S01]  /*b490*/  F2FP.BF16.F32.PACK_AB R0, RZ, R0 ;  /* 0x00000000ff00723e */ /* 0x000fe200000010ff */
[----:B------:R-:W-:Y:S06]  /*b4a0*/  BRA `(.L_x_26070) ;  /* 0x0000000800d47947 */ /* 0x000fec0003800000 */
.L_x_26075:
        /* <DEDUP_REMOVED lines=8> */
.L_x_26065:
        /* <DEDUP_REMOVED lines=13> */
.L_x_26079:
        /* <DEDUP_REMOVED lines=8> */
.L_x_26078:
        /* <DEDUP_REMOVED lines=27> */
.L_x_26081:
        /* <DEDUP_REMOVED lines=13> */
.L_x_26080:
[----:B------:R0:W5:Y:S01]  /*b900*/  LDG.E.U16 R0, desc[UR36][R2.64] ;  /* 0x0000002402007981 */ /* 0x000162000c1e1500 */
[----:B------:R-:W-:Y:S05]  /*b910*/  BRA `(.L_x_26070) ;  /* 0x0000000400b87947 */ /* 0x000fea0003800000 */
.L_x_26077:
        /* <DEDUP_REMOVED lines=12> */
.L_x_26084:
        /* <DEDUP_REMOVED lines=21> */
.L_x_26088:
[----:B------:R-:W-:Y:S05]  /*bb30*/  BSYNC.RECONVERGENT B1 ;  /* 0x0000000000017941 */ /* 0x000fea0003800200 */
.L_x_26087:
[----:B------:R-:W-:Y:S01]  /*bb40*/  IMAD.SHL.U32 R0, R0, 0x100000, RZ ;  /* 0x0010000000007824 */ /* 0x000fe200078e00ff */
[----:B------:R-:W-:-:S04]  /*bb50*/  LEA R2, R2, 0x3b800000, 0x17 ;  /* 0x3b80000002027811 */ /* 0x000fc800078eb8ff */
[----:B------:R-:W-:-:S07]  /*bb60*/  LOP3.LUT R0, R2, R0, R7, 0xfe, !PT ;  /* 0x0000000002007212 */ /* 0x000fce00078efe07 */
.L_x_26086:
[----:B------:R-:W-:Y:S05]  /*bb70*/  BSYNC.RECONVERGENT B0 ;  /* 0x0000000000007941 */ /* 0x000fea0003800200 */
.L_x_26085:
[----:B------:R-:W-:Y:S01]  /*bb80*/  F2FP.BF16.F32.PACK_AB R0, RZ, R0 ;  /* 0x00000000ff00723e */ /* 0x000fe200000010ff */
[----:B------:R-:W-:Y:S06]  /*bb90*/  BRA `(.L_x_26070) ;  /* 0x0000000400187947 */ /* 0x000fec0003800000 */
.L_x_26083:
        /* <DEDUP_REMOVED lines=21> */
.L_x_26092:
[----:B------:R-:W-:Y:S05]  /*bcf0*/  BSYNC.RECONVERGENT B1 ;  /* 0x0000000000017941 */ /* 0x000fea0003800200 */
.L_x_26091:
[----:B------:R-:W-:Y:S02]  /*bd00*/  SHF.L.U32 R0, R0, 0x15, RZ ;  /* 0x0000001500007819 */ /* 0x000fe400000006ff */
[----:B------:R-:W-:-:S04]  /*bd10*/  LEA R2, R2, 0x37800000, 0x17 ;  /* 0x3780000002027811 */ /* 0x000fc800078eb8ff */
[----:B------:R-:W-:-:S07]  /*bd20*/  LOP3.LUT R0, R2, R0, R7, 0xfe, !PT ;  /* 0x0000000002007212 */ /* 0x000fce00078efe07 */
.L_x_26090:
[----:B------:R-:W-:Y:S05]  /*bd30*/  BSYNC.RECONVERGENT B0 ;  /* 0x0000000000007941 */ /* 0x000fea0003800200 */
.L_x_26089:
[----:B------:R-:W-:Y:S01]  /*bd40*/  F2FP.BF16.F32.PACK_AB R0, RZ, R0 ;  /* 0x00000000ff00723e */ /* 0x000fe200000010ff */
[----:B------:R-:W-:Y:S06]  /*bd50*/  BRA `(.L_x_26070) ;  /* 0x0000000000a87947 */ /* 0x000fec0003800000 */
.L_x_26082:
        /* <DEDUP_REMOVED lines=14> */
.L_x_26096:
[----:B------:R-:W-:Y:S05]  /*be40*/  BSYNC.RECONVERGENT B0 ;  /* 0x0000000000007941 */ /* 0x000fea0003800200 */
.L_x_26095:
[----:B------:R-:W-:Y:S01]  /*be50*/  F2FP.BF16.F32.PACK_AB R0, RZ, R0 ;  /* 0x00000000ff00723e */ /* 0x000fe200000010ff */
[----:B------:R-:W-:Y:S06]  /*be60*/  BRA `(.L_x_26070) ;  /* 0x0000000000647947 */ /* 0x000fec0003800000 */
.L_x_26069:
        /* <DEDUP_REMOVED lines=16> */
.L_x_26097:
[----:B------:R-:W-:Y:S01]  /*bf70*/  PRMT R0, RZ, 0x7610, R0 ;  /* 0x00007610ff007816 */ /* 0x000fe20000000000 */
[----:B------:R-:W-:Y:S06]  /*bf80*/  BRA `(.L_x_26070) ;  /* 0x00000000001c7947 */ /* 0x000fec0003800000 */
.L_x_26094:
[----:B------:R-:W2:Y:S02]  /*bf90*/  LDG.E.64 R2, desc[UR36][R2.64] ;  /* 0x0000002402027981 */ /* 0x000ea4000c1e1b00 */
[----:B--2---:R-:W0:Y:S02]  /*bfa0*/  I2F.U64 R0, R2 ;  /* 0x0000000200007312 */ /* 0x004e240000301000 */
[----:B0-----:R-:W-:Y:S01]  /*bfb0*/  F2FP.BF16.F32.PACK_AB R0, RZ, R0 ;  /* 0x00000000ff00723e */ /* 0x001fe200000010ff */
[----:B------:R-:W-:Y:S06]  /*bfc0*/  BRA `(.L_x_26070) ;  /* 0x00000000000c7947 */ /* 0x000fec0003800000 */
.L_x_26093:
[----:B------:R-:W2:Y:S02]  /*bfd0*/  LDG.E R2, desc[UR36][R2.64] ;  /* 0x0000002402027981 */ /* 0x000ea4000c1e1900 */
[----:B--2---:R-:W-:-:S04]  /*bfe0*/  I2FP.F32.U32 R0, R2 ;  /* 0x0000000200007245 */ /* 0x004fc80000201000 */
[----:B------:R-:W-:-:S07]  /*bff0*/  F2FP.BF16.F32.PACK_AB R0, RZ, R0 ;  /* 0x00000000ff00723e */ /* 0x000fce00000010ff */
.L_x_26070:
        /* <DEDUP_REMOVED lines=25> */
.L_x_26101:
[----:B------:R-:W-:Y:S02]  /*c190*/  ISETP.NE.AND P0, PT, R3, RZ, PT ;  /* 0x000000ff0300720c */ /* 0x000fe40003f05270 */
[----:B------:R-:W-:-:S11]  /*c1a0*/  PRMT R19, R0, 0x7610, R19 ;  /* 0x0000761000137816 */ /* 0x000fd60000000013 */
[----:B------:R-:W-:Y:S05]  /*c1b0*/  @!P0 BRA `(.L_x_26100) ;  /* 0x00000000001c8947 */ /* 0x000fea0003800000 */
[----:B------:R-:W-:-:S04]  /*c1c0*/  LOP3.LUT R0, R0, 0x8000, RZ, 0xc0, !PT ;  /* 0x0000800000007812 */ /* 0x000fc800078ec0ff */
[----:B------:R-:W-:-:S04]  /*c1d0*/  LOP3.LUT R0, R0, 0x1, RZ, 0xfc, !PT ;  /* 0x0000000100007812 */ /* 0x000fc800078efcff */
[----:B------:R-:W-:Y:S01]  /*c1e0*/  PRMT R19, R0, 0x7610, R19 ;  /* 0x0000761000137816 */ /* 0x000fe20000000013 */
[----:B------:R-:W-:Y:S06]  /*c1f0*/  BRA `(.L_x_26100) ;  /* 0x00000000000c7947 */ /* 0x000fec0003800000 */
.L_x_26099:
[----:B------:R-:W-:-:S05]  /*c200*/  FADD.FTZ R2, R3, R2 ;  /* 0x0000000203027221 */ /* 0x000fca0000010000 */
[----:B------:R-:W-:-:S04]  /*c210*/  F2FP.BF16.F32.PACK_AB R2, RZ, R2 ;  /* 0x00000002ff02723e */ /* 0x000fc800000010ff */
[----:B------:R-:W-:-:S07]  /*c220*/  PRMT R19, R2, 0x7610, R19 ;  /* 0x0000761002137816 */ /* 0x000fce0000000013 */
.L_x_26100:
[----:B------:R-:W-:Y:S05]  /*c230*/  BSYNC.RECONVERGENT B0 ;  /* 0x0000000000007941 */ /* 0x000fea0003800200 */
.L_x_26098:
        /* <DEDUP_REMOVED lines=15> */
.L_x_26105:
[----:B------:R-:W-:-:S06]  /*c330*/  IMAD.U32 R3, R19, 0x10000, RZ ;  /* 0x0001000013037824 */ /* 0x000fcc00078e00ff */
[----:B------:R-:W0:Y:S02]  /*c340*/  F2I.S64.TRUNC R2, R3 ;  /* 0x0000000300027311 */ /* 0x000e24000020d900 */
[----:B0-----:R-:W-:Y:S01]  /*c350*/  STG.E.U8 desc[UR36][R16.64], R2 ;  /* 0x0000000210007986 */ /* 0x001fe2000c101124 */
[----:B------:R-:W-:Y:S05]  /*c360*/  EXIT ;  /* 0x000000000000794d */ /* 0x000fea0003800000 */
.L_x_26104:
        /* <DEDUP_REMOVED lines=10> */
.L_x_26108:
[----:B------:R-:W-:-:S06]  /*c410*/  SHF.L.U32 R19, R19, 0x10, RZ ;  /* 0x0000001013137819 */ /* 0x000fcc00000006ff */
[----:B------:R-:W0:Y:S02]  /*c420*/  F2I.FTZ.TRUNC.NTZ R19, R19 ;  /* 0x0000001300137305 */ /* 0x000e24000021f100 */
[----:B0-----:R-:W-:Y:S01]  /*c430*/  STG.E desc[UR36][R16.64], R19 ;  /* 0x0000001310007986 */ /* 0x001fe2000c101924 */
[----:B------:R-:W-:Y:S05]  /*c440*/  EXIT ;  /* 0x000000000000794d */ /* 0x000fea0003800000 */
.L_x_26107:
[----:B------:R-:W-:-:S06]  /*c450*/  IMAD.U32 R19, R19, 0x10000, RZ ;  /* 0x0001000013137824 */ /* 0x000fcc00078e00ff */
[----:B------:R-:W0:Y:S02]  /*c460*/  F2I.FTZ.TRUNC.NTZ R19, R19 ;  /* 0x0000001300137305 */ /* 0x000e24000021f100 */
[----:B0-----:R-:W-:Y:S01]  /*c470*/  STG.E.U16 desc[UR36][R16.64], R19 ;  /* 0x0000001310007986 */ /* 0x001fe2000c101524 */
[----:B------:R-:W-:Y:S05]  /*c480*/  EXIT ;  /* 0x000000000000794d */ /* 0x000fea0003800000 */
.L_x_26103:
        /* <DEDUP_REMOVED lines=9> */
.L_x_26110:
[----:B------:R-:W-:-:S05]  /*c520*/  IMAD.U32 R0, R19, 0x10000, RZ ;  /* 0x0001000013007824 */ /* 0x000fca00078e00ff */
[----:B------:R-:W-:-:S05]  /*c530*/  F2FP.F16.F32.PACK_AB R0, RZ, R0 ;  /* 0x00000000ff00723e */ /* 0x000fca00000000ff */
[----:B------:R-:W-:Y:S01]  /*c540*/  STG.E.U16 desc[UR36][R16.64], R0 ;  /* 0x0000000010007986 */ /* 0x000fe2000c101524 */
[----:B------:R-:W-:Y:S05]  /*c550*/  EXIT ;  /* 0x000000000000794d */ /* 0x000fea0003800000 */
.L_x_26109:
        /* <DEDUP_REMOVED lines=8> */
[----:B------:R-:W-:Y:S01]  /*c5e0*/  STG.E.64 desc[UR36][R16.64], R2 ;  /* 0x0000000210007986 */ /* 0x000fe2000c101b24 */
[----:B------:R-:W-:Y:S05]  /*c5f0*/  EXIT ;  /* 0x000000000000794d */ /* 0x000fea0003800000 */
.L_x_26112:
[----:B------:R-:W-:-:S05]  /*c600*/  IMAD.U32 R19, R19, 0x10000, RZ ;  /* 0x0001000013137824 */ /* 0x000fca00078e00ff */
[----:B------:R-:W-:-:S04]  /*c610*/  F2FP.F16.F32.PACK_AB R3, RZ, R19 ;  /* 0x00000013ff03723e */ /* 0x000fc800000000ff */
[----:B------:R-:W-:-:S05]  /*c620*/  PRMT R3, R3, 0x5410, RZ ;  /* 0x0000541003037816 */ /* 0x000fca00000000ff */
[----:B------:R-:W-:Y:S01]  /*c630*/  STG.E desc[UR36][R16.64], R3 ;  /* 0x0000000310007986 */ /* 0x000fe2000c101924 */
[----:B------:R-:W-:Y:S05]  /*c640*/  EXIT ;  /* 0x000000000000794d */ /* 0x000fea0003800000 */
.L_x_26111:
[----:B------:R-:W-:-:S04]  /*c650*/  IMAD.U32 R2, R19, 0x10000, RZ ;  /* 0x0001000013027824 */ /* 0x000fc800078e00ff */
[----:B------:R-:W-:-:S06]  /*c660*/  FMUL.FTZ R2, R2, 1 ;  /* 0x3f80000002027820 */ /* 0x000fcc0000410000 */
[----:B------:R-:W0:Y:S02]  /*c670*/  F2F.F64.F32 R2, R2 ;  /* 0x0000000200027310 */ /* 0x000e240000201800 */
[----:B0-----:R-:W-:Y:S01]  /*c680*/  STG.E.64 desc[UR36][R16.64], R2 ;  /* 0x0000000210007986 */ /* 0x001fe2000c101b24 */
[----:B------:R-:W-:Y:S05]  /*c690*/  EXIT ;  /* 0x000000000000794d */ /* 0x000fea0003800000 */
.L_x_26102:
        /* <DEDUP_REMOVED lines=12> */
[----:B0-----:R-:W-:Y:S01]  /*c760*/  STG.E.U16 desc[UR36][R16.64], R3 ;  /* 0x0000000310007986 */ /* 0x001fe2000c101524 */
[----:B------:R-:W-:Y:S05]  /*c770*/  EXIT ;  /* 0x000000000000794d */ /* 0x000fea0003800000 */
.L_x_26116:
        /* <DEDUP_REMOVED lines=17> */
.L_x_26119:
[----:B------:R-:W-:-:S04]  /*c890*/  SHF.R.U32.HI R3, RZ, 0x18, R3 ;  /* 0x00000018ff037819 */ /* 0x000fc80000011603 */
[----:B------:R-:W-:-:S04]  /*c8a0*/  LOP3.LUT R0, R0, 0x80, R3, 0xf8, !PT ;  /* 0x0000008000007812 */ /* 0x000fc800078ef803 */
[----:B------:R-:W-:-:S07]  /*c8b0*/  PRMT R8, R0, 0x7610, R8 ;  /* 0x0000761000087816 */ /* 0x000fce0000000008 */
.L_x_26118:
[----:B------:R-:W-:Y:S05]  /*c8c0*/  BSYNC.RECONVERGENT B0 ;  /* 0x0000000000007941 */ /* 0x000fea0003800200 */
.L_x_26117:
[----:B------:R-:W-:Y:S01]  /*c8d0*/  STG.E.U8 desc[UR36][R16.64], R8 ;  /* 0x0000000810007986 */ /* 0x000fe2000c101124 */
[----:B------:R-:W-:Y:S05]  /*c8e0*/  EXIT ;  /* 0x000000000000794d */ /* 0x000fea0003800000 */
.L_x_26115:
        /* <DEDUP_REMOVED lines=17> */
.L_x_26122:
[----:B------:R-:W-:-:S04]  /*ca00*/  SHF.R.U32.HI R3, RZ, 0x18, R3 ;  /* 0x00000018ff037819 */ /* 0x000fc80000011603 */
[----:B------:R-:W-:-:S04]  /*ca10*/  LOP3.LUT R0, R0, 0x80, R3, 0xf8, !PT ;  /* 0x0000008000007812 */ /* 0x000fc800078ef803 */
[----:B------:R-:W-:-:S07]  /*ca20*/  PRMT R8, R0, 0x7610, R8 ;  /* 0x0000761000087816 */ /* 0x000fce0000000008 */
.L_x_26121:
[----:B------:R-:W-:Y:S05]  /*ca30*/  BSYNC.RECONVERGENT B0 ;  /* 0x0000000000007941 */ /* 0x000fea0003800200 */
.L_x_26120:
[----:B------:R-:W-:Y:S01]  /*ca40*/  STG.E.U8 desc[UR36][R16.64], R8 ;  /* 0x0000000810007986 */ /* 0x000fe2000c101124 */
[----:B------:R-:W-:Y:S05]  /*ca50*/  EXIT ;  /* 0x000000000000794d */ /* 0x000fea0003800000 */
.L_x_26114:
        /* <DEDUP_REMOVED lines=22> */
.L_x_26124:
[----:B------:R-:W-:-:S06]  /*cbc0*/  IMAD.U32 R2, R19, 0x10000, RZ ;  /* 0x0001000013027824 */ /* 0x000fcc00078e00ff */
[----:B------:R-:W0:Y:S02]  /*cbd0*/  F2I.U64.TRUNC R2, R2 ;  /* 0x0000000200027311 */ /* 0x000e24000020d800 */
[----:B0-----:R-:W-:Y:S01]  /*cbe0*/  STG.E.64 desc[UR36][R16.64], R2 ;  /* 0x0000000210007986 */ /* 0x001fe2000c101b24 */
[----:B------:R-:W-:Y:S05]  /*cbf0*/  EXIT ;  /* 0x000000000000794d */ /* 0x000fea0003800000 */
.L_x_26123:
[----:B------:R-:W-:-:S06]  /*cc00*/  IMAD.U32 R19, R19, 0x10000, RZ ;  /* 0x0001000013137824 */ /* 0x000fcc00078e00ff */
[----:B------:R-:W0:Y:S02]  /*cc10*/  F2I.FTZ.U32.TRUNC.NTZ R19, R19 ;  /* 0x0000001300137305 */ /* 0x000e24000021f000 */
[----:B0-----:R-:W-:Y:S01]  /*cc20*/  STG.E desc[UR36][R16.64], R19 ;  /* 0x0000001310007986 */ /* 0x001fe2000c101924 */
[----:B------:R-:W-:Y:S05]  /*cc30*/  EXIT ;  /* 0x000000000000794d */ /* 0x000fea0003800000 */
.L_x_26113:
        /* <DEDUP_REMOVED lines=9> */
[----:B------:R-:W-:Y:S01]  /*ccd0*/  STG.E.U8 desc[UR36][R16.64], R3 ;  /* 0x0000000310007986 */ /* 0x000fe2000c101124 */
[----:B------:R-:W-:Y:S05]  /*cce0*/  EXIT ;  /* 0x000000000000794d */ /* 0x000fea0003800000 */
.L_x_26126:
[----:B------:R-:W-:Y:S01]  /*ccf0*/  IMAD.U32 R19, R19, 0x10000, RZ ;  /* 0x0001000013137824 */ /* 0x000fe200078e00ff */
[----:B------:R-:W-:-:S03]  /*cd00*/  CS2R R6, SRZ ;  /* 0x0000000000067805 */ /* 0x000fc6000001ff00 */
[----:B------:R-:W-:-:S06]  /*cd10*/  FMUL.FTZ R4, R19, 1 ;  /* 0x3f80000013047820 */ /* 0x000fcc0000410000 */
[----:B------:R-:W0:Y:S02]  /*cd20*/  F2F.F64.F32 R4, R4 ;  /* 0x0000000400047310 */ /* 0x000e240000201800 */
[----:B0-----:R-:W-:Y:S01]  /*cd30*/  STG.E.128 desc[UR36][R16.64], R4 ;  /* 0x0000000410007986 */ /* 0x001fe2000c101d24 */
[----:B------:R-:W-:Y:S05]  /*cd40*/  EXIT ;  /* 0x000000000000794d */ /* 0x000fea0003800000 */
.L_x_26125:
[----:B------:R-:W-:-:S09]  /*cd50*/  UISETP.NE.AND UP0, UPT, UR4, 0xf, UPT ;  /* 0x0000000f0400788c */ /* 0x000fd2000bf05270 */
[----:B------:R-:W-:Y:S05]  /*cd60*/  BRA.U !UP0, `(.L_x_26127) ;  /* 0x0000000108e87547 */ /* 0x000fea000b800000 */
[----:B------:R-:W-:-:S09]  /*cd70*/  UISETP.NE.AND UP0, UPT, UR4, 0x17, UPT ;  /* 0x000000170400788c */ /* 0x000fd2000bf05270 */
[----:B------:R-:W-:Y:S05]  /*cd80*/  BRA.U !UP0, `(.L_x_26128) ;  /* 0x0000000108907547 */ /* 0x000fea000b800000 */
[----:B------:R-:W-:-:S09]  /*cd90*/  UISETP.NE.AND UP0, UPT, UR4, 0x18, UPT ;  /* 0x000000180400788c */ /* 0x000fd2000bf05270 */
[----:B------:R-:W-:Y:S05]  /*cda0*/  BRA.U !UP0, `(.L_x_26129) ;  /* 0x0000000108447547 */ /* 0x000fea000b800000 */
.L_x_26106:
        /* <DEDUP_REMOVED lines=16> */
.L_x_26130:
[----:B------:R-:W-:Y:S05]  /*ceb0*/  EXIT ;  /* 0x000000000000794d */ /* 0x000fea0003800000 */
.L_x_26129:
        /* <DEDUP_REMOVED lines=13> */
.L_x_26132:
[----:B------:R-:W-:Y:S05]  /*cf90*/  BSYNC.RECONVERGENT B0 ;  /* 0x0000000000007941 */ /* 0x000fea0003800200 */
.L_x_26131:
[----:B------:R-:W-:-:S05]  /*cfa0*/  LOP3.LUT R3, R0, 0x80, R3, 0xf8, !PT ;  /* 0x0000008000037812 */ /* 0x000fca00078ef803 */
[----:B------:R-:W-:Y:S01]  /*cfb0*/  STG.E.U8 desc[UR36][R16.64], R3 ;  /* 0x0000000310007986 */ /* 0x000fe2000c101124 */
[----:B------:R-:W-:Y:S05]  /*cfc0*/  EXIT ;  /* 0x000000000000794d */ /* 0x000fea0003800000 */
.L_x_26128:
        /* <DEDUP_REMOVED lines=12> */
.L_x_26134:
[----:B------:R-:W-:Y:S01]  /*d090*/  IMAD.MOV.U32 R0, RZ, RZ, 0x7f ;  /* 0x0000007fff007424 */ /* 0x000fe200078e00ff */
[----:B------:R-:W-:-:S04]  /*d0a0*/  ISETP.GT.U32.AND P0, PT, R2, 0x7f800000, PT ;  /* 0x7f8000000200780c */ /* 0x000fc80003f04070 */
[----:B------:R-:W-:-:S09]  /*d0b0*/  SEL R0, R0, 0x7c, P0 ;  /* 0x0000007c00007807 */ /* 0x000fd20000000000 */
.L_x_26135:
[----:B------:R-:W-:Y:S05]  /*d0c0*/  BSYNC.RECONVERGENT B0 ;  /* 0x0000000000007941 */ /* 0x000fea0003800200 */
.L_x_26133:
[----:B------:R-:W-:-:S04]  /*d0d0*/  SHF.R.U32.HI R3, RZ, 0x18, R3 ;  /* 0x00000018ff037819 */ /* 0x000fc80000011603 */
[----:B------:R-:W-:-:S05]  /*d0e0*/  LOP3.LUT R3, R0, 0x80, R3, 0xf8, !PT ;  /* 0x0000008000037812 */ /* 0x000fca00078ef803 */
[----:B------:R-:W-:Y:S01]  /*d0f0*/  STG.E.U8 desc[UR36][R16.64], R3 ;  /* 0x0000000310007986 */ /* 0x000fe2000c101124 */
[----:B------:R-:W-:Y:S05]  /*d100*/  EXIT ;  /* 0x000000000000794d */ /* 0x000fea0003800000 */
.L_x_26127:
[----:B------:R-:W-:Y:S01]  /*d110*/  STG.E.U16 desc[UR36][R16.64], R19 ;  /* 0x0000001310007986 */ /* 0x000fe2000c101524 */
[----:B------:R-:W-:Y:S05]  /*d120*/  EXIT ;  /* 0x000000000000794d */ /* 0x000fea0003800000 */
.L_x_26136:
        /* <DEDUP_REMOVED lines=13> */
.L_x_32554:


//--------------------- .text._ZN2at6native27unrolled_elementwise_kernelINS0_13AUnaryFunctorIN3c108BFloat16ES4_S4_ZZZNS0_21nextafter_kernel_cudaERNS_18TensorIteratorBaseEENKUlvE_clEvENKUlvE1_clEvEUlS4_S4_E_EESt5arrayIPcLm2EELi4E23TrivialOffsetCalculatorILi1EjESF_NS0_6memory12LoadWithCastILi1EEENSG_13StoreWithCastILi1EEEEEviT_T0_T2_T3_T4_T5_ --------------------------
	.section	.text._ZN2at6native27unrolled_elementwise_kernelINS0_13AUnaryFunctorIN3c108BFloat16ES4_S4_ZZZNS0_21nextafter_kernel_cudaERNS_18TensorIteratorBaseEENKUlvE_clEvENKUlvE1_clEvEUlS4_S4_E_EESt5arrayIPcLm2EELi4E23TrivialOffsetCalculatorILi1EjESF_NS0_6memory12LoadWithCastILi1EEENSG_13StoreWithCastILi1EEEEEviT_T0_T2_T3_T4_T5_,"ax",@progbits
	.align	128
        .global         _ZN2at6native27unrolled_elementwise_kernelINS0_13AUnaryFunctorIN3c108BFloat16ES4_S4_ZZZNS0_21nextafter_kernel_cudaERNS_18TensorIteratorBaseEENKUlvE_clEvENKUlvE1_clEvEUlS4_S4_E_EESt5arrayIPcLm2EELi4E23TrivialOffsetCalculatorILi1EjESF_NS0_6memory12LoadWithCastILi1EEENSG_13StoreWithCastILi1EEEEEviT_T0_T2_T3_T4_T5_
        .type           _ZN2at6native27unrolled_elementwise_kernelINS0_13AUnaryFunctorIN3c108BFloat16ES4_S4_ZZZNS0_21nextafter_kernel_cudaERNS_18TensorIteratorBaseEENKUlvE_clEvENKUlvE1_clEvEUlS4_S4_E_EESt5arrayIPcLm2EELi4E23TrivialOffsetCalculatorILi1EjESF_NS0_6memory12LoadWithCastILi1EEENSG_13StoreWithCastILi1EEEEEviT_T0_T2_T3_T4_T5_,@function
        .size           _ZN2at6native27unrolled_elementwise_kernelINS0_13AUnaryFunctorIN3c108BFloat16ES4_S4_ZZZNS0_21nextafter_kernel_cudaERNS_18TensorIteratorBaseEENKUlvE_clEvENKUlvE1_clEvEUlS4_S4_E_EESt5arrayIPcLm2EELi4E23TrivialOffsetCalculatorILi1EjESF_NS0_6memory12LoadWithCastILi1EEENSG_13StoreWithCastILi1EEEEEviT_T0_T2_T3_T4_T5_,(.L_x_32555 - _ZN2at6native27unrolled_elementwise_kernelINS0_13AUnaryFunctorIN3c108BFloat16ES4_S4_ZZZNS0_21nextafter_kernel_cudaERNS_18TensorIteratorBaseEENKUlvE_clEvENKUlvE1_clEvEUlS4_S4_E_EESt5arrayIPcLm2EELi4E23TrivialOffsetCalculatorILi1EjESF_NS0_6memory12LoadWithCastILi1EEENSG_13StoreWithCastILi1EEEEEviT_T0_T2_T3_T4_T5_)
        .other          _ZN2at6native27unrolled_elementwise_kernelINS0_13AUnaryFunctorIN3c108BFloat16ES4_S4_ZZZNS0_21nextafter_kernel_cudaERNS_18TensorIteratorBaseEENKUlvE_clEvENKUlvE1_clEvEUlS4_S4_E_EESt5arrayIPcLm2EELi4E23TrivialOffsetCalculatorILi1EjESF_NS0_6memory12LoadWithCastILi1EEENSG_13StoreWithCastILi1EEEEEviT_T0_T2_T3_T4_T5_,@"STO_CUDA_ENTRY STV_DEFAULT"
_ZN2at6native27unrolled_elementwise_kernelINS0_13AUnaryFunctorIN3c108BFloat16ES4_S4_ZZZNS0_21nextafter_kernel_cudaERNS_18TensorIteratorBaseEENKUlvE_clEvENKUlvE1_clEvEUlS4_S4_E_EESt5arrayIPcLm2EELi4E23TrivialOffsetCalculatorILi1EjESF_NS0_6memory12LoadWithCastILi1EEENSG_13StoreWithCastILi1EEEEEviT_T0_T2_T3_T4_T5_:
.text._ZN2at6native27unrolled_elementwise_kernelINS0_13AUnaryFunctorIN3c108BFloat16ES4_S4_ZZZNS0_21nextafter_kernel_cudaERNS_18TensorIteratorBaseEENKUlvE_clEvENKUlvE1_clEvEUlS4_S4_E_EESt5arrayIPcLm2EELi4E23TrivialOffsetCalculatorILi1EjESF_NS0_6memory12LoadWithCastILi1EEENSG_13StoreWithCastILi1EEEEEviT_T0_T2_T3_T4_T5_:
        /* <DEDUP_REMOVED lines=36> */
.L_x_26142:
[----:B------:R-:W2:Y:S02]  /*0240*/  LDG.E.U8 R4, desc[UR36][R4.64] ;  /* 0x0000002404047981 */ /* 0x000ea4000c1e1100 */
[----:B--2---:R-:W-:-:S04]  /*0250*/  I2FP.F32.U32 R0, R4 ;  /* 0x0000000400007245 */ /* 0x004fc80000201000 */
[----:B------:R-:W-:-:S04]  /*0260*/  F2FP.BF16.F32.PACK_AB R0, RZ, R0 ;  /* 0x00000000ff00723e */ /* 0x000fc800000010ff */
[----:B------:R-:W-:Y:S01]  /*0270*/  PRMT R23, R0, 0x7610, R23 ;  /* 0x0000761000177816 */ /* 0x000fe20000000017 */
[----:B------:R-:W-:Y:S06]  /*0280*/  BRA `(.L_x_26144) ;  /* 0x0000000c00c47947 */ /* 0x000fec0003800000 */
.L_x_26141:
        /* <DEDUP_REMOVED lines=11> */
.L_x_26146:
[----:B------:R-:W2:Y:S02]  /*0340*/  LDG.E R4, desc[UR36][R4.64] ;  /* 0x0000002404047981 */ /* 0x000ea4000c1e1900 */
[----:B--2---:R-:W-:-:S04]  /*0350*/  I2FP.F32.S32 R0, R4 ;  /* 0x0000000400007245 */ /* 0x004fc80000201400 */
[----:B------:R-:W-:-:S04]  /*0360*/  F2FP.BF16.F32.PACK_AB R0, RZ, R0 ;  /* 0x00000000ff00723e */ /* 0x000fc800000010ff */
[----:B------:R-:W-:Y:S01]  /*0370*/  PRMT R23, R0, 0x7610, R23 ;  /* 0x0000761000177816 */ /* 0x000fe20000000017 */
[----:B------:R-:W-:Y:S06]  /*0380*/  BRA `(.L_x_26144) ;  /* 0x0000000c00847947 */ /* 0x000fec0003800000 */
.L_x_26145:
[----:B------:R-:W2:Y:S02]  /*0390*/  LDG.E.U16 R4, desc[UR36][R4.64] ;  /* 0x0000002404047981 */ /* 0x000ea4000c1e1500 */
[----:B--2---:R-:W0:Y:S02]  /*03a0*/  I2F.S16 R0, R4 ;  /* 0x0000000400007306 */ /* 0x004e240000101400 */
[----:B0-----:R-:W-:-:S04]  /*03b0*/  F2FP.BF16.F32.PACK_AB R0, RZ, R0 ;  /* 0x00000000ff00723e */ /* 0x001fc800000010ff */
[----:B------:R-:W-:Y:S01]  /*03c0*/  PRMT R23, R0, 0x7610, R23 ;  /* 0x0000761000177816 */ /* 0x000fe20000000017 */
[----:B------:R-:W-:Y:S06]  /*03d0*/  BRA `(.L_x_26144) ;  /* 0x0000000c00707947 */ /* 0x000fec0003800000 */
.L_x_26140:
        /* <DEDUP_REMOVED lines=9> */
.L_x_26148:
[----:B------:R-:W2:Y:S02]  /*0470*/  LDG.E.U16 R0, desc[UR36][R4.64] ;  /* 0x0000002404007981 */ /* 0x000ea4000c1e1500 */
[----:B--2---:R-:W-:-:S05]  /*0480*/  HADD2.F32 R0, -RZ, R0.H0_H0 ;  /* 0x20000000ff007230 */ /* 0x004fca0000004100 */
[----:B------:R-:W-:-:S04]  /*0490*/  F2FP.BF16.F32.PACK_AB R0, RZ, R0 ;  /* 0x00000000ff00723e */ /* 0x000fc800000010ff */
[----:B------:R-:W-:Y:S01]  /*04a0*/  PRMT R23, R0, 0x7610, R23 ;  /* 0x0000761000177816 */ /* 0x000fe20000000017 */
[----:B------:R-:W-:Y:S06]  /*04b0*/  BRA `(.L_x_26144) ;  /* 0x0000000c00387947 */ /* 0x000fec0003800000 */
.L_x_26147:
        /* <DEDUP_REMOVED lines=9> */
.L_x_26150:
[----:B------:R-:W2:Y:S02]  /*0550*/  LDG.E.U16 R4, desc[UR36][R4.64] ;  /* 0x0000002404047981 */ /* 0x000ea4000c1e1500 */
[----:B--2---:R-:W-:-:S05]  /*0560*/  HADD2.F32 R0, -RZ, R4.H0_H0 ;  /* 0x20000004ff007230 */ /* 0x004fca0000004100 */
[----:B------:R-:W-:-:S04]  /*0570*/  F2FP.BF16.F32.PACK_AB R0, RZ, R0 ;  /* 0x00000000ff00723e */ /* 0x000fc800000010ff */
[----:B------:R-:W-:Y:S01]  /*0580*/  PRMT R23, R0, 0x7610, R23 ;  /* 0x0000761000177816 */ /* 0x000fe20000000017 */
[----:B------:R-:W-:Y:S06]  /*0590*/  BRA `(.L_x_26144) ;  /* 0x0000000c00007947 */ /* 0x000fec0003800000 */
.L_x_26149:
        /* <DEDUP_REMOVED lines=9> */
.L_x_26139:
        /* <DEDUP_REMOVED lines=14> */
.L_x_26153:
        /* <DEDUP_REMOVED lines=9> */
.L_x_26152:
        /* <DEDUP_REMOVED lines=27> */
.L_x_26155:
        /* <DEDUP_REMOVED lines=15> */
.L_x_26154:
[----:B------:R0:W5:Y:S01]  /*0a40*/  LDG.E.U16 R23, desc[UR36][R4.64] ;  /* 0x0000002404177981 */ /* 0x000162000c1e1500 */
[----:B------:R-:W-:Y:S05]  /*0a50*/  BRA `(.L_x_26144) ;  /* 0x0000000400d07947 */ /* 0x000fea0003800000 */
.L_x_26151:
        /* <DEDUP_REMOVED lines=13> */
.L_x_26158:
        /* <DEDUP_REMOVED lines=21> */
.L_x_26162:
[----:B------:R-:W-:Y:S05]  /*0c80*/  BSYNC.RECONVERGENT B1 ;  /* 0x0000000000017941 */ /* 0x000fea0003800200 */
.L_x_26161:
[----:B------:R-:W-:Y:S01]  /*0c90*/  IMAD.SHL.U32 R0, R0, 0x100000, RZ ;  /* 0x0010000000007824 */ /* 0x000fe200078e00ff */
[----:B------:R-:W-:-:S04]  /*0ca0*/  LEA R3, R3, 0x3b800000, 0x17 ;  /* 0x3b80000003037811 */ /* 0x000fc800078eb8ff */
[----:B------:R-:W-:-:S07]  /*0cb0*/  LOP3.LUT R0, R3, R0, R7, 0xfe, !PT ;  /* 0x0000000003007212 */ /* 0x000fce00078efe07 */
.L_x_26160:
[----:B------:R-:W-:Y:S05]  /*0cc0*/  BSYNC.RECONVERGENT B0 ;  /* 0x0000000000007941 */ /* 0x000fea0003800200 */
.L_x_26159:
[----:B------:R-:W-:-:S04]  /*0cd0*/  F2FP.BF16.F32.PACK_AB R0, RZ, R0 ;  /* 0x00000000ff00723e */ /* 0x000fc800000010ff */
[----:B------:R-:W-:Y:S01]  /*0ce0*/  PRMT R23, R0, 0x7610, R23 ;  /* 0x0000761000177816 */ /* 0x000fe20000000017 */
[----:B------:R-:W-:Y:S06]  /*0cf0*/  BRA `(.L_x_26144) ;  /* 0x0000000400287947 */ /* 0x000fec0003800000 */
.L_x_26157:
        /* <DEDUP_REMOVED lines=21> */
.L_x_26166:
[----:B------:R-:W-:Y:S05]  /*0e50*/  BSYNC.RECONVERGENT B1 ;  /* 0x0000000000017941 */ /* 0x000fea0003800200 */
.L_x_26165:
[----:B------:R-:W-:Y:S01]  /*0e60*/  IMAD.SHL.U32 R0, R0, 0x200000, RZ ;  /* 0x0020000000007824 */ /* 0x000fe200078e00ff */
[----:B------:R-:W-:-:S04]  /*0e70*/  LEA R3, R3, 0x37800000, 0x17 ;  /* 0x3780000003037811 */ /* 0x000fc800078eb8ff */
[----:B------:R-:W-:-:S07]  /*0e80*/  LOP3.LUT R0, R3, R0, R7, 0xfe, !PT ;  /* 0x0000000003007212 */ /* 0x000fce00078efe07 */
.L_x_26164:
[----:B------:R-:W-:Y:S05]  /*0e90*/  BSYNC.RECONVERGENT B0 ;  /* 0x0000000000007941 */ /* 0x000fea0003800200 */
.L_x_26163:
[----:B------:R-:W-:-:S04]  /*0ea0*/  F2FP.BF16.F32.PACK_AB R0, RZ, R0 ;  /* 0x00000000ff00723e */ /* 0x000fc800000010ff */
[----:B------:R-:W-:Y:S01]  /*0eb0*/  PRMT R23, R0, 0x7610, R23 ;  /* 0x0000761000177816 */ /* 0x000fe20000000017 */
[----:B------:R-:W-:Y:S06]  /*0ec0*/  BRA `(.L_x_26144) ;  /* 0x0000000000b47947 */ /* 0x000fec0003800000 */
.L_x_26156:
[----:B------:R-:W-:-:S09]  /*0ed0*/  UISETP.NE.AND UP0, UPT, UR4, 0x1c, UPT ;  /* 0x0000001c0400788c */ /* 0x000fd2000bf05270 */
[----:B------:R-:W-:Y:S05]  /*0ee0*/  BRA.U !UP0, `(.L_x_26167) ;  /* 0x00000001089c7547 */ /* 0x000fea000b800000 */
[----:B------:R-:W-:-:S09]  /*0ef0*/  UISETP.NE.AND UP0, UPT, UR4, 0x1d, UPT ;  /* 0x0000001d0400788c */ /* 0x000fd2000bf05270 */
[----:B------:R-:W-:Y:S05]  /*0f00*/  BRA.U !UP0, `(.L_x_26168) ;  /* 0x0000000108807547 */ /* 0x000fea000b800000 */
[----:B------:R-:W-:-:S09]  /*0f10*/  UISETP.NE.AND UP0, UPT, UR4, 0x2c, UPT ;  /* 0x0000002c0400788c */ /* 0x000fd2000bf05270 */
[----:B------:R-:W-:Y:S05]  /*0f20*/  BRA.U !UP0, `(.L_x_26169) ;  /* 0x0000000108487547 */ /* 0x000fea000b800000 */
.L_x_26143:
        /* <DEDUP_REMOVED lines=16> */
.L_x_26170:
[----:B------:R-:W-:Y:S01]  /*1030*/  PRMT R23, RZ, 0x7610, R23 ;  /* 0x00007610ff177816 */ /* 0x000fe20000000017 */
[----:B------:R-:W-:Y:S06]  /*1040*/  BRA `(.L_x_26144) ;  /* 0x0000000000547947 */ /* 0x000fec0003800000 */
.L_x_26169:
        /* <DEDUP_REMOVED lines=8> */
.L_x_26172:
[----:B------:R-:W-:Y:S05]  /*10d0*/  BSYNC.RECONVERGENT B0 ;  /* 0x0000000000007941 */ /* 0x000fea0003800200 */
.L_x_26171:
[----:B------:R-:W-:-:S04]  /*10e0*/  F2FP.BF16.F32.PACK_AB R0, RZ, R0 ;  /* 0x00000000ff00723e */ /* 0x000fc800000010ff */
[----:B------:R-:W-:Y:S01]  /*10f0*/  PRMT R23, R0, 0x7610, R23 ;  /* 0x0000761000177816 */ /* 0x000fe20000000017 */
[----:B------:R-:W-:Y:S06]  /*1100*/  BRA `(.L_x_26144) ;  /* 0x0000000000247947 */ /* 0x000fec0003800000 */
.L_x_26168:
[----:B------:R-:W2:Y:S02]  /*1110*/  LDG.E.64 R4, desc[UR36][R4.64] ;  /* 0x0000002404047981 */ /* 0x000ea4000c1e1b00 */
[----:B--2---:R-:W0:Y:S02]  /*1120*/  I2F.U64 R0, R4 ;  /* 0x0000000400007312 */ /* 0x004e240000301000 */
[----:B0-----:R-:W-:-:S04]  /*1130*/  F2FP.BF16.F32.PACK_AB R0, RZ, R0 ;  /* 0x00000000ff00723e */ /* 0x001fc800000010ff */
[----:B------:R-:W-:Y:S01]  /*1140*/  PRMT R23, R0, 0x7610, R23 ;  /* 0x0000761000177816 */ /* 0x000fe20000000017 */
[----:B------:R-:W-:Y:S06]  /*1150*/  BRA `(.L_x_26144) ;  /* 0x0000000000107947 */ /* 0x000fec0003800000 */
.L_x_26167:
[----:B------:R-:W2:Y:S02]  /*1160*/  LDG.E R4, desc[UR36][R4.64] ;  /* 0x0000002404047981 */ /* 0x000ea4000c1e1900 */
[----:B--2---:R-:W-:-:S04]  /*1170*/  I2FP.F32.U32 R0, R4 ;  /* 0x0000000400007245 */ /* 0x004fc80000201000 */
[----:B------:R-:W-:-:S04]  /*1180*/  F2FP.BF16.F32.PACK_AB R0, RZ, R0 ;  /* 0x00000000ff00723e */ /* 0x000fc800000010ff */
[----:B------:R-:W-:-:S07]  /*1190*/  PRMT R23, R0, 0x7610, R23 ;  /* 0x0000761000177816 */ /* 0x000fce0000000017 */
.L_x_26144:
[----:B------:R-:W-:-:S07]  /*11a0*/  VIADD R27, R17, 0x80 ;  /* 0x00000080111b7836 */ /* 0x000fce0000000000 */
.L_x_26138:
[----:B------:R-:W-:Y:S05]  /*11b0*/  BSYNC.RECONVERGENT B6 ;  /* 0x0000000000067941 */ /* 0x000fea0003800200 */
.L_x_26137:
        /* <DEDUP_REMOVED lines=26> */
.L_x_26178:
[----:B------:R-:W2:Y:S02]  /*1360*/  LDG.E.U8 R4, desc[UR36][R4.64] ;  /* 0x0000002404047981 */ /* 0x000ea4000c1e1100 */
[----:B--2---:R-:W-:-:S04]  /*1370*/  I2FP.F32.U32 R0, R4 ;  /* 0x0000000400007245 */ /* 0x004fc80000201000 */
[----:B------:R-:W-:-:S04]  /*1380*/  F2FP.BF16.F32.PACK_AB R0, RZ, R0 ;  /* 0x00000000ff00723e */ /* 0x000fc800000010ff */
[----:B------:R-:W-:Y:S01]  /*1390*/  PRMT R19, R0, 0x7610, R19 ;  /* 0x0000761000137816 */ /* 0x000fe20000000013 */
[----:B------:R-:W-:Y:S06]  /*13a0*/  BRA `(.L_x_26180) ;  /* 0x0000000c00c47947 */ /* 0x000fec0003800000 */
.L_x_26177:
        /* <DEDUP_REMOVED lines=11> */
.L_x_26182:
[----:B------:R-:W2:Y:S02]  /*1460*/  LDG.E R4, desc[UR36][R4.64] ;  /* 0x0000002404047981 */ /* 0x000ea4000c1e1900 */
[----:B--2---:R-:W-:-:S04]  /*1470*/  I2FP.F32.S32 R0, R4 ;  /* 0x0000000400007245 */ /* 0x004fc80000201400 */
[----:B------:R-:W-:-:S04]  /*1480*/  F2FP.BF16.F32.PACK_AB R0, RZ, R0 ;  /* 0x00000000ff00723e */ /* 0x000fc800000010ff */
[----:B------:R-:W-:Y:S01]  /*1490*/  PRMT R19, R0, 0x7610, R19 ;  /* 0x0000761000137816 */ /* 0x000fe20000000013 */
[----:B------:R-:W-:Y:S06]  /*14a0*/  BRA `(.L_x_26180) ;  /* 0x0000000c00847947 */ /* 0x000fec0003800000 */
.L_x_26181:
[----:B------:R-:W2:Y:S02]  /*14b0*/  LDG.E.U16 R4, desc[UR36][R4.64] ;  /* 0x0000002404047981 */ /* 0x000ea4000c1e1500 */
[----:B--2---:R-:W0:Y:S02]  /*14c0*/  I2F.S16 R0, R4 ;  /* 0x0000000400007306 */ /* 0x004e240000101400 */
[----:B0-----:R-:W-:-:S04]  /*14d0*/  F2FP.BF16.F32.PACK_AB R0, RZ, R0 ;  /* 0x00000000ff00723e */ /* 0x001fc800000010ff */
[----:B------:R-:W-:Y:S01]  /*14e0*/  PRMT R19, R0, 0x7610, R19 ;  /* 0x0000761000137816 */ /* 0x000fe20000000013 */
[----:B------:R-:W-:Y:S06]  /*14f0*/  BRA `(.L_x_26180) ;  /* 0x0000000c00707947 */ /* 0x000fec0003800000 */
.L_x_26176:
        /* <DEDUP_REMOVED lines=9> */
.L_x_26184:
[----:B------:R-:W2:Y:S02]  /*1590*/  LDG.E.U16 R0, desc[UR36][R4.64] ;  /* 0x0000002404007981 */ /* 0x000ea4000c1e1500 */
[----:B--2---:R-:W-:-:S05]  /*15a0*/  HADD2.F32 R0, -RZ, R0.H0_H0 ;  /* 0x20000000ff007230 */ /* 0x004fca0000004100 */
[----:B------:R-:W-:-:S04]  /*15b0*/  F2FP.BF16.F32.PACK_AB R0, RZ, R0 ;  /* 0x00000000ff00723e */ /* 0x000fc800000010ff */
[----:B------:R-:W-:Y:S01]  /*15c0*/  PRMT R19, R0, 0x7610, R19 ;  /* 0x0000761000137816 */ /* 0x000fe20000000013 */
[----:B------:R-:W-:Y:S06]  /*15d0*/  BRA `(.L_x_26180) ;  /* 0x0000000c00387947 */ /* 0x000fec0003800000 */
.L_x_26183:
        /* <DEDUP_REMOVED lines=9> */
.L_x_26186:
[----:B------:R-:W2:Y:S02]  /*1670*/  LDG.E.U16 R4, desc[UR36][R4.64] ;  /* 0x0000002404047981 */ /* 0x000ea4000c1e1500 */
[----:B--2---:R-:W-:-:S05]  /*1680*/  HADD2.F32 R0, -RZ, R4.H0_H0 ;  /* 0x20000004ff007230 */ /* 0x004fca0000004100 */
[----:B------:R-:W-:-:S04]  /*1690*/  F2FP.BF16.F32.PACK_AB R0, RZ, R0 ;  /* 0x00000000ff00723e */ /* 0x000fc800000010ff */
[----:B------:R-:W-:Y:S01]  /*16a0*/  PRMT R19, R0, 0x7610, R19 ;  /* 0x0000761000137816 */ /* 0x000fe20000000013 */
[----:B------:R-:W-:Y:S06]  /*16b0*/  BRA `(.L_x_26180) ;  /* 0x0000000c00007947 */ /* 0x000fec0003800000 */
.L_x_26185:
        /* <DEDUP_REMOVED lines=9> */
.L_x_26175:
        /* <DEDUP_REMOVED lines=14> */
.L_x_26189:
        /* <DEDUP_REMOVED lines=9> */
.L_x_26188:
        /* <DEDUP_REMOVED lines=27> */
.L_x_26191:
        /* <DEDUP_REMOVED lines=15> */
.L_x_26190:
[----:B------:R0:W5:Y:S01]  /*1b60*/  LDG.E.U16 R19, desc[UR36][R4.64] ;  /* 0x0000002404137981 */ /* 0x000162000c1e1500 */
[----:B------:R-:W-:Y:S05]  /*1b70*/  BRA `(.L_x_26180) ;  /* 0x0000000400d07947 */ /* 0x000fea0003800000 */
.L_x_26187:
        /* <DEDUP_REMOVED lines=13> */
.L_x_26194:
        /* <DEDUP_REMOVED lines=21> */
.L_x_26198:
[----:B------:R-:W-:Y:S05]  /*1da0*/  BSYNC.RECONVERGENT B1 ;  /* 0x0000000000017941 */ /* 0x000fea0003800200 */
.L_x_26197:
[----:B------:R-:W-:Y:S01]  /*1db0*/  IMAD.SHL.U32 R0, R0, 0x100000, RZ ;  /* 0x0010000000007824 */ /* 0x000fe200078e00ff */
[----:B------:R-:W-:-:S04]  /*1dc0*/  LEA R3, R3, 0x3b800000, 0x17 ;  /* 0x3b80000003037811 */ /* 0x000fc800078eb8ff */
[----:B------:R-:W-:-:S07]  /*1dd0*/  LOP3.LUT R0, R3, R0, R7, 0xfe, !PT ;  /* 0x0000000003007212 */ /* 0x000fce00078efe07 */
.L_x_26196:
[----:B------:R-:W-:Y:S05]  /*1de0*/  BSYNC.RECONVERGENT B0 ;  /* 0x0000000000007941 */ /* 0x000fea0003800200 */
.L_x_26195:
[----:B------:R-:W-:-:S04]  /*1df0*/  F2FP.BF16.F32.PACK_AB R0, RZ, R0 ;  /* 0x00000000ff00723e */ /* 0x000fc800000010ff */
[----:B------:R-:W-:Y:S01]  /*1e00*/  PRMT R19, R0, 0x7610, R19 ;  /* 0x0000761000137816 */ /* 0x000fe20000000013 */
[----:B------:R-:W-:Y:S06]  /*1e10*/  BRA `(.L_x_26180) ;  /* 0x0000000400287947 */ /* 0x000fec0003800000 */
.L_x_26193:
        /* <DEDUP_REMOVED lines=21> */
.L_x_26202:
[----:B------:R-:W-:Y:S05]  /*1f70*/  BSYNC.RECONVERGENT B1 ;  /* 0x0000000000017941 */ /* 0x000fea0003800200 */
.L_x_26201:
[----:B------:R-:W-:Y:S01]  /*1f80*/  IMAD.SHL.U32 R0, R0, 0x200000, RZ ;  /* 0x0020000000007824 */ /* 0x000fe200078e00ff */
[----:B------:R-:W-:-:S04]  /*1f90*/  LEA R3, R3, 0x37800000, 0x17 ;  /* 0x3780000003037811 */ /* 0x000fc800078eb8ff */
[----:B------:R-:W-:-:S07]  /*1fa0*/  LOP3.LUT R0, R3, R0, R7, 0xfe, !PT ;  /* 0x0000000003007212 */ /* 0x000fce00078efe07 */
.L_x_26200:
[----:B------:R-:W-:Y:S05]  /*1fb0*/  BSYNC.RECONVERGENT B0 ;  /* 0x0000000000007941 */ /* 0x000fea0003800200 */
.L_x_26199:
[----:B------:R-:W-:-:S04]  /*1fc0*/  F2FP.BF16.F32.PACK_AB R0, RZ, R0 ;  /* 0x00000000ff00723e */ /* 0x000fc800000010ff */
[----:B------:R-:W-:Y:S01]  /*1fd0*/  PRMT R19, R0, 0x7610, R19 ;  /* 0x0000761000137816 */ /* 0x000fe20000000013 */
[----:B------:R-:W-:Y:S06]  /*1fe0*/  BRA `(.L_x_26180) ;  /* 0x0000000000b47947 */ /* 0x000fec0003800000 */
.L_x_26192:
        /* <DEDUP_REMOVED lines=14> */
.L_x_26206:
[----:B------:R-:W-:Y:S05]  /*20d0*/  BSYNC.RECONVERGENT B0 ;  /* 0x0000000000007941 */ /* 0x000fea0003800200 */
.L_x_26205:
[----:B------:R-:W-:-:S04]  /*20e0*/  F2FP.BF16.F32.PACK_AB R0, RZ, R0 ;  /* 0x00000000ff00723e */ /* 0x000fc800000010ff */
[----:B------:R-:W-:Y:S01]  /*20f0*/  PRMT R19, R0, 0x7610, R19 ;  /* 0x0000761000137816 */ /* 0x000fe20000000013 */
[----:B------:R-:W-:Y:S06]  /*2100*/  BRA `(.L_x_26180) ;  /* 0x00000000006c7947 */ /* 0x000fec0003800000 */
.L_x_26179:
        /* <DEDUP_REMOVED lines=16> */
.L_x_26207:
[----:B------:R-:W-:Y:S01]  /*2210*/  PRMT R19, RZ, 0x7610, R19 ;  /* 0x00007610ff137816 */ /* 0x000fe20000000013 */
[----:B------:R-:W-:Y:S06]  /*2220*/  BRA `(.L_x_26180) ;  /* 0x0000000000247947 */ /* 0x000fec0003800000 */
.L_x_26204:
[----:B------:R-:W2:Y:S02]  /*2230*/  LDG.E.64 R4, desc[UR36][R4.64] ;  /* 0x0000002404047981 */ /* 0x000ea4000c1e1b00 */
[----:B--2---:R-:W0:Y:S02]  /*2240*/  I2F.U64 R0, R4 ;  /* 0x0000000400007312 */ /* 0x004e240000301000 */
[----:B0-----:R-:W-:-:S04]  /*2250*/  F2FP.BF16.F32.PACK_AB R0, RZ, R0 ;  /* 0x00000000ff00723e */ /* 0x001fc800000010ff */
[----:B------:R-:W-:Y:S01]  /*2260*/  PRMT R19, R0, 0x7610, R19 ;  /* 0x0000761000137816 */ /* 0x000fe20000000013 */
[----:B------:R-:W-:Y:S06]  /*2270*/  BRA `(.L_x_26180) ;  /* 0x0000000000107947 */ /* 0x000fec0003800000 */
.L_x_26203:
[----:B------:R-:W2:Y:S02]  /*2280*/  LDG.E R4, desc[UR36][R4.64] ;  /* 0x0000002404047981 */ /* 0x000ea4000c1e1900 */
[----:B--2---:R-:W-:-:S04]  /*2290*/  I2FP.F32.U32 R0, R4 ;  /* 0x0000000400007245 */ /* 0x004fc80000201000 */
[----:B------:R-:W-:-:S04]  /*22a0*/  F2FP.BF16.F32.PACK_AB R0, RZ, R0 ;  /* 0x00000000ff00723e */ /* 0x000fc800000010ff */
[----:B------:R-:W-:-:S07]  /*22b0*/  PRMT R19, R0, 0x7610, R19 ;  /* 0x0000761000137816 */ /* 0x000fce0000000013 */
.L_x_26180:
[----:B------:R-:W-:-:S07]  /*22c0*/  VIADD R27, R27, 0x80 ;  /* 0x000000801b1b7836 */ /* 0x000fce0000000000 */
.L_x_26174:
[----:B------:R-:W-:Y:S05]  /*22d0*/  BSYNC.RECONVERGENT B6 ;  /* 0x0000000000067941 */ /* 0x000fea0003800200 */
.L_x_26173:
        /* <DEDUP_REMOVED lines=26> */
.L_x_26213:
[----:B------:R-:W2:Y:S02]  /*2480*/  LDG.E.U8 R4, desc[UR36][R4.64] ;  /* 0x0000002404047981 */ /* 0x000ea4000c1e1100 */
[----:B--2---:R-:W-:-:S04]  /*2490*/  I2FP.F32.U32 R0, R4 ;  /* 0x0000000400007245 */ /* 0x004fc80000201000 */
[----:B------:R-:W-:-:S04]  /*24a0*/  F2FP.BF16.F32.PACK_AB R0, RZ, R0 ;  /* 0x00000000ff00723e */ /* 0x000fc800000010ff */
[----:B------:R-:W-:Y:S01]  /*24b0*/  PRMT R25, R0, 0x7610, R25 ;  /* 0x0000761000197816 */ /* 0x000fe20000000019 */
[----:B------:R-:W-:Y:S06]  /*24c0*/  BRA `(.L_x_26215) ;  /* 0x0000000c00c47947 */ /* 0x000fec0003800000 */
.L_x_26212:
        /* <DEDUP_REMOVED lines=11> */
.L_x_26217:
[----:B------:R-:W2:Y:S02]  /*2580*/  LDG.E R4, desc[UR36][R4.64] ;  /* 0x0000002404047981 */ /* 0x000ea4000c1e1900 */
[----:B--2---:R-:W-:-:S04]  /*2590*/  I2FP.F32.S32 R0, R4 ;  /* 0x0000000400007245 */ /* 0x004fc80000201400 */
[----:B------:R-:W-:-:S04]  /*25a0*/  F2FP.BF16.F32.PACK_AB R0, RZ, R0 ;  /* 0x00000000ff00723e */ /* 0x000fc800000010ff */
[----:B------:R-:W-:Y:S01]  /*25b0*/  PRMT R25, R0, 0x7610, R25 ;  /* 0x0000761000197816 */ /* 0x000fe20000000019 */
[----:B------:R-:W-:Y:S06]  /*25c0*/  BRA `(.L_x_26215) ;  /* 0x0000000c00847947 */ /* 0x000fec0003800000 */
.L_x_26216:
[----:B------:R-:W2:Y:S02]  /*25d0*/  LDG.E.U16 R4, desc[UR36][R4.64] ;  /* 0x0000002404047981 */ /* 0x000ea4000c1e1500 */
[----:B--2---:R-:W0:Y:S02]  /*25e0*/  I2F.S16 R0, R4 ;  /* 0x0000000400007306 */ /* 0x004e240000101400 */
[----:B0-----:R-:W-:-:S04]  /*25f0*/  F2FP.BF16.F32.PACK_AB R0, RZ, R0 ;  /* 0x00000000ff00723e */ /* 0x001fc800000010ff */
[----:B------:R-:W-:Y:S01]  /*2600*/  PRMT R25, R0, 0x7610, R25 ;  /* 0x0000761000197816 */ /* 0x000fe20000000019 */
[----:B------:R-:W-:Y:S06]  /*2610*/  BRA `(.L_x_26215) ;  /* 0x0000000c00707947 */ /* 0x000fec0003800000 */
.L_x_26211:
        /* <DEDUP_REMOVED lines=9> */
.L_x_26219:
[----:B------:R-:W2:Y:S02]  /*26b0*/  LDG.E.U16 R0, desc[UR36][R4.64] ;  /* 0x0000002404007981 */ /* 0x000ea4000c1e1500 */
[----:B--2---:R-:W-:-:S05]  /*26c0*/  HADD2.F32 R0, -RZ, R0.H0_H0 ;  /* 0x20000000ff007230 */ /* 0x004fca0000004100 */
[----:B------:R-:W-:-:S04]  /*26d0*/  F2FP.BF16.F32.PACK_AB R0, RZ, R0 ;  /* 0x00000000ff00723e */ /* 0x000fc800000010ff */
[----:B------:R-:W-:Y:S01]  /*26e0*/  PRMT R25, R0, 0x7610, R25 ;  /* 0x0000761000197816 */ /* 0x000fe20000000019 */
[----:B------:R-:W-:Y:S06]  /*26f0*/  BRA `(.L_x_26215) ;  /* 0x0000000c00387947 */ /* 0x000fec0003800000 */
.L_x_26218:
        /* <DEDUP_REMOVED lines=9> */
.L_x_26221:
[----:B------:R-:W2:Y:S02]  /*2790*/  LDG.E.U16 R4, desc[UR36][R4.64] ;  /* 0x0000002404047981 */ /* 0x000ea4000c1e1500 */
[----:B--2---:R-:W-:-:S05]  /*27a0*/  HADD2.F32 R0, -RZ, R4.H0_H0 ;  /* 0x20000004ff007230 */ /* 0x004fca0000004100 */
[----:B------:R-:W-:-:S04]  /*27b0*/  F2FP.BF16.F32.PACK_AB R0, RZ, R0 ;  /* 0x00000000ff00723e */ /* 0x000fc800000010ff */
[----:B------:R-:W-:Y:S01]  /*27c0*/  PRMT R25, R0, 0x7610, R25 ;  /* 0x0000761000197816 */ /* 0x000fe20000000019 */
[----:B------:R-:W-:Y:S06]  /*27d0*/  BRA `(.L_x_26215) ;  /* 0x0000000c00007947 */ /* 0x000fec0003800000 */
.L_x_26220:
        /* <DEDUP_REMOVED lines=9> */
.L_x_26210:
        /* <DEDUP_REMOVED lines=14> */
.L_x_26224:
        /* <DEDUP_REMOVED lines=9> */
.L_x_26223:
        /* <DEDUP_REMOVED lines=27> */
.L_x_26226:
        /* <DEDUP_REMOVED lines=15> */
.L_x_26225:
[----:B------:R0:W5:Y:S01]  /*2c80*/  LDG.E.U16 R25, desc[UR36][R4.64] ;  /* 0x0000002404197981 */ /* 0x000162000c1e1500 */
[----:B------:R-:W-:Y:S05]  /*2c90*/  BRA `(.L_x_26215) ;  /* 0x0000000400d07947 */ /* 0x000fea0003800000 */
.L_x_26222:
        /* <DEDUP_REMOVED lines=13> */
.L_x_26229:
        /* <DEDUP_REMOVED lines=21> */
.L_x_26233:
[----:B------:R-:W-:Y:S05]  /*2ec0*/  BSYNC.RECONVERGENT B1 ;  /* 0x0000000000017941 */ /* 0x000fea0003800200 */
.L_x_26232:
[----:B------:R-:W-:Y:S01]  /*2ed0*/  IMAD.SHL.U32 R0, R0, 0x100000, RZ ;  /* 0x0010000000007824 */ /* 0x000fe200078e00ff */
[----:B------:R-:W-:-:S04]  /*2ee0*/  LEA R3, R3, 0x3b800000, 0x17 ;  /* 0x3b80000003037811 */ /* 0x000fc800078eb8ff */
[----:B------:R-:W-:-:S07]  /*2ef0*/  LOP3.LUT R0, R3, R0, R7, 0xfe, !PT ;  /* 0x0000000003007212 */ /* 0x000fce00078efe07 */
.L_x_26231:
[----:B------:R-:W-:Y:S05]  /*2f00*/  BSYNC.RECONVERGENT B0 ;  /* 0x0000000000007941 */ /* 0x000fea0003800200 */
.L_x_26230:
[----:B------:R-:W-:-:S04]  /*2f10*/  F2FP.BF16.F32.PACK_AB R0, RZ, R0 ;  /* 0x00000000ff00723e */ /* 0x000fc800000010ff */
[----:B------:R-:W-:Y:S01]  /*2f20*/  PRMT R25, R0, 0x7610, R25 ;  /* 0x0000761000197816 */ /* 0x000fe20000000019 */
[----:B------:R-:W-:Y:S06]  /*2f30*/  BRA `(.L_x_26215) ;  /* 0x0000000400287947 */ /* 0x000fec0003800000 */
.L_x_26228:
        /* <DEDUP_REMOVED lines=21> */
.L_x_26237:
[----:B------:R-:W-:Y:S05]  /*3090*/  BSYNC.RECONVERGENT B1 ;  /* 0x0000000000017941 */ /* 0x000fea0003800200 */
.L_x_26236:
[----:B------:R-:W-:Y:S01]  /*30a0*/  IMAD.SHL.U32 R0, R0, 0x200000, RZ ;  /* 0x0020000000007824 */ /* 0x000fe200078e00ff */
[----:B------:R-:W-:-:S04]  /*30b0*/  LEA R3, R3, 0x37800000, 0x17 ;  /* 0x3780000003037811 */ /* 0x000fc800078eb8ff */
[----:B------:R-:W-:-:S07]  /*30c0*/  LOP3.LUT R0, R3, R0, R7, 0xfe, !PT ;  /* 0x0000000003007212 */ /* 0x000fce00078efe07 */
.L_x_26235:
[----:B------:R-:W-:Y:S05]  /*30d0*/  BSYNC.RECONVERGENT B0 ;  /* 0x0000000000007941 */ /* 0x000fea0003800200 */
.L_x_26234:
[----:B------:R-:W-:-:S04]  /*30e0*/  F2FP.BF16.F32.PACK_AB R0, RZ, R0 ;  /* 0x00000000ff00723e */ /* 0x000fc800000010ff */
[----:B------:R-:W-:Y:S01]  /*30f0*/  PRMT R25, R0, 0x7610, R25 ;  /* 0x0000761000197816 */ /* 0x000fe20000000019 */
[----:B------:R-:W-:Y:S06]  /*3100*/  BRA `(.L_x_26215) ;  /* 0x0000000000b47947 */ /* 0x000fec0003800000 */
.L_x_26227:
        /* <DEDUP_REMOVED lines=14> */
.L_x_26241:
[----:B------:R-:W-:Y:S05]  /*31f0*/  BSYNC.RECONVERGENT B0 ;  /* 0x0000000000007941 */ /* 0x000fea0003800200 */
.L_x_26240:
[----:B------:R-:W-:-:S04]  /*3200*/  F2FP.BF16.F32.PACK_AB R0, RZ, R0 ;  /* 0x00000000ff00723e */ /* 0x000fc800000010ff */
[----:B------:R-:W-:Y:S01]  /*3210*/  PRMT R25, R0, 0x7610, R25 ;  /* 0x0000761000197816 */ /* 0x000fe20000000019 */
[----:B------:R-:W-:Y:S06]  /*3220*/  BRA `(.L_x_26215) ;  /* 0x00000000006c7947 */ /* 0x000fec0003800000 */
.L_x_26214:
        /* <DEDUP_REMOVED lines=16> */
.L_x_26242:
[----:B------:R-:W-:Y:S01]  /*3330*/  PRMT R25, RZ, 0x7610, R25 ;  /* 0x00007610ff197816 */ /* 0x000fe20000000019 */
[----:B------:R-:W-:Y:S06]  /*3340*/  BRA `(.L_x_26215) ;  /* 0x0000000000247947 */ /* 0x000fec0003800000 */
.L_x_26239:
[----:B------:R-:W2:Y:S02]  /*3350*/  LDG.E.64 R4, desc[UR36][R4.64] ;  /* 0x0000002404047981 */ /* 0x000ea4000c1e1b00 */
[----:B--2---:R-:W0:Y:S02]  /*3360*/  I2F.U64 R0, R4 ;  /* 0x0000000400007312 */ /* 0x004e240000301000 */
[----:B0-----:R-:W-:-:S04]  /*3370*/  F2FP.BF16.F32.PACK_AB R0, RZ, R0 ;  /* 0x00000000ff00723e */ /* 0x001fc800000010ff */
[----:B------:R-:W-:Y:S01]  /*3380*/  PRMT R25, R0, 0x7610, R25 ;  /* 0x0000761000197816 */ /* 0x000fe20000000019 */
[----:B------:R-:W-:Y:S06]  /*3390*/  BRA `(.L_x_26215) ;  /* 0x0000000000107947 */ /* 0x000fec0003800000 */
.L_x_26238:
[----:B------:R-:W2:Y:S02]  /*33a0*/  LDG.E R4, desc[UR36][R4.64] ;  /* 0x0000002404047981 */ /* 0x000ea4000c1e1900 */
[----:B--2---:R-:W-:-:S04]  /*33b0*/  I2FP.F32.U32 R0, R4 ;  /* 0x0000000400007245 */ /* 0x004fc80000201000 */
[----:B------:R-:W-:-:S04]  /*33c0*/  F2FP.BF16.F32.PACK_AB R0, RZ, R0 ;  /* 0x00000000ff00723e */ /* 0x000fc800000010ff */
[----:B------:R-:W-:-:S07]  /*33d0*/  PRMT R25, R0, 0x7610, R25 ;  /* 0x0000761000197816 */ /* 0x000fce0000000019 */
.L_x_26215:
[----:B------:R-:W-:-:S07]  /*33e0*/  VIADD R27, R27, 0x80 ;  /* 0x000000801b1b7836 */ /* 0x000fce0000000000 */
.L_x_26209:
[----:B------:R-:W-:Y:S05]  /*33f0*/  BSYNC.RECONVERGENT B6 ;  /* 0x0000000000067941 */ /* 0x000fea0003800200 */
.L_x_26208:
        /* <DEDUP_REMOVED lines=26> */
.L_x_26248:
[----:B------:R-:W2:Y:S02]  /*35a0*/  LDG.E.U8 R4, desc[UR36][R4.64] ;  /* 0x0000002404047981 */ /* 0x000ea4000c1e1100 */
[----:B--2---:R-:W-:-:S04]  /*35b0*/  I2FP.F32.U32 R0, R4 ;  /* 0x0000000400007245 */ /* 0x004fc80000201000 */
[----:B------:R-:W-:-:S04]  /*35c0*/  F2FP.BF16.F32.PACK_AB R0, RZ, R0 ;  /* 0x00000000ff00723e */ /* 0x000fc800000010ff */
[----:B------:R-:W-:Y:S01]  /*35d0*/  PRMT R3, R0, 0x7610, R3 ;  /* 0x0000761000037816 */ /* 0x000fe20000000003 */
[----:B------:R-:W-:Y:S06]  /*35e0*/  BRA `(.L_x_26244) ;  /* 0x0000000c00c07947 */ /* 0x000fec0003800000 */
.L_x_26247:
        /* <DEDUP_REMOVED lines=11> */
.L_x_26251:
[----:B------:R-:W2:Y:S02]  /*36a0*/  LDG.E R4, desc[UR36][R4.64] ;  /* 0x0000002404047981 */ /* 0x000ea4000c1e1900 */
[----:B--2---:R-:W-:-:S04]  /*36b0*/  I2FP.F32.S32 R0, R4 ;  /* 0x0000000400007245 */ /* 0x004fc80000201400 */
[----:B------:R-:W-:-:S04]  /*36c0*/  F2FP.BF16.F32.PACK_AB R0, RZ, R0 ;  /* 0x00000000ff00723e */ /* 0x000fc800000010ff */
[----:B------:R-:W-:Y:S01]  /*36d0*/  PRMT R3, R0, 0x7610, R3 ;  /* 0x0000761000037816 */ /* 0x000fe20000000003 */
[----:B------:R-:W-:Y:S06]  /*36e0*/  BRA `(.L_x_26244) ;  /* 0x0000000c00807947 */ /* 0x000fec0003800000 */
.L_x_26250:
[----:B------:R-:W2:Y:S02]  /*36f0*/  LDG.E.U16 R4, desc[UR36][R4.64] ;  /* 0x0000002404047981 */ /* 0x000ea4000c1e1500 */
[----:B--2---:R-:W0:Y:S02]  /*3700*/  I2F.S16 R0, R4 ;  /* 0x0000000400007306 */ /* 0x004e240000101400 */
[----:B0-----:R-:W-:-:S04]  /*3710*/  F2FP.BF16.F32.PACK_AB R0, RZ, R0 ;  /* 0x00000000ff00723e */ /* 0x001fc800000010ff */
[----:B------:R-:W-:Y:S01]  /*3720*/  PRMT R3, R0, 0x7610, R3 ;  /* 0x0000761000037816 */ /* 0x000fe20000000003 */
[----:B------:R-:W-:Y:S06]  /*3730*/  BRA `(.L_x_26244) ;  /* 0x0000000c006c7947 */ /* 0x000fec0003800000 */
.L_x_26246:
        /* <DEDUP_REMOVED lines=9> */
.L_x_26253:
[----:B------:R-:W2:Y:S02]  /*37d0*/  LDG.E.U16 R0, desc[UR36][R4.64] ;  /* 0x0000002404007981 */ /* 0x000ea4000c1e1500 */
[----:B--2---:R-:W-:-:S05]  /*37e0*/  HADD2.F32 R0, -RZ, R0.H0_H0 ;  /* 0x20000000ff007230 */ /* 0x004fca0000004100 */
[----:B------:R-:W-:-:S04]  /*37f0*/  F2FP.BF16.F32.PACK_AB R0, RZ, R0 ;  /* 0x00000000ff00723e */ /* 0x000fc800000010ff */
[----:B------:R-:W-:Y:S01]  /*3800*/  PRMT R3, R0, 0x7610, R3 ;  /* 0x0000761000037816 */ /* 0x000fe20000000003 */
[----:B------:R-:W-:Y:S06]  /*3810*/  BRA `(.L_x_26244) ;  /* 0x0000000c00347947 */ /* 0x000fec0003800000 */
.L_x_26252:
        /* <DEDUP_REMOVED lines=9> */
.L_x_26255:
[----:B------:R-:W2:Y:S02]  /*38b0*/  LDG.E.U16 R4, desc[UR36][R4.64] ;  /* 0x0000002404047981 */ /* 0x000ea4000c1e1500 */
[----:B--2---:R-:W-:-:S05]  /*38c0*/  HADD2.F32 R0, -RZ, R4.H0_H0 ;  /* 0x20000004ff007230 */ /* 0x004fca0000004100 */
[----:B------:R-:W-:-:S04]  /*38d0*/  F2FP.BF16.F32.PACK_AB R0, RZ, R0 ;  /* 0x00000000ff00723e */ /* 0x000fc800000010ff */
[----:B------:R-:W-:Y:S01]  /*38e0*/  PRMT R3, R0, 0x7610, R3 ;  /* 0x0000761000037816 */ /* 0x000fe20000000003 */
[----:B------:R-:W-:Y:S06]  /*38f0*/  BRA `(.L_x_26244) ;  /* 0x0000000800fc7947 */ /* 0x000fec0003800000 */
.L_x_26254:
        /* <DEDUP_REMOVED lines=9> */
.L_x_26245:
        /* <DEDUP_REMOVED lines=14> */
.L_x_26258:
        /* <DEDUP_REMOVED lines=9> */
.L_x_26257:
        /* <DEDUP_REMOVED lines=26> */
.L_x_26260:
        /* <DEDUP_REMOVED lines=15> */
.L_x_26259:
[----:B------:R1:W5:Y:S01]  /*3d90*/  LDG.E.U16 R3, desc[UR36][R4.64] ;  /* 0x0000002404037981 */ /* 0x000362000c1e1500 */
[----:B------:R-:W-:Y:S05]  /*3da0*/  BRA `(.L_x_26244) ;  /* 0x0000000400d07947 */ /* 0x000fea0003800000 */
.L_x_26256:
        /* <DEDUP_REMOVED lines=13> */
.L_x_26263:
        /* <DEDUP_REMOVED lines=21> */
.L_x_26267:
[----:B------:R-:W-:Y:S05]  /*3fd0*/  BSYNC.RECONVERGENT B1 ;  /* 0x0000000000017941 */ /* 0x000fea0003800200 */
.L_x_26266:
[----:B------:R-:W-:Y:S01]  /*3fe0*/  IMAD.SHL.U32 R0, R0, 0x100000, RZ ;  /* 0x0010000000007824 */ /* 0x000fe200078e00ff */
[----:B------:R-:W-:-:S04]  /*3ff0*/  LEA R3, R3, 0x3b800000, 0x17 ;  /* 0x3b80000003037811 */ /* 0x000fc800078eb8ff */
[----:B------:R-:W-:-:S07]  /*4000*/  LOP3.LUT R0, R3, R0, R7, 0xfe, !PT ;  /* 0x0000000003007212 */ /* 0x000fce00078efe07 */
.L_x_26265:
[----:B------:R-:W-:Y:S05]  /*4010*/  BSYNC.RECONVERGENT B0 ;  /* 0x0000000000007941 */ /* 0x000fea0003800200 */
.L_x_26264:
[----:B------:R-:W-:-:S04]  /*4020*/  F2FP.BF16.F32.PACK_AB R0, RZ, R0 ;  /* 0x00000000ff00723e */ /* 0x000fc800000010ff */
[----:B------:R-:W-:Y:S01]  /*4030*/  PRMT R3, R0, 0x7610, R3 ;  /* 0x0000761000037816 */ /* 0x000fe20000000003 */
[----:B------:R-:W-:Y:S06]  /*4040*/  BRA `(.L_x_26244) ;  /* 0x0000000400287947 */ /* 0x000fec0003800000 */
.L_x_26262:
        /* <DEDUP_REMOVED lines=21> */
.L_x_26271:
[----:B------:R-:W-:Y:S05]  /*41a0*/  BSYNC.RECONVERGENT B1 ;  /* 0x0000000000017941 */ /* 0x000fea0003800200 */
.L_x_26270:
[----:B------:R-:W-:Y:S01]  /*41b0*/  IMAD.SHL.U32 R0, R0, 0x200000, RZ ;  /* 0x0020000000007824 */ /* 0x000fe200078e00ff */
[----:B------:R-:W-:-:S04]  /*41c0*/  LEA R3, R3, 0x37800000, 0x17 ;  /* 0x3780000003037811 */ /* 0x000fc800078eb8ff */
[----:B------:R-:W-:-:S07]  /*41d0*/  LOP3.LUT R0, R3, R0, R7, 0xfe, !PT ;  /* 0x0000000003007212 */ /* 0x000fce00078efe07 */
.L_x_26269:
[----:B------:R-:W-:Y:S05]  /*41e0*/  BSYNC.RECONVERGENT B0 ;  /* 0x0000000000007941 */ /* 0x000fea0003800200 */
.L_x_26268:
[----:B------:R-:W-:-:S04]  /*41f0*/  F2FP.BF16.F32.PACK_AB R0, RZ, R0 ;  /* 0x00000000ff00723e */ /* 0x000fc800000010ff */
[----:B------:R-:W-:Y:S01]  /*4200*/  PRMT R3, R0, 0x7610, R3 ;  /* 0x0000761000037816 */ /* 0x000fe20000000003 */
[----:B------:R-:W-:Y:S06]  /*4210*/  BRA `(.L_x_26244) ;  /* 0x0000000000b47947 */ /* 0x000fec0003800000 */
.L_x_26261:
        /* <DEDUP_REMOVED lines=14> */
.L_x_26275:
[----:B------:R-:W-:Y:S05]  /*4300*/  BSYNC.RECONVERGENT B0 ;  /* 0x0000000000007941 */ /* 0x000fea0003800200 */
.L_x_26274:
[----:B------:R-:W-:-:S04]  /*4310*/  F2FP.BF16.F32.PACK_AB R0, RZ, R0 ;  /* 0x00000000ff00723e */ /* 0x000fc800000010ff */
[----:B------:R-:W-:Y:S01]  /*4320*/  PRMT R3, R0, 0x7610, R3 ;  /* 0x0000761000037816 */ /* 0x000fe20000000003 */
[----:B------:R-:W-:Y:S06]  /*4330*/  BRA `(.L_x_26244) ;  /* 0x00000000006c7947 */ /* 0x000fec0003800000 */
.L_x_26249:
        /* <DEDUP_REMOVED lines=16> */
.L_x_26276:
[----:B------:R-:W-:Y:S01]  /*4440*/  PRMT R3, RZ, 0x7610, R3 ;  /* 0x00007610ff037816 */ /* 0x000fe20000000003 */
[----:B------:R-:W-:Y:S06]  /*4450*/  BRA `(.L_x_26244) ;  /* 0x0000000000247947 */ /* 0x000fec0003800000 */
.L_x_26273:
[----:B------:R-:W2:Y:S02]  /*4460*/  LDG.E.64 R4, desc[UR36][R4.64] ;  /* 0x0000002404047981 */ /* 0x000ea4000c1e1b00 */
[----:B--2---:R-:W0:Y:S02]  /*4470*/  I2F.U64 R0, R4 ;  /* 0x0000000400007312 */ /* 0x004e240000301000 */
[----:B0-----:R-:W-:-:S04]  /*4480*/  F2FP.BF16.F32.PACK_AB R0, RZ, R0 ;  /* 0x00000000ff00723e */ /* 0x001fc800000010ff */
[----:B------:R-:W-:Y:S01]  /*4490*/  PRMT R3, R0, 0x7610, R3 ;  /* 0x0000761000037816 */ /* 0x000fe20000000003 */
[----:B------:R-:W-:Y:S06]  /*44a0*/  BRA `(.L_x_26244) ;  /* 0x0000000000107947 */ /* 0x000fec0003800000 */
.L_x_26272:
[----:B------:R-:W2:Y:S02]  /*44b0*/  LDG.E R4, desc[UR36][R4.64] ;  /* 0x0000002404047981 */ /* 0x000ea4000c1e1900 */
[----:B--2---:R-:W-:-:S04]  /*44c0*/  I2FP.F32.U32 R0, R4 ;  /* 0x0000000400007245 */ /* 0x004fc80000201000 */
[----:B------:R-:W-:-:S04]  /*44d0*/  F2FP.BF16.F32.PACK_AB R0, RZ, R0 ;  /* 0x00000000ff00723e */ /* 0x000fc800000010ff */
[----:B------:R-:W-:-:S07]  /*44e0*/  PRMT R3, R0, 0x7610, R3 ;  /* 0x0000761000037816 */ /* 0x000fce0000000003 */
.L_x_26244:
[----:B------:R-:W-:Y:S05]  /*44f0*/  BSYNC.RECONVERGENT B6 ;  /* 0x0000000000067941 */ /* 0x000fea0003800200 */
.L_x_26243:
[----:B------:R-:W-:Y:S01]  /*4500*/  LOP3.LUT P0, R0, R16, 0x7fff, RZ, 0xc0, !PT ;  /* 0x00007fff10007812 */ /* 0x000fe2000780c0ff */
[----:B------:R-:W-:-:S12]  /*4510*/  BSSY.RECONVERGENT B0, `(.L_x_26277) ;  /* 0x00000e1000007945 */ /* 0x000fd80003800200 */
[----:B------:R-:W-:Y:S05]  /*4520*/  @P0 BRA `(.L_x_26278) ;  /* 0x0000000400a40947 */ /* 0x000fea0003800000 */
[----:B------:R-:W-:Y:S01]  /*4530*/  ISETP.GE.AND P2, PT, R17, R22, PT ;  /* 0x000000161100720c */ /* 0x000fe20003f46270 */
[----:B------:R-:W-:-:S12]  /*4540*/  BSSY.RECONVERGENT B1, `(.L_x_26279) ;  /* 0x0000018000017945 */ /* 0x000fd80003800200 */
[----:B------:R-:W-:Y:S05]  /*4550*/  @P2 BRA `(.L_x_26280) ;  /* 0x0000000000582947 */ /* 0x000fea0003800000 */
[----:B01----:R-:W-:Y:S02]  /*4560*/  IMAD.U32 R5, R16, 0x10000, RZ ;  /* 0x0001000010057824 */ /* 0x003fe400078e00ff */
        /* <DEDUP_REMOVED lines=18> */
.L_x_26281:
[----:B------:R-:W-:-:S05]  /*4690*/  FADD.FTZ R0, R5, R0 ;  /* 0x0000000005007221 */ /* 0x000fca0000010000 */
[----:B------:R-:W-:-:S04]  /*46a0*/  F2FP.BF16.F32.PACK_AB R0, RZ, R0 ;  /* 0x00000000ff00723e */ /* 0x000fc800000010ff */
[----:B------:R-:W-:-:S07]  /*46b0*/  PRMT R5, R0, 0x7610, R5 ;  /* 0x0000761000057816 */ /* 0x000fce0000000005 */
.L_x_26280:
[----:B------:R-:W-:Y:S05]  /*46c0*/  BSYNC.RECONVERGENT B1 ;  /* 0x0000000000017941 */ /* 0x000fea0003800200 */
.L_x_26279:
[----:B------:R-:W-:Y:S01]  /*46d0*/  VIADD R7, R17, 0x80 ;  /* 0x0000008011077836 */ /* 0x000fe20000000000 */
[----:B------:R-:W-:Y:S04]  /*46e0*/  BSSY.RECONVERGENT B1, `(.L_x_26282) ;  /* 0x0000019000017945 */ /* 0x000fe80003800200 */
[----:B------:R-:W-:-:S13]  /*46f0*/  ISETP.GE.AND P0, PT, R7, R22, PT ;  /* 0x000000160700720c */ /* 0x000fda0003f06270 */
[----:B------:R-:W-:Y:S05]  /*4700*/  @P0 BRA `(.L_x_26283) ;  /* 0x0000000000580947 */ /* 0x000fea0003800000 */
[----:B------:R-:W-:Y:S02]  /*4710*/  IMAD.U32 R7, R16, 0x10000, RZ ;  /* 0x0001000010077824 */ /* 0x000fe400078e00ff */
[----:B-----5:R-:W-:-:S03]  /*4720*/  IMAD.U32 R0, R19, 0x10000, RZ ;  /* 0x0001000013007824 */ /* 0x020fc600078e00ff */
[----:B------:R-:W-:Y:S02]  /*4730*/  FSETP.NAN.FTZ.AND P0, PT, R7, R7, PT ;  /* 0x000000070700720b */ /* 0x000fe40003f18000 */
[----:B------:R-:W-:-:S04]  /*4740*/  FSETP.NAN.FTZ.AND P1, PT, R0, R0, PT ;  /* 0x000000000000720b */ /* 0x000fc80003f38000 */
[----:B------:R-:W-:-:S13]  /*4750*/  PLOP3.LUT P0, PT, P0, P1, PT, 0xf8, 0x8f ;  /* 0x00000000008f781c */ /* 0x000fda0000703f70 */
[----:B------:R-:W-:Y:S05]  /*4760*/  @P0 BRA `(.L_x_26284) ;  /* 0x0000000000340947 */ /* 0x000fea0003800000 */
[----:B------:R-:W2:Y:S01]  /*4770*/  LDCU.U16 UR5, c[0x0][0x386] ;  /* 0x000070c0ff0577ac */ /* 0x000ea20008000400 */
[----:B------:R-:W-:Y:S01]  /*4780*/  PRMT R0, R19, 0x9910, RZ ;  /* 0x0000991013007816 */ /* 0x000fe200000000ff */
[----:B--2---:R-:W-:Y:S02]  /*4790*/  UPRMT UR4, UR5, 0x9910, URZ ;  /* 0x0000991005047896 */ /* 0x004fe400080000ff */
        /* <DEDUP_REMOVED lines=10> */
.L_x_26284:
[----:B------:R-:W-:-:S05]  /*4840*/  FADD.FTZ R0, R7, R0 ;  /* 0x0000000007007221 */ /* 0x000fca0000010000 */
[----:B------:R-:W-:-:S04]  /*4850*/  F2FP.BF16.F32.PACK_AB R0, RZ, R0 ;  /* 0x00000000ff00723e */ /* 0x000fc800000010ff */
[----:B------:R-:W-:-:S07]  /*4860*/  PRMT R23, R0, 0x7610, R23 ;  /* 0x0000761000177816 */ /* 0x000fce0000000017 */
.L_x_26283:
[----:B------:R-:W-:Y:S05]  /*4870*/  BSYNC.RECONVERGENT B1 ;  /* 0x0000000000017941 */ /* 0x000fea0003800200 */
.L_x_26282:
        /* <DEDUP_REMOVED lines=23> */
.L_x_26287:
[----:B------:R-:W-:-:S05]  /*49f0*/  FADD.FTZ R0, R7, R0 ;  /* 0x0000000007007221 */ /* 0x000fca0000010000 */
[----:B------:R-:W-:-:S04]  /*4a00*/  F2FP.BF16.F32.PACK_AB R0, RZ, R0 ;  /* 0x00000000ff00723e */ /* 0x000fc800000010ff */
[----:B------:R-:W-:-:S07]  /*4a10*/  PRMT R18, R0, 0x7610, R18 ;  /* 0x0000761000127816 */ /* 0x000fce0000000012 */
.L_x_26286:
[----:B------:R-:W-:Y:S05]  /*4a20*/  BSYNC.RECONVERGENT B1 ;  /* 0x0000000000017941 */ /* 0x000fea0003800200 */
.L_x_26285:
[----:B------:R-:W-:-:S05]  /*4a30*/  VIADD R7, R17, 0x180 ;  /* 0x0000018011077836 */ /* 0x000fca0000000000 */
        /* <DEDUP_REMOVED lines=10> */
[----:B--2---:R-:W-:-:S06]  /*4ae0*/  UPRMT UR4, UR4, 0x9910, URZ ;  /* 0x0000991004047896 */ /* 0x004fcc00080000ff */
        /* <DEDUP_REMOVED lines=9> */
.L_x_26289:
[----:B------:R-:W-:-:S05]  /*4b80*/  FADD.FTZ R0, R7, R0 ;  /* 0x0000000007007221 */ /* 0x000fca0000010000 */
[----:B------:R-:W-:-:S04]  /*4b90*/  F2FP.BF16.F32.PACK_AB R0, RZ, R0 ;  /* 0x00000000ff00723e */ /* 0x000fc800000010ff */
[----:B------:R-:W-:Y:S01]  /*4ba0*/  PRMT R16, R0, 0x7610, R16 ;  /* 0x0000761000107816 */ /* 0x000fe20000000010 */
[----:B------:R-:W-:Y:S06]  /*4bb0*/  BRA `(.L_x_26288) ;  /* 0x0000000400d87947 */ /* 0x000fec0003800000 */
.L_x_26278:
        /* <DEDUP_REMOVED lines=27> */
.L_x_26291:
[----:B------:R-:W-:Y:S05]  /*4d70*/  BSYNC.RECONVERGENT B1 ;  /* 0x0000000000017941 */ /* 0x000fea0003800200 */
.L_x_26290:
[----:B------:R-:W-:Y:S01]  /*4d80*/  VIADD R7, R17, 0x80 ;  /* 0x0000008011077836 */ /* 0x000fe20000000000 */
[----:B------:R-:W-:Y:S04]  /*4d90*/  BSSY.RECONVERGENT B1, `(.L_x_26292) ;  /* 0x000001d000017945 */ /* 0x000fe80003800200 */
[----:B------:R-:W-:-:S13]  /*4da0*/  ISETP.GE.AND P0, PT, R7, R22, PT ;  /* 0x000000160700720c */ /* 0x000fda0003f06270 */
        /* <DEDUP_REMOVED lines=24> */
.L_x_26294:
[----:B------:R-:W-:-:S05]  /*4f30*/  FADD.FTZ R4, R7, R4 ;  /* 0x0000000407047221 */ /* 0x000fca0000010000 */
[----:B------:R-:W-:-:S04]  /*4f40*/  F2FP.BF16.F32.PACK_AB R4, RZ, R4 ;  /* 0x00000004ff04723e */ /* 0x000fc800000010ff */
[----:B------:R-:W-:-:S07]  /*4f50*/  PRMT R23, R4, 0x7610, R23 ;  /* 0x0000761004177816 */ /* 0x000fce0000000017 */
.L_x_26293:
[----:B------:R-:W-:Y:S05]  /*4f60*/  BSYNC.RECONVERGENT B1 ;  /* 0x0000000000017941 */ /* 0x000fea0003800200 */
.L_x_26292:
        /* <DEDUP_REMOVED lines=27> */
.L_x_26297:
[----:B------:R-:W-:-:S05]  /*5120*/  FADD.FTZ R4, R7, R4 ;  /* 0x0000000407047221 */ /* 0x000fca0000010000 */
[----:B------:R-:W-:-:S04]  /*5130*/  F2FP.BF16.F32.PACK_AB R4, RZ, R4 ;  /* 0x00000004ff04723e */ /* 0x000fc800000010ff */
[----:B------:R-:W-:-:S07]  /*5140*/  PRMT R18, R4, 0x7610, R18 ;  /* 0x0000761004127816 */ /* 0x000fce0000000012 */
.L_x_26296:
[----:B------:R-:W-:Y:S05]  /*5150*/  BSYNC.RECONVERGENT B1 ;  /* 0x0000000000017941 */ /* 0x000fea0003800200 */
.L_x_26295:
[----:B------:R-:W-:-:S05]  /*5160*/  VIADD R7, R17, 0x180 ;  /* 0x0000018011077836 */ /* 0x000fca0000000000 */
        /* <DEDUP_REMOVED lines=24> */
.L_x_26298:
[----:B------:R-:W-:-:S05]  /*52f0*/  FADD.FTZ R0, R7, R4 ;  /* 0x0000000407007221 */ /* 0x000fca0000010000 */
[----:B------:R-:W-:-:S04]  /*5300*/  F2FP.BF16.F32.PACK_AB R0, RZ, R0 ;  /* 0x00000000ff00723e */ /* 0x000fc800000010ff */
[----:B------:R-:W-:-:S07]  /*5310*/  PRMT R16, R0, 0x7610, R16 ;  /* 0x0000761000107816 */ /* 0x000fce0000000010 */
.L_x_26288:
[----:B------:R-:W-:Y:S05]  /*5320*/  BSYNC.RECONVERGENT B0 ;  /* 0x0000000000007941 */ /* 0x000fea0003800200 */
.L_x_26277:
[----:B-----5:R-:W2:Y:S01]  /*5330*/  LDC.U8 R19, c[0x0][0x3a4] ;  /* 0x0000e900ff137b82 */ /* 0x020ea20000000000 */
[----:B------:R-:W-:Y:S04]  /*5340*/  BSSY.RECONVERGENT B6, `(.L_x_26299) ;  /* 0x00000f9000067945 */ /* 0x000fe80003800200 */
[----:B------:R-:W-:Y:S05]  /*5350*/  @P2 BRA `(.L_x_26300) ;  /* 0x0000000c00dc2947 */ /* 0x000fea0003800000 */
[----:B------:R-:W3:Y:S01]  /*5360*/  LDCU UR4, c[0x0][0x3a8] ;  /* 0x00007500ff0477ac */ /* 0x000ee20008000800 */
[----:B------:R-:W4:Y:S01]  /*5370*/  LDC.64 R8, c[0x0][0x388] ;  /* 0x0000e200ff087b82 */ /* 0x000f220000000a00 */
[----:B------:R-:W-:Y:S01]  /*5380*/  IMAD R0, R2, 0x200, R17 ;  /* 0x0000020002007824 */ /* 0x000fe200078e0211 */
[----:B012---:R-:W-:-:S03]  /*5390*/  PRMT R4, R19, 0x9910, RZ ;  /* 0x0000991013047816 */ /* 0x007fc600000000ff */
[----:B---3--:R-:W-:Y:S02]  /*53a0*/  IMAD R3, R0, UR4, RZ ;  /* 0x0000000400037c24 */ /* 0x008fe4000f8e02ff */
[----:B------:R-:W-:-:S05]  /*53b0*/  IMAD.MOV.U32 R0, RZ, RZ, R4 ;  /* 0x000000ffff007224 */ /* 0x000fca00078e0004 */
[----:B------:R-:W-:Y:S02]  /*53c0*/  ISETP.GT.AND P0, PT, R0, 0x9, PT ;  /* 0x000000090000780c */ /* 0x000fe40003f04270 */
[----:B----4-:R-:W-:-:S05]  /*53d0*/  IADD3 R8, P1, PT, R3, R8, RZ ;  /* 0x0000000803087210 */ /* 0x010fca0007f3e0ff */
        /* <DEDUP_REMOVED lines=14> */
.L_x_26304:
[----:B------:R-:W-:-:S06]  /*54c0*/  IMAD.U32 R5, R5, 0x10000, RZ ;  /* 0x0001000005057824 */ /* 0x000fcc00078e00ff */
[----:B------:R-:W0:Y:S02]  /*54d0*/  F2I.S64.TRUNC R4, R5 ;  /* 0x0000000500047311 */ /* 0x000e24000020d900 */
[----:B0-----:R0:W-:Y:S01]  /*54e0*/  STG.E.U8 desc[UR36][R8.64], R4 ;  /* 0x0000000408007986 */ /* 0x0011e2000c101124 */
[----:B------:R-:W-:Y:S05]  /*54f0*/  BRA `(.L_x_26306) ;  /* 0x0000000c00707947 */ /* 0x000fea0003800000 */
.L_x_26303:
        /* <DEDUP_REMOVED lines=10> */
.L_x_26308:
[----:B------:R-:W-:-:S06]  /*55a0*/  IMAD.U32 R5, R5, 0x10000, RZ ;  /* 0x0001000005057824 */ /* 0x000fcc00078e00ff */
[----:B------:R-:W0:Y:S02]  /*55b0*/  F2I.FTZ.TRUNC.NTZ R5, R5 ;  /* 0x0000000500057305 */ /* 0x000e24000021f100 */
[----:B0-----:R0:W-:Y:S01]  /*55c0*/  STG.E desc[UR36][R8.64], R5 ;  /* 0x0000000508007986 */ /* 0x0011e2000c101924 */
[----:B------:R-:W-:Y:S05]  /*55d0*/  BRA `(.L_x_26306) ;  /* 0x0000000c00387947 */ /* 0x000fea0003800000 */
.L_x_26307:
[----:B------:R-:W-:-:S06]  /*55e0*/  IMAD.U32 R5, R5, 0x10000, RZ ;  /* 0x0001000005057824 */ /* 0x000fcc00078e00ff */
[----:B------:R-:W0:Y:S02]  /*55f0*/  F2I.FTZ.TRUNC.NTZ R5, R5 ;  /* 0x0000000500057305 */ /* 0x000e24000021f100 */
[----:B0-----:R0:W-:Y:S01]  /*5600*/  STG.E.U16 desc[UR36][R8.64], R5 ;  /* 0x0000000508007986 */ /* 0x0011e2000c101524 */
[----:B------:R-:W-:Y:S05]  /*5610*/  BRA `(.L_x_26306) ;  /* 0x0000000c00287947 */ /* 0x000fea0003800000 */
.L_x_26302:
        /* <DEDUP_REMOVED lines=9> */
.L_x_26310:
[----:B------:R-:W-:-:S05]  /*56b0*/  IMAD.U32 R0, R5, 0x10000, RZ ;  /* 0x0001000005007824 */ /* 0x000fca00078e00ff */
[----:B------:R-:W-:-:S05]  /*56c0*/  F2FP.F16.F32.PACK_AB R0, RZ, R0 ;  /* 0x00000000ff00723e */ /* 0x000fca00000000ff */
[----:B------:R0:W-:Y:S01]  /*56d0*/  STG.E.U16 desc[UR36][R8.64], R0 ;  /* 0x0000000008007986 */ /* 0x0001e2000c101524 */
[----:B------:R-:W-:Y:S05]  /*56e0*/  BRA `(.L_x_26306) ;  /* 0x0000000800f47947 */ /* 0x000fea0003800000 */
.L_x_26309:
        /* <DEDUP_REMOVED lines=10> */
.L_x_26312:
[----:B------:R-:W-:-:S05]  /*5790*/  IMAD.U32 R5, R5, 0x10000, RZ ;  /* 0x0001000005057824 */ /* 0x000fca00078e00ff */
[----:B------:R-:W-:-:S04]  /*57a0*/  F2FP.F16.F32.PACK_AB R3, RZ, R5 ;  /* 0x00000005ff03723e */ /* 0x000fc800000000ff */
[----:B------:R-:W-:-:S05]  /*57b0*/  PRMT R3, R3, 0x5410, RZ ;  /* 0x0000541003037816 */ /* 0x000fca00000000ff */
[----:B------:R0:W-:Y:S01]  /*57c0*/  STG.E desc[UR36][R8.64], R3 ;  /* 0x0000000308007986 */ /* 0x0001e2000c101924 */
[----:B------:R-:W-:Y:S05]  /*57d0*/  BRA `(.L_x_26306) ;  /* 0x0000000800b87947 */ /* 0x000fea0003800000 */
.L_x_26311:
[----:B------:R-:W-:-:S04]  /*57e0*/  IMAD.U32 R4, R5, 0x10000, RZ ;  /* 0x0001000005047824 */ /* 0x000fc800078e00ff */
[----:B------:R-:W-:-:S06]  /*57f0*/  FMUL.FTZ R4, R4, 1 ;  /* 0x3f80000004047820 */ /* 0x000fcc0000410000 */
[----:B------:R-:W0:Y:S02]  /*5800*/  F2F.F64.F32 R4, R4 ;  /* 0x0000000400047310 */ /* 0x000e240000201800 */
[----:B0-----:R0:W-:Y:S01]  /*5810*/  STG.E.64 desc[UR36][R8.64], R4 ;  /* 0x0000000408007986 */ /* 0x0011e2000c101b24 */
[----:B------:R-:W-:Y:S05]  /*5820*/  BRA `(.L_x_26306) ;  /* 0x0000000800a47947 */ /* 0x000fea0003800000 */
.L_x_26301:
        /* <DEDUP_REMOVED lines=13> */
.L_x_26315:
[----:B------:R-:W-:Y:S01]  /*5900*/  IMAD.U32 R5, R5, 0x10000, RZ ;  /* 0x0001000005057824 */ /* 0x000fe200078e00ff */
[----:B------:R-:W-:-:S03]  /*5910*/  CS2R R6, SRZ ;  /* 0x0000000000067805 */ /* 0x000fc6000001ff00 */
[----:B------:R-:W-:-:S06]  /*5920*/  FMUL.FTZ R5, R5, 1 ;  /* 0x3f80000005057820 */ /* 0x000fcc0000410000 */
[----:B------:R-:W0:Y:S02]  /*5930*/  F2F.F64.F32 R4, R5 ;  /* 0x0000000500047310 */ /* 0x000e240000201800 */
[----:B0-----:R0:W-:Y:S01]  /*5940*/  STG.E.128 desc[UR36][R8.64], R4 ;  /* 0x0000000408007986 */ /* 0x0011e2000c101d24 */
[----:B------:R-:W-:Y:S05]  /*5950*/  BRA `(.L_x_26306) ;  /* 0x0000000800587947 */ /* 0x000fea0003800000 */
.L_x_26314:
        /* <DEDUP_REMOVED lines=19> */
.L_x_26319:
[----:B------:R-:W-:Y:S05]  /*5a90*/  BSYNC.RECONVERGENT B0 ;  /* 0x0000000000007941 */ /* 0x000fea0003800200 */
.L_x_26318:
[----:B------:R-:W-:-:S05]  /*5aa0*/  LOP3.LUT R5, R0, 0x80, R5, 0xf8, !PT ;  /* 0x0000008000057812 */ /* 0x000fca00078ef805 */
[----:B------:R0:W-:Y:S01]  /*5ab0*/  STG.E.U8 desc[UR36][R8.64], R5 ;  /* 0x0000000508007986 */ /* 0x0001e2000c101124 */
[----:B------:R-:W-:Y:S05]  /*5ac0*/  BRA `(.L_x_26306) ;  /* 0x0000000400fc7947 */ /* 0x000fea0003800000 */
.L_x_26317:
        /* <DEDUP_REMOVED lines=15> */
.L_x_26321:
[----:B------:R-:W-:Y:S05]  /*5bc0*/  BSYNC.RECONVERGENT B0 ;  /* 0x0000000000007941 */ /* 0x000fea0003800200 */
.L_x_26320:
[----:B------:R-:W-:-:S05]  /*5bd0*/  LOP3.LUT R5, R0, 0x80, R5, 0xf8, !PT ;  /* 0x0000008000057812 */ /* 0x000fca00078ef805 */
[----:B------:R0:W-:Y:S01]  /*5be0*/  STG.E.U8 desc[UR36][R8.64], R5 ;  /* 0x0000000508007986 */ /* 0x0001e2000c101124 */
[----:B------:R-:W-:Y:S05]  /*5bf0*/  BRA `(.L_x_26306) ;  /* 0x0000000400b07947 */ /* 0x000fea0003800000 */
.L_x_26316:
[----:B------:R0:W-:Y:S01]  /*5c00*/  STG.E.U16 desc[UR36][R8.64], R5 ;  /* 0x0000000508007986 */ /* 0x0001e2000c101524 */
[----:B------:R-:W-:Y:S05]  /*5c10*/  BRA `(.L_x_26306) ;  /* 0x0000000400a87947 */ /* 0x000fea0003800000 */
.L_x_26313:
        /* <DEDUP_REMOVED lines=12> */
.L_x_26324:
        /* <DEDUP_REMOVED lines=13> */
.L_x_26327:
[----:B------:R-:W-:-:S04]  /*5db0*/  SHF.R.U32.HI R0, RZ, 0x14, R3 ;  /* 0x00000014ff007819 */ /* 0x000fc80000011603 */
[----:B------:R-:W-:-:S04]  /*5dc0*/  LOP3.LUT R0, R0, 0x1, RZ, 0xc0, !PT ;  /* 0x0000000100007812 */ /* 0x000fc800078ec0ff */
[----:B------:R-:W-:-:S04]  /*5dd0*/  IADD3 R0, PT, PT, R3, 0x487ffff, R0 ;  /* 0x0487ffff03007810 */ /* 0x000fc80007ffe000 */
[----:B------:R-:W-:-:S04]  /*5de0*/  SHF.R.U32.HI R0, RZ, 0x14, R0 ;  /* 0x00000014ff007819 */ /* 0x000fc80000011600 */
[----:B------:R-:W-:-:S07]  /*5df0*/  LOP3.LUT R0, R0, 0xff, RZ, 0xc0, !PT ;  /* 0x000000ff00007812 */ /* 0x000fce00078ec0ff */
.L_x_26328:
[----:B------:R-:W-:-:S04]  /*5e00*/  SHF.R.U32.HI R3, RZ, 0x18, R3 ;  /* 0x00000018ff037819 */ /* 0x000fc80000011603 */
[----:B------:R-:W-:-:S04]  /*5e10*/  LOP3.LUT R0, R0, 0x80, R3, 0xf8, !PT ;  /* 0x0000008000007812 */ /* 0x000fc800078ef803 */
[----:B------:R-:W-:-:S07]  /*5e20*/  PRMT R4, R0, 0x7610, R4 ;  /* 0x0000761000047816 */ /* 0x000fce0000000004 */
.L_x_26326:
[----:B------:R-:W-:Y:S05]  /*5e30*/  BSYNC.RECONVERGENT B0 ;  /* 0x0000000000007941 */ /* 0x000fea0003800200 */
.L_x_26325:
[----:B------:R1:W-:Y:S01]  /*5e40*/  STG.E.U8 desc[UR36][R8.64], R4 ;  /* 0x0000000408007986 */ /* 0x0003e2000c101124 */
[----:B------:R-:W-:Y:S05]  /*5e50*/  BRA `(.L_x_26306) ;  /* 0x0000000400187947 */ /* 0x000fea0003800000 */
.L_x_26323:
        /* <DEDUP_REMOVED lines=13> */
.L_x_26331:
[----:B------:R-:W-:-:S04]  /*5f30*/  SHF.R.U32.HI R0, RZ, 0x15, R3 ;  /* 0x00000015ff007819 */ /* 0x000fc80000011603 */
[----:B------:R-:W-:-:S04]  /*5f40*/  LOP3.LUT R0, R0, 0x1, RZ, 0xc0, !PT ;  /* 0x0000000100007812 */ /* 0x000fc800078ec0ff */
[----:B------:R-:W-:-:S04]  /*5f50*/  IADD3 R0, PT, PT, R3, 0x88fffff, R0 ;  /* 0x088fffff03007810 */ /* 0x000fc80007ffe000 */
[----:B------:R-:W-:-:S04]  /*5f60*/  SHF.R.U32.HI R0, RZ, 0x15, R0 ;  /* 0x00000015ff007819 */ /* 0x000fc80000011600 */
[----:B------:R-:W-:-:S07]  /*5f70*/  LOP3.LUT R0, R0, 0xff, RZ, 0xc0, !PT ;  /* 0x000000ff00007812 */ /* 0x000fce00078ec0ff */
.L_x_26332:
[----:B------:R-:W-:-:S04]  /*5f80*/  SHF.R.U32.HI R3, RZ, 0x18, R3 ;  /* 0x00000018ff037819 */ /* 0x000fc80000011603 */
[----:B------:R-:W-:-:S04]  /*5f90*/  LOP3.LUT R0, R0, 0x80, R3, 0xf8, !PT ;  /* 0x0000008000007812 */ /* 0x000fc800078ef803 */
[----:B------:R-:W-:-:S07]  /*5fa0*/  PRMT R4, R0, 0x7610, R4 ;  /* 0x0000761000047816 */ /* 0x000fce0000000004 */
.L_x_26330:
[----:B------:R-:W-:Y:S05]  /*5fb0*/  BSYNC.RECONVERGENT B0 ;  /* 0x0000000000007941 */ /* 0x000fea0003800200 */
.L_x_26329:
[----:B------:R2:W-:Y:S01]  /*5fc0*/  STG.E.U8 desc[UR36][R8.64], R4 ;  /* 0x0000000408007986 */ /* 0x0005e2000c101124 */
[----:B------:R-:W-:Y:S05]  /*5fd0*/  BRA `(.L_x_26306) ;  /* 0x0000000000b87947 */ /* 0x000fea0003800000 */
.L_x_26322:
[----:B------:R-:W-:-:S13]  /*5fe0*/  ISETP.NE.AND P0, PT, R0, 0x1c, PT ;  /* 0x0000001c0000780c */ /* 0x000fda0003f05270 */
[----:B------:R-:W-:Y:S05]  /*5ff0*/  @!P0 BRA `(.L_x_26333) ;  /* 0x0000000000a48947 */ /* 0x000fea0003800000 */
[----:B------:R-:W-:-:S13]  /*6000*/  ISETP.NE.AND P0, PT, R0, 0x1d, PT ;  /* 0x0000001d0000780c */ /* 0x000fda0003f05270 */
[----:B------:R-:W-:Y:S05]  /*6010*/  @!P0 BRA `(.L_x_26334) ;  /* 0x00000000008c8947 */ /* 0x000fea0003800000 */
[----:B------:R-:W-:-:S13]  /*6020*/  ISETP.NE.AND P0, PT, R0, 0x2c, PT ;  /* 0x0000002c0000780c */ /* 0x000fda0003f05270 */
[----:B------:R-:W-:Y:S05]  /*6030*/  @!P0 BRA `(.L_x_26335) ;  /* 0x0000000000448947 */ /* 0x000fea0003800000 */
.L_x_26305:
        /* <DEDUP_REMOVED lines=16> */
.L_x_26336:
[----:B------:R-:W-:Y:S05]  /*6140*/  BRA `(.L_x_26306) ;  /* 0x00000000005c7947 */ /* 0x000fea0003800000 */
.L_x_26335:
        /* <DEDUP_REMOVED lines=16> */
.L_x_26334:
[----:B------:R-:W-:-:S06]  /*6250*/  IMAD.U32 R5, R5, 0x10000, RZ ;  /* 0x0001000005057824 */ /* 0x000fcc00078e00ff */
[----:B------:R-:W0:Y:S02]  /*6260*/  F2I.U64.TRUNC R4, R5 ;  /* 0x0000000500047311 */ /* 0x000e24000020d800 */
[----:B0-----:R0:W-:Y:S01]  /*6270*/  STG.E.64 desc[UR36][R8.64], R4 ;  /* 0x0000000408007986 */ /* 0x0011e2000c101b24 */
[----:B------:R-:W-:Y:S05]  /*6280*/  BRA `(.L_x_26306) ;  /* 0x00000000000c7947 */ /* 0x000fea0003800000 */
.L_x_26333:
[----:B------:R-:W-:-:S06]  /*6290*/  IMAD.U32 R5, R5, 0x10000, RZ ;  /* 0x0001000005057824 */ /* 0x000fcc00078e00ff */
[----:B------:R-:W0:Y:S02]  /*62a0*/  F2I.FTZ.U32.TRUNC.NTZ R5, R5 ;  /* 0x0000000500057305 */ /* 0x000e24000021f000 */
[----:B0-----:R3:W-:Y:S02]  /*62b0*/  STG.E desc[UR36][R8.64], R5 ;  /* 0x0000000508007986 */ /* 0x0017e4000c101924 */
.L_x_26306:
[----:B------:R-:W-:-:S07]  /*62c0*/  VIADD R17, R17, 0x80 ;  /* 0x0000008011117836 */ /* 0x000fce0000000000 */
.L_x_26300:
[----:B------:R-:W-:Y:S05]  /*62d0*/  BSYNC.RECONVERGENT B6 ;  /* 0x0000000000067941 */ /* 0x000fea0003800200 */
.L_x_26299:
        /* <DEDUP_REMOVED lines=25> */
.L_x_26342:
[----:B------:R-:W-:-:S06]  /*6470*/  IMAD.U32 R5, R23, 0x10000, RZ ;  /* 0x0001000017057824 */ /* 0x000fcc00078e00ff */
[----:B------:R-:W0:Y:S02]  /*6480*/  F2I.S64.TRUNC R4, R5 ;  /* 0x0000000500047311 */ /* 0x000e24000020d900 */
[----:B0-----:R3:W-:Y:S01]  /*6490*/  STG.E.U8 desc[UR36][R8.64], R4 ;  /* 0x0000000408007986 */ /* 0x0017e2000c101124 */
[----:B------:R-:W-:Y:S05]  /*64a0*/  BRA `(.L_x_26344) ;  /* 0x0000000c006c7947 */ /* 0x000fea0003800000 */
.L_x_26341:
        /* <DEDUP_REMOVED lines=10> */
.L_x_26346:
[----:B------:R-:W-:-:S06]  /*6550*/  IMAD.U32 R23, R23, 0x10000, RZ ;  /* 0x0001000017177824 */ /* 0x000fcc00078e00ff */
[----:B------:R-:W0:Y:S02]  /*6560*/  F2I.FTZ.TRUNC.NTZ R23, R23 ;  /* 0x0000001700177305 */ /* 0x000e24000021f100 */
[----:B0-----:R2:W-:Y:S01]  /*6570*/  STG.E desc[UR36][R8.64], R23 ;  /* 0x0000001708007986 */ /* 0x0015e2000c101924 */
[----:B------:R-:W-:Y:S05]  /*6580*/  BRA `(.L_x_26344) ;  /* 0x0000000c00347947 */ /* 0x000fea0003800000 */
.L_x_26345:
[----:B------:R-:W-:-:S06]  /*6590*/  IMAD.U32 R23, R23, 0x10000, RZ ;  /* 0x0001000017177824 */ /* 0x000fcc00078e00ff */
[----:B------:R-:W0:Y:S02]  /*65a0*/  F2I.FTZ.TRUNC.NTZ R23, R23 ;  /* 0x0000001700177305 */ /* 0x000e24000021f100 */
[----:B0-----:R0:W-:Y:S01]  /*65b0*/  STG.E.U16 desc[UR36][R8.64], R23 ;  /* 0x0000001708007986 */ /* 0x0011e2000c101524 */
[----:B------:R-:W-:Y:S05]  /*65c0*/  BRA `(.L_x_26344) ;  /* 0x0000000c00247947 */ /* 0x000fea0003800000 */
.L_x_26340:
        /* <DEDUP_REMOVED lines=9> */
.L_x_26348:
[----:B------:R-:W-:-:S05]  /*6660*/  IMAD.U32 R0, R23, 0x10000, RZ ;  /* 0x0001000017007824 */ /* 0x000fca00078e00ff */
[----:B------:R-:W-:-:S05]  /*6670*/  F2FP.F16.F32.PACK_AB R0, RZ, R0 ;  /* 0x00000000ff00723e */ /* 0x000fca00000000ff */
[----:B------:R0:W-:Y:S01]  /*6680*/  STG.E.U16 desc[UR36][R8.64], R0 ;  /* 0x0000000008007986 */ /* 0x0001e2000c101524 */
[----:B------:R-:W-:Y:S05]  /*6690*/  BRA `(.L_x_26344) ;  /* 0x0000000800f07947 */ /* 0x000fea0003800000 */
.L_x_26347:
        /* <DEDUP_REMOVED lines=10> */
.L_x_26350:
[----:B------:R-:W-:-:S05]  /*6740*/  IMAD.U32 R23, R23, 0x10000, RZ ;  /* 0x0001000017177824 */ /* 0x000fca00078e00ff */
[----:B------:R-:W-:-:S04]  /*6750*/  F2FP.F16.F32.PACK_AB R3, RZ, R23 ;  /* 0x00000017ff03723e */ /* 0x000fc800000000ff */
[----:B------:R-:W-:-:S05]  /*6760*/  PRMT R3, R3, 0x5410, RZ ;  /* 0x0000541003037816 */ /* 0x000fca00000000ff */
[----:B------:R0:W-:Y:S01]  /*6770*/  STG.E desc[UR36][R8.64], R3 ;  /* 0x0000000308007986 */ /* 0x0001e2000c101924 */
[----:B------:R-:W-:Y:S05]  /*6780*/  BRA `(.L_x_26344) ;  /* 0x0000000800b47947 */ /* 0x000fea0003800000 */
.L_x_26349:
[----:B------:R-:W-:-:S04]  /*6790*/  IMAD.U32 R4, R23, 0x10000, RZ ;  /* 0x0001000017047824 */ /* 0x000fc800078e00ff */
[----:B------:R-:W-:-:S06]  /*67a0*/  FMUL.FTZ R4, R4, 1 ;  /* 0x3f80000004047820 */ /* 0x000fcc0000410000 */
[----:B------:R-:W0:Y:S02]  /*67b0*/  F2F.F64.F32 R4, R4 ;  /* 0x0000000400047310 */ /* 0x000e240000201800 */
[----:B0-----:R0:W-:Y:S01]  /*67c0*/  STG.E.64 desc[UR36][R8.64], R4 ;  /* 0x0000000408007986 */ /* 0x0011e2000c101b24 */
[----:B------:R-:W-:Y:S05]  /*67d0*/  BRA `(.L_x_26344) ;  /* 0x0000000800a07947 */ /* 0x000fea0003800000 */
.L_x_26339:
        /* <DEDUP_REMOVED lines=14> */
.L_x_26354:
        /* <DEDUP_REMOVED lines=17> */
.L_x_26357:
[----:B------:R-:W-:-:S04]  /*69d0*/  SHF.R.U32.HI R3, RZ, 0x18, R23 ;  /* 0x00000018ff037819 */ /* 0x000fc80000011617 */
[----:B------:R-:W-:-:S04]  /*69e0*/  LOP3.LUT R0, R0, 0x80, R3, 0xf8, !PT ;  /* 0x0000008000007812 */ /* 0x000fc800078ef803 */
[----:B------:R-:W-:-:S07]  /*69f0*/  PRMT R4, R0, 0x7610, R4 ;  /* 0x0000761000047816 */ /* 0x000fce0000000004 */
.L_x_26356:
[----:B------:R-:W-:Y:S05]  /*6a00*/  BSYNC.RECONVERGENT B0 ;  /* 0x0000000000007941 */ /* 0x000fea0003800200 */
.L_x_26355:
[----:B------:R0:W-:Y:S01]  /*6a10*/  STG.E.U8 desc[UR36][R8.64], R4 ;  /* 0x0000000408007986 */ /* 0x0001e2000c101124 */
[----:B------:R-:W-:Y:S05]  /*6a20*/  BRA `(.L_x_26344) ;  /* 0x00000008000c7947 */ /* 0x000fea0003800000 */
.L_x_26353:
        /* <DEDUP_REMOVED lines=17> */
.L_x_26360:
[----:B------:R-:W-:-:S04]  /*6b40*/  SHF.R.U32.HI R3, RZ, 0x18, R23 ;  /* 0x00000018ff037819 */ /* 0x000fc80000011617 */
[----:B------:R-:W-:-:S04]  /*6b50*/  LOP3.LUT R0, R0, 0x80, R3, 0xf8, !PT ;  /* 0x0000008000007812 */ /* 0x000fc800078ef803 */
[----:B------:R-:W-:-:S07]  /*6b60*/  PRMT R4, R0, 0x7610, R4 ;  /* 0x0000761000047816 */ /* 0x000fce0000000004 */
.L_x_26359:
[----:B------:R-:W-:Y:S05]  /*6b70*/  BSYNC.RECONVERGENT B0 ;  /* 0x0000000000007941 */ /* 0x000fea0003800200 */
.L_x_26358:
[----:B------:R0:W-:Y:S01]  /*6b80*/  STG.E.U8 desc[UR36][R8.64], R4 ;  /* 0x0000000408007986 */ /* 0x0001e2000c101124 */
[----:B------:R-:W-:Y:S05]  /*6b90*/  BRA `(.L_x_26344) ;  /* 0x0000000400b07947 */ /* 0x000fea0003800000 */
.L_x_26352:
        /* <DEDUP_REMOVED lines=22> */
.L_x_26362:
[----:B------:R-:W-:-:S06]  /*6d00*/  IMAD.U32 R4, R23, 0x10000, RZ ;  /* 0x0001000017047824 */ /* 0x000fcc00078e00ff */
[----:B------:R-:W0:Y:S02]  /*6d10*/  F2I.U64.TRUNC R4, R4 ;  /* 0x0000000400047311 */ /* 0x000e24000020d800 */
[----:B0-----:R0:W-:Y:S01]  /*6d20*/  STG.E.64 desc[UR36][R8.64], R4 ;  /* 0x0000000408007986 */ /* 0x0011e2000c101b24 */
[----:B------:R-:W-:Y:S05]  /*6d30*/  BRA `(.L_x_26344) ;  /* 0x0000000400487947 */ /* 0x000fea0003800000 */
.L_x_26361:
[----:B------:R-:W-:-:S06]  /*6d40*/  IMAD.U32 R23, R23, 0x10000, RZ ;  /* 0x0001000017177824 */ /* 0x000fcc00078e00ff */
[----:B------:R-:W0:Y:S02]  /*6d50*/  F2I.FTZ.U32.TRUNC.NTZ R23, R23 ;  /* 0x0000001700177305 */ /* 0x000e24000021f000 */
[----:B0-----:R0:W-:Y:S01]  /*6d60*/  STG.E desc[UR36][R8.64], R23 ;  /* 0x0000001708007986 */ /* 0x0011e2000c101924 */
[----:B------:R-:W-:Y:S05]  /*6d70*/  BRA `(.L_x_26344) ;  /* 0x0000000400387947 */ /* 0x000fea0003800000 */
.L_x_26351:
        /* <DEDUP_REMOVED lines=11> */
.L_x_26364:
[----:B------:R-:W-:Y:S01]  /*6e30*/  IMAD.U32 R23, R23, 0x10000, RZ ;  /* 0x0001000017177824 */ /* 0x000fe200078e00ff */
[----:B------:R-:W-:-:S03]  /*6e40*/  CS2R R6, SRZ ;  /* 0x0000000000067805 */ /* 0x000fc6000001ff00 */
[----:B------:R-:W-:-:S06]  /*6e50*/  FMUL.FTZ R4, R23, 1 ;  /* 0x3f80000017047820 */ /* 0x000fcc0000410000 */
[----:B------:R-:W0:Y:S02]  /*6e60*/  F2F.F64.F32 R4, R4 ;  /* 0x0000000400047310 */ /* 0x000e240000201800 */
[----:B0-----:R0:W-:Y:S01]  /*6e70*/  STG.E.128 desc[UR36][R8.64], R4 ;  /* 0x0000000408007986 */ /* 0x0011e2000c101d24 */
[----:B------:R-:W-:Y:S05]  /*6e80*/  BRA `(.L_x_26344) ;  /* 0x0000000000f47947 */ /* 0x000fea0003800000 */
.L_x_26363:
[----:B------:R-:W-:-:S13]  /*6e90*/  ISETP.NE.AND P0, PT, R0, 0xf, PT ;  /* 0x0000000f0000780c */ /* 0x000fda0003f05270 */
[----:B------:R-:W-:Y:S05]  /*6ea0*/  @!P0 BRA `(.L_x_26365) ;  /* 0x0000000000e88947 */ /* 0x000fea0003800000 */
[----:B------:R-:W-:-:S13]  /*6eb0*/  ISETP.NE.AND P0, PT, R0, 0x17, PT ;  /* 0x000000170000780c */ /* 0x000fda0003f05270 */
[----:B------:R-:W-:Y:S05]  /*6ec0*/  @!P0 BRA `(.L_x_26366) ;  /* 0x0000000000908947 */ /* 0x000fea0003800000 */
[----:B------:R-:W-:-:S13]  /*6ed0*/  ISETP.NE.AND P0, PT, R0, 0x18, PT ;  /* 0x000000180000780c */ /* 0x000fda0003f05270 */
[----:B------:R-:W-:Y:S05]  /*6ee0*/  @!P0 BRA `(.L_x_26367) ;  /* 0x0000000000448947 */ /* 0x000fea0003800000 */
.L_x_26343:
        /* <DEDUP_REMOVED lines=16> */
.L_x_26368:
[----:B------:R-:W-:Y:S05]  /*6ff0*/  BRA `(.L_x_26344) ;  /* 0x0000000000987947 */ /* 0x000fea0003800000 */
.L_x_26367:
        /* <DEDUP_REMOVED lines=13> */
.L_x_26370:
[----:B------:R-:W-:Y:S05]  /*70d0*/  BSYNC.RECONVERGENT B0 ;  /* 0x0000000000007941 */ /* 0x000fea0003800200 */
.L_x_26369:
[----:B------:R-:W-:-:S05]  /*70e0*/  LOP3.LUT R3, R0, 0x80, R3, 0xf8, !PT ;  /* 0x0000008000037812 */ /* 0x000fca00078ef803 */
[----:B------:R0:W-:Y:S01]  /*70f0*/  STG.E.U8 desc[UR36][R8.64], R3 ;  /* 0x0000000308007986 */ /* 0x0001e2000c101124 */
[----:B------:R-:W-:Y:S05]  /*7100*/  BRA `(.L_x_26344) ;  /* 0x0000000000547947 */ /* 0x000fea0003800000 */
.L_x_26366:
        /* <DEDUP_REMOVED lines=12> */
.L_x_26372:
[----:B------:R-:W-:Y:S01]  /*71d0*/  IMAD.MOV.U32 R0, RZ, RZ, 0x7f ;  /* 0x0000007fff007424 */ /* 0x000fe200078e00ff */
[----:B------:R-:W-:-:S04]  /*71e0*/  ISETP.GT.U32.AND P0, PT, R4, 0x7f800000, PT ;  /* 0x7f8000000400780c */ /* 0x000fc80003f04070 */
[----:B------:R-:W-:-:S09]  /*71f0*/  SEL R0, R0, 0x7c, P0 ;  /* 0x0000007c00007807 */ /* 0x000fd20000000000 */
.L_x_26373:
[----:B------:R-:W-:Y:S05]  /*7200*/  BSYNC.RECONVERGENT B0 ;  /* 0x0000000000007941 */ /* 0x000fea0003800200 */
.L_x_26371:
[----:B------:R-:W-:-:S04]  /*7210*/  SHF.R.U32.HI R3, RZ, 0x18, R3 ;  /* 0x00000018ff037819 */ /* 0x000fc80000011603 */
[----:B------:R-:W-:-:S05]  /*7220*/  LOP3.LUT R3, R0, 0x80, R3, 0xf8, !PT ;  /* 0x0000008000037812 */ /* 0x000fca00078ef803 */
[----:B------:R0:W-:Y:S01]  /*7230*/  STG.E.U8 desc[UR36][R8.64], R3 ;  /* 0x0000000308007986 */ /* 0x0001e2000c101124 */
[----:B------:R-:W-:Y:S05]  /*7240*/  BRA `(.L_x_26344) ;  /* 0x0000000000047947 */ /* 0x000fea0003800000 */
.L_x_26365:
[----:B------:R0:W-:Y:S02]  /*7250*/  STG.E.U16 desc[UR36][R8.64], R23 ;  /* 0x0000001708007986 */ /* 0x0001e4000c101524 */
.L_x_26344:
        /* <DEDUP_REMOVED lines=25> */
.L_x_26377:
[----:B------:R-:W-:-:S06]  /*73f0*/  IMAD.U32 R5, R18, 0x10000, RZ ;  /* 0x0001000012057824 */ /* 0x000fcc00078e00ff */
[----:B------:R-:W0:Y:S02]  /*7400*/  F2I.S64.TRUNC R4, R5 ;  /* 0x0000000500047311 */ /* 0x000e24000020d900 */
[----:B0-----:R0:W-:Y:S01]  /*7410*/  STG.E.U8 desc[UR36][R8.64], R4 ;  /* 0x0000000408007986 */ /* 0x0011e2000c101124 */
[----:B------:R-:W-:Y:S05]  /*7420*/  BRA `(.L_x_26379) ;  /* 0x0000000c006c7947 */ /* 0x000fea0003800000 */
.L_x_26376:
        /* <DEDUP_REMOVED lines=10> */
.L_x_26381:
[----:B------:R-:W-:-:S04]  /*74d0*/  IMAD.U32 R18, R18, 0x10000, RZ ;  /* 0x0001000012127824 */ /* 0x000fc800078e00ff */
[----:B------:R-:W0:Y:S02]  /*74e0*/  F2I.FTZ.TRUNC.NTZ R3, R18 ;  /* 0x0000001200037305 */ /* 0x000e24000021f100 */
[----:B0-----:R0:W-:Y:S01]  /*74f0*/  STG.E desc[UR36][R8.64], R3 ;  /* 0x0000000308007986 */ /* 0x0011e2000c101924 */
[----:B------:R-:W-:Y:S05]  /*7500*/  BRA `(.L_x_26379) ;  /* 0x0000000c00347947 */ /* 0x000fea0003800000 */
.L_x_26380:
[----:B------:R-:W-:-:S04]  /*7510*/  IMAD.U32 R18, R18, 0x10000, RZ ;  /* 0x0001000012127824 */ /* 0x000fc800078e00ff */
[----:B------:R-:W0:Y:S02]  /*7520*/  F2I.FTZ.TRUNC.NTZ R3, R18 ;  /* 0x0000001200037305 */ /* 0x000e24000021f100 */
[----:B0-----:R0:W-:Y:S01]  /*7530*/  STG.E.U16 desc[UR36][R8.64], R3 ;  /* 0x0000000308007986 */ /* 0x0011e2000c101524 */
[----:B------:R-:W-:Y:S05]  /*7540*/  BRA `(.L_x_26379) ;  /* 0x0000000c00247947 */ /* 0x000fea0003800000 */
.L_x_26375:
        /* <DEDUP_REMOVED lines=9> */
.L_x_26383:
[----:B------:R-:W-:-:S05]  /*75e0*/  IMAD.U32 R0, R18, 0x10000, RZ ;  /* 0x0001000012007824 */ /* 0x000fca00078e00ff */
[----:B------:R-:W-:-:S05]  /*75f0*/  F2FP.F16.F32.PACK_AB R0, RZ, R0 ;  /* 0x00000000ff00723e */ /* 0x000fca00000000ff */
[----:B------:R0:W-:Y:S01]  /*7600*/  STG.E.U16 desc[UR36][R8.64], R0 ;  /* 0x0000000008007986 */ /* 0x0001e2000c101524 */
[----:B------:R-:W-:Y:S05]  /*7610*/  BRA `(.L_x_26379) ;  /* 0x0000000800f07947 */ /* 0x000fea0003800000 */
.L_x_26382:
        /* <DEDUP_REMOVED lines=10> */
.L_x_26385:
[----:B------:R-:W-:-:S05]  /*76c0*/  IMAD.U32 R18, R18, 0x10000, RZ ;  /* 0x0001000012127824 */ /* 0x000fca00078e00ff */
[----:B------:R-:W-:-:S04]  /*76d0*/  F2FP.F16.F32.PACK_AB R3, RZ, R18 ;  /* 0x00000012ff03723e */ /* 0x000fc800000000ff */
[----:B------:R-:W-:-:S05]  /*76e0*/  PRMT R3, R3, 0x5410, RZ ;  /* 0x0000541003037816 */ /* 0x000fca00000000ff */
[----:B------:R0:W-:Y:S01]  /*76f0*/  STG.E desc[UR36][R8.64], R3 ;  /* 0x0000000308007986 */ /* 0x0001e2000c101924 */
[----:B------:R-:W-:Y:S05]  /*7700*/  BRA `(.L_x_26379) ;  /* 0x0000000800b47947 */ /* 0x000fea0003800000 */
.L_x_26384:
[----:B------:R-:W-:-:S04]  /*7710*/  IMAD.U32 R4, R18, 0x10000, RZ ;  /* 0x0001000012047824 */ /* 0x000fc800078e00ff */
[----:B------:R-:W-:-:S06]  /*7720*/  FMUL.FTZ R4, R4, 1 ;  /* 0x3f80000004047820 */ /* 0x000fcc0000410000 */
[----:B------:R-:W0:Y:S02]  /*7730*/  F2F.F64.F32 R4, R4 ;  /* 0x0000000400047310 */ /* 0x000e240000201800 */
[----:B0-----:R0:W-:Y:S01]  /*7740*/  STG.E.64 desc[UR36][R8.64], R4 ;  /* 0x0000000408007986 */ /* 0x0011e2000c101b24 */
[----:B------:R-:W-:Y:S05]  /*7750*/  BRA `(.L_x_26379) ;  /* 0x0000000800a07947 */ /* 0x000fea0003800000 */
.L_x_26374:
        /* <DEDUP_REMOVED lines=14> */
.L_x_26389:
        /* <DEDUP_REMOVED lines=17> */
.L_x_26392:
[----:B------:R-:W-:-:S04]  /*7950*/  SHF.R.U32.HI R3, RZ, 0x18, R5 ;  /* 0x00000018ff037819 */ /* 0x000fc80000011605 */
[----:B------:R-:W-:-:S04]  /*7960*/  LOP3.LUT R0, R0, 0x80, R3, 0xf8, !PT ;  /* 0x0000008000007812 */ /* 0x000fc800078ef803 */
[----:B------:R-:W-:-:S07]  /*7970*/  PRMT R4, R0, 0x7610, R4 ;  /* 0x0000761000047816 */ /* 0x000fce0000000004 */
.L_x_26391:
[----:B------:R-:W-:Y:S05]  /*7980*/  BSYNC.RECONVERGENT B0 ;  /* 0x0000000000007941 */ /* 0x000fea0003800200 */
.L_x_26390:
[----:B------:R0:W-:Y:S01]  /*7990*/  STG.E.U8 desc[UR36][R8.64], R4 ;  /* 0x0000000408007986 */ /* 0x0001e2000c101124 */
[----:B------:R-:W-:Y:S05]  /*79a0*/  BRA `(.L_x_26379) ;  /* 0x00000008000c7947 */ /* 0x000fea0003800000 */
.L_x_26388:
        /* <DEDUP_REMOVED lines=17> */
.L_x_26395:
[----:B------:R-:W-:-:S04]  /*7ac0*/  SHF.R.U32.HI R3, RZ, 0x18, R5 ;  /* 0x00000018ff037819 */ /* 0x000fc80000011605 */
[----:B------:R-:W-:-:S04]  /*7ad0*/  LOP3.LUT R0, R0, 0x80, R3, 0xf8, !PT ;  /* 0x0000008000007812 */ /* 0x000fc800078ef803 */
[----:B------:R-:W-:-:S07]  /*7ae0*/  PRMT R4, R0, 0x7610, R4 ;  /* 0x0000761000047816 */ /* 0x000fce0000000004 */
.L_x_26394:
[----:B------:R-:W-:Y:S05]  /*7af0*/  BSYNC.RECONVERGENT B0 ;  /* 0x0000000000007941 */ /* 0x000fea0003800200 */
.L_x_26393:
[----:B------:R0:W-:Y:S01]  /*7b00*/  STG.E.U8 desc[UR36][R8.64], R4 ;  /* 0x0000000408007986 */ /* 0x0001e2000c101124 */
[----:B------:R-:W-:Y:S05]  /*7b10*/  BRA `(.L_x_26379) ;  /* 0x0000000400b07947 */ /* 0x000fea0003800000 */
.L_x_26387:
        /* <DEDUP_REMOVED lines=22> */
.L_x_26397:
[----:B------:R-:W-:-:S06]  /*7c80*/  IMAD.U32 R4, R18, 0x10000, RZ ;  /* 0x0001000012047824 */ /* 0x000fcc00078e00ff */
[----:B------:R-:W0:Y:S02]  /*7c90*/  F2I.U64.TRUNC R4, R4 ;  /* 0x0000000400047311 */ /* 0x000e24000020d800 */
[----:B0-----:R0:W-:Y:S01]  /*7ca0*/  STG.E.64 desc[UR36][R8.64], R4 ;  /* 0x0000000408007986 */ /* 0x0011e2000c101b24 */
[----:B------:R-:W-:Y:S05]  /*7cb0*/  BRA `(.L_x_26379) ;  /* 0x0000000400487947 */ /* 0x000fea0003800000 */
.L_x_26396:
[----:B------:R-:W-:-:S04]  /*7cc0*/  IMAD.U32 R18, R18, 0x10000, RZ ;  /* 0x0001000012127824 */ /* 0x000fc800078e00ff */
[----:B------:R-:W0:Y:S02]  /*7cd0*/  F2I.FTZ.U32.TRUNC.NTZ R3, R18 ;  /* 0x0000001200037305 */ /* 0x000e24000021f000 */
[----:B0-----:R0:W-:Y:S01]  /*7ce0*/  STG.E desc[UR36][R8.64], R3 ;  /* 0x0000000308007986 */ /* 0x0011e2000c101924 */
[----:B------:R-:W-:Y:S05]  /*7cf0*/  BRA `(.L_x_26379) ;  /* 0x0000000400387947 */ /* 0x000fea0003800000 */
.L_x_26386:
        /* <DEDUP_REMOVED lines=11> */
.L_x_26399:
[----:B------:R-:W-:Y:S01]  /*7db0*/  IMAD.U32 R18, R18, 0x10000, RZ ;  /* 0x0001000012127824 */ /* 0x000fe200078e00ff */
[----:B------:R-:W-:-:S03]  /*7dc0*/  CS2R R6, SRZ ;  /* 0x0000000000067805 */ /* 0x000fc6000001ff00 */
[----:B------:R-:W-:-:S06]  /*7dd0*/  FMUL.FTZ R4, R18, 1 ;  /* 0x3f80000012047820 */ /* 0x000fcc0000410000 */
[----:B------:R-:W0:Y:S02]  /*7de0*/  F2F.F64.F32 R4, R4 ;  /* 0x0000000400047310 */ /* 0x000e240000201800 */
[----:B0-----:R4:W-:Y:S01]  /*7df0*/  STG.E.128 desc[UR36][R8.64], R4 ;  /* 0x0000000408007986 */ /* 0x0019e2000c101d24 */
[----:B------:R-:W-:Y:S05]  /*7e00*/  BRA `(.L_x_26379) ;  /* 0x0000000000f47947 */ /* 0x000fea0003800000 */
.L_x_26398:
[----:B------:R-:W-:-:S13]  /*7e10*/  ISETP.NE.AND P0, PT, R0, 0xf, PT ;  /* 0x0000000f0000780c */ /* 0x000fda0003f05270 */
[----:B------:R-:W-:Y:S05]  /*7e20*/  @!P0 BRA `(.L_x_26400) ;  /* 0x0000000000e88947 */ /* 0x000fea0003800000 */
[----:B------:R-:W-:-:S13]  /*7e30*/  ISETP.NE.AND P0, PT, R0, 0x17, PT ;  /* 0x000000170000780c */ /* 0x000fda0003f05270 */
[----:B------:R-:W-:Y:S05]  /*7e40*/  @!P0 BRA `(.L_x_26401) ;  /* 0x0000000000908947 */ /* 0x000fea0003800000 */
[----:B------:R-:W-:-:S13]  /*7e50*/  ISETP.NE.AND P0, PT, R0, 0x18, PT ;  /* 0x000000180000780c */ /* 0x000fda0003f05270 */
[----:B------:R-:W-:Y:S05]  /*7e60*/  @!P0 BRA `(.L_x_26402) ;  /* 0x0000000000448947 */ /* 0x000fea0003800000 */
.L_x_26378:
        /* <DEDUP_REMOVED lines=16> */
.L_x_26403:
[----:B------:R-:W-:Y:S05]  /*7f70*/  BRA `(.L_x_26379) ;  /* 0x0000000000987947 */ /* 0x000fea0003800000 */
.L_x_26402:
        /* <DEDUP_REMOVED lines=13> */
.L_x_26405:
[----:B------:R-:W-:Y:S05]  /*8050*/  BSYNC.RECONVERGENT B0 ;  /* 0x0000000000007941 */ /* 0x000fea0003800200 */
.L_x_26404:
[----:B------:R-:W-:-:S05]  /*8060*/  LOP3.LUT R3, R0, 0x80, R3, 0xf8, !PT ;  /* 0x0000008000037812 */ /* 0x000fca00078ef803 */
[----:B------:R1:W-:Y:S01]  /*8070*/  STG.E.U8 desc[UR36][R8.64], R3 ;  /* 0x0000000308007986 */ /* 0x0003e2000c101124 */
[----:B------:R-:W-:Y:S05]  /*8080*/  BRA `(.L_x_26379) ;  /* 0x0000000000547947 */ /* 0x000fea0003800000 */
.L_x_26401:
        /* <DEDUP_REMOVED lines=12> */
.L_x_26407:
[----:B------:R-:W-:Y:S01]  /*8150*/  IMAD.MOV.U32 R0, RZ, RZ, 0x7f ;  /* 0x0000007fff007424 */ /* 0x000fe200078e00ff */
[----:B------:R-:W-:-:S04]  /*8160*/  ISETP.GT.U32.AND P0, PT, R4, 0x7f800000, PT ;  /* 0x7f8000000400780c */ /* 0x000fc80003f04070 */
[----:B------:R-:W-:-:S09]  /*8170*/  SEL R0, R0, 0x7c, P0 ;  /* 0x0000007c00007807 */ /* 0x000fd20000000000 */
.L_x_26408:
[----:B------:R-:W-:Y:S05]  /*8180*/  BSYNC.RECONVERGENT B0 ;  /* 0x0000000000007941 */ /* 0x000fea0003800200 */
.L_x_26406:
[----:B------:R-:W-:-:S04]  /*8190*/  SHF.R.U32.HI R3, RZ, 0x18, R3 ;  /* 0x00000018ff037819 */ /* 0x000fc80000011603 */
[----:B------:R-:W-:-:S05]  /*81a0*/  LOP3.LUT R3, R0, 0x80, R3, 0xf8, !PT ;  /* 0x0000008000037812 */ /* 0x000fca00078ef803 */
[----:B------:R0:W-:Y:S01]  /*81b0*/  STG.E.U8 desc[UR36][R8.64], R3 ;  /* 0x0000000308007986 */ /* 0x0001e2000c101124 */
[----:B------:R-:W-:Y:S05]  /*81c0*/  BRA `(.L_x_26379) ;  /* 0x0000000000047947 */ /* 0x000fea0003800000 */
.L_x_26400:
[----:B------:R2:W-:Y:S02]  /*81d0*/  STG.E.U16 desc[UR36][R8.64], R18 ;  /* 0x0000001208007986 */ /* 0x0005e4000c101524 */
.L_x_26379:
[----:B------:R-:W-:-:S07]  /*81e0*/  VIADD R17, R17, 0x80 ;  /* 0x0000008011117836 */ /* 0x000fce0000000000 */
.L_x_26338:
[----:B------:R-:W-:Y:S05]  /*81f0*/  BSYNC.RECONVERGENT B6 ;  /* 0x0000000000067941 */ /* 0x000fea0003800200 */
.L_x_26337:
        /* <DEDUP_REMOVED lines=23> */
.L_x_26412:
[----:B------:R-:W-:-:S06]  /*8370*/  IMAD.U32 R5, R16, 0x10000, RZ ;  /* 0x0001000010057824 */ /* 0x000fcc00078e00ff */
[----:B------:R-:W0:Y:S02]  /*8380*/  F2I.S64.TRUNC R4, R5 ;  /* 0x0000000500047311 */ /* 0x000e24000020d900 */
[----:B0-----:R-:W-:Y:S01]  /*8390*/  STG.E.U8 desc[UR36][R2.64], R4 ;  /* 0x0000000402007986 */ /* 0x001fe2000c101124 */
[----:B------:R-:W-:Y:S05]  /*83a0*/  EXIT ;  /* 0x000000000000794d */ /* 0x000fea0003800000 */
.L_x_26411:
        /* <DEDUP_REMOVED lines=10> */
.L_x_26415:
[----:B------:R-:W-:-:S04]  /*8450*/  IMAD.U32 R16, R16, 0x10000, RZ ;  /* 0x0001000010107824 */ /* 0x000fc800078e00ff */
[----:B------:R-:W0:Y:S02]  /*8460*/  F2I.FTZ.TRUNC.NTZ R5, R16 ;  /* 0x0000001000057305 */ /* 0x000e24000021f100 */
[----:B0-----:R-:W-:Y:S01]  /*8470*/  STG.E desc[UR36][R2.64], R5 ;  /* 0x0000000502007986 */ /* 0x001fe2000c101924 */
[----:B------:R-:W-:Y:S05]  /*8480*/  EXIT ;  /* 0x000000000000794d */ /* 0x000fea0003800000 */
.L_x_26414:
[----:B------:R-:W-:-:S04]  /*8490*/  IMAD.U32 R16, R16, 0x10000, RZ ;  /* 0x0001000010107824 */ /* 0x000fc800078e00ff */
[----:B------:R-:W0:Y:S02]  /*84a0*/  F2I.FTZ.TRUNC.NTZ R5, R16 ;  /* 0x0000001000057305 */ /* 0x000e24000021f100 */
[----:B0-----:R-:W-:Y:S01]  /*84b0*/  STG.E.U16 desc[UR36][R2.64], R5 ;  /* 0x0000000502007986 */ /* 0x001fe2000c101524 */
[----:B------:R-:W-:Y:S05]  /*84c0*/  EXIT ;  /* 0x000000000000794d */ /* 0x000fea0003800000 */
.L_x_26410:
        /* <DEDUP_REMOVED lines=9> */
.L_x_26417:
[----:B------:R-:W-:-:S05]  /*8560*/  IMAD.U32 R0, R16, 0x10000, RZ ;  /* 0x0001000010007824 */ /* 0x000fca00078e00ff */
[----:B------:R-:W-:-:S05]  /*8570*/  F2FP.F16.F32.PACK_AB R0, RZ, R0 ;  /* 0x00000000ff00723e */ /* 0x000fca00000000ff */
[----:B------:R-:W-:Y:S01]  /*8580*/  STG.E.U16 desc[UR36][R2.64], R0 ;  /* 0x0000000002007986 */ /* 0x000fe2000c101524 */
[----:B------:R-:W-:Y:S05]  /*8590*/  EXIT ;  /* 0x000000000000794d */ /* 0x000fea0003800000 */
.L_x_26416:
        /* <DEDUP_REMOVED lines=10> */
.L_x_26419:
[----:B------:R-:W-:-:S05]  /*8640*/  IMAD.U32 R16, R16, 0x10000, RZ ;  /* 0x0001000010107824 */ /* 0x000fca00078e00ff */
[----:B------:R-:W-:-:S04]  /*8650*/  F2FP.F16.F32.PACK_AB R5, RZ, R16 ;  /* 0x00000010ff05723e */ /* 0x000fc800000000ff */
[----:B------:R-:W-:-:S05]  /*8660*/  PRMT R5, R5, 0x5410, RZ ;  /* 0x0000541005057816 */ /* 0x000fca00000000ff */
[----:B------:R-:W-:Y:S01]  /*8670*/  STG.E desc[UR36][R2.64], R5 ;  /* 0x0000000502007986 */ /* 0x000fe2000c101924 */
[----:B------:R-:W-:Y:S05]  /*8680*/  EXIT ;  /* 0x000000000000794d */ /* 0x000fea0003800000 */
.L_x_26418:
[----:B------:R-:W-:-:S04]  /*8690*/  IMAD.U32 R4, R16, 0x10000, RZ ;  /* 0x0001000010047824 */ /* 0x000fc800078e00ff */
[----:B------:R-:W-:-:S06]  /*86a0*/  FMUL.FTZ R4, R4, 1 ;  /* 0x3f80000004047820 */ /* 0x000fcc0000410000 */
[----:B------:R-:W0:Y:S02]  /*86b0*/  F2F.F64.F32 R4, R4 ;  /* 0x0000000400047310 */ /* 0x000e240000201800 */
[----:B0-----:R-:W-:Y:S01]  /*86c0*/  STG.E.64 desc[UR36][R2.64], R4 ;  /* 0x0000000402007986 */ /* 0x001fe2000c101b24 */
[----:B------:R-:W-:Y:S05]  /*86d0*/  EXIT ;  /* 0x000000000000794d */ /* 0x000fea0003800000 */
.L_x_26409:
        /* <DEDUP_REMOVED lines=14> */
.L_x_26423:
        /* <DEDUP_REMOVED lines=18> */
.L_x_26426:
[----:B------:R-:W-:-:S04]  /*88e0*/  SHF.R.U32.HI R5, RZ, 0x18, R5 ;  /* 0x00000018ff057819 */ /* 0x000fc80000011605 */
[----:B------:R-:W-:-:S07]  /*88f0*/  LOP3.LUT R0, R0, 0x80, R5, 0xf8, !PT ;  /* 0x0000008000007812 */ /* 0x000fce00078ef805 */
.L_x_26425:
[----:B------:R-:W-:Y:S05]  /*8900*/  BSYNC.RECONVERGENT B0 ;  /* 0x0000000000007941 */ /* 0x000fea0003800200 */
.L_x_26424:
[----:B------:R-:W-:Y:S01]  /*8910*/  STG.E.U8 desc[UR36][R2.64], R0 ;  /* 0x0000000002007986 */ /* 0x000fe2000c101124 */
[----:B------:R-:W-:Y:S05]  /*8920*/  EXIT ;  /* 0x000000000000794d */ /* 0x000fea0003800000 */
.L_x_26422:
        /* <DEDUP_REMOVED lines=18> */
.L_x_26429:
[----:B------:R-:W-:-:S04]  /*8a50*/  SHF.R.U32.HI R5, RZ, 0x18, R5 ;  /* 0x00000018ff057819 */ /* 0x000fc80000011605 */
[----:B------:R-:W-:-:S07]  /*8a60*/  LOP3.LUT R0, R0, 0x80, R5, 0xf8, !PT ;  /* 0x0000008000007812 */ /* 0x000fce00078ef805 */
.L_x_26428:
[----:B------:R-:W-:Y:S05]  /*8a70*/  BSYNC.RECONVERGENT B0 ;  /* 0x0000000000007941 */ /* 0x000fea0003800200 */
.L_x_26427:
[----:B------:R-:W-:Y:S01]  /*8a80*/  STG.E.U8 desc[UR36][R2.64], R0 ;  /* 0x0000000002007986 */ /* 0x000fe2000c101124 */
[----:B------:R-:W-:Y:S05]  /*8a90*/  EXIT ;  /* 0x000000000000794d */ /* 0x000fea0003800000 */
.L_x_26421:
        /* <DEDUP_REMOVED lines=22> */
.L_x_26431:
[----:B------:R-:W-:-:S06]  /*8c00*/  IMAD.U32 R4, R16, 0x10000, RZ ;  /* 0x0001000010047824 */ /* 0x000fcc00078e00ff */
[----:B------:R-:W0:Y:S02]  /*8c10*/  F2I.U64.TRUNC R4, R4 ;  /* 0x0000000400047311 */ /* 0x000e24000020d800 */
[----:B0-----:R-:W-:Y:S01]  /*8c20*/  STG.E.64 desc[UR36][R2.64], R4 ;  /* 0x0000000402007986 */ /* 0x001fe2000c101b24 */
[----:B------:R-:W-:Y:S05]  /*8c30*/  EXIT ;  /* 0x000000000000794d */ /* 0x000fea0003800000 */
.L_x_26430:
[----:B------:R-:W-:-:S04]  /*8c40*/  IMAD.U32 R16, R16, 0x10000, RZ ;  /* 0x0001000010107824 */ /* 0x000fc800078e00ff */
[----:B------:R-:W0:Y:S02]  /*8c50*/  F2I.FTZ.U32.TRUNC.NTZ R5, R16 ;  /* 0x0000001000057305 */ /* 0x000e24000021f000 */
[----:B0-----:R-:W-:Y:S01]  /*8c60*/  STG.E desc[UR36][R2.64], R5 ;  /* 0x0000000502007986 */ /* 0x001fe2000c101924 */
[----:B------:R-:W-:Y:S05]  /*8c70*/  EXIT ;  /* 0x000000000000794d */ /* 0x000fea0003800000 */
.L_x_26420:
        /* <DEDUP_REMOVED lines=11> */
.L_x_26433:
[----:B------:R-:W-:Y:S01]  /*8d30*/  IMAD.U32 R16, R16, 0x10000, RZ ;  /* 0x0001000010107824 */ /* 0x000fe200078e00ff */
[----:B------:R-:W-:-:S03]  /*8d40*/  CS2R R6, SRZ ;  /* 0x0000000000067805 */ /* 0x000fc6000001ff00 */
[----:B------:R-:W-:-:S06]  /*8d50*/  FMUL.FTZ R4, R16, 1 ;  /* 0x3f80000010047820 */ /* 0x000fcc0000410000 */
[----:B------:R-:W0:Y:S02]  /*8d60*/  F2F.F64.F32 R4, R4 ;  /* 0x0000000400047310 */ /* 0x000e240000201800 */
[----:B0-----:R-:W-:Y:S01]  /*8d70*/  STG.E.128 desc[UR36][R2.64], R4 ;  /* 0x0000000402007986 */ /* 0x001fe2000c101d24 */
[----:B------:R-:W-:Y:S05]  /*8d80*/  EXIT ;  /* 0x000000000000794d */ /* 0x000fea0003800000 */
.L_x_26432:
[----:B------:R-:W-:-:S13]  /*8d90*/  ISETP.NE.AND P0, PT, R0, 0xf, PT ;  /* 0x0000000f0000780c */ /* 0x000fda0003f05270 */
[----:B------:R-:W-:Y:S05]  /*8da0*/  @!P0 BRA `(.L_x_26434) ;  /* 0x0000000000e88947 */ /* 0x000fea0003800000 */
[----:B------:R-:W-:-:S13]  /*8db0*/  ISETP.NE.AND P0, PT, R0, 0x17, PT ;  /* 0x000000170000780c */ /* 0x000fda0003f05270 */
[----:B------:R-:W-:Y:S05]  /*8dc0*/  @!P0 BRA `(.L_x_26435) ;  /* 0x0000000000908947 */ /* 0x000fea0003800000 */
[----:B------:R-:W-:-:S13]  /*8dd0*/  ISETP.NE.AND P0, PT, R0, 0x18, PT ;  /* 0x000000180000780c */ /* 0x000fda0003f05270 */
[----:B------:R-:W-:Y:S05]  /*8de0*/  @!P0 BRA `(.L_x_26436) ;  /* 0x0000000000448947 */ /* 0x000fea0003800000 */
.L_x_26413:
        /* <DEDUP_REMOVED lines=16> */
.L_x_26437:
[----:B------:R-:W-:Y:S05]  /*8ef0*/  EXIT ;  /* 0x000000000000794d */ /* 0x000fea0003800000 */
.L_x_26436:
        /* <DEDUP_REMOVED lines=13> */
.L_x_26439:
[----:B------:R-:W-:Y:S05]  /*8fd0*/  BSYNC.RECONVERGENT B0 ;  /* 0x0000000000007941 */ /* 0x000fea0003800200 */
.L_x_26438:
[----:B------:R-:W-:-:S05]  /*8fe0*/  LOP3.LUT R5, R0, 0x80, R5, 0xf8, !PT ;  /* 0x0000008000057812 */ /* 0x000fca00078ef805 */
[----:B------:R-:W-:Y:S01]  /*8ff0*/  STG.E.U8 desc[UR36][R2.64], R5 ;  /* 0x0000000502007986 */ /* 0x000fe2000c101124 */
[----:B------:R-:W-:Y:S05]  /*9000*/  EXIT ;  /* 0x000000000000794d */ /* 0x000fea0003800000 */
.L_x_26435:
        /* <DEDUP_REMOVED lines=12> */
.L_x_26441:
[----:B------:R-:W-:Y:S01]  /*90d0*/  IMAD.MOV.U32 R0, RZ, RZ, 0x7f ;  /* 0x0000007fff007424 */ /* 0x000fe200078e00ff */
[----:B------:R-:W-:-:S04]  /*90e0*/  ISETP.GT.U32.AND P0, PT, R4, 0x7f800000, PT ;  /* 0x7f8000000400780c */ /* 0x000fc80003f04070 */
[----:B------:R-:W-:-:S09]  /*90f0*/  SEL R0, R0, 0x7c, P0 ;  /* 0x0000007c00007807 */ /* 0x000fd20000000000 */
.L_x_26442:
[----:B------:R-:W-:Y:S05]  /*9100*/  BSYNC.RECONVERGENT B0 ;  /* 0x0000000000007941 */ /* 0x000fea0003800200 */
.L_x_26440:
[----:B------:R-:W-:-:S04]  /*9110*/  SHF.R.U32.HI R5, RZ, 0x18, R5 ;  /* 0x00000018ff057819 */ /* 0x000fc80000011605 */
[----:B------:R-:W-:-:S05]  /*9120*/  LOP3.LUT R5, R0, 0x80, R5, 0xf8, !PT ;  /* 0x0000008000057812 */ /* 0x000fca00078ef805 */
[----:B------:R-:W-:Y:S01]  /*9130*/  STG.E.U8 desc[UR36][R2.64], R5 ;  /* 0x0000000502007986 */ /* 0x000fe2000c101124 */
[----:B------:R-:W-:Y:S05]  /*9140*/  EXIT ;  /* 0x000000000000794d */ /* 0x000fea0003800000 */
.L_x_26434:
[----:B------:R-:W-:Y:S01]  /*9150*/  STG.E.U16 desc[UR36][R2.64], R16 ;  /* 0x0000001002007986 */ /* 0x000fe2000c101524 */
[----:B------:R-:W-:Y:S05]  /*9160*/  EXIT ;  /* 0x000000000000794d */ /* 0x000fea0003800000 */
.L_x_26443:
        /* <DEDUP_REMOVED lines=9> */
.L_x_32555:


//--------------------- .text._ZN2at6native18elementwise_kernelILi128ELi4EZNS0_22gpu_kernel_impl_nocastINS0_13AUnaryFunctorIN3c108BFloat16ES5_S5_ZZZNS0_21nextafter_kernel_cudaERNS_18TensorIteratorBaseEENKUlvE_clEvENKUlvE1_clEvEUlS5_S5_E_EEEEvS7_RKT_EUliE_EEviT1_ --------------------------
	.section	.text._ZN2at6native18elementwise_kernelILi128ELi4EZNS0_22gpu_kernel_impl_nocastINS0_13AUnaryFunctorIN3c108BFloat16ES5_S5_ZZZNS0_21nextafter_kernel_cudaERNS_18TensorIteratorBaseEENKUlvE_clEvENKUlvE1_clEvEUlS5_S5_E_EEEEvS7_RKT_EUliE_EEviT1_,"ax",@progbits
	.align	128
        .global         _ZN2at6native18elementwise_kernelILi128ELi4EZNS0_22gpu_kernel_impl_nocastINS0_13AUnaryFunctorIN3c108BFloat16ES5_S5_ZZZNS0_21nextafter_kernel_cudaERNS_18TensorIteratorBaseEENKUlvE_clEvENKUlvE1_clEvEUlS5_S5_E_EEEEvS7_RKT_EUliE_EEviT1_
        .type           _ZN2at6native18elementwise_kernelILi128ELi4EZNS0_22gpu_kernel_impl_nocastINS0_13AUnaryFunctorIN3c108BFloat16ES5_S5_ZZZNS0_21nextafter_kernel_cudaERNS_18TensorIteratorBaseEENKUlvE_clEvENKUlvE1_clEvEUlS5_S5_E_EEEEvS7_RKT_EUliE_EEviT1_,@function
        .size           _ZN2at6native18elementwise_kernelILi128ELi4EZNS0_22gpu_kernel_impl_nocastINS0_13AUnaryFunctorIN3c108BFloat16ES5_S5_ZZZNS0_21nextafter_kernel_cudaERNS_18TensorIteratorBaseEENKUlvE_clEvENKUlvE1_clEvEUlS5_S5_E_EEEEvS7_RKT_EUliE_EEviT1_,(.L_x_32556 - _ZN2at6native18elementwise_kernelILi128ELi4EZNS0_22gpu_kernel_impl_nocastINS0_13AUnaryFunctorIN3c108BFloat16ES5_S5_ZZZNS0_21nextafter_kernel_cudaERNS_18TensorIteratorBaseEENKUlvE_clEvENKUlvE1_clEvEUlS5_S5_E_EEEEvS7_RKT_EUliE_EEviT1_)
        .other          _ZN2at6native18elementwise_kernelILi128ELi4EZNS0_22gpu_kernel_impl_nocastINS0_13AUnaryFunctorIN3c108BFloat16ES5_S5_ZZZNS0_21nextafter_kernel_cudaERNS_18TensorIteratorBaseEENKUlvE_clEvENKUlvE1_clEvEUlS5_S5_E_EEEEvS7_RKT_EUliE_EEviT1_,@"STO_CUDA_ENTRY STV_DEFAULT"
_ZN2at6native18elementwise_kernelILi128ELi4EZNS0_22gpu_kernel_impl_nocastINS0_13AUnaryFunctorIN3c108BFloat16ES5_S5_ZZZNS0_21nextafter_kernel_cudaERNS_18TensorIteratorBaseEENKUlvE_clEvENKUlvE1_clEvEUlS5_S5_E_EEEEvS7_RKT_EUliE_EEviT1_:
.text._ZN2at6native18elementwise_kernelILi128ELi4EZNS0_22gpu_kernel_impl_nocastINS0_13AUnaryFunctorIN3c108BFloat16ES5_S5_ZZZNS0_21nextafter_kernel_cudaERNS_18TensorIteratorBaseEENKUlvE_clEvENKUlvE1_clEvEUlS5_S5_E_EEEEvS7_RKT_EUliE_EEviT1_:
[----:B------:R-:W-:Y:S08]  /*0000*/  LDC R1, c[0x0][0x37c] ;  /* 0x0000df00ff017b82 */ /* 0x000ff00000000800 */
[----:B------:R-:W0:Y:S01]  /*0010*/  LDC R2, c[0x0][0x388] ;  /* 0x0000e200ff027b82 */ /* 0x000e220000000800 */
[----:B------:R-:W1:Y:S01]  /*0020*/  S2R R3, SR_TID.X ;  /* 0x0000000000037919 */ /* 0x000e620000002100 */
[----:B------:R-:W2:Y:S01]  /*0030*/  LDCU.U16 UR4, c[0x0][0x592] ;  /* 0x0000b240ff0477ac */ /* 0x000ea20008000400 */
[----:B------:R-:W3:Y:S05]  /*0040*/  LDCU.64 UR6, c[0x0][0x358] ;  /* 0x00006b00ff0677ac */ /* 0x000eea0008000a00 */
[----:B------:R-:W4:Y:S01]  /*0050*/  S2UR UR5, SR_CTAID.X ;  /* 0x00000000000579c3 */ /* 0x000f220000002500 */
[----:B--2---:R-:W-:-:S02]  /*0060*/  ULOP3.LUT UR8, UR4, 0x7fff, URZ, 0xc0, !UPT ;  /* 0x00007fff04087892 */ /* 0x004fc4000f8ec0ff */
[----:B------:R-:W-:Y:S02]  /*0070*/  MOV R0, UR4 ;  /* 0x0000000400007c02 */ /* 0x000fe40008000f00 */
[----:B0-----:R-:W-:Y:S01]  /*0080*/  ISETP.NE.AND P0, PT, R2, RZ, PT ;  /* 0x000000ff0200720c */ /* 0x001fe20003f05270 */
[----:B----4-:R-:W-:-:S06]  /*0090*/  USHF.L.U32 UR5, UR5, 0x9, URZ ;  /* 0x0000000905057899 */ /* 0x010fcc00080006ff */
[----:B-1----:R-:W-:-:S06]  /*00a0*/  LOP3.LUT R3, R3, UR5, RZ, 0xfc, !PT ;  /* 0x0000000503037c12 */ /* 0x002fcc000f8efcff */
[----:B---3--:R-:W-:Y:S05]  /*00b0*/  @P0 BRA `(.L_x_26444) ;  /* 0x00000010000c0947 */ /* 0x008fea0003800000 */
[----:B------:R-:W-:-:S09]  /*00c0*/  UISETP.NE.AND UP0, UPT, UR8, URZ, UPT ;  /* 0x000000ff0800728c */ /* 0x000fd2000bf05270 */
[----:B------:R-:W-:Y:S05]  /*00d0*/  BRA.U UP0, `(.L_x_26445) ;  /* 0x0000000500e47547 */ /* 0x000fea000b800000 */
        /* <DEDUP_REMOVED lines=13> */
[----:B------:R-:W-:Y:S01]  /*01b0*/  UPRMT UR5, UR4, 0x9910, URZ ;  /* 0x0000991004057896 */ /* 0x000fe200080000ff */
[----:B------:R-:W-:Y:S02]  /*01c0*/  PRMT R2, R4, 0x9910, RZ ;  /* 0x0000991004027816 */ /* 0x000fe400000000ff */
[----:B------:R-:W-:-:S03]  /*01d0*/  MOV R7, UR4 ;  /* 0x0000000400077c02 */ /* 0x000fc60008000f00 */
        /* <DEDUP_REMOVED lines=9> */
.L_x_26449:
[----:B------:R-:W-:-:S05]  /*0270*/  FADD.FTZ R2, R7, R2 ;  /* 0x0000000207027221 */ /* 0x000fca0000010000 */
[----:B------:R-:W-:-:S04]  /*0280*/  F2FP.BF16.F32.PACK_AB R2, RZ, R2 ;  /* 0x00000002ff02723e */ /* 0x000fc800000010ff */
[----:B------:R-:W-:-:S07]  /*0290*/  PRMT R7, R2, 0x7610, R7 ;  /* 0x0000761002077816 */ /* 0x000fce0000000007 */
.L_x_26450:
        /* <DEDUP_REMOVED lines=8> */
[----:B------:R-:W-:-:S05]  /*0320*/  IMAD.U32 R7, R0, 0x10000, RZ ;  /* 0x0001000000077824 */ /* 0x000fca00078e00ff */
[----:B------:R-:W-:Y:S02]  /*0330*/  FSETP.NAN.FTZ.AND P0, PT, R7, R7, PT ;  /* 0x000000070700720b */ /* 0x000fe40003f18000 */
[----:B--2---:R-:W-:-:S04]  /*0340*/  SHF.L.U32 R2, R4, 0x10, RZ ;  /* 0x0000001004027819 */ /* 0x004fc800000006ff */
        /* <DEDUP_REMOVED lines=15> */
.L_x_26452:
[----:B------:R-:W-:-:S05]  /*0440*/  FADD.FTZ R2, R7, R2 ;  /* 0x0000000207027221 */ /* 0x000fca0000010000 */
[----:B------:R-:W-:-:S04]  /*0450*/  F2FP.BF16.F32.PACK_AB R2, RZ, R2 ;  /* 0x00000002ff02723e */ /* 0x000fc800000010ff */
[----:B------:R-:W-:-:S07]  /*0460*/  PRMT R7, R2, 0x7610, R7 ;  /* 0x0000761002077816 */ /* 0x000fce0000000007 */
.L_x_26453:
[----:B------:R-:W0:Y:S01]  /*0470*/  LDC.64 R4, c[0x0][0x580] ;  /* 0x00016000ff047b82 */ /* 0x000e220000000a00 */
[----:B------:R-:W-:Y:S01]  /*0480*/  VIADD R3, R3, 0x80 ;  /* 0x0000008003037836 */ /* 0x000fe20000000000 */
[----:B0-----:R0:W-:Y:S06]  /*0490*/  STG.E.U16 desc[UR6][R4.64], R7 ;  /* 0x0000000704007986 */ /* 0x0011ec000c101506 */
.L_x_26448:
[----:B------:R-:W-:-:S13]  /*04a0*/  ISETP.GE.AND P0, PT, R3, UR8, PT ;  /* 0x0000000803007c0c */ /* 0x000fda000bf06270 */
[----:B------:R-:W-:Y:S05]  /*04b0*/  @P0 BREAK.RELIABLE B1 ;  /* 0x0000000000010942 */ /* 0x000fea0003800100 */
[----:B------:R-:W-:Y:S05]  /*04c0*/  @P0 BRA `(.L_x_26451) ;  /* 0x0000000000740947 */ /* 0x000fea0003800000 */
[----:B------:R-:W-:Y:S05]  /*04d0*/  BSYNC.RELIABLE B1 ;  /* 0x0000000000017941 */ /* 0x000fea0003800100 */
.L_x_26447:
[----:B0-----:R-:W0:Y:S02]  /*04e0*/  LDC.64 R4, c[0x0][0x588] ;  /* 0x00016200ff047b82 */ /* 0x001e240000000a00 */
[----:B0-----:R-:W2:Y:S01]  /*04f0*/  LDG.E.U16 R4, desc[UR6][R4.64] ;  /* 0x0000000604047981 */ /* 0x001ea2000c1e1500 */
[----:B------:R-:W-:Y:S01]  /*0500*/  SHF.L.U32 R7, R0, 0x10, RZ ;  /* 0x0000001000077819 */ /* 0x000fe200000006ff */
[----:B------:R-:W-:Y:S03]  /*0510*/  BSSY.RECONVERGENT B2, `(.L_x_26454) ;  /* 0x0000015000027945 */ /* 0x000fe60003800200 */
[----:B------:R-:W-:Y:S02]  /*0520*/  FSETP.NAN.FTZ.AND P0, PT, R7, R7, PT ;  /* 0x000000070700720b */ /* 0x000fe40003f18000 */
[----:B--2---:R-:W-:-:S04]  /*0530*/  SHF.L.U32 R2, R4, 0x10, RZ ;  /* 0x0000001004027819 */ /* 0x004fc800000006ff */
[----:B------:R-:W-:-:S04]  /*0540*/  FSETP.NAN.FTZ.AND P1, PT, R2, R2, PT ;  /* 0x000000020200720b */ /* 0x000fc80003f38000 */
[----:B------:R-:W-:-:S13]  /*0550*/  PLOP3.LUT P0, PT, P0, P1, PT, 0xf8, 0x8f ;  /* 0x00000000008f781c */ /* 0x000fda0000703f70 */
[----:B------:R-:W-:Y:S05]  /*0560*/  @P0 BRA `(.L_x_26455) ;  /* 0x0000000000300947 */ /* 0x000fea0003800000 */
[----:B------:R-:W-:Y:S01]  /*0570*/  UPRMT UR5, UR4, 0x9910, URZ ;  /* 0x0000991004057896 */ /* 0x000fe200080000ff */
[----:B------:R-:W-:Y:S01]  /*0580*/  PRMT R2, R4, 0x9910, RZ ;  /* 0x0000991004027816 */ /* 0x000fe200000000ff */
        /* <DEDUP_REMOVED lines=10> */
.L_x_26455:
[----:B------:R-:W-:-:S05]  /*0630*/  FADD.FTZ R2, R7, R2 ;  /* 0x0000000207027221 */ /* 0x000fca0000010000 */
[----:B------:R-:W-:-:S04]  /*0640*/  F2FP.BF16.F32.PACK_AB R2, RZ, R2 ;  /* 0x00000002ff02723e */ /* 0x000fc800000010ff */
[----:B------:R-:W-:-:S07]  /*0650*/  PRMT R7, R2, 0x7610, R7 ;  /* 0x0000761002077816 */ /* 0x000fce0000000007 */
.L_x_26456:
[----:B------:R-:W-:Y:S05]  /*0660*/  BSYNC.RECONVERGENT B2 ;  /* 0x0000000000027941 */ /* 0x000fea0003800200 */
.L_x_26454:
[----:B------:R-:W0:Y:S01]  /*0670*/  LDC.64 R4, c[0x0][0x580] ;  /* 0x00016000ff047b82 */ /* 0x000e220000000a00 */
[----:B------:R-:W-:Y:S01]  /*0680*/  IADD3 R3, PT, PT, R3, 0x80, RZ ;  /* 0x0000008003037810 */ /* 0x000fe20007ffe0ff */
[----:B0-----:R1:W-:Y:S06]  /*0690*/  STG.E.U16 desc[UR6][R4.64], R7 ;  /* 0x0000000704007986 */ /* 0x0013ec000c101506 */
.L_x_26451:
[----:B------:R-:W-:Y:S05]  /*06a0*/  BSYNC.RECONVERGENT B0 ;  /* 0x0000000000007941 */ /* 0x000fea0003800200 */
.L_x_26446:
[----:B------:R-:W-:Y:S05]  /*06b0*/  WARPSYNC.ALL ;  /* 0x0000000000007948 */ /* 0x000fea0003800000 */
[----:B------:R-:W-:-:S13]  /*06c0*/  ISETP.GE.AND P0, PT, R3, UR8, PT ;  /* 0x0000000803007c0c */ /* 0x000fda000bf06270 */
[----:B------:R-:W-:Y:S05]  /*06d0*/  @P0 EXIT ;  /* 0x000000000000094d */ /* 0x000fea0003800000 */
[----:B------:R-:W2:Y:S02]  /*06e0*/  LDC.64 R2, c[0x0][0x588] ;  /* 0x00016200ff027b82 */ /* 0x000ea40000000a00 */
[----:B--2---:R-:W2:Y:S01]  /*06f0*/  LDG.E.U16 R2, desc[UR6][R2.64] ;  /* 0x0000000602027981 */ /* 0x004ea2000c1e1500 */
[----:B01----:R-:W-:-:S04]  /*0700*/  SHF.L.U32 R5, R0, 0x10, RZ ;  /* 0x0000001000057819 */ /* 0x003fc800000006ff */
[----:B------:R-:W-:Y:S01]  /*0710*/  FSETP.NAN.FTZ.AND P0, PT, R5, R5, PT ;  /* 0x000000050500720b */ /* 0x000fe20003f18000 */
[----:B--2---:R-:W-:-:S05]  /*0720*/  IMAD.U32 R4, R2, 0x10000, RZ ;  /* 0x0001000002047824 */ /* 0x004fca00078e00ff */
[----:B------:R-:W-:-:S04]  /*0730*/  FSETP.NAN.FTZ.AND P1, PT, R4, R4, PT ;  /* 0x000000040400720b */ /* 0x000fc80003f38000 */
[----:B------:R-:W-:-:S13]  /*0740*/  PLOP3.LUT P0, PT, P0, P1, PT, 0xf8, 0x8f ;  /* 0x00000000008f781c */ /* 0x000fda0000703f70 */
[----:B------:R-:W-:Y:S05]  /*0750*/  @P0 BRA `(.L_x_26457) ;  /* 0x00000000002c0947 */ /* 0x000fea0003800000 */
[----:B------:R-:W-:Y:S01]  /*0760*/  UPRMT UR4, UR4, 0x9910, URZ ;  /* 0x0000991004047896 */ /* 0x000fe200080000ff */
[----:B------:R-:W-:-:S05]  /*0770*/  PRMT R3, R2, 0x9910, RZ ;  /* 0x0000991002037816 */ /* 0x000fca00000000ff */
        /* <DEDUP_REMOVED lines=9> */
.L_x_26457:
[----:B------:R-:W-:-:S05]  /*0810*/  FADD.FTZ R4, R5, R4 ;  /* 0x0000000405047221 */ /* 0x000fca0000010000 */
[----:B------:R-:W-:-:S04]  /*0820*/  F2FP.BF16.F32.PACK_AB R4, RZ, R4 ;  /* 0x00000004ff04723e */ /* 0x000fc800000010ff */
[----:B------:R-:W-:-:S07]  /*0830*/  PRMT R0, R4, 0x7610, R0 ;  /* 0x0000761004007816 */ /* 0x000fce0000000000 */
.L_x_26458:
[----:B------:R-:W0:Y:S02]  /*0840*/  LDC.64 R2, c[0x0][0x580] ;  /* 0x00016000ff027b82 */ /* 0x000e240000000a00 */
[----:B0-----:R-:W-:Y:S01]  /*0850*/  STG.E.U16 desc[UR6][R2.64], R0 ;  /* 0x0000000002007986 */ /* 0x001fe2000c101506 */
[----:B------:R-:W-:Y:S05]  /*0860*/  EXIT ;  /* 0x000000000000794d */ /* 0x000fea0003800000 */
.L_x_26445:
        /* <DEDUP_REMOVED lines=18> */
[----:B------:R-:W-:Y:S02]  /*0990*/  LOP3.LUT R2, R0, R5, RZ, 0x3c, !PT ;  /* 0x0000000500027212 */ /* 0x000fe400078e3cff */
[----:B------:R-:W-:Y:S02]  /*09a0*/  LOP3.LUT R5, R5, 0x7fff, RZ, 0xc0, !PT ;  /* 0x00007fff05057812 */ /* 0x000fe400078ec0ff */
[----:B------:R-:W-:Y:S02]  /*09b0*/  PRMT R2, R2, 0x9910, RZ ;  /* 0x0000991002027816 */ /* 0x000fe400000000ff */
[----:B------:R-:W-:Y:S02]  /*09c0*/  MOV R4, 0xffff ;  /* 0x0000ffff00047802 */ /* 0x000fe40000000f00 */
[----:B------:R-:W-:Y:S02]  /*09d0*/  ISETP.GT.AND P0, PT, R2, -0x1, PT ;  /* 0xffffffff0200780c */ /* 0x000fe40003f04270 */
[----:B------:R-:W-:-:S02]  /*09e0*/  ISETP.LT.U32.AND P1, PT, R5, UR8, PT ;  /* 0x0000000805007c0c */ /* 0x000fc4000bf21070 */
[----:B------:R-:W-:-:S04]  /*09f0*/  SEL R2, R4, 0x1, !P0 ;  /* 0x0000000104027807 */ /* 0x000fc80004000000 */
[----:B------:R-:W-:-:S04]  /*0a00*/  SEL R5, R2, 0xffff, !P1 ;  /* 0x0000ffff02057807 */ /* 0x000fc80004800000 */
[----:B------:R-:W-:-:S04]  /*0a10*/  IADD3 R5, PT, PT, R0, R5, RZ ;  /* 0x0000000500057210 */ /* 0x000fc80007ffe0ff */
[----:B------:R-:W-:Y:S01]  /*0a20*/  PRMT R7, R5, 0x7610, R7 ;  /* 0x0000761005077816 */ /* 0x000fe20000000007 */
[----:B------:R-:W-:Y:S06]  /*0a30*/  BRA `(.L_x_26463) ;  /* 0x00000000000c7947 */ /* 0x000fec0003800000 */
.L_x_26462:
[----:B------:R-:W-:-:S05]  /*0a40*/  FADD.FTZ R2, R7, R2 ;  /* 0x0000000207027221 */ /* 0x000fca0000010000 */
[----:B------:R-:W-:-:S04]  /*0a50*/  F2FP.BF16.F32.PACK_AB R2, RZ, R2 ;  /* 0x00000002ff02723e */ /* 0x000fc800000010ff */
[----:B------:R-:W-:-:S07]  /*0a60*/  PRMT R7, R2, 0x7610, R7 ;  /* 0x0000761002077816 */ /* 0x000fce0000000007 */
.L_x_26463:
        /* <DEDUP_REMOVED lines=30> */
.L_x_26465:
[----:B------:R-:W-:-:S05]  /*0c50*/  FADD.FTZ R2, R7, R2 ;  /* 0x0000000207027221 */ /* 0x000fca0000010000 */
[----:B------:R-:W-:-:S04]  /*0c60*/  F2FP.BF16.F32.PACK_AB R2, RZ, R2 ;  /* 0x00000002ff02723e */ /* 0x000fc800000010ff */
[----:B------:R-:W-:-:S07]  /*0c70*/  PRMT R7, R2, 0x7610, R7 ;  /* 0x0000761002077816 */ /* 0x000fce0000000007 */
.L_x_26466:
[----:B------:R-:W0:Y:S01]  /*0c80*/  LDC.64 R4, c[0x0][0x580] ;  /* 0x00016000ff047b82 */ /* 0x000e220000000a00 */
[----:B------:R-:W-:Y:S01]  /*0c90*/  VIADD R3, R3, 0x80 ;  /* 0x0000008003037836 */ /* 0x000fe20000000000 */
[----:B0-----:R0:W-:Y:S06]  /*0ca0*/  STG.E.U16 desc[UR6][R4.64], R7 ;  /* 0x0000000704007986 */ /* 0x0011ec000c101506 */
.L_x_26461:
[----:B------:R-:W-:-:S13]  /*0cb0*/  ISETP.GE.AND P0, PT, R3, UR9, PT ;  /* 0x0000000903007c0c */ /* 0x000fda000bf06270 */
[----:B------:R-:W-:Y:S05]  /*0cc0*/  @P0 BREAK.RELIABLE B1 ;  /* 0x0000000000010942 */ /* 0x000fea0003800100 */
[----:B------:R-:W-:Y:S05]  /*0cd0*/  @P0 BRA `(.L_x_26464) ;  /* 0x0000000000840947 */ /* 0x000fea0003800000 */
[----:B------:R-:W-:Y:S05]  /*0ce0*/  BSYNC.RELIABLE B1 ;  /* 0x0000000000017941 */ /* 0x000fea0003800100 */
.L_x_26460:
        /* <DEDUP_REMOVED lines=25> */
.L_x_26468:
[----:B------:R-:W-:-:S05]  /*0e80*/  FADD.FTZ R2, R7, R2 ;  /* 0x0000000207027221 */ /* 0x000fca0000010000 */
[----:B------:R-:W-:-:S04]  /*0e90*/  F2FP.BF16.F32.PACK_AB R2, RZ, R2 ;  /* 0x00000002ff02723e */ /* 0x000fc800000010ff */
[----:B------:R-:W-:-:S07]  /*0ea0*/  PRMT R7, R2, 0x7610, R7 ;  /* 0x0000761002077816 */ /* 0x000fce0000000007 */
.L_x_26469:
[----:B------:R-:W-:Y:S05]  /*0eb0*/  BSYNC.RECONVERGENT B2 ;  /* 0x0000000000027941 */ /* 0x000fea0003800200 */
.L_x_26467:
[----:B------:R-:W0:Y:S01]  /*0ec0*/  LDC.64 R4, c[0x0][0x580] ;  /* 0x00016000ff047b82 */ /* 0x000e220000000a00 */
[----:B------:R-:W-:Y:S01]  /*0ed0*/  VIADD R3, R3, 0x80 ;  /* 0x0000008003037836 */ /* 0x000fe20000000000 */
[----:B0-----:R1:W-:Y:S06]  /*0ee0*/  STG.E.U16 desc[UR6][R4.64], R7 ;  /* 0x0000000704007986 */ /* 0x0013ec000c101506 */
.L_x_26464:
[----:B------:R-:W-:Y:S05]  /*0ef0*/  BSYNC.RECONVERGENT B0 ;  /* 0x0000000000007941 */ /* 0x000fea0003800200 */
.L_x_26459:
        /* <DEDUP_REMOVED lines=11> */
[----:B------:R-:W-:Y:S01]  /*0fb0*/  UPRMT UR4, UR4, 0x9910, URZ ;  /* 0x0000991004047896 */ /* 0x000fe200080000ff */
[----:B------:R-:W-:-:S05]  /*0fc0*/  PRMT R2, R3, 0x9910, RZ ;  /* 0x0000991003027816 */ /* 0x000fca00000000ff */
[----:B------:R-:W-:-:S13]  /*0fd0*/  ISETP.NE.AND P0, PT, R2, UR4, PT ;  /* 0x0000000402007c0c */ /* 0x000fda000bf05270 */
[----:B------:R-:W-:Y:S05]  /*0fe0*/  @!P0 BRA `(.L_x_26471) ;  /* 0x0000000000348947 */ /* 0x000fea0003800000 */
[----:B------:R-:W-:Y:S01]  /*0ff0*/  LOP3.LUT R2, R0, R3, RZ, 0x3c, !PT ;  /* 0x0000000300027212 */ /* 0x000fe200078e3cff */
[----:B------:R-:W-:Y:S01]  /*1000*/  IMAD.MOV.U32 R4, RZ, RZ, 0xffff ;  /* 0x0000ffffff047424 */ /* 0x000fe200078e00ff */
[----:B------:R-:W-:Y:S02]  /*1010*/  LOP3.LUT R3, R3, 0x7fff, RZ, 0xc0, !PT ;  /* 0x00007fff03037812 */ /* 0x000fe400078ec0ff */
[----:B------:R-:W-:Y:S02]  /*1020*/  PRMT R2, R2, 0x9910, RZ ;  /* 0x0000991002027816 */ /* 0x000fe400000000ff */
[----:B------:R-:W-:Y:S02]  /*1030*/  ISETP.LT.U32.AND P1, PT, R3, UR8, PT ;  /* 0x0000000803007c0c */ /* 0x000fe4000bf21070 */
[----:B------:R-:W-:-:S04]  /*1040*/  ISETP.GT.AND P0, PT, R2, -0x1, PT ;  /* 0xffffffff0200780c */ /* 0x000fc80003f04270 */
[----:B------:R-:W-:-:S04]  /*1050*/  SEL R2, R4, 0x1, !P0 ;  /* 0x0000000104027807 */ /* 0x000fc80004000000 */
[----:B------:R-:W-:-:S04]  /*1060*/  SEL R3, R2, 0xffff, !P1 ;  /* 0x0000ffff02037807 */ /* 0x000fc80004800000 */
[----:B------:R-:W-:Y:S01]  /*1070*/  IADD3 R0, PT, PT, R0, R3, RZ ;  /* 0x0000000300007210 */ /* 0x000fe20007ffe0ff */
[----:B------:R-:W-:Y:S06]  /*1080*/  BRA `(.L_x_26471) ;  /* 0x00000000000c7947 */ /* 0x000fec0003800000 */
.L_x_26470:
[----:B------:R-:W-:-:S05]  /*1090*/  FADD.FTZ R4, R5, R4 ;  /* 0x0000000405047221 */ /* 0x000fca0000010000 */
[----:B------:R-:W-:-:S04]  /*10a0*/  F2FP.BF16.F32.PACK_AB R4, RZ, R4 ;  /* 0x00000004ff04723e */ /* 0x000fc800000010ff */
[----:B------:R-:W-:-:S07]  /*10b0*/  PRMT R0, R4, 0x7610, R0 ;  /* 0x0000761004007816 */ /* 0x000fce0000000000 */
.L_x_26471:
[----:B------:R-:W0:Y:S02]  /*10c0*/  LDC.64 R2, c[0x0][0x580] ;  /* 0x00016000ff027b82 */ /* 0x000e240000000a00 */
[----:B0-----:R-:W-:Y:S01]  /*10d0*/  STG.E.U16 desc[UR6][R2.64], R0 ;  /* 0x0000000002007986 */ /* 0x001fe2000c101506 */
[----:B------:R-:W-:Y:S05]  /*10e0*/  EXIT ;  /* 0x000000000000794d */ /* 0x000fea0003800000 */
.L_x_26444:
[----:B------:R-:W-:Y:S01]  /*10f0*/  UISETP.NE.AND UP0, UPT, UR8, URZ, UPT ;  /* 0x000000ff0800728c */ /* 0x000fe2000bf05270 */
[----:B------:R-:W-:-:S08]  /*1100*/  IADD3 R2, PT, PT, R2, -0x1, RZ ;  /* 0xffffffff02027810 */ /* 0x000fd00007ffe0ff */
[----:B------:R-:W-:Y:S05]  /*1110*/  BRA.U UP0, `(.L_x_26472) ;  /* 0x0000005100dc7547 */ /* 0x000fea000b800000 */
[----:B------:R-:W0:Y:S01]  /*1120*/  LDCU UR8, c[0x0][0x380] ;  /* 0x00007000ff0877ac */ /* 0x000e220008000800 */
[----:B------:R-:W-:Y:S01]  /*1130*/  VIMNMX.U32 R4, PT, PT, R2, 0x18, PT ;  /* 0x0000001802047848 */ /* 0x000fe20003fe0000 */
[----:B------:R-:W-:Y:S04]  /*1140*/  BSSY.RECONVERGENT B1, `(.L_x_26473) ;  /* 0x00003ea000017945 */ /* 0x000fe80003800200 */
[----:B------:R-:W-:Y:S01]  /*1150*/  BSSY.RELIABLE B0, `(.L_x_26474) ;  /* 0x000029e000007945 */ /* 0x000fe20003800100 */
        /* <DEDUP_REMOVED lines=301> */
.L_x_26476:
        /* <DEDUP_REMOVED lines=23> */
.L_x_26478:
[----:B------:R-:W-:-:S05]  /*25a0*/  FADD.FTZ R8, R9, R8 ;  /* 0x0000000809087221 */ /* 0x000fca0000010000 */
[----:B------:R-:W-:-:S04]  /*25b0*/  F2FP.BF16.F32.PACK_AB R8, RZ, R8 ;  /* 0x00000008ff08723e */ /* 0x000fc800000010ff */
[----:B------:R-:W-:-:S07]  /*25c0*/  PRMT R9, R8, 0x7610, R9 ;  /* 0x0000761008097816 */ /* 0x000fce0000000009 */
.L_x_26479:
[----:B------:R-:W-:Y:S05]  /*25d0*/  BSYNC.RECONVERGENT B2 ;  /* 0x0000000000027941 */ /* 0x000fea0003800200 */
.L_x_26477:
        /* <DEDUP_REMOVED lines=306> */
.L_x_26481:
        /* <DEDUP_REMOVED lines=23> */
.L_x_26483:
[----:B------:R-:W-:-:S05]  /*3a70*/  FADD.FTZ R8, R9, R8 ;  /* 0x0000000809087221 */ /* 0x000fca0000010000 */
[----:B------:R-:W-:-:S04]  /*3a80*/  F2FP.BF16.F32.PACK_AB R8, RZ, R8 ;  /* 0x00000008ff08723e */ /* 0x000fc800000010ff */
[----:B------:R-:W-:-:S07]  /*3a90*/  PRMT R9, R8, 0x7610, R9 ;  /* 0x0000761008097816 */ /* 0x000fce0000000009 */
.L_x_26484:
[----:B------:R-:W-:Y:S05]  /*3aa0*/  BSYNC.RECONVERGENT B2 ;  /* 0x0000000000027941 */ /* 0x000fea0003800200 */
.L_x_26482:
[----:B------:R-:W0:Y:S01]  /*3ab0*/  LDCU.64 UR10, c[0x0][0x580] ;  /* 0x0000b000ff0a77ac */ /* 0x000e220008000a00 */
[----:B------:R-:W-:Y:S01]  /*3ac0*/  VIADD R3, R3, 0x80 ;  /* 0x0000008003037836 */ /* 0x000fe20000000000 */
[----:B0-----:R-:W-:-:S04]  /*3ad0*/  IADD3 R6, P0, PT, R5, UR10, RZ ;  /* 0x0000000a05067c10 */ /* 0x001fc8000ff1e0ff */
[----:B------:R-:W-:-:S05]  /*3ae0*/  IADD3.X R7, PT, PT, RZ, UR11, RZ, P0, !PT ;  /* 0x0000000bff077c10 */ /* 0x000fca00087fe4ff */
[----:B------:R0:W-:Y:S04]  /*3af0*/  STG.E.U16 desc[UR6][R6.64], R9 ;  /* 0x0000000906007986 */ /* 0x0001e8000c101506 */
.L_x_26475:
[----:B------:R-:W-:-:S13]  /*3b00*/  ISETP.GE.AND P0, PT, R3, UR8, PT ;  /* 0x0000000803007c0c */ /* 0x000fda000bf06270 */
[----:B------:R-:W-:Y:S05]  /*3b10*/  @P0 BREAK.RELIABLE B0 ;  /* 0x0000000000000942 */ /* 0x000fea0003800100 */
[----:B------:R-:W-:Y:S05]  /*3b20*/  @P0 BRA `(.L_x_26480) ;  /* 0x00000014002c0947 */ /* 0x000fea0003800000 */
[----:B------:R-:W-:Y:S05]  /*3b30*/  BSYNC.RELIABLE B0 ;  /* 0x0000000000007941 */ /* 0x000fea0003800100 */
.L_x_26474:
        /* <DEDUP_REMOVED lines=298> */
.L_x_26485:
        /* <DEDUP_REMOVED lines=23> */
.L_x_26487:
[----:B------:R-:W-:-:S05]  /*4f50*/  FADD.FTZ R8, R9, R8 ;  /* 0x0000000809087221 */ /* 0x000fca0000010000 */
[----:B------:R-:W-:-:S04]  /*4f60*/  F2FP.BF16.F32.PACK_AB R8, RZ, R8 ;  /* 0x00000008ff08723e */ /* 0x000fc800000010ff */
[----:B------:R-:W-:-:S07]  /*4f70*/  PRMT R9, R8, 0x7610, R9 ;  /* 0x0000761008097816 */ /* 0x000fce0000000009 */
.L_x_26488:
[----:B------:R-:W-:Y:S05]  /*4f80*/  BSYNC.RECONVERGENT B2 ;  /* 0x0000000000027941 */ /* 0x000fea0003800200 */
.L_x_26486:
[----:B------:R-:W0:Y:S01]  /*4f90*/  LDCU.64 UR10, c[0x0][0x580] ;  /* 0x0000b000ff0a77ac */ /* 0x000e220008000a00 */
[----:B------:R-:W-:Y:S01]  /*4fa0*/  VIADD R3, R3, 0x80 ;  /* 0x0000008003037836 */ /* 0x000fe20000000000 */
[----:B0-----:R-:W-:-:S04]  /*4fb0*/  IADD3 R6, P0, PT, R5, UR10, RZ ;  /* 0x0000000a05067c10 */ /* 0x001fc8000ff1e0ff */
[----:B------:R-:W-:-:S05]  /*4fc0*/  IADD3.X R7, PT, PT, RZ, UR11, RZ, P0, !PT ;  /* 0x0000000bff077c10 */ /* 0x000fca00087fe4ff */
[----:B------:R1:W-:Y:S04]  /*4fd0*/  STG.E.U16 desc[UR6][R6.64], R9 ;  /* 0x0000000906007986 */ /* 0x0003e8000c101506 */
.L_x_26480:
[----:B------:R-:W-:Y:S05]  /*4fe0*/  BSYNC.RECONVERGENT B1 ;  /* 0x0000000000017941 */ /* 0x000fea0003800200 */
.L_x_26473:
        /* <DEDUP_REMOVED lines=10> */
[----:B------:R-:W-:-:S05]  /*5090*/  SHF.R.U32.HI R7, RZ, UR9, R6 ;  /* 0x00000009ff077c19 */ /* 0x000fca0008011606 */
[----:B------:R-:W-:-:S04]  /*50a0*/  IMAD.MOV R8, RZ, RZ, -R7 ;  /* 0x000000ffff087224 */ /* 0x000fc800078e0a07 */
        /* <DEDUP_REMOVED lines=289> */
.L_x_26489:
[----:B------:R-:W0:Y:S02]  /*62c0*/  LDCU.128 UR8, c[0x0][0x580] ;  /* 0x0000b000ff0877ac */ /* 0x000e240008000c00 */
[----:B0-----:R-:W-:-:S04]  /*62d0*/  IADD3 R4, P0, PT, R2, UR10, RZ ;  /* 0x0000000a02047c10 */ /* 0x001fc8000ff1e0ff */
[----:B------:R-:W-:-:S06]  /*62e0*/  IADD3.X R5, PT, PT, RZ, UR11, RZ, P0, !PT ;  /* 0x0000000bff057c10 */ /* 0x000fcc00087fe4ff */
[----:B------:R-:W2:Y:S01]  /*62f0*/  LDG.E.U16 R5, desc[UR6][R4.64] ;  /* 0x0000000604057981 */ /* 0x000ea2000c1e1500 */
[----:B------:R-:W-:Y:S01]  /*6300*/  SHF.L.U32 R7, R0, 0x10, RZ ;  /* 0x0000001000077819 */ /* 0x000fe200000006ff */
[----:B------:R-:W-:Y:S01]  /*6310*/  BSSY.RECONVERGENT B1, `(.L_x_26490) ;  /* 0x0000015000017945 */ /* 0x000fe20003800200 */
[----:B------:R-:W-:Y:S02]  /*6320*/  IADD3 R2, P2, PT, R3, UR8, RZ ;  /* 0x0000000803027c10 */ /* 0x000fe4000ff5e0ff */
[----:B------:R-:W-:Y:S02]  /*6330*/  FSETP.NAN.FTZ.AND P0, PT, R7, R7, PT ;  /* 0x000000070700720b */ /* 0x000fe40003f18000 */
[----:B------:R-:W-:Y:S01]  /*6340*/  IADD3.X R3, PT, PT, RZ, UR9, RZ, P2, !PT ;  /* 0x00000009ff037c10 */ /* 0x000fe200097fe4ff */
        /* <DEDUP_REMOVED lines=12> */
[----:B------:R-:W-:Y:S01]  /*6410*/  LOP3.LUT R0, R0, 0x1, RZ, 0xfc, !PT ;  /* 0x0000000100007812 */ /* 0x000fe200078efcff */
[----:B------:R-:W-:Y:S06]  /*6420*/  BRA `(.L_x_26492) ;  /* 0x00000000000c7947 */ /* 0x000fec0003800000 */
.L_x_26491:
[----:B------:R-:W-:-:S05]  /*6430*/  FADD.FTZ R6, R7, R6 ;  /* 0x0000000607067221 */ /* 0x000fca0000010000 */
[----:B------:R-:W-:-:S04]  /*6440*/  F2FP.BF16.F32.PACK_AB R6, RZ, R6 ;  /* 0x00000006ff06723e */ /* 0x000fc800000010ff */
[----:B------:R-:W-:-:S07]  /*6450*/  PRMT R0, R6, 0x7610, R0 ;  /* 0x0000761006007816 */ /* 0x000fce0000000000 */
.L_x_26492:
[----:B------:R-:W-:Y:S05]  /*6460*/  BSYNC.RECONVERGENT B1 ;  /* 0x0000000000017941 */ /* 0x000fea0003800200 */
.L_x_26490:
[----:B------:R-:W-:Y:S01]  /*6470*/  STG.E.U16 desc[UR6][R2.64], R0 ;  /* 0x0000000002007986 */ /* 0x000fe2000c101506 */
[----:B------:R-:W-:Y:S05]  /*6480*/  EXIT ;  /* 0x000000000000794d */ /* 0x000fea0003800000 */
.L_x_26472:
        /* <DEDUP_REMOVED lines=305> */
.L_x_26496:
[----:B------:R-:W0:Y:S02]  /*77a0*/  LDCU.64 UR10, c[0x0][0x588] ;  /* 0x0000b100ff0a77ac */ /* 0x000e240008000a00 */
[----:B0-----:R-:W-:-:S05]  /*77b0*/  IADD3 R6, P0, PT, R6, UR10, RZ ;  /* 0x0000000a06067c10 */ /* 0x001fca000ff1e0ff */
[----:B------:R-:W-:-:S05]  /*77c0*/  IMAD.X R7, RZ, RZ, UR11, P0 ;  /* 0x0000000bff077e24 */ /* 0x000fca00080e06ff */
[----:B------:R-:W2:Y:S01]  /*77d0*/  LDG.E.U16 R11, desc[UR6][R6.64] ;  /* 0x00000006060b7981 */ /* 0x000ea2000c1e1500 */
[----:B------:R-:W-:Y:S01]  /*77e0*/  SHF.L.U32 R9, R0, 0x10, RZ ;  /* 0x0000001000097819 */ /* 0x000fe200000006ff */
[----:B------:R-:W-:Y:S03]  /*77f0*/  BSSY.RECONVERGENT B2, `(.L_x_26497) ;  /* 0x0000018000027945 */ /* 0x000fe60003800200 */
        /* <DEDUP_REMOVED lines=8> */
[----:B------:R-:W-:Y:S01]  /*7880*/  UPRMT UR5, UR4, 0x9910, URZ ;  /* 0x0000991004057896 */ /* 0x000fe200080000ff */
[----:B------:R-:W-:Y:S01]  /*7890*/  PRMT R6, R11, 0x9910, RZ ;  /* 0x000099100b067816 */ /* 0x000fe200000000ff */
[----:B------:R-:W-:-:S04]  /*78a0*/  IMAD.U32 R9, RZ, RZ, UR4 ;  /* 0x00000004ff097e24 */ /* 0x000fc8000f8e00ff */
[----:B------:R-:W-:-:S13]  /*78b0*/  ISETP.NE.AND P0, PT, R6, UR5, PT ;  /* 0x0000000506007c0c */ /* 0x000fda000bf05270 */
[----:B------:R-:W-:Y:S05]  /*78c0*/  @!P0 BRA `(.L_x_26498) ;  /* 0x0000000000288947 */ /* 0x000fea0003800000 */
[----:B------:R-:W-:Y:S02]  /*78d0*/  LOP3.LUT R6, R0, R11, RZ, 0x3c, !PT ;  /* 0x0000000b00067212 */ /* 0x000fe400078e3cff */
[----:B------:R-:W-:Y:S02]  /*78e0*/  MOV R8, 0xffff ;  /* 0x0000ffff00087802 */ /* 0x000fe40000000f00 */
[----:B------:R-:W-:Y:S02]  /*78f0*/  PRMT R7, R6, 0x9910, RZ ;  /* 0x0000991006077816 */ /* 0x000fe400000000ff */
[----:B------:R-:W-:Y:S02]  /*7900*/  LOP3.LUT R6, R11, 0x7fff, RZ, 0xc0, !PT ;  /* 0x00007fff0b067812 */ /* 0x000fe400078ec0ff */
[----:B------:R-:W-:Y:S02]  /*7910*/  ISETP.GT.AND P0, PT, R7, -0x1, PT ;  /* 0xffffffff0700780c */ /* 0x000fe40003f04270 */
[----:B------:R-:W-:-:S02]  /*7920*/  ISETP.LT.U32.AND P1, PT, R6, UR8, PT ;  /* 0x0000000806007c0c */ /* 0x000fc4000bf21070 */
[----:B------:R-:W-:-:S04]  /*7930*/  SEL R6, R8, 0x1, !P0 ;  /* 0x0000000108067807 */ /* 0x000fc80004000000 */
[----:B------:R-:W-:-:S04]  /*7940*/  SEL R7, R6, 0xffff, !P1 ;  /* 0x0000ffff06077807 */ /* 0x000fc80004800000 */
[----:B------:R-:W-:-:S04]  /*7950*/  IADD3 R7, PT, PT, R0, R7, RZ ;  /* 0x0000000700077210 */ /* 0x000fc80007ffe0ff */
[----:B------:R-:W-:-:S07]  /*7960*/  PRMT R9, R7, 0x7610, R9 ;  /* 0x0000761007097816 */ /* 0x000fce0000000009 */
.L_x_26498:
[----:B------:R-:W-:Y:S05]  /*7970*/  BSYNC.RECONVERGENT B2 ;  /* 0x0000000000027941 */ /* 0x000fea0003800200 */
.L_x_26497:
        /* <DEDUP_REMOVED lines=306> */
.L_x_26500:
[----:B------:R-:W0:Y:S02]  /*8ca0*/  LDCU.64 UR10, c[0x0][0x588] ;  /* 0x0000b100ff0a77ac */ /* 0x000e240008000a00 */
[----:B0-----:R-:W-:-:S04]  /*8cb0*/  IADD3 R6, P0, PT, R6, UR10, RZ ;  /* 0x0000000a06067c10 */ /* 0x001fc8000ff1e0ff */
[----:B------:R-:W-:-:S05]  /*8cc0*/  IADD3.X R7, PT, PT, RZ, UR11, RZ, P0, !PT ;  /* 0x0000000bff077c10 */ /* 0x000fca00087fe4ff */
[----:B------:R-:W2:Y:S01]  /*8cd0*/  LDG.E.U16 R11, desc[UR6][R6.64] ;  /* 0x00000006060b7981 */ /* 0x000ea2000c1e1500 */
[----:B------:R-:W-:Y:S01]  /*8ce0*/  IMAD.U32 R9, R0, 0x10000, RZ ;  /* 0x0001000000097824 */ /* 0x000fe200078e00ff */
[----:B------:R-:W-:Y:S04]  /*8cf0*/  BSSY.RECONVERGENT B2, `(.L_x_26501) ;  /* 0x0000019000027945 */ /* 0x000fe80003800200 */
        /* <DEDUP_REMOVED lines=10> */
[----:B------:R-:W-:Y:S01]  /*8da0*/  LOP3.LUT R6, R0, R11, RZ, 0x3c, !PT ;  /* 0x0000000b00067212 */ /* 0x000fe200078e3cff */
[----:B------:R-:W-:-:S03]  /*8db0*/  IMAD.MOV.U32 R8, RZ, RZ, 0xffff ;  /* 0x0000ffffff087424 */ /* 0x000fc600078e00ff */
[----:B------:R-:W-:Y:S02]  /*8dc0*/  PRMT R7, R6, 0x9910, RZ ;  /* 0x0000991006077816 */ /* 0x000fe400000000ff */
[----:B------:R-:W-:Y:S02]  /*8dd0*/  LOP3.LUT R6, R11, 0x7fff, RZ, 0xc0, !PT ;  /* 0x00007fff0b067812 */ /* 0x000fe400078ec0ff */
[----:B------:R-:W-:Y:S02]  /*8de0*/  ISETP.GT.AND P0, PT, R7, -0x1, PT ;  /* 0xffffffff0700780c */ /* 0x000fe40003f04270 */
[----:B------:R-:W-:Y:S02]  /*8df0*/  ISETP.LT.U32.AND P1, PT, R6, UR8, PT ;  /* 0x0000000806007c0c */ /* 0x000fe4000bf21070 */
[----:B------:R-:W-:-:S04]  /*8e00*/  SEL R6, R8, 0x1, !P0 ;  /* 0x0000000108067807 */ /* 0x000fc80004000000 */
[----:B------:R-:W-:-:S04]  /*8e10*/  SEL R7, R6, 0xffff, !P1 ;  /* 0x0000ffff06077807 */ /* 0x000fc80004800000 */
[----:B------:R-:W-:-:S04]  /*8e20*/  IADD3 R7, PT, PT, R0, R7, RZ ;  /* 0x0000000700077210 */ /* 0x000fc80007ffe0ff */
[----:B------:R-:W-:Y:S01]  /*8e30*/  PRMT R9, R7, 0x7610, R9 ;  /* 0x0000761007097816 */ /* 0x000fe20000000009 */
[----:B------:R-:W-:Y:S06]  /*8e40*/  BRA `(.L_x_26503) ;  /* 0x00000000000c7947 */ /* 0x000fec0003800000 */
.L_x_26502:
[----:B------:R-:W-:-:S05]  /*8e50*/  FADD.FTZ R8, R9, R8 ;  /* 0x0000000809087221 */ /* 0x000fca0000010000 */
[----:B------:R-:W-:-:S04]  /*8e60*/  F2FP.BF16.F32.PACK_AB R8, RZ, R8 ;  /* 0x00000008ff08723e */ /* 0x000fc800000010ff */
[----:B------:R-:W-:-:S07]  /*8e70*/  PRMT R9, R8, 0x7610, R9 ;  /* 0x0000761008097816 */ /* 0x000fce0000000009 */
.L_x_26503:
[----:B------:R-:W-:Y:S05]  /*8e80*/  BSYNC.RECONVERGENT B2 ;  /* 0x0000000000027941 */ /* 0x000fea0003800200 */
.L_x_26501:
[----:B------:R-:W0:Y:S01]  /*8e90*/  LDCU.64 UR10, c[0x0][0x580] ;  /* 0x0000b000ff0a77ac */ /* 0x000e220008000a00 */
[----:B------:R-:W-:Y:S01]  /*8ea0*/  VIADD R3, R3, 0x80 ;  /* 0x0000008003037836 */ /* 0x000fe20000000000 */
[----:B0-----:R-:W-:-:S04]  /*8eb0*/  IADD3 R6, P0, PT, R5, UR10, RZ ;  /* 0x0000000a05067c10 */ /* 0x001fc8000ff1e0ff */
[----:B------:R-:W-:-:S05]  /*8ec0*/  IADD3.X R7, PT, PT, RZ, UR11, RZ, P0, !PT ;  /* 0x0000000bff077c10 */ /* 0x000fca00087fe4ff */
[----:B------:R0:W-:Y:S04]  /*8ed0*/  STG.E.U16 desc[UR6][R6.64], R9 ;  /* 0x0000000906007986 */ /* 0x0001e8000c101506 */
.L_x_26495:
[----:B------:R-:W-:-:S13]  /*8ee0*/  ISETP.GE.AND P0, PT, R3, UR9, PT ;  /* 0x0000000903007c0c */ /* 0x000fda000bf06270 */
[----:B------:R-:W-:Y:S05]  /*8ef0*/  @P0 BREAK.RELIABLE B0 ;  /* 0x0000000000000942 */ /* 0x000fea0003800100 */
[----:B------:R-:W-:Y:S05]  /*8f00*/  @P0 BRA `(.L_x_26499) ;  /* 0x00000014003c0947 */ /* 0x000fea0003800000 */
[----:B------:R-:W-:Y:S05]  /*8f10*/  BSYNC.RELIABLE B0 ;  /* 0x0000000000007941 */ /* 0x000fea0003800100 */
.L_x_26494:
        /* <DEDUP_REMOVED lines=298> */
.L_x_26504:
[----:B------:R-:W0:Y:S02]  /*a1c0*/  LDCU.64 UR10, c[0x0][0x588] ;  /* 0x0000b100ff0a77ac */ /* 0x000e240008000a00 */
[----:B0-----:R-:W-:-:S04]  /*a1d0*/  IADD3 R6, P0, PT, R6, UR10, RZ ;  /* 0x0000000a06067c10 */ /* 0x001fc8000ff1e0ff */
[----:B------:R-:W-:-:S05]  /*a1e0*/  IADD3.X R7, PT, PT, RZ, UR11, RZ, P0, !PT ;  /* 0x0000000bff077c10 */ /* 0x000fca00087fe4ff */
        /* <DEDUP_REMOVED lines=20> */
[----:B------:R-:W-:-:S05]  /*a330*/  SEL R7, R6, 0xffff, !P1 ;  /* 0x0000ffff06077807 */ /* 0x000fca0004800000 */
[----:B------:R-:W-:-:S05]  /*a340*/  IMAD.IADD R7, R0, 0x1, R7 ;  /* 0x0000000100077824 */ /* 0x000fca00078e0207 */
[----:B------:R-:W-:Y:S01]  /*a350*/  PRMT R9, R7, 0x7610, R9 ;  /* 0x0000761007097816 */ /* 0x000fe20000000009 */
[----:B------:R-:W-:Y:S06]  /*a360*/  BRA `(.L_x_26507) ;  /* 0x00000000000c7947 */ /* 0x000fec0003800000 */
.L_x_26506:
[----:B------:R-:W-:-:S05]  /*a370*/  FADD.FTZ R8, R9, R8 ;  /* 0x0000000809087221 */ /* 0x000fca0000010000 */
[----:B------:R-:W-:-:S04]  /*a380*/  F2FP.BF16.F32.PACK_AB R8, RZ, R8 ;  /* 0x00000008ff08723e */ /* 0x000fc800000010ff */
[----:B------:R-:W-:-:S07]  /*a390*/  PRMT R9, R8, 0x7610, R9 ;  /* 0x0000761008097816 */ /* 0x000fce0000000009 */
.L_x_26507:
[----:B------:R-:W-:Y:S05]  /*a3a0*/  BSYNC.RECONVERGENT B2 ;  /* 0x0000000000027941 */ /* 0x000fea0003800200 */
.L_x_26505:
[----:B------:R-:W0:Y:S01]  /*a3b0*/  LDCU.64 UR10, c[0x0][0x580] ;  /* 0x0000b000ff0a77ac */ /* 0x000e220008000a00 */
[----:B------:R-:W-:Y:S02]  /*a3c0*/  IADD3 R3, PT, PT, R3, 0x80, RZ ;  /* 0x0000008003037810 */ /* 0x000fe40007ffe0ff */
[----:B0-----:R-:W-:-:S04]  /*a3d0*/  IADD3 R6, P0, PT, R5, UR10, RZ ;  /* 0x0000000a05067c10 */ /* 0x001fc8000ff1e0ff */
[----:B------:R-:W-:-:S05]  /*a3e0*/  IADD3.X R7, PT, PT, RZ, UR11, RZ, P0, !PT ;  /* 0x0000000bff077c10 */ /* 0x000fca00087fe4ff */
[----:B------:R1:W-:Y:S04]  /*a3f0*/  STG.E.U16 desc[UR6][R6.64], R9 ;  /* 0x0000000906007986 */ /* 0x0003e8000c101506 */
.L_x_26499:
[----:B------:R-:W-:Y:S05]  /*a400*/  BSYNC.RECONVERGENT B1 ;  /* 0x0000000000017941 */ /* 0x000fea0003800200 */
.L_x_26493:
        /* <DEDUP_REMOVED lines=301> */
.L_x_26508:
[----:B------:R-:W0:Y:S02]  /*b6e0*/  LDCU.128 UR12, c[0x0][0x580] ;  /* 0x0000b000ff0c77ac */ /* 0x000e240008000c00 */
[----:B0-----:R-:W-:-:S04]  /*b6f0*/  IADD3 R4, P0, PT, R2, UR14, RZ ;  /* 0x0000000e02047c10 */ /* 0x001fc8000ff1e0ff */
[----:B------:R-:W-:-:S05]  /*b700*/  IADD3.X R5, PT, PT, RZ, UR15, RZ, P0, !PT ;  /* 0x0000000fff057c10 */ /* 0x000fca00087fe4ff */
        /* <DEDUP_REMOVED lines=22> */
[----:B------:R-:W-:Y:S01]  /*b870*/  IADD3 R0, PT, PT, R0, R5, RZ ;  /* 0x0000000500007210 */ /* 0x000fe20007ffe0ff */
[----:B------:R-:W-:Y:S06]  /*b880*/  BRA `(.L_x_26511) ;  /* 0x00000000000c7947 */ /* 0x000fec0003800000 */
.L_x_26510:
[----:B------:R-:W-:-:S05]  /*b890*/  FADD.FTZ R6, R9, R6 ;  /* 0x0000000609067221 */ /* 0x000fca0000010000 */
[----:B------:R-:W-:-:S04]  /*b8a0*/  F2FP.BF16.F32.PACK_AB R6, RZ, R6 ;  /* 0x00000006ff06723e */ /* 0x000fc800000010ff */
[----:B------:R-:W-:-:S07]  /*b8b0*/  PRMT R0, R6, 0x7610, R0 ;  /* 0x0000761006007816 */ /* 0x000fce0000000000 */
.L_x_26511:
[----:B------:R-:W-:Y:S05]  /*b8c0*/  BSYNC.RECONVERGENT B1 ;  /* 0x0000000000017941 */ /* 0x000fea0003800200 */
.L_x_26509:
[----:B------:R-:W-:Y:S01]  /*b8d0*/  STG.E.U16 desc[UR6][R2.64], R0 ;  /* 0x0000000002007986 */ /* 0x000fe2000c101506 */
[----:B------:R-:W-:Y:S05]  /*b8e0*/  EXIT ;  /* 0x000000000000794d */ /* 0x000fea0003800000 */
.L_x_26512:
        /* <DEDUP_REMOVED lines=9> */
.L_x_32556:


//--------------------- .text._ZN2at6native27unrolled_elementwise_kernelINS0_13AUnaryFunctorIN3c108BFloat16ES4_S4_ZZZNS0_21nextafter_kernel_cudaERNS_18TensorIteratorBaseEENKUlvE_clEvENKUlvE1_clEvEUlS4_S4_E_EESt5arrayIPcLm2EELi4E23TrivialOffsetCalculatorILi1EjESF_NS0_6memory15LoadWithoutCastENSG_16StoreWithoutCastEEEviT_T0_T2_T3_T4_T5_ --------------------------
	.section	.text._ZN2at6native27unrolled_elementwise_kernelINS0_13AUnaryFunctorIN3c108BFloat16ES4_S4_ZZZNS0_21nextafter_kernel_cudaERNS_18TensorIteratorBaseEENKUlvE_clEvENKUlvE1_clEvEUlS4_S4_E_EESt5arrayIPcLm2EELi4E23TrivialOffsetCalculatorILi1EjESF_NS0_6memory15LoadWithoutCastENSG_16StoreWithoutCastEEEviT_T0_T2_T3_T4_T5_,"ax",@progbits
	.align	128
        .global         _ZN2at6native27unrolled_elementwise_kernelINS0_13AUnaryFunctorIN3c108BFloat16ES4_S4_ZZZNS0_21nextafter_kernel_cudaERNS_18TensorIteratorBaseEENKUlvE_clEvENKUlvE1_clEvEUlS4_S4_E_EESt5arrayIPcLm2EELi4E23TrivialOffsetCalculatorILi1EjESF_NS0_6memory15LoadWithoutCastENSG_16StoreWithoutCastEEEviT_T0_T2_T3_T4_T5_
        .type           _ZN2at6native27unrolled_elementwise_kernelINS0_13AUnaryFunctorIN3c108BFloat16ES4_S4_ZZZNS0_21nextafter_kernel_cudaERNS_18TensorIteratorBaseEENKUlvE_clEvENKUlvE1_clEvEUlS4_S4_E_EESt5arrayIPcLm2EELi4E23TrivialOffsetCalculatorILi1EjESF_NS0_6memory15LoadWithoutCastENSG_16StoreWithoutCastEEEviT_T0_T2_T3_T4_T5_,@function
        .size           _ZN2at6native27unrolled_elementwise_kernelINS0_13AUnaryFunctorIN3c108BFloat16ES4_S4_ZZZNS0_21nextafter_kernel_cudaERNS_18TensorIteratorBaseEENKUlvE_clEvENKUlvE1_clEvEUlS4_S4_E_EESt5arrayIPcLm2EELi4E23TrivialOffsetCalculatorILi1EjESF_NS0_6memory15LoadWithoutCastENSG_16StoreWithoutCastEEEviT_T0_T2_T3_T4_T5_,(.L_x_32557 - _ZN2at6native27unrolled_elementwise_kernelINS0_13AUnaryFunctorIN3c108BFloat16ES4_S4_ZZZNS0_21nextafter_kernel_cudaERNS_18TensorIteratorBaseEENKUlvE_clEvENKUlvE1_clEvEUlS4_S4_E_EESt5arrayIPcLm2EELi4E23TrivialOffsetCalculatorILi1EjESF_NS0_6memory15LoadWithoutCastENSG_16StoreWithoutCastEEEviT_T0_T2_T3_T4_T5_)
        .other          _ZN2at6native27unrolled_elementwise_kernelINS0_13AUnaryFunctorIN3c108BFloat16ES4_S4_ZZZNS0_21nextafter_kernel_cudaERNS_18TensorIteratorBaseEENKUlvE_clEvENKUlvE1_clEvEUlS4_S4_E_EESt5arrayIPcLm2EELi4E23TrivialOffsetCalculatorILi1EjESF_NS0_6memory15LoadWithoutCastENSG_16StoreWithoutCastEEEviT_T0_T2_T3_T4_T5_,@"STO_CUDA_ENTRY STV_DEFAULT"
_ZN2at6native27unrolled_elementwise_kernelINS0_13AUnaryFunctorIN3c108BFloat16ES4_S4_ZZZNS0_21nextafter_kernel_cudaERNS_18TensorIteratorBaseEENKUlvE_clEvENKUlvE1_clEvEUlS4_S4_E_EESt5arrayIPcLm2EELi4E23TrivialOffsetCalculatorILi1EjESF_NS0_6memory15LoadWithoutCastENSG_16StoreWithoutCastEEEviT_T0_T2_T3_T4_T5_:
.text._ZN2at6native27unrolled_elementwise_kernelINS0_13AUnaryFunctorIN3c108BFloat16ES4_S4_ZZZNS0_21nextafter_kernel_cudaERNS_18TensorIteratorBaseEENKUlvE_clEvENKUlvE1_clEvEUlS4_S4_E_EESt5arrayIPcLm2EELi4E23TrivialOffsetCalculatorILi1EjESF_NS0_6memory15LoadWithoutCastENSG_16StoreWithoutCastEEEviT_T0_T2_T3_T4_T5_:
        /* <DEDUP_REMOVED lines=10> */
[----:B------:R-:W2:Y:S01]  /*00a0*/  LDCU.U16 UR5, c[0x0][0x386] ;  /* 0x000070c0ff0577ac */ /* 0x000ea20008000400 */
[----:B------:R-:W-:Y:S02]  /*00b0*/  @!P0 IMAD R15, R0, 0x200, R3 ;  /* 0x00000200000f8824 */ /* 0x000fe400078e0203 */
[----:B------:R-:W-:-:S13]  /*00c0*/  ISETP.GE.AND P1, PT, R11, R2, PT ;  /* 0x000000020b00720c */ /* 0x000fda0003f26270 */
[----:B------:R-:W-:Y:S01]  /*00d0*/  @!P1 IMAD R17, R0, 0x200, R11 ;  /* 0x0000020000119824 */ /* 0x000fe200078e020b */
[----:B------:R-:W3:Y:S01]  /*00e0*/  @!P1 LDC.64 R12, c[0x0][0x390] ;  /* 0x0000e400ff0c9b82 */ /* 0x000ee20000000a00 */
        /* <DEDUP_REMOVED lines=8> */
[----:B---3--:R-:W-:-:S03]  /*0170*/  @!P1 IMAD.WIDE.U32 R12, R17, 0x2, R12 ;  /* 0x00000002110c9825 */ /* 0x008fc600078e000c */
[----:B------:R-:W-:-:S13]  /*0180*/  ISETP.GE.AND P2, PT, R11, R2, PT ;  /* 0x000000020b00720c */ /* 0x000fda0003f46270 */
[----:B------:R-:W3:Y:S01]  /*0190*/  @!P2 LDC.64 R6, c[0x0][0x390] ;  /* 0x0000e400ff06ab82 */ /* 0x000ee20000000a00 */
[----:B------:R-:W-:Y:S02]  /*01a0*/  @!P2 IMAD R11, R0, 0x200, R11 ;  /* 0x00000200000ba824 */ /* 0x000fe400078e020b */
[----:B-1----:R-:W-:Y:S01]  /*01b0*/  @!P3 IMAD.WIDE.U32 R18, R19, 0x2, R8 ;  /* 0x000000021312b825 */ /* 0x002fe200078e0008 */
[----:B------:R-:W-:-:S03]  /*01c0*/  PRMT R9, RZ, 0x7610, R9 ;  /* 0x00007610ff097816 */ /* 0x000fc60000000009 */
[----:B---3--:R-:W-:Y:S01]  /*01d0*/  @!P2 IMAD.WIDE.U32 R16, R11, 0x2, R6 ;  /* 0x000000020b10a825 */ /* 0x008fe200078e0006 */
[----:B------:R-:W-:Y:S02]  /*01e0*/  PRMT R11, RZ, 0x7610, R11 ;  /* 0x00007610ff0b7816 */ /* 0x000fe4000000000b */
[----:B------:R-:W-:Y:S02]  /*01f0*/  PRMT R7, RZ, 0x7610, R7 ;  /* 0x00007610ff077816 */ /* 0x000fe40000000007 */
[----:B------:R0:W5:Y:S04]  /*0200*/  @!P2 LDG.E.U16 R9, desc[UR6][R16.64] ;  /* 0x000000061009a981 */ /* 0x000168000c1e1500 */
[----:B------:R0:W5:Y:S04]  /*0210*/  @!P1 LDG.E.U16 R11, desc[UR6][R12.64] ;  /* 0x000000060c0b9981 */ /* 0x000168000c1e1500 */
[----:B------:R0:W5:Y:S01]  /*0220*/  @!P3 LDG.E.U16 R7, desc[UR6][R18.64] ;  /* 0x000000061207b981 */ /* 0x000162000c1e1500 */
[----:B--2---:R-:W-:-:S05]  /*0230*/  IMAD.U32 R6, RZ, RZ, UR5 ;  /* 0x00000005ff067e24 */ /* 0x004fca000f8e00ff */
[----:B------:R-:W-:Y:S01]  /*0240*/  LOP3.LUT P0, R8, R6, 0x7fff, RZ, 0xc0, !PT ;  /* 0x00007fff06087812 */ /* 0x000fe2000780c0ff */
[----:B------:R-:W-:-:S12]  /*0250*/  BSSY.RECONVERGENT B0, `(.L_x_26513) ;  /* 0x00000d5000007945 */ /* 0x000fd80003800200 */
[----:B0-----:R-:W-:Y:S05]  /*0260*/  @P0 BRA `(.L_x_26514) ;  /* 0x0000000400900947 */ /* 0x001fea0003800000 */
[----:B------:R-:W-:Y:S01]  /*0270*/  ISETP.GE.AND P2, PT, R3, R2, PT ;  /* 0x000000020300720c */ /* 0x000fe20003f46270 */
[----:B------:R-:W-:-:S12]  /*0280*/  BSSY.RECONVERGENT B1, `(.L_x_26515) ;  /* 0x0000017000017945 */ /* 0x000fd80003800200 */
[----:B------:R-:W-:Y:S05]  /*0290*/  @P2 BRA `(.L_x_26516) ;  /* 0x0000000000542947 */ /* 0x000fea0003800000 */
[----:B------:R-:W-:Y:S02]  /*02a0*/  IMAD.U32 R5, R6, 0x10000, RZ ;  /* 0x0001000006057824 */ /* 0x000fe400078e00ff */
[----:B-----5:R-:W-:-:S03]  /*02b0*/  IMAD.U32 R4, R15, 0x10000, RZ ;  /* 0x000100000f047824 */ /* 0x020fc600078e00ff */
[----:B------:R-:W-:Y:S02]  /*02c0*/  FSETP.NAN.FTZ.AND P0, PT, R5, R5, PT ;  /* 0x000000050500720b */ /* 0x000fe40003f18000 */
        /* <DEDUP_REMOVED lines=15> */
.L_x_26517:
[----:B------:R-:W-:-:S05]  /*03c0*/  FADD.FTZ R4, R5, R4 ;  /* 0x0000000405047221 */ /* 0x000fca0000010000 */
[----:B------:R-:W-:-:S04]  /*03d0*/  F2FP.BF16.F32.PACK_AB R4, RZ, R4 ;  /* 0x00000004ff04723e */ /* 0x000fc800000010ff */
[----:B------:R-:W-:-:S07]  /*03e0*/  PRMT R5, R4, 0x7610, R5 ;  /* 0x0000761004057816 */ /* 0x000fce0000000005 */
.L_x_26516:
[----:B------:R-:W-:Y:S05]  /*03f0*/  BSYNC.RECONVERGENT B1 ;  /* 0x0000000000017941 */ /* 0x000fea0003800200 */
.L_x_26515:
        /* <DEDUP_REMOVED lines=10> */
[----:B------:R-:W-:Y:S01]  /*04a0*/  UPRMT UR4, UR5, 0x9910, URZ ;  /* 0x0000991005047896 */ /* 0x000fe200080000ff */
[----:B------:R-:W-:-:S05]  /*04b0*/  PRMT R4, R11, 0x9910, RZ ;  /* 0x000099100b047816 */ /* 0x000fca00000000ff */
[----:B------:R-:W-:Y:S01]  /*04c0*/  ISETP.NE.AND P0, PT, R4, UR4, PT ;  /* 0x0000000404007c0c */ /* 0x000fe2000bf05270 */
[----:B------:R-:W-:-:S12]  /*04d0*/  IMAD.U32 R4, RZ, RZ, UR5 ;  /* 0x00000005ff047e24 */ /* 0x000fd8000f8e00ff */
        /* <DEDUP_REMOVED lines=8> */
.L_x_26520:
[----:B------:R-:W-:-:S05]  /*0560*/  FADD.FTZ R4, R15, R4 ;  /* 0x000000040f047221 */ /* 0x000fca0000010000 */
[----:B------:R-:W-:-:S07]  /*0570*/  F2FP.BF16.F32.PACK_AB R4, RZ, R4 ;  /* 0x00000004ff04723e */ /* 0x000fce00000010ff */
.L_x_26519:
[----:B------:R-:W-:Y:S05]  /*0580*/  BSYNC.RECONVERGENT B1 ;  /* 0x0000000000017941 */ /* 0x000fea0003800200 */
.L_x_26518:
        /* <DEDUP_REMOVED lines=22> */
.L_x_26523:
[----:B------:R-:W-:-:S05]  /*06f0*/  FADD.FTZ R8, R11, R8 ;  /* 0x000000080b087221 */ /* 0x000fca0000010000 */
[----:B------:R-:W-:-:S04]  /*0700*/  F2FP.BF16.F32.PACK_AB R8, RZ, R8 ;  /* 0x00000008ff08723e */ /* 0x000fc800000010ff */
[----:B------:R-:W-:-:S07]  /*0710*/  PRMT R10, R8, 0x7610, R10 ;  /* 0x00007610080a7816 */ /* 0x000fce000000000a */
.L_x_26522:
[----:B------:R-:W-:Y:S05]  /*0720*/  BSYNC.RECONVERGENT B1 ;  /* 0x0000000000017941 */ /* 0x000fea0003800200 */
.L_x_26521:
        /* <DEDUP_REMOVED lines=20> */
.L_x_26525:
[----:B------:R-:W-:-:S05]  /*0870*/  FADD.FTZ R7, R8, R7 ;  /* 0x0000000708077221 */ /* 0x000fca0000010000 */
[----:B------:R-:W-:-:S04]  /*0880*/  F2FP.BF16.F32.PACK_AB R7, RZ, R7 ;  /* 0x00000007ff07723e */ /* 0x000fc800000010ff */
[----:B------:R-:W-:Y:S01]  /*0890*/  PRMT R6, R7, 0x7610, R6 ;  /* 0x0000761007067816 */ /* 0x000fe20000000006 */
[----:B------:R-:W-:Y:S06]  /*08a0*/  BRA `(.L_x_26524) ;  /* 0x0000000400bc7947 */ /* 0x000fec0003800000 */
.L_x_26514:
        /* <DEDUP_REMOVED lines=26> */
.L_x_26527:
[----:B------:R-:W-:Y:S05]  /*0a50*/  BSYNC.RECONVERGENT B1 ;  /* 0x0000000000017941 */ /* 0x000fea0003800200 */
.L_x_26526:
        /* <DEDUP_REMOVED lines=26> */
.L_x_26530:
[----:B------:R-:W-:-:S05]  /*0c00*/  FADD.FTZ R4, R15, R4 ;  /* 0x000000040f047221 */ /* 0x000fca0000010000 */
[----:B------:R-:W-:-:S07]  /*0c10*/  F2FP.BF16.F32.PACK_AB R4, RZ, R4 ;  /* 0x00000004ff04723e */ /* 0x000fce00000010ff */
.L_x_26529:
[----:B------:R-:W-:Y:S05]  /*0c20*/  BSYNC.RECONVERGENT B1 ;  /* 0x0000000000017941 */ /* 0x000fea0003800200 */
.L_x_26528:
        /* <DEDUP_REMOVED lines=26> */
.L_x_26533:
[----:B------:R-:W-:-:S05]  /*0dd0*/  FADD.FTZ R7, R11, R10 ;  /* 0x0000000a0b077221 */ /* 0x000fca0000010000 */
[----:B------:R-:W-:-:S04]  /*0de0*/  F2FP.BF16.F32.PACK_AB R7, RZ, R7 ;  /* 0x00000007ff07723e */ /* 0x000fc800000010ff */
[----:B------:R-:W-:-:S07]  /*0df0*/  PRMT R10, R7, 0x7610, R10 ;  /* 0x00007610070a7816 */ /* 0x000fce000000000a */
.L_x_26532:
[----:B------:R-:W-:Y:S05]  /*0e00*/  BSYNC.RECONVERGENT B1 ;  /* 0x0000000000017941 */ /* 0x000fea0003800200 */
.L_x_26531:
        /* <DEDUP_REMOVED lines=23> */
.L_x_26534:
[----:B------:R-:W-:-:S05]  /*0f80*/  FADD.FTZ R6, R12, R7 ;  /* 0x000000070c067221 */ /* 0x000fca0000010000 */
[----:B------:R-:W-:-:S07]  /*0f90*/  F2FP.BF16.F32.PACK_AB R6, RZ, R6 ;  /* 0x00000006ff06723e */ /* 0x000fce00000010ff */
.L_x_26524:
[----:B------:R-:W-:Y:S05]  /*0fa0*/  BSYNC.RECONVERGENT B0 ;  /* 0x0000000000007941 */ /* 0x000fea0003800200 */
.L_x_26513:
        /* <DEDUP_REMOVED lines=18> */
.L_x_26536:
[----:B------:R-:W-:Y:S05]  /*10d0*/  BSYNC.RECONVERGENT B0 ;  /* 0x0000000000007941 */ /* 0x000fea0003800200 */
.L_x_26535:
[----:B------:R-:W-:-:S13]  /*10e0*/  ISETP.GE.AND P0, PT, R3, R2, PT ;  /* 0x000000020300720c */ /* 0x000fda0003f06270 */
[----:B------:R-:W-:Y:S05]  /*10f0*/  @P0 EXIT ;  /* 0x000000000000094d */ /* 0x000fea0003800000 */
[----:B01----:R-:W0:Y:S01]  /*1100*/  LDC.64 R4, c[0x0][0x388] ;  /* 0x0000e200ff047b82 */ /* 0x003e220000000a00 */
[----:B------:R-:W-:-:S04]  /*1110*/  IMAD R3, R0, 0x200, R3 ;  /* 0x0000020000037824 */ /* 0x000fc800078e0203 */
[----:B0-----:R-:W-:-:S05]  /*1120*/  IMAD.WIDE.U32 R2, R3, 0x2, R4 ;  /* 0x0000000203027825 */ /* 0x001fca00078e0004 */
[----:B------:R-:W-:Y:S01]  /*1130*/  STG.E.U16 desc[UR6][R2.64], R6 ;  /* 0x0000000602007986 */ /* 0x000fe2000c101506 */
[----:B------:R-:W-:Y:S05]  /*1140*/  EXIT ;  /* 0x000000000000794d */ /* 0x000fea0003800000 */
.L_x_26537:
        /* <DEDUP_REMOVED lines=11> */
.L_x_32557:


//--------------------- .text._ZN2at6native29vectorized_elementwise_kernelILi2ENS0_13AUnaryFunctorIN3c108BFloat16ES4_S4_ZZZNS0_21nextafter_kernel_cudaERNS_18TensorIteratorBaseEENKUlvE_clEvENKUlvE1_clEvEUlS4_S4_E_EESt5arrayIPcLm2EEEEviT0_T1_ --------------------------
	.section	.text._ZN2at6native29vectorized_elementwise_kernelILi2ENS0_13AUnaryFunctorIN3c108BFloat16ES4_S4_ZZZNS0_21nextafter_kernel_cudaERNS_18TensorIteratorBaseEENKUlvE_clEvENKUlvE1_clEvEUlS4_S4_E_EESt5arrayIPcLm2EEEEviT0_T1_,"ax",@progbits
	.align	128
        .global         _ZN2at6native29vectorized_elementwise_kernelILi2ENS0_13AUnaryFunctorIN3c108BFloat16ES4_S4_ZZZNS0_21nextafter_kernel_cudaERNS_18TensorIteratorBaseEENKUlvE_clEvENKUlvE1_clEvEUlS4_S4_E_EESt5arrayIPcLm2EEEEviT0_T1_
        .type           _ZN2at6native29vectorized_elementwise_kernelILi2ENS0_13AUnaryFunctorIN3c108BFloat16ES4_S4_ZZZNS0_21nextafter_kernel_cudaERNS_18TensorIteratorBaseEENKUlvE_clEvENKUlvE1_clEvEUlS4_S4_E_EESt5arrayIPcLm2EEEEviT0_T1_,@function
        .size           _ZN2at6native29vectorized_elementwise_kernelILi2ENS0_13AUnaryFunctorIN3c108BFloat16ES4_S4_ZZZNS0_21nextafter_kernel_cudaERNS_18TensorIteratorBaseEENKUlvE_clEvENKUlvE1_clEvEUlS4_S4_E_EESt5arrayIPcLm2EEEEviT0_T1_,(.L_x_32558 - _ZN2at6native29vectorized_elementwise_kernelILi2ENS0_13AUnaryFunctorIN3c108BFloat16ES4_S4_ZZZNS0_21nextafter_kernel_cudaERNS_18TensorIteratorBaseEENKUlvE_clEvENKUlvE1_clEvEUlS4_S4_E_EESt5arrayIPcLm2EEEEviT0_T1_)
        .other          _ZN2at6native29vectorized_elementwise_kernelILi2ENS0_13AUnaryFunctorIN3c108BFloat16ES4_S4_ZZZNS0_21nextafter_kernel_cudaERNS_18TensorIteratorBaseEENKUlvE_clEvENKUlvE1_clEvEUlS4_S4_E_EESt5arrayIPcLm2EEEEviT0_T1_,@"STO_CUDA_ENTRY STV_DEFAULT"
_ZN2at6native29vectorized_elementwise_kernelILi2ENS0_13AUnaryFunctorIN3c108BFloat16ES4_S4_ZZZNS0_21nextafter_kernel_cudaERNS_18TensorIteratorBaseEENKUlvE_clEvENKUlvE1_clEvEUlS4_S4_E_EESt5arrayIPcLm2EEEEviT0_T1_:
.text._ZN2at6native29vectorized_elementwise_kernelILi2ENS0_13AUnaryFunctorIN3c108BFloat16ES4_S4_ZZZNS0_21nextafter_kernel_cudaERNS_18TensorIteratorBaseEENKUlvE_clEvENKUlvE1_clEvEUlS4_S4_E_EESt5arrayIPcLm2EEEEviT0_T1_:
        /* <DEDUP_REMOVED lines=29> */
[----:B0-----:R-:W0:Y:S01]  /*01d0*/  @!P3 LDC.64 R2, c[0x0][0x390] ;  /* 0x0000e400ff02bb82 */ /* 0x001e220000000a00 */
        /* <DEDUP_REMOVED lines=11> */
[----:B------:R-:W-:Y:S01]  /*0290*/  PRMT R28, RZ, 0x7610, R28 ;  /* 0x00007610ff1c7816 */ /* 0x000fe2000000001c */
[----:B------:R-:W-:Y:S01]  /*02a0*/  @!P0 VIADD R27, R27, 0x80 ;  /* 0x000000801b1b8836 */ /* 0x000fe20000000000 */
[----:B------:R-:W-:Y:S01]  /*02b0*/  PRMT R26, RZ, 0x7610, R26 ;  /* 0x00007610ff1a7816 */ /* 0x000fe2000000001a */
[----:B-1----:R-:W-:Y:S01]  /*02c0*/  @!P5 IMAD.WIDE.U32 R14, R22, 0x2, R14 ;  /* 0x00000002160ed825 */ /* 0x002fe200078e000e */
[----:B------:R-:W-:Y:S01]  /*02d0*/  PRMT R24, RZ, 0x7610, R24 ;  /* 0x00007610ff187816 */ /* 0x000fe20000000018 */
[----:B------:R-:W1:Y:S01]  /*02e0*/  @!P0 LDC.64 R8, c[0x0][0x390] ;  /* 0x0000e400ff088b82 */ /* 0x000e620000000a00 */
[----:B------:R-:W-:-:S13]  /*02f0*/  ISETP.GE.U32.AND P6, PT, R27, R16, PT ;  /* 0x000000101b00720c */ /* 0x000fda0003fc6070 */
[----:B------:R-:W1:Y:S01]  /*0300*/  @!P6 LDC.64 R10, c[0x0][0x390] ;  /* 0x0000e400ff0aeb82 */ /* 0x000e620000000a00 */
[----:B------:R-:W-:Y:S01]  /*0310*/  PRMT R22, RZ, 0x7610, R22 ;  /* 0x00007610ff167816 */ /* 0x000fe20000000016 */
[----:B--2---:R-:W-:-:S04]  /*0320*/  @!P4 IMAD.WIDE.U32 R12, R20, 0x2, R12 ;  /* 0x00000002140cc825 */ /* 0x004fc800078e000c */
[----:B------:R-:W-:Y:S01]  /*0330*/  @!P6 IMAD.IADD R27, R0, 0x1, R27 ;  /* 0x00000001001be824 */ /* 0x000fe200078e021b */
[----:B------:R2:W5:Y:S01]  /*0340*/  @!P4 LDG.E.U16 R22, desc[UR6][R12.64] ;  /* 0x000000060c16c981 */ /* 0x000562000c1e1500 */
[----:B0-----:R-:W-:-:S04]  /*0350*/  @!P3 IMAD.WIDE.U32 R2, R29, 0x2, R2 ;  /* 0x000000021d02b825 */ /* 0x001fc800078e0002 */
[----:B---3--:R-:W-:Y:S01]  /*0360*/  @!P2 IMAD.WIDE.U32 R4, R25, 0x2, R4 ;  /* 0x000000021904a825 */ /* 0x008fe200078e0004 */
[----:B------:R-:W5:Y:S03]  /*0370*/  @!P3 LDG.E.U16 R28, desc[UR6][R2.64] ;  /* 0x00000006021cb981 */ /* 0x000f66000c1e1500 */
[----:B----4-:R-:W-:Y:S01]  /*0380*/  @!P1 IMAD.WIDE.U32 R6, R23, 0x2, R6 ;  /* 0x0000000217069825 */ /* 0x010fe200078e0006 */
[----:B--2---:R-:W-:Y:S01]  /*0390*/  PRMT R12, RZ, 0x7610, R12 ;  /* 0x00007610ff0c7816 */ /* 0x004fe2000000000c */
[----:B------:R-:W5:Y:S04]  /*03a0*/  @!P2 LDG.E.U16 R26, desc[UR6][R4.64] ;  /* 0x00000006041aa981 */ /* 0x000f68000c1e1500 */
[----:B------:R-:W5:Y:S01]  /*03b0*/  @!P1 LDG.E.U16 R24, desc[UR6][R6.64] ;  /* 0x0000000606189981 */ /* 0x000f62000c1e1500 */
[----:B-1----:R-:W-:-:S05]  /*03c0*/  @!P6 IMAD.WIDE.U32 R10, R27, 0x2, R10 ;  /* 0x000000021b0ae825 */ /* 0x002fca00078e000a */
[----:B------:R-:W5:Y:S01]  /*03d0*/  @!P6 LDG.E.U16 R12, desc[UR6][R10.64] ;  /* 0x000000060a0ce981 */ /* 0x000f62000c1e1500 */
[----:B------:R-:W-:Y:S01]  /*03e0*/  PRMT R20, RZ, 0x7610, R20 ;  /* 0x00007610ff147816 */ /* 0x000fe20000000014 */
[----:B------:R-:W-:-:S05]  /*03f0*/  @!P0 IMAD.WIDE.U32 R8, R21, 0x2, R8 ;  /* 0x0000000215088825 */ /* 0x000fca00078e0008 */
[----:B------:R0:W5:Y:S02]  /*0400*/  @!P5 LDG.E.U16 R20, desc[UR6][R14.64] ;  /* 0x000000060e14d981 */ /* 0x000164000c1e1500 */
[----:B0-----:R-:W-:-:S06]  /*0410*/  PRMT R14, RZ, 0x7610, R14 ;  /* 0x00007610ff0e7816 */ /* 0x001fcc000000000e */
[----:B------:R0:W5:Y:S01]  /*0420*/  @!P0 LDG.E.U16 R14, desc[UR6][R8.64] ;  /* 0x00000006080e8981 */ /* 0x000162000c1e1500 */
[----:B------:R-:W-:Y:S01]  /*0430*/  LOP3.LUT P0, R13, R17, 0x7fff, RZ, 0xc0, !PT ;  /* 0x00007fff110d7812 */ /* 0x000fe2000780c0ff */
[----:B------:R-:W-:-:S12]  /*0440*/  BSSY.RECONVERGENT B0, `(.L_x_26539) ;  /* 0x00001af000007945 */ /* 0x000fd80003800200 */
[----:B0-----:R-:W-:Y:S05]  /*0450*/  @P0 BRA `(.L_x_26540) ;  /* 0x0000000c00240947 */ /* 0x001fea0003800000 */
[----:B------:R-:W-:Y:S01]  /*0460*/  ISETP.GE.U32.AND P2, PT, R19, R16, PT ;  /* 0x000000101300720c */ /* 0x000fe20003f46070 */
        /* <DEDUP_REMOVED lines=20> */
.L_x_26543:
[----:B------:R-:W-:-:S05]  /*05b0*/  FADD.FTZ R2, R3, R2 ;  /* 0x0000000203027221 */ /* 0x000fca0000010000 */
[----:B------:R-:W-:-:S04]  /*05c0*/  F2FP.BF16.F32.PACK_AB R2, RZ, R2 ;  /* 0x00000002ff02723e */ /* 0x000fc800000010ff */
[----:B------:R-:W-:-:S07]  /*05d0*/  PRMT R7, R2, 0x7610, R7 ;  /* 0x0000761002077816 */ /* 0x000fce0000000007 */
.L_x_26542:
[----:B------:R-:W-:Y:S05]  /*05e0*/  BSYNC.RECONVERGENT B1 ;  /* 0x0000000000017941 */ /* 0x000fea0003800200 */
.L_x_26541:
[----:B------:R-:W-:Y:S01]  /*05f0*/  VIADD R9, R19, 0x80 ;  /* 0x0000008013097836 */ /* 0x000fe20000000000 */
[----:B------:R-:W-:Y:S04]  /*0600*/  BSSY.RECONVERGENT B1, `(.L_x_26544) ;  /* 0x0000018000017945 */ /* 0x000fe80003800200 */
[----:B------:R-:W-:-:S13]  /*0610*/  ISETP.GE.U32.AND P0, PT, R9, R16, PT ;  /* 0x000000100900720c */ /* 0x000fda0003f06070 */
        /* <DEDUP_REMOVED lines=19> */
.L_x_26546:
[----:B------:R-:W-:-:S05]  /*0750*/  FADD.FTZ R2, R3, R2 ;  /* 0x0000000203027221 */ /* 0x000fca0000010000 */
[----:B------:R-:W-:-:S04]  /*0760*/  F2FP.BF16.F32.PACK_AB R2, RZ, R2 ;  /* 0x00000002ff02723e */ /* 0x000fc800000010ff */
[----:B------:R-:W-:-:S07]  /*0770*/  PRMT R8, R2, 0x7610, R8 ;  /* 0x0000761002087816 */ /* 0x000fce0000000008 */
.L_x_26545:
[----:B------:R-:W-:Y:S05]  /*0780*/  BSYNC.RECONVERGENT B1 ;  /* 0x0000000000017941 */ /* 0x000fea0003800200 */
.L_x_26544:
        /* <DEDUP_REMOVED lines=22> */
.L_x_26549:
[----:B------:R-:W-:-:S05]  /*08f0*/  FADD.FTZ R2, R3, R2 ;  /* 0x0000000203027221 */ /* 0x000fca0000010000 */
[----:B------:R-:W-:-:S04]  /*0900*/  F2FP.BF16.F32.PACK_AB R2, RZ, R2 ;  /* 0x00000002ff02723e */ /* 0x000fc800000010ff */
[----:B------:R-:W-:-:S07]  /*0910*/  PRMT R3, R2, 0x7610, R3 ;  /* 0x0000761002037816 */ /* 0x000fce0000000003 */
.L_x_26548:
[----:B------:R-:W-:Y:S05]  /*0920*/  BSYNC.RECONVERGENT B1 ;  /* 0x0000000000017941 */ /* 0x000fea0003800200 */
.L_x_26547:
        /* <DEDUP_REMOVED lines=22> */
.L_x_26552:
[----:B------:R-:W-:-:S05]  /*0a90*/  FADD.FTZ R2, R5, R2 ;  /* 0x0000000205027221 */ /* 0x000fca0000010000 */
[----:B------:R-:W-:-:S07]  /*0aa0*/  F2FP.BF16.F32.PACK_AB R2, RZ, R2 ;  /* 0x00000002ff02723e */ /* 0x000fce00000010ff */
.L_x_26551:
[----:B------:R-:W-:Y:S05]  /*0ab0*/  BSYNC.RECONVERGENT B1 ;  /* 0x0000000000017941 */ /* 0x000fea0003800200 */
.L_x_26550:
        /* <DEDUP_REMOVED lines=22> */
.L_x_26555:
[----:B------:R-:W-:-:S05]  /*0c20*/  FADD.FTZ R4, R5, R4 ;  /* 0x0000000405047221 */ /* 0x000fca0000010000 */
[----:B------:R-:W-:-:S07]  /*0c30*/  F2FP.BF16.F32.PACK_AB R4, RZ, R4 ;  /* 0x00000004ff04723e */ /* 0x000fce00000010ff */
.L_x_26554:
[----:B------:R-:W-:Y:S05]  /*0c40*/  BSYNC.RECONVERGENT B1 ;  /* 0x0000000000017941 */ /* 0x000fea0003800200 */
.L_x_26553:
        /* <DEDUP_REMOVED lines=22> */
.L_x_26558:
[----:B------:R-:W-:-:S05]  /*0db0*/  FADD.FTZ R5, R6, R5 ;  /* 0x0000000506057221 */ /* 0x000fca0000010000 */
[----:B------:R-:W-:-:S07]  /*0dc0*/  F2FP.BF16.F32.PACK_AB R5, RZ, R5 ;  /* 0x00000005ff05723e */ /* 0x000fce00000010ff */
.L_x_26557:
[----:B------:R-:W-:Y:S05]  /*0dd0*/  BSYNC.RECONVERGENT B1 ;  /* 0x0000000000017941 */ /* 0x000fea0003800200 */
.L_x_26556:
        /* <DEDUP_REMOVED lines=22> */
.L_x_26561:
[----:B------:R-:W-:-:S05]  /*0f40*/  FADD.FTZ R6, R11, R6 ;  /* 0x000000060b067221 */ /* 0x000fca0000010000 */
[----:B------:R-:W-:-:S07]  /*0f50*/  F2FP.BF16.F32.PACK_AB R6, RZ, R6 ;  /* 0x00000006ff06723e */ /* 0x000fce00000010ff */
.L_x_26560:
[----:B------:R-:W-:Y:S05]  /*0f60*/  BSYNC.RECONVERGENT B1 ;  /* 0x0000000000017941 */ /* 0x000fea0003800200 */
.L_x_26559:
[----:B------:R-:W-:-:S05]  /*0f70*/  VIADD R11, R19, 0x380 ;  /* 0x00000380130b7836 */ /* 0x000fca0000000000 */
        /* <DEDUP_REMOVED lines=19> */
.L_x_26563:
[----:B------:R-:W-:-:S05]  /*10b0*/  FADD.FTZ R10, R11, R10 ;  /* 0x0000000a0b0a7221 */ /* 0x000fca0000010000 */
[----:B------:R-:W-:-:S04]  /*10c0*/  F2FP.BF16.F32.PACK_AB R10, RZ, R10 ;  /* 0x0000000aff0a723e */ /* 0x000fc800000010ff */
[----:B------:R-:W-:Y:S01]  /*10d0*/  PRMT R17, R10, 0x7610, R17 ;  /* 0x000076100a117816 */ /* 0x000fe20000000011 */
[----:B------:R-:W-:Y:S06]  /*10e0*/  BRA `(.L_x_26562) ;  /* 0x0000000c00907947 */ /* 0x000fec0003800000 */
.L_x_26540:
        /* <DEDUP_REMOVED lines=27> */
.L_x_26565:
[----:B------:R-:W-:Y:S05]  /*12a0*/  BSYNC.RECONVERGENT B1 ;  /* 0x0000000000017941 */ /* 0x000fea0003800200 */
.L_x_26564:
        /* <DEDUP_REMOVED lines=26> */
.L_x_26568:
[----:B------:R-:W-:-:S05]  /*1450*/  FADD.FTZ R2, R3, R2 ;  /* 0x0000000203027221 */ /* 0x000fca0000010000 */
[----:B------:R-:W-:-:S04]  /*1460*/  F2FP.BF16.F32.PACK_AB R2, RZ, R2 ;  /* 0x00000002ff02723e */ /* 0x000fc800000010ff */
[----:B------:R-:W-:-:S07]  /*1470*/  PRMT R8, R2, 0x7610, R8 ;  /* 0x0000761002087816 */ /* 0x000fce0000000008 */
.L_x_26567:
[----:B------:R-:W-:Y:S05]  /*1480*/  BSYNC.RECONVERGENT B1 ;  /* 0x0000000000017941 */ /* 0x000fea0003800200 */
.L_x_26566:
        /* <DEDUP_REMOVED lines=26> */
.L_x_26571:
[----:B------:R-:W-:-:S05]  /*1630*/  FADD.FTZ R2, R3, R2 ;  /* 0x0000000203027221 */ /* 0x000fca0000010000 */
[----:B------:R-:W-:-:S04]  /*1640*/  F2FP.BF16.F32.PACK_AB R2, RZ, R2 ;  /* 0x00000002ff02723e */ /* 0x000fc800000010ff */
[----:B------:R-:W-:-:S07]  /*1650*/  PRMT R3, R2, 0x7610, R3 ;  /* 0x0000761002037816 */ /* 0x000fce0000000003 */
.L_x_26570:
[----:B------:R-:W-:Y:S05]  /*1660*/  BSYNC.RECONVERGENT B1 ;  /* 0x0000000000017941 */ /* 0x000fea0003800200 */
.L_x_26569:
        /* <DEDUP_REMOVED lines=25> */
.L_x_26574:
[----:B------:R-:W-:-:S05]  /*1800*/  FADD.FTZ R2, R5, R2 ;  /* 0x0000000205027221 */ /* 0x000fca0000010000 */
[----:B------:R-:W-:-:S07]  /*1810*/  F2FP.BF16.F32.PACK_AB R2, RZ, R2 ;  /* 0x00000002ff02723e */ /* 0x000fce00000010ff */
.L_x_26573:
[----:B------:R-:W-:Y:S05]  /*1820*/  BSYNC.RECONVERGENT B1 ;  /* 0x0000000000017941 */ /* 0x000fea0003800200 */
.L_x_26572:
        /* <DEDUP_REMOVED lines=25> */
.L_x_26577:
[----:B------:R-:W-:-:S05]  /*19c0*/  FADD.FTZ R4, R5, R4 ;  /* 0x0000000405047221 */ /* 0x000fca0000010000 */
[----:B------:R-:W-:-:S07]  /*19d0*/  F2FP.BF16.F32.PACK_AB R4, RZ, R4 ;  /* 0x00000004ff04723e */ /* 0x000fce00000010ff */
.L_x_26576:
[----:B------:R-:W-:Y:S05]  /*19e0*/  BSYNC.RECONVERGENT B1 ;  /* 0x0000000000017941 */ /* 0x000fea0003800200 */
.L_x_26575:
        /* <DEDUP_REMOVED lines=26> */
.L_x_26580:
[----:B------:R-:W-:-:S05]  /*1b90*/  FADD.FTZ R5, R6, R5 ;  /* 0x0000000506057221 */ /* 0x000fca0000010000 */
[----:B------:R-:W-:-:S07]  /*1ba0*/  F2FP.BF16.F32.PACK_AB R5, RZ, R5 ;  /* 0x00000005ff05723e */ /* 0x000fce00000010ff */
.L_x_26579:
[----:B------:R-:W-:Y:S05]  /*1bb0*/  BSYNC.RECONVERGENT B1 ;  /* 0x0000000000017941 */ /* 0x000fea0003800200 */
.L_x_26578:
        /* <DEDUP_REMOVED lines=25> */
.L_x_26583:
[----:B------:R-:W-:-:S05]  /*1d50*/  FADD.FTZ R6, R11, R6 ;  /* 0x000000060b067221 */ /* 0x000fca0000010000 */
[----:B------:R-:W-:-:S07]  /*1d60*/  F2FP.BF16.F32.PACK_AB R6, RZ, R6 ;  /* 0x00000006ff06723e */ /* 0x000fce00000010ff */
.L_x_26582:
[----:B------:R-:W-:Y:S05]  /*1d70*/  BSYNC.RECONVERGENT B1 ;  /* 0x0000000000017941 */ /* 0x000fea0003800200 */
.L_x_26581:
        /* <DEDUP_REMOVED lines=24> */
.L_x_26584:
[----:B------:R-:W-:-:S05]  /*1f00*/  FADD.FTZ R10, R11, R10 ;  /* 0x0000000a0b0a7221 */ /* 0x000fca0000010000 */
[----:B------:R-:W-:-:S04]  /*1f10*/  F2FP.BF16.F32.PACK_AB R10, RZ, R10 ;  /* 0x0000000aff0a723e */ /* 0x000fc800000010ff */
[----:B------:R-:W-:-:S07]  /*1f20*/  PRMT R17, R10, 0x7610, R17 ;  /* 0x000076100a117816 */ /* 0x000fce0000000011 */
.L_x_26562:
[----:B------:R-:W-:Y:S05]  /*1f30*/  BSYNC.RECONVERGENT B0 ;  /* 0x0000000000007941 */ /* 0x000fea0003800200 */
.L_x_26539:
        /* <DEDUP_REMOVED lines=21> */
.L_x_26587:
[----:B------:R-:W-:-:S13]  /*2090*/  ISETP.GE.U32.AND P0, PT, R19, R16, PT ;  /* 0x000000101300720c */ /* 0x000fda0003f06070 */
[----:B------:R-:W-:Y:S05]  /*20a0*/  @P0 BRA `(.L_x_26589) ;  /* 0x0000000000300947 */ /* 0x000fea0003800000 */
[----:B-1----:R-:W1:Y:S01]  /*20b0*/  LDC.64 R8, c[0x0][0x388] ;  /* 0x0000e200ff087b82 */ /* 0x002e620000000a00 */
[----:B------:R-:W-:Y:S02]  /*20c0*/  IMAD.IADD R3, R0, 0x1, R19 ;  /* 0x0000000100037824 */ /* 0x000fe400078e0213 */
[----:B------:R-:W-:Y:S02]  /*20d0*/  VIADD R19, R19, 0x80 ;  /* 0x0000008013137836 */ /* 0x000fe40000000000 */
[----:B-1----:R-:W-:-:S05]  /*20e0*/  IMAD.WIDE.U32 R8, R3, 0x2, R8 ;  /* 0x0000000203087825 */ /* 0x002fca00078e0008 */
[----:B------:R1:W-:Y:S02]  /*20f0*/  STG.E.U16 desc[UR6][R8.64], R2 ;  /* 0x0000000208007986 */ /* 0x0003e4000c101506 */
.L_x_26588:
[----:B------:R-:W-:-:S13]  /*2100*/  ISETP.GE.U32.AND P0, PT, R19, R16, PT ;  /* 0x000000101300720c */ /* 0x000fda0003f06070 */
[----:B------:R-:W-:Y:S05]  /*2110*/  @P0 BRA `(.L_x_26590) ;  /* 0x0000000000340947 */ /* 0x000fea0003800000 */
[----:B-1----:R-:W1:Y:S01]  /*2120*/  LDC.64 R2, c[0x0][0x388] ;  /* 0x0000e200ff027b82 */ /* 0x002e620000000a00 */
[----:B0-----:R-:W-:Y:S02]  /*2130*/  IMAD.IADD R7, R0, 0x1, R19 ;  /* 0x0000000100077824 */ /* 0x001fe400078e0213 */
[----:B------:R-:W-:Y:S02]  /*2140*/  VIADD R19, R19, 0x80 ;  /* 0x0000008013137836 */ /* 0x000fe40000000000 */
[----:B-1----:R-:W-:-:S05]  /*2150*/  IMAD.WIDE.U32 R2, R7, 0x2, R2 ;  /* 0x0000000207027825 */ /* 0x002fca00078e0002 */
[----:B------:R2:W-:Y:S02]  /*2160*/  STG.E.U16 desc[UR6][R2.64], R4 ;  /* 0x0000000402007986 */ /* 0x0005e4000c101506 */
.L_x_26589:
        /* <DEDUP_REMOVED lines=8> */
.L_x_26590:
[----:B------:R-:W-:Y:S05]  /*21f0*/  BSYNC.RELIABLE B1 ;  /* 0x0000000000017941 */ /* 0x000fea0003800100 */
.L_x_26586:
[----:B------:R-:W-:-:S13]  /*2200*/  ISETP.GE.U32.AND P0, PT, R19, R16, PT ;  /* 0x000000101300720c */ /* 0x000fda0003f06070 */
[----:B-12---:R-:W1:Y:S01]  /*2210*/  @!P0 LDC.64 R2, c[0x0][0x388] ;  /* 0x0000e200ff028b82 */ /* 0x006e620000000a00 */
[----:B------:R-:W-:Y:S02]  /*2220*/  @!P0 IMAD.IADD R5, R0, 0x1, R19 ;  /* 0x0000000100058824 */ /* 0x000fe400078e0213 */
[----:B------:R-:W-:Y:S02]  /*2230*/  @!P0 VIADD R19, R19, 0x80 ;  /* 0x0000008013138836 */ /* 0x000fe40000000000 */
[----:B-1----:R-:W-:-:S05]  /*2240*/  @!P0 IMAD.WIDE.U32 R2, R5, 0x2, R2 ;  /* 0x0000000205028825 */ /* 0x002fca00078e0002 */
[----:B------:R3:W-:Y:S02]  /*2250*/  @!P0 STG.E.U16 desc[UR6][R2.64], R6 ;  /* 0x0000000602008986 */ /* 0x0007e4000c101506 */
.L_x_26591:
[----:B------:R-:W-:Y:S05]  /*2260*/  BSYNC.RECONVERGENT B0 ;  /* 0x0000000000007941 */ /* 0x000fea0003800200 */
.L_x_26585:
[----:B------:R-:W-:Y:S05]  /*2270*/  WARPSYNC.ALL ;  /* 0x0000000000007948 */ /* 0x000fea0003800000 */
[----:B------:R-:W-:-:S13]  /*2280*/  ISETP.GE.U32.AND P0, PT, R19, R16, PT ;  /* 0x000000101300720c */ /* 0x000fda0003f06070 */
[----:B------:R-:W-:Y:S05]  /*2290*/  @P0 EXIT ;  /* 0x000000000000094d */ /* 0x000fea0003800000 */
[----:B-123--:R-:W1:Y:S01]  /*22a0*/  LDC.64 R2, c[0x0][0x388] ;  /* 0x0000e200ff027b82 */ /* 0x00ee620000000a00 */
[----:B------:R-:W-:-:S04]  /*22b0*/  IMAD.IADD R19, R0, 0x1, R19 ;  /* 0x0000000100137824 */ /* 0x000fc800078e0213 */
[----:B-1----:R-:W-:-:S05]  /*22c0*/  IMAD.WIDE.U32 R2, R19, 0x2, R2 ;  /* 0x0000000213027825 */ /* 0x002fca00078e0002 */
[----:B------:R-:W-:Y:S01]  /*22d0*/  STG.E.U16 desc[UR6][R2.64], R17 ;  /* 0x0000001102007986 */ /* 0x000fe2000c101506 */
[----:B------:R-:W-:Y:S05]  /*22e0*/  EXIT ;  /* 0x000000000000794d */ /* 0x000fea0003800000 */
.L_x_26538:
[----:B------:R-:W0:Y:S01]  /*22f0*/  S2R R2, SR_TID.X ;  /* 0x0000000000027919 */ /* 0x000e220000002100 */
[----:B------:R-:W1:Y:S02]  /*2300*/  LDC.64 R4, c[0x0][0x390] ;  /* 0x0000e400ff047b82 */ /* 0x000e640000000a00 */
[----:B-1----:R-:W-:-:S04]  /*2310*/  IMAD.WIDE.U32 R4, R0, 0x2, R4 ;  /* 0x0000000200047825 */ /* 0x002fc800078e0004 */
[----:B0-----:R-:W-:-:S05]  /*2320*/  IMAD.WIDE.U32 R4, R2, 0x4, R4 ;  /* 0x0000000402047825 */ /* 0x001fca00078e0004 */
[----:B------:R-:W2:Y:S04]  /*2330*/  LDG.E R20, desc[UR6][R4.64] ;  /* 0x0000000604147981 */ /* 0x000ea8000c1e1900 */
[----:B------:R-:W3:Y:S04]  /*2340*/  LDG.E R16, desc[UR6][R4.64+0x200] ;  /* 0x0002000604107981 */ /* 0x000ee8000c1e1900 */
[----:B------:R-:W4:Y:S04]  /*2350*/  LDG.E R10, desc[UR6][R4.64+0x400] ;  /* 0x00040006040a7981 */ /* 0x000f28000c1e1900 */
[----:B------:R-:W5:Y:S01]  /*2360*/  LDG.E R8, desc[UR6][R4.64+0x600] ;  /* 0x0006000604087981 */ /* 0x000f62000c1e1900 */
[C---:B------:R-:W-:Y:S01]  /*2370*/  IMAD.U32 R3, R17.reuse, 0x10000, RZ ;  /* 0x0001000011037824 */ /* 0x040fe200078e00ff */
[----:B------:R-:W-:-:S04]  /*2380*/  LOP3.LUT R9, R17, 0x7fff, RZ, 0xc0, !PT ;  /* 0x00007fff11097812 */ /* 0x000fc800078ec0ff */
[----:B------:R-:W-:Y:S02]  /*2390*/  FSETP.NAN.FTZ.AND P0, PT, R3, R3, PT ;  /* 0x000000030300720b */ /* 0x000fe40003f18000 */
[----:B--2---:R-:W-:Y:S02]  /*23a0*/  PRMT R14, R20, 0x7632, R14 ;  /* 0x00007632140e7816 */ /* 0x004fe4000000000e */
[----:B---3--:R-:W-:Y:S02]  /*23b0*/  PRMT R18, R16, 0x7632, R18 ;  /* 0x0000763210127816 */ /* 0x008fe40000000012 */
[----:B----4-:R-:W-:Y:S02]  /*23c0*/  PRMT R12, R10, 0x7632, R12 ;  /* 0x000076320a0c7816 */ /* 0x010fe4000000000c */
[----:B-----5:R-:W-:-:S05]  /*23d0*/  PRMT R6, R8, 0x7632, R6 ;  /* 0x0000763208067816 */ /* 0x020fca0000000006 */
[----:B------:R-:W-:Y:S05]  /*23e0*/  @!P0 BRA `(.L_x_26592) ;  /* 0x0000000000748947 */ /* 0x000fea0003800000 */
[----:B------:R-:W-:Y:S02]  /*23f0*/  IMAD.U32 R20, R20, 0x10000, RZ ;  /* 0x0001000014147824 */ /* 0x000fe400078e00ff */
[----:B------:R-:W-:Y:S02]  /*2400*/  IMAD.U32 R14, R14, 0x10000, RZ ;  /* 0x000100000e0e7824 */ /* 0x000fe400078e00ff */
[C---:B------:R-:W-:Y:S01]  /*2410*/  FADD.FTZ R20, R3.reuse, R20 ;  /* 0x0000001403147221 */ /* 0x040fe20000010000 */
[----:B------:R-:W-:Y:S02]  /*2420*/  IMAD.U32 R16, R16, 0x10000, RZ ;  /* 0x0001000010107824 */ /* 0x000fe400078e00ff */
[----:B------:R-:W-:Y:S01]  /*2430*/  FADD.FTZ R5, R3, R14 ;  /* 0x0000000e03057221 */ /* 0x000fe20000010000 */
[----:B------:R-:W-:Y:S02]  /*2440*/  IMAD.U32 R18, R18, 0x10000, RZ ;  /* 0x0001000012127824 */ /* 0x000fe400078e00ff */
[----:B------:R-:W-:-:S02]  /*2450*/  IMAD.U32 R10, R10, 0x10000, RZ ;  /* 0x000100000a0a7824 */ /* 0x000fc400078e00ff */
[----:B------:R-:W-:Y:S01]  /*2460*/  FADD.FTZ R16, R3, R16 ;  /* 0x0000001003107221 */ /* 0x000fe20000010000 */
[----:B------:R-:W-:Y:S01]  /*2470*/  IMAD.U32 R12, R12, 0x10000, RZ ;  /* 0x000100000c0c7824 */ /* 0x000fe200078e00ff */
[----:B------:R-:W-:Y:S01]  /*2480*/  F2FP.BF16.F32.PACK_AB R20, R5, R20 ;  /* 0x000000140514723e */ /* 0x000fe200000010ff */
[----:B------:R-:W-:Y:S02]  /*2490*/  IMAD.U32 R8, R8, 0x10000, RZ ;  /* 0x0001000008087824 */ /* 0x000fe400078e00ff */
[C---:B------:R-:W-:Y:S01]  /*24a0*/  FADD.FTZ R5, R3.reuse, R18 ;  /* 0x0000001203057221 */ /* 0x040fe20000010000 */
[----:B------:R-:W-:Y:S02]  /*24b0*/  IMAD.U32 R6, R6, 0x10000, RZ ;  /* 0x0001000006067824 */ /* 0x000fe400078e00ff */
[C---:B------:R-:W-:Y:S01]  /*24c0*/  FADD.FTZ R10, R3.reuse, R10 ;  /* 0x0000000a030a7221 */ /* 0x040fe20000010000 */
[C---:B------:R-:W-:Y:S01]  /*24d0*/  FADD.FTZ R7, R3.reuse, R12 ;  /* 0x0000000c03077221 */ /* 0x040fe20000010000 */
[C---:B------:R-:W-:Y:S01]  /*24e0*/  FADD.FTZ R8, R3.reuse, R8 ;  /* 0x0000000803087221 */ /* 0x040fe20000010000 */
[----:B------:R-:W-:Y:S01]  /*24f0*/  FADD.FTZ R3, R3, R6 ;  /* 0x0000000603037221 */ /* 0x000fe20000010000 */
[----:B------:R-:W-:-:S02]  /*2500*/  F2FP.BF16.F32.PACK_AB R16, R5, R16 ;  /* 0x000000100510723e */ /* 0x000fc400000010ff */
[----:B------:R-:W-:Y:S02]  /*2510*/  F2FP.BF16.F32.PACK_AB R10, R7, R10 ;  /* 0x0000000a070a723e */ /* 0x000fe400000010ff */
[----:B------:R-:W-:Y:S02]  /*2520*/  F2FP.BF16.F32.PACK_AB R3, R3, R8 ;  /* 0x000000080303723e */ /* 0x000fe400000010ff */
[C---:B------:R-:W-:Y:S02]  /*2530*/  PRMT R14, R16.reuse, 0x7632, R14 ;  /* 0x00007632100e7816 */ /* 0x040fe4000000000e */
[----:B------:R-:W-:Y:S02]  /*2540*/  PRMT R7, R16, 0x7610, R7 ;  /* 0x0000761010077816 */ /* 0x000fe40000000007 */
[C---:B------:R-:W-:Y:S02]  /*2550*/  PRMT R16, R10.reuse, 0x7632, R16 ;  /* 0x000076320a107816 */ /* 0x040fe40000000010 */
[----:B------:R-:W-:-:S02]  /*2560*/  PRMT R11, R10, 0x7610, R11 ;  /* 0x000076100a0b7816 */ /* 0x000fc4000000000b */
[C---:B------:R-:W-:Y:S02]  /*2570*/  PRMT R5, R20.reuse, 0x7632, R5 ;  /* 0x0000763214057816 */ /* 0x040fe40000000005 */
[----:B------:R-:W-:Y:S02]  /*2580*/  PRMT R4, R20, 0x7610, R4 ;  /* 0x0000761014047816 */ /* 0x000fe40000000004 */
[C---:B------:R-:W-:Y:S02]  /*2590*/  PRMT R17, R3.reuse, 0x7632, R17 ;  /* 0x0000763203117816 */ /* 0x040fe40000000011 */
[----:B------:R-:W-:Y:S01]  /*25a0*/  PRMT R10, R3, 0x7610, R10 ;  /* 0x00007610030a7816 */ /* 0x000fe2000000000a */
[----:B------:R-:W-:Y:S06]  /*25b0*/  BRA `(.L_x_26593) ;  /* 0x0000001400447947 */ /* 0x000fec0003800000 */
.L_x_26592:
[----:B------:R-:W-:Y:S01]  /*25c0*/  ISETP.NE.AND P0, PT, R9, RZ, PT ;  /* 0x000000ff0900720c */ /* 0x000fe20003f05270 */
[----:B------:R-:W-:-:S12]  /*25d0*/  BSSY.RECONVERGENT B0, `(.L_x_26593) ;  /* 0x000014f000007945 */ /* 0x000fd80003800200 */
[----:B------:R-:W-:Y:S05]  /*25e0*/  @P0 BRA `(.L_x_26594) ;  /* 0x0000000800600947 */ /* 0x000fea0003800000 */
[----:B------:R-:W-:Y:S01]  /*25f0*/  IMAD.U32 R4, R20, 0x10000, RZ ;  /* 0x0001000014047824 */ /* 0x000fe200078e00ff */
[----:B------:R-:W-:Y:S04]  /*2600*/  BSSY.RECONVERGENT B1, `(.L_x_26595) ;  /* 0x0000010000017945 */ /* 0x000fe80003800200 */
[----:B------:R-:W-:-:S13]  /*2610*/  FSETP.NAN.FTZ.AND P0, PT, R4, R4, PT ;  /* 0x000000040400720b */ /* 0x000fda0003f18000 */
        /* <DEDUP_REMOVED lines=10> */
[----:B------:R-:W-:Y:S01]  /*26c0*/  LOP3.LUT R4, R4, 0x1, RZ, 0xfc, !PT ;  /* 0x0000000104047812 */ /* 0x000fe200078efcff */
[----:B------:R-:W-:Y:S06]  /*26d0*/  BRA `(.L_x_26597) ;  /* 0x0000000000087947 */ /* 0x000fec0003800000 */
.L_x_26596:
[----:B------:R-:W-:-:S05]  /*26e0*/  FADD.FTZ R4, R3, R4 ;  /* 0x0000000403047221 */ /* 0x000fca0000010000 */
[----:B------:R-:W-:-:S07]  /*26f0*/  F2FP.BF16.F32.PACK_AB R4, RZ, R4 ;  /* 0x00000004ff04723e */ /* 0x000fce00000010ff */
.L_x_26597:
[----:B------:R-:W-:Y:S05]  /*2700*/  BSYNC.RECONVERGENT B1 ;  /* 0x0000000000017941 */ /* 0x000fea0003800200 */
.L_x_26595:
        /* <DEDUP_REMOVED lines=16> */
.L_x_26599:
[----:B------:R-:W-:-:S05]  /*2810*/  FADD.FTZ R22, R3, R22 ;  /* 0x0000001603167221 */ /* 0x000fca0000010000 */
[----:B------:R-:W-:-:S04]  /*2820*/  F2FP.BF16.F32.PACK_AB R22, RZ, R22 ;  /* 0x00000016ff16723e */ /* 0x000fc800000010ff */
[----:B------:R-:W-:-:S07]  /*2830*/  PRMT R5, R22, 0x7610, R5 ;  /* 0x0000761016057816 */ /* 0x000fce0000000005 */
.L_x_26600:
[----:B------:R-:W-:Y:S05]  /*2840*/  BSYNC.RECONVERGENT B1 ;  /* 0x0000000000017941 */ /* 0x000fea0003800200 */
.L_x_26598:
        /* <DEDUP_REMOVED lines=15> */
.L_x_26602:
[----:B------:R-:W-:-:S05]  /*2940*/  FADD.FTZ R14, R3, R14 ;  /* 0x0000000e030e7221 */ /* 0x000fca0000010000 */
[----:B------:R-:W-:-:S04]  /*2950*/  F2FP.BF16.F32.PACK_AB R14, RZ, R14 ;  /* 0x0000000eff0e723e */ /* 0x000fc800000010ff */
[----:B------:R-:W-:-:S07]  /*2960*/  PRMT R7, R14, 0x7610, R7 ;  /* 0x000076100e077816 */ /* 0x000fce0000000007 */
.L_x_26603:
[----:B------:R-:W-:Y:S05]  /*2970*/  BSYNC.RECONVERGENT B1 ;  /* 0x0000000000017941 */ /* 0x000fea0003800200 */
.L_x_26601:
[----:B------:R-:W-:Y:S01]  /*2980*/  IMAD.U32 R14, R18, 0x10000, RZ ;  /* 0x00010000120e7824 */ /* 0x000fe200078e00ff */
[----:B------:R-:W-:Y:S04]  /*2990*/  BSSY.RECONVERGENT B1, `(.L_x_26604) ;  /* 0x0000011000017945 */ /* 0x000fe80003800200 */
[----:B------:R-:W-:-:S13]  /*29a0*/  FSETP.NAN.FTZ.AND P0, PT, R14, R14, PT ;  /* 0x0000000e0e00720b */ /* 0x000fda0003f18000 */
[----:B------:R-:W-:Y:S05]  /*29b0*/  @P0 BRA `(.L_x_26605) ;  /* 0x0000000000300947 */ /* 0x000fea0003800000 */
[----:B------:R-:W-:Y:S01]  /*29c0*/  UPRMT UR4, UR5, 0x9910, URZ ;  /* 0x0000991005047896 */ /* 0x000fe200080000ff */
[----:B------:R-:W-:Y:S01]  /*29d0*/  PRMT R9, R16, 0xbb32, RZ ;  /* 0x0000bb3210097816 */ /* 0x000fe200000000ff */
[----:B------:R-:W-:-:S04]  /*29e0*/  IMAD.U32 R14, RZ, RZ, UR5 ;  /* 0x00000005ff0e7e24 */ /* 0x000fc8000f8e00ff */
[----:B------:R-:W-:-:S13]  /*29f0*/  ISETP.NE.AND P0, PT, R9, UR4, PT ;  /* 0x0000000409007c0c */ /* 0x000fda000bf05270 */
        /* <DEDUP_REMOVED lines=8> */
.L_x_26605:
[----:B------:R-:W-:-:S05]  /*2a80*/  FADD.FTZ R14, R3, R14 ;  /* 0x0000000e030e7221 */ /* 0x000fca0000010000 */
[----:B------:R-:W-:-:S07]  /*2a90*/  F2FP.BF16.F32.PACK_AB R14, RZ, R14 ;  /* 0x0000000eff0e723e */ /* 0x000fce00000010ff */
.L_x_26606:
[----:B------:R-:W-:Y:S05]  /*2aa0*/  BSYNC.RECONVERGENT B1 ;  /* 0x0000000000017941 */ /* 0x000fea0003800200 */
.L_x_26604:
        /* <DEDUP_REMOVED lines=16> */
.L_x_26608:
[----:B------:R-:W-:-:S05]  /*2bb0*/  FADD.FTZ R16, R3, R16 ;  /* 0x0000001003107221 */ /* 0x000fca0000010000 */
[----:B------:R-:W-:-:S04]  /*2bc0*/  F2FP.BF16.F32.PACK_AB R16, RZ, R16 ;  /* 0x00000010ff10723e */ /* 0x000fc800000010ff */
[----:B------:R-:W-:-:S07]  /*2bd0*/  PRMT R11, R16, 0x7610, R11 ;  /* 0x00007610100b7816 */ /* 0x000fce000000000b */
.L_x_26609:
[----:B------:R-:W-:Y:S05]  /*2be0*/  BSYNC.RECONVERGENT B1 ;  /* 0x0000000000017941 */ /* 0x000fea0003800200 */
.L_x_26607:
        /* <DEDUP_REMOVED lines=16> */
.L_x_26611:
[----:B------:R-:W-:-:S05]  /*2cf0*/  FADD.FTZ R16, R3, R16 ;  /* 0x0000001003107221 */ /* 0x000fca0000010000 */
[----:B------:R-:W-:-:S07]  /*2d00*/  F2FP.BF16.F32.PACK_AB R16, RZ, R16 ;  /* 0x00000010ff10723e */ /* 0x000fce00000010ff */
.L_x_26612:
[----:B------:R-:W-:Y:S05]  /*2d10*/  BSYNC.RECONVERGENT B1 ;  /* 0x0000000000017941 */ /* 0x000fea0003800200 */
.L_x_26610:
        /* <DEDUP_REMOVED lines=16> */
.L_x_26614:
[----:B------:R-:W-:-:S05]  /*2e20*/  FADD.FTZ R10, R3, R10 ;  /* 0x0000000a030a7221 */ /* 0x000fca0000010000 */
[----:B------:R-:W-:-:S07]  /*2e30*/  F2FP.BF16.F32.PACK_AB R10, RZ, R10 ;  /* 0x0000000aff0a723e */ /* 0x000fce00000010ff */
.L_x_26615:
[----:B------:R-:W-:Y:S05]  /*2e40*/  BSYNC.RECONVERGENT B1 ;  /* 0x0000000000017941 */ /* 0x000fea0003800200 */
.L_x_26613:
[----:B------:R-:W-:-:S05]  /*2e50*/  IMAD.U32 R12, R6, 0x10000, RZ ;  /* 0x00010000060c7824 */ /* 0x000fca00078e00ff */
[----:B------:R-:W-:-:S13]  /*2e60*/  FSETP.NAN.FTZ.AND P0, PT, R12, R12, PT ;  /* 0x0000000c0c00720b */ /* 0x000fda0003f18000 */
[----:B------:R-:W-:Y:S05]  /*2e70*/  @P0 BRA `(.L_x_26616) ;  /* 0x00000000002c0947 */ /* 0x000fea0003800000 */
[----:B------:R-:W-:Y:S01]  /*2e80*/  UPRMT UR4, UR5, 0x9910, URZ ;  /* 0x0000991005047896 */ /* 0x000fe200080000ff */
[----:B------:R-:W-:-:S05]  /*2e90*/  PRMT R3, R8, 0xbb32, RZ ;  /* 0x0000bb3208037816 */ /* 0x000fca00000000ff */
        /* <DEDUP_REMOVED lines=9> */
.L_x_26616:
[----:B------:R-:W-:-:S05]  /*2f30*/  FADD.FTZ R3, R3, R12 ;  /* 0x0000000c03037221 */ /* 0x000fca0000010000 */
[----:B------:R-:W-:-:S04]  /*2f40*/  F2FP.BF16.F32.PACK_AB R3, RZ, R3 ;  /* 0x00000003ff03723e */ /* 0x000fc800000010ff */
[----:B------:R-:W-:Y:S01]  /*2f50*/  PRMT R17, R3, 0x7610, R17 ;  /* 0x0000761003117816 */ /* 0x000fe20000000011 */
[----:B------:R-:W-:Y:S06]  /*2f60*/  BRA `(.L_x_26617) ;  /* 0x0000000800d47947 */ /* 0x000fec0003800000 */
.L_x_26594:
[----:B------:R-:W-:Y:S01]  /*2f70*/  IMAD.U32 R4, R20, 0x10000, RZ ;  /* 0x0001000014047824 */ /* 0x000fe200078e00ff */
[----:B------:R-:W-:Y:S01]  /*2f80*/  BSSY.RECONVERGENT B1, `(.L_x_26618) ;  /* 0x0000015000017945 */ /* 0x000fe20003800200 */
[----:B------:R-:W-:-:S03]  /*2f90*/  IMAD.U32 R22, R14, 0x10000, RZ ;  /* 0x000100000e167824 */ /* 0x000fc600078e00ff */
[----:B------:R-:W-:Y:S02]  /*2fa0*/  FSETP.NAN.FTZ.AND P0, PT, R4, R4, PT ;  /* 0x000000040400720b */ /* 0x000fe40003f18000 */
[----:B------:R-:W-:-:S11]  /*2fb0*/  FSETP.NAN.FTZ.AND P2, PT, R22, R22, PT ;  /* 0x000000161600720b */ /* 0x000fd60003f58000 */
[----:B------:R-:W-:-:S05]  /*2fc0*/  @P0 FADD.FTZ R4, R3, R4 ;  /* 0x0000000403040221 */ /* 0x000fca0000010000 */
[----:B------:R-:W-:Y:S01]  /*2fd0*/  @P0 F2FP.BF16.F32.PACK_AB R4, RZ, R4 ;  /* 0x00000004ff04023e */ /* 0x000fe200000010ff */
[----:B------:R-:W-:Y:S06]  /*2fe0*/  @P0 BRA `(.L_x_26619) ;  /* 0x0000000000380947 */ /* 0x000fec0003800000 */
[----:B------:R-:W-:Y:S01]  /*2ff0*/  UPRMT UR4, UR5, 0x9910, URZ ;  /* 0x0000991005047896 */ /* 0x000fe200080000ff */
[----:B------:R-:W-:-:S05]  /*3000*/  PRMT R4, R20, 0x9910, RZ ;  /* 0x0000991014047816 */ /* 0x000fca00000000ff */
[----:B------:R-:W-:Y:S01]  /*3010*/  ISETP.NE.AND P0, PT, R4, UR4, PT ;  /* 0x0000000404007c0c */ /* 0x000fe2000bf05270 */
[----:B------:R-:W-:-:S12]  /*3020*/  IMAD.U32 R4, RZ, RZ, UR5 ;  /* 0x00000005ff047e24 */ /* 0x000fd8000f8e00ff */
        /* <DEDUP_REMOVED lines=10> */
.L_x_26619:
[----:B------:R-:W-:Y:S05]  /*30d0*/  BSYNC.RECONVERGENT B1 ;  /* 0x0000000000017941 */ /* 0x000fea0003800200 */
.L_x_26618:
[----:B------:R-:W-:Y:S04]  /*30e0*/  BSSY.RECONVERGENT B1, `(.L_x_26620) ;  /* 0x0000015000017945 */ /* 0x000fe80003800200 */
        /* <DEDUP_REMOVED lines=17> */
.L_x_26621:
[----:B------:R-:W-:-:S05]  /*3200*/  FADD.FTZ R22, R3, R22 ;  /* 0x0000001603167221 */ /* 0x000fca0000010000 */
[----:B------:R-:W-:-:S04]  /*3210*/  F2FP.BF16.F32.PACK_AB R22, RZ, R22 ;  /* 0x00000016ff16723e */ /* 0x000fc800000010ff */
[----:B------:R-:W-:-:S07]  /*3220*/  PRMT R5, R22, 0x7610, R5 ;  /* 0x0000761016057816 */ /* 0x000fce0000000005 */
.L_x_26622:
[----:B------:R-:W-:Y:S05]  /*3230*/  BSYNC.RECONVERGENT B1 ;  /* 0x0000000000017941 */ /* 0x000fea0003800200 */
.L_x_26620:
        /* <DEDUP_REMOVED lines=20> */
.L_x_26624:
[----:B------:R-:W-:-:S05]  /*3380*/  FADD.FTZ R14, R3, R14 ;  /* 0x0000000e030e7221 */ /* 0x000fca0000010000 */
[----:B------:R-:W-:-:S04]  /*3390*/  F2FP.BF16.F32.PACK_AB R14, RZ, R14 ;  /* 0x0000000eff0e723e */ /* 0x000fc800000010ff */
[----:B------:R-:W-:-:S07]  /*33a0*/  PRMT R7, R14, 0x7610, R7 ;  /* 0x000076100e077816 */ /* 0x000fce0000000007 */
.L_x_26625:
[----:B------:R-:W-:Y:S05]  /*33b0*/  BSYNC.RECONVERGENT B1 ;  /* 0x0000000000017941 */ /* 0x000fea0003800200 */
.L_x_26623:
        /* <DEDUP_REMOVED lines=19> */
.L_x_26627:
[----:B------:R-:W-:-:S05]  /*34f0*/  FADD.FTZ R14, R3, R14 ;  /* 0x0000000e030e7221 */ /* 0x000fca0000010000 */
[----:B------:R-:W-:-:S07]  /*3500*/  F2FP.BF16.F32.PACK_AB R14, RZ, R14 ;  /* 0x0000000eff0e723e */ /* 0x000fce00000010ff */
.L_x_26628:
[----:B------:R-:W-:Y:S05]  /*3510*/  BSYNC.RECONVERGENT B1 ;  /* 0x0000000000017941 */ /* 0x000fea0003800200 */
.L_x_26626:
        /* <DEDUP_REMOVED lines=20> */
.L_x_26630:
[----:B------:R-:W-:-:S05]  /*3660*/  FADD.FTZ R16, R3, R16 ;  /* 0x0000001003107221 */ /* 0x000fca0000010000 */
[----:B------:R-:W-:-:S04]  /*3670*/  F2FP.BF16.F32.PACK_AB R16, RZ, R16 ;  /* 0x00000010ff10723e */ /* 0x000fc800000010ff */
[----:B------:R-:W-:-:S07]  /*3680*/  PRMT R11, R16, 0x7610, R11 ;  /* 0x00007610100b7816 */ /* 0x000fce000000000b */
.L_x_26631:
[----:B------:R-:W-:Y:S05]  /*3690*/  BSYNC.RECONVERGENT B1 ;  /* 0x0000000000017941 */ /* 0x000fea0003800200 */
.L_x_26629:
        /* <DEDUP_REMOVED lines=20> */
.L_x_26633:
[----:B------:R-:W-:-:S05]  /*37e0*/  FADD.FTZ R16, R3, R16 ;  /* 0x0000001003107221 */ /* 0x000fca0000010000 */
[----:B------:R-:W-:-:S07]  /*37f0*/  F2FP.BF16.F32.PACK_AB R16, RZ, R16 ;  /* 0x00000010ff10723e */ /* 0x000fce00000010ff */
.L_x_26634:
[----:B------:R-:W-:Y:S05]  /*3800*/  BSYNC.RECONVERGENT B1 ;  /* 0x0000000000017941 */ /* 0x000fea0003800200 */
.L_x_26632:
        /* <DEDUP_REMOVED lines=19> */
.L_x_26636:
[----:B------:R-:W-:-:S05]  /*3940*/  FADD.FTZ R10, R3, R10 ;  /* 0x0000000a030a7221 */ /* 0x000fca0000010000 */
[----:B------:R-:W-:-:S07]  /*3950*/  F2FP.BF16.F32.PACK_AB R10, RZ, R10 ;  /* 0x0000000aff0a723e */ /* 0x000fce00000010ff */
.L_x_26637:
[----:B------:R-:W-:Y:S05]  /*3960*/  BSYNC.RECONVERGENT B1 ;  /* 0x0000000000017941 */ /* 0x000fea0003800200 */
.L_x_26635:
[----:B------:R-:W-:-:S05]  /*3970*/  IMAD.U32 R12, R6, 0x10000, RZ ;  /* 0x00010000060c7824 */ /* 0x000fca00078e00ff */
[----:B------:R-:W-:-:S13]  /*3980*/  FSETP.NAN.FTZ.AND P0, PT, R12, R12, PT ;  /* 0x0000000c0c00720b */ /* 0x000fda0003f18000 */
        /* <DEDUP_REMOVED lines=16> */
.L_x_26638:
[----:B------:R-:W-:-:S05]  /*3a90*/  FADD.FTZ R3, R3, R12 ;  /* 0x0000000c03037221 */ /* 0x000fca0000010000 */
[----:B------:R-:W-:-:S04]  /*3aa0*/  F2FP.BF16.F32.PACK_AB R3, RZ, R3 ;  /* 0x00000003ff03723e */ /* 0x000fc800000010ff */
[----:B------:R-:W-:-:S07]  /*3ab0*/  PRMT R17, R3, 0x7610, R17 ;  /* 0x0000761003117816 */ /* 0x000fce0000000011 */
.L_x_26617:
[----:B------:R-:W-:Y:S05]  /*3ac0*/  BSYNC.RECONVERGENT B0 ;  /* 0x0000000000007941 */ /* 0x000fea0003800200 */
.L_x_26593:
        /* <DEDUP_REMOVED lines=12> */
.L_x_26639:
        /* <DEDUP_REMOVED lines=15> */
.L_x_32558:


//--------------------- .text._ZN2at6native29vectorized_elementwise_kernelILi4ENS0_13AUnaryFunctorIN3c108BFloat16ES4_S4_ZZZNS0_21nextafter_kernel_cudaERNS_18TensorIteratorBaseEENKUlvE_clEvENKUlvE1_clEvEUlS4_S4_E_EESt5arrayIPcLm2EEEEviT0_T1_ --------------------------
	.section	.text._ZN2at6native29vectorized_elementwise_kernelILi4ENS0_13AUnaryFunctorIN3c108BFloat16ES4_S4_ZZZNS0_21nextafter_kernel_cudaERNS_18TensorIteratorBaseEENKUlvE_clEvENKUlvE1_clEvEUlS4_S4_E_EESt5arrayIPcLm2EEEEviT0_T1_,"ax",@progbits
	.align	128
        .global         _ZN2at6native29vectorized_elementwise_kernelILi4ENS0_13AUnaryFunctorIN3c108BFloat16ES4_S4_ZZZNS0_21nextafter_kernel_cudaERNS_18TensorIteratorBaseEENKUlvE_clEvENKUlvE1_clEvEUlS4_S4_E_EESt5arrayIPcLm2EEEEviT0_T1_
        .type           _ZN2at6native29vectorized_elementwise_kernelILi4ENS0_13AUnaryFunctorIN3c108BFloat16ES4_S4_ZZZNS0_21nextafter_kernel_cudaERNS_18TensorIteratorBaseEENKUlvE_clEvENKUlvE1_clEvEUlS4_S4_E_EESt5arrayIPcLm2EEEEviT0_T1_,@function
        .size           _ZN2at6native29vectorized_elementwise_kernelILi4ENS0_13AUnaryFunctorIN3c108BFloat16ES4_S4_ZZZNS0_21nextafter_kernel_cudaERNS_18TensorIteratorBaseEENKUlvE_clEvENKUlvE1_clEvEUlS4_S4_E_EESt5arrayIPcLm2EEEEviT0_T1_,(.L_x_32559 - _ZN2at6native29vectorized_elementwise_kernelILi4ENS0_13AUnaryFunctorIN3c108BFloat16ES4_S4_ZZZNS0_21nextafter_kernel_cudaERNS_18TensorIteratorBaseEENKUlvE_clEvENKUlvE1_clEvEUlS4_S4_E_EESt5arrayIPcLm2EEEEviT0_T1_)
        .other          _ZN2at6native29vectorized_elementwise_kernelILi4ENS0_13AUnaryFunctorIN3c108BFloat16ES4_S4_ZZZNS0_21nextafter_kernel_cudaERNS_18TensorIteratorBaseEENKUlvE_clEvENKUlvE1_clEvEUlS4_S4_E_EESt5arrayIPcLm2EEEEviT0_T1_,@"STO_CUDA_ENTRY STV_DEFAULT"
_ZN2at6native29vectorized_elementwise_kernelILi4ENS0_13AUnaryFunctorIN3c108BFloat16ES4_S4_ZZZNS0_21nextafter_kernel_cudaERNS_18TensorIteratorBaseEENKUlvE_clEvENKUlvE1_clEvEUlS4_S4_E_EESt5arrayIPcLm2EEEEviT0_T1_:
.text._ZN2at6native29vectorized_elementwise_kernelILi4ENS0_13AUnaryFunctorIN3c108BFloat16ES4_S4_ZZZNS0_21nextafter_kernel_cudaERNS_18TensorIteratorBaseEENKUlvE_clEvENKUlvE1_clEvEUlS4_S4_E_EESt5arrayIPcLm2EEEEviT0_T1_:
        /* <DEDUP_REMOVED lines=91> */
.L_x_26645:
[----:B------:R-:W-:-:S05]  /*05b0*/  FADD.FTZ R2, R3, R2 ;  /* 0x0000000203027221 */ /* 0x000fca0000010000 */
[----:B------:R-:W-:-:S04]  /*05c0*/  F2FP.BF16.F32.PACK_AB R2, RZ, R2 ;  /* 0x00000002ff02723e */ /* 0x000fc800000010ff */
[----:B------:R-:W-:-:S07]  /*05d0*/  PRMT R7, R2, 0x7610, R7 ;  /* 0x0000761002077816 */ /* 0x000fce0000000007 */
.L_x_26644:
[----:B------:R-:W-:Y:S05]  /*05e0*/  BSYNC.RECONVERGENT B1 ;  /* 0x0000000000017941 */ /* 0x000fea0003800200 */
.L_x_26643:
        /* <DEDUP_REMOVED lines=22> */
.L_x_26648:
[----:B------:R-:W-:-:S05]  /*0750*/  FADD.FTZ R2, R3, R2 ;  /* 0x0000000203027221 */ /* 0x000fca0000010000 */
[----:B------:R-:W-:-:S04]  /*0760*/  F2FP.BF16.F32.PACK_AB R2, RZ, R2 ;  /* 0x00000002ff02723e */ /* 0x000fc800000010ff */
[----:B------:R-:W-:-:S07]  /*0770*/  PRMT R8, R2, 0x7610, R8 ;  /* 0x0000761002087816 */ /* 0x000fce0000000008 */
.L_x_26647:
[----:B------:R-:W-:Y:S05]  /*0780*/  BSYNC.RECONVERGENT B1 ;  /* 0x0000000000017941 */ /* 0x000fea0003800200 */
.L_x_26646:
        /* <DEDUP_REMOVED lines=22> */
.L_x_26651:
[----:B------:R-:W-:-:S05]  /*08f0*/  FADD.FTZ R2, R3, R2 ;  /* 0x0000000203027221 */ /* 0x000fca0000010000 */
[----:B------:R-:W-:-:S04]  /*0900*/  F2FP.BF16.F32.PACK_AB R2, RZ, R2 ;  /* 0x00000002ff02723e */ /* 0x000fc800000010ff */
[----:B------:R-:W-:-:S07]  /*0910*/  PRMT R3, R2, 0x7610, R3 ;  /* 0x0000761002037816 */ /* 0x000fce0000000003 */
.L_x_26650:
[----:B------:R-:W-:Y:S05]  /*0920*/  BSYNC.RECONVERGENT B1 ;  /* 0x0000000000017941 */ /* 0x000fea0003800200 */
.L_x_26649:
        /* <DEDUP_REMOVED lines=22> */
.L_x_26654:
[----:B------:R-:W-:-:S05]  /*0a90*/  FADD.FTZ R2, R5, R2 ;  /* 0x0000000205027221 */ /* 0x000fca0000010000 */
[----:B------:R-:W-:-:S07]  /*0aa0*/  F2FP.BF16.F32.PACK_AB R2, RZ, R2 ;  /* 0x00000002ff02723e */ /* 0x000fce00000010ff */
.L_x_26653:
[----:B------:R-:W-:Y:S05]  /*0ab0*/  BSYNC.RECONVERGENT B1 ;  /* 0x0000000000017941 */ /* 0x000fea0003800200 */
.L_x_26652:
        /* <DEDUP_REMOVED lines=22> */
.L_x_26657:
[----:B------:R-:W-:-:S05]  /*0c20*/  FADD.FTZ R4, R5, R4 ;  /* 0x0000000405047221 */ /* 0x000fca0000010000 */
[----:B------:R-:W-:-:S07]  /*0c30*/  F2FP.BF16.F32.PACK_AB R4, RZ, R4 ;  /* 0x00000004ff04723e */ /* 0x000fce00000010ff */
.L_x_26656:
[----:B------:R-:W-:Y:S05]  /*0c40*/  BSYNC.RECONVERGENT B1 ;  /* 0x0000000000017941 */ /* 0x000fea0003800200 */
.L_x_26655:
        /* <DEDUP_REMOVED lines=22> */
.L_x_26660:
[----:B------:R-:W-:-:S05]  /*0db0*/  FADD.FTZ R5, R6, R5 ;  /* 0x0000000506057221 */ /* 0x000fca0000010000 */
[----:B------:R-:W-:-:S07]  /*0dc0*/  F2FP.BF16.F32.PACK_AB R5, RZ, R5 ;  /* 0x00000005ff05723e */ /* 0x000fce00000010ff */
.L_x_26659:
[----:B------:R-:W-:Y:S05]  /*0dd0*/  BSYNC.RECONVERGENT B1 ;  /* 0x0000000000017941 */ /* 0x000fea0003800200 */
.L_x_26658:
        /* <DEDUP_REMOVED lines=22> */
.L_x_26663:
[----:B------:R-:W-:-:S05]  /*0f40*/  FADD.FTZ R6, R11, R6 ;  /* 0x000000060b067221 */ /* 0x000fca0000010000 */
[----:B------:R-:W-:-:S07]  /*0f50*/  F2FP.BF16.F32.PACK_AB R6, RZ, R6 ;  /* 0x00000006ff06723e */ /* 0x000fce00000010ff */
.L_x_26662:
[----:B------:R-:W-:Y:S05]  /*0f60*/  BSYNC.RECONVERGENT B1 ;  /* 0x0000000000017941 */ /* 0x000fea0003800200 */
.L_x_26661:
        /* <DEDUP_REMOVED lines=20> */
.L_x_26665:
[----:B------:R-:W-:-:S05]  /*10b0*/  FADD.FTZ R10, R11, R10 ;  /* 0x0000000a0b0a7221 */ /* 0x000fca0000010000 */
[----:B------:R-:W-:-:S04]  /*10c0*/  F2FP.BF16.F32.PACK_AB R10, RZ, R10 ;  /* 0x0000000aff0a723e */ /* 0x000fc800000010ff */
[----:B------:R-:W-:Y:S01]  /*10d0*/  PRMT R17, R10, 0x7610, R17 ;  /* 0x000076100a117816 */ /* 0x000fe20000000011 */
[----:B------:R-:W-:Y:S06]  /*10e0*/  BRA `(.L_x_26664) ;  /* 0x0000000c00907947 */ /* 0x000fec0003800000 */
.L_x_26642:
        /* <DEDUP_REMOVED lines=27> */
.L_x_26667:
[----:B------:R-:W-:Y:S05]  /*12a0*/  BSYNC.RECONVERGENT B1 ;  /* 0x0000000000017941 */ /* 0x000fea0003800200 */
.L_x_26666:
        /* <DEDUP_REMOVED lines=26> */
.L_x_26670:
[----:B------:R-:W-:-:S05]  /*1450*/  FADD.FTZ R2, R3, R2 ;  /* 0x0000000203027221 */ /* 0x000fca0000010000 */
[----:B------:R-:W-:-:S04]  /*1460*/  F2FP.BF16.F32.PACK_AB R2, RZ, R2 ;  /* 0x00000002ff02723e */ /* 0x000fc800000010ff */
[----:B------:R-:W-:-:S07]  /*1470*/  PRMT R8, R2, 0x7610, R8 ;  /* 0x0000761002087816 */ /* 0x000fce0000000008 */
.L_x_26669:
[----:B------:R-:W-:Y:S05]  /*1480*/  BSYNC.RECONVERGENT B1 ;  /* 0x0000000000017941 */ /* 0x000fea0003800200 */
.L_x_26668:
        /* <DEDUP_REMOVED lines=26> */
.L_x_26673:
[----:B------:R-:W-:-:S05]  /*1630*/  FADD.FTZ R2, R3, R2 ;  /* 0x0000000203027221 */ /* 0x000fca0000010000 */
[----:B------:R-:W-:-:S04]  /*1640*/  F2FP.BF16.F32.PACK_AB R2, RZ, R2 ;  /* 0x00000002ff02723e */ /* 0x000fc800000010ff */
[----:B------:R-:W-:-:S07]  /*1650*/  PRMT R3, R2, 0x7610, R3 ;  /* 0x0000761002037816 */ /* 0x000fce0000000003 */
.L_x_26672:
[----:B------:R-:W-:Y:S05]  /*1660*/  BSYNC.RECONVERGENT B1 ;  /* 0x0000000000017941 */ /* 0x000fea0003800200 */
.L_x_26671:
        /* <DEDUP_REMOVED lines=25> */
.L_x_26676:
[----:B------:R-:W-:-:S05]  /*1800*/  FADD.FTZ R2, R5, R2 ;  /* 0x0000000205027221 */ /* 0x000fca0000010000 */
[----:B------:R-:W-:-:S07]  /*1810*/  F2FP.BF16.F32.PACK_AB R2, RZ, R2 ;  /* 0x00000002ff02723e */ /* 0x000fce00000010ff */
.L_x_26675:
[----:B------:R-:W-:Y:S05]  /*1820*/  BSYNC.RECONVERGENT B1 ;  /* 0x0000000000017941 */ /* 0x000fea0003800200 */
.L_x_26674:
        /* <DEDUP_REMOVED lines=25> */
.L_x_26679:
[----:B------:R-:W-:-:S05]  /*19c0*/  FADD.FTZ R4, R5, R4 ;  /* 0x0000000405047221 */ /* 0x000fca0000010000 */
[----:B------:R-:W-:-:S07]  /*19d0*/  F2FP.BF16.F32.PACK_AB R4, RZ, R4 ;  /* 0x00000004ff04723e */ /* 0x000fce00000010ff */
.L_x_26678:
[----:B------:R-:W-:Y:S05]  /*19e0*/  BSYNC.RECONVERGENT B1 ;  /* 0x0000000000017941 */ /* 0x000fea0003800200 */
.L_x_26677:
        /* <DEDUP_REMOVED lines=26> */
.L_x_26682:
[----:B------:R-:W-:-:S05]  /*1b90*/  FADD.FTZ R5, R6, R5 ;  /* 0x0000000506057221 */ /* 0x000fca0000010000 */
[----:B------:R-:W-:-:S07]  /*1ba0*/  F2FP.BF16.F32.PACK_AB R5, RZ, R5 ;  /* 0x00000005ff05723e */ /* 0x000fce00000010ff */
.L_x_26681:
[----:B------:R-:W-:Y:S05]  /*1bb0*/  BSYNC.RECONVERGENT B1 ;  /* 0x0000000000017941 */ /* 0x000fea0003800200 */
.L_x_26680:
        /* <DEDUP_REMOVED lines=25> */
.L_x_26685:
[----:B------:R-:W-:-:S05]  /*1d50*/  FADD.FTZ R6, R11, R6 ;  /* 0x000000060b067221 */ /* 0x000fca0000010000 */
[----:B------:R-:W-:-:S07]  /*1d60*/  F2FP.BF16.F32.PACK_AB R6, RZ, R6 ;  /* 0x00000006ff06723e */ /* 0x000fce00000010ff */
.L_x_26684:
[----:B------:R-:W-:Y:S05]  /*1d70*/  BSYNC.RECONVERGENT B1 ;  /* 0x0000000000017941 */ /* 0x000fea0003800200 */
.L_x_26683:
        /* <DEDUP_REMOVED lines=24> */
.L_x_26686:
[----:B------:R-:W-:-:S05]  /*1f00*/  FADD.FTZ R10, R11, R10 ;  /* 0x0000000a0b0a7221 */ /* 0x000fca0000010000 */
[----:B------:R-:W-:-:S04]  /*1f10*/  F2FP.BF16.F32.PACK_AB R10, RZ, R10 ;  /* 0x0000000aff0a723e */ /* 0x000fc800000010ff */
[----:B------:R-:W-:-:S07]  /*1f20*/  PRMT R17, R10, 0x7610, R17 ;  /* 0x000076100a117816 */ /* 0x000fce0000000011 */
.L_x_26664:
[----:B------:R-:W-:Y:S05]  /*1f30*/  BSYNC.RECONVERGENT B0 ;  /* 0x0000000000007941 */ /* 0x000fea0003800200 */
.L_x_26641:
        /* <DEDUP_REMOVED lines=21> */
.L_x_26689:
[----:B------:R-:W-:-:S13]  /*2090*/  ISETP.GE.U32.AND P0, PT, R19, R16, PT ;  /* 0x000000101300720c */ /* 0x000fda0003f06070 */
[----:B------:R-:W-:Y:S05]  /*20a0*/  @P0 BRA `(.L_x_26691) ;  /* 0x0000000000300947 */ /* 0x000fea0003800000 */
[----:B-1----:R-:W1:Y:S01]  /*20b0*/  LDC.64 R8, c[0x0][0x388] ;  /* 0x0000e200ff087b82 */ /* 0x002e620000000a00 */
[----:B------:R-:W-:Y:S02]  /*20c0*/  IMAD.IADD R3, R0, 0x1, R19 ;  /* 0x0000000100037824 */ /* 0x000fe400078e0213 */
[----:B------:R-:W-:Y:S02]  /*20d0*/  VIADD R19, R19, 0x80 ;  /* 0x0000008013137836 */ /* 0x000fe40000000000 */
[----:B-1----:R-:W-:-:S05]  /*20e0*/  IMAD.WIDE.U32 R8, R3, 0x2, R8 ;  /* 0x0000000203087825 */ /* 0x002fca00078e0008 */
[----:B------:R1:W-:Y:S02]  /*20f0*/  STG.E.U16 desc[UR6][R8.64], R2 ;  /* 0x0000000208007986 */ /* 0x0003e4000c101506 */
.L_x_26690:
[----:B------:R-:W-:-:S13]  /*2100*/  ISETP.GE.U32.AND P0, PT, R19, R16, PT ;  /* 0x000000101300720c */ /* 0x000fda0003f06070 */
[----:B------:R-:W-:Y:S05]  /*2110*/  @P0 BRA `(.L_x_26692) ;  /* 0x0000000000340947 */ /* 0x000fea0003800000 */
[----:B-1----:R-:W1:Y:S01]  /*2120*/  LDC.64 R2, c[0x0][0x388] ;  /* 0x0000e200ff027b82 */ /* 0x002e620000000a00 */
[----:B0-----:R-:W-:Y:S02]  /*2130*/  IMAD.IADD R7, R0, 0x1, R19 ;  /* 0x0000000100077824 */ /* 0x001fe400078e0213 */
[----:B------:R-:W-:Y:S02]  /*2140*/  VIADD R19, R19, 0x80 ;  /* 0x0000008013137836 */ /* 0x000fe40000000000 */
[----:B-1----:R-:W-:-:S05]  /*2150*/  IMAD.WIDE.U32 R2, R7, 0x2, R2 ;  /* 0x0000000207027825 */ /* 0x002fca00078e0002 */
[----:B------:R2:W-:Y:S02]  /*2160*/  STG.E.U16 desc[UR6][R2.64], R4 ;  /* 0x0000000402007986 */ /* 0x0005e4000c101506 */
.L_x_26691:
        /* <DEDUP_REMOVED lines=8> */
.L_x_26692:
[----:B------:R-:W-:Y:S05]  /*21f0*/  BSYNC.RELIABLE B1 ;  /* 0x0000000000017941 */ /* 0x000fea0003800100 */
.L_x_26688:
[----:B------:R-:W-:-:S13]  /*2200*/  ISETP.GE.U32.AND P0, PT, R19, R16, PT ;  /* 0x000000101300720c */ /* 0x000fda0003f06070 */
[----:B-12---:R-:W1:Y:S01]  /*2210*/  @!P0 LDC.64 R2, c[0x0][0x388] ;  /* 0x0000e200ff028b82 */ /* 0x006e620000000a00 */
[----:B------:R-:W-:Y:S02]  /*2220*/  @!P0 IMAD.IADD R5, R0, 0x1, R19 ;  /* 0x0000000100058824 */ /* 0x000fe400078e0213 */
[----:B------:R-:W-:Y:S02]  /*2230*/  @!P0 VIADD R19, R19, 0x80 ;  /* 0x0000008013138836 */ /* 0x000fe40000000000 */
[----:B-1----:R-:W-:-:S05]  /*2240*/  @!P0 IMAD.WIDE.U32 R2, R5, 0x2, R2 ;  /* 0x0000000205028825 */ /* 0x002fca00078e0002 */
[----:B------:R3:W-:Y:S02]  /*2250*/  @!P0 STG.E.U16 desc[UR6][R2.64], R6 ;  /* 0x0000000602008986 */ /* 0x0007e4000c101506 */
.L_x_26693:
[----:B------:R-:W-:Y:S05]  /*2260*/  BSYNC.RECONVERGENT B0 ;  /* 0x0000000000007941 */ /* 0x000fea0003800200 */
.L_x_26687:
        /* <DEDUP_REMOVED lines=8> */
.L_x_26640:
[----:B------:R-:W0:Y:S01]  /*22f0*/  S2R R6, SR_TID.X ;  /* 0x0000000000067919 */ /* 0x000e220000002100 */
[----:B------:R-:W1:Y:S02]  /*2300*/  LDC.64 R2, c[0x0][0x390] ;  /* 0x0000e400ff027b82 */ /* 0x000e640000000a00 */
[----:B-1----:R-:W-:-:S04]  /*2310*/  IMAD.WIDE.U32 R2, R0, 0x2, R2 ;  /* 0x0000000200027825 */ /* 0x002fc800078e0002 */
[----:B0-----:R-:W-:-:S05]  /*2320*/  IMAD.WIDE.U32 R8, R6, 0x8, R2 ;  /* 0x0000000806087825 */ /* 0x001fca00078e0002 */
[----:B------:R-:W2:Y:S04]  /*2330*/  LDG.E.64 R4, desc[UR6][R8.64] ;  /* 0x0000000608047981 */ /* 0x000ea8000c1e1b00 */
[----:B------:R-:W3:Y:S01]  /*2340*/  LDG.E.64 R2, desc[UR6][R8.64+0x400] ;  /* 0x0004000608027981 */ /* 0x000ee2000c1e1b00 */
[C---:B------:R-:W-:Y:S01]  /*2350*/  IMAD.U32 R7, R17.reuse, 0x10000, RZ ;  /* 0x0001000011077824 */ /* 0x040fe200078e00ff */
[----:B------:R-:W-:-:S04]  /*2360*/  LOP3.LUT R13, R17, 0x7fff, RZ, 0xc0, !PT ;  /* 0x00007fff110d7812 */ /* 0x000fc800078ec0ff */
[----:B------:R-:W-:Y:S02]  /*2370*/  FSETP.NAN.FTZ.AND P0, PT, R7, R7, PT ;  /* 0x000000070700720b */ /* 0x000fe40003f18000 */
[----:B--2---:R-:W-:Y:S02]  /*2380*/  PRMT R16, R4, 0x7632, R16 ;  /* 0x0000763204107816 */ /* 0x004fe40000000010 */
[----:B------:R-:W-:Y:S02]  /*2390*/  PRMT R14, R5, 0x7632, R14 ;  /* 0x00007632050e7816 */ /* 0x000fe4000000000e */
[----:B---3--:R-:W-:Y:S02]  /*23a0*/  PRMT R12, R2, 0x7632, R12 ;  /* 0x00007632020c7816 */ /* 0x008fe4000000000c */
[----:B------:R-:W-:-:S05]  /*23b0*/  PRMT R10, R3, 0x7632, R10 ;  /* 0x00007632030a7816 */ /* 0x000fca000000000a */
[----:B------:R-:W-:Y:S05]  /*23c0*/  @!P0 BRA `(.L_x_26694) ;  /* 0x0000000000708947 */ /* 0x000fea0003800000 */
[----:B------:R-:W-:Y:S02]  /*23d0*/  IMAD.U32 R16, R16, 0x10000, RZ ;  /* 0x0001000010107824 */ /* 0x000fe400078e00ff */
[----:B------:R-:W-:Y:S02]  /*23e0*/  IMAD.U32 R4, R4, 0x10000, RZ ;  /* 0x0001000004047824 */ /* 0x000fe400078e00ff */
[----:B------:R-:W-:Y:S01]  /*23f0*/  FADD.FTZ R9, R7, R16 ;  /* 0x0000001007097221 */ /* 0x000fe20000010000 */
[----:B------:R-:W-:Y:S02]  /*2400*/  IMAD.U32 R8, R5, 0x10000, RZ ;  /* 0x0001000005087824 */ /* 0x000fe400078e00ff */
[----:B------:R-:W-:Y:S01]  /*2410*/  FADD.FTZ R4, R7, R4 ;  /* 0x0000000407047221 */ /* 0x000fe20000010000 */
[----:B------:R-:W-:Y:S02]  /*2420*/  IMAD.U32 R2, R2, 0x10000, RZ ;  /* 0x0001000002027824 */ /* 0x000fe400078e00ff */
[----:B------:R-:W-:-:S02]  /*2430*/  IMAD.U32 R16, R3, 0x10000, RZ ;  /* 0x0001000003107824 */ /* 0x000fc400078e00ff */
[C---:B------:R-:W-:Y:S01]  /*2440*/  FADD.FTZ R8, R7.reuse, R8 ;  /* 0x0000000807087221 */ /* 0x040fe20000010000 */
[----:B------:R-:W-:Y:S02]  /*2450*/  IMAD.U32 R14, R14, 0x10000, RZ ;  /* 0x000100000e0e7824 */ /* 0x000fe400078e00ff */
[C---:B------:R-:W-:Y:S01]  /*2460*/  FADD.FTZ R2, R7.reuse, R2 ;  /* 0x0000000207027221 */ /* 0x040fe20000010000 */
[----:B------:R-:W-:Y:S02]  /*2470*/  IMAD.U32 R12, R12, 0x10000, RZ ;  /* 0x000100000c0c7824 */ /* 0x000fe400078e00ff */
[C---:B------:R-:W-:Y:S01]  /*2480*/  FADD.FTZ R16, R7.reuse, R16 ;  /* 0x0000001007107221 */ /* 0x040fe20000010000 */
[----:B------:R-:W-:Y:S02]  /*2490*/  IMAD.U32 R10, R10, 0x10000, RZ ;  /* 0x000100000a0a7824 */ /* 0x000fe400078e00ff */
[C---:B------:R-:W-:Y:S01]  /*24a0*/  FADD.FTZ R3, R7.reuse, R14 ;  /* 0x0000000e07037221 */ /* 0x040fe20000010000 */
[----:B------:R-:W-:Y:S01]  /*24b0*/  FADD.FTZ R5, R7, R12 ;  /* 0x0000000c07057221 */ /* 0x000fe20000010000 */
[----:B------:R-:W-:Y:S01]  /*24c0*/  F2FP.BF16.F32.PACK_AB R4, R9, R4 ;  /* 0x000000040904723e */ /* 0x000fe200000010ff */
[----:B------:R-:W-:-:S02]  /*24d0*/  FADD.FTZ R7, R7, R10 ;  /* 0x0000000a07077221 */ /* 0x000fc40000010000 */
[----:B------:R-:W-:Y:S02]  /*24e0*/  F2FP.BF16.F32.PACK_AB R3, R3, R8 ;  /* 0x000000080303723e */ /* 0x000fe400000010ff */
[----:B------:R-:W-:Y:S02]  /*24f0*/  F2FP.BF16.F32.PACK_AB R5, R5, R2 ;  /* 0x000000020505723e */ /* 0x000fe400000010ff */
[----:B------:R-:W-:Y:S02]  /*2500*/  F2FP.BF16.F32.PACK_AB R7, R7, R16 ;  /* 0x000000100707723e */ /* 0x000fe400000010ff */
[C---:B------:R-:W-:Y:S02]  /*2510*/  PRMT R9, R4.reuse, 0x7632, R9 ;  /* 0x0000763204097816 */ /* 0x040fe40000000009 */
[----:B------:R-:W-:Y:S02]  /*2520*/  PRMT R8, R4, 0x7610, R8 ;  /* 0x0000761004087816 */ /* 0x000fe40000000008 */
[----:B------:R-:W-:-:S02]  /*2530*/  PRMT R11, R3, 0x7632, R11 ;  /* 0x00007632030b7816 */ /* 0x000fc4000000000b */
[----:B------:R-:W-:Y:S02]  /*2540*/  PRMT R4, R3, 0x7610, R4 ;  /* 0x0000761003047816 */ /* 0x000fe40000000004 */
[----:B------:R-:W-:Y:S02]  /*2550*/  PRMT R14, R5, 0x7632, R14 ;  /* 0x00007632050e7816 */ /* 0x000fe4000000000e */
[C---:B------:R-:W-:Y:S02]  /*2560*/  PRMT R17, R7.reuse, 0x7632, R17 ;  /* 0x0000763207117816 */ /* 0x040fe40000000011 */
[----:B------:R-:W-:Y:S01]  /*2570*/  PRMT R2, R7, 0x7610, R2 ;  /* 0x0000761007027816 */ /* 0x000fe20000000002 */
[----:B------:R-:W-:Y:S06]  /*2580*/  BRA `(.L_x_26695) ;  /* 0x00000014003c7947 */ /* 0x000fec0003800000 */
.L_x_26694:
        /* <DEDUP_REMOVED lines=18> */
.L_x_26698:
[----:B------:R-:W-:-:S05]  /*26b0*/  FADD.FTZ R8, R7, R8 ;  /* 0x0000000807087221 */ /* 0x000fca0000010000 */
[----:B------:R-:W-:-:S07]  /*26c0*/  F2FP.BF16.F32.PACK_AB R8, RZ, R8 ;  /* 0x00000008ff08723e */ /* 0x000fce00000010ff */
.L_x_26699:
[----:B------:R-:W-:Y:S05]  /*26d0*/  BSYNC.RECONVERGENT B1 ;  /* 0x0000000000017941 */ /* 0x000fea0003800200 */
.L_x_26697:
        /* <DEDUP_REMOVED lines=16> */
.L_x_26701:
[----:B------:R-:W-:-:S05]  /*27e0*/  FADD.FTZ R18, R7, R18 ;  /* 0x0000001207127221 */ /* 0x000fca0000010000 */
[----:B------:R-:W-:-:S04]  /*27f0*/  F2FP.BF16.F32.PACK_AB R18, RZ, R18 ;  /* 0x00000012ff12723e */ /* 0x000fc800000010ff */
[----:B------:R-:W-:-:S07]  /*2800*/  PRMT R9, R18, 0x7610, R9 ;  /* 0x0000761012097816 */ /* 0x000fce0000000009 */
.L_x_26702:
[----:B------:R-:W-:Y:S05]  /*2810*/  BSYNC.RECONVERGENT B1 ;  /* 0x0000000000017941 */ /* 0x000fea0003800200 */
.L_x_26700:
        /* <DEDUP_REMOVED lines=15> */
.L_x_26704:
[----:B------:R-:W-:-:S05]  /*2910*/  FADD.FTZ R4, R7, R4 ;  /* 0x0000000407047221 */ /* 0x000fca0000010000 */
[----:B------:R-:W-:-:S07]  /*2920*/  F2FP.BF16.F32.PACK_AB R4, RZ, R4 ;  /* 0x00000004ff04723e */ /* 0x000fce00000010ff */
.L_x_26705:
[----:B------:R-:W-:Y:S05]  /*2930*/  BSYNC.RECONVERGENT B1 ;  /* 0x0000000000017941 */ /* 0x000fea0003800200 */
.L_x_26703:
        /* <DEDUP_REMOVED lines=16> */
.L_x_26707:
[----:B------:R-:W-:-:S05]  /*2a40*/  FADD.FTZ R16, R7, R16 ;  /* 0x0000001007107221 */ /* 0x000fca0000010000 */
[----:B------:R-:W-:-:S04]  /*2a50*/  F2FP.BF16.F32.PACK_AB R16, RZ, R16 ;  /* 0x00000010ff10723e */ /* 0x000fc800000010ff */
[----:B------:R-:W-:-:S07]  /*2a60*/  PRMT R11, R16, 0x7610, R11 ;  /* 0x00007610100b7816 */ /* 0x000fce000000000b */
.L_x_26708:
[----:B------:R-:W-:Y:S05]  /*2a70*/  BSYNC.RECONVERGENT B1 ;  /* 0x0000000000017941 */ /* 0x000fea0003800200 */
.L_x_26706:
        /* <DEDUP_REMOVED lines=15> */
.L_x_26710:
[----:B------:R-:W-:-:S05]  /*2b70*/  FADD.FTZ R14, R7, R14 ;  /* 0x0000000e070e7221 */ /* 0x000fca0000010000 */
[----:B------:R-:W-:-:S04]  /*2b80*/  F2FP.BF16.F32.PACK_AB R14, RZ, R14 ;  /* 0x0000000eff0e723e */ /* 0x000fc800000010ff */
[----:B------:R-:W-:-:S07]  /*2b90*/  PRMT R5, R14, 0x7610, R5 ;  /* 0x000076100e057816 */ /* 0x000fce0000000005 */
.L_x_26711:
[----:B------:R-:W-:Y:S05]  /*2ba0*/  BSYNC.RECONVERGENT B1 ;  /* 0x0000000000017941 */ /* 0x000fea0003800200 */
.L_x_26709:
        /* <DEDUP_REMOVED lines=16> */
.L_x_26713:
[----:B------:R-:W-:-:S05]  /*2cb0*/  FADD.FTZ R14, R7, R14 ;  /* 0x0000000e070e7221 */ /* 0x000fca0000010000 */
[----:B------:R-:W-:-:S07]  /*2cc0*/  F2FP.BF16.F32.PACK_AB R14, RZ, R14 ;  /* 0x0000000eff0e723e */ /* 0x000fce00000010ff */
.L_x_26714:
[----:B------:R-:W-:Y:S05]  /*2cd0*/  BSYNC.RECONVERGENT B1 ;  /* 0x0000000000017941 */ /* 0x000fea0003800200 */
.L_x_26712:
        /* <DEDUP_REMOVED lines=15> */
.L_x_26716:
[----:B------:R-:W-:-:S05]  /*2dd0*/  FADD.FTZ R2, R7, R2 ;  /* 0x0000000207027221 */ /* 0x000fca0000010000 */
[----:B------:R-:W-:-:S07]  /*2de0*/  F2FP.BF16.F32.PACK_AB R2, RZ, R2 ;  /* 0x00000002ff02723e */ /* 0x000fce00000010ff */
.L_x_26717:
[----:B------:R-:W-:Y:S05]  /*2df0*/  BSYNC.RECONVERGENT B1 ;  /* 0x0000000000017941 */ /* 0x000fea0003800200 */
.L_x_26715:
        /* <DEDUP_REMOVED lines=14> */
.L_x_26718:
[----:B------:R-:W-:-:S05]  /*2ee0*/  FADD.FTZ R7, R7, R12 ;  /* 0x0000000c07077221 */ /* 0x000fca0000010000 */
[----:B------:R-:W-:-:S04]  /*2ef0*/  F2FP.BF16.F32.PACK_AB R7, RZ, R7 ;  /* 0x00000007ff07723e */ /* 0x000fc800000010ff */
[----:B------:R-:W-:Y:S01]  /*2f00*/  PRMT R17, R7, 0x7610, R17 ;  /* 0x0000761007117816 */ /* 0x000fe20000000011 */
[----:B------:R-:W-:Y:S06]  /*2f10*/  BRA `(.L_x_26719) ;  /* 0x0000000800d47947 */ /* 0x000fec0003800000 */
.L_x_26696:
        /* <DEDUP_REMOVED lines=22> */
.L_x_26721:
[----:B------:R-:W-:Y:S05]  /*3080*/  BSYNC.RECONVERGENT B1 ;  /* 0x0000000000017941 */ /* 0x000fea0003800200 */
.L_x_26720:
[----:B------:R-:W-:Y:S04]  /*3090*/  BSSY.RECONVERGENT B1, `(.L_x_26722) ;  /* 0x0000015000017945 */ /* 0x000fe80003800200 */
        /* <DEDUP_REMOVED lines=17> */
.L_x_26723:
[----:B------:R-:W-:-:S05]  /*31b0*/  FADD.FTZ R18, R7, R18 ;  /* 0x0000001207127221 */ /* 0x000fca0000010000 */
[----:B------:R-:W-:-:S04]  /*31c0*/  F2FP.BF16.F32.PACK_AB R18, RZ, R18 ;  /* 0x00000012ff12723e */ /* 0x000fc800000010ff */
[----:B------:R-:W-:-:S07]  /*31d0*/  PRMT R9, R18, 0x7610, R9 ;  /* 0x0000761012097816 */ /* 0x000fce0000000009 */
.L_x_26724:
[----:B------:R-:W-:Y:S05]  /*31e0*/  BSYNC.RECONVERGENT B1 ;  /* 0x0000000000017941 */ /* 0x000fea0003800200 */
.L_x_26722:
        /* <DEDUP_REMOVED lines=19> */
.L_x_26726:
[----:B------:R-:W-:-:S05]  /*3320*/  FADD.FTZ R4, R7, R4 ;  /* 0x0000000407047221 */ /* 0x000fca0000010000 */
[----:B------:R-:W-:-:S07]  /*3330*/  F2FP.BF16.F32.PACK_AB R4, RZ, R4 ;  /* 0x00000004ff04723e */ /* 0x000fce00000010ff */
.L_x_26727:
[----:B------:R-:W-:Y:S05]  /*3340*/  BSYNC.RECONVERGENT B1 ;  /* 0x0000000000017941 */ /* 0x000fea0003800200 */
.L_x_26725:
        /* <DEDUP_REMOVED lines=20> */
.L_x_26729:
[----:B------:R-:W-:-:S05]  /*3490*/  FADD.FTZ R16, R7, R16 ;  /* 0x0000001007107221 */ /* 0x000fca0000010000 */
[----:B------:R-:W-:-:S04]  /*34a0*/  F2FP.BF16.F32.PACK_AB R16, RZ, R16 ;  /* 0x00000010ff10723e */ /* 0x000fc800000010ff */
[----:B------:R-:W-:-:S07]  /*34b0*/  PRMT R11, R16, 0x7610, R11 ;  /* 0x00007610100b7816 */ /* 0x000fce000000000b */
.L_x_26730:
[----:B------:R-:W-:Y:S05]  /*34c0*/  BSYNC.RECONVERGENT B1 ;  /* 0x0000000000017941 */ /* 0x000fea0003800200 */
.L_x_26728:
        /* <DEDUP_REMOVED lines=20> */
.L_x_26732:
[----:B------:R-:W-:-:S05]  /*3610*/  FADD.FTZ R14, R7, R14 ;  /* 0x0000000e070e7221 */ /* 0x000fca0000010000 */
[----:B------:R-:W-:-:S04]  /*3620*/  F2FP.BF16.F32.PACK_AB R14, RZ, R14 ;  /* 0x0000000eff0e723e */ /* 0x000fc800000010ff */
[----:B------:R-:W-:-:S07]  /*3630*/  PRMT R5, R14, 0x7610, R5 ;  /* 0x000076100e057816 */ /* 0x000fce0000000005 */
.L_x_26733:
[----:B------:R-:W-:Y:S05]  /*3640*/  BSYNC.RECONVERGENT B1 ;  /* 0x0000000000017941 */ /* 0x000fea0003800200 */
.L_x_26731:
        /* <DEDUP_REMOVED lines=20> */
.L_x_26735:
[----:B------:R-:W-:-:S05]  /*3790*/  FADD.FTZ R14, R7, R14 ;  /* 0x0000000e070e7221 */ /* 0x000fca0000010000 */
[----:B------:R-:W-:-:S07]  /*37a0*/  F2FP.BF16.F32.PACK_AB R14, RZ, R14 ;  /* 0x0000000eff0e723e */ /* 0x000fce00000010ff */
.L_x_26736:
[----:B------:R-:W-:Y:S05]  /*37b0*/  BSYNC.RECONVERGENT B1 ;  /* 0x0000000000017941 */ /* 0x000fea0003800200 */
.L_x_26734:
        /* <DEDUP_REMOVED lines=19> */
.L_x_26738:
[----:B------:R-:W-:-:S05]  /*38f0*/  FADD.FTZ R2, R7, R2 ;  /* 0x0000000207027221 */ /* 0x000fca0000010000 */
[----:B------:R-:W-:-:S07]  /*3900*/  F2FP.BF16.F32.PACK_AB R2, RZ, R2 ;  /* 0x00000002ff02723e */ /* 0x000fce00000010ff */
.L_x_26739:
[----:B------:R-:W-:Y:S05]  /*3910*/  BSYNC.RECONVERGENT B1 ;  /* 0x0000000000017941 */ /* 0x000fea0003800200 */
.L_x_26737:
        /* <DEDUP_REMOVED lines=18> */
.L_x_26740:
[----:B------:R-:W-:-:S05]  /*3a40*/  FADD.FTZ R7, R7, R12 ;  /* 0x0000000c07077221 */ /* 0x000fca0000010000 */
[----:B------:R-:W-:-:S04]  /*3a50*/  F2FP.BF16.F32.PACK_AB R7, RZ, R7 ;  /* 0x00000007ff07723e */ /* 0x000fc800000010ff */
[----:B------:R-:W-:-:S07]  /*3a60*/  PRMT R17, R7, 0x7610, R17 ;  /* 0x0000761007117816 */ /* 0x000fce0000000011 */
.L_x_26719:
[----:B------:R-:W-:Y:S05]  /*3a70*/  BSYNC.RECONVERGENT B0 ;  /* 0x0000000000007941 */ /* 0x000fea0003800200 */
.L_x_26695:
        /* <DEDUP_REMOVED lines=10> */
.L_x_26741:
        /* <DEDUP_REMOVED lines=14> */
.L_x_32559:


//--------------------- .text._ZN2at6native29vectorized_elementwise_kernelILi8ENS0_13AUnaryFunctorIN3c108BFloat16ES4_S4_ZZZNS0_21nextafter_kernel_cudaERNS_18TensorIteratorBaseEENKUlvE_clEvENKUlvE1_clEvEUlS4_S4_E_EESt5arrayIPcLm2EEEEviT0_T1_ --------------------------
	.section	.text._ZN2at6native29vectorized_elementwise_kernelILi8ENS0_13AUnaryFunctorIN3c108BFloat16ES4_S4_ZZZNS0_21nextafter_kernel_cudaERNS_18TensorIteratorBaseEENKUlvE_clEvENKUlvE1_clEvEUlS4_S4_E_EESt5arrayIPcLm2EEEEviT0_T1_,"ax",@progbits
	.align	128
        .global         _ZN2at6native29vectorized_elementwise_kernelILi8ENS0_13AUnaryFunctorIN3c108BFloat16ES4_S4_ZZZNS0_21nextafter_kernel_cudaERNS_18TensorIteratorBaseEENKUlvE_clEvENKUlvE1_clEvEUlS4_S4_E_EESt5arrayIPcLm2EEEEviT0_T1_
        .type           _ZN2at6native29vectorized_elementwise_kernelILi8ENS0_13AUnaryFunctorIN3c108BFloat16ES4_S4_ZZZNS0_21nextafter_kernel_cudaERNS_18TensorIteratorBaseEENKUlvE_clEvENKUlvE1_clEvEUlS4_S4_E_EESt5arrayIPcLm2EEEEviT0_T1_,@function
        .size           _ZN2at6native29vectorized_elementwise_kernelILi8ENS0_13AUnaryFunctorIN3c108BFloat16ES4_S4_ZZZNS0_21nextafter_kernel_cudaERNS_18TensorIteratorBaseEENKUlvE_clEvENKUlvE1_clEvEUlS4_S4_E_EESt5arrayIPcLm2EEEEviT0_T1_,(.L_x_32560 - _ZN2at6native29vectorized_elementwise_kernelILi8ENS0_13AUnaryFunctorIN3c108BFloat16ES4_S4_ZZZNS0_21nextafter_kernel_cudaERNS_18TensorIteratorBaseEENKUlvE_clEvENKUlvE1_clEvEUlS4_S4_E_EESt5arrayIPcLm2EEEEviT0_T1_)
        .other          _ZN2at6native29vectorized_elementwise_kernelILi8ENS0_13AUnaryFunctorIN3c108BFloat16ES4_S4_ZZZNS0_21nextafter_kernel_cudaERNS_18TensorIteratorBaseEENKUlvE_clEvENKUlvE1_clEvEUlS4_S4_E_EESt5arrayIPcLm2EEEEviT0_T1_,@"STO_CUDA_ENTRY STV_DEFAULT"
_ZN2at6native29vectorized_elementwise_kernelILi8ENS0_13AUnaryFunctorIN3c108BFloat16ES4_S4_ZZZNS0_21nextafter_kernel_cudaERNS_18TensorIteratorBaseEENKUlvE_clEvENKUlvE1_clEvEUlS4_S4_E_EESt5arrayIPcLm2EEEEviT0_T1_:
.text._ZN2at6native29vectorized_elementwise_kernelILi8ENS0_13AUnaryFunctorIN3c108BFloat16ES4_S4_ZZZNS0_21nextafter_kernel_cudaERNS_18TensorIteratorBaseEENKUlvE_clEvENKUlvE1_clEvEUlS4_S4_E_EESt5arrayIPcLm2EEEEviT0_T1_:
        /* <DEDUP_REMOVED lines=91> */
.L_x_26747:
[----:B------:R-:W-:-:S05]  /*05b0*/  FADD.FTZ R2, R3, R2 ;  /* 0x0000000203027221 */ /* 0x000fca0000010000 */
[----:B------:R-:W-:-:S04]  /*05c0*/  F2FP.BF16.F32.PACK_AB R2, RZ, R2 ;  /* 0x00000002ff02723e */ /* 0x000fc800000010ff */
[----:B------:R-:W-:-:S07]  /*05d0*/  PRMT R7, R2, 0x7610, R7 ;  /* 0x0000761002077816 */ /* 0x000fce0000000007 */
.L_x_26746:
[----:B------:R-:W-:Y:S05]  /*05e0*/  BSYNC.RECONVERGENT B1 ;  /* 0x0000000000017941 */ /* 0x000fea0003800200 */
.L_x_26745:
        /* <DEDUP_REMOVED lines=22> */
.L_x_26750:
[----:B------:R-:W-:-:S05]  /*0750*/  FADD.FTZ R2, R3, R2 ;  /* 0x0000000203027221 */ /* 0x000fca0000010000 */
[----:B------:R-:W-:-:S04]  /*0760*/  F2FP.BF16.F32.PACK_AB R2, RZ, R2 ;  /* 0x00000002ff02723e */ /* 0x000fc800000010ff */
[----:B------:R-:W-:-:S07]  /*0770*/  PRMT R8, R2, 0x7610, R8 ;  /* 0x0000761002087816 */ /* 0x000fce0000000008 */
.L_x_26749:
[----:B------:R-:W-:Y:S05]  /*0780*/  BSYNC.RECONVERGENT B1 ;  /* 0x0000000000017941 */ /* 0x000fea0003800200 */
.L_x_26748:
        /* <DEDUP_REMOVED lines=22> */
.L_x_26753:
[----:B------:R-:W-:-:S05]  /*08f0*/  FADD.FTZ R2, R3, R2 ;  /* 0x0000000203027221 */ /* 0x000fca0000010000 */
[----:B------:R-:W-:-:S04]  /*0900*/  F2FP.BF16.F32.PACK_AB R2, RZ, R2 ;  /* 0x00000002ff02723e */ /* 0x000fc800000010ff */
[----:B------:R-:W-:-:S07]  /*0910*/  PRMT R3, R2, 0x7610, R3 ;  /* 0x0000761002037816 */ /* 0x000fce0000000003 */
.L_x_26752:
[----:B------:R-:W-:Y:S05]  /*0920*/  BSYNC.RECONVERGENT B1 ;  /* 0x0000000000017941 */ /* 0x000fea0003800200 */
.L_x_26751:
        /* <DEDUP_REMOVED lines=22> */
.L_x_26756:
[----:B------:R-:W-:-:S05]  /*0a90*/  FADD.FTZ R2, R5, R2 ;  /* 0x0000000205027221 */ /* 0x000fca0000010000 */
[----:B------:R-:W-:-:S07]  /*0aa0*/  F2FP.BF16.F32.PACK_AB R2, RZ, R2 ;  /* 0x00000002ff02723e */ /* 0x000fce00000010ff */
.L_x_26755:
[----:B------:R-:W-:Y:S05]  /*0ab0*/  BSYNC.RECONVERGENT B1 ;  /* 0x0000000000017941 */ /* 0x000fea0003800200 */
.L_x_26754:
        /* <DEDUP_REMOVED lines=22> */
.L_x_26759:
[----:B------:R-:W-:-:S05]  /*0c20*/  FADD.FTZ R4, R5, R4 ;  /* 0x0000000405047221 */ /* 0x000fca0000010000 */
[----:B------:R-:W-:-:S07]  /*0c30*/  F2FP.BF16.F32.PACK_AB R4, RZ, R4 ;  /* 0x00000004ff04723e */ /* 0x000fce00000010ff */
.L_x_26758:
[----:B------:R-:W-:Y:S05]  /*0c40*/  BSYNC.RECONVERGENT B1 ;  /* 0x0000000000017941 */ /* 0x000fea0003800200 */
.L_x_26757:
        /* <DEDUP_REMOVED lines=22> */
.L_x_26762:
[----:B------:R-:W-:-:S05]  /*0db0*/  FADD.FTZ R5, R6, R5 ;  /* 0x0000000506057221 */ /* 0x000fca0000010000 */
[----:B------:R-:W-:-:S07]  /*0dc0*/  F2FP.BF16.F32.PACK_AB R5, RZ, R5 ;  /* 0x00000005ff05723e */ /* 0x000fce00000010ff */
.L_x_26761:
[----:B------:R-:W-:Y:S05]  /*0dd0*/  BSYNC.RECONVERGENT B1 ;  /* 0x0000000000017941 */ /* 0x000fea0003800200 */
.L_x_26760:
        /* <DEDUP_REMOVED lines=22> */
.L_x_26765:
[----:B------:R-:W-:-:S05]  /*0f40*/  FADD.FTZ R6, R11, R6 ;  /* 0x000000060b067221 */ /* 0x000fca0000010000 */
[----:B------:R-:W-:-:S07]  /*0f50*/  F2FP.BF16.F32.PACK_AB R6, RZ, R6 ;  /* 0x00000006ff06723e */ /* 0x000fce00000010ff */
.L_x_26764:
[----:B------:R-:W-:Y:S05]  /*0f60*/  BSYNC.RECONVERGENT B1 ;  /* 0x0000000000017941 */ /* 0x000fea0003800200 */
.L_x_26763:
        /* <DEDUP_REMOVED lines=20> */
.L_x_26767:
[----:B------:R-:W-:-:S05]  /*10b0*/  FADD.FTZ R10, R11, R10 ;  /* 0x0000000a0b0a7221 */ /* 0x000fca0000010000 */
[----:B------:R-:W-:-:S04]  /*10c0*/  F2FP.BF16.F32.PACK_AB R10, RZ, R10 ;  /* 0x0000000aff0a723e */ /* 0x000fc800000010ff */
[----:B------:R-:W-:Y:S01]  /*10d0*/  PRMT R17, R10, 0x7610, R17 ;  /* 0x000076100a117816 */ /* 0x000fe20000000011 */
[----:B------:R-:W-:Y:S06]  /*10e0*/  BRA `(.L_x_26766) ;  /* 0x0000000c00907947 */ /* 0x000fec0003800000 */
.L_x_26744:
        /* <DEDUP_REMOVED lines=27> */
.L_x_26769:
[----:B------:R-:W-:Y:S05]  /*12a0*/  BSYNC.RECONVERGENT B1 ;  /* 0x0000000000017941 */ /* 0x000fea0003800200 */
.L_x_26768:
        /* <DEDUP_REMOVED lines=26> */
.L_x_26772:
[----:B------:R-:W-:-:S05]  /*1450*/  FADD.FTZ R2, R3, R2 ;  /* 0x0000000203027221 */ /* 0x000fca0000010000 */
[----:B------:R-:W-:-:S04]  /*1460*/  F2FP.BF16.F32.PACK_AB R2, RZ, R2 ;  /* 0x00000002ff02723e */ /* 0x000fc800000010ff */
[----:B------:R-:W-:-:S07]  /*1470*/  PRMT R8, R2, 0x7610, R8 ;  /* 0x0000761002087816 */ /* 0x000fce0000000008 */
.L_x_26771:
[----:B------:R-:W-:Y:S05]  /*1480*/  BSYNC.RECONVERGENT B1 ;  /* 0x0000000000017941 */ /* 0x000fea0003800200 */
.L_x_26770:
        /* <DEDUP_REMOVED lines=26> */
.L_x_26775:
[----:B------:R-:W-:-:S05]  /*1630*/  FADD.FTZ R2, R3, R2 ;  /* 0x0000000203027221 */ /* 0x000fca0000010000 */
[----:B------:R-:W-:-:S04]  /*1640*/  F2FP.BF16.F32.PACK_AB R2, RZ, R2 ;  /* 0x00000002ff02723e */ /* 0x000fc800000010ff */
[----:B------:R-:W-:-:S07]  /*1650*/  PRMT R3, R2, 0x7610, R3 ;  /* 0x0000761002037816 */ /* 0x000fce0000000003 */
.L_x_26774:
[----:B------:R-:W-:Y:S05]  /*1660*/  BSYNC.RECONVERGENT B1 ;  /* 0x0000000000017941 */ /* 0x000fea0003800200 */
.L_x_26773:
        /* <DEDUP_REMOVED lines=25> */
.L_x_26778:
[----:B------:R-:W-:-:S05]  /*1800*/  FADD.FTZ R2, R5, R2 ;  /* 0x0000000205027221 */ /* 0x000fca0000010000 */
[----:B------:R-:W-:-:S07]  /*1810*/  F2FP.BF16.F32.PACK_AB R2, RZ, R2 ;  /* 0x00000002ff02723e */ /* 0x000fce00000010ff */
.L_x_26777:
[----:B------:R-:W-:Y:S05]  /*1820*/  BSYNC.RECONVERGENT B1 ;  /* 0x0000000000017941 */ /* 0x000fea0003800200 */
.L_x_26776:
        /* <DEDUP_REMOVED lines=25> */
.L_x_26781:
[----:B------:R-:W-:-:S05]  /*19c0*/  FADD.FTZ R4, R5, R4 ;  /* 0x0000000405047221 */ /* 0x000fca0000010000 */
[----:B------:R-:W-:-:S07]  /*19d0*/  F2FP.BF16.F32.PACK_AB R4, RZ, R4 ;  /* 0x00000004ff04723e */ /* 0x000fce00000010ff */
.L_x_26780:
[----:B------:R-:W-:Y:S05]  /*19e0*/  BSYNC.RECONVERGENT B1 ;  /* 0x0000000000017941 */ /* 0x000fea0003800200 */
.L_x_26779:
        /* <DEDUP_REMOVED lines=26> */
.L_x_26784:
[----:B------:R-:W-:-:S05]  /*1b90*/  FADD.FTZ R5, R6, R5 ;  /* 0x0000000506057221 */ /* 0x000fca0000010000 */
[----:B------:R-:W-:-:S07]  /*1ba0*/  F2FP.BF16.F32.PACK_AB R5, RZ, R5 ;  /* 0x00000005ff05723e */ /* 0x000fce00000010ff */
.L_x_26783:
[----:B------:R-:W-:Y:S05]  /*1bb0*/  BSYNC.RECONVERGENT B1 ;  /* 0x0000000000017941 */ /* 0x000fea0003800200 */
.L_x_26782:
        /* <DEDUP_REMOVED lines=25> */
.L_x_26787:
[----:B------:R-:W-:-:S05]  /*1d50*/  FADD.FTZ R6, R11, R6 ;  /* 0x000000060b067221 */ /* 0x000fca0000010000 */
[----:B------:R-:W-:-:S07]  /*1d60*/  F2FP.BF16.F32.PACK_AB R6, RZ, R6 ;  /* 0x00000006ff06723e */ /* 0x000fce00000010ff */
.L_x_26786:
[----:B------:R-:W-:Y:S05]  /*1d70*/  BSYNC.RECONVERGENT B1 ;  /* 0x0000000000017941 */ /* 0x000fea0003800200 */
.L_x_26785:
        /* <DEDUP_REMOVED lines=24> */
.L_x_26788:
[----:B------:R-:W-:-:S05]  /*1f00*/  FADD.FTZ R10, R11, R10 ;  /* 0x0000000a0b0a7221 */ /* 0x000fca0000010000 */
[----:B------:R-:W-:-:S04]  /*1f10*/  F2FP.BF16.F32.PACK_AB R10, RZ, R10 ;  /* 0x0000000aff0a723e */ /* 0x000fc800000010ff */
[----:B------:R-:W-:-:S07]  /*1f20*/  PRMT R17, R10, 0x7610, R17 ;  /* 0x000076100a117816 */ /* 0x000fce0000000011 */
.L_x_26766:
[----:B------:R-:W-:Y:S05]  /*1f30*/  BSYNC.RECONVERGENT B0 ;  /* 0x0000000000007941 */ /* 0x000fea0003800200 */
.L_x_26743:
        /* <DEDUP_REMOVED lines=21> */
.L_x_26791:
[----:B------:R-:W-:-:S13]  /*2090*/  ISETP.GE.U32.AND P0, PT, R19, R16, PT ;  /* 0x000000101300720c */ /* 0x000fda0003f06070 */
[----:B------:R-:W-:Y:S05]  /*20a0*/  @P0 BRA `(.L_x_26793) ;  /* 0x0000000000300947 */ /* 0x000fea0003800000 */
[----:B-1----:R-:W1:Y:S01]  /*20b0*/  LDC.64 R8, c[0x0][0x388] ;  /* 0x0000e200ff087b82 */ /* 0x002e620000000a00 */
[----:B------:R-:W-:Y:S02]  /*20c0*/  IMAD.IADD R3, R0, 0x1, R19 ;  /* 0x0000000100037824 */ /* 0x000fe400078e0213 */
[----:B------:R-:W-:Y:S02]  /*20d0*/  VIADD R19, R19, 0x80 ;  /* 0x0000008013137836 */ /* 0x000fe40000000000 */
[----:B-1----:R-:W-:-:S05]  /*20e0*/  IMAD.WIDE.U32 R8, R3, 0x2, R8 ;  /* 0x0000000203087825 */ /* 0x002fca00078e0008 */
[----:B------:R1:W-:Y:S02]  /*20f0*/  STG.E.U16 desc[UR6][R8.64], R2 ;  /* 0x0000000208007986 */ /* 0x0003e4000c101506 */
.L_x_26792:
[----:B------:R-:W-:-:S13]  /*2100*/  ISETP.GE.U32.AND P0, PT, R19, R16, PT ;  /* 0x000000101300720c */ /* 0x000fda0003f06070 */
[----:B------:R-:W-:Y:S05]  /*2110*/  @P0 BRA `(.L_x_26794) ;  /* 0x0000000000340947 */ /* 0x000fea0003800000 */
[----:B-1----:R-:W1:Y:S01]  /*2120*/  LDC.64 R2, c[0x0][0x388] ;  /* 0x0000e200ff027b82 */ /* 0x002e620000000a00 */
[----:B0-----:R-:W-:Y:S02]  /*2130*/  IMAD.IADD R7, R0, 0x1, R19 ;  /* 0x0000000100077824 */ /* 0x001fe400078e0213 */
[----:B------:R-:W-:Y:S02]  /*2140*/  VIADD R19, R19, 0x80 ;  /* 0x0000008013137836 */ /* 0x000fe40000000000 */
[----:B-1----:R-:W-:-:S05]  /*2150*/  IMAD.WIDE.U32 R2, R7, 0x2, R2 ;  /* 0x0000000207027825 */ /* 0x002fca00078e0002 */
[----:B------:R2:W-:Y:S02]  /*2160*/  STG.E.U16 desc[UR6][R2.64], R4 ;  /* 0x0000000402007986 */ /* 0x0005e4000c101506 */
.L_x_26793:
        /* <DEDUP_REMOVED lines=8> */
.L_x_26794:
[----:B------:R-:W-:Y:S05]  /*21f0*/  BSYNC.RELIABLE B1 ;  /* 0x0000000000017941 */ /* 0x000fea0003800100 */
.L_x_26790:
[----:B------:R-:W-:-:S13]  /*2200*/  ISETP.GE.U32.AND P0, PT, R19, R16, PT ;  /* 0x000000101300720c */ /* 0x000fda0003f06070 */
[----:B-12---:R-:W1:Y:S01]  /*2210*/  @!P0 LDC.64 R2, c[0x0][0x388] ;  /* 0x0000e200ff028b82 */ /* 0x006e620000000a00 */
[----:B------:R-:W-:Y:S02]  /*2220*/  @!P0 IMAD.IADD R5, R0, 0x1, R19 ;  /* 0x0000000100058824 */ /* 0x000fe400078e0213 */
[----:B------:R-:W-:Y:S02]  /*2230*/  @!P0 VIADD R19, R19, 0x80 ;  /* 0x0000008013138836 */ /* 0x000fe40000000000 */
[----:B-1----:R-:W-:-:S05]  /*2240*/  @!P0 IMAD.WIDE.U32 R2, R5, 0x2, R2 ;  /* 0x0000000205028825 */ /* 0x002fca00078e0002 */
[----:B------:R3:W-:Y:S02]  /*2250*/  @!P0 STG.E.U16 desc[UR6][R2.64], R6 ;  /* 0x0000000602008986 */ /* 0x0007e4000c101506 */
.L_x_26795:
[----:B------:R-:W-:Y:S05]  /*2260*/  BSYNC.RECONVERGENT B0 ;  /* 0x0000000000007941 */ /* 0x000fea0003800200 */
.L_x_26789:
        /* <DEDUP_REMOVED lines=8> */
.L_x_26742:
[----:B------:R-:W0:Y:S01]  /*22f0*/  S2R R2, SR_TID.X ;  /* 0x0000000000027919 */ /* 0x000e220000002100 */
[----:B------:R-:W1:Y:S02]  /*2300*/  LDC.64 R4, c[0x0][0x390] ;  /* 0x0000e400ff047b82 */ /* 0x000e640000000a00 */
[----:B-1----:R-:W-:-:S04]  /*2310*/  IMAD.WIDE.U32 R4, R0, 0x2, R4 ;  /* 0x0000000200047825 */ /* 0x002fc800078e0004 */
[----:B0-----:R-:W-:-:S06]  /*2320*/  IMAD.WIDE.U32 R4, R2, 0x10, R4 ;  /* 0x0000001002047825 */ /* 0x001fcc00078e0004 */
[----:B------:R-:W2:Y:S01]  /*2330*/  LDG.E.128 R4, desc[UR6][R4.64] ;  /* 0x0000000604047981 */ /* 0x000ea2000c1e1d00 */
[C---:B------:R-:W-:Y:S01]  /*2340*/  IMAD.U32 R9, R17.reuse, 0x10000, RZ ;  /* 0x0001000011097824 */ /* 0x040fe200078e00ff */
[----:B------:R-:W-:-:S04]  /*2350*/  LOP3.LUT R13, R17, 0x7fff, RZ, 0xc0, !PT ;  /* 0x00007fff110d7812 */ /* 0x000fc800078ec0ff */
[----:B------:R-:W-:Y:S02]  /*2360*/  FSETP.NAN.FTZ.AND P0, PT, R9, R9, PT ;  /* 0x000000090900720b */ /* 0x000fe40003f18000 */
[----:B--2---:R-:W-:Y:S02]  /*2370*/  PRMT R16, R4, 0x7632, R16 ;  /* 0x0000763204107816 */ /* 0x004fe40000000010 */
[----:B------:R-:W-:Y:S02]  /*2380*/  PRMT R14, R5, 0x7632, R14 ;  /* 0x00007632050e7816 */ /* 0x000fe4000000000e */
[----:B------:R-:W-:Y:S02]  /*2390*/  PRMT R12, R6, 0x7632, R12 ;  /* 0x00007632060c7816 */ /* 0x000fe4000000000c */
        /* <DEDUP_REMOVED lines=30> */
.L_x_26796:
        /* <DEDUP_REMOVED lines=18> */
.L_x_26800:
[----:B------:R-:W-:-:S05]  /*26a0*/  FADD.FTZ R8, R9, R8 ;  /* 0x0000000809087221 */ /* 0x000fca0000010000 */
[----:B------:R-:W-:-:S04]  /*26b0*/  F2FP.BF16.F32.PACK_AB R8, RZ, R8 ;  /* 0x00000008ff08723e */ /* 0x000fc800000010ff */
[----:B------:R-:W-:-:S07]  /*26c0*/  PRMT R3, R8, 0x7610, R3 ;  /* 0x0000761008037816 */ /* 0x000fce0000000003 */
.L_x_26801:
[----:B------:R-:W-:Y:S05]  /*26d0*/  BSYNC.RECONVERGENT B1 ;  /* 0x0000000000017941 */ /* 0x000fea0003800200 */
.L_x_26799:
        /* <DEDUP_REMOVED lines=16> */
.L_x_26803:
[----:B------:R-:W-:-:S05]  /*27e0*/  FADD.FTZ R8, R9, R8 ;  /* 0x0000000809087221 */ /* 0x000fca0000010000 */
[----:B------:R-:W-:-:S07]  /*27f0*/  F2FP.BF16.F32.PACK_AB R8, RZ, R8 ;  /* 0x00000008ff08723e */ /* 0x000fce00000010ff */
.L_x_26804:
[----:B------:R-:W-:Y:S05]  /*2800*/  BSYNC.RECONVERGENT B1 ;  /* 0x0000000000017941 */ /* 0x000fea0003800200 */
.L_x_26802:
        /* <DEDUP_REMOVED lines=15> */
.L_x_26806:
[----:B------:R-:W-:-:S05]  /*2900*/  FADD.FTZ R4, R9, R4 ;  /* 0x0000000409047221 */ /* 0x000fca0000010000 */
[----:B------:R-:W-:-:S07]  /*2910*/  F2FP.BF16.F32.PACK_AB R4, RZ, R4 ;  /* 0x00000004ff04723e */ /* 0x000fce00000010ff */
.L_x_26807:
[----:B------:R-:W-:Y:S05]  /*2920*/  BSYNC.RECONVERGENT B1 ;  /* 0x0000000000017941 */ /* 0x000fea0003800200 */
.L_x_26805:
        /* <DEDUP_REMOVED lines=16> */
.L_x_26809:
[----:B------:R-:W-:-:S05]  /*2a30*/  FADD.FTZ R16, R9, R16 ;  /* 0x0000001009107221 */ /* 0x000fca0000010000 */
[----:B------:R-:W-:-:S04]  /*2a40*/  F2FP.BF16.F32.PACK_AB R16, RZ, R16 ;  /* 0x00000010ff10723e */ /* 0x000fc800000010ff */
[----:B------:R-:W-:-:S07]  /*2a50*/  PRMT R11, R16, 0x7610, R11 ;  /* 0x00007610100b7816 */ /* 0x000fce000000000b */
.L_x_26810:
[----:B------:R-:W-:Y:S05]  /*2a60*/  BSYNC.RECONVERGENT B1 ;  /* 0x0000000000017941 */ /* 0x000fea0003800200 */
.L_x_26808:
        /* <DEDUP_REMOVED lines=15> */
.L_x_26812:
[----:B------:R-:W-:-:S05]  /*2b60*/  FADD.FTZ R14, R9, R14 ;  /* 0x0000000e090e7221 */ /* 0x000fca0000010000 */
[----:B------:R-:W-:-:S04]  /*2b70*/  F2FP.BF16.F32.PACK_AB R14, RZ, R14 ;  /* 0x0000000eff0e723e */ /* 0x000fc800000010ff */
[----:B------:R-:W-:-:S07]  /*2b80*/  PRMT R5, R14, 0x7610, R5 ;  /* 0x000076100e057816 */ /* 0x000fce0000000005 */
.L_x_26813:
[----:B------:R-:W-:Y:S05]  /*2b90*/  BSYNC.RECONVERGENT B1 ;  /* 0x0000000000017941 */ /* 0x000fea0003800200 */
.L_x_26811:
        /* <DEDUP_REMOVED lines=16> */
.L_x_26815:
[----:B------:R-:W-:-:S05]  /*2ca0*/  FADD.FTZ R14, R9, R14 ;  /* 0x0000000e090e7221 */ /* 0x000fca0000010000 */
[----:B------:R-:W-:-:S07]  /*2cb0*/  F2FP.BF16.F32.PACK_AB R14, RZ, R14 ;  /* 0x0000000eff0e723e */ /* 0x000fce00000010ff */
.L_x_26816:
[----:B------:R-:W-:Y:S05]  /*2cc0*/  BSYNC.RECONVERGENT B1 ;  /* 0x0000000000017941 */ /* 0x000fea0003800200 */
.L_x_26814:
        /* <DEDUP_REMOVED lines=15> */
.L_x_26818:
[----:B------:R-:W-:-:S05]  /*2dc0*/  FADD.FTZ R6, R9, R6 ;  /* 0x0000000609067221 */ /* 0x000fca0000010000 */
[----:B------:R-:W-:-:S07]  /*2dd0*/  F2FP.BF16.F32.PACK_AB R6, RZ, R6 ;  /* 0x00000006ff06723e */ /* 0x000fce00000010ff */
.L_x_26819:
[----:B------:R-:W-:Y:S05]  /*2de0*/  BSYNC.RECONVERGENT B1 ;  /* 0x0000000000017941 */ /* 0x000fea0003800200 */
.L_x_26817:
        /* <DEDUP_REMOVED lines=14> */
.L_x_26820:
[----:B------:R-:W-:-:S05]  /*2ed0*/  FADD.FTZ R9, R9, R12 ;  /* 0x0000000c09097221 */ /* 0x000fca0000010000 */
[----:B------:R-:W-:-:S04]  /*2ee0*/  F2FP.BF16.F32.PACK_AB R9, RZ, R9 ;  /* 0x00000009ff09723e */ /* 0x000fc800000010ff */
[----:B------:R-:W-:Y:S01]  /*2ef0*/  PRMT R17, R9, 0x7610, R17 ;  /* 0x0000761009117816 */ /* 0x000fe20000000011 */
[----:B------:R-:W-:Y:S06]  /*2f00*/  BRA `(.L_x_26821) ;  /* 0x0000000800dc7947 */ /* 0x000fec0003800000 */
.L_x_26798:
[----:B------:R-:W-:Y:S01]  /*2f10*/  IMAD.U32 R8, R4, 0x10000, RZ ;  /* 0x0001000004087824 */ /* 0x000fe200078e00ff */
[----:B------:R-:W-:Y:S01]  /*2f20*/  BSSY.RECONVERGENT B1, `(.L_x_26822) ;  /* 0x0000017000017945 */ /* 0x000fe20003800200 */
[----:B------:R-:W-:-:S03]  /*2f30*/  IMAD.U32 R18, R16, 0x10000, RZ ;  /* 0x0001000010127824 */ /* 0x000fc600078e00ff */
[----:B------:R-:W-:Y:S02]  /*2f40*/  FSETP.NAN.FTZ.AND P0, PT, R8, R8, PT ;  /* 0x000000080800720b */ /* 0x000fe40003f18000 */
[----:B------:R-:W-:-:S11]  /*2f50*/  FSETP.NAN.FTZ.AND P2, PT, R18, R18, PT ;  /* 0x000000121200720b */ /* 0x000fd60003f58000 */
[----:B------:R-:W-:-:S05]  /*2f60*/  @P0 FADD.FTZ R8, R9, R8 ;  /* 0x0000000809080221 */ /* 0x000fca0000010000 */
[----:B------:R-:W-:-:S04]  /*2f70*/  @P0 F2FP.BF16.F32.PACK_AB R8, RZ, R8 ;  /* 0x00000008ff08023e */ /* 0x000fc800000010ff */
[----:B------:R-:W-:Y:S01]  /*2f80*/  @P0 PRMT R3, R8, 0x7610, R3 ;  /* 0x0000761008030816 */ /* 0x000fe20000000003 */
[----:B------:R-:W-:Y:S06]  /*2f90*/  @P0 BRA `(.L_x_26823) ;  /* 0x00000000003c0947 */ /* 0x000fec0003800000 */
        /* <DEDUP_REMOVED lines=15> */
.L_x_26823:
[----:B------:R-:W-:Y:S05]  /*3090*/  BSYNC.RECONVERGENT B1 ;  /* 0x0000000000017941 */ /* 0x000fea0003800200 */
.L_x_26822:
        /* <DEDUP_REMOVED lines=18> */
.L_x_26825:
[----:B------:R-:W-:-:S05]  /*31c0*/  FADD.FTZ R18, R9, R18 ;  /* 0x0000001209127221 */ /* 0x000fca0000010000 */
[----:B------:R-:W-:-:S04]  /*31d0*/  F2FP.BF16.F32.PACK_AB R18, RZ, R18 ;  /* 0x00000012ff12723e */ /* 0x000fc800000010ff */
[----:B------:R-:W-:-:S07]  /*31e0*/  PRMT R8, R18, 0x7610, R8 ;  /* 0x0000761012087816 */ /* 0x000fce0000000008 */
.L_x_26826:
[----:B------:R-:W-:Y:S05]  /*31f0*/  BSYNC.RECONVERGENT B1 ;  /* 0x0000000000017941 */ /* 0x000fea0003800200 */
.L_x_26824:
        /* <DEDUP_REMOVED lines=19> */
.L_x_26828:
[----:B------:R-:W-:-:S05]  /*3330*/  FADD.FTZ R4, R9, R4 ;  /* 0x0000000409047221 */ /* 0x000fca0000010000 */
[----:B------:R-:W-:-:S07]  /*3340*/  F2FP.BF16.F32.PACK_AB R4, RZ, R4 ;  /* 0x00000004ff04723e */ /* 0x000fce00000010ff */
.L_x_26829:
[----:B------:R-:W-:Y:S05]  /*3350*/  BSYNC.RECONVERGENT B1 ;  /* 0x0000000000017941 */ /* 0x000fea0003800200 */
.L_x_26827:
        /* <DEDUP_REMOVED lines=20> */
.L_x_26831:
[----:B------:R-:W-:-:S05]  /*34a0*/  FADD.FTZ R16, R9, R16 ;  /* 0x0000001009107221 */ /* 0x000fca0000010000 */
[----:B------:R-:W-:-:S04]  /*34b0*/  F2FP.BF16.F32.PACK_AB R16, RZ, R16 ;  /* 0x00000010ff10723e */ /* 0x000fc800000010ff */
[----:B------:R-:W-:-:S07]  /*34c0*/  PRMT R11, R16, 0x7610, R11 ;  /* 0x00007610100b7816 */ /* 0x000fce000000000b */
.L_x_26832:
[----:B------:R-:W-:Y:S05]  /*34d0*/  BSYNC.RECONVERGENT B1 ;  /* 0x0000000000017941 */ /* 0x000fea0003800200 */
.L_x_26830:
        /* <DEDUP_REMOVED lines=20> */
.L_x_26834:
[----:B------:R-:W-:-:S05]  /*3620*/  FADD.FTZ R14, R9, R14 ;  /* 0x0000000e090e7221 */ /* 0x000fca0000010000 */
[----:B------:R-:W-:-:S04]  /*3630*/  F2FP.BF16.F32.PACK_AB R14, RZ, R14 ;  /* 0x0000000eff0e723e */ /* 0x000fc800000010ff */
[----:B------:R-:W-:-:S07]  /*3640*/  PRMT R5, R14, 0x7610, R5 ;  /* 0x000076100e057816 */ /* 0x000fce0000000005 */
.L_x_26835:
[----:B------:R-:W-:Y:S05]  /*3650*/  BSYNC.RECONVERGENT B1 ;  /* 0x0000000000017941 */ /* 0x000fea0003800200 */
.L_x_26833:
        /* <DEDUP_REMOVED lines=20> */
.L_x_26837:
[----:B------:R-:W-:-:S05]  /*37a0*/  FADD.FTZ R14, R9, R14 ;  /* 0x0000000e090e7221 */ /* 0x000fca0000010000 */
[----:B------:R-:W-:-:S07]  /*37b0*/  F2FP.BF16.F32.PACK_AB R14, RZ, R14 ;  /* 0x0000000eff0e723e */ /* 0x000fce00000010ff */
.L_x_26838:
[----:B------:R-:W-:Y:S05]  /*37c0*/  BSYNC.RECONVERGENT B1 ;  /* 0x0000000000017941 */ /* 0x000fea0003800200 */
.L_x_26836:
        /* <DEDUP_REMOVED lines=19> */
.L_x_26840:
[----:B------:R-:W-:-:S05]  /*3900*/  FADD.FTZ R6, R9, R6 ;  /* 0x0000000609067221 */ /* 0x000fca0000010000 */
[----:B------:R-:W-:-:S07]  /*3910*/  F2FP.BF16.F32.PACK_AB R6, RZ, R6 ;  /* 0x00000006ff06723e */ /* 0x000fce00000010ff */
.L_x_26841:
[----:B------:R-:W-:Y:S05]  /*3920*/  BSYNC.RECONVERGENT B1 ;  /* 0x0000000000017941 */ /* 0x000fea0003800200 */
.L_x_26839:
        /* <DEDUP_REMOVED lines=18> */
.L_x_26842:
[----:B------:R-:W-:-:S05]  /*3a50*/  FADD.FTZ R9, R9, R12 ;  /* 0x0000000c09097221 */ /* 0x000fca0000010000 */
[----:B------:R-:W-:-:S04]  /*3a60*/  F2FP.BF16.F32.PACK_AB R9, RZ, R9 ;  /* 0x00000009ff09723e */ /* 0x000fc800000010ff */
[----:B------:R-:W-:-:S07]  /*3a70*/  PRMT R17, R9, 0x7610, R17 ;  /* 0x0000761009117816 */ /* 0x000fce0000000011 */
.L_x_26821:
[----:B------:R-:W-:Y:S05]  /*3a80*/  BSYNC.RECONVERGENT B0 ;  /* 0x0000000000007941 */ /* 0x000fea0003800200 */
.L_x_26797:
        /* <DEDUP_REMOVED lines=9> */
.L_x_26843:
        /* <DEDUP_REMOVED lines=14> */
.L_x_32560:


//--------------------- .text._ZN2at6native18elementwise_kernelILi128ELi4EZNS0_15gpu_kernel_implINS0_13BinaryFunctorIfffZZZNS0_21nextafter_kernel_cudaERNS_18TensorIteratorBaseEENKUlvE_clEvENKUlvE0_clEvEUlffE_EEEEvS5_RKT_EUliE_EEviT1_ --------------------------
	.section	.text._ZN2at6native18elementwise_kernelILi128ELi4EZNS0_15gpu_kernel_implINS0_13BinaryFunctorIfffZZZNS0_21nextafter_kernel_cudaERNS_18TensorIteratorBaseEENKUlvE_clEvENKUlvE0_clEvEUlffE_EEEEvS5_RKT_EUliE_EEviT1_,"ax",@progbits
	.align	128
        .global         _ZN2at6native18elementwise_kernelILi128ELi4EZNS0_15gpu_kernel_implINS0_13BinaryFunctorIfffZZZNS0_21nextafter_kernel_cudaERNS_18TensorIteratorBaseEENKUlvE_clEvENKUlvE0_clEvEUlffE_EEEEvS5_RKT_EUliE_EEviT1_
        .type           _ZN2at6native18elementwise_kernelILi128ELi4EZNS0_15gpu_kernel_implINS0_13BinaryFunctorIfffZZZNS0_21nextafter_kernel_cudaERNS_18TensorIteratorBaseEENKUlvE_clEvENKUlvE0_clEvEUlffE_EEEEvS5_RKT_EUliE_EEviT1_,@function
        .size           _ZN2at6native18elementwise_kernelILi128ELi4EZNS0_15gpu_kernel_implINS0_13BinaryFunctorIfffZZZNS0_21nextafter_kernel_cudaERNS_18TensorIteratorBaseEENKUlvE_clEvENKUlvE0_clEvEUlffE_EEEEvS5_RKT_EUliE_EEviT1_,(.L_x_32561 - _ZN2at6native18elementwise_kernelILi128ELi4EZNS0_15gpu_kernel_implINS0_13BinaryFunctorIfffZZZNS0_21nextafter_kernel_cudaERNS_18TensorIteratorBaseEENKUlvE_clEvENKUlvE0_clEvEUlffE_EEEEvS5_RKT_EUliE_EEviT1_)
        .other          _ZN2at6native18elementwise_kernelILi128ELi4EZNS0_15gpu_kernel_implINS0_13BinaryFunctorIfffZZZNS0_21nextafter_kernel_cudaERNS_18TensorIteratorBaseEENKUlvE_clEvENKUlvE0_clEvEUlffE_EEEEvS5_RKT_EUliE_EEviT1_,@"STO_CUDA_ENTRY STV_DEFAULT"
_ZN2at6native18elementwise_kernelILi128ELi4EZNS0_15gpu_kernel_implINS0_13BinaryFunctorIfffZZZNS0_21nextafter_kernel_cudaERNS_18TensorIteratorBaseEENKUlvE_clEvENKUlvE0_clEvEUlffE_EEEEvS5_RKT_EUliE_EEviT1_:
.text._ZN2at6native18elementwise_kernelILi128ELi4EZNS0_15gpu_kernel_implINS0_13BinaryFunctorIfffZZZNS0_21nextafter_kernel_cudaERNS_18TensorIteratorBaseEENKUlvE_clEvENKUlvE0_clEvEUlffE_EEEEvS5_RKT_EUliE_EEviT1_:
        /* <DEDUP_REMOVED lines=371> */
.L_x_26846:
        /* <DEDUP_REMOVED lines=18> */
.L_x_26851:
[----:B------:R-:W2:Y:S02]  /*1850*/  LDG.E.U8 R2, desc[UR36][R2.64] ;  /* 0x0000002402027981 */ /* 0x000ea4000c1e1100 */
[----:B--2---:R-:W-:Y:S01]  /*1860*/  I2FP.F32.U32 R19, R2 ;  /* 0x0000000200137245 */ /* 0x004fe20000201000 */
[----:B------:R-:W-:Y:S06]  /*1870*/  BRA `(.L_x_26853) ;  /* 0x0000000c00247947 */ /* 0x000fec0003800000 */
.L_x_26850:
        /* <DEDUP_REMOVED lines=9> */
.L_x_26855:
[----:B------:R-:W2:Y:S02]  /*1910*/  LDG.E R2, desc[UR36][R2.64] ;  /* 0x0000002402027981 */ /* 0x000ea4000c1e1900 */
[----:B--2---:R-:W-:Y:S01]  /*1920*/  I2FP.F32.S32 R19, R2 ;  /* 0x0000000200137245 */ /* 0x004fe20000201400 */
[----:B------:R-:W-:Y:S06]  /*1930*/  BRA `(.L_x_26853) ;  /* 0x0000000800f47947 */ /* 0x000fec0003800000 */
.L_x_26854:
[----:B------:R-:W2:Y:S02]  /*1940*/  LDG.E.U16 R2, desc[UR36][R2.64] ;  /* 0x0000002402027981 */ /* 0x000ea4000c1e1500 */
[----:B--2---:R0:W1:Y:S01]  /*1950*/  I2F.S16 R19, R2 ;  /* 0x0000000200137306 */ /* 0x0040620000101400 */
[----:B------:R-:W-:Y:S05]  /*1960*/  BRA `(.L_x_26853) ;  /* 0x0000000800e87947 */ /* 0x000fea0003800000 */
.L_x_26849:
        /* <DEDUP_REMOVED lines=8> */
.L_x_26857:
[----:B------:R-:W2:Y:S02]  /*19f0*/  LDG.E.U16 R2, desc[UR36][R2.64] ;  /* 0x0000002402027981 */ /* 0x000ea4000c1e1500 */
[----:B--2---:R-:W-:Y:S01]  /*1a00*/  HADD2.F32 R19, -RZ, R2.H0_H0 ;  /* 0x20000002ff137230 */ /* 0x004fe20000004100 */
[----:B------:R-:W-:Y:S06]  /*1a10*/  BRA `(.L_x_26853) ;  /* 0x0000000800bc7947 */ /* 0x000fec0003800000 */
.L_x_26856:
        /* <DEDUP_REMOVED lines=8> */
.L_x_26859:
[----:B------:R-:W2:Y:S02]  /*1aa0*/  LDG.E.U16 R2, desc[UR36][R2.64] ;  /* 0x0000002402027981 */ /* 0x000ea4000c1e1500 */
[----:B--2---:R-:W-:Y:S01]  /*1ab0*/  HADD2.F32 R19, -RZ, R2.H0_H0 ;  /* 0x20000002ff137230 */ /* 0x004fe20000004100 */
[----:B------:R-:W-:Y:S06]  /*1ac0*/  BRA `(.L_x_26853) ;  /* 0x0000000800907947 */ /* 0x000fec0003800000 */
.L_x_26858:
[----:B------:R-:W2:Y:S01]  /*1ad0*/  LDG.E.64 R2, desc[UR36][R2.64] ;  /* 0x0000002402027981 */ /* 0x000ea2000c1e1b00 */
[----:B------:R-:W-:Y:S01]  /*1ae0*/  UMOV UR4, 0xf0000000 ;  /* 0xf000000000047882 */ /* 0x000fe20000000000 */
[----:B------:R-:W-:Y:S01]  /*1af0*/  UMOV UR5, 0x380fffff ;  /* 0x380fffff00057882 */ /* 0x000fe20000000000 */
[----:B--2---:R-:W0:Y:S01]  /*1b00*/  F2F.F32.F64 R19, R2 ;  /* 0x0000000200137310 */ /* 0x004e220000301000 */
[----:B------:R-:W-:-:S14]  /*1b10*/  DSETP.GEU.AND P0, PT, |R2|, UR4, PT ;  /* 0x0000000402007e2a */ /* 0x000fdc000bf0e200 */
[----:B0-----:R-:W-:Y:S01]  /*1b20*/  @!P0 FMUL R19, R19, 1.175494350822287508e-38 ;  /* 0x0080000013138820 */ /* 0x001fe20000400000 */
[----:B------:R-:W-:Y:S06]  /*1b30*/  BRA `(.L_x_26853) ;  /* 0x0000000800747947 */ /* 0x000fec0003800000 */
.L_x_26848:
        /* <DEDUP_REMOVED lines=12> */
.L_x_26862:
[----:B------:R-:W2:Y:S01]  /*1c00*/  LDG.E.64 R2, desc[UR36][R2.64] ;  /* 0x0000002402027981 */ /* 0x000ea2000c1e1b00 */
[----:B------:R-:W-:Y:S01]  /*1c10*/  UMOV UR4, 0xf0000000 ;  /* 0xf000000000047882 */ /* 0x000fe20000000000 */
[----:B------:R-:W-:Y:S01]  /*1c20*/  UMOV UR5, 0x380fffff ;  /* 0x380fffff00057882 */ /* 0x000fe20000000000 */
[----:B--2---:R-:W0:Y:S01]  /*1c30*/  F2F.F32.F64 R19, R2 ;  /* 0x0000000200137310 */ /* 0x004e220000301000 */
[----:B------:R-:W-:-:S14]  /*1c40*/  DSETP.GEU.AND P0, PT, |R2|, UR4, PT ;  /* 0x0000000402007e2a */ /* 0x000fdc000bf0e200 */
[----:B0-----:R-:W-:Y:S01]  /*1c50*/  @!P0 FMUL R19, R19, 1.175494350822287508e-38 ;  /* 0x0080000013138820 */ /* 0x001fe20000400000 */
[----:B------:R-:W-:Y:S06]  /*1c60*/  BRA `(.L_x_26853) ;  /* 0x0000000800287947 */ /* 0x000fec0003800000 */
.L_x_26861:
        /* <DEDUP_REMOVED lines=25> */
.L_x_26864:
[----:B------:R-:W2:Y:S02]  /*1e00*/  LDG.E.U8 R2, desc[UR36][R2.64] ;  /* 0x0000002402027981 */ /* 0x000ea4000c1e1100 */
[C---:B--2---:R-:W-:Y:S02]  /*1e10*/  IMAD.SHL.U32 R4, R2.reuse, 0x2000000, RZ ;  /* 0x0200000002047824 */ /* 0x044fe400078e00ff */
[----:B------:R-:W-:-:S03]  /*1e20*/  IMAD.SHL.U32 R5, R2, 0x100, RZ ;  /* 0x0000010002057824 */ /* 0x000fc600078e00ff */
        /* <DEDUP_REMOVED lines=9> */
.L_x_26863:
[----:B------:R-:W2:Y:S02]  /*1ec0*/  LDG.E.U16 R2, desc[UR36][R2.64] ;  /* 0x0000002402027981 */ /* 0x000ea4000c1e1500 */
[----:B--2---:R-:W-:Y:S01]  /*1ed0*/  SHF.L.U32 R19, R2, 0x10, RZ ;  /* 0x0000001002137819 */ /* 0x004fe200000006ff */
[----:B------:R-:W-:Y:S06]  /*1ee0*/  BRA `(.L_x_26853) ;  /* 0x0000000400887947 */ /* 0x000fec0003800000 */
.L_x_26860:
        /* <DEDUP_REMOVED lines=11> */
.L_x_26867:
        /* <DEDUP_REMOVED lines=20> */
.L_x_26869:
[----:B------:R-:W-:Y:S05]  /*20e0*/  BSYNC.RECONVERGENT B0 ;  /* 0x0000000000007941 */ /* 0x000fea0003800200 */
.L_x_26868:
[----:B------:R-:W-:Y:S01]  /*20f0*/  IMAD.SHL.U32 R0, R0, 0x100000, RZ ;  /* 0x0010000000007824 */ /* 0x000fe200078e00ff */
[----:B------:R-:W-:-:S04]  /*2100*/  LEA R2, R2, 0x3b800000, 0x17 ;  /* 0x3b80000002027811 */ /* 0x000fc800078eb8ff */
[----:B------:R-:W-:Y:S01]  /*2110*/  LOP3.LUT R19, R2, R0, R19, 0xfe, !PT ;  /* 0x0000000002137212 */ /* 0x000fe200078efe13 */
[----:B------:R-:W-:Y:S06]  /*2120*/  BRA `(.L_x_26853) ;  /* 0x0000000000f87947 */ /* 0x000fec0003800000 */
.L_x_26866:
        /* <DEDUP_REMOVED lines=20> */
.L_x_26871:
[----:B------:R-:W-:Y:S05]  /*2270*/  BSYNC.RECONVERGENT B0 ;  /* 0x0000000000007941 */ /* 0x000fea0003800200 */
.L_x_26870:
[----:B------:R-:W-:Y:S01]  /*2280*/  IMAD.SHL.U32 R0, R0, 0x200000, RZ ;  /* 0x0020000000007824 */ /* 0x000fe200078e00ff */
[----:B------:R-:W-:-:S04]  /*2290*/  LEA R2, R2, 0x37800000, 0x17 ;  /* 0x3780000002027811 */ /* 0x000fc800078eb8ff */
[----:B------:R-:W-:Y:S01]  /*22a0*/  LOP3.LUT R19, R2, R0, R19, 0xfe, !PT ;  /* 0x0000000002137212 */ /* 0x000fe200078efe13 */
[----:B------:R-:W-:Y:S06]  /*22b0*/  BRA `(.L_x_26853) ;  /* 0x0000000000947947 */ /* 0x000fec0003800000 */
.L_x_26865:
[----:B------:R-:W-:-:S09]  /*22c0*/  UISETP.NE.AND UP0, UPT, UR4, 0x1c, UPT ;  /* 0x0000001c0400788c */ /* 0x000fd2000bf05270 */
[----:B------:R-:W-:Y:S05]  /*22d0*/  BRA.U !UP0, `(.L_x_26872) ;  /* 0x0000000108847547 */ /* 0x000fea000b800000 */
[----:B------:R-:W-:-:S09]  /*22e0*/  UISETP.NE.AND UP0, UPT, UR4, 0x1d, UPT ;  /* 0x0000001d0400788c */ /* 0x000fd2000bf05270 */
[----:B------:R-:W-:Y:S05]  /*22f0*/  BRA.U !UP0, `(.L_x_26873) ;  /* 0x0000000108707547 */ /* 0x000fea000b800000 */
[----:B------:R-:W-:-:S09]  /*2300*/  UISETP.NE.AND UP0, UPT, UR4, 0x2c, UPT ;  /* 0x0000002c0400788c */ /* 0x000fd2000bf05270 */
[----:B------:R-:W-:Y:S05]  /*2310*/  BRA.U !UP0, `(.L_x_26874) ;  /* 0x0000000108487547 */ /* 0x000fea000b800000 */
.L_x_26852:
        /* <DEDUP_REMOVED lines=16> */
.L_x_26875:
[----:B------:R-:W-:Y:S01]  /*2420*/  HFMA2 R19, -RZ, RZ, 0, 0 ;  /* 0x00000000ff137431 */ /* 0x000fe200000001ff */
[----:B------:R-:W-:Y:S06]  /*2430*/  BRA `(.L_x_26853) ;  /* 0x0000000000347947 */ /* 0x000fec0003800000 */
.L_x_26874:
        /* <DEDUP_REMOVED lines=8> */
.L_x_26873:
[----:B------:R-:W2:Y:S02]  /*24c0*/  LDG.E.64 R2, desc[UR36][R2.64] ;  /* 0x0000002402027981 */ /* 0x000ea4000c1e1b00 */
[----:B--2---:R0:W1:Y:S01]  /*24d0*/  I2F.U64 R19, R2 ;  /* 0x0000000200137312 */ /* 0x0040620000301000 */
[----:B------:R-:W-:Y:S05]  /*24e0*/  BRA `(.L_x_26853) ;  /* 0x0000000000087947 */ /* 0x000fea0003800000 */
.L_x_26872:
[----:B------:R-:W2:Y:S02]  /*24f0*/  LDG.E R2, desc[UR36][R2.64] ;  /* 0x0000002402027981 */ /* 0x000ea4000c1e1900 */
[----:B--2---:R-:W-:-:S07]  /*2500*/  I2FP.F32.U32 R19, R2 ;  /* 0x0000000200137245 */ /* 0x004fce0000201000 */
.L_x_26853:
[----:B------:R-:W-:Y:S05]  /*2510*/  BSYNC.RECONVERGENT B6 ;  /* 0x0000000000067941 */ /* 0x000fea0003800200 */
.L_x_26847:
[----:B------:R-:W0:Y:S01]  /*2520*/  LDCU.64 UR6, c[0x0][0x5f8] ;  /* 0x0000bf00ff0677ac */ /* 0x000e220008000a00 */
[----:B------:R-:W-:Y:S01]  /*2530*/  BSSY.RECONVERGENT B6, `(.L_x_26876) ;  /* 0x00000dd000067945 */ /* 0x000fe20003800200 */
        /* <DEDUP_REMOVED lines=16> */
.L_x_26880:
[----:B------:R-:W2:Y:S02]  /*2640*/  LDG.E.U8 R0, desc[UR36][R2.64] ;  /* 0x0000002402007981 */ /* 0x000ea4000c1e1100 */
[----:B--2---:R-:W-:Y:S01]  /*2650*/  I2FP.F32.U32 R0, R0 ;  /* 0x0000000000007245 */ /* 0x004fe20000201000 */
[----:B------:R-:W-:Y:S06]  /*2660*/  BRA `(.L_x_26882) ;  /* 0x0000000c00247947 */ /* 0x000fec0003800000 */
.L_x_26879:
        /* <DEDUP_REMOVED lines=9> */
.L_x_26884:
[----:B------:R-:W2:Y:S02]  /*2700*/  LDG.E R0, desc[UR36][R2.64] ;  /* 0x0000002402007981 */ /* 0x000ea4000c1e1900 */
[----:B--2---:R-:W-:Y:S01]  /*2710*/  I2FP.F32.S32 R0, R0 ;  /* 0x0000000000007245 */ /* 0x004fe20000201400 */
[----:B------:R-:W-:Y:S06]  /*2720*/  BRA `(.L_x_26882) ;  /* 0x0000000800f47947 */ /* 0x000fec0003800000 */
.L_x_26883:
[----:B------:R-:W2:Y:S02]  /*2730*/  LDG.E.U16 R0, desc[UR36][R2.64] ;  /* 0x0000002402007981 */ /* 0x000ea4000c1e1500 */
[----:B--2---:R-:W0:Y:S01]  /*2740*/  I2F.S16 R0, R0 ;  /* 0x0000000000007306 */ /* 0x004e220000101400 */
[----:B------:R-:W-:Y:S05]  /*2750*/  BRA `(.L_x_26882) ;  /* 0x0000000800e87947 */ /* 0x000fea0003800000 */
.L_x_26878:
        /* <DEDUP_REMOVED lines=8> */
.L_x_26886:
[----:B------:R-:W2:Y:S02]  /*27e0*/  LDG.E.U16 R0, desc[UR36][R2.64] ;  /* 0x0000002402007981 */ /* 0x000ea4000c1e1500 */
[----:B--2---:R-:W-:Y:S01]  /*27f0*/  HADD2.F32 R0, -RZ, R0.H0_H0 ;  /* 0x20000000ff007230 */ /* 0x004fe20000004100 */
[----:B------:R-:W-:Y:S06]  /*2800*/  BRA `(.L_x_26882) ;  /* 0x0000000800bc7947 */ /* 0x000fec0003800000 */
.L_x_26885:
        /* <DEDUP_REMOVED lines=8> */
.L_x_26888:
[----:B------:R-:W2:Y:S02]  /*2890*/  LDG.E.U16 R0, desc[UR36][R2.64] ;  /* 0x0000002402007981 */ /* 0x000ea4000c1e1500 */
[----:B--2---:R-:W-:Y:S01]  /*28a0*/  HADD2.F32 R0, -RZ, R0.H0_H0 ;  /* 0x20000000ff007230 */ /* 0x004fe20000004100 */
[----:B------:R-:W-:Y:S06]  /*28b0*/  BRA `(.L_x_26882) ;  /* 0x0000000800907947 */ /* 0x000fec0003800000 */
.L_x_26887:
[----:B------:R-:W2:Y:S01]  /*28c0*/  LDG.E.64 R2, desc[UR36][R2.64] ;  /* 0x0000002402027981 */ /* 0x000ea2000c1e1b00 */
[----:B------:R-:W-:Y:S01]  /*28d0*/  UMOV UR4, 0xf0000000 ;  /* 0xf000000000047882 */ /* 0x000fe20000000000 */
[----:B------:R-:W-:Y:S01]  /*28e0*/  UMOV UR5, 0x380fffff ;  /* 0x380fffff00057882 */ /* 0x000fe20000000000 */
[----:B--2---:R-:W0:Y:S01]  /*28f0*/  F2F.F32.F64 R0, R2 ;  /* 0x0000000200007310 */ /* 0x004e220000301000 */
[----:B------:R-:W-:-:S14]  /*2900*/  DSETP.GEU.AND P0, PT, |R2|, UR4, PT ;  /* 0x0000000402007e2a */ /* 0x000fdc000bf0e200 */
[----:B0-----:R-:W-:Y:S01]  /*2910*/  @!P0 FMUL R0, R0, 1.175494350822287508e-38 ;  /* 0x0080000000008820 */ /* 0x001fe20000400000 */
[----:B------:R-:W-:Y:S06]  /*2920*/  BRA `(.L_x_26882) ;  /* 0x0000000800747947 */ /* 0x000fec0003800000 */
.L_x_26877:
        /* <DEDUP_REMOVED lines=12> */
.L_x_26891:
[----:B------:R-:W2:Y:S01]  /*29f0*/  LDG.E.64 R2, desc[UR36][R2.64] ;  /* 0x0000002402027981 */ /* 0x000ea2000c1e1b00 */
[----:B------:R-:W-:Y:S01]  /*2a00*/  UMOV UR4, 0xf0000000 ;  /* 0xf000000000047882 */ /* 0x000fe20000000000 */
[----:B------:R-:W-:Y:S01]  /*2a10*/  UMOV UR5, 0x380fffff ;  /* 0x380fffff00057882 */ /* 0x000fe20000000000 */
[----:B--2---:R-:W0:Y:S01]  /*2a20*/  F2F.F32.F64 R0, R2 ;  /* 0x0000000200007310 */ /* 0x004e220000301000 */
[----:B------:R-:W-:-:S14]  /*2a30*/  DSETP.GEU.AND P0, PT, |R2|, UR4, PT ;  /* 0x0000000402007e2a */ /* 0x000fdc000bf0e200 */
[----:B0-----:R-:W-:Y:S01]  /*2a40*/  @!P0 FMUL R0, R0, 1.175494350822287508e-38 ;  /* 0x0080000000008820 */ /* 0x001fe20000400000 */
[----:B------:R-:W-:Y:S06]  /*2a50*/  BRA `(.L_x_26882) ;  /* 0x0000000800287947 */ /* 0x000fec0003800000 */
.L_x_26890:
        /* <DEDUP_REMOVED lines=25> */
.L_x_26893:
        /* <DEDUP_REMOVED lines=12> */
.L_x_26892:
[----:B------:R-:W2:Y:S02]  /*2cb0*/  LDG.E.U16 R0, desc[UR36][R2.64] ;  /* 0x0000002402007981 */ /* 0x000ea4000c1e1500 */
[----:B--2---:R-:W-:Y:S01]  /*2cc0*/  IMAD.U32 R0, R0, 0x10000, RZ ;  /* 0x0001000000007824 */ /* 0x004fe200078e00ff */
[----:B------:R-:W-:Y:S06]  /*2cd0*/  BRA `(.L_x_26882) ;  /* 0x0000000400887947 */ /* 0x000fec0003800000 */
.L_x_26889:
        /* <DEDUP_REMOVED lines=11> */
.L_x_26896:
        /* <DEDUP_REMOVED lines=20> */
.L_x_26898:
[----:B------:R-:W-:Y:S05]  /*2ed0*/  BSYNC.RECONVERGENT B0 ;  /* 0x0000000000007941 */ /* 0x000fea0003800200 */
.L_x_26897:
[----:B------:R-:W-:Y:S01]  /*2ee0*/  IMAD.SHL.U32 R0, R0, 0x100000, RZ ;  /* 0x0010000000007824 */ /* 0x000fe200078e00ff */
[----:B------:R-:W-:-:S04]  /*2ef0*/  LEA R2, R2, 0x3b800000, 0x17 ;  /* 0x3b80000002027811 */ /* 0x000fc800078eb8ff */
[----:B------:R-:W-:Y:S01]  /*2f00*/  LOP3.LUT R0, R2, R0, R7, 0xfe, !PT ;  /* 0x0000000002007212 */ /* 0x000fe200078efe07 */
[----:B------:R-:W-:Y:S06]  /*2f10*/  BRA `(.L_x_26882) ;  /* 0x0000000000f87947 */ /* 0x000fec0003800000 */
.L_x_26895:
        /* <DEDUP_REMOVED lines=20> */
.L_x_26900:
[----:B------:R-:W-:Y:S05]  /*3060*/  BSYNC.RECONVERGENT B0 ;  /* 0x0000000000007941 */ /* 0x000fea0003800200 */
.L_x_26899:
[----:B------:R-:W-:Y:S02]  /*3070*/  SHF.L.U32 R0, R0, 0x15, RZ ;  /* 0x0000001500007819 */ /* 0x000fe400000006ff */
[----:B------:R-:W-:-:S04]  /*3080*/  LEA R2, R2, 0x37800000, 0x17 ;  /* 0x3780000002027811 */ /* 0x000fc800078eb8ff */
[----:B------:R-:W-:Y:S01]  /*3090*/  LOP3.LUT R0, R2, R0, R7, 0xfe, !PT ;  /* 0x0000000002007212 */ /* 0x000fe200078efe07 */
[----:B------:R-:W-:Y:S06]  /*30a0*/  BRA `(.L_x_26882) ;  /* 0x0000000000947947 */ /* 0x000fec0003800000 */
.L_x_26894:
[----:B------:R-:W-:-:S09]  /*30b0*/  UISETP.NE.AND UP0, UPT, UR4, 0x1c, UPT ;  /* 0x0000001c0400788c */ /* 0x000fd2000bf05270 */
[----:B------:R-:W-:Y:S05]  /*30c0*/  BRA.U !UP0, `(.L_x_26901) ;  /* 0x0000000108847547 */ /* 0x000fea000b800000 */
[----:B------:R-:W-:-:S09]  /*30d0*/  UISETP.NE.AND UP0, UPT, UR4, 0x1d, UPT ;  /* 0x0000001d0400788c */ /* 0x000fd2000bf05270 */
[----:B------:R-:W-:Y:S05]  /*30e0*/  BRA.U !UP0, `(.L_x_26902) ;  /* 0x0000000108707547 */ /* 0x000fea000b800000 */
[----:B------:R-:W-:-:S09]  /*30f0*/  UISETP.NE.AND UP0, UPT, UR4, 0x2c, UPT ;  /* 0x0000002c0400788c */ /* 0x000fd2000bf05270 */
[----:B------:R-:W-:Y:S05]  /*3100*/  BRA.U !UP0, `(.L_x_26903) ;  /* 0x0000000108487547 */ /* 0x000fea000b800000 */
.L_x_26881:
        /* <DEDUP_REMOVED lines=8> */
[----:B0-----:R-:W-:Y:S02]  /*3190*/  IMAD.U32 R4, RZ, RZ, UR4 ;  /* 0x00000004ff047e24 */ /* 0x001fe4000f8e00ff */
[----:B------:R-:W-:-:S02]  /*31a0*/  IMAD.U32 R5, RZ, RZ, UR5 ;  /* 0x00000005ff057e24 */ /* 0x000fc4000f8e00ff */
[----:B--2---:R-:W-:Y:S01]  /*31b0*/  IMAD.U32 R6, RZ, RZ, UR6 ;  /* 0x00000006ff067e24 */ /* 0x004fe2000f8e00ff */
[----:B------:R-:W-:Y:S01]  /*31c0*/  MOV R7, UR7 ;  /* 0x0000000700077c02 */ /* 0x000fe20008000f00 */
[----:B----4-:R-:W-:Y:S02]  /*31d0*/  IMAD.U32 R10, RZ, RZ, UR8 ;  /* 0x00000008ff0a7e24 */ /* 0x010fe4000f8e00ff */
[----:B------:R-:W-:-:S07]  /*31e0*/  IMAD.U32 R11, RZ, RZ, UR9 ;  /* 0x00000009ff0b7e24 */ /* 0x000fce000f8e00ff */
[----:B------:R-:W-:-:S07]  /*31f0*/  LEPC R20, `(.L_x_26904) ;  /* 0x000000001014794e */ /* 0x000fce0000000000 */
[----:B-1-3-5:R-:W-:Y:S05]  /*3200*/  CALL.ABS.NOINC R2 ;  /* 0x0000000002007343 */ /* 0x02afea0003c00000 */
.L_x_26904:
[----:B------:R-:W-:Y:S01]  /*3210*/  IMAD.MOV.U32 R0, RZ, RZ, RZ ;  /* 0x000000ffff007224 */ /* 0x000fe200078e00ff */
[----:B------:R-:W-:Y:S06]  /*3220*/  BRA `(.L_x_26882) ;  /* 0x0000000000347947 */ /* 0x000fec0003800000 */
.L_x_26903:
        /* <DEDUP_REMOVED lines=8> */
.L_x_26902:
[----:B------:R-:W2:Y:S02]  /*32b0*/  LDG.E.64 R2, desc[UR36][R2.64] ;  /* 0x0000002402027981 */ /* 0x000ea4000c1e1b00 */
[----:B--2---:R0:W2:Y:S01]  /*32c0*/  I2F.U64 R0, R2 ;  /* 0x0000000200007312 */ /* 0x0040a20000301000 */
[----:B------:R-:W-:Y:S05]  /*32d0*/  BRA `(.L_x_26882) ;  /* 0x0000000000087947 */ /* 0x000fea0003800000 */
.L_x_26901:
[----:B------:R-:W2:Y:S02]  /*32e0*/  LDG.E R0, desc[UR36][R2.64] ;  /* 0x0000002402007981 */ /* 0x000ea4000c1e1900 */
[----:B--2---:R-:W-:-:S07]  /*32f0*/  I2FP.F32.U32 R0, R0 ;  /* 0x0000000000007245 */ /* 0x004fce0000201000 */
.L_x_26882:
[----:B------:R-:W-:Y:S05]  /*3300*/  BSYNC.RECONVERGENT B6 ;  /* 0x0000000000067941 */ /* 0x000fea0003800200 */
.L_x_26876:
[C---:B-1---5:R-:W-:Y:S01]  /*3310*/  FSETP.NAN.FTZ.AND P0, PT, |R19|.reuse, |R19|, PT ;  /* 0x400000131300720b */ /* 0x062fe20003f18200 */
[----:B------:R-:W-:Y:S01]  /*3320*/  BSSY.RECONVERGENT B0, `(.L_x_26905) ;  /* 0x0000024000007945 */ /* 0x000fe20003800200 */
[C---:B0-2---:R-:W-:Y:S02]  /*3330*/  FSETP.NAN.FTZ.AND P1, PT, |R0|.reuse, |R0|, PT ;  /* 0x400000000000720b */ /* 0x045fe40003f38200 */
[----:B------:R-:W-:Y:S02]  /*3340*/  LOP3.LUT P2, RZ, R0, 0x7f800000, RZ, 0xc0, !PT ;  /* 0x7f80000000ff7812 */ /* 0x000fe4000784c0ff */
[----:B------:R-:W-:Y:S02]  /*3350*/  PLOP3.LUT P0, PT, P0, P1, PT, 0x2, 0x20 ;  /* 0x000000000020781c */ /* 0x000fe40000702072 */
[C---:B------:R-:W-:Y:S02]  /*3360*/  LOP3.LUT P1, RZ, R19.reuse, 0x7f800000, RZ, 0xc0, !PT ;  /* 0x7f80000013ff7812 */ /* 0x040fe4000782c0ff */
[----:B---34-:R-:W-:-:S02]  /*3370*/  LOP3.LUT R2, R19, 0x80000000, RZ, 0xc0, !PT ;  /* 0x8000000013027812 */ /* 0x018fc400078ec0ff */
[----:B------:R-:W-:Y:S02]  /*3380*/  LOP3.LUT R3, R0, 0x80000000, RZ, 0xc0, !PT ;  /* 0x8000000000037812 */ /* 0x000fe400078ec0ff */
[----:B------:R-:W-:Y:S02]  /*3390*/  SEL R2, R2, R19, !P1 ;  /* 0x0000001302027207 */ /* 0x000fe40004800000 */
[----:B------:R-:W-:-:S03]  /*33a0*/  SEL R3, R3, R0, !P2 ;  /* 0x0000000003037207 */ /* 0x000fc60005000000 */
[----:B------:R-:W-:Y:S01]  /*33b0*/  @!P0 FADD.FTZ R4, R0, R19 ;  /* 0x0000001300048221 */ /* 0x000fe20000010000 */
[----:B------:R-:W-:Y:S06]  /*33c0*/  @!P0 BRA `(.L_x_26906) ;  /* 0x0000000000648947 */ /* 0x000fec0003800000 */
[----:B------:R-:W-:-:S13]  /*33d0*/  LOP3.LUT P0, RZ, R3, 0x7fffffff, R2, 0xc8, !PT ;  /* 0x7fffffff03ff7812 */ /* 0x000fda000780c802 */
[----:B------:R-:W-:Y:S01]  /*33e0*/  @!P0 IMAD.MOV.U32 R4, RZ, RZ, R3 ;  /* 0x000000ffff048224 */ /* 0x000fe200078e0003 */
[----:B------:R-:W-:Y:S06]  /*33f0*/  @!P0 BRA `(.L_x_26906) ;  /* 0x0000000000588947 */ /* 0x000fec0003800000 */
[----:B------:R-:W-:-:S13]  /*3400*/  LOP3.LUT P0, RZ, R2, 0x7fffffff, RZ, 0xc0, !PT ;  /* 0x7fffffff02ff7812 */ /* 0x000fda000780c0ff */
[----:B------:R-:W-:-:S05]  /*3410*/  @!P0 IMAD.MOV.U32 R3, RZ, RZ, 0x800000 ;  /* 0x00800000ff038424 */ /* 0x000fca00078e00ff */
[----:B------:R-:W-:Y:S01]  /*3420*/  @!P0 LOP3.LUT R4, R3, 0x80000000, R0, 0xb8, !PT ;  /* 0x8000000003048812 */ /* 0x000fe200078eb800 */
[----:B------:R-:W-:Y:S06]  /*3430*/  @!P0 BRA `(.L_x_26906) ;  /* 0x0000000000488947 */ /* 0x000fec0003800000 */
[CC--:B------:R-:W-:Y:S02]  /*3440*/  FSETP.GEU.FTZ.AND P1, PT, R19.reuse, R0.reuse, PT ;  /* 0x000000001300720b */ /* 0x0c0fe40003f3e000 */
[C---:B------:R-:W-:Y:S02]  /*3450*/  FSETP.GEU.FTZ.AND P3, PT, R19.reuse, RZ, PT ;  /* 0x000000ff1300720b */ /* 0x040fe40003f7e000 */
[C---:B------:R-:W-:Y:S02]  /*3460*/  FSETP.GT.FTZ.AND P0, PT, R19.reuse, RZ, PT ;  /* 0x000000ff1300720b */ /* 0x040fe40003f14000 */
[----:B------:R-:W-:Y:S02]  /*3470*/  PLOP3.LUT P4, PT, P3, P1, PT, 0x2, 0x20 ;  /* 0x000000000020781c */ /* 0x000fe40001f82072 */
[----:B------:R-:W-:Y:S02]  /*3480*/  PLOP3.LUT P1, PT, P0, P1, PT, 0x20, 0x2 ;  /* 0x000000000002781c */ /* 0x000fe40000722470 */
[----:B------:R-:W-:-:S02]  /*3490*/  FSETP.GT.FTZ.AND P2, PT, R19, R0, PT ;  /* 0x000000001300720b */ /* 0x000fc40003f54000 */
[----:B------:R-:W-:Y:S02]  /*34a0*/  IADD3 R3, PT, PT, R2, -0x1, RZ ;  /* 0xffffffff02037810 */ /* 0x000fe40007ffe0ff */
[----:B------:R-:W-:Y:S02]  /*34b0*/  PLOP3.LUT P3, PT, P3, P2, PT, 0x8, 0x80 ;  /* 0x000000000080781c */ /* 0x000fe40001f64170 */
[----:B------:R-:W-:-:S03]  /*34c0*/  PLOP3.LUT P0, PT, P0, P2, PT, 0x80, 0x8 ;  /* 0x000000000008781c */ /* 0x000fc60000705070 */
[----:B------:R-:W-:-:S04]  /*34d0*/  @!P4 IMAD.MOV R3, RZ, RZ, R2 ;  /* 0x000000ffff03c224 */ /* 0x000fc800078e0202 */
[----:B------:R-:W-:Y:S02]  /*34e0*/  VIADD R0, R3, 0x1 ;  /* 0x0000000103007836 */ /* 0x000fe40000000000 */
[----:B------:R-:W-:-:S05]  /*34f0*/  @!P1 IMAD.MOV R0, RZ, RZ, R3 ;  /* 0x000000ffff009224 */ /* 0x000fca00078e0203 */
[----:B------:R-:W-:Y:S01]  /*3500*/  IADD3 R2, PT, PT, R0, 0x1, RZ ;  /* 0x0000000100027810 */ /* 0x000fe20007ffe0ff */
[----:B------:R-:W-:-:S04]  /*3510*/  @!P3 IMAD.MOV R2, RZ, RZ, R0 ;  /* 0x000000ffff02b224 */ /* 0x000fc800078e0200 */
[----:B------:R-:W-:Y:S02]  /*3520*/  VIADD R4, R2, 0xffffffff ;  /* 0xffffffff02047836 */ /* 0x000fe40000000000 */
[----:B------:R-:W-:-:S05]  /*3530*/  @!P0 IMAD.MOV R4, RZ, RZ, R2 ;  /* 0x000000ffff048224 */ /* 0x000fca00078e0202 */
[----:B------:R-:W-:-:S13]  /*3540*/  FSETP.NEU.FTZ.AND P0, PT, R4, RZ, PT ;  /* 0x000000ff0400720b */ /* 0x000fda0003f1d000 */
[----:B------:R-:W-:-:S07]  /*3550*/  @!P0 LOP3.LUT R4, R4, 0x80000000, RZ, 0xc0, !PT ;  /* 0x8000000004048812 */ /* 0x000fce00078ec0ff */
.L_x_26906:
[----:B------:R-:W-:Y:S05]  /*3560*/  BSYNC.RECONVERGENT B0 ;  /* 0x0000000000007941 */ /* 0x000fea0003800200 */
.L_x_26905:
        /* <DEDUP_REMOVED lines=17> */
.L_x_26910:
[----:B------:R-:W0:Y:S02]  /*3680*/  F2I.S64.TRUNC R4, R4 ;  /* 0x0000000400047311 */ /* 0x000e24000020d900 */
[----:B0-----:R-:W-:-:S05]  /*3690*/  IMAD.MOV.U32 R7, RZ, RZ, R4 ;  /* 0x000000ffff077224 */ /* 0x001fca00078e0004 */
[----:B------:R0:W-:Y:S01]  /*36a0*/  STG.E.U8 desc[UR36][R2.64], R7 ;  /* 0x0000000702007986 */ /* 0x0001e2000c101124 */
[----:B------:R-:W-:Y:S05]  /*36b0*/  BRA `(.L_x_26912) ;  /* 0x0000000c002c7947 */ /* 0x000fea0003800000 */
.L_x_26909:
        /* <DEDUP_REMOVED lines=9> */
.L_x_26914:
[----:B------:R-:W0:Y:S02]  /*3750*/  F2I.FTZ.TRUNC.NTZ R5, R4 ;  /* 0x0000000400057305 */ /* 0x000e24000021f100 */
[----:B0-----:R0:W-:Y:S01]  /*3760*/  STG.E desc[UR36][R2.64], R5 ;  /* 0x0000000502007986 */ /* 0x0011e2000c101924 */
[----:B------:R-:W-:Y:S05]  /*3770*/  BRA `(.L_x_26912) ;  /* 0x0000000800fc7947 */ /* 0x000fea0003800000 */
.L_x_26913:
[----:B------:R-:W0:Y:S02]  /*3780*/  F2I.FTZ.TRUNC.NTZ R5, R4 ;  /* 0x0000000400057305 */ /* 0x000e24000021f100 */
[----:B0-----:R0:W-:Y:S01]  /*3790*/  STG.E.U16 desc[UR36][R2.64], R5 ;  /* 0x0000000502007986 */ /* 0x0011e2000c101524 */
[----:B------:R-:W-:Y:S05]  /*37a0*/  BRA `(.L_x_26912) ;  /* 0x0000000800f07947 */ /* 0x000fea0003800000 */
.L_x_26908:
        /* <DEDUP_REMOVED lines=8> */
.L_x_26916:
[----:B------:R-:W-:-:S05]  /*3830*/  F2FP.F16.F32.PACK_AB R4, RZ, R4 ;  /* 0x00000004ff04723e */ /* 0x000fca00000000ff */
[----:B------:R0:W-:Y:S01]  /*3840*/  STG.E.U16 desc[UR36][R2.64], R4 ;  /* 0x0000000402007986 */ /* 0x0001e2000c101524 */
[----:B------:R-:W-:Y:S05]  /*3850*/  BRA `(.L_x_26912) ;  /* 0x0000000800c47947 */ /* 0x000fea0003800000 */
.L_x_26915:
        /* <DEDUP_REMOVED lines=9> */
.L_x_26918:
[----:B------:R-:W-:-:S04]  /*38f0*/  F2FP.F16.F32.PACK_AB R5, RZ, R4 ;  /* 0x00000004ff05723e */ /* 0x000fc800000000ff */
[----:B------:R-:W-:-:S05]  /*3900*/  PRMT R5, R5, 0x5410, RZ ;  /* 0x0000541005057816 */ /* 0x000fca00000000ff */
[----:B------:R0:W-:Y:S01]  /*3910*/  STG.E desc[UR36][R2.64], R5 ;  /* 0x0000000502007986 */ /* 0x0001e2000c101924 */
[----:B------:R-:W-:Y:S05]  /*3920*/  BRA `(.L_x_26912) ;  /* 0x0000000800907947 */ /* 0x000fea0003800000 */
.L_x_26917:
[----:B------:R-:W-:-:S06]  /*3930*/  FMUL.FTZ R4, R4, 1 ;  /* 0x3f80000004047820 */ /* 0x000fcc0000410000 */
[----:B------:R-:W0:Y:S02]  /*3940*/  F2F.F64.F32 R4, R4 ;  /* 0x0000000400047310 */ /* 0x000e240000201800 */
[----:B0-----:R0:W-:Y:S01]  /*3950*/  STG.E.64 desc[UR36][R2.64], R4 ;  /* 0x0000000402007986 */ /* 0x0011e2000c101b24 */
[----:B------:R-:W-:Y:S05]  /*3960*/  BRA `(.L_x_26912) ;  /* 0x0000000800807947 */ /* 0x000fea0003800000 */
.L_x_26907:
        /* <DEDUP_REMOVED lines=12> */
.L_x_26921:
[----:B------:R-:W-:Y:S01]  /*3a30*/  FMUL.FTZ R4, R4, 1 ;  /* 0x3f80000004047820 */ /* 0x000fe20000410000 */
[----:B------:R-:W-:-:S05]  /*3a40*/  CS2R R6, SRZ ;  /* 0x0000000000067805 */ /* 0x000fca000001ff00 */
[----:B------:R-:W0:Y:S02]  /*3a50*/  F2F.F64.F32 R4, R4 ;  /* 0x0000000400047310 */ /* 0x000e240000201800 */
[----:B0-----:R3:W-:Y:S01]  /*3a60*/  STG.E.128 desc[UR36][R2.64], R4 ;  /* 0x0000000402007986 */ /* 0x0017e2000c101d24 */
[----:B------:R-:W-:Y:S05]  /*3a70*/  BRA `(.L_x_26912) ;  /* 0x00000008003c7947 */ /* 0x000fea0003800000 */
.L_x_26920:
        /* <DEDUP_REMOVED lines=18> */
.L_x_26925:
[----:B------:R-:W-:Y:S05]  /*3ba0*/  BSYNC.RECONVERGENT B0 ;  /* 0x0000000000007941 */ /* 0x000fea0003800200 */
.L_x_26924:
[----:B------:R-:W-:-:S05]  /*3bb0*/  LOP3.LUT R7, R0, 0x80, R7, 0xf8, !PT ;  /* 0x0000008000077812 */ /* 0x000fca00078ef807 */
[----:B------:R1:W-:Y:S01]  /*3bc0*/  STG.E.U8 desc[UR36][R2.64], R7 ;  /* 0x0000000702007986 */ /* 0x0003e2000c101124 */
[----:B------:R-:W-:Y:S05]  /*3bd0*/  BRA `(.L_x_26912) ;  /* 0x0000000400e47947 */ /* 0x000fea0003800000 */
.L_x_26923:
        /* <DEDUP_REMOVED lines=14> */
.L_x_26927:
[----:B------:R-:W-:Y:S05]  /*3cc0*/  BSYNC.RECONVERGENT B0 ;  /* 0x0000000000007941 */ /* 0x000fea0003800200 */
.L_x_26926:
[----:B------:R-:W-:-:S05]  /*3cd0*/  LOP3.LUT R5, R0, 0x80, R7, 0xf8, !PT ;  /* 0x0000008000057812 */ /* 0x000fca00078ef807 */
[----:B------:R2:W-:Y:S01]  /*3ce0*/  STG.E.U8 desc[UR36][R2.64], R5 ;  /* 0x0000000502007986 */ /* 0x0005e2000c101124 */
[----:B------:R-:W-:Y:S05]  /*3cf0*/  BRA `(.L_x_26912) ;  /* 0x00000004009c7947 */ /* 0x000fea0003800000 */
.L_x_26922:
[----:B------:R-:W-:-:S05]  /*3d00*/  F2FP.BF16.F32.PACK_AB R4, RZ, R4 ;  /* 0x00000004ff04723e */ /* 0x000fca00000010ff */
[----:B------:R0:W-:Y:S01]  /*3d10*/  STG.E.U16 desc[UR36][R2.64], R4 ;  /* 0x0000000402007986 */ /* 0x0001e2000c101524 */
[----:B------:R-:W-:Y:S05]  /*3d20*/  BRA `(.L_x_26912) ;  /* 0x0000000400907947 */ /* 0x000fea0003800000 */
.L_x_26919:
        /* <DEDUP_REMOVED lines=11> */
.L_x_26930:
        /* <DEDUP_REMOVED lines=12> */
.L_x_26933:
[----:B------:R-:W-:-:S04]  /*3ea0*/  SHF.R.U32.HI R0, RZ, 0x14, R4 ;  /* 0x00000014ff007819 */ /* 0x000fc80000011604 */
[----:B------:R-:W-:-:S04]  /*3eb0*/  LOP3.LUT R5, R0, 0x1, RZ, 0xc0, !PT ;  /* 0x0000000100057812 */ /* 0x000fc800078ec0ff */
[----:B------:R-:W-:-:S04]  /*3ec0*/  IADD3 R0, PT, PT, R4, 0x487ffff, R5 ;  /* 0x0487ffff04007810 */ /* 0x000fc80007ffe005 */
[----:B------:R-:W-:-:S04]  /*3ed0*/  SHF.R.U32.HI R0, RZ, 0x14, R0 ;  /* 0x00000014ff007819 */ /* 0x000fc80000011600 */
[----:B------:R-:W-:-:S07]  /*3ee0*/  LOP3.LUT R5, R0, 0xff, RZ, 0xc0, !PT ;  /* 0x000000ff00057812 */ /* 0x000fce00078ec0ff */
.L_x_26934:
[----:B------:R-:W-:-:S04]  /*3ef0*/  SHF.R.U32.HI R4, RZ, 0x18, R4 ;  /* 0x00000018ff047819 */ /* 0x000fc80000011604 */
[----:B------:R-:W-:-:S04]  /*3f00*/  LOP3.LUT R5, R5, 0x80, R4, 0xf8, !PT ;  /* 0x0000008005057812 */ /* 0x000fc800078ef804 */
[----:B------:R-:W-:-:S07]  /*3f10*/  PRMT R0, R5, 0x7610, R0 ;  /* 0x0000761005007816 */ /* 0x000fce0000000000 */
.L_x_26932:
[----:B------:R-:W-:Y:S05]  /*3f20*/  BSYNC.RECONVERGENT B0 ;  /* 0x0000000000007941 */ /* 0x000fea0003800200 */
.L_x_26931:
[----:B------:R0:W-:Y:S01]  /*3f30*/  STG.E.U8 desc[UR36][R2.64], R0 ;  /* 0x0000000002007986 */ /* 0x0001e2000c101124 */
[----:B------:R-:W-:Y:S05]  /*3f40*/  BRA `(.L_x_26912) ;  /* 0x0000000400087947 */ /* 0x000fea0003800000 */
.L_x_26929:
        /* <DEDUP_REMOVED lines=12> */
.L_x_26937:
[----:B------:R-:W-:-:S04]  /*4010*/  SHF.R.U32.HI R0, RZ, 0x15, R4 ;  /* 0x00000015ff007819 */ /* 0x000fc80000011604 */
[----:B------:R-:W-:-:S04]  /*4020*/  LOP3.LUT R5, R0, 0x1, RZ, 0xc0, !PT ;  /* 0x0000000100057812 */ /* 0x000fc800078ec0ff */
[----:B------:R-:W-:-:S04]  /*4030*/  IADD3 R0, PT, PT, R4, 0x88fffff, R5 ;  /* 0x088fffff04007810 */ /* 0x000fc80007ffe005 */
[----:B------:R-:W-:-:S04]  /*4040*/  SHF.R.U32.HI R0, RZ, 0x15, R0 ;  /* 0x00000015ff007819 */ /* 0x000fc80000011600 */
[----:B------:R-:W-:-:S07]  /*4050*/  LOP3.LUT R5, R0, 0xff, RZ, 0xc0, !PT ;  /* 0x000000ff00057812 */ /* 0x000fce00078ec0ff */
.L_x_26938:
[----:B------:R-:W-:-:S04]  /*4060*/  SHF.R.U32.HI R4, RZ, 0x18, R4 ;  /* 0x00000018ff047819 */ /* 0x000fc80000011604 */
[----:B------:R-:W-:-:S04]  /*4070*/  LOP3.LUT R5, R5, 0x80, R4, 0xf8, !PT ;  /* 0x0000008005057812 */ /* 0x000fc800078ef804 */
[----:B------:R-:W-:-:S07]  /*4080*/  PRMT R0, R5, 0x7610, R0 ;  /* 0x0000761005007816 */ /* 0x000fce0000000000 */
.L_x_26936:
[----:B------:R-:W-:Y:S05]  /*4090*/  BSYNC.RECONVERGENT B0 ;  /* 0x0000000000007941 */ /* 0x000fea0003800200 */
.L_x_26935:
[----:B------:R0:W-:Y:S01]  /*40a0*/  STG.E.U8 desc[UR36][R2.64], R0 ;  /* 0x0000000002007986 */ /* 0x0001e2000c101124 */
[----:B------:R-:W-:Y:S05]  /*40b0*/  BRA `(.L_x_26912) ;  /* 0x0000000000ac7947 */ /* 0x000fea0003800000 */
.L_x_26928:
[----:B------:R-:W-:-:S09]  /*40c0*/  UISETP.NE.AND UP0, UPT, UR4, 0x1c, UPT ;  /* 0x0000001c0400788c */ /* 0x000fd2000bf05270 */
[----:B------:R-:W-:Y:S05]  /*40d0*/  BRA.U !UP0, `(.L_x_26939) ;  /* 0x00000001089c7547 */ /* 0x000fea000b800000 */
[----:B------:R-:W-:-:S09]  /*40e0*/  UISETP.NE.AND UP0, UPT, UR4, 0x1d, UPT ;  /* 0x0000001d0400788c */ /* 0x000fd2000bf05270 */
[----:B------:R-:W-:Y:S05]  /*40f0*/  BRA.U !UP0, `(.L_x_26940) ;  /* 0x0000000108887547 */ /* 0x000fea000b800000 */
[----:B------:R-:W-:-:S09]  /*4100*/  UISETP.NE.AND UP0, UPT, UR4, 0x2c, UPT ;  /* 0x0000002c0400788c */ /* 0x000fd2000bf05270 */
[----:B------:R-:W-:Y:S05]  /*4110*/  BRA.U !UP0, `(.L_x_26941) ;  /* 0x0000000108447547 */ /* 0x000fea000b800000 */
.L_x_26911:
        /* <DEDUP_REMOVED lines=16> */
.L_x_26942:
[----:B------:R-:W-:Y:S05]  /*4220*/  BRA `(.L_x_26912) ;  /* 0x0000000000507947 */ /* 0x000fea0003800000 */
.L_x_26941:
        /* <DEDUP_REMOVED lines=15> */
.L_x_26940:
[----:B------:R-:W0:Y:S02]  /*4320*/  F2I.U64.TRUNC R4, R4 ;  /* 0x0000000400047311 */ /* 0x000e24000020d800 */
[----:B0-----:R0:W-:Y:S01]  /*4330*/  STG.E.64 desc[UR36][R2.64], R4 ;  /* 0x0000000402007986 */ /* 0x0011e2000c101b24 */
[----:B------:R-:W-:Y:S05]  /*4340*/  BRA `(.L_x_26912) ;  /* 0x0000000000087947 */ /* 0x000fea0003800000 */
.L_x_26939:
[----:B------:R-:W0:Y:S02]  /*4350*/  F2I.FTZ.U32.TRUNC.NTZ R5, R4 ;  /* 0x0000000400057305 */ /* 0x000e24000021f000 */
[----:B0-----:R0:W-:Y:S02]  /*4360*/  STG.E desc[UR36][R2.64], R5 ;  /* 0x0000000502007986 */ /* 0x0011e4000c101924 */
.L_x_26912:
[----:B------:R-:W-:-:S07]  /*4370*/  IADD3 R17, PT, PT, R17, 0x80, RZ ;  /* 0x0000008011117810 */ /* 0x000fce0007ffe0ff */
.L_x_26845:
[----:B------:R-:W-:Y:S05]  /*4380*/  BSYNC.RECONVERGENT B7 ;  /* 0x0000000000077941 */ /* 0x000fea0003800200 */
.L_x_26844:
        /* <DEDUP_REMOVED lines=358> */
.L_x_26945:
        /* <DEDUP_REMOVED lines=18> */
.L_x_26950:
[----:B------:R-:W2:Y:S02]  /*5b10*/  LDG.E.U8 R2, desc[UR36][R2.64] ;  /* 0x0000002402027981 */ /* 0x000ea4000c1e1100 */
[----:B--2---:R-:W-:Y:S01]  /*5b20*/  I2FP.F32.U32 R19, R2 ;  /* 0x0000000200137245 */ /* 0x004fe20000201000 */
[----:B------:R-:W-:Y:S06]  /*5b30*/  BRA `(.L_x_26952) ;  /* 0x0000000c00247947 */ /* 0x000fec0003800000 */
.L_x_26949:
        /* <DEDUP_REMOVED lines=9> */
.L_x_26954:
[----:B------:R-:W2:Y:S02]  /*5bd0*/  LDG.E R2, desc[UR36][R2.64] ;  /* 0x0000002402027981 */ /* 0x000ea4000c1e1900 */
[----:B--2---:R-:W-:Y:S01]  /*5be0*/  I2FP.F32.S32 R19, R2 ;  /* 0x0000000200137245 */ /* 0x004fe20000201400 */
[----:B------:R-:W-:Y:S06]  /*5bf0*/  BRA `(.L_x_26952) ;  /* 0x0000000800f47947 */ /* 0x000fec0003800000 */
.L_x_26953:
[----:B------:R-:W2:Y:S02]  /*5c00*/  LDG.E.U16 R2, desc[UR36][R2.64] ;  /* 0x0000002402027981 */ /* 0x000ea4000c1e1500 */
[----:B--2---:R0:W1:Y:S01]  /*5c10*/  I2F.S16 R19, R2 ;  /* 0x0000000200137306 */ /* 0x0040620000101400 */
[----:B------:R-:W-:Y:S05]  /*5c20*/  BRA `(.L_x_26952) ;  /* 0x0000000800e87947 */ /* 0x000fea0003800000 */
.L_x_26948:
        /* <DEDUP_REMOVED lines=8> */
.L_x_26956:
[----:B------:R-:W2:Y:S02]  /*5cb0*/  LDG.E.U16 R2, desc[UR36][R2.64] ;  /* 0x0000002402027981 */ /* 0x000ea4000c1e1500 */
[----:B--2---:R-:W-:Y:S01]  /*5cc0*/  HADD2.F32 R19, -RZ, R2.H0_H0 ;  /* 0x20000002ff137230 */ /* 0x004fe20000004100 */
[----:B------:R-:W-:Y:S06]  /*5cd0*/  BRA `(.L_x_26952) ;  /* 0x0000000800bc7947 */ /* 0x000fec0003800000 */
.L_x_26955:
        /* <DEDUP_REMOVED lines=8> */
.L_x_26958:
[----:B------:R-:W2:Y:S02]  /*5d60*/  LDG.E.U16 R2, desc[UR36][R2.64] ;  /* 0x0000002402027981 */ /* 0x000ea4000c1e1500 */
[----:B--2---:R-:W-:Y:S01]  /*5d70*/  HADD2.F32 R19, -RZ, R2.H0_H0 ;  /* 0x20000002ff137230 */ /* 0x004fe20000004100 */
[----:B------:R-:W-:Y:S06]  /*5d80*/  BRA `(.L_x_26952) ;  /* 0x0000000800907947 */ /* 0x000fec0003800000 */
.L_x_26957:
[----:B------:R-:W2:Y:S01]  /*5d90*/  LDG.E.64 R2, desc[UR36][R2.64] ;  /* 0x0000002402027981 */ /* 0x000ea2000c1e1b00 */
[----:B------:R-:W-:Y:S01]  /*5da0*/  UMOV UR4, 0xf0000000 ;  /* 0xf000000000047882 */ /* 0x000fe20000000000 */
[----:B------:R-:W-:Y:S01]  /*5db0*/  UMOV UR5, 0x380fffff ;  /* 0x380fffff00057882 */ /* 0x000fe20000000000 */
[----:B--2---:R-:W0:Y:S01]  /*5dc0*/  F2F.F32.F64 R19, R2 ;  /* 0x0000000200137310 */ /* 0x004e220000301000 */
[----:B------:R-:W-:-:S14]  /*5dd0*/  DSETP.GEU.AND P0, PT, |R2|, UR4, PT ;  /* 0x0000000402007e2a */ /* 0x000fdc000bf0e200 */
[----:B0-----:R-:W-:Y:S01]  /*5de0*/  @!P0 FMUL R19, R19, 1.175494350822287508e-38 ;  /* 0x0080000013138820 */ /* 0x001fe20000400000 */
[----:B------:R-:W-:Y:S06]  /*5df0*/  BRA `(.L_x_26952) ;  /* 0x0000000800747947 */ /* 0x000fec0003800000 */
.L_x_26947:
        /* <DEDUP_REMOVED lines=12> */
.L_x_26961:
[----:B------:R-:W2:Y:S01]  /*5ec0*/  LDG.E.64 R2, desc[UR36][R2.64] ;  /* 0x0000002402027981 */ /* 0x000ea2000c1e1b00 */
[----:B------:R-:W-:Y:S01]  /*5ed0*/  UMOV UR4, 0xf0000000 ;  /* 0xf000000000047882 */ /* 0x000fe20000000000 */
[----:B------:R-:W-:Y:S01]  /*5ee0*/  UMOV UR5, 0x380fffff ;  /* 0x380fffff00057882 */ /* 0x000fe20000000000 */
[----:B--2---:R-:W0:Y:S01]  /*5ef0*/  F2F.F32.F64 R19, R2 ;  /* 0x0000000200137310 */ /* 0x004e220000301000 */
[----:B------:R-:W-:-:S14]  /*5f00*/  DSETP.GEU.AND P0, PT, |R2|, UR4, PT ;  /* 0x0000000402007e2a */ /* 0x000fdc000bf0e200 */
[----:B0-----:R-:W-:Y:S01]  /*5f10*/  @!P0 FMUL R19, R19, 1.175494350822287508e-38 ;  /* 0x0080000013138820 */ /* 0x001fe20000400000 */
[----:B------:R-:W-:Y:S06]  /*5f20*/  BRA `(.L_x_26952) ;  /* 0x0000000800287947 */ /* 0x000fec0003800000 */
.L_x_26960:
        /* <DEDUP_REMOVED lines=25> */
.L_x_26963:
        /* <DEDUP_REMOVED lines=12> */
.L_x_26962:
[----:B------:R-:W2:Y:S02]  /*6180*/  LDG.E.U16 R2, desc[UR36][R2.64] ;  /* 0x0000002402027981 */ /* 0x000ea4000c1e1500 */
[----:B--2---:R-:W-:Y:S01]  /*6190*/  SHF.L.U32 R19, R2, 0x10, RZ ;  /* 0x0000001002137819 */ /* 0x004fe200000006ff */
[----:B------:R-:W-:Y:S06]  /*61a0*/  BRA `(.L_x_26952) ;  /* 0x0000000400887947 */ /* 0x000fec0003800000 */
.L_x_26959:
        /* <DEDUP_REMOVED lines=11> */
.L_x_26966:
        /* <DEDUP_REMOVED lines=20> */
.L_x_26968:
[----:B------:R-:W-:Y:S05]  /*63a0*/  BSYNC.RECONVERGENT B0 ;  /* 0x0000000000007941 */ /* 0x000fea0003800200 */
.L_x_26967:
[----:B------:R-:W-:Y:S01]  /*63b0*/  IMAD.SHL.U32 R0, R0, 0x100000, RZ ;  /* 0x0010000000007824 */ /* 0x000fe200078e00ff */
[----:B------:R-:W-:-:S04]  /*63c0*/  LEA R2, R2, 0x3b800000, 0x17 ;  /* 0x3b80000002027811 */ /* 0x000fc800078eb8ff */
[----:B------:R-:W-:Y:S01]  /*63d0*/  LOP3.LUT R19, R2, R0, R19, 0xfe, !PT ;  /* 0x0000000002137212 */ /* 0x000fe200078efe13 */
[----:B------:R-:W-:Y:S06]  /*63e0*/  BRA `(.L_x_26952) ;  /* 0x0000000000f87947 */ /* 0x000fec0003800000 */
.L_x_26965:
        /* <DEDUP_REMOVED lines=20> */
.L_x_26970:
[----:B------:R-:W-:Y:S05]  /*6530*/  BSYNC.RECONVERGENT B0 ;  /* 0x0000000000007941 */ /* 0x000fea0003800200 */
.L_x_26969:
[----:B------:R-:W-:Y:S01]  /*6540*/  IMAD.SHL.U32 R0, R0, 0x200000, RZ ;  /* 0x0020000000007824 */ /* 0x000fe200078e00ff */
[----:B------:R-:W-:-:S04]  /*6550*/  LEA R2, R2, 0x37800000, 0x17 ;  /* 0x3780000002027811 */ /* 0x000fc800078eb8ff */
[----:B------:R-:W-:Y:S01]  /*6560*/  LOP3.LUT R19, R2, R0, R19, 0xfe, !PT ;  /* 0x0000000002137212 */ /* 0x000fe200078efe13 */
[----:B------:R-:W-:Y:S06]  /*6570*/  BRA `(.L_x_26952) ;  /* 0x0000000000947947 */ /* 0x000fec0003800000 */
.L_x_26964:
        /* <DEDUP_REMOVED lines=14> */
.L_x_26951:
        /* <DEDUP_REMOVED lines=16> */
.L_x_26973:
[----:B------:R-:W-:Y:S01]  /*6760*/  IMAD.MOV.U32 R19, RZ, RZ, RZ ;  /* 0x000000ffff137224 */ /* 0x000fe200078e00ff */
[----:B------:R-:W-:Y:S06]  /*6770*/  BRA `(.L_x_26952) ;  /* 0x0000000000147947 */ /* 0x000fec0003800000 */
.L_x_26972:
[----:B------:R-:W2:Y:S02]  /*6780*/  LDG.E.64 R2, desc[UR36][R2.64] ;  /* 0x0000002402027981 */ /* 0x000ea4000c1e1b00 */
[----:B--2---:R0:W1:Y:S01]  /*6790*/  I2F.U64 R19, R2 ;  /* 0x0000000200137312 */ /* 0x0040620000301000 */
[----:B------:R-:W-:Y:S05]  /*67a0*/  BRA `(.L_x_26952) ;  /* 0x0000000000087947 */ /* 0x000fea0003800000 */
.L_x_26971:
[----:B------:R-:W2:Y:S02]  /*67b0*/  LDG.E R2, desc[UR36][R2.64] ;  /* 0x0000002402027981 */ /* 0x000ea4000c1e1900 */
[----:B--2---:R-:W-:-:S07]  /*67c0*/  I2FP.F32.U32 R19, R2 ;  /* 0x0000000200137245 */ /* 0x004fce0000201000 */
.L_x_26952:
[----:B------:R-:W-:Y:S05]  /*67d0*/  BSYNC.RECONVERGENT B6 ;  /* 0x0000000000067941 */ /* 0x000fea0003800200 */
.L_x_26946:
        /* <DEDUP_REMOVED lines=18> */
.L_x_26978:
[----:B------:R-:W2:Y:S02]  /*6900*/  LDG.E.U8 R2, desc[UR36][R2.64] ;  /* 0x0000002402027981 */ /* 0x000ea4000c1e1100 */
[----:B--2---:R-:W-:Y:S01]  /*6910*/  I2FP.F32.U32 R4, R2 ;  /* 0x0000000200047245 */ /* 0x004fe20000201000 */
[----:B------:R-:W-:Y:S06]  /*6920*/  BRA `(.L_x_26980) ;  /* 0x0000000c00247947 */ /* 0x000fec0003800000 */
.L_x_26977:
        /* <DEDUP_REMOVED lines=9> */
.L_x_26982:
[----:B------:R-:W2:Y:S02]  /*69c0*/  LDG.E R2, desc[UR36][R2.64] ;  /* 0x0000002402027981 */ /* 0x000ea4000c1e1900 */
[----:B--2---:R-:W-:Y:S01]  /*69d0*/  I2FP.F32.S32 R4, R2 ;  /* 0x0000000200047245 */ /* 0x004fe20000201400 */
[----:B------:R-:W-:Y:S06]  /*69e0*/  BRA `(.L_x_26980) ;  /* 0x0000000800f47947 */ /* 0x000fec0003800000 */
.L_x_26981:
[----:B------:R-:W2:Y:S02]  /*69f0*/  LDG.E.U16 R2, desc[UR36][R2.64] ;  /* 0x0000002402027981 */ /* 0x000ea4000c1e1500 */
[----:B--2---:R0:W2:Y:S01]  /*6a00*/  I2F.S16 R4, R2 ;  /* 0x0000000200047306 */ /* 0x0040a20000101400 */
[----:B------:R-:W-:Y:S05]  /*6a10*/  BRA `(.L_x_26980) ;  /* 0x0000000800e87947 */ /* 0x000fea0003800000 */
.L_x_26976:
        /* <DEDUP_REMOVED lines=8> */
.L_x_26984:
[----:B------:R-:W2:Y:S02]  /*6aa0*/  LDG.E.U16 R2, desc[UR36][R2.64] ;  /* 0x0000002402027981 */ /* 0x000ea4000c1e1500 */
[----:B--2---:R-:W-:Y:S01]  /*6ab0*/  HADD2.F32 R4, -RZ, R2.H0_H0 ;  /* 0x20000002ff047230 */ /* 0x004fe20000004100 */
[----:B------:R-:W-:Y:S06]  /*6ac0*/  BRA `(.L_x_26980) ;  /* 0x0000000800bc7947 */ /* 0x000fec0003800000 */
.L_x_26983:
        /* <DEDUP_REMOVED lines=8> */
.L_x_26986:
[----:B------:R-:W2:Y:S02]  /*6b50*/  LDG.E.U16 R2, desc[UR36][R2.64] ;  /* 0x0000002402027981 */ /* 0x000ea4000c1e1500 */
[----:B--2---:R-:W-:Y:S01]  /*6b60*/  HADD2.F32 R4, -RZ, R2.H0_H0 ;  /* 0x20000002ff047230 */ /* 0x004fe20000004100 */
[----:B------:R-:W-:Y:S06]  /*6b70*/  BRA `(.L_x_26980) ;  /* 0x0000000800907947 */ /* 0x000fec0003800000 */
.L_x_26985:
[----:B------:R-:W2:Y:S01]  /*6b80*/  LDG.E.64 R2, desc[UR36][R2.64] ;  /* 0x0000002402027981 */ /* 0x000ea2000c1e1b00 */
[----:B------:R-:W-:Y:S01]  /*6b90*/  UMOV UR4, 0xf0000000 ;  /* 0xf000000000047882 */ /* 0x000fe20000000000 */
[----:B------:R-:W-:Y:S01]  /*6ba0*/  UMOV UR5, 0x380fffff ;  /* 0x380fffff00057882 */ /* 0x000fe20000000000 */
[----:B--2---:R-:W0:Y:S01]  /*6bb0*/  F2F.F32.F64 R4, R2 ;  /* 0x0000000200047310 */ /* 0x004e220000301000 */
[----:B------:R-:W-:-:S14]  /*6bc0*/  DSETP.GEU.AND P0, PT, |R2|, UR4, PT ;  /* 0x0000000402007e2a */ /* 0x000fdc000bf0e200 */
[----:B0-----:R-:W-:Y:S01]  /*6bd0*/  @!P0 FMUL R4, R4, 1.175494350822287508e-38 ;  /* 0x0080000004048820 */ /* 0x001fe20000400000 */
[----:B------:R-:W-:Y:S06]  /*6be0*/  BRA `(.L_x_26980) ;  /* 0x0000000800747947 */ /* 0x000fec0003800000 */
.L_x_26975:
        /* <DEDUP_REMOVED lines=12> */
.L_x_26989:
[----:B------:R-:W2:Y:S01]  /*6cb0*/  LDG.E.64 R2, desc[UR36][R2.64] ;  /* 0x0000002402027981 */ /* 0x000ea2000c1e1b00 */
[----:B------:R-:W-:Y:S01]  /*6cc0*/  UMOV UR4, 0xf0000000 ;  /* 0xf000000000047882 */ /* 0x000fe20000000000 */
[----:B------:R-:W-:Y:S01]  /*6cd0*/  UMOV UR5, 0x380fffff ;  /* 0x380fffff00057882 */ /* 0x000fe20000000000 */
[----:B--2---:R-:W0:Y:S01]  /*6ce0*/  F2F.F32.F64 R4, R2 ;  /* 0x0000000200047310 */ /* 0x004e220000301000 */
[----:B------:R-:W-:-:S14]  /*6cf0*/  DSETP.GEU.AND P0, PT, |R2|, UR4, PT ;  /* 0x0000000402007e2a */ /* 0x000fdc000bf0e200 */
[----:B0-----:R-:W-:Y:S01]  /*6d00*/  @!P0 FMUL R4, R4, 1.175494350822287508e-38 ;  /* 0x0080000004048820 */ /* 0x001fe20000400000 */
[----:B------:R-:W-:Y:S06]  /*6d10*/  BRA `(.L_x_26980) ;  /* 0x0000000800287947 */ /* 0x000fec0003800000 */
.L_x_26988:
        /* <DEDUP_REMOVED lines=25> */
.L_x_26991:
        /* <DEDUP_REMOVED lines=12> */
.L_x_26990:
[----:B------:R-:W2:Y:S02]  /*6f70*/  LDG.E.U16 R2, desc[UR36][R2.64] ;  /* 0x0000002402027981 */ /* 0x000ea4000c1e1500 */
[----:B--2---:R-:W-:Y:S01]  /*6f80*/  IMAD.U32 R4, R2, 0x10000, RZ ;  /* 0x0001000002047824 */ /* 0x004fe200078e00ff */
[----:B------:R-:W-:Y:S06]  /*6f90*/  BRA `(.L_x_26980) ;  /* 0x0000000400887947 */ /* 0x000fec0003800000 */
.L_x_26987:
        /* <DEDUP_REMOVED lines=11> */
.L_x_26994:
        /* <DEDUP_REMOVED lines=20> */
.L_x_26996:
[----:B------:R-:W-:Y:S05]  /*7190*/  BSYNC.RECONVERGENT B0 ;  /* 0x0000000000007941 */ /* 0x000fea0003800200 */
.L_x_26995:
[----:B------:R-:W-:Y:S01]  /*71a0*/  IMAD.SHL.U32 R0, R0, 0x100000, RZ ;  /* 0x0010000000007824 */ /* 0x000fe200078e00ff */
[----:B------:R-:W-:-:S04]  /*71b0*/  LEA R2, R2, 0x3b800000, 0x17 ;  /* 0x3b80000002027811 */ /* 0x000fc800078eb8ff */
[----:B------:R-:W-:Y:S01]  /*71c0*/  LOP3.LUT R4, R2, R0, R7, 0xfe, !PT ;  /* 0x0000000002047212 */ /* 0x000fe200078efe07 */
[----:B------:R-:W-:Y:S06]  /*71d0*/  BRA `(.L_x_26980) ;  /* 0x0000000000f87947 */ /* 0x000fec0003800000 */
.L_x_26993:
        /* <DEDUP_REMOVED lines=20> */
.L_x_26998:
[----:B------:R-:W-:Y:S05]  /*7320*/  BSYNC.RECONVERGENT B0 ;  /* 0x0000000000007941 */ /* 0x000fea0003800200 */
.L_x_26997:
[----:B------:R-:W-:Y:S02]  /*7330*/  SHF.L.U32 R0, R0, 0x15, RZ ;  /* 0x0000001500007819 */ /* 0x000fe400000006ff */
[----:B------:R-:W-:-:S04]  /*7340*/  LEA R2, R2, 0x37800000, 0x17 ;  /* 0x3780000002027811 */ /* 0x000fc800078eb8ff */
[----:B------:R-:W-:Y:S01]  /*7350*/  LOP3.LUT R4, R2, R0, R7, 0xfe, !PT ;  /* 0x0000000002047212 */ /* 0x000fe200078efe07 */
[----:B------:R-:W-:Y:S06]  /*7360*/  BRA `(.L_x_26980) ;  /* 0x0000000000947947 */ /* 0x000fec0003800000 */
.L_x_26992:
        /* <DEDUP_REMOVED lines=14> */
.L_x_26979:
[----:B------:R-:W-:Y:S01]  /*7450*/  MOV R2, 0x0 ;  /* 0x0000000000027802 */ /* 0x000fe20000000f00 */
[----:B------:R-:W0:Y:S01]  /*7460*/  LDCU.64 UR4, c[0x4][0x188] ;  /* 0x01003100ff0477ac */ /* 0x000e220008000a00 */
[----:B------:R-:W-:Y:S02]  /*7470*/  HFMA2 R13, -RZ, RZ, 0, 0 ;  /* 0x00000000ff0d7431 */ /* 0x000fe400000001ff */
[----:B------:R-:W-:Y:S01]  /*7480*/  IMAD.MOV.U32 R8, RZ, RZ, 0x4e ;  /* 0x0000004eff087424 */ /* 0x000fe200078e00ff */
[----:B------:R-:W2:Y:S01]  /*7490*/  LDCU.64 UR6, c[0x4][0x190] ;  /* 0x01003200ff0677ac */ /* 0x000ea20008000a00 */
[----:B------:R-:W4:Y:S01]  /*74a0*/  LDC.64 R2, c[0x4][R2] ;  /* 0x0100000002027b82 */ /* 0x000f220000000a00 */
[----:B------:R-:W-:Y:S01]  /*74b0*/  IMAD.MOV.U32 R12, RZ, RZ, 0x1 ;  /* 0x00000001ff0c7424 */ /* 0x000fe200078e00ff */
[----:B------:R-:W1:Y:S01]  /*74c0*/  LDCU.64 UR8, c[0x4][0x18] ;  /* 0x01000300ff0877ac */ /* 0x000e620008000a00 */
[----:B0-----:R-:W-:Y:S01]  /*74d0*/  MOV R4, UR4 ;  /* 0x0000000400047c02 */ /* 0x001fe20008000f00 */
[----:B------:R-:W-:-:S02]  /*74e0*/  IMAD.U32 R5, RZ, RZ, UR5 ;  /* 0x00000005ff057e24 */ /* 0x000fc4000f8e00ff */
[----:B--2---:R-:W-:Y:S02]  /*74f0*/  IMAD.U32 R6, RZ, RZ, UR6 ;  /* 0x00000006ff067e24 */ /* 0x004fe4000f8e00ff */
[----:B------:R-:W-:Y:S01]  /*7500*/  IMAD.U32 R7, RZ, RZ, UR7 ;  /* 0x00000007ff077e24 */ /* 0x000fe2000f8e00ff */
[----:B-1----:R-:W-:Y:S01]  /*7510*/  MOV R10, UR8 ;  /* 0x00000008000a7c02 */ /* 0x002fe20008000f00 */
[----:B------:R-:W-:-:S07]  /*7520*/  IMAD.U32 R11, RZ, RZ, UR9 ;  /* 0x00000009ff0b7e24 */ /* 0x000fce000f8e00ff */
[----:B------:R-:W-:-:S07]  /*7530*/  LEPC R20, `(.L_x_27001) ;  /* 0x000000001014794e */ /* 0x000fce0000000000 */
[----:B---345:R-:W-:Y:S05]  /*7540*/  CALL.ABS.NOINC R2 ;  /* 0x0000000002007343 */ /* 0x038fea0003c00000 */
.L_x_27001:
[----:B------:R-:W-:Y:S01]  /*7550*/  IMAD.MOV.U32 R4, RZ, RZ, RZ ;  /* 0x000000ffff047224 */ /* 0x000fe200078e00ff */
[----:B------:R-:W-:Y:S06]  /*7560*/  BRA `(.L_x_26980) ;  /* 0x0000000000147947 */ /* 0x000fec0003800000 */
.L_x_27000:
[----:B------:R-:W2:Y:S02]  /*7570*/  LDG.E.64 R2, desc[UR36][R2.64] ;  /* 0x0000002402027981 */ /* 0x000ea4000c1e1b00 */
[----:B--2---:R0:W2:Y:S01]  /*7580*/  I2F.U64 R4, R2 ;  /* 0x0000000200047312 */ /* 0x0040a20000301000 */
[----:B------:R-:W-:Y:S05]  /*7590*/  BRA `(.L_x_26980) ;  /* 0x0000000000087947 */ /* 0x000fea0003800000 */
.L_x_26999:
[----:B------:R-:W2:Y:S02]  /*75a0*/  LDG.E R2, desc[UR36][R2.64] ;  /* 0x0000002402027981 */ /* 0x000ea4000c1e1900 */
[----:B--2---:R-:W-:-:S07]  /*75b0*/  I2FP.F32.U32 R4, R2 ;  /* 0x0000000200047245 */ /* 0x004fce0000201000 */
.L_x_26980:
[----:B------:R-:W-:Y:S05]  /*75c0*/  BSYNC.RECONVERGENT B6 ;  /* 0x0000000000067941 */ /* 0x000fea0003800200 */
.L_x_26974:
[C---:B-1-3-5:R-:W-:Y:S01]  /*75d0*/  FSETP.NAN.FTZ.AND P0, PT, |R19|.reuse, |R19|, PT ;  /* 0x400000131300720b */ /* 0x06afe20003f18200 */
[----:B------:R-:W-:Y:S01]  /*75e0*/  BSSY.RECONVERGENT B0, `(.L_x_27002) ;  /* 0x0000027000007945 */ /* 0x000fe20003800200 */
[C---:B0-2---:R-:W-:Y:S02]  /*75f0*/  FSETP.NAN.FTZ.AND P1, PT, |R4|.reuse, |R4|, PT ;  /* 0x400000040400720b */ /* 0x045fe40003f38200 */
[C---:B------:R-:W-:Y:S02]  /*7600*/  LOP3.LUT P2, RZ, R19.reuse, 0x7f800000, RZ, 0xc0, !PT ;  /* 0x7f80000013ff7812 */ /* 0x040fe4000784c0ff */
[----:B------:R-:W-:Y:S02]  /*7610*/  PLOP3.LUT P0, PT, P0, P1, PT, 0xf8, 0x8f ;  /* 0x00000000008f781c */ /* 0x000fe40000703f70 */
[----:B------:R-:W-:Y:S02]  /*7620*/  LOP3.LUT P3, RZ, R4, 0x7f800000, RZ, 0xc0, !PT ;  /* 0x7f80000004ff7812 */ /* 0x000fe4000786c0ff */
[----:B------:R-:W-:-:S02]  /*7630*/  LOP3.LUT R0, R19, 0x80000000, RZ, 0xc0, !PT ;  /* 0x8000000013007812 */ /* 0x000fc400078ec0ff */
[----:B------:R-:W-:Y:S02]  /*7640*/  LOP3.LUT R3, R4, 0x80000000, RZ, 0xc0, !PT ;  /* 0x8000000004037812 */ /* 0x000fe400078ec0ff */
[----:B------:R-:W-:Y:S02]  /*7650*/  SEL R0, R0, R19, !P2 ;  /* 0x0000001300007207 */ /* 0x000fe40005000000 */
[----:B------:R-:W-:-:S03]  /*7660*/  SEL R3, R3, R4, !P3 ;  /* 0x0000000403037207 */ /* 0x000fc60005800000 */
[----:B------:R-:W-:Y:S05]  /*7670*/  @P0 BRA `(.L_x_27003) ;  /* 0x0000000000700947 */ /* 0x000fea0003800000 */
[----:B------:R-:W-:-:S13]  /*7680*/  LOP3.LUT P0, RZ, R3, 0x7fffffff, R0, 0xc8, !PT ;  /* 0x7fffffff03ff7812 */ /* 0x000fda000780c800 */
[----:B------:R-:W-:Y:S05]  /*7690*/  @!P0 BRA `(.L_x_27004) ;  /* 0x0000000000608947 */ /* 0x000fea0003800000 */
[----:B------:R-:W-:-:S13]  /*76a0*/  LOP3.LUT P0, RZ, R0, 0x7fffffff, RZ, 0xc0, !PT ;  /* 0x7fffffff00ff7812 */ /* 0x000fda000780c0ff */
[----:B------:R-:W-:Y:S05]  /*76b0*/  @!P0 BRA `(.L_x_27005) ;  /* 0x00000000004c8947 */ /* 0x000fea0003800000 */
[CC--:B------:R-:W-:Y:S01]  /*76c0*/  FSETP.GEU.FTZ.AND P1, PT, R19.reuse, R4.reuse, PT ;  /* 0x000000041300720b */ /* 0x0c0fe20003f3e000 */
[----:B----4-:R-:W-:Y:S01]  /*76d0*/  VIADD R2, R0, 0xffffffff ;  /* 0xffffffff00027836 */ /* 0x010fe20000000000 */
[C---:B------:R-:W-:Y:S02]  /*76e0*/  FSETP.GEU.FTZ.AND P3, PT, R19.reuse, RZ, PT ;  /* 0x000000ff1300720b */ /* 0x040fe40003f7e000 */
[C---:B------:R-:W-:Y:S02]  /*76f0*/  FSETP.GT.FTZ.AND P0, PT, R19.reuse, RZ, PT ;  /* 0x000000ff1300720b */ /* 0x040fe40003f14000 */
[----:B------:R-:W-:Y:S02]  /*7700*/  PLOP3.LUT P4, PT, P3, P1, PT, 0x2, 0x20 ;  /* 0x000000000020781c */ /* 0x000fe40001f82072 */
[----:B------:R-:W-:Y:S02]  /*7710*/  PLOP3.LUT P1, PT, P0, P1, PT, 0x20, 0x2 ;  /* 0x000000000002781c */ /* 0x000fe40000722470 */
[----:B------:R-:W-:-:S04]  /*7720*/  FSETP.GT.FTZ.AND P2, PT, R19, R4, PT ;  /* 0x000000041300720b */ /* 0x000fc80003f54000 */
[----:B------:R-:W-:Y:S02]  /*7730*/  PLOP3.LUT P3, PT, P3, P2, PT, 0x8, 0x80 ;  /* 0x000000000080781c */ /* 0x000fe40001f64170 */
[----:B------:R-:W-:-:S03]  /*7740*/  PLOP3.LUT P0, PT, P0, P2, PT, 0x80, 0x8 ;  /* 0x000000000008781c */ /* 0x000fc60000705070 */
[----:B------:R-:W-:-:S05]  /*7750*/  @!P4 IMAD.MOV R2, RZ, RZ, R0 ;  /* 0x000000ffff02c224 */ /* 0x000fca00078e0200 */
[----:B------:R-:W-:Y:S01]  /*7760*/  IADD3 R0, PT, PT, R2, 0x1, RZ ;  /* 0x0000000102007810 */ /* 0x000fe20007ffe0ff */
[----:B------:R-:W-:-:S04]  /*7770*/  @!P1 IMAD.MOV R0, RZ, RZ, R2 ;  /* 0x000000ffff009224 */ /* 0x000fc800078e0202 */
[----:B------:R-:W-:Y:S02]  /*7780*/  VIADD R2, R0, 0x1 ;  /* 0x0000000100027836 */ /* 0x000fe40000000000 */
[----:B------:R-:W-:-:S05]  /*7790*/  @!P3 IMAD.MOV R2, RZ, RZ, R0 ;  /* 0x000000ffff02b224 */ /* 0x000fca00078e0200 */
[----:B------:R-:W-:Y:S01]  /*77a0*/  IADD3 R4, PT, PT, R2, -0x1, RZ ;  /* 0xffffffff02047810 */ /* 0x000fe20007ffe0ff */
[----:B------:R-:W-:-:S05]  /*77b0*/  @!P0 IMAD.MOV R4, RZ, RZ, R2 ;  /* 0x000000ffff048224 */ /* 0x000fca00078e0202 */
[----:B------:R-:W-:-:S13]  /*77c0*/  FSETP.NEU.FTZ.AND P0, PT, R4, RZ, PT ;  /* 0x000000ff0400720b */ /* 0x000fda0003f1d000 */
[----:B------:R-:W-:Y:S01]  /*77d0*/  @!P0 LOP3.LUT R4, R4, 0x80000000, RZ, 0xc0, !PT ;  /* 0x8000000004048812 */ /* 0x000fe200078ec0ff */
[----:B------:R-:W-:Y:S06]  /*77e0*/  BRA `(.L_x_27006) ;  /* 0x0000000000187947 */ /* 0x000fec0003800000 */
.L_x_27005:
[----:B------:R-:W-:-:S05]  /*77f0*/  IMAD.MOV.U32 R3, RZ, RZ, 0x800000 ;  /* 0x00800000ff037424 */ /* 0x000fca00078e00ff */
[----:B------:R-:W-:Y:S01]  /*7800*/  LOP3.LUT R4, R3, 0x80000000, R4, 0xb8, !PT ;  /* 0x8000000003047812 */ /* 0x000fe200078eb804 */
[----:B------:R-:W-:Y:S06]  /*7810*/  BRA `(.L_x_27006) ;  /* 0x00000000000c7947 */ /* 0x000fec0003800000 */
.L_x_27004:
[----:B------:R-:W-:Y:S01]  /*7820*/  IMAD.MOV.U32 R4, RZ, RZ, R3 ;  /* 0x000000ffff047224 */ /* 0x000fe200078e0003 */
[----:B------:R-:W-:Y:S06]  /*7830*/  BRA `(.L_x_27006) ;  /* 0x0000000000047947 */ /* 0x000fec0003800000 */
.L_x_27003:
[----:B------:R-:W-:-:S07]  /*7840*/  FADD.FTZ R4, R4, R19 ;  /* 0x0000001304047221 */ /* 0x000fce0000010000 */
.L_x_27006:
[----:B------:R-:W-:Y:S05]  /*7850*/  BSYNC.RECONVERGENT B0 ;  /* 0x0000000000007941 */ /* 0x000fea0003800200 */
.L_x_27002:
[----:B------:R-:W4:Y:S01]  /*7860*/  LDCU.64 UR6, c[0x0][0x5e8] ;  /* 0x0000bd00ff0677ac */ /* 0x000f220008000a00 */
[----:B------:R-:W-:-:S04]  /*7870*/  UPRMT UR4, UR43, 0x9910, URZ ;  /* 0x000099102b047896 */ /* 0x000fc800080000ff */
[----:B------:R-:W-:Y:S01]  /*7880*/  UISETP.GT.AND UP0, UPT, UR4, 0x9, UPT ;  /* 0x000000090400788c */ /* 0x000fe2000bf04270 */
[----:B----4-:R-:W-:-:S04]  /*7890*/  IADD3 R2, P0, PT, R16, UR6, RZ ;  /* 0x0000000610027c10 */ /* 0x010fc8000ff1e0ff */
        /* <DEDUP_REMOVED lines=13> */
.L_x_27010:
[----:B------:R-:W0:Y:S02]  /*7970*/  F2I.S64.TRUNC R4, R4 ;  /* 0x0000000400047311 */ /* 0x000e24000020d900 */
[----:B0-----:R-:W-:-:S05]  /*7980*/  IMAD.MOV.U32 R7, RZ, RZ, R4 ;  /* 0x000000ffff077224 */ /* 0x001fca00078e0004 */
[----:B------:R0:W-:Y:S01]  /*7990*/  STG.E.U8 desc[UR36][R2.64], R7 ;  /* 0x0000000702007986 */ /* 0x0001e2000c101124 */
[----:B------:R-:W-:Y:S05]  /*79a0*/  BRA `(.L_x_27012) ;  /* 0x0000000c00287947 */ /* 0x000fea0003800000 */
.L_x_27009:
        /* <DEDUP_REMOVED lines=9> */
.L_x_27014:
[----:B------:R-:W0:Y:S02]  /*7a40*/  F2I.FTZ.TRUNC.NTZ R5, R4 ;  /* 0x0000000400057305 */ /* 0x000e24000021f100 */
[----:B0-----:R0:W-:Y:S01]  /*7a50*/  STG.E desc[UR36][R2.64], R5 ;  /* 0x0000000502007986 */ /* 0x0011e2000c101924 */
[----:B------:R-:W-:Y:S05]  /*7a60*/  BRA `(.L_x_27012) ;  /* 0x0000000800f87947 */ /* 0x000fea0003800000 */
.L_x_27013:
[----:B------:R-:W0:Y:S02]  /*7a70*/  F2I.FTZ.TRUNC.NTZ R5, R4 ;  /* 0x0000000400057305 */ /* 0x000e24000021f100 */
[----:B0-----:R0:W-:Y:S01]  /*7a80*/  STG.E.U16 desc[UR36][R2.64], R5 ;  /* 0x0000000502007986 */ /* 0x0011e2000c101524 */
[----:B------:R-:W-:Y:S05]  /*7a90*/  BRA `(.L_x_27012) ;  /* 0x0000000800ec7947 */ /* 0x000fea0003800000 */
.L_x_27008:
        /* <DEDUP_REMOVED lines=8> */
.L_x_27016:
[----:B------:R-:W-:-:S05]  /*7b20*/  F2FP.F16.F32.PACK_AB R4, RZ, R4 ;  /* 0x00000004ff04723e */ /* 0x000fca00000000ff */
[----:B------:R0:W-:Y:S01]  /*7b30*/  STG.E.U16 desc[UR36][R2.64], R4 ;  /* 0x0000000402007986 */ /* 0x0001e2000c101524 */
[----:B------:R-:W-:Y:S05]  /*7b40*/  BRA `(.L_x_27012) ;  /* 0x0000000800c07947 */ /* 0x000fea0003800000 */
.L_x_27015:
        /* <DEDUP_REMOVED lines=9> */
.L_x_27018:
[----:B------:R-:W-:-:S04]  /*7be0*/  F2FP.F16.F32.PACK_AB R5, RZ, R4 ;  /* 0x00000004ff05723e */ /* 0x000fc800000000ff */
[----:B------:R-:W-:-:S05]  /*7bf0*/  PRMT R5, R5, 0x5410, RZ ;  /* 0x0000541005057816 */ /* 0x000fca00000000ff */
[----:B------:R0:W-:Y:S01]  /*7c00*/  STG.E desc[UR36][R2.64], R5 ;  /* 0x0000000502007986 */ /* 0x0001e2000c101924 */
[----:B------:R-:W-:Y:S05]  /*7c10*/  BRA `(.L_x_27012) ;  /* 0x00000008008c7947 */ /* 0x000fea0003800000 */
.L_x_27017:
[----:B------:R-:W-:-:S06]  /*7c20*/  FMUL.FTZ R4, R4, 1 ;  /* 0x3f80000004047820 */ /* 0x000fcc0000410000 */
[----:B------:R-:W0:Y:S02]  /*7c30*/  F2F.F64.F32 R4, R4 ;  /* 0x0000000400047310 */ /* 0x000e240000201800 */
[----:B0-----:R0:W-:Y:S01]  /*7c40*/  STG.E.64 desc[UR36][R2.64], R4 ;  /* 0x0000000402007986 */ /* 0x0011e2000c101b24 */
[----:B------:R-:W-:Y:S05]  /*7c50*/  BRA `(.L_x_27012) ;  /* 0x00000008007c7947 */ /* 0x000fea0003800000 */
.L_x_27007:
        /* <DEDUP_REMOVED lines=13> */
.L_x_27022:
        /* <DEDUP_REMOVED lines=16> */
.L_x_27025:
[----:B------:R-:W-:-:S04]  /*7e30*/  SHF.R.U32.HI R4, RZ, 0x18, R4 ;  /* 0x00000018ff047819 */ /* 0x000fc80000011604 */
[----:B------:R-:W-:-:S04]  /*7e40*/  LOP3.LUT R4, R5, 0x80, R4, 0xf8, !PT ;  /* 0x0000008005047812 */ /* 0x000fc800078ef804 */
[----:B------:R-:W-:-:S07]  /*7e50*/  PRMT R0, R4, 0x7610, R0 ;  /* 0x0000761004007816 */ /* 0x000fce0000000000 */
.L_x_27024:
[----:B------:R-:W-:Y:S05]  /*7e60*/  BSYNC.RECONVERGENT B0 ;  /* 0x0000000000007941 */ /* 0x000fea0003800200 */
.L_x_27023:
[----:B------:R0:W-:Y:S01]  /*7e70*/  STG.E.U8 desc[UR36][R2.64], R0 ;  /* 0x0000000002007986 */ /* 0x0001e2000c101124 */
[----:B------:R-:W-:Y:S05]  /*7e80*/  BRA `(.L_x_27012) ;  /* 0x0000000400f07947 */ /* 0x000fea0003800000 */
.L_x_27021:
        /* <DEDUP_REMOVED lines=16> */
.L_x_27028:
[----:B------:R-:W-:-:S04]  /*7f90*/  SHF.R.U32.HI R4, RZ, 0x18, R4 ;  /* 0x00000018ff047819 */ /* 0x000fc80000011604 */
[----:B------:R-:W-:-:S04]  /*7fa0*/  LOP3.LUT R5, R5, 0x80, R4, 0xf8, !PT ;  /* 0x0000008005057812 */ /* 0x000fc800078ef804 */
[----:B------:R-:W-:-:S07]  /*7fb0*/  PRMT R0, R5, 0x7610, R0 ;  /* 0x0000761005007816 */ /* 0x000fce0000000000 */
.L_x_27027:
[----:B------:R-:W-:Y:S05]  /*7fc0*/  BSYNC.RECONVERGENT B0 ;  /* 0x0000000000007941 */ /* 0x000fea0003800200 */
.L_x_27026:
[----:B------:R0:W-:Y:S01]  /*7fd0*/  STG.E.U8 desc[UR36][R2.64], R0 ;  /* 0x0000000002007986 */ /* 0x0001e2000c101124 */
[----:B------:R-:W-:Y:S05]  /*7fe0*/  BRA `(.L_x_27012) ;  /* 0x0000000400987947 */ /* 0x000fea0003800000 */
.L_x_27020:
        /* <DEDUP_REMOVED lines=21> */
.L_x_27030:
[----:B------:R-:W0:Y:S02]  /*8140*/  F2I.U64.TRUNC R4, R4 ;  /* 0x0000000400047311 */ /* 0x000e24000020d800 */
[----:B0-----:R0:W-:Y:S01]  /*8150*/  STG.E.64 desc[UR36][R2.64], R4 ;  /* 0x0000000402007986 */ /* 0x0011e2000c101b24 */
[----:B------:R-:W-:Y:S05]  /*8160*/  BRA `(.L_x_27012) ;  /* 0x0000000400387947 */ /* 0x000fea0003800000 */
.L_x_27029:
[----:B------:R-:W0:Y:S02]  /*8170*/  F2I.FTZ.U32.TRUNC.NTZ R5, R4 ;  /* 0x0000000400057305 */ /* 0x000e24000021f000 */
[----:B0-----:R0:W-:Y:S01]  /*8180*/  STG.E desc[UR36][R2.64], R5 ;  /* 0x0000000502007986 */ /* 0x0011e2000c101924 */
[----:B------:R-:W-:Y:S05]  /*8190*/  BRA `(.L_x_27012) ;  /* 0x00000004002c7947 */ /* 0x000fea0003800000 */
.L_x_27019:
        /* <DEDUP_REMOVED lines=10> */
.L_x_27032:
[----:B------:R-:W-:Y:S01]  /*8240*/  FMUL.FTZ R4, R4, 1 ;  /* 0x3f80000004047820 */ /* 0x000fe20000410000 */
[----:B------:R-:W-:-:S05]  /*8250*/  CS2R R6, SRZ ;  /* 0x0000000000067805 */ /* 0x000fca000001ff00 */
[----:B------:R-:W0:Y:S02]  /*8260*/  F2F.F64.F32 R4, R4 ;  /* 0x0000000400047310 */ /* 0x000e240000201800 */
[----:B0-----:R4:W-:Y:S01]  /*8270*/  STG.E.128 desc[UR36][R2.64], R4 ;  /* 0x0000000402007986 */ /* 0x0019e2000c101d24 */
[----:B------:R-:W-:Y:S05]  /*8280*/  BRA `(.L_x_27012) ;  /* 0x0000000000f07947 */ /* 0x000fea0003800000 */
.L_x_27031:
[----:B------:R-:W-:-:S09]  /*8290*/  UISETP.NE.AND UP0, UPT, UR4, 0xf, UPT ;  /* 0x0000000f0400788c */ /* 0x000fd2000bf05270 */
[----:B------:R-:W-:Y:S05]  /*82a0*/  BRA.U !UP0, `(.L_x_27033) ;  /* 0x0000000108e07547 */ /* 0x000fea000b800000 */
[----:B------:R-:W-:-:S09]  /*82b0*/  UISETP.NE.AND UP0, UPT, UR4, 0x17, UPT ;  /* 0x000000170400788c */ /* 0x000fd2000bf05270 */
[----:B------:R-:W-:Y:S05]  /*82c0*/  BRA.U !UP0, `(.L_x_27034) ;  /* 0x00000001088c7547 */ /* 0x000fea000b800000 */
[----:B------:R-:W-:-:S09]  /*82d0*/  UISETP.NE.AND UP0, UPT, UR4, 0x18, UPT ;  /* 0x000000180400788c */ /* 0x000fd2000bf05270 */
[----:B------:R-:W-:Y:S05]  /*82e0*/  BRA.U !UP0, `(.L_x_27035) ;  /* 0x0000000108447547 */ /* 0x000fea000b800000 */
.L_x_27011:
        /* <DEDUP_REMOVED lines=16> */
.L_x_27036:
[----:B------:R-:W-:Y:S05]  /*83f0*/  BRA `(.L_x_27012) ;  /* 0x0000000000947947 */ /* 0x000fea0003800000 */
.L_x_27035:
        /* <DEDUP_REMOVED lines=12> */
.L_x_27038:
[----:B------:R-:W-:Y:S05]  /*84c0*/  BSYNC.RECONVERGENT B0 ;  /* 0x0000000000007941 */ /* 0x000fea0003800200 */
.L_x_27037:
[----:B------:R-:W-:-:S05]  /*84d0*/  LOP3.LUT R5, R0, 0x80, R7, 0xf8, !PT ;  /* 0x0000008000057812 */ /* 0x000fca00078ef807 */
[----:B------:R1:W-:Y:S01]  /*84e0*/  STG.E.U8 desc[UR36][R2.64], R5 ;  /* 0x0000000502007986 */ /* 0x0003e2000c101124 */
[----:B------:R-:W-:Y:S05]  /*84f0*/  BRA `(.L_x_27012) ;  /* 0x0000000000547947 */ /* 0x000fea0003800000 */
.L_x_27034:
        /* <DEDUP_REMOVED lines=11> */
.L_x_27040:
[----:B------:R-:W-:Y:S01]  /*85b0*/  IMAD.MOV.U32 R0, RZ, RZ, 0x7f ;  /* 0x0000007fff007424 */ /* 0x000fe200078e00ff */
[----:B------:R-:W-:-:S04]  /*85c0*/  ISETP.GT.U32.AND P0, PT, R6, 0x7f800000, PT ;  /* 0x7f8000000600780c */ /* 0x000fc80003f04070 */
[----:B------:R-:W-:-:S09]  /*85d0*/  SEL R0, R0, 0x7c, P0 ;  /* 0x0000007c00007807 */ /* 0x000fd20000000000 */
.L_x_27041:
[----:B------:R-:W-:Y:S05]  /*85e0*/  BSYNC.RECONVERGENT B0 ;  /* 0x0000000000007941 */ /* 0x000fea0003800200 */
.L_x_27039:
[----:B------:R-:W-:-:S04]  /*85f0*/  SHF.R.U32.HI R5, RZ, 0x18, R4 ;  /* 0x00000018ff057819 */ /* 0x000fc80000011604 */
[----:B------:R-:W-:-:S05]  /*8600*/  LOP3.LUT R5, R0, 0x80, R5, 0xf8, !PT ;  /* 0x0000008000057812 */ /* 0x000fca00078ef805 */
[----:B------:R2:W-:Y:S01]  /*8610*/  STG.E.U8 desc[UR36][R2.64], R5 ;  /* 0x0000000502007986 */ /* 0x0005e2000c101124 */
[----:B------:R-:W-:Y:S05]  /*8620*/  BRA `(.L_x_27012) ;  /* 0x0000000000087947 */ /* 0x000fea0003800000 */
.L_x_27033:
[----:B------:R-:W-:-:S05]  /*8630*/  F2FP.BF16.F32.PACK_AB R4, RZ, R4 ;  /* 0x00000004ff04723e */ /* 0x000fca00000010ff */
[----:B------:R0:W-:Y:S02]  /*8640*/  STG.E.U16 desc[UR36][R2.64], R4 ;  /* 0x0000000402007986 */ /* 0x0001e4000c101524 */
.L_x_27012:
[----:B------:R-:W-:-:S07]  /*8650*/  IADD3 R17, PT, PT, R17, 0x80, RZ ;  /* 0x0000008011117810 */ /* 0x000fce0007ffe0ff */
.L_x_26944:
[----:B------:R-:W-:Y:S05]  /*8660*/  BSYNC.RECONVERGENT B7 ;  /* 0x0000000000077941 */ /* 0x000fea0003800200 */
.L_x_26943:
        /* <DEDUP_REMOVED lines=358> */
.L_x_27044:
        /* <DEDUP_REMOVED lines=18> */
.L_x_27049:
[----:B------:R-:W2:Y:S02]  /*9df0*/  LDG.E.U8 R2, desc[UR36][R2.64] ;  /* 0x0000002402027981 */ /* 0x000ea4000c1e1100 */
[----:B--2---:R-:W-:Y:S01]  /*9e00*/  I2FP.F32.U32 R19, R2 ;  /* 0x0000000200137245 */ /* 0x004fe20000201000 */
[----:B------:R-:W-:Y:S06]  /*9e10*/  BRA `(.L_x_27051) ;  /* 0x0000000c00247947 */ /* 0x000fec0003800000 */
.L_x_27048:
        /* <DEDUP_REMOVED lines=9> */
.L_x_27053:
[----:B------:R-:W2:Y:S02]  /*9eb0*/  LDG.E R2, desc[UR36][R2.64] ;  /* 0x0000002402027981 */ /* 0x000ea4000c1e1900 */
[----:B--2---:R-:W-:Y:S01]  /*9ec0*/  I2FP.F32.S32 R19, R2 ;  /* 0x0000000200137245 */ /* 0x004fe20000201400 */
[----:B------:R-:W-:Y:S06]  /*9ed0*/  BRA `(.L_x_27051) ;  /* 0x0000000800f47947 */ /* 0x000fec0003800000 */
.L_x_27052:
[----:B------:R-:W2:Y:S02]  /*9ee0*/  LDG.E.U16 R2, desc[UR36][R2.64] ;  /* 0x0000002402027981 */ /* 0x000ea4000c1e1500 */
[----:B--2---:R0:W1:Y:S01]  /*9ef0*/  I2F.S16 R19, R2 ;  /* 0x0000000200137306 */ /* 0x0040620000101400 */
[----:B------:R-:W-:Y:S05]  /*9f00*/  BRA `(.L_x_27051) ;  /* 0x0000000800e87947 */ /* 0x000fea0003800000 */
.L_x_27047:
        /* <DEDUP_REMOVED lines=8> */
.L_x_27055:
[----:B------:R-:W2:Y:S02]  /*9f90*/  LDG.E.U16 R2, desc[UR36][R2.64] ;  /* 0x0000002402027981 */ /* 0x000ea4000c1e1500 */
[----:B--2---:R-:W-:Y:S01]  /*9fa0*/  HADD2.F32 R19, -RZ, R2.H0_H0 ;  /* 0x20000002ff137230 */ /* 0x004fe20000004100 */
[----:B------:R-:W-:Y:S06]  /*9fb0*/  BRA `(.L_x_27051) ;  /* 0x0000000800bc7947 */ /* 0x000fec0003800000 */
.L_x_27054:
        /* <DEDUP_REMOVED lines=8> */
.L_x_27057:
[----:B------:R-:W2:Y:S02]  /*a040*/  LDG.E.U16 R2, desc[UR36][R2.64] ;  /* 0x0000002402027981 */ /* 0x000ea4000c1e1500 */
[----:B--2---:R-:W-:Y:S01]  /*a050*/  HADD2.F32 R19, -RZ, R2.H0_H0 ;  /* 0x20000002ff137230 */ /* 0x004fe20000004100 */
[----:B------:R-:W-:Y:S06]  /*a060*/  BRA `(.L_x_27051) ;  /* 0x0000000800907947 */ /* 0x000fec0003800000 */
.L_x_27056:
[----:B------:R-:W2:Y:S01]  /*a070*/  LDG.E.64 R2, desc[UR36][R2.64] ;  /* 0x0000002402027981 */ /* 0x000ea2000c1e1b00 */
[----:B------:R-:W-:Y:S01]  /*a080*/  UMOV UR4, 0xf0000000 ;  /* 0xf000000000047882 */ /* 0x000fe20000000000 */
[----:B------:R-:W-:Y:S01]  /*a090*/  UMOV UR5, 0x380fffff ;  /* 0x380fffff00057882 */ /* 0x000fe20000000000 */
[----:B--2---:R-:W0:Y:S01]  /*a0a0*/  F2F.F32.F64 R19, R2 ;  /* 0x0000000200137310 */ /* 0x004e220000301000 */
[----:B------:R-:W-:-:S14]  /*a0b0*/  DSETP.GEU.AND P0, PT, |R2|, UR4, PT ;  /* 0x0000000402007e2a */ /* 0x000fdc000bf0e200 */
[----:B0-----:R-:W-:Y:S01]  /*a0c0*/  @!P0 FMUL R19, R19, 1.175494350822287508e-38 ;  /* 0x0080000013138820 */ /* 0x001fe20000400000 */
[----:B------:R-:W-:Y:S06]  /*a0d0*/  BRA `(.L_x_27051) ;  /* 0x0000000800747947 */ /* 0x000fec0003800000 */
.L_x_27046:
        /* <DEDUP_REMOVED lines=12> */
.L_x_27060:
[----:B------:R-:W2:Y:S01]  /*a1a0*/  LDG.E.64 R2, desc[UR36][R2.64] ;  /* 0x0000002402027981 */ /* 0x000ea2000c1e1b00 */
[----:B------:R-:W-:Y:S01]  /*a1b0*/  UMOV UR4, 0xf0000000 ;  /* 0xf000000000047882 */ /* 0x000fe20000000000 */
[----:B------:R-:W-:Y:S01]  /*a1c0*/  UMOV UR5, 0x380fffff ;  /* 0x380fffff00057882 */ /* 0x000fe20000000000 */
[----:B--2---:R-:W0:Y:S01]  /*a1d0*/  F2F.F32.F64 R19, R2 ;  /* 0x0000000200137310 */ /* 0x004e220000301000 */
[----:B------:R-:W-:-:S14]  /*a1e0*/  DSETP.GEU.AND P0, PT, |R2|, UR4, PT ;  /* 0x0000000402007e2a */ /* 0x000fdc000bf0e200 */
[----:B0-----:R-:W-:Y:S01]  /*a1f0*/  @!P0 FMUL R19, R19, 1.175494350822287508e-38 ;  /* 0x0080000013138820 */ /* 0x001fe20000400000 */
[----:B------:R-:W-:Y:S06]  /*a200*/  BRA `(.L_x_27051) ;  /* 0x0000000800287947 */ /* 0x000fec0003800000 */
.L_x_27059:
        /* <DEDUP_REMOVED lines=25> */
.L_x_27062:
        /* <DEDUP_REMOVED lines=12> */
.L_x_27061:
[----:B------:R-:W2:Y:S02]  /*a460*/  LDG.E.U16 R2, desc[UR36][R2.64] ;  /* 0x0000002402027981 */ /* 0x000ea4000c1e1500 */
[----:B--2---:R-:W-:Y:S01]  /*a470*/  SHF.L.U32 R19, R2, 0x10, RZ ;  /* 0x0000001002137819 */ /* 0x004fe200000006ff */
[----:B------:R-:W-:Y:S06]  /*a480*/  BRA `(.L_x_27051) ;  /* 0x0000000400887947 */ /* 0x000fec0003800000 */
.L_x_27058:
        /* <DEDUP_REMOVED lines=11> */
.L_x_27065:
        /* <DEDUP_REMOVED lines=20> */
.L_x_27067:
[----:B------:R-:W-:Y:S05]  /*a680*/  BSYNC.RECONVERGENT B0 ;  /* 0x0000000000007941 */ /* 0x000fea0003800200 */
.L_x_27066:
[----:B------:R-:W-:Y:S01]  /*a690*/  IMAD.SHL.U32 R0, R0, 0x100000, RZ ;  /* 0x0010000000007824 */ /* 0x000fe200078e00ff */
[----:B------:R-:W-:-:S04]  /*a6a0*/  LEA R2, R2, 0x3b800000, 0x17 ;  /* 0x3b80000002027811 */ /* 0x000fc800078eb8ff */
[----:B------:R-:W-:Y:S01]  /*a6b0*/  LOP3.LUT R19, R2, R0, R19, 0xfe, !PT ;  /* 0x0000000002137212 */ /* 0x000fe200078efe13 */
[----:B------:R-:W-:Y:S06]  /*a6c0*/  BRA `(.L_x_27051) ;  /* 0x0000000000f87947 */ /* 0x000fec0003800000 */
.L_x_27064:
        /* <DEDUP_REMOVED lines=20> */
.L_x_27069:
[----:B------:R-:W-:Y:S05]  /*a810*/  BSYNC.RECONVERGENT B0 ;  /* 0x0000000000007941 */ /* 0x000fea0003800200 */
.L_x_27068:
[----:B------:R-:W-:Y:S01]  /*a820*/  IMAD.SHL.U32 R0, R0, 0x200000, RZ ;  /* 0x0020000000007824 */ /* 0x000fe200078e00ff */
[----:B------:R-:W-:-:S04]  /*a830*/  LEA R2, R2, 0x37800000, 0x17 ;  /* 0x3780000002027811 */ /* 0x000fc800078eb8ff */
[----:B------:R-:W-:Y:S01]  /*a840*/  LOP3.LUT R19, R2, R0, R19, 0xfe, !PT ;  /* 0x0000000002137212 */ /* 0x000fe200078efe13 */
[----:B------:R-:W-:Y:S06]  /*a850*/  BRA `(.L_x_27051) ;  /* 0x0000000000947947 */ /* 0x000fec0003800000 */
.L_x_27063:
        /* <DEDUP_REMOVED lines=14> */
.L_x_27050:
        /* <DEDUP_REMOVED lines=16> */
.L_x_27072:
[----:B------:R-:W-:Y:S01]  /*aa40*/  IMAD.MOV.U32 R19, RZ, RZ, RZ ;  /* 0x000000ffff137224 */ /* 0x000fe200078e00ff */
[----:B------:R-:W-:Y:S06]  /*aa50*/  BRA `(.L_x_27051) ;  /* 0x0000000000147947 */ /* 0x000fec0003800000 */
.L_x_27071:
[----:B------:R-:W2:Y:S02]  /*aa60*/  LDG.E.64 R2, desc[UR36][R2.64] ;  /* 0x0000002402027981 */ /* 0x000ea4000c1e1b00 */
[----:B--2---:R0:W1:Y:S01]  /*aa70*/  I2F.U64 R19, R2 ;  /* 0x0000000200137312 */ /* 0x0040620000301000 */
[----:B------:R-:W-:Y:S05]  /*aa80*/  BRA `(.L_x_27051) ;  /* 0x0000000000087947 */ /* 0x000fea0003800000 */
.L_x_27070:
[----:B------:R-:W2:Y:S02]  /*aa90*/  LDG.E R2, desc[UR36][R2.64] ;  /* 0x0000002402027981 */ /* 0x000ea4000c1e1900 */
[----:B--2---:R-:W-:-:S07]  /*aaa0*/  I2FP.F32.U32 R19, R2 ;  /* 0x0000000200137245 */ /* 0x004fce0000201000 */
.L_x_27051:
[----:B------:R-:W-:Y:S05]  /*aab0*/  BSYNC.RECONVERGENT B6 ;  /* 0x0000000000067941 */ /* 0x000fea0003800200 */
.L_x_27045:
        /* <DEDUP_REMOVED lines=18> */
.L_x_27077:
[----:B------:R-:W2:Y:S02]  /*abe0*/  LDG.E.U8 R2, desc[UR36][R2.64] ;  /* 0x0000002402027981 */ /* 0x000ea4000c1e1100 */
[----:B--2---:R-:W-:Y:S01]  /*abf0*/  I2FP.F32.U32 R4, R2 ;  /* 0x0000000200047245 */ /* 0x004fe20000201000 */
[----:B------:R-:W-:Y:S06]  /*ac00*/  BRA `(.L_x_27079) ;  /* 0x0000000c00247947 */ /* 0x000fec0003800000 */
.L_x_27076:
        /* <DEDUP_REMOVED lines=9> */
.L_x_27081:
[----:B------:R-:W2:Y:S02]  /*aca0*/  LDG.E R2, desc[UR36][R2.64] ;  /* 0x0000002402027981 */ /* 0x000ea4000c1e1900 */
[----:B--2---:R-:W-:Y:S01]  /*acb0*/  I2FP.F32.S32 R4, R2 ;  /* 0x0000000200047245 */ /* 0x004fe20000201400 */
[----:B------:R-:W-:Y:S06]  /*acc0*/  BRA `(.L_x_27079) ;  /* 0x0000000800f47947 */ /* 0x000fec0003800000 */
.L_x_27080:
[----:B------:R-:W2:Y:S02]  /*acd0*/  LDG.E.U16 R2, desc[UR36][R2.64] ;  /* 0x0000002402027981 */ /* 0x000ea4000c1e1500 */
[----:B--2---:R0:W2:Y:S01]  /*ace0*/  I2F.S16 R4, R2 ;  /* 0x0000000200047306 */ /* 0x0040a20000101400 */
[----:B------:R-:W-:Y:S05]  /*acf0*/  BRA `(.L_x_27079) ;  /* 0x0000000800e87947 */ /* 0x000fea0003800000 */
.L_x_27075:
        /* <DEDUP_REMOVED lines=8> */
.L_x_27083:
[----:B------:R-:W2:Y:S02]  /*ad80*/  LDG.E.U16 R2, desc[UR36][R2.64] ;  /* 0x0000002402027981 */ /* 0x000ea4000c1e1500 */
[----:B--2---:R-:W-:Y:S01]  /*ad90*/  HADD2.F32 R4, -RZ, R2.H0_H0 ;  /* 0x20000002ff047230 */ /* 0x004fe20000004100 */
[----:B------:R-:W-:Y:S06]  /*ada0*/  BRA `(.L_x_27079) ;  /* 0x0000000800bc7947 */ /* 0x000fec0003800000 */
.L_x_27082:
        /* <DEDUP_REMOVED lines=8> */
.L_x_27085:
[----:B------:R-:W2:Y:S02]  /*ae30*/  LDG.E.U16 R2, desc[UR36][R2.64] ;  /* 0x0000002402027981 */ /* 0x000ea4000c1e1500 */
[----:B--2---:R-:W-:Y:S01]  /*ae40*/  HADD2.F32 R4, -RZ, R2.H0_H0 ;  /* 0x20000002ff047230 */ /* 0x004fe20000004100 */
[----:B------:R-:W-:Y:S06]  /*ae50*/  BRA `(.L_x_27079) ;  /* 0x0000000800907947 */ /* 0x000fec0003800000 */
.L_x_27084:
[----:B------:R-:W2:Y:S01]  /*ae60*/  LDG.E.64 R2, desc[UR36][R2.64] ;  /* 0x0000002402027981 */ /* 0x000ea2000c1e1b00 */
[----:B------:R-:W-:Y:S01]  /*ae70*/  UMOV UR4, 0xf0000000 ;  /* 0xf000000000047882 */ /* 0x000fe20000000000 */
[----:B------:R-:W-:Y:S01]  /*ae80*/  UMOV UR5, 0x380fffff ;  /* 0x380fffff00057882 */ /* 0x000fe20000000000 */
[----:B--2---:R-:W0:Y:S01]  /*ae90*/  F2F.F32.F64 R4, R2 ;  /* 0x0000000200047310 */ /* 0x004e220000301000 */
[----:B------:R-:W-:-:S14]  /*aea0*/  DSETP.GEU.AND P0, PT, |R2|, UR4, PT ;  /* 0x0000000402007e2a */ /* 0x000fdc000bf0e200 */
[----:B0-----:R-:W-:Y:S01]  /*aeb0*/  @!P0 FMUL R4, R4, 1.175494350822287508e-38 ;  /* 0x0080000004048820 */ /* 0x001fe20000400000 */
[----:B------:R-:W-:Y:S06]  /*aec0*/  BRA `(.L_x_27079) ;  /* 0x0000000800747947 */ /* 0x000fec0003800000 */
.L_x_27074:
        /* <DEDUP_REMOVED lines=12> */
.L_x_27088:
[----:B------:R-:W2:Y:S01]  /*af90*/  LDG.E.64 R2, desc[UR36][R2.64] ;  /* 0x0000002402027981 */ /* 0x000ea2000c1e1b00 */
[----:B------:R-:W-:Y:S01]  /*afa0*/  UMOV UR4, 0xf0000000 ;  /* 0xf000000000047882 */ /* 0x000fe20000000000 */
[----:B------:R-:W-:Y:S01]  /*afb0*/  UMOV UR5, 0x380fffff ;  /* 0x380fffff00057882 */ /* 0x000fe20000000000 */
[----:B--2---:R-:W0:Y:S01]  /*afc0*/  F2F.F32.F64 R4, R2 ;  /* 0x0000000200047310 */ /* 0x004e220000301000 */
[----:B------:R-:W-:-:S14]  /*afd0*/  DSETP.GEU.AND P0, PT, |R2|, UR4, PT ;  /* 0x0000000402007e2a */ /* 0x000fdc000bf0e200 */
[----:B0-----:R-:W-:Y:S01]  /*afe0*/  @!P0 FMUL R4, R4, 1.175494350822287508e-38 ;  /* 0x0080000004048820 */ /* 0x001fe20000400000 */
[----:B------:R-:W-:Y:S06]  /*aff0*/  BRA `(.L_x_27079) ;  /* 0x0000000800287947 */ /* 0x000fec0003800000 */
.L_x_27087:
        /* <DEDUP_REMOVED lines=25> */
.L_x_27090:
        /* <DEDUP_REMOVED lines=12> */
.L_x_27089:
[----:B------:R-:W2:Y:S02]  /*b250*/  LDG.E.U16 R2, desc[UR36][R2.64] ;  /* 0x0000002402027981 */ /* 0x000ea4000c1e1500 */
[----:B--2---:R-:W-:Y:S01]  /*b260*/  IMAD.U32 R4, R2, 0x10000, RZ ;  /* 0x0001000002047824 */ /* 0x004fe200078e00ff */
[----:B------:R-:W-:Y:S06]  /*b270*/  BRA `(.L_x_27079) ;  /* 0x0000000400887947 */ /* 0x000fec0003800000 */
.L_x_27086:
        /* <DEDUP_REMOVED lines=11> */
.L_x_27093:
        /* <DEDUP_REMOVED lines=20> */
.L_x_27095:
[----:B------:R-:W-:Y:S05]  /*b470*/  BSYNC.RECONVERGENT B0 ;  /* 0x0000000000007941 */ /* 0x000fea0003800200 */
.L_x_27094:
[----:B------:R-:W-:Y:S01]  /*b480*/  IMAD.SHL.U32 R0, R0, 0x100000, RZ ;  /* 0x0010000000007824 */ /* 0x000fe200078e00ff */
[----:B------:R-:W-:-:S04]  /*b490*/  LEA R2, R2, 0x3b800000, 0x17 ;  /* 0x3b80000002027811 */ /* 0x000fc800078eb8ff */
[----:B------:R-:W-:Y:S01]  /*b4a0*/  LOP3.LUT R4, R2, R0, R7, 0xfe, !PT ;  /* 0x0000000002047212 */ /* 0x000fe200078efe07 */
[----:B------:R-:W-:Y:S06]  /*b4b0*/  BRA `(.L_x_27079) ;  /* 0x0000000000f87947 */ /* 0x000fec0003800000 */
.L_x_27092:
        /* <DEDUP_REMOVED lines=20> */
.L_x_27097:
[----:B------:R-:W-:Y:S05]  /*b600*/  BSYNC.RECONVERGENT B0 ;  /* 0x0000000000007941 */ /* 0x000fea0003800200 */
.L_x_27096:
[----:B------:R-:W-:Y:S02]  /*b610*/  SHF.L.U32 R0, R0, 0x15, RZ ;  /* 0x0000001500007819 */ /* 0x000fe400000006ff */
[----:B------:R-:W-:-:S04]  /*b620*/  LEA R2, R2, 0x37800000, 0x17 ;  /* 0x3780000002027811 */ /* 0x000fc800078eb8ff */
[----:B------:R-:W-:Y:S01]  /*b630*/  LOP3.LUT R4, R2, R0, R7, 0xfe, !PT ;  /* 0x0000000002047212 */ /* 0x000fe200078efe07 */
[----:B------:R-:W-:Y:S06]  /*b640*/  BRA `(.L_x_27079) ;  /* 0x0000000000947947 */ /* 0x000fec0003800000 */
.L_x_27091:
        /* <DEDUP_REMOVED lines=14> */
.L_x_27078:
        /* <DEDUP_REMOVED lines=16> */
.L_x_27100:
[----:B------:R-:W-:Y:S01]  /*b830*/  IMAD.MOV.U32 R4, RZ, RZ, RZ ;  /* 0x000000ffff047224 */ /* 0x000fe200078e00ff */
[----:B------:R-:W-:Y:S06]  /*b840*/  BRA `(.L_x_27079) ;  /* 0x0000000000147947 */ /* 0x000fec0003800000 */
.L_x_27099:
[----:B------:R-:W2:Y:S02]  /*b850*/  LDG.E.64 R2, desc[UR36][R2.64] ;  /* 0x0000002402027981 */ /* 0x000ea4000c1e1b00 */
[----:B--2---:R0:W2:Y:S01]  /*b860*/  I2F.U64 R4, R2 ;  /* 0x0000000200047312 */ /* 0x0040a20000301000 */
[----:B------:R-:W-:Y:S05]  /*b870*/  BRA `(.L_x_27079) ;  /* 0x0000000000087947 */ /* 0x000fea0003800000 */
.L_x_27098:
[----:B------:R-:W2:Y:S02]  /*b880*/  LDG.E R2, desc[UR36][R2.64] ;  /* 0x0000002402027981 */ /* 0x000ea4000c1e1900 */
[----:B--2---:R-:W-:-:S07]  /*b890*/  I2FP.F32.U32 R4, R2 ;  /* 0x0000000200047245 */ /* 0x004fce0000201000 */
.L_x_27079:
[----:B------:R-:W-:Y:S05]  /*b8a0*/  BSYNC.RECONVERGENT B6 ;  /* 0x0000000000067941 */ /* 0x000fea0003800200 */
.L_x_27073:
[C---:B-1---5:R-:W-:Y:S01]  /*b8b0*/  FSETP.NAN.FTZ.AND P0, PT, |R19|.reuse, |R19|, PT ;  /* 0x400000131300720b */ /* 0x062fe20003f18200 */
[----:B------:R-:W-:Y:S01]  /*b8c0*/  BSSY.RECONVERGENT B0, `(.L_x_27101) ;  /* 0x0000027000007945 */ /* 0x000fe20003800200 */
[C---:B--2-4-:R-:W-:Y:S02]  /*b8d0*/  FSETP.NAN.FTZ.AND P1, PT, |R4|.reuse, |R4|, PT ;  /* 0x400000040400720b */ /* 0x054fe40003f38200 */
[C---:B------:R-:W-:Y:S02]  /*b8e0*/  LOP3.LUT P2, RZ, R19.reuse, 0x7f800000, RZ, 0xc0, !PT ;  /* 0x7f80000013ff7812 */ /* 0x040fe4000784c0ff */
[----:B------:R-:W-:Y:S02]  /*b8f0*/  PLOP3.LUT P0, PT, P0, P1, PT, 0xf8, 0x8f ;  /* 0x00000000008f781c */ /* 0x000fe40000703f70 */
[----:B------:R-:W-:Y:S02]  /*b900*/  LOP3.LUT P3, RZ, R4, 0x7f800000, RZ, 0xc0, !PT ;  /* 0x7f80000004ff7812 */ /* 0x000fe4000786c0ff */
[----:B------:R-:W-:-:S02]  /*b910*/  LOP3.LUT R0, R19, 0x80000000, RZ, 0xc0, !PT ;  /* 0x8000000013007812 */ /* 0x000fc400078ec0ff */
[----:B0--3--:R-:W-:Y:S02]  /*b920*/  LOP3.LUT R3, R4, 0x80000000, RZ, 0xc0, !PT ;  /* 0x8000000004037812 */ /* 0x009fe400078ec0ff */
        /* <DEDUP_REMOVED lines=8> */
[----:B------:R-:W-:Y:S01]  /*b9b0*/  VIADD R2, R0, 0xffffffff ;  /* 0xffffffff00027836 */ /* 0x000fe20000000000 */
        /* <DEDUP_REMOVED lines=17> */
.L_x_27104:
[----:B------:R-:W-:-:S05]  /*bad0*/  IMAD.MOV.U32 R3, RZ, RZ, 0x800000 ;  /* 0x00800000ff037424 */ /* 0x000fca00078e00ff */
[----:B------:R-:W-:Y:S01]  /*bae0*/  LOP3.LUT R4, R3, 0x80000000, R4, 0xb8, !PT ;  /* 0x8000000003047812 */ /* 0x000fe200078eb804 */
[----:B------:R-:W-:Y:S06]  /*baf0*/  BRA `(.L_x_27105) ;  /* 0x00000000000c7947 */ /* 0x000fec0003800000 */
.L_x_27103:
[----:B------:R-:W-:Y:S01]  /*bb00*/  MOV R4, R3 ;  /* 0x0000000300047202 */ /* 0x000fe20000000f00 */
[----:B------:R-:W-:Y:S06]  /*bb10*/  BRA `(.L_x_27105) ;  /* 0x0000000000047947 */ /* 0x000fec0003800000 */
.L_x_27102:
[----:B------:R-:W-:-:S07]  /*bb20*/  FADD.FTZ R4, R4, R19 ;  /* 0x0000001304047221 */ /* 0x000fce0000010000 */
.L_x_27105:
[----:B------:R-:W-:Y:S05]  /*bb30*/  BSYNC.RECONVERGENT B0 ;  /* 0x0000000000007941 */ /* 0x000fea0003800200 */
.L_x_27101:
        /* <DEDUP_REMOVED lines=17> */
.L_x_27109:
[----:B------:R-:W0:Y:S02]  /*bc50*/  F2I.S64.TRUNC R4, R4 ;  /* 0x0000000400047311 */ /* 0x000e24000020d900 */
[----:B0-----:R-:W-:-:S05]  /*bc60*/  IMAD.MOV.U32 R7, RZ, RZ, R4 ;  /* 0x000000ffff077224 */ /* 0x001fca00078e0004 */
[----:B------:R0:W-:Y:S01]  /*bc70*/  STG.E.U8 desc[UR36][R2.64], R7 ;  /* 0x0000000702007986 */ /* 0x0001e2000c101124 */
[----:B------:R-:W-:Y:S05]  /*bc80*/  BRA `(.L_x_27111) ;  /* 0x0000000c00287947 */ /* 0x000fea0003800000 */
.L_x_27108:
        /* <DEDUP_REMOVED lines=9> */
.L_x_27113:
[----:B------:R-:W0:Y:S02]  /*bd20*/  F2I.FTZ.TRUNC.NTZ R5, R4 ;  /* 0x0000000400057305 */ /* 0x000e24000021f100 */
[----:B0-----:R0:W-:Y:S01]  /*bd30*/  STG.E desc[UR36][R2.64], R5 ;  /* 0x0000000502007986 */ /* 0x0011e2000c101924 */
[----:B------:R-:W-:Y:S05]  /*bd40*/  BRA `(.L_x_27111) ;  /* 0x0000000800f87947 */ /* 0x000fea0003800000 */
.L_x_27112:
[----:B------:R-:W0:Y:S02]  /*bd50*/  F2I.FTZ.TRUNC.NTZ R5, R4 ;  /* 0x0000000400057305 */ /* 0x000e24000021f100 */
[----:B0-----:R0:W-:Y:S01]  /*bd60*/  STG.E.U16 desc[UR36][R2.64], R5 ;  /* 0x0000000502007986 */ /* 0x0011e2000c101524 */
[----:B------:R-:W-:Y:S05]  /*bd70*/  BRA `(.L_x_27111) ;  /* 0x0000000800ec7947 */ /* 0x000fea0003800000 */
.L_x_27107:
        /* <DEDUP_REMOVED lines=8> */
.L_x_27115:
[----:B------:R-:W-:-:S05]  /*be00*/  F2FP.F16.F32.PACK_AB R4, RZ, R4 ;  /* 0x00000004ff04723e */ /* 0x000fca00000000ff */
[----:B------:R0:W-:Y:S01]  /*be10*/  STG.E.U16 desc[UR36][R2.64], R4 ;  /* 0x0000000402007986 */ /* 0x0001e2000c101524 */
[----:B------:R-:W-:Y:S05]  /*be20*/  BRA `(.L_x_27111) ;  /* 0x0000000800c07947 */ /* 0x000fea0003800000 */
.L_x_27114:
        /* <DEDUP_REMOVED lines=9> */
.L_x_27117:
[----:B------:R-:W-:-:S04]  /*bec0*/  F2FP.F16.F32.PACK_AB R5, RZ, R4 ;  /* 0x00000004ff05723e */ /* 0x000fc800000000ff */
[----:B------:R-:W-:-:S05]  /*bed0*/  PRMT R5, R5, 0x5410, RZ ;  /* 0x0000541005057816 */ /* 0x000fca00000000ff */
[----:B------:R2:W-:Y:S01]  /*bee0*/  STG.E desc[UR36][R2.64], R5 ;  /* 0x0000000502007986 */ /* 0x0005e2000c101924 */
[----:B------:R-:W-:Y:S05]  /*bef0*/  BRA `(.L_x_27111) ;  /* 0x00000008008c7947 */ /* 0x000fea0003800000 */
.L_x_27116:
[----:B------:R-:W-:-:S06]  /*bf00*/  FMUL.FTZ R4, R4, 1 ;  /* 0x3f80000004047820 */ /* 0x000fcc0000410000 */
[----:B------:R-:W0:Y:S02]  /*bf10*/  F2F.F64.F32 R4, R4 ;  /* 0x0000000400047310 */ /* 0x000e240000201800 */
[----:B0-----:R4:W-:Y:S01]  /*bf20*/  STG.E.64 desc[UR36][R2.64], R4 ;  /* 0x0000000402007986 */ /* 0x0019e2000c101b24 */
[----:B------:R-:W-:Y:S05]  /*bf30*/  BRA `(.L_x_27111) ;  /* 0x00000008007c7947 */ /* 0x000fea0003800000 */
.L_x_27106:
        /* <DEDUP_REMOVED lines=13> */
.L_x_27121:
        /* <DEDUP_REMOVED lines=16> */
.L_x_27124:
[----:B------:R-:W-:-:S04]  /*c110*/  SHF.R.U32.HI R4, RZ, 0x18, R4 ;  /* 0x00000018ff047819 */ /* 0x000fc80000011604 */
[----:B------:R-:W-:-:S04]  /*c120*/  LOP3.LUT R4, R5, 0x80, R4, 0xf8, !PT ;  /* 0x0000008005047812 */ /* 0x000fc800078ef804 */
[----:B------:R-:W-:-:S07]  /*c130*/  PRMT R0, R4, 0x7610, R0 ;  /* 0x0000761004007816 */ /* 0x000fce0000000000 */
.L_x_27123:
[----:B------:R-:W-:Y:S05]  /*c140*/  BSYNC.RECONVERGENT B0 ;  /* 0x0000000000007941 */ /* 0x000fea0003800200 */
.L_x_27122:
[----:B------:R0:W-:Y:S01]  /*c150*/  STG.E.U8 desc[UR36][R2.64], R0 ;  /* 0x0000000002007986 */ /* 0x0001e2000c101124 */
[----:B------:R-:W-:Y:S05]  /*c160*/  BRA `(.L_x_27111) ;  /* 0x0000000400f07947 */ /* 0x000fea0003800000 */
.L_x_27120:
        /* <DEDUP_REMOVED lines=16> */
.L_x_27127:
[----:B------:R-:W-:-:S04]  /*c270*/  SHF.R.U32.HI R4, RZ, 0x18, R4 ;  /* 0x00000018ff047819 */ /* 0x000fc80000011604 */
[----:B------:R-:W-:-:S04]  /*c280*/  LOP3.LUT R5, R5, 0x80, R4, 0xf8, !PT ;  /* 0x0000008005057812 */ /* 0x000fc800078ef804 */
[----:B------:R-:W-:-:S07]  /*c290*/  PRMT R0, R5, 0x7610, R0 ;  /* 0x0000761005007816 */ /* 0x000fce0000000000 */
.L_x_27126:
[----:B------:R-:W-:Y:S05]  /*c2a0*/  BSYNC.RECONVERGENT B0 ;  /* 0x0000000000007941 */ /* 0x000fea0003800200 */
.L_x_27125:
[----:B------:R0:W-:Y:S01]  /*c2b0*/  STG.E.U8 desc[UR36][R2.64], R0 ;  /* 0x0000000002007986 */ /* 0x0001e2000c101124 */
[----:B------:R-:W-:Y:S05]  /*c2c0*/  BRA `(.L_x_27111) ;  /* 0x0000000400987947 */ /* 0x000fea0003800000 */
.L_x_27119:
        /* <DEDUP_REMOVED lines=21> */
.L_x_27129:
[----:B------:R-:W0:Y:S02]  /*c420*/  F2I.U64.TRUNC R4, R4 ;  /* 0x0000000400047311 */ /* 0x000e24000020d800 */
[----:B0-----:R0:W-:Y:S01]  /*c430*/  STG.E.64 desc[UR36][R2.64], R4 ;  /* 0x0000000402007986 */ /* 0x0011e2000c101b24 */
[----:B------:R-:W-:Y:S05]  /*c440*/  BRA `(.L_x_27111) ;  /* 0x0000000400387947 */ /* 0x000fea0003800000 */
.L_x_27128:
[----:B------:R-:W0:Y:S02]  /*c450*/  F2I.FTZ.U32.TRUNC.NTZ R5, R4 ;  /* 0x0000000400057305 */ /* 0x000e24000021f000 */
[----:B0-----:R0:W-:Y:S01]  /*c460*/  STG.E desc[UR36][R2.64], R5 ;  /* 0x0000000502007986 */ /* 0x0011e2000c101924 */
[----:B------:R-:W-:Y:S05]  /*c470*/  BRA `(.L_x_27111) ;  /* 0x00000004002c7947 */ /* 0x000fea0003800000 */
.L_x_27118:
        /* <DEDUP_REMOVED lines=10> */
.L_x_27131:
[----:B------:R-:W-:Y:S01]  /*c520*/  FMUL.FTZ R4, R4, 1 ;  /* 0x3f80000004047820 */ /* 0x000fe20000410000 */
[----:B------:R-:W-:-:S05]  /*c530*/  CS2R R6, SRZ ;  /* 0x0000000000067805 */ /* 0x000fca000001ff00 */
[----:B------:R-:W0:Y:S02]  /*c540*/  F2F.F64.F32 R4, R4 ;  /* 0x0000000400047310 */ /* 0x000e240000201800 */
[----:B0-----:R0:W-:Y:S01]  /*c550*/  STG.E.128 desc[UR36][R2.64], R4 ;  /* 0x0000000402007986 */ /* 0x0011e2000c101d24 */
[----:B------:R-:W-:Y:S05]  /*c560*/  BRA `(.L_x_27111) ;  /* 0x0000000000f07947 */ /* 0x000fea0003800000 */
.L_x_27130:
[----:B------:R-:W-:-:S09]  /*c570*/  UISETP.NE.AND UP0, UPT, UR4, 0xf, UPT ;  /* 0x0000000f0400788c */ /* 0x000fd2000bf05270 */
[----:B------:R-:W-:Y:S05]  /*c580*/  BRA.U !UP0, `(.L_x_27132) ;  /* 0x0000000108e07547 */ /* 0x000fea000b800000 */
[----:B------:R-:W-:-:S09]  /*c590*/  UISETP.NE.AND UP0, UPT, UR4, 0x17, UPT ;  /* 0x000000170400788c */ /* 0x000fd2000bf05270 */
[----:B------:R-:W-:Y:S05]  /*c5a0*/  BRA.U !UP0, `(.L_x_27133) ;  /* 0x00000001088c7547 */ /* 0x000fea000b800000 */
[----:B------:R-:W-:-:S09]  /*c5b0*/  UISETP.NE.AND UP0, UPT, UR4, 0x18, UPT ;  /* 0x000000180400788c */ /* 0x000fd2000bf05270 */
[----:B------:R-:W-:Y:S05]  /*c5c0*/  BRA.U !UP0, `(.L_x_27134) ;  /* 0x0000000108447547 */ /* 0x000fea000b800000 */
.L_x_27110:
        /* <DEDUP_REMOVED lines=16> */
.L_x_27135:
[----:B------:R-:W-:Y:S05]  /*c6d0*/  BRA `(.L_x_27111) ;  /* 0x0000000000947947 */ /* 0x000fea0003800000 */
.L_x_27134:
        /* <DEDUP_REMOVED lines=12> */
.L_x_27137:
[----:B------:R-:W-:Y:S05]  /*c7a0*/  BSYNC.RECONVERGENT B0 ;  /* 0x0000000000007941 */ /* 0x000fea0003800200 */
.L_x_27136:
[----:B------:R-:W-:-:S05]  /*c7b0*/  LOP3.LUT R5, R0, 0x80, R7, 0xf8, !PT ;  /* 0x0000008000057812 */ /* 0x000fca00078ef807 */
[----:B------:R0:W-:Y:S01]  /*c7c0*/  STG.E.U8 desc[UR36][R2.64], R5 ;  /* 0x0000000502007986 */ /* 0x0001e2000c101124 */
[----:B------:R-:W-:Y:S05]  /*c7d0*/  BRA `(.L_x_27111) ;  /* 0x0000000000547947 */ /* 0x000fea0003800000 */
.L_x_27133:
        /* <DEDUP_REMOVED lines=11> */
.L_x_27139:
[----:B------:R-:W-:Y:S01]  /*c890*/  IMAD.MOV.U32 R0, RZ, RZ, 0x7f ;  /* 0x0000007fff007424 */ /* 0x000fe200078e00ff */
[----:B------:R-:W-:-:S04]  /*c8a0*/  ISETP.GT.U32.AND P0, PT, R6, 0x7f800000, PT ;  /* 0x7f8000000600780c */ /* 0x000fc80003f04070 */
[----:B------:R-:W-:-:S09]  /*c8b0*/  SEL R0, R0, 0x7c, P0 ;  /* 0x0000007c00007807 */ /* 0x000fd20000000000 */
.L_x_27140:
[----:B------:R-:W-:Y:S05]  /*c8c0*/  BSYNC.RECONVERGENT B0 ;  /* 0x0000000000007941 */ /* 0x000fea0003800200 */
.L_x_27138:
[----:B------:R-:W-:-:S04]  /*c8d0*/  SHF.R.U32.HI R5, RZ, 0x18, R4 ;  /* 0x00000018ff057819 */ /* 0x000fc80000011604 */
[----:B------:R-:W-:-:S05]  /*c8e0*/  LOP3.LUT R5, R0, 0x80, R5, 0xf8, !PT ;  /* 0x0000008000057812 */ /* 0x000fca00078ef805 */
[----:B------:R0:W-:Y:S01]  /*c8f0*/  STG.E.U8 desc[UR36][R2.64], R5 ;  /* 0x0000000502007986 */ /* 0x0001e2000c101124 */
[----:B------:R-:W-:Y:S05]  /*c900*/  BRA `(.L_x_27111) ;  /* 0x0000000000087947 */ /* 0x000fea0003800000 */
.L_x_27132:
[----:B------:R-:W-:-:S05]  /*c910*/  F2FP.BF16.F32.PACK_AB R4, RZ, R4 ;  /* 0x00000004ff04723e */ /* 0x000fca00000010ff */
[----:B------:R0:W-:Y:S02]  /*c920*/  STG.E.U16 desc[UR36][R2.64], R4 ;  /* 0x0000000402007986 */ /* 0x0001e4000c101524 */
.L_x_27111:
[----:B------:R-:W-:-:S07]  /*c930*/  IADD3 R17, PT, PT, R17, 0x80, RZ ;  /* 0x0000008011117810 */ /* 0x000fce0007ffe0ff */
.L_x_27043:
[----:B------:R-:W-:Y:S05]  /*c940*/  BSYNC.RECONVERGENT B7 ;  /* 0x0000000000077941 */ /* 0x000fea0003800200 */
.L_x_27042:
        /* <DEDUP_REMOVED lines=357> */
.L_x_27141:
        /* <DEDUP_REMOVED lines=21> */
.L_x_27146:
[----:B------:R-:W2:Y:S02]  /*e0f0*/  LDG.E.U8 R2, desc[UR36][R2.64] ;  /* 0x0000002402027981 */ /* 0x000ea4000c1e1100 */
[----:B--2---:R-:W-:Y:S01]  /*e100*/  I2FP.F32.U32 R19, R2 ;  /* 0x0000000200137245 */ /* 0x004fe20000201000 */
[----:B------:R-:W-:Y:S06]  /*e110*/  BRA `(.L_x_27148) ;  /* 0x0000000c00247947 */ /* 0x000fec0003800000 */
.L_x_27145:
        /* <DEDUP_REMOVED lines=9> */
.L_x_27150:
[----:B------:R-:W2:Y:S02]  /*e1b0*/  LDG.E R2, desc[UR36][R2.64] ;  /* 0x0000002402027981 */ /* 0x000ea4000c1e1900 */
[----:B--2---:R-:W-:Y:S01]  /*e1c0*/  I2FP.F32.S32 R19, R2 ;  /* 0x0000000200137245 */ /* 0x004fe20000201400 */
[----:B------:R-:W-:Y:S06]  /*e1d0*/  BRA `(.L_x_27148) ;  /* 0x0000000800f47947 */ /* 0x000fec0003800000 */
.L_x_27149:
[----:B------:R-:W2:Y:S02]  /*e1e0*/  LDG.E.U16 R2, desc[UR36][R2.64] ;  /* 0x0000002402027981 */ /* 0x000ea4000c1e1500 */
[----:B--2---:R0:W1:Y:S01]  /*e1f0*/  I2F.S16 R19, R2 ;  /* 0x0000000200137306 */ /* 0x0040620000101400 */
[----:B------:R-:W-:Y:S05]  /*e200*/  BRA `(.L_x_27148) ;  /* 0x0000000800e87947 */ /* 0x000fea0003800000 */
.L_x_27144:
        /* <DEDUP_REMOVED lines=8> */
.L_x_27152:
[----:B------:R-:W2:Y:S02]  /*e290*/  LDG.E.U16 R2, desc[UR36][R2.64] ;  /* 0x0000002402027981 */ /* 0x000ea4000c1e1500 */
[----:B--2---:R-:W-:Y:S01]  /*e2a0*/  HADD2.F32 R19, -RZ, R2.H0_H0 ;  /* 0x20000002ff137230 */ /* 0x004fe20000004100 */
[----:B------:R-:W-:Y:S06]  /*e2b0*/  BRA `(.L_x_27148) ;  /* 0x0000000800bc7947 */ /* 0x000fec0003800000 */
.L_x_27151:
        /* <DEDUP_REMOVED lines=8> */
.L_x_27154:
[----:B------:R-:W2:Y:S02]  /*e340*/  LDG.E.U16 R2, desc[UR36][R2.64] ;  /* 0x0000002402027981 */ /* 0x000ea4000c1e1500 */
[----:B--2---:R-:W-:Y:S01]  /*e350*/  HADD2.F32 R19, -RZ, R2.H0_H0 ;  /* 0x20000002ff137230 */ /* 0x004fe20000004100 */
[----:B------:R-:W-:Y:S06]  /*e360*/  BRA `(.L_x_27148) ;  /* 0x0000000800907947 */ /* 0x000fec0003800000 */
.L_x_27153:
[----:B------:R-:W2:Y:S01]  /*e370*/  LDG.E.64 R2, desc[UR36][R2.64] ;  /* 0x0000002402027981 */ /* 0x000ea2000c1e1b00 */
[----:B------:R-:W-:Y:S01]  /*e380*/  UMOV UR4, 0xf0000000 ;  /* 0xf000000000047882 */ /* 0x000fe20000000000 */
[----:B------:R-:W-:Y:S01]  /*e390*/  UMOV UR5, 0x380fffff ;  /* 0x380fffff00057882 */ /* 0x000fe20000000000 */
[----:B--2---:R-:W0:Y:S01]  /*e3a0*/  F2F.F32.F64 R19, R2 ;  /* 0x0000000200137310 */ /* 0x004e220000301000 */
[----:B------:R-:W-:-:S14]  /*e3b0*/  DSETP.GEU.AND P0, PT, |R2|, UR4, PT ;  /* 0x0000000402007e2a */ /* 0x000fdc000bf0e200 */
[----:B0-----:R-:W-:Y:S01]  /*e3c0*/  @!P0 FMUL R19, R19, 1.175494350822287508e-38 ;  /* 0x0080000013138820 */ /* 0x001fe20000400000 */
[----:B------:R-:W-:Y:S06]  /*e3d0*/  BRA `(.L_x_27148) ;  /* 0x0000000800747947 */ /* 0x000fec0003800000 */
.L_x_27143:
        /* <DEDUP_REMOVED lines=12> */
.L_x_27157:
[----:B------:R-:W2:Y:S01]  /*e4a0*/  LDG.E.64 R2, desc[UR36][R2.64] ;  /* 0x0000002402027981 */ /* 0x000ea2000c1e1b00 */
[----:B------:R-:W-:Y:S01]  /*e4b0*/  UMOV UR4, 0xf0000000 ;  /* 0xf000000000047882 */ /* 0x000fe20000000000 */
[----:B------:R-:W-:Y:S01]  /*e4c0*/  UMOV UR5, 0x380fffff ;  /* 0x380fffff00057882 */ /* 0x000fe20000000000 */
[----:B--2---:R-:W0:Y:S01]  /*e4d0*/  F2F.F32.F64 R19, R2 ;  /* 0x0000000200137310 */ /* 0x004e220000301000 */
[----:B------:R-:W-:-:S14]  /*e4e0*/  DSETP.GEU.AND P0, PT, |R2|, UR4, PT ;  /* 0x0000000402007e2a */ /* 0x000fdc000bf0e200 */
[----:B0-----:R-:W-:Y:S01]  /*e4f0*/  @!P0 FMUL R19, R19, 1.175494350822287508e-38 ;  /* 0x0080000013138820 */ /* 0x001fe20000400000 */
[----:B------:R-:W-:Y:S06]  /*e500*/  BRA `(.L_x_27148) ;  /* 0x0000000800287947 */ /* 0x000fec0003800000 */
.L_x_27156:
        /* <DEDUP_REMOVED lines=25> */
.L_x_27159:
        /* <DEDUP_REMOVED lines=12> */
.L_x_27158:
[----:B------:R-:W2:Y:S02]  /*e760*/  LDG.E.U16 R2, desc[UR36][R2.64] ;  /* 0x0000002402027981 */ /* 0x000ea4000c1e1500 */
[----:B--2---:R-:W-:Y:S01]  /*e770*/  IMAD.U32 R19, R2, 0x10000, RZ ;  /* 0x0001000002137824 */ /* 0x004fe200078e00ff */
[----:B------:R-:W-:Y:S06]  /*e780*/  BRA `(.L_x_27148) ;  /* 0x0000000400887947 */ /* 0x000fec0003800000 */
.L_x_27155:
        /* <DEDUP_REMOVED lines=11> */
.L_x_27162:
        /* <DEDUP_REMOVED lines=20> */
.L_x_27164:
[----:B------:R-:W-:Y:S05]  /*e980*/  BSYNC.RECONVERGENT B0 ;  /* 0x0000000000007941 */ /* 0x000fea0003800200 */
.L_x_27163:
[----:B------:R-:W-:Y:S01]  /*e990*/  IMAD.SHL.U32 R0, R0, 0x100000, RZ ;  /* 0x0010000000007824 */ /* 0x000fe200078e00ff */
[----:B------:R-:W-:-:S04]  /*e9a0*/  LEA R2, R2, 0x3b800000, 0x17 ;  /* 0x3b80000002027811 */ /* 0x000fc800078eb8ff */
[----:B------:R-:W-:Y:S01]  /*e9b0*/  LOP3.LUT R19, R2, R0, R19, 0xfe, !PT ;  /* 0x0000000002137212 */ /* 0x000fe200078efe13 */
[----:B------:R-:W-:Y:S06]  /*e9c0*/  BRA `(.L_x_27148) ;  /* 0x0000000000f87947 */ /* 0x000fec0003800000 */
.L_x_27161:
        /* <DEDUP_REMOVED lines=20> */
.L_x_27166:
[----:B------:R-:W-:Y:S05]  /*eb10*/  BSYNC.RECONVERGENT B0 ;  /* 0x0000000000007941 */ /* 0x000fea0003800200 */
.L_x_27165:
[----:B------:R-:W-:Y:S02]  /*eb20*/  SHF.L.U32 R0, R0, 0x15, RZ ;  /* 0x0000001500007819 */ /* 0x000fe400000006ff */
[----:B------:R-:W-:-:S04]  /*eb30*/  LEA R2, R2, 0x37800000, 0x17 ;  /* 0x3780000002027811 */ /* 0x000fc800078eb8ff */
[----:B------:R-:W-:Y:S01]  /*eb40*/  LOP3.LUT R19, R2, R0, R19, 0xfe, !PT ;  /* 0x0000000002137212 */ /* 0x000fe200078efe13 */
[----:B------:R-:W-:Y:S06]  /*eb50*/  BRA `(.L_x_27148) ;  /* 0x0000000000947947 */ /* 0x000fec0003800000 */
.L_x_27160:
        /* <DEDUP_REMOVED lines=14> */
.L_x_27147:
        /* <DEDUP_REMOVED lines=16> */
.L_x_27169:
[----:B------:R-:W-:Y:S01]  /*ed40*/  IMAD.MOV.U32 R19, RZ, RZ, RZ ;  /* 0x000000ffff137224 */ /* 0x000fe200078e00ff */
[----:B------:R-:W-:Y:S06]  /*ed50*/  BRA `(.L_x_27148) ;  /* 0x0000000000147947 */ /* 0x000fec0003800000 */
.L_x_27168:
[----:B------:R-:W2:Y:S02]  /*ed60*/  LDG.E.64 R2, desc[UR36][R2.64] ;  /* 0x0000002402027981 */ /* 0x000ea4000c1e1b00 */
[----:B--2---:R0:W1:Y:S01]  /*ed70*/  I2F.U64 R19, R2 ;  /* 0x0000000200137312 */ /* 0x0040620000301000 */
[----:B------:R-:W-:Y:S05]  /*ed80*/  BRA `(.L_x_27148) ;  /* 0x0000000000087947 */ /* 0x000fea0003800000 */
.L_x_27167:
[----:B------:R-:W2:Y:S02]  /*ed90*/  LDG.E R2, desc[UR36][R2.64] ;  /* 0x0000002402027981 */ /* 0x000ea4000c1e1900 */
[----:B--2---:R-:W-:-:S07]  /*eda0*/  I2FP.F32.U32 R19, R2 ;  /* 0x0000000200137245 */ /* 0x004fce0000201000 */
.L_x_27148:
[----:B------:R-:W-:Y:S05]  /*edb0*/  BSYNC.RECONVERGENT B6 ;  /* 0x0000000000067941 */ /* 0x000fea0003800200 */
.L_x_27142:
        /* <DEDUP_REMOVED lines=18> */
.L_x_27174:
[----:B------:R-:W2:Y:S02]  /*eee0*/  LDG.E.U8 R0, desc[UR36][R2.64] ;  /* 0x0000002402007981 */ /* 0x000ea4000c1e1100 */
[----:B--2---:R-:W-:Y:S01]  /*eef0*/  I2FP.F32.U32 R0, R0 ;  /* 0x0000000000007245 */ /* 0x004fe20000201000 */
[----:B------:R-:W-:Y:S06]  /*ef00*/  BRA `(.L_x_27176) ;  /* 0x0000000c00247947 */ /* 0x000fec0003800000 */
.L_x_27173:
        /* <DEDUP_REMOVED lines=9> */
.L_x_27178:
[----:B------:R-:W2:Y:S02]  /*efa0*/  LDG.E R0, desc[UR36][R2.64] ;  /* 0x0000002402007981 */ /* 0x000ea4000c1e1900 */
[----:B--2---:R-:W-:Y:S01]  /*efb0*/  I2FP.F32.S32 R0, R0 ;  /* 0x0000000000007245 */ /* 0x004fe20000201400 */
[----:B------:R-:W-:Y:S06]  /*efc0*/  BRA `(.L_x_27176) ;  /* 0x0000000800f47947 */ /* 0x000fec0003800000 */
.L_x_27177:
[----:B------:R-:W2:Y:S02]  /*efd0*/  LDG.E.U16 R0, desc[UR36][R2.64] ;  /* 0x0000002402007981 */ /* 0x000ea4000c1e1500 */
[----:B--2---:R-:W0:Y:S01]  /*efe0*/  I2F.S16 R0, R0 ;  /* 0x0000000000007306 */ /* 0x004e220000101400 */
[----:B------:R-:W-:Y:S05]  /*eff0*/  BRA `(.L_x_27176) ;  /* 0x0000000800e87947 */ /* 0x000fea0003800000 */
.L_x_27172:
        /* <DEDUP_REMOVED lines=8> */
.L_x_27180:
[----:B------:R-:W2:Y:S02]  /*f080*/  LDG.E.U16 R0, desc[UR36][R2.64] ;  /* 0x0000002402007981 */ /* 0x000ea4000c1e1500 */
[----:B--2---:R-:W-:Y:S01]  /*f090*/  HADD2.F32 R0, -RZ, R0.H0_H0 ;  /* 0x20000000ff007230 */ /* 0x004fe20000004100 */
[----:B------:R-:W-:Y:S06]  /*f0a0*/  BRA `(.L_x_27176) ;  /* 0x0000000800bc7947 */ /* 0x000fec0003800000 */
.L_x_27179:
        /* <DEDUP_REMOVED lines=8> */
.L_x_27182:
[----:B------:R-:W2:Y:S02]  /*f130*/  LDG.E.U16 R0, desc[UR36][R2.64] ;  /* 0x0000002402007981 */ /* 0x000ea4000c1e1500 */
[----:B--2---:R-:W-:Y:S01]  /*f140*/  HADD2.F32 R0, -RZ, R0.H0_H0 ;  /* 0x20000000ff007230 */ /* 0x004fe20000004100 */
[----:B------:R-:W-:Y:S06]  /*f150*/  BRA `(.L_x_27176) ;  /* 0x0000000800907947 */ /* 0x000fec0003800000 */
.L_x_27181:
[----:B------:R-:W2:Y:S01]  /*f160*/  LDG.E.64 R2, desc[UR36][R2.64] ;  /* 0x0000002402027981 */ /* 0x000ea2000c1e1b00 */
[----:B------:R-:W-:Y:S01]  /*f170*/  UMOV UR4, 0xf0000000 ;  /* 0xf000000000047882 */ /* 0x000fe20000000000 */
[----:B------:R-:W-:Y:S01]  /*f180*/  UMOV UR5, 0x380fffff ;  /* 0x380fffff00057882 */ /* 0x000fe20000000000 */
[----:B--2---:R-:W0:Y:S01]  /*f190*/  F2F.F32.F64 R0, R2 ;  /* 0x0000000200007310 */ /* 0x004e220000301000 */
[----:B------:R-:W-:-:S14]  /*f1a0*/  DSETP.GEU.AND P0, PT, |R2|, UR4, PT ;  /* 0x0000000402007e2a */ /* 0x000fdc000bf0e200 */
[----:B0-----:R-:W-:Y:S01]  /*f1b0*/  @!P0 FMUL R0, R0, 1.175494350822287508e-38 ;  /* 0x0080000000008820 */ /* 0x001fe20000400000 */
[----:B------:R-:W-:Y:S06]  /*f1c0*/  BRA `(.L_x_27176) ;  /* 0x0000000800747947 */ /* 0x000fec0003800000 */
.L_x_27171:
        /* <DEDUP_REMOVED lines=12> */
.L_x_27185:
[----:B------:R-:W2:Y:S01]  /*f290*/  LDG.E.64 R2, desc[UR36][R2.64] ;  /* 0x0000002402027981 */ /* 0x000ea2000c1e1b00 */
[----:B------:R-:W-:Y:S01]  /*f2a0*/  UMOV UR4, 0xf0000000 ;  /* 0xf000000000047882 */ /* 0x000fe20000000000 */
[----:B------:R-:W-:Y:S01]  /*f2b0*/  UMOV UR5, 0x380fffff ;  /* 0x380fffff00057882 */ /* 0x000fe20000000000 */
[----:B--2---:R-:W0:Y:S01]  /*f2c0*/  F2F.F32.F64 R0, R2 ;  /* 0x0000000200007310 */ /* 0x004e220000301000 */
[----:B------:R-:W-:-:S14]  /*f2d0*/  DSETP.GEU.AND P0, PT, |R2|, UR4, PT ;  /* 0x0000000402007e2a */ /* 0x000fdc000bf0e200 */
[----:B0-----:R-:W-:Y:S01]  /*f2e0*/  @!P0 FMUL R0, R0, 1.175494350822287508e-38 ;  /* 0x0080000000008820 */ /* 0x001fe20000400000 */
[----:B------:R-:W-:Y:S06]  /*f2f0*/  BRA `(.L_x_27176) ;  /* 0x0000000800287947 */ /* 0x000fec0003800000 */
.L_x_27184:
        /* <DEDUP_REMOVED lines=25> */
.L_x_27187:
        /* <DEDUP_REMOVED lines=12> */
.L_x_27186:
[----:B------:R-:W2:Y:S02]  /*f550*/  LDG.E.U16 R0, desc[UR36][R2.64] ;  /* 0x0000002402007981 */ /* 0x000ea4000c1e1500 */
[----:B--2---:R-:W-:Y:S01]  /*f560*/  SHF.L.U32 R0, R0, 0x10, RZ ;  /* 0x0000001000007819 */ /* 0x004fe200000006ff */
[----:B------:R-:W-:Y:S06]  /*f570*/  BRA `(.L_x_27176) ;  /* 0x0000000400887947 */ /* 0x000fec0003800000 */
.L_x_27183:
        /* <DEDUP_REMOVED lines=11> */
.L_x_27190:
        /* <DEDUP_REMOVED lines=20> */
.L_x_27192:
[----:B------:R-:W-:Y:S05]  /*f770*/  BSYNC.RECONVERGENT B0 ;  /* 0x0000000000007941 */ /* 0x000fea0003800200 */
.L_x_27191:
[----:B------:R-:W-:Y:S01]  /*f780*/  IMAD.SHL.U32 R0, R0, 0x100000, RZ ;  /* 0x0010000000007824 */ /* 0x000fe200078e00ff */
[----:B------:R-:W-:-:S04]  /*f790*/  LEA R2, R2, 0x3b800000, 0x17 ;  /* 0x3b80000002027811 */ /* 0x000fc800078eb8ff */
[----:B------:R-:W-:Y:S01]  /*f7a0*/  LOP3.LUT R0, R2, R0, R7, 0xfe, !PT ;  /* 0x0000000002007212 */ /* 0x000fe200078efe07 */
[----:B------:R-:W-:Y:S06]  /*f7b0*/  BRA `(.L_x_27176) ;  /* 0x0000000000f87947 */ /* 0x000fec0003800000 */
.L_x_27189:
        /* <DEDUP_REMOVED lines=20> */
.L_x_27194:
[----:B------:R-:W-:Y:S05]  /*f900*/  BSYNC.RECONVERGENT B0 ;  /* 0x0000000000007941 */ /* 0x000fea0003800200 */
.L_x_27193:
[----:B------:R-:W-:Y:S01]  /*f910*/  IMAD.SHL.U32 R0, R0, 0x200000, RZ ;  /* 0x0020000000007824 */ /* 0x000fe200078e00ff */
[----:B------:R-:W-:-:S04]  /*f920*/  LEA R2, R2, 0x37800000, 0x17 ;  /* 0x3780000002027811 */ /* 0x000fc800078eb8ff */
[----:B------:R-:W-:Y:S01]  /*f930*/  LOP3.LUT R0, R2, R0, R7, 0xfe, !PT ;  /* 0x0000000002007212 */ /* 0x000fe200078efe07 */
[----:B------:R-:W-:Y:S06]  /*f940*/  BRA `(.L_x_27176) ;  /* 0x0000000000947947 */ /* 0x000fec0003800000 */
.L_x_27188:
        /* <DEDUP_REMOVED lines=14> */
.L_x_27175:
        /* <DEDUP_REMOVED lines=16> */
.L_x_27197:
[----:B------:R-:W-:Y:S01]  /*fb30*/  IMAD.MOV.U32 R0, RZ, RZ, RZ ;  /* 0x000000ffff007224 */ /* 0x000fe200078e00ff */
[----:B------:R-:W-:Y:S06]  /*fb40*/  BRA `(.L_x_27176) ;  /* 0x0000000000147947 */ /* 0x000fec0003800000 */
.L_x_27196:
[----:B------:R-:W2:Y:S02]  /*fb50*/  LDG.E.64 R2, desc[UR36][R2.64] ;  /* 0x0000002402027981 */ /* 0x000ea4000c1e1b00 */
[----:B--2---:R0:W2:Y:S01]  /*fb60*/  I2F.U64 R0, R2 ;  /* 0x0000000200007312 */ /* 0x0040a20000301000 */
[----:B------:R-:W-:Y:S05]  /*fb70*/  BRA `(.L_x_27176) ;  /* 0x0000000000087947 */ /* 0x000fea0003800000 */
.L_x_27195:
[----:B------:R-:W2:Y:S02]  /*fb80*/  LDG.E R0, desc[UR36][R2.64] ;  /* 0x0000002402007981 */ /* 0x000ea4000c1e1900 */
[----:B--2---:R-:W-:-:S07]  /*fb90*/  I2FP.F32.U32 R0, R0 ;  /* 0x0000000000007245 */ /* 0x004fce0000201000 */
.L_x_27176:
[----:B------:R-:W-:Y:S05]  /*fba0*/  BSYNC.RECONVERGENT B6 ;  /* 0x0000000000067941 */ /* 0x000fea0003800200 */
.L_x_27170:
[C---:B-1---5:R-:W-:Y:S01]  /*fbb0*/  FSETP.NAN.FTZ.AND P0, PT, |R19|.reuse, |R19|, PT ;  /* 0x400000131300720b */ /* 0x062fe20003f18200 */
[----:B------:R-:W-:Y:S01]  /*fbc0*/  BSSY.RECONVERGENT B0, `(.L_x_27198) ;  /* 0x0000027000007945 */ /* 0x000fe20003800200 */
[C---:B0-2---:R-:W-:Y:S02]  /*fbd0*/  FSETP.NAN.FTZ.AND P1, PT, |R0|.reuse, |R0|, PT ;  /* 0x400000000000720b */ /* 0x045fe40003f38200 */
[C---:B------:R-:W-:Y:S02]  /*fbe0*/  LOP3.LUT P2, RZ, R19.reuse, 0x7f800000, RZ, 0xc0, !PT ;  /* 0x7f80000013ff7812 */ /* 0x040fe4000784c0ff */
[----:B------:R-:W-:Y:S02]  /*fbf0*/  PLOP3.LUT P0, PT, P0, P1, PT, 0xf8, 0x8f ;  /* 0x00000000008f781c */ /* 0x000fe40000703f70 */
[----:B------:R-:W-:Y:S02]  /*fc00*/  LOP3.LUT P3, RZ, R0, 0x7f800000, RZ, 0xc0, !PT ;  /* 0x7f80000000ff7812 */ /* 0x000fe4000786c0ff */
[----:B---34-:R-:W-:-:S02]  /*fc10*/  LOP3.LUT R2, R19, 0x80000000, RZ, 0xc0, !PT ;  /* 0x8000000013027812 */ /* 0x018fc400078ec0ff */
        /* <DEDUP_REMOVED lines=18> */
[C---:B------:R-:W-:Y:S01]  /*fd40*/  VIADD R0, R3.reuse, 0x1 ;  /* 0x0000000103007836 */ /* 0x040fe20000000000 */
[----:B------:R-:W-:-:S05]  /*fd50*/  @!P1 IADD3 R0, PT, PT, R3, RZ, RZ ;  /* 0x000000ff03009210 */ /* 0x000fca0007ffe0ff */
[----:B------:R-:W-:Y:S02]  /*fd60*/  VIADD R3, R0, 0x1 ;  /* 0x0000000100037836 */ /* 0x000fe40000000000 */
[----:B------:R-:W-:-:S05]  /*fd70*/  @!P3 IMAD.MOV R3, RZ, RZ, R0 ;  /* 0x000000ffff03b224 */ /* 0x000fca00078e0200 */
[----:B------:R-:W-:Y:S01]  /*fd80*/  IADD3 R2, PT, PT, R3, -0x1, RZ ;  /* 0xffffffff03027810 */ /* 0x000fe20007ffe0ff */
[----:B------:R-:W-:-:S05]  /*fd90*/  @!P0 IMAD.MOV R2, RZ, RZ, R3 ;  /* 0x000000ffff028224 */ /* 0x000fca00078e0203 */
[----:B------:R-:W-:-:S13]  /*fda0*/  FSETP.NEU.FTZ.AND P0, PT, R2, RZ, PT ;  /* 0x000000ff0200720b */ /* 0x000fda0003f1d000 */
[----:B------:R-:W-:Y:S01]  /*fdb0*/  @!P0 LOP3.LUT R2, R2, 0x80000000, RZ, 0xc0, !PT ;  /* 0x8000000002028812 */ /* 0x000fe200078ec0ff */
[----:B------:R-:W-:Y:S06]  /*fdc0*/  BRA `(.L_x_27202) ;  /* 0x0000000000187947 */ /* 0x000fec0003800000 */
.L_x_27201:
[----:B------:R-:W-:-:S05]  /*fdd0*/  IMAD.MOV.U32 R3, RZ, RZ, 0x800000 ;  /* 0x00800000ff037424 */ /* 0x000fca00078e00ff */
[----:B------:R-:W-:Y:S01]  /*fde0*/  LOP3.LUT R2, R3, 0x80000000, R0, 0xb8, !PT ;  /* 0x8000000003027812 */ /* 0x000fe200078eb800 */
[----:B------:R-:W-:Y:S06]  /*fdf0*/  BRA `(.L_x_27202) ;  /* 0x00000000000c7947 */ /* 0x000fec0003800000 */
.L_x_27200:
[----:B------:R-:W-:Y:S01]  /*fe00*/  MOV R2, R3 ;  /* 0x0000000300027202 */ /* 0x000fe20000000f00 */
[----:B------:R-:W-:Y:S06]  /*fe10*/  BRA `(.L_x_27202) ;  /* 0x0000000000047947 */ /* 0x000fec0003800000 */
.L_x_27199:
[----:B------:R-:W-:-:S07]  /*fe20*/  FADD.FTZ R2, R0, R19 ;  /* 0x0000001300027221 */ /* 0x000fce0000010000 */
.L_x_27202:
[----:B------:R-:W-:Y:S05]  /*fe30*/  BSYNC.RECONVERGENT B0 ;  /* 0x0000000000007941 */ /* 0x000fea0003800200 */
.L_x_27198:
        /* <DEDUP_REMOVED lines=14> */
.L_x_27206:
[----:B------:R-:W0:Y:S02]  /*ff20*/  F2I.S64.TRUNC R2, R2 ;  /* 0x0000000200027311 */ /* 0x000e24000020d900 */
[----:B0-----:R-:W-:-:S05]  /*ff30*/  IMAD.MOV.U32 R5, RZ, RZ, R2 ;  /* 0x000000ffff057224 */ /* 0x001fca00078e0002 */
[----:B------:R-:W-:Y:S01]  /*ff40*/  STG.E.U8 desc[UR36][R16.64], R5 ;  /* 0x0000000510007986 */ /* 0x000fe2000c101124 */
[----:B------:R-:W-:Y:S05]  /*ff50*/  EXIT ;  /* 0x000000000000794d */ /* 0x000fea0003800000 */
.L_x_27205:
        /* <DEDUP_REMOVED lines=9> */
.L_x_27209:
[----:B------:R-:W0:Y:S02]  /*fff0*/  F2I.FTZ.TRUNC.NTZ R3, R2 ;  /* 0x0000000200037305 */ /* 0x000e24000021f100 */
[----:B0-----:R-:W-:Y:S01]  /*10000*/  STG.E desc[UR36][R16.64], R3 ;  /* 0x0000000310007986 */ /* 0x001fe2000c101924 */
[----:B------:R-:W-:Y:S05]  /*10010*/  EXIT ;  /* 0x000000000000794d */ /* 0x000fea0003800000 */
.L_x_27208:
[----:B------:R-:W0:Y:S02]  /*10020*/  F2I.FTZ.TRUNC.NTZ R3, R2 ;  /* 0x0000000200037305 */ /* 0x000e24000021f100 */
[----:B0-----:R-:W-:Y:S01]  /*10030*/  STG.E.U16 desc[UR36][R16.64], R3 ;  /* 0x0000000310007986 */ /* 0x001fe2000c101524 */
[----:B------:R-:W-:Y:S05]  /*10040*/  EXIT ;  /* 0x000000000000794d */ /* 0x000fea0003800000 */
.L_x_27204:
        /* <DEDUP_REMOVED lines=8> */
.L_x_27211:
[----:B------:R-:W-:-:S05]  /*100d0*/  F2FP.F16.F32.PACK_AB R2, RZ, R2 ;  /* 0x00000002ff02723e */ /* 0x000fca00000000ff */
[----:B------:R-:W-:Y:S01]  /*100e0*/  STG.E.U16 desc[UR36][R16.64], R2 ;  /* 0x0000000210007986 */ /* 0x000fe2000c101524 */
[----:B------:R-:W-:Y:S05]  /*100f0*/  EXIT ;  /* 0x000000000000794d */ /* 0x000fea0003800000 */
.L_x_27210:
        /* <DEDUP_REMOVED lines=9> */
.L_x_27213:
[----:B------:R-:W-:-:S04]  /*10190*/  F2FP.F16.F32.PACK_AB R3, RZ, R2 ;  /* 0x00000002ff03723e */ /* 0x000fc800000000ff */
[----:B------:R-:W-:-:S05]  /*101a0*/  PRMT R3, R3, 0x5410, RZ ;  /* 0x0000541003037816 */ /* 0x000fca00000000ff */
[----:B------:R-:W-:Y:S01]  /*101b0*/  STG.E desc[UR36][R16.64], R3 ;  /* 0x0000000310007986 */ /* 0x000fe2000c101924 */
[----:B------:R-:W-:Y:S05]  /*101c0*/  EXIT ;  /* 0x000000000000794d */ /* 0x000fea0003800000 */
.L_x_27212:
[----:B------:R-:W-:-:S06]  /*101d0*/  FMUL.FTZ R2, R2, 1 ;  /* 0x3f80000002027820 */ /* 0x000fcc0000410000 */
[----:B------:R-:W0:Y:S02]  /*101e0*/  F2F.F64.F32 R2, R2 ;  /* 0x0000000200027310 */ /* 0x000e240000201800 */
[----:B0-----:R-:W-:Y:S01]  /*101f0*/  STG.E.64 desc[UR36][R16.64], R2 ;  /* 0x0000000210007986 */ /* 0x001fe2000c101b24 */
[----:B------:R-:W-:Y:S05]  /*10200*/  EXIT ;  /* 0x000000000000794d */ /* 0x000fea0003800000 */
.L_x_27203:
        /* <DEDUP_REMOVED lines=13> */
.L_x_27217:
        /* <DEDUP_REMOVED lines=16> */
.L_x_27220:
[----:B------:R-:W-:-:S04]  /*103e0*/  SHF.R.U32.HI R2, RZ, 0x18, R2 ;  /* 0x00000018ff027819 */ /* 0x000fc80000011602 */
[----:B------:R-:W-:-:S04]  /*103f0*/  LOP3.LUT R2, R3, 0x80, R2, 0xf8, !PT ;  /* 0x0000008003027812 */ /* 0x000fc800078ef802 */
[----:B------:R-:W-:-:S07]  /*10400*/  PRMT R8, R2, 0x7610, R8 ;  /* 0x0000761002087816 */ /* 0x000fce0000000008 */
.L_x_27219:
[----:B------:R-:W-:Y:S05]  /*10410*/  BSYNC.RECONVERGENT B0 ;  /* 0x0000000000007941 */ /* 0x000fea0003800200 */
.L_x_27218:
[----:B------:R-:W-:Y:S01]  /*10420*/  STG.E.U8 desc[UR36][R16.64], R8 ;  /* 0x0000000810007986 */ /* 0x000fe2000c101124 */
[----:B------:R-:W-:Y:S05]  /*10430*/  EXIT ;  /* 0x000000000000794d */ /* 0x000fea0003800000 */
.L_x_27216:
        /* <DEDUP_REMOVED lines=16> */
.L_x_27223:
[----:B------:R-:W-:-:S04]  /*10540*/  SHF.R.U32.HI R2, RZ, 0x18, R2 ;  /* 0x00000018ff027819 */ /* 0x000fc80000011602 */
[----:B------:R-:W-:-:S04]  /*10550*/  LOP3.LUT R3, R3, 0x80, R2, 0xf8, !PT ;  /* 0x0000008003037812 */ /* 0x000fc800078ef802 */
[----:B------:R-:W-:-:S07]  /*10560*/  PRMT R8, R3, 0x7610, R8 ;  /* 0x0000761003087816 */ /* 0x000fce0000000008 */
.L_x_27222:
[----:B------:R-:W-:Y:S05]  /*10570*/  BSYNC.RECONVERGENT B0 ;  /* 0x0000000000007941 */ /* 0x000fea0003800200 */
.L_x_27221:
[----:B------:R-:W-:Y:S01]  /*10580*/  STG.E.U8 desc[UR36][R16.64], R8 ;  /* 0x0000000810007986 */ /* 0x000fe2000c101124 */
[----:B------:R-:W-:Y:S05]  /*10590*/  EXIT ;  /* 0x000000000000794d */ /* 0x000fea0003800000 */
.L_x_27215:
        /* <DEDUP_REMOVED lines=21> */
.L_x_27225:
[----:B------:R-:W0:Y:S02]  /*106f0*/  F2I.U64.TRUNC R2, R2 ;  /* 0x0000000200027311 */ /* 0x000e24000020d800 */
[----:B0-----:R-:W-:Y:S01]  /*10700*/  STG.E.64 desc[UR36][R16.64], R2 ;  /* 0x0000000210007986 */ /* 0x001fe2000c101b24 */
[----:B------:R-:W-:Y:S05]  /*10710*/  EXIT ;  /* 0x000000000000794d */ /* 0x000fea0003800000 */
.L_x_27224:
[----:B------:R-:W0:Y:S02]  /*10720*/  F2I.FTZ.U32.TRUNC.NTZ R3, R2 ;  /* 0x0000000200037305 */ /* 0x000e24000021f000 */
[----:B0-----:R-:W-:Y:S01]  /*10730*/  STG.E desc[UR36][R16.64], R3 ;  /* 0x0000000310007986 */ /* 0x001fe2000c101924 */
[----:B------:R-:W-:Y:S05]  /*10740*/  EXIT ;  /* 0x000000000000794d */ /* 0x000fea0003800000 */
.L_x_27214:
        /* <DEDUP_REMOVED lines=10> */
.L_x_27227:
[----:B------:R-:W-:Y:S01]  /*107f0*/  FMUL.FTZ R4, R2, 1 ;  /* 0x3f80000002047820 */ /* 0x000fe20000410000 */
[----:B------:R-:W-:-:S05]  /*10800*/  CS2R R6, SRZ ;  /* 0x0000000000067805 */ /* 0x000fca000001ff00 */
[----:B------:R-:W0:Y:S02]  /*10810*/  F2F.F64.F32 R4, R4 ;  /* 0x0000000400047310 */ /* 0x000e240000201800 */
[----:B0-----:R-:W-:Y:S01]  /*10820*/  STG.E.128 desc[UR36][R16.64], R4 ;  /* 0x0000000410007986 */ /* 0x001fe2000c101d24 */
[----:B------:R-:W-:Y:S05]  /*10830*/  EXIT ;  /* 0x000000000000794d */ /* 0x000fea0003800000 */
.L_x_27226:
[----:B------:R-:W-:-:S09]  /*10840*/  UISETP.NE.AND UP0, UPT, UR4, 0xf, UPT ;  /* 0x0000000f0400788c */ /* 0x000fd2000bf05270 */
[----:B------:R-:W-:Y:S05]  /*10850*/  BRA.U !UP0, `(.L_x_27228) ;  /* 0x0000000108e07547 */ /* 0x000fea000b800000 */
[----:B------:R-:W-:-:S09]  /*10860*/  UISETP.NE.AND UP0, UPT, UR4, 0x17, UPT ;  /* 0x000000170400788c */ /* 0x000fd2000bf05270 */
[----:B------:R-:W-:Y:S05]  /*10870*/  BRA.U !UP0, `(.L_x_27229) ;  /* 0x00000001088c7547 */ /* 0x000fea000b800000 */
[----:B------:R-:W-:-:S09]  /*10880*/  UISETP.NE.AND UP0, UPT, UR4, 0x18, UPT ;  /* 0x000000180400788c */ /* 0x000fd2000bf05270 */
[----:B------:R-:W-:Y:S05]  /*10890*/  BRA.U !UP0, `(.L_x_27230) ;  /* 0x0000000108447547 */ /* 0x000fea000b800000 */
.L_x_27207:
        /* <DEDUP_REMOVED lines=16> */
.L_x_27231:
[----:B------:R-:W-:Y:S05]  /*109a0*/  EXIT ;  /* 0x000000000000794d */ /* 0x000fea0003800000 */
.L_x_27230:
        /* <DEDUP_REMOVED lines=12> */
.L_x_27233:
[----:B------:R-:W-:Y:S05]  /*10a70*/  BSYNC.RECONVERGENT B0 ;  /* 0x0000000000007941 */ /* 0x000fea0003800200 */
.L_x_27232:
[----:B------:R-:W-:-:S05]  /*10a80*/  LOP3.LUT R3, R0, 0x80, R5, 0xf8, !PT ;  /* 0x0000008000037812 */ /* 0x000fca00078ef805 */
[----:B------:R-:W-:Y:S01]  /*10a90*/  STG.E.U8 desc[UR36][R16.64], R3 ;  /* 0x0000000310007986 */ /* 0x000fe2000c101124 */
[----:B------:R-:W-:Y:S05]  /*10aa0*/  EXIT ;  /* 0x000000000000794d */ /* 0x000fea0003800000 */
.L_x_27229:
        /* <DEDUP_REMOVED lines=11> */
.L_x_27235:
[----:B------:R-:W-:Y:S01]  /*10b60*/  IMAD.MOV.U32 R0, RZ, RZ, 0x7f ;  /* 0x0000007fff007424 */ /* 0x000fe200078e00ff */
[----:B------:R-:W-:-:S04]  /*10b70*/  ISETP.GT.U32.AND P0, PT, R4, 0x7f800000, PT ;  /* 0x7f8000000400780c */ /* 0x000fc80003f04070 */
[----:B------:R-:W-:-:S09]  /*10b80*/  SEL R0, R0, 0x7c, P0 ;  /* 0x0000007c00007807 */ /* 0x000fd20000000000 */
.L_x_27236:
[----:B------:R-:W-:Y:S05]  /*10b90*/  BSYNC.RECONVERGENT B0 ;  /* 0x0000000000007941 */ /* 0x000fea0003800200 */
.L_x_27234:
[----:B------:R-:W-:-:S04]  /*10ba0*/  SHF.R.U32.HI R3, RZ, 0x18, R2 ;  /* 0x00000018ff037819 */ /* 0x000fc80000011602 */
[----:B------:R-:W-:-:S05]  /*10bb0*/  LOP3.LUT R3, R0, 0x80, R3, 0xf8, !PT ;  /* 0x0000008000037812 */ /* 0x000fca00078ef803 */
[----:B------:R-:W-:Y:S01]  /*10bc0*/  STG.E.U8 desc[UR36][R16.64], R3 ;  /* 0x0000000310007986 */ /* 0x000fe2000c101124 */
[----:B------:R-:W-:Y:S05]  /*10bd0*/  EXIT ;  /* 0x000000000000794d */ /* 0x000fea0003800000 */
.L_x_27228:
[----:B------:R-:W-:-:S05]  /*10be0*/  F2FP.BF16.F32.PACK_AB R2, RZ, R2 ;  /* 0x00000002ff02723e */ /* 0x000fca00000010ff */
[----:B------:R-:W-:Y:S01]  /*10bf0*/  STG.E.U16 desc[UR36][R16.64], R2 ;  /* 0x0000000210007986 */ /* 0x000fe2000c101524 */
[----:B------:R-:W-:Y:S05]  /*10c00*/  EXIT ;  /* 0x000000000000794d */ /* 0x000fea0003800000 */
.L_x_27237:
        /* <DEDUP_REMOVED lines=15> */
.L_x_32561:


//--------------------- .text._ZN2at6native27unrolled_elementwise_kernelINS0_13BinaryFunctorIfffZZZNS0_21nextafter_kernel_cudaERNS_18TensorIteratorBaseEENKUlvE_clEvENKUlvE0_clEvEUlffE_EESt5arrayIPcLm3EELi4E23TrivialOffsetCalculatorILi2EjESC_ILi1EjENS0_6memory12LoadWithCastILi2EEENSF_13StoreWithCastILi1EEEEEviT_T0_T2_T3_T4_T5_ --------------------------
	.section	.text._ZN2at6native27unrolled_elementwise_kernelINS0_13BinaryFunctorIfffZZZNS0_21nextafter_kernel_cudaERNS_18TensorIteratorBaseEENKUlvE_clEvENKUlvE0_clEvEUlffE_EESt5arrayIPcLm3EELi4E23TrivialOffsetCalculatorILi2EjESC_ILi1EjENS0_6memory12LoadWithCastILi2EEENSF_13StoreWithCastILi1EEEEEviT_T0_T2_T3_T4_T5_,"ax",@progbits
	.align	128
        .global         _ZN2at6native27unrolled_elementwise_kernelINS0_13BinaryFunctorIfffZZZNS0_21nextafter_kernel_cudaERNS_18TensorIteratorBaseEENKUlvE_clEvENKUlvE0_clEvEUlffE_EESt5arrayIPcLm3EELi4E23TrivialOffsetCalculatorILi2EjESC_ILi1EjENS0_6memory12LoadWithCastILi2EEENSF_13StoreWithCastILi1EEEEEviT_T0_T2_T3_T4_T5_
        .type           _ZN2at6native27unrolled_elementwise_kernelINS0_13BinaryFunctorIfffZZZNS0_21nextafter_kernel_cudaERNS_18TensorIteratorBaseEENKUlvE_clEvENKUlvE0_clEvEUlffE_EESt5arrayIPcLm3EELi4E23TrivialOffsetCalculatorILi2EjESC_ILi1EjENS0_6memory12LoadWithCastILi2EEENSF_13StoreWithCastILi1EEEEEviT_T0_T2_T3_T4_T5_,@function
        .size           _ZN2at6native27unrolled_elementwise_kernelINS0_13BinaryFunctorIfffZZZNS0_21nextafter_kernel_cudaERNS_18TensorIteratorBaseEENKUlvE_clEvENKUlvE0_clEvEUlffE_EESt5arrayIPcLm3EELi4E23TrivialOffsetCalculatorILi2EjESC_ILi1EjENS0_6memory12LoadWithCastILi2EEENSF_13StoreWithCastILi1EEEEEviT_T0_T2_T3_T4_T5_,(.L_x_32562 - _ZN2at6native27unrolled_elementwise_kernelINS0_13BinaryFunctorIfffZZZNS0_21nextafter_kernel_cudaERNS_18TensorIteratorBaseEENKUlvE_clEvENKUlvE0_clEvEUlffE_EESt5arrayIPcLm3EELi4E23TrivialOffsetCalculatorILi2EjESC_ILi1EjENS0_6memory12LoadWithCastILi2EEENSF_13StoreWithCastILi1EEEEEviT_T0_T2_T3_T4_T5_)
        .other          _ZN2at6native27unrolled_elementwise_kernelINS0_13BinaryFunctorIfffZZZNS0_21nextafter_kernel_cudaERNS_18TensorIteratorBaseEENKUlvE_clEvENKUlvE0_clEvEUlffE_EESt5arrayIPcLm3EELi4E23TrivialOffsetCalculatorILi2EjESC_ILi1EjENS0_6memory12LoadWithCastILi2EEENSF_13StoreWithCastILi1EEEEEviT_T0_T2_T3_T4_T5_,@"STO_CUDA_ENTRY STV_DEFAULT"
_ZN2at6native27unrolled_elementwise_kernelINS0_13BinaryFunctorIfffZZZNS0_21nextafter_kernel_cudaERNS_18TensorIteratorBaseEENKUlvE_clEvENKUlvE0_clEvEUlffE_EESt5arrayIPcLm3EELi4E23TrivialOffsetCalculatorILi2EjESC_ILi1EjENS0_6memory12LoadWithCastILi2EEENSF_13StoreWithCastILi1EEEEEviT_T0_T2_T3_T4_T5_:
.text._ZN2at6native27unrolled_elementwise_kernelINS0_13BinaryFunctorIfffZZZNS0_21nextafter_kernel_cudaERNS_18TensorIteratorBaseEENKUlvE_clEvENKUlvE0_clEvEUlffE_EESt5arrayIPcLm3EELi4E23TrivialOffsetCalculatorILi2EjESC_ILi1EjENS0_6memory12LoadWithCastILi2EEENSF_13StoreWithCastILi1EEEEEviT_T0_T2_T3_T4_T5_:
        /* <DEDUP_REMOVED lines=35> */
.L_x_27244:
[----:B------:R-:W2:Y:S02]  /*0230*/  LDG.E.U8 R4, desc[UR36][R4.64] ;  /* 0x0000002404047981 */ /* 0x000ea4000c1e1100 */
[----:B--2---:R-:W-:Y:S01]  /*0240*/  I2FP.F32.U32 R29, R4 ;  /* 0x00000004001d7245 */ /* 0x004fe20000201000 */
[----:B------:R-:W-:Y:S06]  /*0250*/  BRA `(.L_x_27246) ;  /* 0x0000000c00247947 */ /* 0x000fec0003800000 */
.L_x_27243:
        /* <DEDUP_REMOVED lines=9> */
.L_x_27248:
[----:B------:R-:W2:Y:S02]  /*02f0*/  LDG.E R4, desc[UR36][R4.64] ;  /* 0x0000002404047981 */ /* 0x000ea4000c1e1900 */
[----:B--2---:R-:W-:Y:S01]  /*0300*/  I2FP.F32.S32 R29, R4 ;  /* 0x00000004001d7245 */ /* 0x004fe20000201400 */
[----:B------:R-:W-:Y:S06]  /*0310*/  BRA `(.L_x_27246) ;  /* 0x0000000800f47947 */ /* 0x000fec0003800000 */
.L_x_27247:
[----:B------:R-:W2:Y:S02]  /*0320*/  LDG.E.U16 R4, desc[UR36][R4.64] ;  /* 0x0000002404047981 */ /* 0x000ea4000c1e1500 */
[----:B--2---:R2:W3:Y:S01]  /*0330*/  I2F.S16 R29, R4 ;  /* 0x00000004001d7306 */ /* 0x0044e20000101400 */
[----:B------:R-:W-:Y:S05]  /*0340*/  BRA `(.L_x_27246) ;  /* 0x0000000800e87947 */ /* 0x000fea0003800000 */
.L_x_27242:
        /* <DEDUP_REMOVED lines=8> */
.L_x_27250:
[----:B------:R-:W2:Y:S02]  /*03d0*/  LDG.E.U16 R4, desc[UR36][R4.64] ;  /* 0x0000002404047981 */ /* 0x000ea4000c1e1500 */
[----:B--2---:R-:W-:Y:S01]  /*03e0*/  HADD2.F32 R29, -RZ, R4.H0_H0 ;  /* 0x20000004ff1d7230 */ /* 0x004fe20000004100 */
[----:B------:R-:W-:Y:S06]  /*03f0*/  BRA `(.L_x_27246) ;  /* 0x0000000800bc7947 */ /* 0x000fec0003800000 */
.L_x_27249:
        /* <DEDUP_REMOVED lines=8> */
.L_x_27252:
[----:B------:R-:W2:Y:S02]  /*0480*/  LDG.E.U16 R4, desc[UR36][R4.64] ;  /* 0x0000002404047981 */ /* 0x000ea4000c1e1500 */
[----:B--2---:R-:W-:Y:S01]  /*0490*/  HADD2.F32 R29, -RZ, R4.H0_H0 ;  /* 0x20000004ff1d7230 */ /* 0x004fe20000004100 */
[----:B------:R-:W-:Y:S06]  /*04a0*/  BRA `(.L_x_27246) ;  /* 0x0000000800907947 */ /* 0x000fec0003800000 */
.L_x_27251:
[----:B------:R-:W2:Y:S01]  /*04b0*/  LDG.E.64 R4, desc[UR36][R4.64] ;  /* 0x0000002404047981 */ /* 0x000ea2000c1e1b00 */
[----:B------:R-:W-:Y:S01]  /*04c0*/  UMOV UR4, 0xf0000000 ;  /* 0xf000000000047882 */ /* 0x000fe20000000000 */
[----:B------:R-:W-:Y:S01]  /*04d0*/  UMOV UR5, 0x380fffff ;  /* 0x380fffff00057882 */ /* 0x000fe20000000000 */
[----:B--2---:R-:W0:Y:S01]  /*04e0*/  F2F.F32.F64 R29, R4 ;  /* 0x00000004001d7310 */ /* 0x004e220000301000 */
[----:B------:R-:W-:-:S14]  /*04f0*/  DSETP.GEU.AND P0, PT, |R4|, UR4, PT ;  /* 0x0000000404007e2a */ /* 0x000fdc000bf0e200 */
[----:B0-----:R-:W-:Y:S01]  /*0500*/  @!P0 FMUL R29, R29, 1.175494350822287508e-38 ;  /* 0x008000001d1d8820 */ /* 0x001fe20000400000 */
[----:B------:R-:W-:Y:S06]  /*0510*/  BRA `(.L_x_27246) ;  /* 0x0000000800747947 */ /* 0x000fec0003800000 */
.L_x_27241:
        /* <DEDUP_REMOVED lines=12> */
.L_x_27255:
[----:B------:R-:W2:Y:S01]  /*05e0*/  LDG.E.64 R4, desc[UR36][R4.64] ;  /* 0x0000002404047981 */ /* 0x000ea2000c1e1b00 */
[----:B------:R-:W-:Y:S01]  /*05f0*/  UMOV UR4, 0xf0000000 ;  /* 0xf000000000047882 */ /* 0x000fe20000000000 */
[----:B------:R-:W-:Y:S01]  /*0600*/  UMOV UR5, 0x380fffff ;  /* 0x380fffff00057882 */ /* 0x000fe20000000000 */
[----:B--2---:R-:W0:Y:S01]  /*0610*/  F2F.F32.F64 R29, R4 ;  /* 0x00000004001d7310 */ /* 0x004e220000301000 */
[----:B------:R-:W-:-:S14]  /*0620*/  DSETP.GEU.AND P0, PT, |R4|, UR4, PT ;  /* 0x0000000404007e2a */ /* 0x000fdc000bf0e200 */
[----:B0-----:R-:W-:Y:S01]  /*0630*/  @!P0 FMUL R29, R29, 1.175494350822287508e-38 ;  /* 0x008000001d1d8820 */ /* 0x001fe20000400000 */
[----:B------:R-:W-:Y:S06]  /*0640*/  BRA `(.L_x_27246) ;  /* 0x0000000800287947 */ /* 0x000fec0003800000 */
.L_x_27254:
        /* <DEDUP_REMOVED lines=25> */
.L_x_27257:
        /* <DEDUP_REMOVED lines=12> */
.L_x_27256:
[----:B------:R-:W2:Y:S02]  /*08a0*/  LDG.E.U16 R4, desc[UR36][R4.64] ;  /* 0x0000002404047981 */ /* 0x000ea4000c1e1500 */
[----:B--2---:R-:W-:Y:S01]  /*08b0*/  IMAD.U32 R29, R4, 0x10000, RZ ;  /* 0x00010000041d7824 */ /* 0x004fe200078e00ff */
[----:B------:R-:W-:Y:S06]  /*08c0*/  BRA `(.L_x_27246) ;  /* 0x0000000400887947 */ /* 0x000fec0003800000 */
.L_x_27253:
        /* <DEDUP_REMOVED lines=11> */
.L_x_27260:
        /* <DEDUP_REMOVED lines=20> */
.L_x_27262:
[----:B------:R-:W-:Y:S05]  /*0ac0*/  BSYNC.RECONVERGENT B0 ;  /* 0x0000000000007941 */ /* 0x000fea0003800200 */
.L_x_27261:
[----:B------:R-:W-:Y:S01]  /*0ad0*/  IMAD.SHL.U32 R0, R0, 0x100000, RZ ;  /* 0x0010000000007824 */ /* 0x000fe200078e00ff */
[----:B------:R-:W-:-:S04]  /*0ae0*/  LEA R3, R3, 0x3b800000, 0x17 ;  /* 0x3b80000003037811 */ /* 0x000fc800078eb8ff */
[----:B------:R-:W-:Y:S01]  /*0af0*/  LOP3.LUT R29, R3, R0, R29, 0xfe, !PT ;  /* 0x00000000031d7212 */ /* 0x000fe200078efe1d */
[----:B------:R-:W-:Y:S06]  /*0b00*/  BRA `(.L_x_27246) ;  /* 0x0000000000f87947 */ /* 0x000fec0003800000 */
.L_x_27259:
        /* <DEDUP_REMOVED lines=20> */
.L_x_27264:
[----:B------:R-:W-:Y:S05]  /*0c50*/  BSYNC.RECONVERGENT B0 ;  /* 0x0000000000007941 */ /* 0x000fea0003800200 */
.L_x_27263:
[----:B------:R-:W-:Y:S01]  /*0c60*/  IMAD.SHL.U32 R0, R0, 0x200000, RZ ;  /* 0x0020000000007824 */ /* 0x000fe200078e00ff */
[----:B------:R-:W-:-:S04]  /*0c70*/  LEA R3, R3, 0x37800000, 0x17 ;  /* 0x3780000003037811 */ /* 0x000fc800078eb8ff */
[----:B------:R-:W-:Y:S01]  /*0c80*/  LOP3.LUT R29, R3, R0, R29, 0xfe, !PT ;  /* 0x00000000031d7212 */ /* 0x000fe200078efe1d */
[----:B------:R-:W-:Y:S06]  /*0c90*/  BRA `(.L_x_27246) ;  /* 0x0000000000947947 */ /* 0x000fec0003800000 */
.L_x_27258:
[----:B------:R-:W-:-:S09]  /*0ca0*/  UISETP.NE.AND UP0, UPT, UR4, 0x1c, UPT ;  /* 0x0000001c0400788c */ /* 0x000fd2000bf05270 */
[----:B------:R-:W-:Y:S05]  /*0cb0*/  BRA.U !UP0, `(.L_x_27265) ;  /* 0x0000000108847547 */ /* 0x000fea000b800000 */
[----:B------:R-:W-:-:S09]  /*0cc0*/  UISETP.NE.AND UP0, UPT, UR4, 0x1d, UPT ;  /* 0x0000001d0400788c */ /* 0x000fd2000bf05270 */
[----:B------:R-:W-:Y:S05]  /*0cd0*/  BRA.U !UP0, `(.L_x_27266) ;  /* 0x0000000108707547 */ /* 0x000fea000b800000 */
[----:B------:R-:W-:-:S09]  /*0ce0*/  UISETP.NE.AND UP0, UPT, UR4, 0x2c, UPT ;  /* 0x0000002c0400788c */ /* 0x000fd2000bf05270 */
[----:B------:R-:W-:Y:S05]  /*0cf0*/  BRA.U !UP0, `(.L_x_27267) ;  /* 0x0000000108487547 */ /* 0x000fea000b800000 */
.L_x_27245:
        /* <DEDUP_REMOVED lines=16> */
.L_x_27268:
[----:B------:R-:W-:Y:S01]  /*0e00*/  IMAD.MOV.U32 R29, RZ, RZ, RZ ;  /* 0x000000ffff1d7224 */ /* 0x000fe200078e00ff */
[----:B------:R-:W-:Y:S06]  /*0e10*/  BRA `(.L_x_27246) ;  /* 0x0000000000347947 */ /* 0x000fec0003800000 */
.L_x_27267:
        /* <DEDUP_REMOVED lines=8> */
.L_x_27266:
[----:B------:R-:W2:Y:S02]  /*0ea0*/  LDG.E.64 R4, desc[UR36][R4.64] ;  /* 0x0000002404047981 */ /* 0x000ea4000c1e1b00 */
[----:B--2---:R0:W1:Y:S01]  /*0eb0*/  I2F.U64 R29, R4 ;  /* 0x00000004001d7312 */ /* 0x0040620000301000 */
[----:B------:R-:W-:Y:S05]  /*0ec0*/  BRA `(.L_x_27246) ;  /* 0x0000000000087947 */ /* 0x000fea0003800000 */
.L_x_27265:
[----:B------:R-:W2:Y:S02]  /*0ed0*/  LDG.E R4, desc[UR36][R4.64] ;  /* 0x0000002404047981 */ /* 0x000ea4000c1e1900 */
[----:B--2---:R-:W-:-:S07]  /*0ee0*/  I2FP.F32.U32 R29, R4 ;  /* 0x00000004001d7245 */ /* 0x004fce0000201000 */
.L_x_27246:
[----:B------:R-:W-:Y:S05]  /*0ef0*/  BSYNC.RECONVERGENT B6 ;  /* 0x0000000000067941 */ /* 0x000fea0003800200 */
.L_x_27240:
        /* <DEDUP_REMOVED lines=20> */
.L_x_27273:
[----:B------:R-:W2:Y:S02]  /*1040*/  LDG.E.U8 R4, desc[UR36][R4.64] ;  /* 0x0000002404047981 */ /* 0x000ea4000c1e1100 */
[----:B--2---:R-:W-:Y:S01]  /*1050*/  I2FP.F32.U32 R16, R4 ;  /* 0x0000000400107245 */ /* 0x004fe20000201000 */
[----:B------:R-:W-:Y:S06]  /*1060*/  BRA `(.L_x_27275) ;  /* 0x0000000c00287947 */ /* 0x000fec0003800000 */
.L_x_27272:
        /* <DEDUP_REMOVED lines=9> */
.L_x_27277:
[----:B------:R-:W2:Y:S02]  /*1100*/  LDG.E R4, desc[UR36][R4.64] ;  /* 0x0000002404047981 */ /* 0x000ea4000c1e1900 */
[----:B--2---:R-:W-:Y:S01]  /*1110*/  I2FP.F32.S32 R16, R4 ;  /* 0x0000000400107245 */ /* 0x004fe20000201400 */
[----:B------:R-:W-:Y:S06]  /*1120*/  BRA `(.L_x_27275) ;  /* 0x0000000800f87947 */ /* 0x000fec0003800000 */
.L_x_27276:
[----:B------:R-:W2:Y:S02]  /*1130*/  LDG.E.U16 R4, desc[UR36][R4.64] ;  /* 0x0000002404047981 */ /* 0x000ea4000c1e1500 */
[----:B--2---:R0:W2:Y:S01]  /*1140*/  I2F.S16 R16, R4 ;  /* 0x0000000400107306 */ /* 0x0040a20000101400 */
[----:B------:R-:W-:Y:S05]  /*1150*/  BRA `(.L_x_27275) ;  /* 0x0000000800ec7947 */ /* 0x000fea0003800000 */
.L_x_27271:
        /* <DEDUP_REMOVED lines=8> */
.L_x_27279:
[----:B------:R-:W2:Y:S02]  /*11e0*/  LDG.E.U16 R4, desc[UR36][R4.64] ;  /* 0x0000002404047981 */ /* 0x000ea4000c1e1500 */
[----:B--2---:R-:W-:Y:S01]  /*11f0*/  HADD2.F32 R16, -RZ, R4.H0_H0 ;  /* 0x20000004ff107230 */ /* 0x004fe20000004100 */
[----:B------:R-:W-:Y:S06]  /*1200*/  BRA `(.L_x_27275) ;  /* 0x0000000800c07947 */ /* 0x000fec0003800000 */
.L_x_27278:
        /* <DEDUP_REMOVED lines=8> */
.L_x_27281:
[----:B------:R-:W2:Y:S02]  /*1290*/  LDG.E.U16 R4, desc[UR36][R4.64] ;  /* 0x0000002404047981 */ /* 0x000ea4000c1e1500 */
[----:B--2---:R-:W-:Y:S01]  /*12a0*/  HADD2.F32 R16, -RZ, R4.H0_H0 ;  /* 0x20000004ff107230 */ /* 0x004fe20000004100 */
[----:B------:R-:W-:Y:S06]  /*12b0*/  BRA `(.L_x_27275) ;  /* 0x0000000800947947 */ /* 0x000fec0003800000 */
.L_x_27280:
[----:B------:R-:W2:Y:S01]  /*12c0*/  LDG.E.64 R4, desc[UR36][R4.64] ;  /* 0x0000002404047981 */ /* 0x000ea2000c1e1b00 */
[----:B------:R-:W-:Y:S01]  /*12d0*/  UMOV UR4, 0xf0000000 ;  /* 0xf000000000047882 */ /* 0x000fe20000000000 */
[----:B------:R-:W-:Y:S01]  /*12e0*/  UMOV UR5, 0x380fffff ;  /* 0x380fffff00057882 */ /* 0x000fe20000000000 */
[----:B--2---:R-:W0:Y:S01]  /*12f0*/  F2F.F32.F64 R16, R4 ;  /* 0x0000000400107310 */ /* 0x004e220000301000 */
[----:B------:R-:W-:-:S14]  /*1300*/  DSETP.GEU.AND P0, PT, |R4|, UR4, PT ;  /* 0x0000000404007e2a */ /* 0x000fdc000bf0e200 */
[----:B0-----:R-:W-:Y:S01]  /*1310*/  @!P0 FMUL R16, R16, 1.175494350822287508e-38 ;  /* 0x0080000010108820 */ /* 0x001fe20000400000 */
[----:B------:R-:W-:Y:S06]  /*1320*/  BRA `(.L_x_27275) ;  /* 0x0000000800787947 */ /* 0x000fec0003800000 */
.L_x_27270:
        /* <DEDUP_REMOVED lines=12> */
.L_x_27284:
[----:B------:R-:W2:Y:S01]  /*13f0*/  LDG.E.64 R4, desc[UR36][R4.64] ;  /* 0x0000002404047981 */ /* 0x000ea2000c1e1b00 */
[----:B------:R-:W-:Y:S01]  /*1400*/  UMOV UR4, 0xf0000000 ;  /* 0xf000000000047882 */ /* 0x000fe20000000000 */
[----:B------:R-:W-:Y:S01]  /*1410*/  UMOV UR5, 0x380fffff ;  /* 0x380fffff00057882 */ /* 0x000fe20000000000 */
[----:B--2---:R-:W0:Y:S01]  /*1420*/  F2F.F32.F64 R16, R4 ;  /* 0x0000000400107310 */ /* 0x004e220000301000 */
[----:B------:R-:W-:-:S14]  /*1430*/  DSETP.GEU.AND P0, PT, |R4|, UR4, PT ;  /* 0x0000000404007e2a */ /* 0x000fdc000bf0e200 */
[----:B0-----:R-:W-:Y:S01]  /*1440*/  @!P0 FMUL R16, R16, 1.175494350822287508e-38 ;  /* 0x0080000010108820 */ /* 0x001fe20000400000 */
[----:B------:R-:W-:Y:S06]  /*1450*/  BRA `(.L_x_27275) ;  /* 0x00000008002c7947 */ /* 0x000fec0003800000 */
.L_x_27283:
        /* <DEDUP_REMOVED lines=25> */
.L_x_27286:
        /* <DEDUP_REMOVED lines=13> */
.L_x_27285:
[----:B------:R-:W2:Y:S02]  /*16c0*/  LDG.E.U16 R4, desc[UR36][R4.64] ;  /* 0x0000002404047981 */ /* 0x000ea4000c1e1500 */
[----:B--2---:R-:W-:Y:S01]  /*16d0*/  IMAD.U32 R16, R4, 0x10000, RZ ;  /* 0x0001000004107824 */ /* 0x004fe200078e00ff */
[----:B------:R-:W-:Y:S06]  /*16e0*/  BRA `(.L_x_27275) ;  /* 0x0000000400887947 */ /* 0x000fec0003800000 */
.L_x_27282:
        /* <DEDUP_REMOVED lines=11> */
.L_x_27289:
        /* <DEDUP_REMOVED lines=20> */
.L_x_27291:
[----:B------:R-:W-:Y:S05]  /*18e0*/  BSYNC.RECONVERGENT B0 ;  /* 0x0000000000007941 */ /* 0x000fea0003800200 */
.L_x_27290:
[----:B------:R-:W-:Y:S01]  /*18f0*/  IMAD.SHL.U32 R0, R0, 0x100000, RZ ;  /* 0x0010000000007824 */ /* 0x000fe200078e00ff */
[----:B------:R-:W-:-:S04]  /*1900*/  LEA R3, R3, 0x3b800000, 0x17 ;  /* 0x3b80000003037811 */ /* 0x000fc800078eb8ff */
[----:B------:R-:W-:Y:S01]  /*1910*/  LOP3.LUT R16, R3, R0, R7, 0xfe, !PT ;  /* 0x0000000003107212 */ /* 0x000fe200078efe07 */
[----:B------:R-:W-:Y:S06]  /*1920*/  BRA `(.L_x_27275) ;  /* 0x0000000000f87947 */ /* 0x000fec0003800000 */
.L_x_27288:
        /* <DEDUP_REMOVED lines=20> */
.L_x_27293:
[----:B------:R-:W-:Y:S05]  /*1a70*/  BSYNC.RECONVERGENT B0 ;  /* 0x0000000000007941 */ /* 0x000fea0003800200 */
.L_x_27292:
[----:B------:R-:W-:Y:S01]  /*1a80*/  IMAD.SHL.U32 R0, R0, 0x200000, RZ ;  /* 0x0020000000007824 */ /* 0x000fe200078e00ff */
[----:B------:R-:W-:-:S04]  /*1a90*/  LEA R3, R3, 0x37800000, 0x17 ;  /* 0x3780000003037811 */ /* 0x000fc800078eb8ff */
[----:B------:R-:W-:Y:S01]  /*1aa0*/  LOP3.LUT R16, R3, R0, R7, 0xfe, !PT ;  /* 0x0000000003107212 */ /* 0x000fe200078efe07 */
[----:B------:R-:W-:Y:S06]  /*1ab0*/  BRA `(.L_x_27275) ;  /* 0x0000000000947947 */ /* 0x000fec0003800000 */
.L_x_27287:
[----:B------:R-:W-:-:S09]  /*1ac0*/  UISETP.NE.AND UP0, UPT, UR4, 0x1c, UPT ;  /* 0x0000001c0400788c */ /* 0x000fd2000bf05270 */
[----:B------:R-:W-:Y:S05]  /*1ad0*/  BRA.U !UP0, `(.L_x_27294) ;  /* 0x0000000108847547 */ /* 0x000fea000b800000 */
[----:B------:R-:W-:-:S09]  /*1ae0*/  UISETP.NE.AND UP0, UPT, UR4, 0x1d, UPT ;  /* 0x0000001d0400788c */ /* 0x000fd2000bf05270 */
[----:B------:R-:W-:Y:S05]  /*1af0*/  BRA.U !UP0, `(.L_x_27295) ;  /* 0x0000000108707547 */ /* 0x000fea000b800000 */
[----:B------:R-:W-:-:S09]  /*1b00*/  UISETP.NE.AND UP0, UPT, UR4, 0x2c, UPT ;  /* 0x0000002c0400788c */ /* 0x000fd2000bf05270 */
[----:B------:R-:W-:Y:S05]  /*1b10*/  BRA.U !UP0, `(.L_x_27296) ;  /* 0x0000000108487547 */ /* 0x000fea000b800000 */
.L_x_27274:
        /* <DEDUP_REMOVED lines=16> */
.L_x_27297:
[----:B------:R-:W-:Y:S01]  /*1c20*/  IMAD.MOV.U32 R16, RZ, RZ, RZ ;  /* 0x000000ffff107224 */ /* 0x000fe200078e00ff */
[----:B------:R-:W-:Y:S06]  /*1c30*/  BRA `(.L_x_27275) ;  /* 0x0000000000347947 */ /* 0x000fec0003800000 */
.L_x_27296:
        /* <DEDUP_REMOVED lines=8> */
.L_x_27295:
[----:B------:R-:W2:Y:S02]  /*1cc0*/  LDG.E.64 R4, desc[UR36][R4.64] ;  /* 0x0000002404047981 */ /* 0x000ea4000c1e1b00 */
[----:B--2---:R0:W2:Y:S01]  /*1cd0*/  I2F.U64 R16, R4 ;  /* 0x0000000400107312 */ /* 0x0040a20000301000 */
[----:B------:R-:W-:Y:S05]  /*1ce0*/  BRA `(.L_x_27275) ;  /* 0x0000000000087947 */ /* 0x000fea0003800000 */
.L_x_27294:
[----:B------:R-:W2:Y:S02]  /*1cf0*/  LDG.E R4, desc[UR36][R4.64] ;  /* 0x0000002404047981 */ /* 0x000ea4000c1e1900 */
[----:B--2---:R-:W-:-:S07]  /*1d00*/  I2FP.F32.U32 R16, R4 ;  /* 0x0000000400107245 */ /* 0x004fce0000201000 */
.L_x_27275:
[----:B------:R-:W-:Y:S05]  /*1d10*/  BSYNC.RECONVERGENT B6 ;  /* 0x0000000000067941 */ /* 0x000fea0003800200 */
.L_x_27269:
[----:B------:R-:W-:-:S07]  /*1d20*/  VIADD R26, R25, 0x80 ;  /* 0x00000080191a7836 */ /* 0x000fce0000000000 */
.L_x_27239:
[----:B------:R-:W-:Y:S05]  /*1d30*/  BSYNC.RECONVERGENT B7 ;  /* 0x0000000000077941 */ /* 0x000fea0003800200 */
.L_x_27238:
        /* <DEDUP_REMOVED lines=26> */
.L_x_27304:
[----:B------:R-:W4:Y:S02]  /*1ee0*/  LDG.E.U8 R4, desc[UR36][R4.64] ;  /* 0x0000002404047981 */ /* 0x000f24000c1e1100 */
[----:B----4-:R-:W-:Y:S01]  /*1ef0*/  I2FP.F32.U32 R18, R4 ;  /* 0x0000000400127245 */ /* 0x010fe20000201000 */
[----:B------:R-:W-:Y:S06]  /*1f00*/  BRA `(.L_x_27306) ;  /* 0x0000000c00287947 */ /* 0x000fec0003800000 */
.L_x_27303:
        /* <DEDUP_REMOVED lines=9> */
.L_x_27308:
[----:B------:R-:W4:Y:S02]  /*1fa0*/  LDG.E R4, desc[UR36][R4.64] ;  /* 0x0000002404047981 */ /* 0x000f24000c1e1900 */
[----:B----4-:R-:W-:Y:S01]  /*1fb0*/  I2FP.F32.S32 R18, R4 ;  /* 0x0000000400127245 */ /* 0x010fe20000201400 */
[----:B------:R-:W-:Y:S06]  /*1fc0*/  BRA `(.L_x_27306) ;  /* 0x0000000800f87947 */ /* 0x000fec0003800000 */
.L_x_27307:
[----:B------:R-:W4:Y:S02]  /*1fd0*/  LDG.E.U16 R4, desc[UR36][R4.64] ;  /* 0x0000002404047981 */ /* 0x000f24000c1e1500 */
[----:B----4-:R0:W4:Y:S01]  /*1fe0*/  I2F.S16 R18, R4 ;  /* 0x0000000400127306 */ /* 0x0101220000101400 */
[----:B------:R-:W-:Y:S05]  /*1ff0*/  BRA `(.L_x_27306) ;  /* 0x0000000800ec7947 */ /* 0x000fea0003800000 */
.L_x_27302:
        /* <DEDUP_REMOVED lines=8> */
.L_x_27310:
[----:B------:R-:W4:Y:S02]  /*2080*/  LDG.E.U16 R4, desc[UR36][R4.64] ;  /* 0x0000002404047981 */ /* 0x000f24000c1e1500 */
[----:B----4-:R-:W-:Y:S01]  /*2090*/  HADD2.F32 R18, -RZ, R4.H0_H0 ;  /* 0x20000004ff127230 */ /* 0x010fe20000004100 */
[----:B------:R-:W-:Y:S06]  /*20a0*/  BRA `(.L_x_27306) ;  /* 0x0000000800c07947 */ /* 0x000fec0003800000 */
.L_x_27309:
        /* <DEDUP_REMOVED lines=8> */
.L_x_27312:
[----:B------:R-:W4:Y:S02]  /*2130*/  LDG.E.U16 R4, desc[UR36][R4.64] ;  /* 0x0000002404047981 */ /* 0x000f24000c1e1500 */
[----:B----4-:R-:W-:Y:S01]  /*2140*/  HADD2.F32 R18, -RZ, R4.H0_H0 ;  /* 0x20000004ff127230 */ /* 0x010fe20000004100 */
[----:B------:R-:W-:Y:S06]  /*2150*/  BRA `(.L_x_27306) ;  /* 0x0000000800947947 */ /* 0x000fec0003800000 */
.L_x_27311:
[----:B------:R-:W4:Y:S01]  /*2160*/  LDG.E.64 R4, desc[UR36][R4.64] ;  /* 0x0000002404047981 */ /* 0x000f22000c1e1b00 */
[----:B------:R-:W-:Y:S01]  /*2170*/  UMOV UR4, 0xf0000000 ;  /* 0xf000000000047882 */ /* 0x000fe20000000000 */
[----:B------:R-:W-:Y:S01]  /*2180*/  UMOV UR5, 0x380fffff ;  /* 0x380fffff00057882 */ /* 0x000fe20000000000 */
[----:B----4-:R-:W0:Y:S01]  /*2190*/  F2F.F32.F64 R18, R4 ;  /* 0x0000000400127310 */ /* 0x010e220000301000 */
[----:B------:R-:W-:-:S14]  /*21a0*/  DSETP.GEU.AND P0, PT, |R4|, UR4, PT ;  /* 0x0000000404007e2a */ /* 0x000fdc000bf0e200 */
[----:B0-----:R-:W-:Y:S01]  /*21b0*/  @!P0 FMUL R18, R18, 1.175494350822287508e-38 ;  /* 0x0080000012128820 */ /* 0x001fe20000400000 */
[----:B------:R-:W-:Y:S06]  /*21c0*/  BRA `(.L_x_27306) ;  /* 0x0000000800787947 */ /* 0x000fec0003800000 */
.L_x_27301:
        /* <DEDUP_REMOVED lines=12> */
.L_x_27315:
[----:B------:R-:W4:Y:S01]  /*2290*/  LDG.E.64 R4, desc[UR36][R4.64] ;  /* 0x0000002404047981 */ /* 0x000f22000c1e1b00 */
[----:B------:R-:W-:Y:S01]  /*22a0*/  UMOV UR4, 0xf0000000 ;  /* 0xf000000000047882 */ /* 0x000fe20000000000 */
[----:B------:R-:W-:Y:S01]  /*22b0*/  UMOV UR5, 0x380fffff ;  /* 0x380fffff00057882 */ /* 0x000fe20000000000 */
[----:B----4-:R-:W0:Y:S01]  /*22c0*/  F2F.F32.F64 R18, R4 ;  /* 0x0000000400127310 */ /* 0x010e220000301000 */
[----:B------:R-:W-:-:S14]  /*22d0*/  DSETP.GEU.AND P0, PT, |R4|, UR4, PT ;  /* 0x0000000404007e2a */ /* 0x000fdc000bf0e200 */
[----:B0-----:R-:W-:Y:S01]  /*22e0*/  @!P0 FMUL R18, R18, 1.175494350822287508e-38 ;  /* 0x0080000012128820 */ /* 0x001fe20000400000 */
[----:B------:R-:W-:Y:S06]  /*22f0*/  BRA `(.L_x_27306) ;  /* 0x00000008002c7947 */ /* 0x000fec0003800000 */
.L_x_27314:
        /* <DEDUP_REMOVED lines=25> */
.L_x_27317:
        /* <DEDUP_REMOVED lines=13> */
.L_x_27316:
[----:B------:R-:W4:Y:S02]  /*2560*/  LDG.E.U16 R4, desc[UR36][R4.64] ;  /* 0x0000002404047981 */ /* 0x000f24000c1e1500 */
[----:B----4-:R-:W-:Y:S01]  /*2570*/  IMAD.U32 R18, R4, 0x10000, RZ ;  /* 0x0001000004127824 */ /* 0x010fe200078e00ff */
[----:B------:R-:W-:Y:S06]  /*2580*/  BRA `(.L_x_27306) ;  /* 0x0000000400887947 */ /* 0x000fec0003800000 */
.L_x_27313:
        /* <DEDUP_REMOVED lines=11> */
.L_x_27320:
        /* <DEDUP_REMOVED lines=20> */
.L_x_27322:
[----:B------:R-:W-:Y:S05]  /*2780*/  BSYNC.RECONVERGENT B0 ;  /* 0x0000000000007941 */ /* 0x000fea0003800200 */
.L_x_27321:
[----:B------:R-:W-:Y:S01]  /*2790*/  IMAD.SHL.U32 R0, R0, 0x100000, RZ ;  /* 0x0010000000007824 */ /* 0x000fe200078e00ff */
[----:B------:R-:W-:-:S04]  /*27a0*/  LEA R3, R3, 0x3b800000, 0x17 ;  /* 0x3b80000003037811 */ /* 0x000fc800078eb8ff */
[----:B------:R-:W-:Y:S01]  /*27b0*/  LOP3.LUT R18, R3, R0, R7, 0xfe, !PT ;  /* 0x0000000003127212 */ /* 0x000fe200078efe07 */
[----:B------:R-:W-:Y:S06]  /*27c0*/  BRA `(.L_x_27306) ;  /* 0x0000000000f87947 */ /* 0x000fec0003800000 */
.L_x_27319:
        /* <DEDUP_REMOVED lines=20> */
.L_x_27324:
[----:B------:R-:W-:Y:S05]  /*2910*/  BSYNC.RECONVERGENT B0 ;  /* 0x0000000000007941 */ /* 0x000fea0003800200 */
.L_x_27323:
[----:B------:R-:W-:Y:S01]  /*2920*/  IMAD.SHL.U32 R0, R0, 0x200000, RZ ;  /* 0x0020000000007824 */ /* 0x000fe200078e00ff */
[----:B------:R-:W-:-:S04]  /*2930*/  LEA R3, R3, 0x37800000, 0x17 ;  /* 0x3780000003037811 */ /* 0x000fc800078eb8ff */
[----:B------:R-:W-:Y:S01]  /*2940*/  LOP3.LUT R18, R3, R0, R7, 0xfe, !PT ;  /* 0x0000000003127212 */ /* 0x000fe200078efe07 */
[----:B------:R-:W-:Y:S06]  /*2950*/  BRA `(.L_x_27306) ;  /* 0x0000000000947947 */ /* 0x000fec0003800000 */
.L_x_27318:
        /* <DEDUP_REMOVED lines=14> */
.L_x_27305:
        /* <DEDUP_REMOVED lines=16> */
.L_x_27327:
[----:B------:R-:W-:Y:S01]  /*2b40*/  IMAD.MOV.U32 R18, RZ, RZ, RZ ;  /* 0x000000ffff127224 */ /* 0x000fe200078e00ff */
[----:B------:R-:W-:Y:S06]  /*2b50*/  BRA `(.L_x_27306) ;  /* 0x0000000000147947 */ /* 0x000fec0003800000 */
.L_x_27326:
[----:B------:R-:W4:Y:S02]  /*2b60*/  LDG.E.64 R4, desc[UR36][R4.64] ;  /* 0x0000002404047981 */ /* 0x000f24000c1e1b00 */
[----:B----4-:R0:W4:Y:S01]  /*2b70*/  I2F.U64 R18, R4 ;  /* 0x0000000400127312 */ /* 0x0101220000301000 */
[----:B------:R-:W-:Y:S05]  /*2b80*/  BRA `(.L_x_27306) ;  /* 0x0000000000087947 */ /* 0x000fea0003800000 */
.L_x_27325:
[----:B------:R-:W4:Y:S02]  /*2b90*/  LDG.E R4, desc[UR36][R4.64] ;  /* 0x0000002404047981 */ /* 0x000f24000c1e1900 */
[----:B----4-:R-:W-:-:S07]  /*2ba0*/  I2FP.F32.U32 R18, R4 ;  /* 0x0000000400127245 */ /* 0x010fce0000201000 */
.L_x_27306:
[----:B------:R-:W-:Y:S05]  /*2bb0*/  BSYNC.RECONVERGENT B6 ;  /* 0x0000000000067941 */ /* 0x000fea0003800200 */
.L_x_27300:
        /* <DEDUP_REMOVED lines=20> */
.L_x_27332:
[----:B------:R-:W2:Y:S02]  /*2d00*/  LDG.E.U8 R4, desc[UR36][R4.64] ;  /* 0x0000002404047981 */ /* 0x000ea4000c1e1100 */
[----:B--2---:R-:W-:Y:S01]  /*2d10*/  I2FP.F32.U32 R27, R4 ;  /* 0x00000004001b7245 */ /* 0x004fe20000201000 */
[----:B------:R-:W-:Y:S06]  /*2d20*/  BRA `(.L_x_27334) ;  /* 0x0000000c00247947 */ /* 0x000fec0003800000 */
.L_x_27331:
        /* <DEDUP_REMOVED lines=9> */
.L_x_27336:
[----:B------:R-:W2:Y:S02]  /*2dc0*/  LDG.E R4, desc[UR36][R4.64] ;  /* 0x0000002404047981 */ /* 0x000ea4000c1e1900 */
[----:B--2---:R-:W-:Y:S01]  /*2dd0*/  I2FP.F32.S32 R27, R4 ;  /* 0x00000004001b7245 */ /* 0x004fe20000201400 */
[----:B------:R-:W-:Y:S06]  /*2de0*/  BRA `(.L_x_27334) ;  /* 0x0000000800f47947 */ /* 0x000fec0003800000 */
.L_x_27335:
[----:B------:R-:W2:Y:S02]  /*2df0*/  LDG.E.U16 R4, desc[UR36][R4.64] ;  /* 0x0000002404047981 */ /* 0x000ea4000c1e1500 */
[----:B--2---:R2:W0:Y:S01]  /*2e00*/  I2F.S16 R27, R4 ;  /* 0x00000004001b7306 */ /* 0x0044220000101400 */
[----:B------:R-:W-:Y:S05]  /*2e10*/  BRA `(.L_x_27334) ;  /* 0x0000000800e87947 */ /* 0x000fea0003800000 */
.L_x_27330:
        /* <DEDUP_REMOVED lines=8> */
.L_x_27338:
[----:B------:R-:W2:Y:S02]  /*2ea0*/  LDG.E.U16 R4, desc[UR36][R4.64] ;  /* 0x0000002404047981 */ /* 0x000ea4000c1e1500 */
[----:B--2---:R-:W-:Y:S01]  /*2eb0*/  HADD2.F32 R27, -RZ, R4.H0_H0 ;  /* 0x20000004ff1b7230 */ /* 0x004fe20000004100 */
[----:B------:R-:W-:Y:S06]  /*2ec0*/  BRA `(.L_x_27334) ;  /* 0x0000000800bc7947 */ /* 0x000fec0003800000 */
.L_x_27337:
        /* <DEDUP_REMOVED lines=8> */
.L_x_27340:
[----:B------:R-:W2:Y:S02]  /*2f50*/  LDG.E.U16 R4, desc[UR36][R4.64] ;  /* 0x0000002404047981 */ /* 0x000ea4000c1e1500 */
[----:B--2---:R-:W-:Y:S01]  /*2f60*/  HADD2.F32 R27, -RZ, R4.H0_H0 ;  /* 0x20000004ff1b7230 */ /* 0x004fe20000004100 */
[----:B------:R-:W-:Y:S06]  /*2f70*/  BRA `(.L_x_27334) ;  /* 0x0000000800907947 */ /* 0x000fec0003800000 */
.L_x_27339:
[----:B------:R-:W2:Y:S01]  /*2f80*/  LDG.E.64 R4, desc[UR36][R4.64] ;  /* 0x0000002404047981 */ /* 0x000ea2000c1e1b00 */
[----:B------:R-:W-:Y:S01]  /*2f90*/  UMOV UR4, 0xf0000000 ;  /* 0xf000000000047882 */ /* 0x000fe20000000000 */
[----:B------:R-:W-:Y:S01]  /*2fa0*/  UMOV UR5, 0x380fffff ;  /* 0x380fffff00057882 */ /* 0x000fe20000000000 */
[----:B--2---:R-:W0:Y:S01]  /*2fb0*/  F2F.F32.F64 R27, R4 ;  /* 0x00000004001b7310 */ /* 0x004e220000301000 */
[----:B------:R-:W-:-:S14]  /*2fc0*/  DSETP.GEU.AND P0, PT, |R4|, UR4, PT ;  /* 0x0000000404007e2a */ /* 0x000fdc000bf0e200 */
[----:B0-----:R-:W-:Y:S01]  /*2fd0*/  @!P0 FMUL R27, R27, 1.175494350822287508e-38 ;  /* 0x008000001b1b8820 */ /* 0x001fe20000400000 */
[----:B------:R-:W-:Y:S06]  /*2fe0*/  BRA `(.L_x_27334) ;  /* 0x0000000800747947 */ /* 0x000fec0003800000 */
.L_x_27329:
        /* <DEDUP_REMOVED lines=12> */
.L_x_27343:
[----:B------:R-:W2:Y:S01]  /*30b0*/  LDG.E.64 R4, desc[UR36][R4.64] ;  /* 0x0000002404047981 */ /* 0x000ea2000c1e1b00 */
[----:B------:R-:W-:Y:S01]  /*30c0*/  UMOV UR4, 0xf0000000 ;  /* 0xf000000000047882 */ /* 0x000fe20000000000 */
[----:B------:R-:W-:Y:S01]  /*30d0*/  UMOV UR5, 0x380fffff ;  /* 0x380fffff00057882 */ /* 0x000fe20000000000 */
[----:B--2---:R-:W0:Y:S01]  /*30e0*/  F2F.F32.F64 R27, R4 ;  /* 0x00000004001b7310 */ /* 0x004e220000301000 */
[----:B------:R-:W-:-:S14]  /*30f0*/  DSETP.GEU.AND P0, PT, |R4|, UR4, PT ;  /* 0x0000000404007e2a */ /* 0x000fdc000bf0e200 */
[----:B0-----:R-:W-:Y:S01]  /*3100*/  @!P0 FMUL R27, R27, 1.175494350822287508e-38 ;  /* 0x008000001b1b8820 */ /* 0x001fe20000400000 */
[----:B------:R-:W-:Y:S06]  /*3110*/  BRA `(.L_x_27334) ;  /* 0x0000000800287947 */ /* 0x000fec0003800000 */
.L_x_27342:
        /* <DEDUP_REMOVED lines=25> */
.L_x_27345:
        /* <DEDUP_REMOVED lines=12> */
.L_x_27344:
[----:B------:R-:W2:Y:S02]  /*3370*/  LDG.E.U16 R4, desc[UR36][R4.64] ;  /* 0x0000002404047981 */ /* 0x000ea4000c1e1500 */
[----:B--2---:R-:W-:Y:S01]  /*3380*/  IMAD.U32 R27, R4, 0x10000, RZ ;  /* 0x00010000041b7824 */ /* 0x004fe200078e00ff */
[----:B------:R-:W-:Y:S06]  /*3390*/  BRA `(.L_x_27334) ;  /* 0x0000000400887947 */ /* 0x000fec0003800000 */
.L_x_27341:
        /* <DEDUP_REMOVED lines=11> */
.L_x_27348:
        /* <DEDUP_REMOVED lines=20> */
.L_x_27350:
[----:B------:R-:W-:Y:S05]  /*3590*/  BSYNC.RECONVERGENT B0 ;  /* 0x0000000000007941 */ /* 0x000fea0003800200 */
.L_x_27349:
[----:B------:R-:W-:Y:S01]  /*35a0*/  IMAD.SHL.U32 R0, R0, 0x100000, RZ ;  /* 0x0010000000007824 */ /* 0x000fe200078e00ff */
[----:B------:R-:W-:-:S04]  /*35b0*/  LEA R3, R3, 0x3b800000, 0x17 ;  /* 0x3b80000003037811 */ /* 0x000fc800078eb8ff */
[----:B------:R-:W-:Y:S01]  /*35c0*/  LOP3.LUT R27, R3, R0, R27, 0xfe, !PT ;  /* 0x00000000031b7212 */ /* 0x000fe200078efe1b */
[----:B------:R-:W-:Y:S06]  /*35d0*/  BRA `(.L_x_27334) ;  /* 0x0000000000f87947 */ /* 0x000fec0003800000 */
.L_x_27347:
        /* <DEDUP_REMOVED lines=20> */
.L_x_27352:
[----:B------:R-:W-:Y:S05]  /*3720*/  BSYNC.RECONVERGENT B0 ;  /* 0x0000000000007941 */ /* 0x000fea0003800200 */
.L_x_27351:
[----:B------:R-:W-:Y:S01]  /*3730*/  IMAD.SHL.U32 R0, R0, 0x200000, RZ ;  /* 0x0020000000007824 */ /* 0x000fe200078e00ff */
[----:B------:R-:W-:-:S04]  /*3740*/  LEA R3, R3, 0x37800000, 0x17 ;  /* 0x3780000003037811 */ /* 0x000fc800078eb8ff */
[----:B------:R-:W-:Y:S01]  /*3750*/  LOP3.LUT R27, R3, R0, R27, 0xfe, !PT ;  /* 0x00000000031b7212 */ /* 0x000fe200078efe1b */
[----:B------:R-:W-:Y:S06]  /*3760*/  BRA `(.L_x_27334) ;  /* 0x0000000000947947 */ /* 0x000fec0003800000 */
.L_x_27346:
        /* <DEDUP_REMOVED lines=14> */
.L_x_27333:
        /* <DEDUP_REMOVED lines=16> */
.L_x_27355:
[----:B------:R-:W-:Y:S01]  /*3950*/  IMAD.MOV.U32 R27, RZ, RZ, RZ ;  /* 0x000000ffff1b7224 */ /* 0x000fe200078e00ff */
[----:B------:R-:W-:Y:S06]  /*3960*/  BRA `(.L_x_27334) ;  /* 0x0000000000147947 */ /* 0x000fec0003800000 */
.L_x_27354:
[----:B------:R-:W2:Y:S02]  /*3970*/  LDG.E.64 R4, desc[UR36][R4.64] ;  /* 0x0000002404047981 */ /* 0x000ea4000c1e1b00 */
[----:B--2---:R0:W1:Y:S01]  /*3980*/  I2F.U64 R27, R4 ;  /* 0x00000004001b7312 */ /* 0x0040620000301000 */
[----:B------:R-:W-:Y:S05]  /*3990*/  BRA `(.L_x_27334) ;  /* 0x0000000000087947 */ /* 0x000fea0003800000 */
.L_x_27353:
[----:B------:R-:W2:Y:S02]  /*39a0*/  LDG.E R4, desc[UR36][R4.64] ;  /* 0x0000002404047981 */ /* 0x000ea4000c1e1900 */
[----:B--2---:R-:W-:-:S07]  /*39b0*/  I2FP.F32.U32 R27, R4 ;  /* 0x00000004001b7245 */ /* 0x004fce0000201000 */
.L_x_27334:
[----:B------:R-:W-:Y:S05]  /*39c0*/  BSYNC.RECONVERGENT B6 ;  /* 0x0000000000067941 */ /* 0x000fea0003800200 */
.L_x_27328:
[----:B------:R-:W-:-:S07]  /*39d0*/  VIADD R26, R26, 0x80 ;  /* 0x000000801a1a7836 */ /* 0x000fce0000000000 */
.L_x_27299:
[----:B------:R-:W-:Y:S05]  /*39e0*/  BSYNC.RECONVERGENT B7 ;  /* 0x0000000000077941 */ /* 0x000fea0003800200 */
.L_x_27298:
[----:B------:R-:W-:Y:S01]  /*39f0*/  ISETP.GE.AND P0, PT, R26, R17, PT ;  /* 0x000000111a00720c */ /* 0x000fe20003f06270 */
[----:B------:R-:W-:Y:S01]  /*3a00*/  BSSY.RECONVERGENT B7, `(.L_x_27356) ;  /* 0x00001c8000077945 */ /* 0x000fe20003800200 */
[----:B------:R-:W-:-:S11]  /*3a10*/  CS2R R22, SRZ ;  /* 0x0000000000167805 */ /* 0x000fd6000001ff00 */
        /* <DEDUP_REMOVED lines=22> */
.L_x_27362:
[----:B------:R-:W2:Y:S02]  /*3b80*/  LDG.E.U8 R4, desc[UR36][R4.64] ;  /* 0x0000002404047981 */ /* 0x000ea4000c1e1100 */
[----:B--2---:R-:W-:Y:S01]  /*3b90*/  I2FP.F32.U32 R22, R4 ;  /* 0x0000000400167245 */ /* 0x004fe20000201000 */
[----:B------:R-:W-:Y:S06]  /*3ba0*/  BRA `(.L_x_27364) ;  /* 0x0000000c00287947 */ /* 0x000fec0003800000 */
.L_x_27361:
        /* <DEDUP_REMOVED lines=9> */
.L_x_27366:
[----:B------:R-:W2:Y:S02]  /*3c40*/  LDG.E R4, desc[UR36][R4.64] ;  /* 0x0000002404047981 */ /* 0x000ea4000c1e1900 */
[----:B--2---:R-:W-:Y:S01]  /*3c50*/  I2FP.F32.S32 R22, R4 ;  /* 0x0000000400167245 */ /* 0x004fe20000201400 */
[----:B------:R-:W-:Y:S06]  /*3c60*/  BRA `(.L_x_27364) ;  /* 0x0000000800f87947 */ /* 0x000fec0003800000 */
.L_x_27365:
[----:B------:R-:W2:Y:S02]  /*3c70*/  LDG.E.U16 R4, desc[UR36][R4.64] ;  /* 0x0000002404047981 */ /* 0x000ea4000c1e1500 */
[----:B--2---:R0:W2:Y:S01]  /*3c80*/  I2F.S16 R22, R4 ;  /* 0x0000000400167306 */ /* 0x0040a20000101400 */
[----:B------:R-:W-:Y:S05]  /*3c90*/  BRA `(.L_x_27364) ;  /* 0x0000000800ec7947 */ /* 0x000fea0003800000 */
.L_x_27360:
        /* <DEDUP_REMOVED lines=8> */
.L_x_27368:
[----:B------:R-:W2:Y:S02]  /*3d20*/  LDG.E.U16 R4, desc[UR36][R4.64] ;  /* 0x0000002404047981 */ /* 0x000ea4000c1e1500 */
[----:B--2---:R-:W-:Y:S01]  /*3d30*/  HADD2.F32 R22, -RZ, R4.H0_H0 ;  /* 0x20000004ff167230 */ /* 0x004fe20000004100 */
[----:B------:R-:W-:Y:S06]  /*3d40*/  BRA `(.L_x_27364) ;  /* 0x0000000800c07947 */ /* 0x000fec0003800000 */
.L_x_27367:
        /* <DEDUP_REMOVED lines=8> */
.L_x_27370:
[----:B------:R-:W2:Y:S02]  /*3dd0*/  LDG.E.U16 R4, desc[UR36][R4.64] ;  /* 0x0000002404047981 */ /* 0x000ea4000c1e1500 */
[----:B--2---:R-:W-:Y:S01]  /*3de0*/  HADD2.F32 R22, -RZ, R4.H0_H0 ;  /* 0x20000004ff167230 */ /* 0x004fe20000004100 */
[----:B------:R-:W-:Y:S06]  /*3df0*/  BRA `(.L_x_27364) ;  /* 0x0000000800947947 */ /* 0x000fec0003800000 */
.L_x_27369:
[----:B------:R-:W2:Y:S01]  /*3e00*/  LDG.E.64 R4, desc[UR36][R4.64] ;  /* 0x0000002404047981 */ /* 0x000ea2000c1e1b00 */
[----:B------:R-:W-:Y:S01]  /*3e10*/  UMOV UR4, 0xf0000000 ;  /* 0xf000000000047882 */ /* 0x000fe20000000000 */
[----:B------:R-:W-:Y:S01]  /*3e20*/  UMOV UR5, 0x380fffff ;  /* 0x380fffff00057882 */ /* 0x000fe20000000000 */
[----:B--2---:R-:W0:Y:S01]  /*3e30*/  F2F.F32.F64 R22, R4 ;  /* 0x0000000400167310 */ /* 0x004e220000301000 */
[----:B------:R-:W-:-:S14]  /*3e40*/  DSETP.GEU.AND P0, PT, |R4|, UR4, PT ;  /* 0x0000000404007e2a */ /* 0x000fdc000bf0e200 */
[----:B0-----:R-:W-:Y:S01]  /*3e50*/  @!P0 FMUL R22, R22, 1.175494350822287508e-38 ;  /* 0x0080000016168820 */ /* 0x001fe20000400000 */
[----:B------:R-:W-:Y:S06]  /*3e60*/  BRA `(.L_x_27364) ;  /* 0x0000000800787947 */ /* 0x000fec0003800000 */
.L_x_27359:
        /* <DEDUP_REMOVED lines=12> */
.L_x_27373:
[----:B------:R-:W2:Y:S01]  /*3f30*/  LDG.E.64 R4, desc[UR36][R4.64] ;  /* 0x0000002404047981 */ /* 0x000ea2000c1e1b00 */
[----:B------:R-:W-:Y:S01]  /*3f40*/  UMOV UR4, 0xf0000000 ;  /* 0xf000000000047882 */ /* 0x000fe20000000000 */
[----:B------:R-:W-:Y:S01]  /*3f50*/  UMOV UR5, 0x380fffff ;  /* 0x380fffff00057882 */ /* 0x000fe20000000000 */
[----:B--2---:R-:W0:Y:S01]  /*3f60*/  F2F.F32.F64 R22, R4 ;  /* 0x0000000400167310 */ /* 0x004e220000301000 */
[----:B------:R-:W-:-:S14]  /*3f70*/  DSETP.GEU.AND P0, PT, |R4|, UR4, PT ;  /* 0x0000000404007e2a */ /* 0x000fdc000bf0e200 */
[----:B0-----:R-:W-:Y:S01]  /*3f80*/  @!P0 FMUL R22, R22, 1.175494350822287508e-38 ;  /* 0x0080000016168820 */ /* 0x001fe20000400000 */
[----:B------:R-:W-:Y:S06]  /*3f90*/  BRA `(.L_x_27364) ;  /* 0x00000008002c7947 */ /* 0x000fec0003800000 */
.L_x_27372:
        /* <DEDUP_REMOVED lines=25> */
.L_x_27375:
        /* <DEDUP_REMOVED lines=13> */
.L_x_27374:
[----:B------:R-:W2:Y:S02]  /*4200*/  LDG.E.U16 R4, desc[UR36][R4.64] ;  /* 0x0000002404047981 */ /* 0x000ea4000c1e1500 */
[----:B--2---:R-:W-:Y:S01]  /*4210*/  IMAD.U32 R22, R4, 0x10000, RZ ;  /* 0x0001000004167824 */ /* 0x004fe200078e00ff */
[----:B------:R-:W-:Y:S06]  /*4220*/  BRA `(.L_x_27364) ;  /* 0x0000000400887947 */ /* 0x000fec0003800000 */
.L_x_27371:
        /* <DEDUP_REMOVED lines=11> */
.L_x_27378:
        /* <DEDUP_REMOVED lines=20> */
.L_x_27380:
[----:B------:R-:W-:Y:S05]  /*4420*/  BSYNC.RECONVERGENT B0 ;  /* 0x0000000000007941 */ /* 0x000fea0003800200 */
.L_x_27379:
[----:B------:R-:W-:Y:S01]  /*4430*/  IMAD.SHL.U32 R0, R0, 0x100000, RZ ;  /* 0x0010000000007824 */ /* 0x000fe200078e00ff */
[----:B------:R-:W-:-:S04]  /*4440*/  LEA R3, R3, 0x3b800000, 0x17 ;  /* 0x3b80000003037811 */ /* 0x000fc800078eb8ff */
[----:B------:R-:W-:Y:S01]  /*4450*/  LOP3.LUT R22, R3, R0, R7, 0xfe, !PT ;  /* 0x0000000003167212 */ /* 0x000fe200078efe07 */
[----:B------:R-:W-:Y:S06]  /*4460*/  BRA `(.L_x_27364) ;  /* 0x0000000000f87947 */ /* 0x000fec0003800000 */
.L_x_27377:
        /* <DEDUP_REMOVED lines=20> */
.L_x_27382:
[----:B------:R-:W-:Y:S05]  /*45b0*/  BSYNC.RECONVERGENT B0 ;  /* 0x0000000000007941 */ /* 0x000fea0003800200 */
.L_x_27381:
[----:B------:R-:W-:Y:S01]  /*45c0*/  IMAD.SHL.U32 R0, R0, 0x200000, RZ ;  /* 0x0020000000007824 */ /* 0x000fe200078e00ff */
[----:B------:R-:W-:-:S04]  /*45d0*/  LEA R3, R3, 0x37800000, 0x17 ;  /* 0x3780000003037811 */ /* 0x000fc800078eb8ff */
[----:B------:R-:W-:Y:S01]  /*45e0*/  LOP3.LUT R22, R3, R0, R7, 0xfe, !PT ;  /* 0x0000000003167212 */ /* 0x000fe200078efe07 */
[----:B------:R-:W-:Y:S06]  /*45f0*/  BRA `(.L_x_27364) ;  /* 0x0000000000947947 */ /* 0x000fec0003800000 */
.L_x_27376:
        /* <DEDUP_REMOVED lines=14> */
.L_x_27363:
        /* <DEDUP_REMOVED lines=16> */
.L_x_27385:
[----:B------:R-:W-:Y:S01]  /*47e0*/  IMAD.MOV.U32 R22, RZ, RZ, RZ ;  /* 0x000000ffff167224 */ /* 0x000fe200078e00ff */
[----:B------:R-:W-:Y:S06]  /*47f0*/  BRA `(.L_x_27364) ;  /* 0x0000000000147947 */ /* 0x000fec0003800000 */
.L_x_27384:
[----:B------:R-:W2:Y:S02]  /*4800*/  LDG.E.64 R22, desc[UR36][R4.64] ;  /* 0x0000002404167981 */ /* 0x000ea4000c1e1b00 */
[----:B--2---:R0:W2:Y:S01]  /*4810*/  I2F.U64 R22, R22 ;  /* 0x0000001600167312 */ /* 0x0040a20000301000 */
[----:B------:R-:W-:Y:S05]  /*4820*/  BRA `(.L_x_27364) ;  /* 0x0000000000087947 */ /* 0x000fea0003800000 */
.L_x_27383:
[----:B------:R-:W2:Y:S02]  /*4830*/  LDG.E R4, desc[UR36][R4.64] ;  /* 0x0000002404047981 */ /* 0x000ea4000c1e1900 */
[----:B--2---:R-:W-:-:S07]  /*4840*/  I2FP.F32.U32 R22, R4 ;  /* 0x0000000400167245 */ /* 0x004fce0000201000 */
.L_x_27364:
[----:B------:R-:W-:Y:S05]  /*4850*/  BSYNC.RECONVERGENT B6 ;  /* 0x0000000000067941 */ /* 0x000fea0003800200 */
.L_x_27358:
        /* <DEDUP_REMOVED lines=20> */
.L_x_27390:
[----:B------:R-:W4:Y:S02]  /*49a0*/  LDG.E.U8 R4, desc[UR36][R4.64] ;  /* 0x0000002404047981 */ /* 0x000f24000c1e1100 */
[----:B----4-:R-:W-:Y:S01]  /*49b0*/  I2FP.F32.U32 R23, R4 ;  /* 0x0000000400177245 */ /* 0x010fe20000201000 */
[----:B------:R-:W-:Y:S06]  /*49c0*/  BRA `(.L_x_27392) ;  /* 0x0000000c00247947 */ /* 0x000fec0003800000 */
.L_x_27389:
        /* <DEDUP_REMOVED lines=9> */
.L_x_27394:
[----:B------:R-:W4:Y:S02]  /*4a60*/  LDG.E R4, desc[UR36][R4.64] ;  /* 0x0000002404047981 */ /* 0x000f24000c1e1900 */
[----:B----4-:R-:W-:Y:S01]  /*4a70*/  I2FP.F32.S32 R23, R4 ;  /* 0x0000000400177245 */ /* 0x010fe20000201400 */
[----:B------:R-:W-:Y:S06]  /*4a80*/  BRA `(.L_x_27392) ;  /* 0x0000000800f47947 */ /* 0x000fec0003800000 */
.L_x_27393:
[----:B------:R-:W4:Y:S02]  /*4a90*/  LDG.E.U16 R4, desc[UR36][R4.64] ;  /* 0x0000002404047981 */ /* 0x000f24000c1e1500 */
[----:B----4-:R0:W1:Y:S01]  /*4aa0*/  I2F.S16 R23, R4 ;  /* 0x0000000400177306 */ /* 0x0100620000101400 */
[----:B------:R-:W-:Y:S05]  /*4ab0*/  BRA `(.L_x_27392) ;  /* 0x0000000800e87947 */ /* 0x000fea0003800000 */
.L_x_27388:
[----:B------:R-:W-:-:S09]  /*4ac0*/  UISETP.GT.AND UP0, UPT, UR4, 0x6, UPT ;  /* 0x000000060400788c */ /* 0x000fd2000bf04270 */
[----:B------:R-:W-:Y:S05]  /*4ad0*/  BRA.U UP0, `(.L_x_27395) ;  /* 0x0000000100247547 */ /* 0x000fea000b800000 */
[----:B------:R-:W-:-:S09]  /*4ae0*/  UISETP.NE.AND UP0, UPT, UR4, 0x5, UPT ;  /* 0x000000050400788c */ /* 0x000fd2000bf05270 */
[----:B------:R-:W-:Y:S05]  /*4af0*/  BRA.U !UP0, `(.L_x_27396) ;  /* 0x0000000108107547 */ /* 0x000fea000b800000 */
[----:B------:R-:W-:-:S09]  /*4b00*/  UISETP.NE.AND UP0, UPT, UR4, 0x6, UPT ;  /* 0x000000060400788c */ /* 0x000fd2000bf05270 */
[----:B------:R-:W-:Y:S05]  /*4b10*/  BRA.U UP0, `(.L_x_27391) ;  /* 0x0000000900747547 */ /* 0x000fea000b800000 */
[----:B----4-:R4:W5:Y:S01]  /*4b20*/  LDG.E R23, desc[UR36][R4.64] ;  /* 0x0000002404177981 */ /* 0x010962000c1e1900 */
[----:B------:R-:W-:Y:S05]  /*4b30*/  BRA `(.L_x_27392) ;  /* 0x0000000800c87947 */ /* 0x000fea0003800000 */
.L_x_27396:
[----:B------:R-:W4:Y:S02]  /*4b40*/  LDG.E.U16 R4, desc[UR36][R4.64] ;  /* 0x0000002404047981 */ /* 0x000f24000c1e1500 */
[----:B----4-:R-:W-:Y:S01]  /*4b50*/  HADD2.F32 R23, -RZ, R4.H0_H0 ;  /* 0x20000004ff177230 */ /* 0x010fe20000004100 */
[----:B------:R-:W-:Y:S06]  /*4b60*/  BRA `(.L_x_27392) ;  /* 0x0000000800bc7947 */ /* 0x000fec0003800000 */
.L_x_27395:
        /* <DEDUP_REMOVED lines=8> */
.L_x_27398:
[----:B------:R-:W4:Y:S02]  /*4bf0*/  LDG.E.U16 R4, desc[UR36][R4.64] ;  /* 0x0000002404047981 */ /* 0x000f24000c1e1500 */
[----:B----4-:R-:W-:Y:S01]  /*4c00*/  HADD2.F32 R23, -RZ, R4.H0_H0 ;  /* 0x20000004ff177230 */ /* 0x010fe20000004100 */
[----:B------:R-:W-:Y:S06]  /*4c10*/  BRA `(.L_x_27392) ;  /* 0x0000000800907947 */ /* 0x000fec0003800000 */
.L_x_27397:
[----:B------:R-:W4:Y:S01]  /*4c20*/  LDG.E.64 R4, desc[UR36][R4.64] ;  /* 0x0000002404047981 */ /* 0x000f22000c1e1b00 */
[----:B------:R-:W-:Y:S01]  /*4c30*/  UMOV UR4, 0xf0000000 ;  /* 0xf000000000047882 */ /* 0x000fe20000000000 */
[----:B------:R-:W-:Y:S01]  /*4c40*/  UMOV UR5, 0x380fffff ;  /* 0x380fffff00057882 */ /* 0x000fe20000000000 */
[----:B----4-:R-:W0:Y:S01]  /*4c50*/  F2F.F32.F64 R23, R4 ;  /* 0x0000000400177310 */ /* 0x010e220000301000 */
[----:B------:R-:W-:-:S14]  /*4c60*/  DSETP.GEU.AND P0, PT, |R4|, UR4, PT ;  /* 0x0000000404007e2a */ /* 0x000fdc000bf0e200 */
[----:B0-----:R-:W-:Y:S01]  /*4c70*/  @!P0 FMUL R23, R23, 1.175494350822287508e-38 ;  /* 0x0080000017178820 */ /* 0x001fe20000400000 */
[----:B------:R-:W-:Y:S06]  /*4c80*/  BRA `(.L_x_27392) ;  /* 0x0000000800747947 */ /* 0x000fec0003800000 */
.L_x_27387:
        /* <DEDUP_REMOVED lines=10> */
[----:B----4-:R-:W-:Y:S01]  /*4d30*/  FSEL R23, RZ, 1, !P0 ;  /* 0x3f800000ff177808 */ /* 0x010fe20004000000 */
[----:B------:R-:W-:Y:S08]  /*4d40*/  BRA `(.L_x_27392) ;  /* 0x0000000800447947 */ /* 0x000ff00003800000 */
.L_x_27401:
[----:B------:R-:W4:Y:S01]  /*4d50*/  LDG.E.64 R4, desc[UR36][R4.64] ;  /* 0x0000002404047981 */ /* 0x000f22000c1e1b00 */
[----:B------:R-:W-:Y:S01]  /*4d60*/  UMOV UR4, 0xf0000000 ;  /* 0xf000000000047882 */ /* 0x000fe20000000000 */
[----:B------:R-:W-:Y:S01]  /*4d70*/  UMOV UR5, 0x380fffff ;  /* 0x380fffff00057882 */ /* 0x000fe20000000000 */
[----:B----4-:R-:W0:Y:S01]  /*4d80*/  F2F.F32.F64 R23, R4 ;  /* 0x0000000400177310 */ /* 0x010e220000301000 */
[----:B------:R-:W-:-:S14]  /*4d90*/  DSETP.GEU.AND P0, PT, |R4|, UR4, PT ;  /* 0x0000000404007e2a */ /* 0x000fdc000bf0e200 */
[----:B0-----:R-:W-:Y:S01]  /*4da0*/  @!P0 FMUL R23, R23, 1.175494350822287508e-38 ;  /* 0x0080000017178820 */ /* 0x001fe20000400000 */
[----:B------:R-:W-:Y:S06]  /*4db0*/  BRA `(.L_x_27392) ;  /* 0x0000000800287947 */ /* 0x000fec0003800000 */
.L_x_27400:
        /* <DEDUP_REMOVED lines=25> */
.L_x_27403:
[----:B------:R-:W2:Y:S02]  /*4f50*/  LDG.E.U8 R4, desc[UR36][R4.64] ;  /* 0x0000002404047981 */ /* 0x000ea4000c1e1100 */
[C---:B--2---:R-:W-:Y:S02]  /*4f60*/  IMAD.SHL.U32 R0, R4.reuse, 0x2000000, RZ ;  /* 0x0200000004007824 */ /* 0x044fe400078e00ff */
[----:B------:R-:W-:-:S03]  /*4f70*/  IMAD.SHL.U32 R6, R4, 0x100, RZ ;  /* 0x0000010004067824 */ /* 0x000fc600078e00ff */
[----:B------:R-:W-:Y:S02]  /*4f80*/  ISETP.GE.U32.AND P0, PT, R0, 0x8000000, PT ;  /* 0x080000000000780c */ /* 0x000fe40003f06070 */
[----:B----4-:R-:W-:-:S11]  /*4f90*/  PRMT R23, R6, 0x9910, RZ ;  /* 0x0000991006177816 */ /* 0x010fd600000000ff */
[----:B------:R-:W-:Y:S02]  /*4fa0*/  @!P0 LOP3.LUT R3, R6, 0x7f00, RZ, 0xc0, !PT ;  /* 0x00007f0006038812 */ /* 0x000fe400078ec0ff */
[----:B------:R-:W-:Y:S02]  /*4fb0*/  @P0 LEA.HI R0, R0, 0x70000000, RZ, 0x1c ;  /* 0x7000000000000811 */ /* 0x000fe400078fe0ff */
[----:B------:R-:W-:-:S03]  /*4fc0*/  @!P0 LOP3.LUT R3, R3, 0x3f000000, RZ, 0xfc, !PT ;  /* 0x3f00000003038812 */ /* 0x000fc600078efcff */
[----:B------:R-:W-:Y:S02]  /*4fd0*/  @P0 FMUL.FTZ R0, R0, 1.9259299443872358531e-34 ;  /* 0x0780000000000820 */ /* 0x000fe40000410000 */
[----:B------:R-:W-:-:S05]  /*4fe0*/  @!P0 FADD.FTZ R0, R3, -0.5 ;  /* 0xbf00000003008421 */ /* 0x000fca0000010000 */
[----:B------:R-:W-:Y:S01]  /*4ff0*/  LOP3.LUT R23, R0, 0x80000000, R23, 0xf8, !PT ;  /* 0x8000000000177812 */ /* 0x000fe200078ef817 */
[----:B------:R-:W-:Y:S06]  /*5000*/  BRA `(.L_x_27392) ;  /* 0x0000000400947947 */ /* 0x000fec0003800000 */
.L_x_27402:
[----:B------:R-:W4:Y:S02]  /*5010*/  LDG.E.U16 R4, desc[UR36][R4.64] ;  /* 0x0000002404047981 */ /* 0x000f24000c1e1500 */
[----:B----4-:R-:W-:Y:S01]  /*5020*/  IMAD.U32 R23, R4, 0x10000, RZ ;  /* 0x0001000004177824 */ /* 0x010fe200078e00ff */
[----:B------:R-:W-:Y:S06]  /*5030*/  BRA `(.L_x_27392) ;  /* 0x0000000400887947 */ /* 0x000fec0003800000 */
.L_x_27399:
        /* <DEDUP_REMOVED lines=11> */
.L_x_27406:
[----:B------:R-:W2:Y:S01]  /*50f0*/  LDG.E.U8 R4, desc[UR36][R4.64] ;  /* 0x0000002404047981 */ /* 0x000ea2000c1e1100 */
        /* <DEDUP_REMOVED lines=19> */
.L_x_27408:
[----:B------:R-:W-:Y:S05]  /*5230*/  BSYNC.RECONVERGENT B0 ;  /* 0x0000000000007941 */ /* 0x000fea0003800200 */
.L_x_27407:
[----:B------:R-:W-:Y:S01]  /*5240*/  IMAD.SHL.U32 R0, R0, 0x100000, RZ ;  /* 0x0010000000007824 */ /* 0x000fe200078e00ff */
[----:B------:R-:W-:-:S04]  /*5250*/  LEA R3, R3, 0x3b800000, 0x17 ;  /* 0x3b80000003037811 */ /* 0x000fc800078eb8ff */
[----:B------:R-:W-:Y:S01]  /*5260*/  LOP3.LUT R23, R3, R0, R23, 0xfe, !PT ;  /* 0x0000000003177212 */ /* 0x000fe200078efe17 */
[----:B------:R-:W-:Y:S06]  /*5270*/  BRA `(.L_x_27392) ;  /* 0x0000000000f87947 */ /* 0x000fec0003800000 */
.L_x_27405:
        /* <DEDUP_REMOVED lines=20> */
.L_x_27410:
[----:B------:R-:W-:Y:S05]  /*53c0*/  BSYNC.RECONVERGENT B0 ;  /* 0x0000000000007941 */ /* 0x000fea0003800200 */
.L_x_27409:
[----:B------:R-:W-:Y:S01]  /*53d0*/  IMAD.SHL.U32 R0, R0, 0x200000, RZ ;  /* 0x0020000000007824 */ /* 0x000fe200078e00ff */
[----:B------:R-:W-:-:S04]  /*53e0*/  LEA R3, R3, 0x37800000, 0x17 ;  /* 0x3780000003037811 */ /* 0x000fc800078eb8ff */
[----:B------:R-:W-:Y:S01]  /*53f0*/  LOP3.LUT R23, R3, R0, R23, 0xfe, !PT ;  /* 0x0000000003177212 */ /* 0x000fe200078efe17 */
[----:B------:R-:W-:Y:S06]  /*5400*/  BRA `(.L_x_27392) ;  /* 0x0000000000947947 */ /* 0x000fec0003800000 */
.L_x_27404:
[----:B------:R-:W-:-:S09]  /*5410*/  UISETP.NE.AND UP0, UPT, UR4, 0x1c, UPT ;  /* 0x0000001c0400788c */ /* 0x000fd2000bf05270 */
[----:B------:R-:W-:Y:S05]  /*5420*/  BRA.U !UP0, `(.L_x_27411) ;  /* 0x0000000108847547 */ /* 0x000fea000b800000 */
[----:B------:R-:W-:-:S09]  /*5430*/  UISETP.NE.AND UP0, UPT, UR4, 0x1d, UPT ;  /* 0x0000001d0400788c */ /* 0x000fd2000bf05270 */
[----:B------:R-:W-:Y:S05]  /*5440*/  BRA.U !UP0, `(.L_x_27412) ;  /* 0x0000000108707547 */ /* 0x000fea000b800000 */
[----:B------:R-:W-:-:S09]  /*5450*/  UISETP.NE.AND UP0, UPT, UR4, 0x2c, UPT ;  /* 0x0000002c0400788c */ /* 0x000fd2000bf05270 */
[----:B------:R-:W-:Y:S05]  /*5460*/  BRA.U UP0, `(.L_x_27391) ;  /* 0x0000000100207547 */ /* 0x000fea000b800000 */
[----:B------:R-:W2:Y:S01]  /*5470*/  LDG.E.U8 R4, desc[UR36][R4.64] ;  /* 0x0000002404047981 */ /* 0x000ea2000c1e1100 */
[----:B----4-:R-:W-:Y:S01]  /*5480*/  IMAD.MOV.U32 R23, RZ, RZ, 0x400000 ;  /* 0x00400000ff177424 */ /* 0x010fe200078e00ff */
[----:B--2---:R-:W-:-:S13]  /*5490*/  ISETP.NE.AND P0, PT, R4, RZ, PT ;  /* 0x000000ff0400720c */ /* 0x004fda0003f05270 */
[----:B------:R-:W-:Y:S05]  /*54a0*/  @!P0 BRA `(.L_x_27392) ;  /* 0x00000000006c8947 */ /* 0x000fea0003800000 */
[----:B------:R-:W-:-:S13]  /*54b0*/  ISETP.NE.AND P0, PT, R4, 0xff, PT ;  /* 0x000000ff0400780c */ /* 0x000fda0003f05270 */
[----:B------:R-:W-:Y:S02]  /*54c0*/  @!P0 IMAD.MOV.U32 R23, RZ, RZ, 0x7f800001 ;  /* 0x7f800001ff178424 */ /* 0x000fe400078e00ff */
[----:B------:R-:W-:Y:S01]  /*54d0*/  @P0 IMAD.SHL.U32 R23, R4, 0x800000, RZ ;  /* 0x0080000004170824 */ /* 0x000fe200078e00ff */
[----:B------:R-:W-:Y:S06]  /*54e0*/  BRA `(.L_x_27392) ;  /* 0x00000000005c7947 */ /* 0x000fec0003800000 */
.L_x_27391:
        /* <DEDUP_REMOVED lines=16> */
.L_x_27413:
[----:B------:R-:W-:Y:S01]  /*55f0*/  IMAD.MOV.U32 R23, RZ, RZ, RZ ;  /* 0x000000ffff177224 */ /* 0x000fe200078e00ff */
[----:B------:R-:W-:Y:S06]  /*5600*/  BRA `(.L_x_27392) ;  /* 0x0000000000147947 */ /* 0x000fec0003800000 */
.L_x_27412:
[----:B------:R-:W4:Y:S02]  /*5610*/  LDG.E.64 R4, desc[UR36][R4.64] ;  /* 0x0000002404047981 */ /* 0x000f24000c1e1b00 */
[----:B----4-:R0:W1:Y:S01]  /*5620*/  I2F.U64 R23, R4 ;  /* 0x0000000400177312 */ /* 0x0100620000301000 */
[----:B------:R-:W-:Y:S05]  /*5630*/  BRA `(.L_x_27392) ;  /* 0x0000000000087947 */ /* 0x000fea0003800000 */
.L_x_27411:
[----:B------:R-:W4:Y:S02]  /*5640*/  LDG.E R4, desc[UR36][R4.64] ;  /* 0x0000002404047981 */ /* 0x000f24000c1e1900 */
[----:B----4-:R-:W-:-:S07]  /*5650*/  I2FP.F32.U32 R23, R4 ;  /* 0x0000000400177245 */ /* 0x010fce0000201000 */
.L_x_27392:
[----:B------:R-:W-:Y:S05]  /*5660*/  BSYNC.RECONVERGENT B6 ;  /* 0x0000000000067941 */ /* 0x000fea0003800200 */
.L_x_27386:
[----:B------:R-:W-:-:S07]  /*5670*/  VIADD R26, R26, 0x80 ;  /* 0x000000801a1a7836 */ /* 0x000fce0000000000 */
.L_x_27357:
[----:B------:R-:W-:Y:S05]  /*5680*/  BSYNC.RECONVERGENT B7 ;  /* 0x0000000000077941 */ /* 0x000fea0003800200 */
.L_x_27356:
        /* <DEDUP_REMOVED lines=26> */
.L_x_27420:
[----:B------:R-:W2:Y:S02]  /*5830*/  LDG.E.U8 R4, desc[UR36][R4.64] ;  /* 0x0000002404047981 */ /* 0x000ea4000c1e1100 */
[----:B--2---:R-:W-:Y:S01]  /*5840*/  I2FP.F32.U32 R24, R4 ;  /* 0x0000000400187245 */ /* 0x004fe20000201000 */
[----:B------:R-:W-:Y:S06]  /*5850*/  BRA `(.L_x_27422) ;  /* 0x0000000c00287947 */ /* 0x000fec0003800000 */
.L_x_27419:
        /* <DEDUP_REMOVED lines=9> */
.L_x_27424:
[----:B------:R-:W2:Y:S02]  /*58f0*/  LDG.E R4, desc[UR36][R4.64] ;  /* 0x0000002404047981 */ /* 0x000ea4000c1e1900 */
[----:B--2---:R-:W-:Y:S01]  /*5900*/  I2FP.F32.S32 R24, R4 ;  /* 0x0000000400187245 */ /* 0x004fe20000201400 */
[----:B------:R-:W-:Y:S06]  /*5910*/  BRA `(.L_x_27422) ;  /* 0x0000000800f87947 */ /* 0x000fec0003800000 */
.L_x_27423:
[----:B------:R-:W2:Y:S02]  /*5920*/  LDG.E.U16 R4, desc[UR36][R4.64] ;  /* 0x0000002404047981 */ /* 0x000ea4000c1e1500 */
[----:B--2---:R0:W2:Y:S01]  /*5930*/  I2F.S16 R24, R4 ;  /* 0x0000000400187306 */ /* 0x0040a20000101400 */
[----:B------:R-:W-:Y:S05]  /*5940*/  BRA `(.L_x_27422) ;  /* 0x0000000800ec7947 */ /* 0x000fea0003800000 */
.L_x_27418:
        /* <DEDUP_REMOVED lines=8> */
.L_x_27426:
[----:B------:R-:W2:Y:S02]  /*59d0*/  LDG.E.U16 R4, desc[UR36][R4.64] ;  /* 0x0000002404047981 */ /* 0x000ea4000c1e1500 */
[----:B--2---:R-:W-:Y:S01]  /*59e0*/  HADD2.F32 R24, -RZ, R4.H0_H0 ;  /* 0x20000004ff187230 */ /* 0x004fe20000004100 */
[----:B------:R-:W-:Y:S06]  /*59f0*/  BRA `(.L_x_27422) ;  /* 0x0000000800c07947 */ /* 0x000fec0003800000 */
.L_x_27425:
        /* <DEDUP_REMOVED lines=8> */
.L_x_27428:
[----:B------:R-:W2:Y:S02]  /*5a80*/  LDG.E.U16 R4, desc[UR36][R4.64] ;  /* 0x0000002404047981 */ /* 0x000ea4000c1e1500 */
[----:B--2---:R-:W-:Y:S01]  /*5a90*/  HADD2.F32 R24, -RZ, R4.H0_H0 ;  /* 0x20000004ff187230 */ /* 0x004fe20000004100 */
[----:B------:R-:W-:Y:S06]  /*5aa0*/  BRA `(.L_x_27422) ;  /* 0x0000000800947947 */ /* 0x000fec0003800000 */
.L_x_27427:
[----:B------:R-:W2:Y:S01]  /*5ab0*/  LDG.E.64 R4, desc[UR36][R4.64] ;  /* 0x0000002404047981 */ /* 0x000ea2000c1e1b00 */
[----:B------:R-:W-:Y:S01]  /*5ac0*/  UMOV UR4, 0xf0000000 ;  /* 0xf000000000047882 */ /* 0x000fe20000000000 */
[----:B------:R-:W-:Y:S01]  /*5ad0*/  UMOV UR5, 0x380fffff ;  /* 0x380fffff00057882 */ /* 0x000fe20000000000 */
[----:B--2---:R-:W0:Y:S01]  /*5ae0*/  F2F.F32.F64 R24, R4 ;  /* 0x0000000400187310 */ /* 0x004e220000301000 */
[----:B------:R-:W-:-:S14]  /*5af0*/  DSETP.GEU.AND P0, PT, |R4|, UR4, PT ;  /* 0x0000000404007e2a */ /* 0x000fdc000bf0e200 */
[----:B0-----:R-:W-:Y:S01]  /*5b00*/  @!P0 FMUL R24, R24, 1.175494350822287508e-38 ;  /* 0x0080000018188820 */ /* 0x001fe20000400000 */
[----:B------:R-:W-:Y:S06]  /*5b10*/  BRA `(.L_x_27422) ;  /* 0x0000000800787947 */ /* 0x000fec0003800000 */
.L_x_27417:
        /* <DEDUP_REMOVED lines=12> */
.L_x_27431:
[----:B------:R-:W2:Y:S01]  /*5be0*/  LDG.E.64 R4, desc[UR36][R4.64] ;  /* 0x0000002404047981 */ /* 0x000ea2000c1e1b00 */
[----:B------:R-:W-:Y:S01]  /*5bf0*/  UMOV UR4, 0xf0000000 ;  /* 0xf000000000047882 */ /* 0x000fe20000000000 */
[----:B------:R-:W-:Y:S01]  /*5c00*/  UMOV UR5, 0x380fffff ;  /* 0x380fffff00057882 */ /* 0x000fe20000000000 */
[----:B--2---:R-:W0:Y:S01]  /*5c10*/  F2F.F32.F64 R24, R4 ;  /* 0x0000000400187310 */ /* 0x004e220000301000 */
[----:B------:R-:W-:-:S14]  /*5c20*/  DSETP.GEU.AND P0, PT, |R4|, UR4, PT ;  /* 0x0000000404007e2a */ /* 0x000fdc000bf0e200 */
[----:B0-----:R-:W-:Y:S01]  /*5c30*/  @!P0 FMUL R24, R24, 1.175494350822287508e-38 ;  /* 0x0080000018188820 */ /* 0x001fe20000400000 */
[----:B------:R-:W-:Y:S06]  /*5c40*/  BRA `(.L_x_27422) ;  /* 0x00000008002c7947 */ /* 0x000fec0003800000 */
.L_x_27430:
        /* <DEDUP_REMOVED lines=25> */
.L_x_27433:
        /* <DEDUP_REMOVED lines=13> */
.L_x_27432:
[----:B------:R-:W2:Y:S02]  /*5eb0*/  LDG.E.U16 R4, desc[UR36][R4.64] ;  /* 0x0000002404047981 */ /* 0x000ea4000c1e1500 */
[----:B--2---:R-:W-:Y:S01]  /*5ec0*/  IMAD.U32 R24, R4, 0x10000, RZ ;  /* 0x0001000004187824 */ /* 0x004fe200078e00ff */
[----:B------:R-:W-:Y:S06]  /*5ed0*/  BRA `(.L_x_27422) ;  /* 0x0000000400887947 */ /* 0x000fec0003800000 */
.L_x_27429:
        /* <DEDUP_REMOVED lines=11> */
.L_x_27436:
        /* <DEDUP_REMOVED lines=20> */
.L_x_27438:
[----:B------:R-:W-:Y:S05]  /*60d0*/  BSYNC.RECONVERGENT B0 ;  /* 0x0000000000007941 */ /* 0x000fea0003800200 */
.L_x_27437:
[----:B------:R-:W-:Y:S01]  /*60e0*/  IMAD.SHL.U32 R0, R0, 0x100000, RZ ;  /* 0x0010000000007824 */ /* 0x000fe200078e00ff */
[----:B------:R-:W-:-:S04]  /*60f0*/  LEA R3, R3, 0x3b800000, 0x17 ;  /* 0x3b80000003037811 */ /* 0x000fc800078eb8ff */
[----:B------:R-:W-:Y:S01]  /*6100*/  LOP3.LUT R24, R3, R0, R7, 0xfe, !PT ;  /* 0x0000000003187212 */ /* 0x000fe200078efe07 */
[----:B------:R-:W-:Y:S06]  /*6110*/  BRA `(.L_x_27422) ;  /* 0x0000000000f87947 */ /* 0x000fec0003800000 */
.L_x_27435:
        /* <DEDUP_REMOVED lines=20> */
.L_x_27440:
[----:B------:R-:W-:Y:S05]  /*6260*/  BSYNC.RECONVERGENT B0 ;  /* 0x0000000000007941 */ /* 0x000fea0003800200 */
.L_x_27439:
[----:B------:R-:W-:Y:S01]  /*6270*/  IMAD.SHL.U32 R0, R0, 0x200000, RZ ;  /* 0x0020000000007824 */ /* 0x000fe200078e00ff */
[----:B------:R-:W-:-:S04]  /*6280*/  LEA R3, R3, 0x37800000, 0x17 ;  /* 0x3780000003037811 */ /* 0x000fc800078eb8ff */
[----:B------:R-:W-:Y:S01]  /*6290*/  LOP3.LUT R24, R3, R0, R7, 0xfe, !PT ;  /* 0x0000000003187212 */ /* 0x000fe200078efe07 */
[----:B------:R-:W-:Y:S06]  /*62a0*/  BRA `(.L_x_27422) ;  /* 0x0000000000947947 */ /* 0x000fec0003800000 */
.L_x_27434:
        /* <DEDUP_REMOVED lines=14> */
.L_x_27421:
        /* <DEDUP_REMOVED lines=16> */
.L_x_27443:
[----:B------:R-:W-:Y:S01]  /*6490*/  IMAD.MOV.U32 R24, RZ, RZ, RZ ;  /* 0x000000ffff187224 */ /* 0x000fe200078e00ff */
[----:B------:R-:W-:Y:S06]  /*64a0*/  BRA `(.L_x_27422) ;  /* 0x0000000000147947 */ /* 0x000fec0003800000 */
.L_x_27442:
[----:B------:R-:W2:Y:S02]  /*64b0*/  LDG.E.64 R4, desc[UR36][R4.64] ;  /* 0x0000002404047981 */ /* 0x000ea4000c1e1b00 */
[----:B--2---:R0:W2:Y:S01]  /*64c0*/  I2F.U64 R24, R4 ;  /* 0x0000000400187312 */ /* 0x0040a20000301000 */
[----:B------:R-:W-:Y:S05]  /*64d0*/  BRA `(.L_x_27422) ;  /* 0x0000000000087947 */ /* 0x000fea0003800000 */
.L_x_27441:
[----:B------:R-:W2:Y:S02]  /*64e0*/  LDG.E R4, desc[UR36][R4.64] ;  /* 0x0000002404047981 */ /* 0x000ea4000c1e1900 */
[----:B--2---:R-:W-:-:S07]  /*64f0*/  I2FP.F32.U32 R24, R4 ;  /* 0x0000000400187245 */ /* 0x004fce0000201000 */
.L_x_27422:
[----:B------:R-:W-:Y:S05]  /*6500*/  BSYNC.RECONVERGENT B6 ;  /* 0x0000000000067941 */ /* 0x000fea0003800200 */
.L_x_27416:
        /* <DEDUP_REMOVED lines=20> */
.L_x_27447:
[----:B------:R-:W4:Y:S02]  /*6650*/  LDG.E.U8 R4, desc[UR36][R4.64] ;  /* 0x0000002404047981 */ /* 0x000f24000c1e1100 */
[----:B----4-:R-:W-:Y:S01]  /*6660*/  I2FP.F32.U32 R19, R4 ;  /* 0x0000000400137245 */ /* 0x010fe20000201000 */
[----:B------:R-:W-:Y:S06]  /*6670*/  BRA `(.L_x_27415) ;  /* 0x0000000c00187947 */ /* 0x000fec0003800000 */
.L_x_27446:
        /* <DEDUP_REMOVED lines=9> */
.L_x_27450:
[----:B------:R-:W4:Y:S02]  /*6710*/  LDG.E R4, desc[UR36][R4.64] ;  /* 0x0000002404047981 */ /* 0x000f24000c1e1900 */
[----:B----4-:R-:W-:Y:S01]  /*6720*/  I2FP.F32.S32 R19, R4 ;  /* 0x0000000400137245 */ /* 0x010fe20000201400 */
[----:B------:R-:W-:Y:S06]  /*6730*/  BRA `(.L_x_27415) ;  /* 0x0000000800e87947 */ /* 0x000fec0003800000 */
.L_x_27449:
[----:B------:R-:W4:Y:S02]  /*6740*/  LDG.E.U16 R4, desc[UR36][R4.64] ;  /* 0x0000002404047981 */ /* 0x000f24000c1e1500 */
[----:B----4-:R0:W1:Y:S01]  /*6750*/  I2F.S16 R19, R4 ;  /* 0x0000000400137306 */ /* 0x0100620000101400 */
[----:B------:R-:W-:Y:S05]  /*6760*/  BRA `(.L_x_27415) ;  /* 0x0000000800dc7947 */ /* 0x000fea0003800000 */
.L_x_27445:
        /* <DEDUP_REMOVED lines=8> */
.L_x_27452:
[----:B------:R-:W4:Y:S02]  /*67f0*/  LDG.E.U16 R4, desc[UR36][R4.64] ;  /* 0x0000002404047981 */ /* 0x000f24000c1e1500 */
[----:B----4-:R-:W-:Y:S01]  /*6800*/  HADD2.F32 R19, -RZ, R4.H0_H0 ;  /* 0x20000004ff137230 */ /* 0x010fe20000004100 */
[----:B------:R-:W-:Y:S06]  /*6810*/  BRA `(.L_x_27415) ;  /* 0x0000000800b07947 */ /* 0x000fec0003800000 */
.L_x_27451:
        /* <DEDUP_REMOVED lines=8> */
.L_x_27454:
[----:B------:R-:W4:Y:S02]  /*68a0*/  LDG.E.U16 R4, desc[UR36][R4.64] ;  /* 0x0000002404047981 */ /* 0x000f24000c1e1500 */
[----:B----4-:R-:W-:Y:S01]  /*68b0*/  HADD2.F32 R19, -RZ, R4.H0_H0 ;  /* 0x20000004ff137230 */ /* 0x010fe20000004100 */
[----:B------:R-:W-:Y:S06]  /*68c0*/  BRA `(.L_x_27415) ;  /* 0x0000000800847947 */ /* 0x000fec0003800000 */
.L_x_27453:
[----:B------:R-:W4:Y:S01]  /*68d0*/  LDG.E.64 R4, desc[UR36][R4.64] ;  /* 0x0000002404047981 */ /* 0x000f22000c1e1b00 */
[----:B------:R-:W-:Y:S01]  /*68e0*/  UMOV UR4, 0xf0000000 ;  /* 0xf000000000047882 */ /* 0x000fe20000000000 */
[----:B------:R-:W-:Y:S01]  /*68f0*/  UMOV UR5, 0x380fffff ;  /* 0x380fffff00057882 */ /* 0x000fe20000000000 */
[----:B----4-:R-:W0:Y:S01]  /*6900*/  F2F.F32.F64 R19, R4 ;  /* 0x0000000400137310 */ /* 0x010e220000301000 */
[----:B------:R-:W-:-:S14]  /*6910*/  DSETP.GEU.AND P0, PT, |R4|, UR4, PT ;  /* 0x0000000404007e2a */ /* 0x000fdc000bf0e200 */
[----:B0-----:R-:W-:Y:S01]  /*6920*/  @!P0 FMUL R19, R19, 1.175494350822287508e-38 ;  /* 0x0080000013138820 */ /* 0x001fe20000400000 */
[----:B------:R-:W-:Y:S06]  /*6930*/  BRA `(.L_x_27415) ;  /* 0x0000000800687947 */ /* 0x000fec0003800000 */
.L_x_27444:
        /* <DEDUP_REMOVED lines=12> */
.L_x_27457:
[----:B------:R-:W4:Y:S01]  /*6a00*/  LDG.E.64 R4, desc[UR36][R4.64] ;  /* 0x0000002404047981 */ /* 0x000f22000c1e1b00 */
[----:B------:R-:W-:Y:S01]  /*6a10*/  UMOV UR4, 0xf0000000 ;  /* 0xf000000000047882 */ /* 0x000fe20000000000 */
[----:B------:R-:W-:Y:S01]  /*6a20*/  UMOV UR5, 0x380fffff ;  /* 0x380fffff00057882 */ /* 0x000fe20000000000 */
[----:B----4-:R-:W0:Y:S01]  /*6a30*/  F2F.F32.F64 R19, R4 ;  /* 0x0000000400137310 */ /* 0x010e220000301000 */
[----:B------:R-:W-:-:S14]  /*6a40*/  DSETP.GEU.AND P0, PT, |R4|, UR4, PT ;  /* 0x0000000404007e2a */ /* 0x000fdc000bf0e200 */
[----:B0-----:R-:W-:Y:S01]  /*6a50*/  @!P0 FMUL R19, R19, 1.175494350822287508e-38 ;  /* 0x0080000013138820 */ /* 0x001fe20000400000 */
[----:B------:R-:W-:Y:S06]  /*6a60*/  BRA `(.L_x_27415) ;  /* 0x00000008001c7947 */ /* 0x000fec0003800000 */
.L_x_27456:
        /* <DEDUP_REMOVED lines=25> */
.L_x_27459:
        /* <DEDUP_REMOVED lines=12> */
.L_x_27458:
[----:B------:R-:W4:Y:S02]  /*6cc0*/  LDG.E.U16 R4, desc[UR36][R4.64] ;  /* 0x0000002404047981 */ /* 0x000f24000c1e1500 */
[----:B----4-:R-:W-:Y:S01]  /*6cd0*/  IMAD.U32 R19, R4, 0x10000, RZ ;  /* 0x0001000004137824 */ /* 0x010fe200078e00ff */
[----:B------:R-:W-:Y:S06]  /*6ce0*/  BRA `(.L_x_27415) ;  /* 0x00000004007c7947 */ /* 0x000fec0003800000 */
.L_x_27455:
        /* <DEDUP_REMOVED lines=11> */
.L_x_27462:
        /* <DEDUP_REMOVED lines=19> */
.L_x_27464:
[----:B------:R-:W-:Y:S05]  /*6ed0*/  BSYNC.RECONVERGENT B0 ;  /* 0x0000000000007941 */ /* 0x000fea0003800200 */
.L_x_27463:
[----:B------:R-:W-:Y:S01]  /*6ee0*/  IMAD.SHL.U32 R0, R0, 0x100000, RZ ;  /* 0x0010000000007824 */ /* 0x000fe200078e00ff */
[----:B------:R-:W-:-:S04]  /*6ef0*/  LEA R3, R3, 0x3b800000, 0x17 ;  /* 0x3b80000003037811 */ /* 0x000fc800078eb8ff */
[----:B------:R-:W-:Y:S01]  /*6f00*/  LOP3.LUT R19, R3, R0, R19, 0xfe, !PT ;  /* 0x0000000003137212 */ /* 0x000fe200078efe13 */
[----:B------:R-:W-:Y:S06]  /*6f10*/  BRA `(.L_x_27415) ;  /* 0x0000000000f07947 */ /* 0x000fec0003800000 */
.L_x_27461:
        /* <DEDUP_REMOVED lines=19> */
.L_x_27466:
[----:B------:R-:W-:Y:S05]  /*7050*/  BSYNC.RECONVERGENT B0 ;  /* 0x0000000000007941 */ /* 0x000fea0003800200 */
.L_x_27465:
[----:B------:R-:W-:Y:S01]  /*7060*/  IMAD.SHL.U32 R0, R0, 0x200000, RZ ;  /* 0x0020000000007824 */ /* 0x000fe200078e00ff */
[----:B------:R-:W-:-:S04]  /*7070*/  LEA R3, R3, 0x37800000, 0x17 ;  /* 0x3780000003037811 */ /* 0x000fc800078eb8ff */
[----:B------:R-:W-:Y:S01]  /*7080*/  LOP3.LUT R19, R3, R0, R19, 0xfe, !PT ;  /* 0x0000000003137212 */ /* 0x000fe200078efe13 */
[----:B------:R-:W-:Y:S06]  /*7090*/  BRA `(.L_x_27415) ;  /* 0x0000000000907947 */ /* 0x000fec0003800000 */
.L_x_27460:
        /* <DEDUP_REMOVED lines=14> */
.L_x_27448:
        /* <DEDUP_REMOVED lines=16> */
.L_x_27469:
[----:B------:R-:W-:Y:S05]  /*7280*/  BRA `(.L_x_27415) ;  /* 0x0000000000147947 */ /* 0x000fea0003800000 */
.L_x_27468:
[----:B------:R-:W4:Y:S02]  /*7290*/  LDG.E.64 R4, desc[UR36][R4.64] ;  /* 0x0000002404047981 */ /* 0x000f24000c1e1b00 */
[----:B----4-:R0:W1:Y:S01]  /*72a0*/  I2F.U64 R19, R4 ;  /* 0x0000000400137312 */ /* 0x0100620000301000 */
[----:B------:R-:W-:Y:S05]  /*72b0*/  BRA `(.L_x_27415) ;  /* 0x0000000000087947 */ /* 0x000fea0003800000 */
.L_x_27467:
[----:B------:R-:W4:Y:S02]  /*72c0*/  LDG.E R4, desc[UR36][R4.64] ;  /* 0x0000002404047981 */ /* 0x000f24000c1e1900 */
[----:B----4-:R-:W-:-:S07]  /*72d0*/  I2FP.F32.U32 R19, R4 ;  /* 0x0000000400137245 */ /* 0x010fce0000201000 */
.L_x_27415:
[----:B------:R-:W-:Y:S05]  /*72e0*/  BSYNC.RECONVERGENT B7 ;  /* 0x0000000000077941 */ /* 0x000fea0003800200 */
.L_x_27414:
[----:B------:R-:W-:Y:S01]  /*72f0*/  ISETP.GE.AND P4, PT, R25, R17, PT ;  /* 0x000000111900720c */ /* 0x000fe20003f86270 */
[----:B------:R-:W-:-:S12]  /*7300*/  BSSY.RECONVERGENT B0, `(.L_x_27470) ;  /* 0x0000026000007945 */ /* 0x000fd80003800200 */
[----:B------:R-:W-:Y:S05]  /*7310*/  @P4 BRA `(.L_x_27471) ;  /* 0x0000000000904947 */ /* 0x000fea0003800000 */
[C---:B-1-3-5:R-:W-:Y:S02]  /*7320*/  FSETP.NAN.FTZ.AND P0, PT, |R29|.reuse, |R29|, PT ;  /* 0x4000001d1d00720b */ /* 0x06afe40003f18200 */
[C---:B--2---:R-:W-:Y:S02]  /*7330*/  FSETP.NAN.FTZ.AND P1, PT, |R16|.reuse, |R16|, PT ;  /* 0x400000101000720b */ /* 0x044fe40003f38200 */
[----:B------:R-:W-:Y:S02]  /*7340*/  LOP3.LUT P2, RZ, R16, 0x7f800000, RZ, 0xc0, !PT ;  /* 0x7f80000010ff7812 */ /* 0x000fe4000784c0ff */
[----:B------:R-:W-:Y:S02]  /*7350*/  PLOP3.LUT P0, PT, P0, P1, PT, 0x2, 0x20 ;  /* 0x000000000020781c */ /* 0x000fe40000702072 */
[C---:B------:R-:W-:Y:S02]  /*7360*/  LOP3.LUT P1, RZ, R29.reuse, 0x7f800000, RZ, 0xc0, !PT ;  /* 0x7f8000001dff7812 */ /* 0x040fe4000782c0ff */
[----:B------:R-:W-:-:S02]  /*7370*/  LOP3.LUT R0, R29, 0x80000000, RZ, 0xc0, !PT ;  /* 0x800000001d007812 */ /* 0x000fc400078ec0ff */
[----:B------:R-:W-:Y:S02]  /*7380*/  LOP3.LUT R3, R16, 0x80000000, RZ, 0xc0, !PT ;  /* 0x8000000010037812 */ /* 0x000fe400078ec0ff */
[----:B------:R-:W-:Y:S02]  /*7390*/  SEL R0, R0, R29, !P1 ;  /* 0x0000001d00007207 */ /* 0x000fe40004800000 */
[----:B------:R-:W-:-:S03]  /*73a0*/  SEL R3, R3, R16, !P2 ;  /* 0x0000001003037207 */ /* 0x000fc60005000000 */
[----:B0---4-:R-:W-:Y:S01]  /*73b0*/  @!P0 FADD.FTZ R4, R16, R29 ;  /* 0x0000001d10048221 */ /* 0x011fe20000010000 */
        /* <DEDUP_REMOVED lines=17> */
[----:B------:R-:W-:-:S04]  /*74d0*/  @!P5 IMAD.MOV R3, RZ, RZ, R0 ;  /* 0x000000ffff03d224 */ /* 0x000fc800078e0200 */
[----:B------:R-:W-:Y:S02]  /*74e0*/  VIADD R0, R3, 0x1 ;  /* 0x0000000103007836 */ /* 0x000fe40000000000 */
[----:B------:R-:W-:-:S04]  /*74f0*/  @!P1 IMAD.MOV R0, RZ, RZ, R3 ;  /* 0x000000ffff009224 */ /* 0x000fc800078e0203 */
[----:B------:R-:W-:Y:S02]  /*7500*/  VIADD R3, R0, 0x1 ;  /* 0x0000000100037836 */ /* 0x000fe40000000000 */
[----:B------:R-:W-:-:S04]  /*7510*/  @!P3 IMAD.MOV R3, RZ, RZ, R0 ;  /* 0x000000ffff03b224 */ /* 0x000fc800078e0200 */
[----:B------:R-:W-:Y:S02]  /*7520*/  VIADD R4, R3, 0xffffffff ;  /* 0xffffffff03047836 */ /* 0x000fe40000000000 */
[----:B------:R-:W-:-:S05]  /*7530*/  @!P0 IMAD.MOV R4, RZ, RZ, R3 ;  /* 0x000000ffff048224 */ /* 0x000fca00078e0203 */
[----:B------:R-:W-:-:S13]  /*7540*/  FSETP.NEU.FTZ.AND P0, PT, R4, RZ, PT ;  /* 0x000000ff0400720b */ /* 0x000fda0003f1d000 */
[----:B------:R-:W-:-:S07]  /*7550*/  @!P0 LOP3.LUT R4, R4, 0x80000000, RZ, 0xc0, !PT ;  /* 0x8000000004048812 */ /* 0x000fce00078ec0ff */
.L_x_27471:
[----:B------:R-:W-:Y:S05]  /*7560*/  BSYNC.RECONVERGENT B0 ;  /* 0x0000000000007941 */ /* 0x000fea0003800200 */
.L_x_27470:
[----:B------:R-:W-:Y:S01]  /*7570*/  VIADD R26, R25, 0x80 ;  /* 0x00000080191a7836 */ /* 0x000fe20000000000 */
[----:B------:R-:W-:Y:S04]  /*7580*/  BSSY.RECONVERGENT B0, `(.L_x_27472) ;  /* 0x000002a000007945 */ /* 0x000fe80003800200 */
[----:B------:R-:W-:-:S13]  /*7590*/  ISETP.GE.AND P0, PT, R26, R17, PT ;  /* 0x000000111a00720c */ /* 0x000fda0003f06270 */
[----:B------:R-:W-:Y:S05]  /*75a0*/  @P0 BRA `(.L_x_27473) ;  /* 0x00000000009c0947 */ /* 0x000fea0003800000 */
[C---:B----45:R-:W-:Y:S02]  /*75b0*/  FSETP.NAN.FTZ.AND P0, PT, |R18|.reuse, |R18|, PT ;  /* 0x400000121200720b */ /* 0x070fe40003f18200 */
[C---:B01----:R-:W-:Y:S02]  /*75c0*/  FSETP.NAN.FTZ.AND P1, PT, |R27|.reuse, |R27|, PT ;  /* 0x4000001b1b00720b */ /* 0x043fe40003f38200 */
        /* <DEDUP_REMOVED lines=29> */
[----:B------:R-:W-:Y:S01]  /*77a0*/  @!P0 LOP3.LUT R18, R18, 0x80000000, RZ, 0xc0, !PT ;  /* 0x8000000012128812 */ /* 0x000fe200078ec0ff */
[----:B------:R-:W-:Y:S06]  /*77b0*/  BRA `(.L_x_27473) ;  /* 0x0000000000187947 */ /* 0x000fec0003800000 */
.L_x_27476:
[----:B------:R-:W-:-:S05]  /*77c0*/  IMAD.MOV.U32 R18, RZ, RZ, 0x800000 ;  /* 0x00800000ff127424 */ /* 0x000fca00078e00ff */
[----:B------:R-:W-:Y:S01]  /*77d0*/  LOP3.LUT R18, R18, 0x80000000, R27, 0xb8, !PT ;  /* 0x8000000012127812 */ /* 0x000fe200078eb81b */
[----:B------:R-:W-:Y:S06]  /*77e0*/  BRA `(.L_x_27473) ;  /* 0x00000000000c7947 */ /* 0x000fec0003800000 */
.L_x_27475:
[----:B------:R-:W-:Y:S01]  /*77f0*/  IMAD.MOV.U32 R18, RZ, RZ, R0 ;  /* 0x000000ffff127224 */ /* 0x000fe200078e0000 */
[----:B------:R-:W-:Y:S06]  /*7800*/  BRA `(.L_x_27473) ;  /* 0x0000000000047947 */ /* 0x000fec0003800000 */
.L_x_27474:
[----:B------:R-:W-:-:S07]  /*7810*/  FADD.FTZ R18, R27, R18 ;  /* 0x000000121b127221 */ /* 0x000fce0000010000 */
.L_x_27473:
[----:B------:R-:W-:Y:S05]  /*7820*/  BSYNC.RECONVERGENT B0 ;  /* 0x0000000000007941 */ /* 0x000fea0003800200 */
.L_x_27472:
[----:B------:R-:W-:Y:S01]  /*7830*/  VIADD R0, R25, 0x100 ;  /* 0x0000010019007836 */ /* 0x000fe20000000000 */
[----:B------:R-:W-:Y:S04]  /*7840*/  BSSY.RECONVERGENT B0, `(.L_x_27477) ;  /* 0x000002a000007945 */ /* 0x000fe80003800200 */
[----:B------:R-:W-:-:S13]  /*7850*/  ISETP.GE.AND P0, PT, R0, R17, PT ;  /* 0x000000110000720c */ /* 0x000fda0003f06270 */
[----:B------:R-:W-:Y:S05]  /*7860*/  @P0 BRA `(.L_x_27478) ;  /* 0x00000000009c0947 */ /* 0x000fea0003800000 */
[C---:B--2--5:R-:W-:Y:S02]  /*7870*/  FSETP.NAN.FTZ.AND P0, PT, |R22|.reuse, |R22|, PT ;  /* 0x400000161600720b */ /* 0x064fe40003f18200 */
[C---:B-1----:R-:W-:Y:S02]  /*7880*/  FSETP.NAN.FTZ.AND P1, PT, |R23|.reuse, |R23|, PT ;  /* 0x400000171700720b */ /* 0x042fe40003f38200 */
        /* <DEDUP_REMOVED lines=31> */
.L_x_27481:
[----:B------:R-:W-:-:S05]  /*7a80*/  IMAD.MOV.U32 R22, RZ, RZ, 0x800000 ;  /* 0x00800000ff167424 */ /* 0x000fca00078e00ff */
[----:B------:R-:W-:Y:S01]  /*7a90*/  LOP3.LUT R22, R22, 0x80000000, R23, 0xb8, !PT ;  /* 0x8000000016167812 */ /* 0x000fe200078eb817 */
[----:B------:R-:W-:Y:S06]  /*7aa0*/  BRA `(.L_x_27478) ;  /* 0x00000000000c7947 */ /* 0x000fec0003800000 */
.L_x_27480:
[----:B------:R-:W-:Y:S01]  /*7ab0*/  IMAD.MOV.U32 R22, RZ, RZ, R0 ;  /* 0x000000ffff167224 */ /* 0x000fe200078e0000 */
[----:B------:R-:W-:Y:S06]  /*7ac0*/  BRA `(.L_x_27478) ;  /* 0x0000000000047947 */ /* 0x000fec0003800000 */
.L_x_27479:
[----:B------:R-:W-:-:S07]  /*7ad0*/  FADD.FTZ R22, R23, R22 ;  /* 0x0000001617167221 */ /* 0x000fce0000010000 */
.L_x_27478:
[----:B------:R-:W-:Y:S05]  /*7ae0*/  BSYNC.RECONVERGENT B0 ;  /* 0x0000000000007941 */ /* 0x000fea0003800200 */
.L_x_27477:
        /* <DEDUP_REMOVED lines=37> */
.L_x_27486:
[----:B------:R-:W-:-:S05]  /*7d40*/  IMAD.MOV.U32 R24, RZ, RZ, 0x800000 ;  /* 0x00800000ff187424 */ /* 0x000fca00078e00ff */
[----:B------:R-:W-:Y:S01]  /*7d50*/  LOP3.LUT R24, R24, 0x80000000, R19, 0xb8, !PT ;  /* 0x8000000018187812 */ /* 0x000fe200078eb813 */
[----:B------:R-:W-:Y:S06]  /*7d60*/  BRA `(.L_x_27483) ;  /* 0x00000000000c7947 */ /* 0x000fec0003800000 */
.L_x_27485:
[----:B------:R-:W-:Y:S01]  /*7d70*/  IMAD.MOV.U32 R24, RZ, RZ, R0 ;  /* 0x000000ffff187224 */ /* 0x000fe200078e0000 */
[----:B------:R-:W-:Y:S06]  /*7d80*/  BRA `(.L_x_27483) ;  /* 0x0000000000047947 */ /* 0x000fec0003800000 */
.L_x_27484:
[----:B------:R-:W-:-:S07]  /*7d90*/  FADD.FTZ R24, R24, R19 ;  /* 0x0000001318187221 */ /* 0x000fce0000010000 */
.L_x_27483:
[----:B------:R-:W-:Y:S05]  /*7da0*/  BSYNC.RECONVERGENT B0 ;  /* 0x0000000000007941 */ /* 0x000fea0003800200 */
.L_x_27482:
[----:B--2--5:R-:W2:Y:S01]  /*7db0*/  LDC.U8 R16, c[0x0][0x3b0] ;  /* 0x0000ec00ff107b82 */ /* 0x024ea20000000000 */
[----:B------:R-:W-:Y:S04]  /*7dc0*/  BSSY.RECONVERGENT B6, `(.L_x_27487) ;  /* 0x00000fc000067945 */ /* 0x000fe80003800200 */
[----:B------:R-:W-:Y:S05]  /*7dd0*/  @P4 BRA `(.L_x_27488) ;  /* 0x0000000c00e84947 */ /* 0x000fea0003800000 */
[----:B------:R-:W5:Y:S01]  /*7de0*/  LDCU UR4, c[0x0][0x3b4] ;  /* 0x00007680ff0477ac */ /* 0x000f620008000800 */
[----:B------:R-:W1:Y:S01]  /*7df0*/  LDC.64 R8, c[0x0][0x388] ;  /* 0x0000e200ff087b82 */ /* 0x000e620000000a00 */
[----:B------:R-:W-:Y:S01]  /*7e00*/  IMAD R0, R2, 0x200, R25 ;  /* 0x0000020002007824 */ /* 0x000fe200078e0219 */
[----:B0-2-4-:R-:W-:-:S03]  /*7e10*/  PRMT R5, R16, 0x9910, RZ ;  /* 0x0000991010057816 */ /* 0x015fc600000000ff */
        /* <DEDUP_REMOVED lines=14> */
[----:B------:R-:W0:Y:S01]  /*7f00*/  F2I.FTZ.TRUNC.NTZ R3, R4 ;  /* 0x0000000400037305 */ /* 0x000e22000021f100 */
[----:B------:R-:W-:Y:S01]  /*7f10*/  IMAD.MOV.U32 R25, RZ, RZ, R26 ;  /* 0x000000ffff197224 */ /* 0x000fe200078e001a */
[----:B0-----:R0:W-:Y:S01]  /*7f20*/  STG.E.U8 desc[UR36][R8.64], R3 ;  /* 0x0000000308007986 */ /* 0x0011e2000c101124 */
[----:B------:R-:W-:Y:S05]  /*7f30*/  BRA `(.L_x_27488) ;  /* 0x0000000c00907947 */ /* 0x000fea0003800000 */
.L_x_27492:
[----:B------:R-:W0:Y:S01]  /*7f40*/  F2I.S64.TRUNC R4, R4 ;  /* 0x0000000400047311 */ /* 0x000e22000020d900 */
[----:B------:R-:W-:Y:S02]  /*7f50*/  IMAD.MOV.U32 R25, RZ, RZ, R26 ;  /* 0x000000ffff197224 */ /* 0x000fe400078e001a */
[----:B0-----:R-:W-:-:S05]  /*7f60*/  IMAD.MOV.U32 R3, RZ, RZ, R4 ;  /* 0x000000ffff037224 */ /* 0x001fca00078e0004 */
[----:B------:R0:W-:Y:S01]  /*7f70*/  STG.E.U8 desc[UR36][R8.64], R3 ;  /* 0x0000000308007986 */ /* 0x0001e2000c101124 */
[----:B------:R-:W-:Y:S05]  /*7f80*/  BRA `(.L_x_27488) ;  /* 0x0000000c007c7947 */ /* 0x000fea0003800000 */
.L_x_27491:
[----:B------:R-:W-:-:S13]  /*7f90*/  ISETP.NE.AND P0, PT, R0, 0x2, PT ;  /* 0x000000020000780c */ /* 0x000fda0003f05270 */
[----:B------:R-:W-:Y:S05]  /*7fa0*/  @!P0 BRA `(.L_x_27494) ;  /* 0x0000000000308947 */ /* 0x000fea0003800000 */
[----:B------:R-:W-:-:S13]  /*7fb0*/  ISETP.NE.AND P0, PT, R0, 0x3, PT ;  /* 0x000000030000780c */ /* 0x000fda0003f05270 */
[----:B------:R-:W-:Y:S05]  /*7fc0*/  @!P0 BRA `(.L_x_27495) ;  /* 0x0000000000188947 */ /* 0x000fea0003800000 */
[----:B------:R-:W-:-:S13]  /*7fd0*/  ISETP.NE.AND P0, PT, R0, 0x4, PT ;  /* 0x000000040000780c */ /* 0x000fda0003f05270 */
[----:B------:R-:W-:Y:S05]  /*7fe0*/  @P0 BRA `(.L_x_27493) ;  /* 0x0000000800c00947 */ /* 0x000fea0003800000 */
[----:B------:R-:W0:Y:S01]  /*7ff0*/  F2I.S64.TRUNC R4, R4 ;  /* 0x0000000400047311 */ /* 0x000e22000020d900 */
[----:B------:R-:W-:Y:S01]  /*8000*/  IMAD.MOV.U32 R25, RZ, RZ, R26 ;  /* 0x000000ffff197224 */ /* 0x000fe200078e001a */
[----:B0-----:R0:W-:Y:S01]  /*8010*/  STG.E.64 desc[UR36][R8.64], R4 ;  /* 0x0000000408007986 */ /* 0x0011e2000c101b24 */
[----:B------:R-:W-:Y:S05]  /*8020*/  BRA `(.L_x_27488) ;  /* 0x0000000c00547947 */ /* 0x000fea0003800000 */
.L_x_27495:
[----:B------:R-:W0:Y:S01]  /*8030*/  F2I.FTZ.TRUNC.NTZ R3, R4 ;  /* 0x0000000400037305 */ /* 0x000e22000021f100 */
[----:B------:R-:W-:Y:S01]  /*8040*/  IMAD.MOV.U32 R25, RZ, RZ, R26 ;  /* 0x000000ffff197224 */ /* 0x000fe200078e001a */
[----:B0-----:R0:W-:Y:S01]  /*8050*/  STG.E desc[UR36][R8.64], R3 ;  /* 0x0000000308007986 */ /* 0x0011e2000c101924 */
[----:B------:R-:W-:Y:S05]  /*8060*/  BRA `(.L_x_27488) ;  /* 0x0000000c00447947 */ /* 0x000fea0003800000 */
.L_x_27494:
[----:B------:R-:W0:Y:S01]  /*8070*/  F2I.FTZ.TRUNC.NTZ R3, R4 ;  /* 0x0000000400037305 */ /* 0x000e22000021f100 */
[----:B------:R-:W-:Y:S01]  /*8080*/  IMAD.MOV.U32 R25, RZ, RZ, R26 ;  /* 0x000000ffff197224 */ /* 0x000fe200078e001a */
[----:B0-----:R0:W-:Y:S01]  /*8090*/  STG.E.U16 desc[UR36][R8.64], R3 ;  /* 0x0000000308007986 */ /* 0x0011e2000c101524 */
[----:B------:R-:W-:Y:S05]  /*80a0*/  BRA `(.L_x_27488) ;  /* 0x0000000c00347947 */ /* 0x000fea0003800000 */
.L_x_27490:
[----:B------:R-:W-:-:S13]  /*80b0*/  ISETP.GT.AND P0, PT, R0, 0x6, PT ;  /* 0x000000060000780c */ /* 0x000fda0003f04270 */
[----:B------:R-:W-:Y:S05]  /*80c0*/  @P0 BRA `(.L_x_27496) ;  /* 0x00000000002c0947 */ /* 0x000fea0003800000 */
[----:B------:R-:W-:-:S13]  /*80d0*/  ISETP.NE.AND P0, PT, R0, 0x5, PT ;  /* 0x000000050000780c */ /* 0x000fda0003f05270 */
[----:B------:R-:W-:Y:S05]  /*80e0*/  @!P0 BRA `(.L_x_27497) ;  /* 0x0000000000148947 */ /* 0x000fea0003800000 */
[----:B------:R-:W-:-:S13]  /*80f0*/  ISETP.NE.AND P0, PT, R0, 0x6, PT ;  /* 0x000000060000780c */ /* 0x000fda0003f05270 */
[----:B------:R-:W-:Y:S05]  /*8100*/  @P0 BRA `(.L_x_27493) ;  /* 0x0000000800780947 */ /* 0x000fea0003800000 */
[----:B------:R0:W-:Y:S01]  /*8110*/  STG.E desc[UR36][R8.64], R4 ;  /* 0x0000000408007986 */ /* 0x0001e2000c101924 */
[----:B------:R-:W-:Y:S01]  /*8120*/  IMAD.MOV.U32 R25, RZ, RZ, R26 ;  /* 0x000000ffff197224 */ /* 0x000fe200078e001a */
[----:B------:R-:W-:Y:S06]  /*8130*/  BRA `(.L_x_27488) ;  /* 0x0000000c00107947 */ /* 0x000fec0003800000 */
.L_x_27497:
[----:B------:R-:W-:Y:S01]  /*8140*/  F2FP.F16.F32.PACK_AB R4, RZ, R4 ;  /* 0x00000004ff04723e */ /* 0x000fe200000000ff */
[----:B------:R-:W-:-:S04]  /*8150*/  IMAD.MOV.U32 R25, RZ, RZ, R26 ;  /* 0x000000ffff197224 */ /* 0x000fc800078e001a */
[----:B------:R0:W-:Y:S01]  /*8160*/  STG.E.U16 desc[UR36][R8.64], R4 ;  /* 0x0000000408007986 */ /* 0x0001e2000c101524 */
[----:B------:R-:W-:Y:S05]  /*8170*/  BRA `(.L_x_27488) ;  /* 0x0000000c00007947 */ /* 0x000fea0003800000 */
.L_x_27496:
[----:B------:R-:W-:-:S13]  /*8180*/  ISETP.NE.AND P0, PT, R0, 0x7, PT ;  /* 0x000000070000780c */ /* 0x000fda0003f05270 */
[----:B------:R-:W-:Y:S05]  /*8190*/  @!P0 BRA `(.L_x_27498) ;  /* 0x0000000000348947 */ /* 0x000fea0003800000 */
[----:B------:R-:W-:-:S13]  /*81a0*/  ISETP.NE.AND P0, PT, R0, 0x8, PT ;  /* 0x000000080000780c */ /* 0x000fda0003f05270 */
[----:B------:R-:W-:Y:S05]  /*81b0*/  @!P0 BRA `(.L_x_27499) ;  /* 0x0000000000188947 */ /* 0x000fea0003800000 */
[----:B------:R-:W-:-:S13]  /*81c0*/  ISETP.NE.AND P0, PT, R0, 0x9, PT ;  /* 0x000000090000780c */ /* 0x000fda0003f05270 */
[----:B------:R-:W-:Y:S05]  /*81d0*/  @P0 BRA `(.L_x_27493) ;  /* 0x0000000800440947 */ /* 0x000fea0003800000 */
[----:B------:R-:W-:Y:S02]  /*81e0*/  IMAD.MOV.U32 R5, RZ, RZ, RZ ;  /* 0x000000ffff057224 */ /* 0x000fe400078e00ff */
[----:B------:R-:W-:-:S03]  /*81f0*/  IMAD.MOV.U32 R25, RZ, RZ, R26 ;  /* 0x000000ffff197224 */ /* 0x000fc600078e001a */
[----:B------:R0:W-:Y:S01]  /*8200*/  STG.E.64 desc[UR36][R8.64], R4 ;  /* 0x0000000408007986 */ /* 0x0001e2000c101b24 */
[----:B------:R-:W-:Y:S05]  /*8210*/  BRA `(.L_x_27488) ;  /* 0x0000000800d87947 */ /* 0x000fea0003800000 */
.L_x_27499:
[----:B------:R-:W-:Y:S01]  /*8220*/  F2FP.F16.F32.PACK_AB R3, RZ, R4 ;  /* 0x00000004ff03723e */ /* 0x000fe200000000ff */
[----:B------:R-:W-:-:S03]  /*8230*/  IMAD.MOV.U32 R25, RZ, RZ, R26 ;  /* 0x000000ffff197224 */ /* 0x000fc600078e001a */
[----:B------:R-:W-:-:S05]  /*8240*/  PRMT R3, R3, 0x5410, RZ ;  /* 0x0000541003037816 */ /* 0x000fca00000000ff */
[----:B------:R0:W-:Y:S01]  /*8250*/  STG.E desc[UR36][R8.64], R3 ;  /* 0x0000000308007986 */ /* 0x0001e2000c101924 */
[----:B------:R-:W-:Y:S05]  /*8260*/  BRA `(.L_x_27488) ;  /* 0x0000000800c47947 */ /* 0x000fea0003800000 */
.L_x_27498:
[----:B------:R-:W-:Y:S01]  /*8270*/  FMUL.FTZ R4, R4, 1 ;  /* 0x3f80000004047820 */ /* 0x000fe20000410000 */
[----:B------:R-:W-:-:S05]  /*8280*/  IMAD.MOV.U32 R25, RZ, RZ, R26 ;  /* 0x000000ffff197224 */ /* 0x000fca00078e001a */
[----:B------:R-:W0:Y:S02]  /*8290*/  F2F.F64.F32 R4, R4 ;  /* 0x0000000400047310 */ /* 0x000e240000201800 */
[----:B0-----:R0:W-:Y:S01]  /*82a0*/  STG.E.64 desc[UR36][R8.64], R4 ;  /* 0x0000000408007986 */ /* 0x0011e2000c101b24 */
[----:B------:R-:W-:Y:S05]  /*82b0*/  BRA `(.L_x_27488) ;  /* 0x0000000800b07947 */ /* 0x000fea0003800000 */
.L_x_27489:
        /* <DEDUP_REMOVED lines=8> */
[----:B------:R-:W-:Y:S01]  /*8340*/  FSETP.NEU.FTZ.AND P0, PT, R4, RZ, PT ;  /* 0x000000ff0400720b */ /* 0x000fe20003f1d000 */
[----:B------:R-:W-:-:S03]  /*8350*/  IMAD.MOV.U32 R25, RZ, RZ, R26 ;  /* 0x000000ffff197224 */ /* 0x000fc600078e001a */
[----:B------:R-:W-:-:S05]  /*8360*/  SEL R3, RZ, 0x1, !P0 ;  /* 0x00000001ff037807 */ /* 0x000fca0004000000 */
[----:B------:R0:W-:Y:S01]  /*8370*/  STG.E.U8 desc[UR36][R8.64], R3 ;  /* 0x0000000308007986 */ /* 0x0001e2000c101124 */
[----:B------:R-:W-:Y:S05]  /*8380*/  BRA `(.L_x_27488) ;  /* 0x00000008007c7947 */ /* 0x000fea0003800000 */
.L_x_27502:
[----:B------:R-:W-:Y:S01]  /*8390*/  FMUL.FTZ R4, R4, 1 ;  /* 0x3f80000004047820 */ /* 0x000fe20000410000 */
[----:B------:R-:W-:Y:S01]  /*83a0*/  CS2R R6, SRZ ;  /* 0x0000000000067805 */ /* 0x000fe2000001ff00 */
[----:B------:R-:W-:-:S04]  /*83b0*/  IMAD.MOV.U32 R25, RZ, RZ, R26 ;  /* 0x000000ffff197224 */ /* 0x000fc800078e001a */
[----:B------:R-:W0:Y:S02]  /*83c0*/  F2F.F64.F32 R4, R4 ;  /* 0x0000000400047310 */ /* 0x000e240000201800 */
[----:B0-----:R0:W-:Y:S01]  /*83d0*/  STG.E.128 desc[UR36][R8.64], R4 ;  /* 0x0000000408007986 */ /* 0x0011e2000c101d24 */
[----:B------:R-:W-:Y:S05]  /*83e0*/  BRA `(.L_x_27488) ;  /* 0x0000000800647947 */ /* 0x000fea0003800000 */
.L_x_27501:
        /* <DEDUP_REMOVED lines=18> */
.L_x_27506:
[----:B------:R-:W-:Y:S05]  /*8510*/  BSYNC.RECONVERGENT B0 ;  /* 0x0000000000007941 */ /* 0x000fea0003800200 */
.L_x_27505:
[----:B------:R-:W-:Y:S01]  /*8520*/  LOP3.LUT R5, R0, 0x80, R5, 0xf8, !PT ;  /* 0x0000008000057812 */ /* 0x000fe200078ef805 */
[----:B------:R-:W-:-:S04]  /*8530*/  IMAD.MOV.U32 R25, RZ, RZ, R26 ;  /* 0x000000ffff197224 */ /* 0x000fc800078e001a */
[----:B------:R0:W-:Y:S01]  /*8540*/  STG.E.U8 desc[UR36][R8.64], R5 ;  /* 0x0000000508007986 */ /* 0x0001e2000c101124 */
[----:B------:R-:W-:Y:S05]  /*8550*/  BRA `(.L_x_27488) ;  /* 0x0000000800087947 */ /* 0x000fea0003800000 */
.L_x_27504:
        /* <DEDUP_REMOVED lines=14> */
.L_x_27508:
[----:B------:R-:W-:Y:S05]  /*8640*/  BSYNC.RECONVERGENT B0 ;  /* 0x0000000000007941 */ /* 0x000fea0003800200 */
.L_x_27507:
[----:B------:R-:W-:Y:S01]  /*8650*/  LOP3.LUT R3, R0, 0x80, R7, 0xf8, !PT ;  /* 0x0000008000037812 */ /* 0x000fe200078ef807 */
[----:B------:R-:W-:-:S04]  /*8660*/  IMAD.MOV.U32 R25, RZ, RZ, R26 ;  /* 0x000000ffff197224 */ /* 0x000fc800078e001a */
[----:B------:R0:W-:Y:S01]  /*8670*/  STG.E.U8 desc[UR36][R8.64], R3 ;  /* 0x0000000308007986 */ /* 0x0001e2000c101124 */
[----:B------:R-:W-:Y:S05]  /*8680*/  BRA `(.L_x_27488) ;  /* 0x0000000400bc7947 */ /* 0x000fea0003800000 */
.L_x_27503:
[----:B------:R-:W-:Y:S01]  /*8690*/  F2FP.BF16.F32.PACK_AB R4, RZ, R4 ;  /* 0x00000004ff04723e */ /* 0x000fe200000010ff */
[----:B------:R-:W-:-:S04]  /*86a0*/  IMAD.MOV.U32 R25, RZ, RZ, R26 ;  /* 0x000000ffff197224 */ /* 0x000fc800078e001a */
[----:B------:R0:W-:Y:S01]  /*86b0*/  STG.E.U16 desc[UR36][R8.64], R4 ;  /* 0x0000000408007986 */ /* 0x0001e2000c101524 */
[----:B------:R-:W-:Y:S05]  /*86c0*/  BRA `(.L_x_27488) ;  /* 0x0000000400ac7947 */ /* 0x000fea0003800000 */
.L_x_27500:
        /* <DEDUP_REMOVED lines=8> */
[----:B------:R-:W0:Y:S01]  /*8750*/  F2I.FTZ.U32.TRUNC.NTZ R3, R4 ;  /* 0x0000000400037305 */ /* 0x000e22000021f000 */
[----:B------:R-:W-:Y:S01]  /*8760*/  IMAD.MOV.U32 R25, RZ, RZ, R26 ;  /* 0x000000ffff197224 */ /* 0x000fe200078e001a */
[----:B0-----:R0:W-:Y:S01]  /*8770*/  STG.E.U16 desc[UR36][R8.64], R3 ;  /* 0x0000000308007986 */ /* 0x0011e2000c101524 */
[----:B------:R-:W-:Y:S05]  /*8780*/  BRA `(.L_x_27488) ;  /* 0x00000004007c7947 */ /* 0x000fea0003800000 */
.L_x_27511:
        /* <DEDUP_REMOVED lines=12> */
.L_x_27514:
[----:B------:R-:W-:-:S04]  /*8850*/  SHF.R.U32.HI R0, RZ, 0x14, R4 ;  /* 0x00000014ff007819 */ /* 0x000fc80000011604 */
[----:B------:R-:W-:-:S04]  /*8860*/  LOP3.LUT R3, R0, 0x1, RZ, 0xc0, !PT ;  /* 0x0000000100037812 */ /* 0x000fc800078ec0ff */
[----:B------:R-:W-:-:S04]  /*8870*/  IADD3 R0, PT, PT, R4, 0x487ffff, R3 ;  /* 0x0487ffff04007810 */ /* 0x000fc80007ffe003 */
[----:B------:R-:W-:-:S04]  /*8880*/  SHF.R.U32.HI R0, RZ, 0x14, R0 ;  /* 0x00000014ff007819 */ /* 0x000fc80000011600 */
[----:B------:R-:W-:-:S07]  /*8890*/  LOP3.LUT R3, R0, 0xff, RZ, 0xc0, !PT ;  /* 0x000000ff00037812 */ /* 0x000fce00078ec0ff */
.L_x_27515:
[----:B------:R-:W-:-:S04]  /*88a0*/  SHF.R.U32.HI R4, RZ, 0x18, R4 ;  /* 0x00000018ff047819 */ /* 0x000fc80000011604 */
[----:B------:R-:W-:-:S04]  /*88b0*/  LOP3.LUT R3, R3, 0x80, R4, 0xf8, !PT ;  /* 0x0000008003037812 */ /* 0x000fc800078ef804 */
[----:B------:R-:W-:-:S07]  /*88c0*/  PRMT R0, R3, 0x7610, R0 ;  /* 0x0000761003007816 */ /* 0x000fce0000000000 */
.L_x_27513:
[----:B------:R-:W-:Y:S05]  /*88d0*/  BSYNC.RECONVERGENT B0 ;  /* 0x0000000000007941 */ /* 0x000fea0003800200 */
.L_x_27512:
[----:B------:R0:W-:Y:S01]  /*88e0*/  STG.E.U8 desc[UR36][R8.64], R0 ;  /* 0x0000000008007986 */ /* 0x0001e2000c101124 */
[----:B------:R-:W-:Y:S01]  /*88f0*/  IMAD.MOV.U32 R25, RZ, RZ, R26 ;  /* 0x000000ffff197224 */ /* 0x000fe200078e001a */
[----:B------:R-:W-:Y:S06]  /*8900*/  BRA `(.L_x_27488) ;  /* 0x00000004001c7947 */ /* 0x000fec0003800000 */
.L_x_27510:
        /* <DEDUP_REMOVED lines=12> */
.L_x_27518:
[----:B------:R-:W-:-:S04]  /*89d0*/  SHF.R.U32.HI R0, RZ, 0x15, R4 ;  /* 0x00000015ff007819 */ /* 0x000fc80000011604 */
[----:B------:R-:W-:-:S04]  /*89e0*/  LOP3.LUT R3, R0, 0x1, RZ, 0xc0, !PT ;  /* 0x0000000100037812 */ /* 0x000fc800078ec0ff */
[----:B------:R-:W-:-:S04]  /*89f0*/  IADD3 R0, PT, PT, R4, 0x88fffff, R3 ;  /* 0x088fffff04007810 */ /* 0x000fc80007ffe003 */
[----:B------:R-:W-:-:S04]  /*8a00*/  SHF.R.U32.HI R0, RZ, 0x15, R0 ;  /* 0x00000015ff007819 */ /* 0x000fc80000011600 */
[----:B------:R-:W-:-:S07]  /*8a10*/  LOP3.LUT R3, R0, 0xff, RZ, 0xc0, !PT ;  /* 0x000000ff00037812 */ /* 0x000fce00078ec0ff */
.L_x_27519:
[----:B------:R-:W-:-:S04]  /*8a20*/  SHF.R.U32.HI R4, RZ, 0x18, R4 ;  /* 0x00000018ff047819 */ /* 0x000fc80000011604 */
[----:B------:R-:W-:-:S04]  /*8a30*/  LOP3.LUT R3, R3, 0x80, R4, 0xf8, !PT ;  /* 0x0000008003037812 */ /* 0x000fc800078ef804 */
[----:B------:R-:W-:-:S07]  /*8a40*/  PRMT R0, R3, 0x7610, R0 ;  /* 0x0000761003007816 */ /* 0x000fce0000000000 */
.L_x_27517:
[----:B------:R-:W-:Y:S05]  /*8a50*/  BSYNC.RECONVERGENT B0 ;  /* 0x0000000000007941 */ /* 0x000fea0003800200 */
.L_x_27516:
[----:B------:R0:W-:Y:S01]  /*8a60*/  STG.E.U8 desc[UR36][R8.64], R0 ;  /* 0x0000000008007986 */ /* 0x0001e2000c101124 */
[----:B------:R-:W-:Y:S01]  /*8a70*/  IMAD.MOV.U32 R25, RZ, RZ, R26 ;  /* 0x000000ffff197224 */ /* 0x000fe200078e001a */
[----:B------:R-:W-:Y:S06]  /*8a80*/  BRA `(.L_x_27488) ;  /* 0x0000000000bc7947 */ /* 0x000fec0003800000 */
.L_x_27509:
[----:B------:R-:W-:-:S13]  /*8a90*/  ISETP.NE.AND P0, PT, R0, 0x1c, PT ;  /* 0x0000001c0000780c */ /* 0x000fda0003f05270 */
[----:B------:R-:W-:Y:S05]  /*8aa0*/  @!P0 BRA `(.L_x_27520) ;  /* 0x0000000000a88947 */ /* 0x000fea0003800000 */
[----:B------:R-:W-:-:S13]  /*8ab0*/  ISETP.NE.AND P0, PT, R0, 0x1d, PT ;  /* 0x0000001d0000780c */ /* 0x000fda0003f05270 */
[----:B------:R-:W-:Y:S05]  /*8ac0*/  @!P0 BRA `(.L_x_27521) ;  /* 0x0000000000908947 */ /* 0x000fea0003800000 */
[----:B------:R-:W-:-:S13]  /*8ad0*/  ISETP.NE.AND P0, PT, R0, 0x2c, PT ;  /* 0x0000002c0000780c */ /* 0x000fda0003f05270 */
[----:B------:R-:W-:Y:S05]  /*8ae0*/  @!P0 BRA `(.L_x_27522) ;  /* 0x0000000000488947 */ /* 0x000fea0003800000 */
.L_x_27493:
[----:B------:R-:W-:Y:S01]  /*8af0*/  MOV R14, 0x0 ;  /* 0x00000000000e7802 */ /* 0x000fe20000000f00 */
[----:B------:R-:W0:Y:S01]  /*8b00*/  LDCU.64 UR6, c[0x4][0x188] ;  /* 0x01003100ff0677ac */ /* 0x000e220008000a00 */
[----:B------:R-:W-:Y:S02]  /*8b10*/  IMAD.MOV.U32 R8, RZ, RZ, 0x65 ;  /* 0x00000065ff087424 */ /* 0x000fe400078e00ff */
[----:B------:R-:W-:Y:S01]  /*8b20*/  IMAD.MOV.U32 R12, RZ, RZ, 0x1 ;  /* 0x00000001ff0c7424 */ /* 0x000fe200078e00ff */
[----:B------:R-:W1:Y:S01]  /*8b30*/  LDCU.64 UR8, c[0x4][0x190] ;  /* 0x01003200ff0877ac */ /* 0x000e620008000a00 */
[----:B------:R-:W2:Y:S01]  /*8b40*/  LDC.64 R14, c[0x4][R14] ;  /* 0x010000000e0e7b82 */ /* 0x000ea20000000a00 */
        /* <DEDUP_REMOVED lines=9> */
[----:B--23--:R-:W-:Y:S05]  /*8be0*/  CALL.ABS.NOINC R14 ;  /* 0x000000000e007343 */ /* 0x00cfea0003c00000 */
.L_x_27523:
[----:B------:R-:W-:Y:S01]  /*8bf0*/  IMAD.MOV.U32 R25, RZ, RZ, R26 ;  /* 0x000000ffff197224 */ /* 0x000fe200078e001a */
[----:B------:R-:W-:Y:S06]  /*8c00*/  BRA `(.L_x_27488) ;  /* 0x00000000005c7947 */ /* 0x000fec0003800000 */
.L_x_27522:
[----:B------:R-:W-:Y:S01]  /*8c10*/  SHF.R.U32.HI R5, RZ, 0x17, R4 ;  /* 0x00000017ff057819 */ /* 0x000fe20000011604 */
[----:B------:R-:W-:-:S03]  /*8c20*/  IMAD.MOV.U32 R25, RZ, RZ, R26 ;  /* 0x000000ffff197224 */ /* 0x000fc600078e001a */
        /* <DEDUP_REMOVED lines=14> */
.L_x_27521:
[----:B------:R-:W0:Y:S01]  /*8d10*/  F2I.U64.TRUNC R4, R4 ;  /* 0x0000000400047311 */ /* 0x000e22000020d800 */
[----:B------:R-:W-:Y:S01]  /*8d20*/  IMAD.MOV.U32 R25, RZ, RZ, R26 ;  /* 0x000000ffff197224 */ /* 0x000fe200078e001a */
[----:B0-----:R0:W-:Y:S01]  /*8d30*/  STG.E.64 desc[UR36][R8.64], R4 ;  /* 0x0000000408007986 */ /* 0x0011e2000c101b24 */
[----:B------:R-:W-:Y:S05]  /*8d40*/  BRA `(.L_x_27488) ;  /* 0x00000000000c7947 */ /* 0x000fea0003800000 */
.L_x_27520:
[----:B------:R-:W0:Y:S01]  /*8d50*/  F2I.FTZ.U32.TRUNC.NTZ R3, R4 ;  /* 0x0000000400037305 */ /* 0x000e22000021f000 */
[----:B------:R-:W-:Y:S01]  /*8d60*/  IMAD.MOV.U32 R25, RZ, RZ, R26 ;  /* 0x000000ffff197224 */ /* 0x000fe200078e001a */
[----:B0-----:R0:W-:Y:S06]  /*8d70*/  STG.E desc[UR36][R8.64], R3 ;  /* 0x0000000308007986 */ /* 0x0011ec000c101924 */
.L_x_27488:
[----:B------:R-:W-:Y:S05]  /*8d80*/  BSYNC.RECONVERGENT B6 ;  /* 0x0000000000067941 */ /* 0x000fea0003800200 */
.L_x_27487:
[----:B------:R-:W-:Y:S01]  /*8d90*/  ISETP.GE.AND P0, PT, R25, R17, PT ;  /* 0x000000111900720c */ /* 0x000fe20003f06270 */
[----:B------:R-:W-:-:S12]  /*8da0*/  BSSY.RECONVERGENT B6, `(.L_x_27524) ;  /* 0x00001cc000067945 */ /* 0x000fd80003800200 */
[----:B------:R-:W-:Y:S05]  /*8db0*/  @P0 BRA `(.L_x_27525) ;  /* 0x0000001c00280947 */ /* 0x000fea0003800000 */
[----:B------:R-:W5:Y:S01]  /*8dc0*/  LDCU UR4, c[0x0][0x3b4] ;  /* 0x00007680ff0477ac */ /* 0x000f620008000800 */
[----:B0-----:R-:W0:Y:S01]  /*8dd0*/  LDC.64 R8, c[0x0][0x388] ;  /* 0x0000e200ff087b82 */ /* 0x001e220000000a00 */
[----:B------:R-:W-:Y:S01]  /*8de0*/  IMAD R0, R2, 0x200, R25 ;  /* 0x0000020002007824 */ /* 0x000fe200078e0219 */
[----:B--2-4-:R-:W-:-:S03]  /*8df0*/  PRMT R4, R16, 0x9910, RZ ;  /* 0x0000991010047816 */ /* 0x014fc600000000ff */
        /* <DEDUP_REMOVED lines=17> */
.L_x_27529:
[----:B-1----:R-:W0:Y:S02]  /*8f10*/  F2I.S64.TRUNC R18, R18 ;  /* 0x0000001200127311 */ /* 0x002e24000020d900 */
[----:B0-----:R-:W-:-:S05]  /*8f20*/  IMAD.MOV.U32 R3, RZ, RZ, R18 ;  /* 0x000000ffff037224 */ /* 0x001fca00078e0012 */
[----:B------:R0:W-:Y:S01]  /*8f30*/  STG.E.U8 desc[UR36][R8.64], R3 ;  /* 0x0000000308007986 */ /* 0x0001e2000c101124 */
[----:B------:R-:W-:Y:S05]  /*8f40*/  BRA `(.L_x_27531) ;  /* 0x0000000c00287947 */ /* 0x000fea0003800000 */
.L_x_27528:
[----:B------:R-:W-:-:S13]  /*8f50*/  ISETP.NE.AND P0, PT, R0, 0x2, PT ;  /* 0x000000020000780c */ /* 0x000fda0003f05270 */
[----:B------:R-:W-:Y:S05]  /*8f60*/  @!P0 BRA `(.L_x_27532) ;  /* 0x0000000000288947 */ /* 0x000fea0003800000 */
[----:B------:R-:W-:-:S13]  /*8f70*/  ISETP.NE.AND P0, PT, R0, 0x3, PT ;  /* 0x000000030000780c */ /* 0x000fda0003f05270 */
[----:B------:R-:W-:Y:S05]  /*8f80*/  @!P0 BRA `(.L_x_27533) ;  /* 0x0000000000148947 */ /* 0x000fea0003800000 */
[----:B------:R-:W-:-:S13]  /*8f90*/  ISETP.NE.AND P0, PT, R0, 0x4, PT ;  /* 0x000000040000780c */ /* 0x000fda0003f05270 */
[----:B------:R-:W-:Y:S05]  /*8fa0*/  @P0 BRA `(.L_x_27530) ;  /* 0x0000000800380947 */ /* 0x000fea0003800000 */
[----:B-1----:R-:W0:Y:S02]  /*8fb0*/  F2I.S64.TRUNC R18, R18 ;  /* 0x0000001200127311 */ /* 0x002e24000020d900 */
[----:B0-----:R0:W-:Y:S01]  /*8fc0*/  STG.E.64 desc[UR36][R8.64], R18 ;  /* 0x0000001208007986 */ /* 0x0011e2000c101b24 */
[----:B------:R-:W-:Y:S05]  /*8fd0*/  BRA `(.L_x_27531) ;  /* 0x0000000c00047947 */ /* 0x000fea0003800000 */
.L_x_27533:
[----:B------:R-:W0:Y:S02]  /*8fe0*/  F2I.FTZ.TRUNC.NTZ R3, R18 ;  /* 0x0000001200037305 */ /* 0x000e24000021f100 */
[----:B0-----:R0:W-:Y:S01]  /*8ff0*/  STG.E desc[UR36][R8.64], R3 ;  /* 0x0000000308007986 */ /* 0x0011e2000c101924 */
[----:B------:R-:W-:Y:S05]  /*9000*/  BRA `(.L_x_27531) ;  /* 0x0000000800f87947 */ /* 0x000fea0003800000 */
.L_x_27532:
[----:B------:R-:W0:Y:S02]  /*9010*/  F2I.FTZ.TRUNC.NTZ R3, R18 ;  /* 0x0000001200037305 */ /* 0x000e24000021f100 */
[----:B0-----:R0:W-:Y:S01]  /*9020*/  STG.E.U16 desc[UR36][R8.64], R3 ;  /* 0x0000000308007986 */ /* 0x0011e2000c101524 */
[----:B------:R-:W-:Y:S05]  /*9030*/  BRA `(.L_x_27531) ;  /* 0x0000000800ec7947 */ /* 0x000fea0003800000 */
.L_x_27527:
        /* <DEDUP_REMOVED lines=8> */
.L_x_27535:
[----:B------:R-:W-:-:S05]  /*90c0*/  F2FP.F16.F32.PACK_AB R18, RZ, R18 ;  /* 0x00000012ff12723e */ /* 0x000fca00000000ff */
[----:B------:R0:W-:Y:S01]  /*90d0*/  STG.E.U16 desc[UR36][R8.64], R18 ;  /* 0x0000001208007986 */ /* 0x0001e2000c101524 */
[----:B------:R-:W-:Y:S05]  /*90e0*/  BRA `(.L_x_27531) ;  /* 0x0000000800c07947 */ /* 0x000fea0003800000 */
.L_x_27534:
[----:B------:R-:W-:-:S13]  /*90f0*/  ISETP.NE.AND P0, PT, R0, 0x7, PT ;  /* 0x000000070000780c */ /* 0x000fda0003f05270 */
[----:B------:R-:W-:Y:S05]  /*9100*/  @!P0 BRA `(.L_x_27536) ;  /* 0x00000000002c8947 */ /* 0x000fea0003800000 */
[----:B------:R-:W-:-:S13]  /*9110*/  ISETP.NE.AND P0, PT, R0, 0x8, PT ;  /* 0x000000080000780c */ /* 0x000fda0003f05270 */
[----:B------:R-:W-:Y:S05]  /*9120*/  @!P0 BRA `(.L_x_27537) ;  /* 0x0000000000148947 */ /* 0x000fea0003800000 */
[----:B------:R-:W-:-:S13]  /*9130*/  ISETP.NE.AND P0, PT, R0, 0x9, PT ;  /* 0x000000090000780c */ /* 0x000fda0003f05270 */
[----:B------:R-:W-:Y:S05]  /*9140*/  @P0 BRA `(.L_x_27530) ;  /* 0x0000000400d00947 */ /* 0x000fea0003800000 */
[----:B-1----:R-:W-:-:S05]  /*9150*/  IMAD.MOV.U32 R19, RZ, RZ, RZ ;  /* 0x000000ffff137224 */ /* 0x002fca00078e00ff */
[----:B------:R0:W-:Y:S01]  /*9160*/  STG.E.64 desc[UR36][R8.64], R18 ;  /* 0x0000001208007986 */ /* 0x0001e2000c101b24 */
[----:B------:R-:W-:Y:S05]  /*9170*/  BRA `(.L_x_27531) ;  /* 0x00000008009c7947 */ /* 0x000fea0003800000 */
.L_x_27537:
[----:B------:R-:W-:-:S04]  /*9180*/  F2FP.F16.F32.PACK_AB R3, RZ, R18 ;  /* 0x00000012ff03723e */ /* 0x000fc800000000ff */
[----:B------:R-:W-:-:S05]  /*9190*/  PRMT R3, R3, 0x5410, RZ ;  /* 0x0000541003037816 */ /* 0x000fca00000000ff */
[----:B------:R4:W-:Y:S01]  /*91a0*/  STG.E desc[UR36][R8.64], R3 ;  /* 0x0000000308007986 */ /* 0x0009e2000c101924 */
[----:B------:R-:W-:Y:S05]  /*91b0*/  BRA `(.L_x_27531) ;  /* 0x00000008008c7947 */ /* 0x000fea0003800000 */
.L_x_27536:
[----:B------:R-:W-:-:S06]  /*91c0*/  FMUL.FTZ R4, R18, 1 ;  /* 0x3f80000012047820 */ /* 0x000fcc0000410000 */
[----:B------:R-:W0:Y:S02]  /*91d0*/  F2F.F64.F32 R4, R4 ;  /* 0x0000000400047310 */ /* 0x000e240000201800 */
[----:B0-----:R0:W-:Y:S01]  /*91e0*/  STG.E.64 desc[UR36][R8.64], R4 ;  /* 0x0000000408007986 */ /* 0x0011e2000c101b24 */
[----:B------:R-:W-:Y:S05]  /*91f0*/  BRA `(.L_x_27531) ;  /* 0x00000008007c7947 */ /* 0x000fea0003800000 */
.L_x_27526:
        /* <DEDUP_REMOVED lines=13> */
.L_x_27541:
        /* <DEDUP_REMOVED lines=16> */
.L_x_27544:
[----:B------:R-:W-:-:S04]  /*93d0*/  SHF.R.U32.HI R18, RZ, 0x18, R18 ;  /* 0x00000018ff127819 */ /* 0x000fc80000011612 */
[----:B------:R-:W-:-:S04]  /*93e0*/  LOP3.LUT R3, R3, 0x80, R18, 0xf8, !PT ;  /* 0x0000008003037812 */ /* 0x000fc800078ef812 */
[----:B------:R-:W-:-:S07]  /*93f0*/  PRMT R4, R3, 0x7610, R4 ;  /* 0x0000761003047816 */ /* 0x000fce0000000004 */
.L_x_27543:
[----:B------:R-:W-:Y:S05]  /*9400*/  BSYNC.RECONVERGENT B0 ;  /* 0x0000000000007941 */ /* 0x000fea0003800200 */
.L_x_27542:
[----:B------:R0:W-:Y:S01]  /*9410*/  STG.E.U8 desc[UR36][R8.64], R4 ;  /* 0x0000000408007986 */ /* 0x0001e2000c101124 */
[----:B------:R-:W-:Y:S05]  /*9420*/  BRA `(.L_x_27531) ;  /* 0x0000000400f07947 */ /* 0x000fea0003800000 */
.L_x_27540:
        /* <DEDUP_REMOVED lines=16> */
.L_x_27547:
[----:B------:R-:W-:-:S04]  /*9530*/  SHF.R.U32.HI R18, RZ, 0x18, R18 ;  /* 0x00000018ff127819 */ /* 0x000fc80000011612 */
[----:B------:R-:W-:-:S04]  /*9540*/  LOP3.LUT R3, R3, 0x80, R18, 0xf8, !PT ;  /* 0x0000008003037812 */ /* 0x000fc800078ef812 */
[----:B------:R-:W-:-:S07]  /*9550*/  PRMT R4, R3, 0x7610, R4 ;  /* 0x0000761003047816 */ /* 0x000fce0000000004 */
.L_x_27546:
[----:B------:R-:W-:Y:S05]  /*9560*/  BSYNC.RECONVERGENT B0 ;  /* 0x0000000000007941 */ /* 0x000fea0003800200 */
.L_x_27545:
[----:B------:R0:W-:Y:S01]  /*9570*/  STG.E.U8 desc[UR36][R8.64], R4 ;  /* 0x0000000408007986 */ /* 0x0001e2000c101124 */
[----:B------:R-:W-:Y:S05]  /*9580*/  BRA `(.L_x_27531) ;  /* 0x0000000400987947 */ /* 0x000fea0003800000 */
.L_x_27539:
        /* <DEDUP_REMOVED lines=21> */
.L_x_27549:
[----:B-1----:R-:W0:Y:S02]  /*96e0*/  F2I.U64.TRUNC R18, R18 ;  /* 0x0000001200127311 */ /* 0x002e24000020d800 */
[----:B0-----:R0:W-:Y:S01]  /*96f0*/  STG.E.64 desc[UR36][R8.64], R18 ;  /* 0x0000001208007986 */ /* 0x0011e2000c101b24 */
[----:B------:R-:W-:Y:S05]  /*9700*/  BRA `(.L_x_27531) ;  /* 0x0000000400387947 */ /* 0x000fea0003800000 */
.L_x_27548:
[----:B------:R-:W0:Y:S02]  /*9710*/  F2I.FTZ.U32.TRUNC.NTZ R3, R18 ;  /* 0x0000001200037305 */ /* 0x000e24000021f000 */
[----:B0-----:R0:W-:Y:S01]  /*9720*/  STG.E desc[UR36][R8.64], R3 ;  /* 0x0000000308007986 */ /* 0x0011e2000c101924 */
[----:B------:R-:W-:Y:S05]  /*9730*/  BRA `(.L_x_27531) ;  /* 0x00000004002c7947 */ /* 0x000fea0003800000 */
.L_x_27538:
        /* <DEDUP_REMOVED lines=10> */
.L_x_27551:
[----:B------:R-:W-:Y:S01]  /*97e0*/  FMUL.FTZ R4, R18, 1 ;  /* 0x3f80000012047820 */ /* 0x000fe20000410000 */
[----:B------:R-:W-:-:S05]  /*97f0*/  CS2R R6, SRZ ;  /* 0x0000000000067805 */ /* 0x000fca000001ff00 */
[----:B------:R-:W0:Y:S02]  /*9800*/  F2F.F64.F32 R4, R4 ;  /* 0x0000000400047310 */ /* 0x000e240000201800 */
[----:B0-----:R0:W-:Y:S01]  /*9810*/  STG.E.128 desc[UR36][R8.64], R4 ;  /* 0x0000000408007986 */ /* 0x0011e2000c101d24 */
[----:B------:R-:W-:Y:S05]  /*9820*/  BRA `(.L_x_27531) ;  /* 0x0000000000f07947 */ /* 0x000fea0003800000 */
.L_x_27550:
[----:B------:R-:W-:-:S13]  /*9830*/  ISETP.NE.AND P0, PT, R0, 0xf, PT ;  /* 0x0000000f0000780c */ /* 0x000fda0003f05270 */
[----:B------:R-:W-:Y:S05]  /*9840*/  @!P0 BRA `(.L_x_27552) ;  /* 0x0000000000e08947 */ /* 0x000fea0003800000 */
[----:B------:R-:W-:-:S13]  /*9850*/  ISETP.NE.AND P0, PT, R0, 0x17, PT ;  /* 0x000000170000780c */ /* 0x000fda0003f05270 */
[----:B------:R-:W-:Y:S05]  /*9860*/  @!P0 BRA `(.L_x_27553) ;  /* 0x00000000008c8947 */ /* 0x000fea0003800000 */
[----:B------:R-:W-:-:S13]  /*9870*/  ISETP.NE.AND P0, PT, R0, 0x18, PT ;  /* 0x000000180000780c */ /* 0x000fda0003f05270 */
[----:B------:R-:W-:Y:S05]  /*9880*/  @!P0 BRA `(.L_x_27554) ;  /* 0x0000000000448947 */ /* 0x000fea0003800000 */
.L_x_27530:
[----:B------:R-:W-:Y:S01]  /*9890*/  MOV R14, 0x0 ;  /* 0x00000000000e7802 */ /* 0x000fe20000000f00 */
[----:B------:R-:W0:Y:S01]  /*98a0*/  LDCU.64 UR4, c[0x4][0x188] ;  /* 0x01003100ff0477ac */ /* 0x000e220008000a00 */
[----:B------:R-:W-:Y:S02]  /*98b0*/  IMAD.MOV.U32 R8, RZ, RZ, 0x65 ;  /* 0x00000065ff087424 */ /* 0x000fe400078e00ff */
[----:B------:R-:W-:Y:S01]  /*98c0*/  IMAD.MOV.U32 R12, RZ, RZ, 0x1 ;  /* 0x00000001ff0c7424 */ /* 0x000fe200078e00ff */
[----:B------:R-:W2:Y:S01]  /*98d0*/  LDCU.64 UR6, c[0x4][0x190] ;  /* 0x01003200ff0677ac */ /* 0x000ea20008000a00 */
[----:B------:R-:W4:Y:S01]  /*98e0*/  LDC.64 R14, c[0x4][R14] ;  /* 0x010000000e0e7b82 */ /* 0x000f220000000a00 */
        /* <DEDUP_REMOVED lines=10> */
.L_x_27555:
[----:B------:R-:W-:Y:S05]  /*9990*/  BRA `(.L_x_27531) ;  /* 0x0000000000947947 */ /* 0x000fea0003800000 */
.L_x_27554:
        /* <DEDUP_REMOVED lines=12> */
.L_x_27557:
[----:B------:R-:W-:Y:S05]  /*9a60*/  BSYNC.RECONVERGENT B0 ;  /* 0x0000000000007941 */ /* 0x000fea0003800200 */
.L_x_27556:
[----:B------:R-:W-:-:S05]  /*9a70*/  LOP3.LUT R3, R0, 0x80, R5, 0xf8, !PT ;  /* 0x0000008000037812 */ /* 0x000fca00078ef805 */
[----:B------:R0:W-:Y:S01]  /*9a80*/  STG.E.U8 desc[UR36][R8.64], R3 ;  /* 0x0000000308007986 */ /* 0x0001e2000c101124 */
[----:B------:R-:W-:Y:S05]  /*9a90*/  BRA `(.L_x_27531) ;  /* 0x0000000000547947 */ /* 0x000fea0003800000 */
.L_x_27553:
        /* <DEDUP_REMOVED lines=11> */
.L_x_27559:
[----:B------:R-:W-:Y:S01]  /*9b50*/  IMAD.MOV.U32 R0, RZ, RZ, 0x7f ;  /* 0x0000007fff007424 */ /* 0x000fe200078e00ff */
[----:B------:R-:W-:-:S04]  /*9b60*/  ISETP.GT.U32.AND P0, PT, R4, 0x7f800000, PT ;  /* 0x7f8000000400780c */ /* 0x000fc80003f04070 */
[----:B------:R-:W-:-:S09]  /*9b70*/  SEL R0, R0, 0x7c, P0 ;  /* 0x0000007c00007807 */ /* 0x000fd20000000000 */
.L_x_27560:
[----:B------:R-:W-:Y:S05]  /*9b80*/  BSYNC.RECONVERGENT B0 ;  /* 0x0000000000007941 */ /* 0x000fea0003800200 */
.L_x_27558:
[----:B------:R-:W-:-:S04]  /*9b90*/  SHF.R.U32.HI R3, RZ, 0x18, R18 ;  /* 0x00000018ff037819 */ /* 0x000fc80000011612 */
[----:B------:R-:W-:-:S05]  /*9ba0*/  LOP3.LUT R3, R0, 0x80, R3, 0xf8, !PT ;  /* 0x0000008000037812 */ /* 0x000fca00078ef803 */
[----:B------:R0:W-:Y:S01]  /*9bb0*/  STG.E.U8 desc[UR36][R8.64], R3 ;  /* 0x0000000308007986 */ /* 0x0001e2000c101124 */
[----:B------:R-:W-:Y:S05]  /*9bc0*/  BRA `(.L_x_27531) ;  /* 0x0000000000087947 */ /* 0x000fea0003800000 */
.L_x_27552:
[----:B------:R-:W-:-:S05]  /*9bd0*/  F2FP.BF16.F32.PACK_AB R18, RZ, R18 ;  /* 0x00000012ff12723e */ /* 0x000fca00000010ff */
[----:B------:R0:W-:Y:S02]  /*9be0*/  STG.E.U16 desc[UR36][R8.64], R18 ;  /* 0x0000001208007986 */ /* 0x0001e4000c101524 */
.L_x_27531:
[----:B------:R-:W-:-:S05]  /*9bf0*/  VIADD R25, R25, 0x80 ;  /* 0x0000008019197836 */ /* 0x000fca0000000000 */
[----:B------:R-:W-:-:S13]  /*9c00*/  ISETP.GE.AND P0, PT, R25, R17, PT ;  /* 0x000000111900720c */ /* 0x000fda0003f06270 */
[----:B------:R-:W-:Y:S05]  /*9c10*/  @P0 BRA `(.L_x_27525) ;  /* 0x0000000c00900947 */ /* 0x000fea0003800000 */
[----:B------:R-:W5:Y:S01]  /*9c20*/  LDCU UR4, c[0x0][0x3b4] ;  /* 0x00007680ff0477ac */ /* 0x000f620008000800 */
[----:B0-2-4-:R-:W0:Y:S01]  /*9c30*/  LDC.64 R8, c[0x0][0x388] ;  /* 0x0000e200ff087b82 */ /* 0x015e220000000a00 */
        /* <DEDUP_REMOVED lines=19> */
.L_x_27564:
[----:B-1----:R-:W0:Y:S02]  /*9d70*/  F2I.S64.TRUNC R22, R22 ;  /* 0x0000001600167311 */ /* 0x002e24000020d900 */
[----:B0-----:R-:W-:-:S05]  /*9d80*/  IMAD.MOV.U32 R3, RZ, RZ, R22 ;  /* 0x000000ffff037224 */ /* 0x001fca00078e0016 */
[----:B------:R0:W-:Y:S01]  /*9d90*/  STG.E.U8 desc[UR36][R8.64], R3 ;  /* 0x0000000308007986 */ /* 0x0001e2000c101124 */
[----:B------:R-:W-:Y:S05]  /*9da0*/  BRA `(.L_x_27566) ;  /* 0x0000000c00287947 */ /* 0x000fea0003800000 */
.L_x_27563:
        /* <DEDUP_REMOVED lines=9> */
.L_x_27568:
[----:B------:R-:W0:Y:S02]  /*9e40*/  F2I.FTZ.TRUNC.NTZ R3, R22 ;  /* 0x0000001600037305 */ /* 0x000e24000021f100 */
[----:B0-----:R4:W-:Y:S01]  /*9e50*/  STG.E desc[UR36][R8.64], R3 ;  /* 0x0000000308007986 */ /* 0x0019e2000c101924 */
[----:B------:R-:W-:Y:S05]  /*9e60*/  BRA `(.L_x_27566) ;  /* 0x0000000800f87947 */ /* 0x000fea0003800000 */
.L_x_27567:
[----:B------:R-:W0:Y:S02]  /*9e70*/  F2I.FTZ.TRUNC.NTZ R3, R22 ;  /* 0x0000001600037305 */ /* 0x000e24000021f100 */
[----:B0-----:R0:W-:Y:S01]  /*9e80*/  STG.E.U16 desc[UR36][R8.64], R3 ;  /* 0x0000000308007986 */ /* 0x0011e2000c101524 */
[----:B------:R-:W-:Y:S05]  /*9e90*/  BRA `(.L_x_27566) ;  /* 0x0000000800ec7947 */ /* 0x000fea0003800000 */
.L_x_27562:
        /* <DEDUP_REMOVED lines=8> */
.L_x_27570:
[----:B------:R-:W-:-:S05]  /*9f20*/  F2FP.F16.F32.PACK_AB R22, RZ, R22 ;  /* 0x00000016ff16723e */ /* 0x000fca00000000ff */
[----:B------:R0:W-:Y:S01]  /*9f30*/  STG.E.U16 desc[UR36][R8.64], R22 ;  /* 0x0000001608007986 */ /* 0x0001e2000c101524 */
[----:B------:R-:W-:Y:S05]  /*9f40*/  BRA `(.L_x_27566) ;  /* 0x0000000800c07947 */ /* 0x000fea0003800000 */
.L_x_27569:
        /* <DEDUP_REMOVED lines=9> */
.L_x_27572:
[----:B------:R-:W-:-:S04]  /*9fe0*/  F2FP.F16.F32.PACK_AB R3, RZ, R22 ;  /* 0x00000016ff03723e */ /* 0x000fc800000000ff */
[----:B------:R-:W-:-:S05]  /*9ff0*/  PRMT R3, R3, 0x5410, RZ ;  /* 0x0000541003037816 */ /* 0x000fca00000000ff */
[----:B------:R0:W-:Y:S01]  /*a000*/  STG.E desc[UR36][R8.64], R3 ;  /* 0x0000000308007986 */ /* 0x0001e2000c101924 */
[----:B------:R-:W-:Y:S05]  /*a010*/  BRA `(.L_x_27566) ;  /* 0x00000008008c7947 */ /* 0x000fea0003800000 */
.L_x_27571:
[----:B------:R-:W-:-:S06]  /*a020*/  FMUL.FTZ R4, R22, 1 ;  /* 0x3f80000016047820 */ /* 0x000fcc0000410000 */
[----:B------:R-:W0:Y:S02]  /*a030*/  F2F.F64.F32 R4, R4 ;  /* 0x0000000400047310 */ /* 0x000e240000201800 */
[----:B0-----:R0:W-:Y:S01]  /*a040*/  STG.E.64 desc[UR36][R8.64], R4 ;  /* 0x0000000408007986 */ /* 0x0011e2000c101b24 */
[----:B------:R-:W-:Y:S05]  /*a050*/  BRA `(.L_x_27566) ;  /* 0x00000008007c7947 */ /* 0x000fea0003800000 */
.L_x_27561:
        /* <DEDUP_REMOVED lines=13> */
.L_x_27576:
        /* <DEDUP_REMOVED lines=16> */
.L_x_27579:
[----:B------:R-:W-:-:S04]  /*a230*/  SHF.R.U32.HI R22, RZ, 0x18, R22 ;  /* 0x00000018ff167819 */ /* 0x000fc80000011616 */
[----:B------:R-:W-:-:S04]  /*a240*/  LOP3.LUT R3, R3, 0x80, R22, 0xf8, !PT ;  /* 0x0000008003037812 */ /* 0x000fc800078ef816 */
[----:B------:R-:W-:-:S07]  /*a250*/  PRMT R4, R3, 0x7610, R4 ;  /* 0x0000761003047816 */ /* 0x000fce0000000004 */
.L_x_27578:
[----:B------:R-:W-:Y:S05]  /*a260*/  BSYNC.RECONVERGENT B0 ;  /* 0x0000000000007941 */ /* 0x000fea0003800200 */
.L_x_27577:
[----:B------:R0:W-:Y:S01]  /*a270*/  STG.E.U8 desc[UR36][R8.64], R4 ;  /* 0x0000000408007986 */ /* 0x0001e2000c101124 */
[----:B------:R-:W-:Y:S05]  /*a280*/  BRA `(.L_x_27566) ;  /* 0x0000000400f07947 */ /* 0x000fea0003800000 */
.L_x_27575:
        /* <DEDUP_REMOVED lines=16> */
.L_x_27582:
[----:B------:R-:W-:-:S04]  /*a390*/  SHF.R.U32.HI R22, RZ, 0x18, R22 ;  /* 0x00000018ff167819 */ /* 0x000fc80000011616 */
[----:B------:R-:W-:-:S04]  /*a3a0*/  LOP3.LUT R3, R3, 0x80, R22, 0xf8, !PT ;  /* 0x0000008003037812 */ /* 0x000fc800078ef816 */
[----:B------:R-:W-:-:S07]  /*a3b0*/  PRMT R4, R3, 0x7610, R4 ;  /* 0x0000761003047816 */ /* 0x000fce0000000004 */
.L_x_27581:
[----:B------:R-:W-:Y:S05]  /*a3c0*/  BSYNC.RECONVERGENT B0 ;  /* 0x0000000000007941 */ /* 0x000fea0003800200 */
.L_x_27580:
[----:B------:R0:W-:Y:S01]  /*a3d0*/  STG.E.U8 desc[UR36][R8.64], R4 ;  /* 0x0000000408007986 */ /* 0x0001e2000c101124 */
[----:B------:R-:W-:Y:S05]  /*a3e0*/  BRA `(.L_x_27566) ;  /* 0x0000000400987947 */ /* 0x000fea0003800000 */
.L_x_27574:
        /* <DEDUP_REMOVED lines=21> */
.L_x_27584:
[----:B-1----:R-:W0:Y:S02]  /*a540*/  F2I.U64.TRUNC R22, R22 ;  /* 0x0000001600167311 */ /* 0x002e24000020d800 */
[----:B0-----:R0:W-:Y:S01]  /*a550*/  STG.E.64 desc[UR36][R8.64], R22 ;  /* 0x0000001608007986 */ /* 0x0011e2000c101b24 */
[----:B------:R-:W-:Y:S05]  /*a560*/  BRA `(.L_x_27566) ;  /* 0x0000000400387947 */ /* 0x000fea0003800000 */
.L_x_27583:
[----:B------:R-:W0:Y:S02]  /*a570*/  F2I.FTZ.U32.TRUNC.NTZ R3, R22 ;  /* 0x0000001600037305 */ /* 0x000e24000021f000 */
[----:B0-----:R0:W-:Y:S01]  /*a580*/  STG.E desc[UR36][R8.64], R3 ;  /* 0x0000000308007986 */ /* 0x0011e2000c101924 */
[----:B------:R-:W-:Y:S05]  /*a590*/  BRA `(.L_x_27566) ;  /* 0x00000004002c7947 */ /* 0x000fea0003800000 */
.L_x_27573:
        /* <DEDUP_REMOVED lines=10> */
.L_x_27586:
[----:B------:R-:W-:Y:S01]  /*a640*/  FMUL.FTZ R4, R22, 1 ;  /* 0x3f80000016047820 */ /* 0x000fe20000410000 */
[----:B------:R-:W-:-:S05]  /*a650*/  CS2R R6, SRZ ;  /* 0x0000000000067805 */ /* 0x000fca000001ff00 */
[----:B------:R-:W0:Y:S02]  /*a660*/  F2F.F64.F32 R4, R4 ;  /* 0x0000000400047310 */ /* 0x000e240000201800 */
[----:B0-----:R0:W-:Y:S01]  /*a670*/  STG.E.128 desc[UR36][R8.64], R4 ;  /* 0x0000000408007986 */ /* 0x0011e2000c101d24 */
[----:B------:R-:W-:Y:S05]  /*a680*/  BRA `(.L_x_27566) ;  /* 0x0000000000f07947 */ /* 0x000fea0003800000 */
.L_x_27585:
[----:B------:R-:W-:-:S13]  /*a690*/  ISETP.NE.AND P0, PT, R0, 0xf, PT ;  /* 0x0000000f0000780c */ /* 0x000fda0003f05270 */
[----:B------:R-:W-:Y:S05]  /*a6a0*/  @!P0 BRA `(.L_x_27587) ;  /* 0x0000000000e08947 */ /* 0x000fea0003800000 */
[----:B------:R-:W-:-:S13]  /*a6b0*/  ISETP.NE.AND P0, PT, R0, 0x17, PT ;  /* 0x000000170000780c */ /* 0x000fda0003f05270 */
[----:B------:R-:W-:Y:S05]  /*a6c0*/  @!P0 BRA `(.L_x_27588) ;  /* 0x00000000008c8947 */ /* 0x000fea0003800000 */
[----:B------:R-:W-:-:S13]  /*a6d0*/  ISETP.NE.AND P0, PT, R0, 0x18, PT ;  /* 0x000000180000780c */ /* 0x000fda0003f05270 */
[----:B------:R-:W-:Y:S05]  /*a6e0*/  @!P0 BRA `(.L_x_27589) ;  /* 0x0000000000448947 */ /* 0x000fea0003800000 */
.L_x_27565:
        /* <DEDUP_REMOVED lines=16> */
.L_x_27590:
[----:B------:R-:W-:Y:S05]  /*a7f0*/  BRA `(.L_x_27566) ;  /* 0x0000000000947947 */ /* 0x000fea0003800000 */
.L_x_27589:
        /* <DEDUP_REMOVED lines=12> */
.L_x_27592:
[----:B------:R-:W-:Y:S05]  /*a8c0*/  BSYNC.RECONVERGENT B0 ;  /* 0x0000000000007941 */ /* 0x000fea0003800200 */
.L_x_27591:
[----:B------:R-:W-:-:S05]  /*a8d0*/  LOP3.LUT R3, R0, 0x80, R5, 0xf8, !PT ;  /* 0x0000008000037812 */ /* 0x000fca00078ef805 */
[----:B------:R0:W-:Y:S01]  /*a8e0*/  STG.E.U8 desc[UR36][R8.64], R3 ;  /* 0x0000000308007986 */ /* 0x0001e2000c101124 */
[----:B------:R-:W-:Y:S05]  /*a8f0*/  BRA `(.L_x_27566) ;  /* 0x0000000000547947 */ /* 0x000fea0003800000 */
.L_x_27588:
        /* <DEDUP_REMOVED lines=11> */
.L_x_27594:
[----:B------:R-:W-:Y:S01]  /*a9b0*/  IMAD.MOV.U32 R0, RZ, RZ, 0x7f ;  /* 0x0000007fff007424 */ /* 0x000fe200078e00ff */
[----:B------:R-:W-:-:S04]  /*a9c0*/  ISETP.GT.U32.AND P0, PT, R4, 0x7f800000, PT ;  /* 0x7f8000000400780c */ /* 0x000fc80003f04070 */
[----:B------:R-:W-:-:S09]  /*a9d0*/  SEL R0, R0, 0x7c, P0 ;  /* 0x0000007c00007807 */ /* 0x000fd20000000000 */
.L_x_27595:
[----:B------:R-:W-:Y:S05]  /*a9e0*/  BSYNC.RECONVERGENT B0 ;  /* 0x0000000000007941 */ /* 0x000fea0003800200 */
.L_x_27593:
[----:B------:R-:W-:-:S04]  /*a9f0*/  SHF.R.U32.HI R3, RZ, 0x18, R22 ;  /* 0x00000018ff037819 */ /* 0x000fc80000011616 */
[----:B------:R-:W-:-:S05]  /*aa00*/  LOP3.LUT R3, R0, 0x80, R3, 0xf8, !PT ;  /* 0x0000008000037812 */ /* 0x000fca00078ef803 */
[----:B------:R0:W-:Y:S01]  /*aa10*/  STG.E.U8 desc[UR36][R8.64], R3 ;  /* 0x0000000308007986 */ /* 0x0001e2000c101124 */
[----:B------:R-:W-:Y:S05]  /*aa20*/  BRA `(.L_x_27566) ;  /* 0x0000000000087947 */ /* 0x000fea0003800000 */
.L_x_27587:
[----:B------:R-:W-:-:S05]  /*aa30*/  F2FP.BF16.F32.PACK_AB R22, RZ, R22 ;  /* 0x00000016ff16723e */ /* 0x000fca00000010ff */
[----:B------:R0:W-:Y:S02]  /*aa40*/  STG.E.U16 desc[UR36][R8.64], R22 ;  /* 0x0000001608007986 */ /* 0x0001e4000c101524 */
.L_x_27566:
[----:B------:R-:W-:-:S07]  /*aa50*/  VIADD R25, R25, 0x80 ;  /* 0x0000008019197836 */ /* 0x000fce0000000000 */
.L_x_27525:
[----:B------:R-:W-:Y:S05]  /*aa60*/  BSYNC.RECONVERGENT B6 ;  /* 0x0000000000067941 */ /* 0x000fea0003800200 */
.L_x_27524:
[----:B------:R-:W-:-:S13]  /*aa70*/  ISETP.GE.AND P0, PT, R25, R17, PT ;  /* 0x000000111900720c */ /* 0x000fda0003f06270 */
[----:B------:R-:W-:Y:S05]  /*aa80*/  @P0 EXIT ;  /* 0x000000000000094d */ /* 0x000fea0003800000 */
[----:B0---4-:R-:W0:Y:S01]  /*aa90*/  LDC.64 R4, c[0x0][0x388] ;  /* 0x0000e200ff047b82 */ /* 0x011e220000000a00 */
[----:B------:R-:W4:Y:S01]  /*aaa0*/  LDCU UR4, c[0x0][0x3b4] ;  /* 0x00007680ff0477ac */ /* 0x000f220008000800 */
[----:B--2---:R-:W-:Y:S01]  /*aab0*/  PRMT R0, R16, 0x9910, RZ ;  /* 0x0000991010007816 */ /* 0x004fe200000000ff */
        /* <DEDUP_REMOVED lines=17> */
.L_x_27599:
[----:B------:R-:W0:Y:S02]  /*abd0*/  F2I.S64.TRUNC R24, R24 ;  /* 0x0000001800187311 */ /* 0x000e24000020d900 */
[----:B0-----:R-:W-:-:S05]  /*abe0*/  IMAD.MOV.U32 R5, RZ, RZ, R24 ;  /* 0x000000ffff057224 */ /* 0x001fca00078e0018 */
[----:B------:R-:W-:Y:S01]  /*abf0*/  STG.E.U8 desc[UR36][R2.64], R5 ;  /* 0x0000000502007986 */ /* 0x000fe2000c101124 */
[----:B------:R-:W-:Y:S05]  /*ac00*/  EXIT ;  /* 0x000000000000794d */ /* 0x000fea0003800000 */
.L_x_27598:
        /* <DEDUP_REMOVED lines=9> */
.L_x_27602:
[----:B------:R-:W0:Y:S02]  /*aca0*/  F2I.FTZ.TRUNC.NTZ R5, R24 ;  /* 0x0000001800057305 */ /* 0x000e24000021f100 */
[----:B0-----:R-:W-:Y:S01]  /*acb0*/  STG.E desc[UR36][R2.64], R5 ;  /* 0x0000000502007986 */ /* 0x001fe2000c101924 */
[----:B------:R-:W-:Y:S05]  /*acc0*/  EXIT ;  /* 0x000000000000794d */ /* 0x000fea0003800000 */
.L_x_27601:
[----:B------:R-:W0:Y:S02]  /*acd0*/  F2I.FTZ.TRUNC.NTZ R5, R24 ;  /* 0x0000001800057305 */ /* 0x000e24000021f100 */
[----:B0-----:R-:W-:Y:S01]  /*ace0*/  STG.E.U16 desc[UR36][R2.64], R5 ;  /* 0x0000000502007986 */ /* 0x001fe2000c101524 */
[----:B------:R-:W-:Y:S05]  /*acf0*/  EXIT ;  /* 0x000000000000794d */ /* 0x000fea0003800000 */
.L_x_27597:
        /* <DEDUP_REMOVED lines=8> */
.L_x_27604:
[----:B------:R-:W-:-:S05]  /*ad80*/  F2FP.F16.F32.PACK_AB R24, RZ, R24 ;  /* 0x00000018ff18723e */ /* 0x000fca00000000ff */
[----:B------:R-:W-:Y:S01]  /*ad90*/  STG.E.U16 desc[UR36][R2.64], R24 ;  /* 0x0000001802007986 */ /* 0x000fe2000c101524 */
[----:B------:R-:W-:Y:S05]  /*ada0*/  EXIT ;  /* 0x000000000000794d */ /* 0x000fea0003800000 */
.L_x_27603:
        /* <DEDUP_REMOVED lines=9> */
.L_x_27606:
[----:B------:R-:W-:-:S04]  /*ae40*/  F2FP.F16.F32.PACK_AB R5, RZ, R24 ;  /* 0x00000018ff05723e */ /* 0x000fc800000000ff */
[----:B------:R-:W-:-:S05]  /*ae50*/  PRMT R5, R5, 0x5410, RZ ;  /* 0x0000541005057816 */ /* 0x000fca00000000ff */
[----:B------:R-:W-:Y:S01]  /*ae60*/  STG.E desc[UR36][R2.64], R5 ;  /* 0x0000000502007986 */ /* 0x000fe2000c101924 */
[----:B------:R-:W-:Y:S05]  /*ae70*/  EXIT ;  /* 0x000000000000794d */ /* 0x000fea0003800000 */
.L_x_27605:
[----:B------:R-:W-:-:S06]  /*ae80*/  FMUL.FTZ R4, R24, 1 ;  /* 0x3f80000018047820 */ /* 0x000fcc0000410000 */
[----:B------:R-:W0:Y:S02]  /*ae90*/  F2F.F64.F32 R4, R4 ;  /* 0x0000000400047310 */ /* 0x000e240000201800 */
[----:B0-----:R-:W-:Y:S01]  /*aea0*/  STG.E.64 desc[UR36][R2.64], R4 ;  /* 0x0000000402007986 */ /* 0x001fe2000c101b24 */
[----:B------:R-:W-:Y:S05]  /*aeb0*/  EXIT ;  /* 0x000000000000794d */ /* 0x000fea0003800000 */
.L_x_27596:
        /* <DEDUP_REMOVED lines=13> */
.L_x_27610:
        /* <DEDUP_REMOVED lines=16> */
.L_x_27613:
[----:B------:R-:W-:-:S04]  /*b090*/  SHF.R.U32.HI R24, RZ, 0x18, R24 ;  /* 0x00000018ff187819 */ /* 0x000fc80000011618 */
[----:B------:R-:W-:-:S04]  /*b0a0*/  LOP3.LUT R5, R5, 0x80, R24, 0xf8, !PT ;  /* 0x0000008005057812 */ /* 0x000fc800078ef818 */
[----:B------:R-:W-:-:S07]  /*b0b0*/  PRMT R0, R5, 0x7610, R0 ;  /* 0x0000761005007816 */ /* 0x000fce0000000000 */
.L_x_27612:
[----:B------:R-:W-:Y:S05]  /*b0c0*/  BSYNC.RECONVERGENT B0 ;  /* 0x0000000000007941 */ /* 0x000fea0003800200 */
.L_x_27611:
[----:B------:R-:W-:Y:S01]  /*b0d0*/  STG.E.U8 desc[UR36][R2.64], R0 ;  /* 0x0000000002007986 */ /* 0x000fe2000c101124 */
[----:B------:R-:W-:Y:S05]  /*b0e0*/  EXIT ;  /* 0x000000000000794d */ /* 0x000fea0003800000 */
.L_x_27609:
        /* <DEDUP_REMOVED lines=16> */
.L_x_27616:
[----:B------:R-:W-:-:S04]  /*b1f0*/  SHF.R.U32.HI R24, RZ, 0x18, R24 ;  /* 0x00000018ff187819 */ /* 0x000fc80000011618 */
[----:B------:R-:W-:-:S04]  /*b200*/  LOP3.LUT R5, R5, 0x80, R24, 0xf8, !PT ;  /* 0x0000008005057812 */ /* 0x000fc800078ef818 */
[----:B------:R-:W-:-:S07]  /*b210*/  PRMT R0, R5, 0x7610, R0 ;  /* 0x0000761005007816 */ /* 0x000fce0000000000 */
.L_x_27615:
[----:B------:R-:W-:Y:S05]  /*b220*/  BSYNC.RECONVERGENT B0 ;  /* 0x0000000000007941 */ /* 0x000fea0003800200 */
.L_x_27614:
[----:B------:R-:W-:Y:S01]  /*b230*/  STG.E.U8 desc[UR36][R2.64], R0 ;  /* 0x0000000002007986 */ /* 0x000fe2000c101124 */
[----:B------:R-:W-:Y:S05]  /*b240*/  EXIT ;  /* 0x000000000000794d */ /* 0x000fea0003800000 */
.L_x_27608:
        /* <DEDUP_REMOVED lines=21> */
.L_x_27618:
[----:B------:R-:W0:Y:S02]  /*b3a0*/  F2I.U64.TRUNC R24, R24 ;  /* 0x0000001800187311 */ /* 0x000e24000020d800 */
[----:B0-----:R-:W-:Y:S01]  /*b3b0*/  STG.E.64 desc[UR36][R2.64], R24 ;  /* 0x0000001802007986 */ /* 0x001fe2000c101b24 */
[----:B------:R-:W-:Y:S05]  /*b3c0*/  EXIT ;  /* 0x000000000000794d */ /* 0x000fea0003800000 */
.L_x_27617:
[----:B------:R-:W0:Y:S02]  /*b3d0*/  F2I.FTZ.U32.TRUNC.NTZ R5, R24 ;  /* 0x0000001800057305 */ /* 0x000e24000021f000 */
[----:B0-----:R-:W-:Y:S01]  /*b3e0*/  STG.E desc[UR36][R2.64], R5 ;  /* 0x0000000502007986 */ /* 0x001fe2000c101924 */
[----:B------:R-:W-:Y:S05]  /*b3f0*/  EXIT ;  /* 0x000000000000794d */ /* 0x000fea0003800000 */
.L_x_27607:
        /* <DEDUP_REMOVED lines=10> */
.L_x_27620:
[----:B------:R-:W-:Y:S01]  /*b4a0*/  FMUL.FTZ R4, R24, 1 ;  /* 0x3f80000018047820 */ /* 0x000fe20000410000 */
[----:B------:R-:W-:-:S05]  /*b4b0*/  CS2R R6, SRZ ;  /* 0x0000000000067805 */ /* 0x000fca000001ff00 */
[----:B------:R-:W0:Y:S02]  /*b4c0*/  F2F.F64.F32 R4, R4 ;  /* 0x0000000400047310 */ /* 0x000e240000201800 */
[----:B0-----:R-:W-:Y:S01]  /*b4d0*/  STG.E.128 desc[UR36][R2.64], R4 ;  /* 0x0000000402007986 */ /* 0x001fe2000c101d24 */
[----:B------:R-:W-:Y:S05]  /*b4e0*/  EXIT ;  /* 0x000000000000794d */ /* 0x000fea0003800000 */
.L_x_27619:
[----:B------:R-:W-:-:S13]  /*b4f0*/  ISETP.NE.AND P0, PT, R0, 0xf, PT ;  /* 0x0000000f0000780c */ /* 0x000fda0003f05270 */
[----:B------:R-:W-:Y:S05]  /*b500*/  @!P0 BRA `(.L_x_27621) ;  /* 0x0000000000e08947 */ /* 0x000fea0003800000 */
[----:B------:R-:W-:-:S13]  /*b510*/  ISETP.NE.AND P0, PT, R0, 0x17, PT ;  /* 0x000000170000780c */ /* 0x000fda0003f05270 */
[----:B------:R-:W-:Y:S05]  /*b520*/  @!P0 BRA `(.L_x_27622) ;  /* 0x00000000008c8947 */ /* 0x000fea0003800000 */
[----:B------:R-:W-:-:S13]  /*b530*/  ISETP.NE.AND P0, PT, R0, 0x18, PT ;  /* 0x000000180000780c */ /* 0x000fda0003f05270 */
[----:B------:R-:W-:Y:S05]  /*b540*/  @!P0 BRA `(.L_x_27623) ;  /* 0x0000000000448947 */ /* 0x000fea0003800000 */
.L_x_27600:
[----:B------:R-:W-:Y:S01]  /*b550*/  MOV R0, 0x0 ;  /* 0x0000000000007802 */ /* 0x000fe20000000f00 */
[----:B------:R-:W0:Y:S01]  /*b560*/  LDCU.64 UR4, c[0x4][0x188] ;  /* 0x01003100ff0477ac */ /* 0x000e220008000a00 */
[----:B------:R-:W-:Y:S02]  /*b570*/  IMAD.MOV.U32 R8, RZ, RZ, 0x65 ;  /* 0x00000065ff087424 */ /* 0x000fe400078e00ff */
[----:B------:R2:W4:Y:S01]  /*b580*/  LDC.64 R2, c[0x4][R0] ;  /* 0x0100000000027b82 */ /* 0x0005220000000a00 */
[----:B------:R-:W5:Y:S01]  /*b590*/  LDCU.64 UR6, c[0x4][0x190] ;  /* 0x01003200ff0677ac */ /* 0x000f620008000a00 */
[----:B------:R-:W-:Y:S02]  /*b5a0*/  IMAD.MOV.U32 R12, RZ, RZ, 0x1 ;  /* 0x00000001ff0c7424 */ /* 0x000fe400078e00ff */
[----:B------:R-:W-:Y:S01]  /*b5b0*/  IMAD.MOV.U32 R13, RZ, RZ, RZ ;  /* 0x000000ffff0d7224 */ /* 0x000fe200078e00ff */
[----:B------:R-:W1:Y:S01]  /*b5c0*/  LDCU.64 UR8, c[0x4][0x20] ;  /* 0x01000400ff0877ac */ /* 0x000e620008000a00 */
[----:B0-----:R-:W-:-:S02]  /*b5d0*/  IMAD.U32 R4, RZ, RZ, UR4 ;  /* 0x00000004ff047e24 */ /* 0x001fc4000f8e00ff */
[----:B------:R-:W-:Y:S02]  /*b5e0*/  IMAD.U32 R5, RZ, RZ, UR5 ;  /* 0x00000005ff057e24 */ /* 0x000fe4000f8e00ff */
[----:B-----5:R-:W-:Y:S02]  /*b5f0*/  IMAD.U32 R6, RZ, RZ, UR6 ;  /* 0x00000006ff067e24 */ /* 0x020fe4000f8e00ff */
[----:B------:R-:W-:Y:S02]  /*b600*/  IMAD.U32 R7, RZ, RZ, UR7 ;  /* 0x00000007ff077e24 */ /* 0x000fe4000f8e00ff */
[----:B-1----:R-:W-:Y:S02]  /*b610*/  IMAD.U32 R10, RZ, RZ, UR8 ;  /* 0x00000008ff0a7e24 */ /* 0x002fe4000f8e00ff */
[----:B--2---:R-:W-:-:S07]  /*b620*/  IMAD.U32 R11, RZ, RZ, UR9 ;  /* 0x00000009ff0b7e24 */ /* 0x004fce000f8e00ff */
[----:B------:R-:W-:-:S07]  /*b630*/  LEPC R20, `(.L_x_27624) ;  /* 0x000000001014794e */ /* 0x000fce0000000000 */
[----:B---34-:R-:W-:Y:S05]  /*b640*/  CALL.ABS.NOINC R2 ;  /* 0x0000000002007343 */ /* 0x018fea0003c00000 */
.L_x_27624:
[----:B------:R-:W-:Y:S05]  /*b650*/  EXIT ;  /* 0x000000000000794d */ /* 0x000fea0003800000 */
.L_x_27623:
        /* <DEDUP_REMOVED lines=12> */
.L_x_27626:
[----:B------:R-:W-:Y:S05]  /*b720*/  BSYNC.RECONVERGENT B0 ;  /* 0x0000000000007941 */ /* 0x000fea0003800200 */
.L_x_27625:
[----:B------:R-:W-:-:S05]  /*b730*/  LOP3.LUT R5, R0, 0x80, R7, 0xf8, !PT ;  /* 0x0000008000057812 */ /* 0x000fca00078ef807 */
[----:B------:R-:W-:Y:S01]  /*b740*/  STG.E.U8 desc[UR36][R2.64], R5 ;  /* 0x0000000502007986 */ /* 0x000fe2000c101124 */
[----:B------:R-:W-:Y:S05]  /*b750*/  EXIT ;  /* 0x000000000000794d */ /* 0x000fea0003800000 */
.L_x_27622:
        /* <DEDUP_REMOVED lines=11> */
.L_x_27628:
[----:B------:R-:W-:Y:S01]  /*b810*/  IMAD.MOV.U32 R0, RZ, RZ, 0x7f ;  /* 0x0000007fff007424 */ /* 0x000fe200078e00ff */
[----:B------:R-:W-:-:S04]  /*b820*/  ISETP.GT.U32.AND P0, PT, R4, 0x7f800000, PT ;  /* 0x7f8000000400780c */ /* 0x000fc80003f04070 */
[----:B------:R-:W-:-:S09]  /*b830*/  SEL R0, R0, 0x7c, P0 ;  /* 0x0000007c00007807 */ /* 0x000fd20000000000 */
.L_x_27629:
[----:B------:R-:W-:Y:S05]  /*b840*/  BSYNC.RECONVERGENT B0 ;  /* 0x0000000000007941 */ /* 0x000fea0003800200 */
.L_x_27627:
[----:B------:R-:W-:-:S04]  /*b850*/  SHF.R.U32.HI R5, RZ, 0x18, R24 ;  /* 0x00000018ff057819 */ /* 0x000fc80000011618 */
[----:B------:R-:W-:-:S05]  /*b860*/  LOP3.LUT R5, R0, 0x80, R5, 0xf8, !PT ;  /* 0x0000008000057812 */ /* 0x000fca00078ef805 */
[----:B------:R-:W-:Y:S01]  /*b870*/  STG.E.U8 desc[UR36][R2.64], R5 ;  /* 0x0000000502007986 */ /* 0x000fe2000c101124 */
[----:B------:R-:W-:Y:S05]  /*b880*/  EXIT ;  /* 0x000000000000794d */ /* 0x000fea0003800000 */
.L_x_27621:
[----:B------:R-:W-:-:S05]  /*b890*/  F2FP.BF16.F32.PACK_AB R24, RZ, R24 ;  /* 0x00000018ff18723e */ /* 0x000fca00000010ff */
[----:B------:R-:W-:Y:S01]  /*b8a0*/  STG.E.U16 desc[UR36][R2.64], R24 ;  /* 0x0000001802007986 */ /* 0x000fe2000c101524 */
[----:B------:R-:W-:Y:S05]  /*b8b0*/  EXIT ;  /* 0x000000000000794d */ /* 0x000fea0003800000 */
.L_x_27630:
        /* <DEDUP_REMOVED lines=12> */
.L_x_32562:


//--------------------- .text._ZN2at6native18elementwise_kernelILi128ELi2EZNS0_22gpu_kernel_impl_nocastINS0_13BinaryFunctorIfffZZZNS0_21nextafter_kernel_cudaERNS_18TensorIteratorBaseEENKUlvE_clEvENKUlvE0_clEvEUlffE_EEEEvS5_RKT_EUliE_EEviT1_ --------------------------
	.section	.text._ZN2at6native18elementwise_kernelILi128ELi2EZNS0_22gpu_kernel_impl_nocastINS0_13BinaryFunctorIfffZZZNS0_21nextafter_kernel_cudaERNS_18TensorIteratorBaseEENKUlvE_clEvENKUlvE0_clEvEUlffE_EEEEvS5_RKT_EUliE_EEviT1_,"ax",@progbits
	.align	128
        .global         _ZN2at6native18elementwise_kernelILi128ELi2EZNS0_22gpu_kernel_impl_nocastINS0_13BinaryFunctorIfffZZZNS0_21nextafter_kernel_cudaERNS_18TensorIteratorBaseEENKUlvE_clEvENKUlvE0_clEvEUlffE_EEEEvS5_RKT_EUliE_EEviT1_
        .type           _ZN2at6native18elementwise_kernelILi128ELi2EZNS0_22gpu_kernel_impl_nocastINS0_13BinaryFunctorIfffZZZNS0_21nextafter_kernel_cudaERNS_18TensorIteratorBaseEENKUlvE_clEvENKUlvE0_clEvEUlffE_EEEEvS5_RKT_EUliE_EEviT1_,@function
        .size           _ZN2at6native18elementwise_kernelILi128ELi2EZNS0_22gpu_kernel_impl_nocastINS0_13BinaryFunctorIfffZZZNS0_21nextafter_kernel_cudaERNS_18TensorIteratorBaseEENKUlvE_clEvENKUlvE0_clEvEUlffE_EEEEvS5_RKT_EUliE_EEviT1_,(.L_x_32563 - _ZN2at6native18elementwise_kernelILi128ELi2EZNS0_22gpu_kernel_impl_nocastINS0_13BinaryFunctorIfffZZZNS0_21nextafter_kernel_cudaERNS_18TensorIteratorBaseEENKUlvE_clEvENKUlvE0_clEvEUlffE_EEEEvS5_RKT_EUliE_EEviT1_)
        .other          _ZN2at6native18elementwise_kernelILi128ELi2EZNS0_22gpu_kernel_impl_nocastINS0_13BinaryFunctorIfffZZZNS0_21nextafter_kernel_cudaERNS_18TensorIteratorBaseEENKUlvE_clEvENKUlvE0_clEvEUlffE_EEEEvS5_RKT_EUliE_EEviT1_,@"STO_CUDA_ENTRY STV_DEFAULT"
_ZN2at6native18elementwise_kernelILi128ELi2EZNS0_22gpu_kernel_impl_nocastINS0_13BinaryFunctorIfffZZZNS0_21nextafter_kernel_cudaERNS_18TensorIteratorBaseEENKUlvE_clEvENKUlvE0_clEvEUlffE_EEEEvS5_RKT_EUliE_EEviT1_:
.text._ZN2at6native18elementwise_kernelILi128ELi2EZNS0_22gpu_kernel_impl_nocastINS0_13BinaryFunctorIfffZZZNS0_21nextafter_kernel_cudaERNS_18TensorIteratorBaseEENKUlvE_clEvENKUlvE0_clEvEUlffE_EEEEvS5_RKT_EUliE_EEviT1_:
        /* <DEDUP_REMOVED lines=16> */
[----:B-1----:R-:W3:Y:S01]  /*0100*/  LDG.E R7, desc[UR6][R6.64] ;  /* 0x0000000606077981 */ /* 0x002ee2000c1e1900 */
[----:B--2---:R-:W-:-:S02]  /*0110*/  FSETP.NAN.FTZ.AND P0, PT, |R4|, |R4|, PT ;  /* 0x400000040400720b */ /* 0x004fc40003f18200 */
[C---:B------:R-:W-:Y:S02]  /*0120*/  LOP3.LUT P2, RZ, R4.reuse, 0x7f800000, RZ, 0xc0, !PT ;  /* 0x7f80000004ff7812 */ /* 0x040fe4000784c0ff */
[----:B------:R-:W-:Y:S02]  /*0130*/  LOP3.LUT R9, R4, 0x80000000, RZ, 0xc0, !PT ;  /* 0x8000000004097812 */ /* 0x000fe400078ec0ff */
[C---:B---3--:R-:W-:Y:S02]  /*0140*/  FSETP.NAN.FTZ.AND P1, PT, |R7|.reuse, |R7|, PT ;  /* 0x400000070700720b */ /* 0x048fe40003f38200 */
[C---:B------:R-:W-:Y:S02]  /*0150*/  LOP3.LUT P3, RZ, R7.reuse, 0x7f800000, RZ, 0xc0, !PT ;  /* 0x7f80000007ff7812 */ /* 0x040fe4000786c0ff */
[----:B------:R-:W-:Y:S02]  /*0160*/  PLOP3.LUT P0, PT, P0, P1, PT, 0xf8, 0x8f ;  /* 0x00000000008f781c */ /* 0x000fe40000703f70 */
[----:B------:R-:W-:-:S02]  /*0170*/  LOP3.LUT R0, R7, 0x80000000, RZ, 0xc0, !PT ;  /* 0x8000000007007812 */ /* 0x000fc400078ec0ff */
[----:B------:R-:W-:Y:S02]  /*0180*/  SEL R9, R9, R4, !P2 ;  /* 0x0000000409097207 */ /* 0x000fe40005000000 */
[----:B------:R-:W-:-:S07]  /*0190*/  SEL R0, R0, R7, !P3 ;  /* 0x0000000700007207 */ /* 0x000fce0005800000 */
        /* <DEDUP_REMOVED lines=14> */
[----:B------:R-:W-:-:S05]  /*0280*/  @!P4 IADD3 R0, PT, PT, R9, RZ, RZ ;  /* 0x000000ff0900c210 */ /* 0x000fca0007ffe0ff */
[C---:B------:R-:W-:Y:S01]  /*0290*/  VIADD R2, R0.reuse, 0x1 ;  /* 0x0000000100027836 */ /* 0x040fe20000000000 */
[----:B------:R-:W-:-:S04]  /*02a0*/  @!P1 IADD3 R2, PT, PT, R0, RZ, RZ ;  /* 0x000000ff00029210 */ /* 0x000fc80007ffe0ff */
[----:B------:R-:W-:Y:S01]  /*02b0*/  IADD3 R4, PT, PT, R2, 0x1, RZ ;  /* 0x0000000102047810 */ /* 0x000fe20007ffe0ff */
[----:B------:R-:W-:-:S05]  /*02c0*/  @!P3 IMAD.MOV R4, RZ, RZ, R2 ;  /* 0x000000ffff04b224 */ /* 0x000fca00078e0202 */
[C---:B------:R-:W-:Y:S02]  /*02d0*/  IADD3 R0, PT, PT, R4.reuse, -0x1, RZ ;  /* 0xffffffff04007810 */ /* 0x040fe40007ffe0ff */
[----:B------:R-:W-:-:S04]  /*02e0*/  @!P0 IADD3 R0, PT, PT, R4, RZ, RZ ;  /* 0x000000ff04008210 */ /* 0x000fc80007ffe0ff */
[----:B------:R-:W-:-:S13]  /*02f0*/  FSETP.NEU.FTZ.AND P0, PT, R0, RZ, PT ;  /* 0x000000ff0000720b */ /* 0x000fda0003f1d000 */
[----:B------:R-:W-:Y:S01]  /*0300*/  @!P0 LOP3.LUT R0, R0, 0x80000000, RZ, 0xc0, !PT ;  /* 0x8000000000008812 */ /* 0x000fe200078ec0ff */
[----:B------:R-:W-:Y:S06]  /*0310*/  BRA `(.L_x_27635) ;  /* 0x0000000000107947 */ /* 0x000fec0003800000 */
.L_x_27636:
[----:B------:R-:W-:-:S05]  /*0320*/  IMAD.MOV.U32 R0, RZ, RZ, 0x800000 ;  /* 0x00800000ff007424 */ /* 0x000fca00078e00ff */
[----:B------:R-:W-:Y:S01]  /*0330*/  LOP3.LUT R0, R0, 0x80000000, R7, 0xb8, !PT ;  /* 0x8000000000007812 */ /* 0x000fe200078eb807 */
[----:B------:R-:W-:Y:S06]  /*0340*/  BRA `(.L_x_27635) ;  /* 0x0000000000047947 */ /* 0x000fec0003800000 */
.L_x_27634:
[----:B------:R-:W-:-:S07]  /*0350*/  FADD.FTZ R0, R4, R7 ;  /* 0x0000000704007221 */ /* 0x000fce0000010000 */
.L_x_27635:
[----:B------:R-:W0:Y:S01]  /*0360*/  LDC.64 R4, c[0x0][0x5e8] ;  /* 0x00017a00ff047b82 */ /* 0x000e220000000a00 */
[----:B------:R-:W-:Y:S01]  /*0370*/  IADD3 R3, PT, PT, R3, 0x80, RZ ;  /* 0x0000008003037810 */ /* 0x000fe20007ffe0ff */
[----:B0-----:R0:W-:Y:S06]  /*0380*/  STG.E desc[UR6][R4.64], R0 ;  /* 0x0000000004007986 */ /* 0x0011ec000c101906 */
.L_x_27633:
[----:B------:R-:W-:Y:S05]  /*0390*/  BSYNC.RECONVERGENT B0 ;  /* 0x0000000000007941 */ /* 0x000fea0003800200 */
.L_x_27632:
[----:B------:R-:W-:-:S13]  /*03a0*/  ISETP.GE.AND P0, PT, R3, UR4, PT ;  /* 0x0000000403007c0c */ /* 0x000fda000bf06270 */
[----:B------:R-:W-:Y:S05]  /*03b0*/  @P0 EXIT ;  /* 0x000000000000094d */ /* 0x000fea0003800000 */
[----:B------:R-:W1:Y:S08]  /*03c0*/  LDC.64 R2, c[0x0][0x5f0] ;  /* 0x00017c00ff027b82 */ /* 0x000e700000000a00 */
[----:B0-----:R-:W0:Y:S01]  /*03d0*/  LDC.64 R4, c[0x0][0x5f8] ;  /* 0x00017e00ff047b82 */ /* 0x001e220000000a00 */
[----:B-1----:R-:W2:Y:S04]  /*03e0*/  LDG.E R0, desc[UR6][R2.64] ;  /* 0x0000000602007981 */ /* 0x002ea8000c1e1900 */
[----:B0-----:R-:W3:Y:S01]  /*03f0*/  LDG.E R5, desc[UR6][R4.64] ;  /* 0x0000000604057981 */ /* 0x001ee2000c1e1900 */
        /* <DEDUP_REMOVED lines=23> */
[----:B------:R-:W-:-:S05]  /*0570*/  @!P4 IMAD.MOV R2, RZ, RZ, R7 ;  /* 0x000000ffff02c224 */ /* 0x000fca00078e0207 */
[C---:B------:R-:W-:Y:S02]  /*0580*/  IADD3 R0, PT, PT, R2.reuse, 0x1, RZ ;  /* 0x0000000102007810 */ /* 0x040fe40007ffe0ff */
[----:B------:R-:W-:Y:S02]  /*0590*/  @!P1 IADD3 R0, PT, PT, R2, RZ, RZ ;  /* 0x000000ff02009210 */ /* 0x000fe40007ffe0ff */
[----:B------:R-:W0:Y:S03]  /*05a0*/  LDC.64 R2, c[0x0][0x5e8] ;  /* 0x00017a00ff027b82 */ /* 0x000e260000000a00 */
[C---:B------:R-:W-:Y:S01]  /*05b0*/  VIADD R4, R0.reuse, 0x1 ;  /* 0x0000000100047836 */ /* 0x040fe20000000000 */
[----:B------:R-:W-:-:S04]  /*05c0*/  @!P3 IADD3 R4, PT, PT, R0, RZ, RZ ;  /* 0x000000ff0004b210 */ /* 0x000fc80007ffe0ff */
[----:B------:R-:W-:Y:S01]  /*05d0*/  IADD3 R5, PT, PT, R4, -0x1, RZ ;  /* 0xffffffff04057810 */ /* 0x000fe20007ffe0ff */
[----:B------:R-:W-:-:S05]  /*05e0*/  @!P0 IMAD.MOV R5, RZ, RZ, R4 ;  /* 0x000000ffff058224 */ /* 0x000fca00078e0204 */
[----:B------:R-:W-:-:S13]  /*05f0*/  FSETP.NEU.FTZ.AND P0, PT, R5, RZ, PT ;  /* 0x000000ff0500720b */ /* 0x000fda0003f1d000 */
[----:B------:R-:W-:-:S05]  /*0600*/  @!P0 LOP3.LUT R5, R5, 0x80000000, RZ, 0xc0, !PT ;  /* 0x8000000005058812 */ /* 0x000fca00078ec0ff */
[----:B0-----:R-:W-:Y:S01]  /*0610*/  STG.E desc[UR6][R2.64], R5 ;  /* 0x0000000502007986 */ /* 0x001fe2000c101906 */
[----:B------:R-:W-:Y:S05]  /*0620*/  EXIT ;  /* 0x000000000000794d */ /* 0x000fea0003800000 */
.L_x_27639:
[----:B------:R-:W0:Y:S01]  /*0630*/  LDC.64 R2, c[0x0][0x5e8] ;  /* 0x00017a00ff027b82 */ /* 0x000e220000000a00 */
[----:B------:R-:W-:-:S05]  /*0640*/  HFMA2 R0, -RZ, RZ, 7.62939453125e-06, 0 ;  /* 0x00800000ff007431 */ /* 0x000fca00000001ff */
[----:B------:R-:W-:-:S05]  /*0650*/  LOP3.LUT R5, R0, 0x80000000, R5, 0xb8, !PT ;  /* 0x8000000000057812 */ /* 0x000fca00078eb805 */
[----:B0-----:R-:W-:Y:S01]  /*0660*/  STG.E desc[UR6][R2.64], R5 ;  /* 0x0000000502007986 */ /* 0x001fe2000c101906 */
[----:B------:R-:W-:Y:S05]  /*0670*/  EXIT ;  /* 0x000000000000794d */ /* 0x000fea0003800000 */
.L_x_27638:
[----:B------:R-:W0:Y:S02]  /*0680*/  LDC.64 R2, c[0x0][0x5e8] ;  /* 0x00017a00ff027b82 */ /* 0x000e240000000a00 */
[----:B0-----:R-:W-:Y:S01]  /*0690*/  STG.E desc[UR6][R2.64], R6 ;  /* 0x0000000602007986 */ /* 0x001fe2000c101906 */
[----:B------:R-:W-:Y:S05]  /*06a0*/  EXIT ;  /* 0x000000000000794d */ /* 0x000fea0003800000 */
.L_x_27637:
[----:B------:R-:W0:Y:S01]  /*06b0*/  LDC.64 R2, c[0x0][0x5e8] ;  /* 0x00017a00ff027b82 */ /* 0x000e220000000a00 */
[----:B------:R-:W-:-:S05]  /*06c0*/  FADD.FTZ R5, R0, R5 ;  /* 0x0000000500057221 */ /* 0x000fca0000010000 */
[----:B0-----:R-:W-:Y:S01]  /*06d0*/  STG.E desc[UR6][R2.64], R5 ;  /* 0x0000000502007986 */ /* 0x001fe2000c101906 */
[----:B------:R-:W-:Y:S05]  /*06e0*/  EXIT ;  /* 0x000000000000794d */ /* 0x000fea0003800000 */
.L_x_27631:
[----:B------:R-:W0:Y:S01]  /*06f0*/  LDCU UR4, c[0x0][0x380] ;  /* 0x00007000ff0477ac */ /* 0x000e220008000800 */
[----:B------:R-:W-:Y:S01]  /*0700*/  IADD3 R2, PT, PT, R2, -0x1, RZ ;  /* 0xffffffff02027810 */ /* 0x000fe20007ffe0ff */
[----:B------:R-:W-:Y:S03]  /*0710*/  BSSY.RECONVERGENT B0, `(.L_x_27640) ;  /* 0x0000193000007945 */ /* 0x000fe60003800200 */
        /* <DEDUP_REMOVED lines=352> */
.L_x_27642:
[----:B------:R-:W0:Y:S02]  /*1d20*/  LDCU.128 UR8, c[0x0][0x5f0] ;  /* 0x0000be00ff0877ac */ /* 0x000e240008000c00 */
[----:B0-----:R-:W-:Y:S02]  /*1d30*/  IADD3 R6, P0, PT, R6, UR8, RZ ;  /* 0x0000000806067c10 */ /* 0x001fe4000ff1e0ff */
[----:B------:R-:W-:Y:S02]  /*1d40*/  IADD3 R8, P1, PT, R4, UR10, RZ ;  /* 0x0000000a04087c10 */ /* 0x000fe4000ff3e0ff */
[----:B------:R-:W-:Y:S02]  /*1d50*/  IADD3.X R7, PT, PT, RZ, UR9, RZ, P0, !PT ;  /* 0x00000009ff077c10 */ /* 0x000fe400087fe4ff */
[----:B------:R-:W-:-:S03]  /*1d60*/  IADD3.X R9, PT, PT, RZ, UR11, RZ, P1, !PT ;  /* 0x0000000bff097c10 */ /* 0x000fc60008ffe4ff */
[----:B------:R-:W2:Y:S04]  /*1d70*/  LDG.E R11, desc[UR6][R6.64] ;  /* 0x00000006060b7981 */ /* 0x000ea8000c1e1900 */
[----:B------:R-:W3:Y:S01]  /*1d80*/  LDG.E R8, desc[UR6][R8.64] ;  /* 0x0000000608087981 */ /* 0x000ee2000c1e1900 */
[----:B------:R-:W-:Y:S01]  /*1d90*/  BSSY.RECONVERGENT B1, `(.L_x_27643) ;  /* 0x0000025000017945 */ /* 0x000fe20003800200 */
[C---:B--2---:R-:W-:Y:S02]  /*1da0*/  FSETP.NAN.FTZ.AND P0, PT, |R11|.reuse, |R11|, PT ;  /* 0x4000000b0b00720b */ /* 0x044fe40003f18200 */
[----:B------:R-:W-:Y:S02]  /*1db0*/  LOP3.LUT R4, R11, 0x80000000, RZ, 0xc0, !PT ;  /* 0x800000000b047812 */ /* 0x000fe400078ec0ff */
[----:B---3--:R-:W-:-:S02]  /*1dc0*/  FSETP.NAN.FTZ.AND P1, PT, |R8|, |R8|, PT ;  /* 0x400000080800720b */ /* 0x008fc40003f38200 */
[C---:B------:R-:W-:Y:S02]  /*1dd0*/  LOP3.LUT P2, RZ, R8.reuse, 0x7f800000, RZ, 0xc0, !PT ;  /* 0x7f80000008ff7812 */ /* 0x040fe4000784c0ff */
[----:B------:R-:W-:Y:S02]  /*1de0*/  PLOP3.LUT P0, PT, P0, P1, PT, 0x2, 0x20 ;  /* 0x000000000020781c */ /* 0x000fe40000702072 */
[----:B------:R-:W-:Y:S02]  /*1df0*/  LOP3.LUT P1, RZ, R11, 0x7f800000, RZ, 0xc0, !PT ;  /* 0x7f8000000bff7812 */ /* 0x000fe4000782c0ff */
[----:B------:R-:W-:Y:S02]  /*1e00*/  LOP3.LUT R10, R8, 0x80000000, RZ, 0xc0, !PT ;  /* 0x80000000080a7812 */ /* 0x000fe400078ec0ff */
[----:B------:R-:W-:Y:S02]  /*1e10*/  SEL R4, R4, R11, !P1 ;  /* 0x0000000b04047207 */ /* 0x000fe40004800000 */
[----:B------:R-:W-:-:S05]  /*1e20*/  SEL R13, R10, R8, !P2 ;  /* 0x000000080a0d7207 */ /* 0x000fca0005000000 */
[----:B------:R-:W-:Y:S01]  /*1e30*/  @!P0 FADD.FTZ R7, R11, R8 ;  /* 0x000000080b078221 */ /* 0x000fe20000010000 */
[----:B------:R-:W-:Y:S06]  /*1e40*/  @!P0 BRA `(.L_x_27644) ;  /* 0x0000000000648947 */ /* 0x000fec0003800000 */
[----:B------:R-:W-:-:S13]  /*1e50*/  LOP3.LUT P0, RZ, R13, 0x7fffffff, R4, 0xc8, !PT ;  /* 0x7fffffff0dff7812 */ /* 0x000fda000780c804 */
[----:B------:R-:W-:Y:S01]  /*1e60*/  @!P0 IMAD.MOV.U32 R7, RZ, RZ, R13 ;  /* 0x000000ffff078224 */ /* 0x000fe200078e000d */
[----:B------:R-:W-:Y:S06]  /*1e70*/  @!P0 BRA `(.L_x_27644) ;  /* 0x0000000000588947 */ /* 0x000fec0003800000 */
[----:B------:R-:W-:-:S13]  /*1e80*/  LOP3.LUT P0, RZ, R4, 0x7fffffff, RZ, 0xc0, !PT ;  /* 0x7fffffff04ff7812 */ /* 0x000fda000780c0ff */
[----:B------:R-:W-:-:S04]  /*1e90*/  @!P0 MOV R7, 0x800000 ;  /* 0x0080000000078802 */ /* 0x000fc80000000f00 */
        /* <DEDUP_REMOVED lines=13> */
[----:B------:R-:W-:-:S05]  /*1f70*/  @!P1 IADD3 R4, PT, PT, R6, RZ, RZ ;  /* 0x000000ff06049210 */ /* 0x000fca0007ffe0ff */
[C---:B------:R-:W-:Y:S01]  /*1f80*/  VIADD R6, R4.reuse, 0x1 ;  /* 0x0000000104067836 */ /* 0x040fe20000000000 */
[----:B------:R-:W-:-:S04]  /*1f90*/  @!P3 IADD3 R6, PT, PT, R4, RZ, RZ ;  /* 0x000000ff0406b210 */ /* 0x000fc80007ffe0ff */
[----:B------:R-:W-:Y:S01]  /*1fa0*/  IADD3 R7, PT, PT, R6, -0x1, RZ ;  /* 0xffffffff06077810 */ /* 0x000fe20007ffe0ff */
[----:B------:R-:W-:-:S05]  /*1fb0*/  @!P0 IMAD.MOV R7, RZ, RZ, R6 ;  /* 0x000000ffff078224 */ /* 0x000fca00078e0206 */
[----:B------:R-:W-:-:S13]  /*1fc0*/  FSETP.NEU.FTZ.AND P0, PT, R7, RZ, PT ;  /* 0x000000ff0700720b */ /* 0x000fda0003f1d000 */
[----:B------:R-:W-:-:S07]  /*1fd0*/  @!P0 LOP3.LUT R7, R7, 0x80000000, RZ, 0xc0, !PT ;  /* 0x8000000007078812 */ /* 0x000fce00078ec0ff */
.L_x_27644:
[----:B------:R-:W-:Y:S05]  /*1fe0*/  BSYNC.RECONVERGENT B1 ;  /* 0x0000000000017941 */ /* 0x000fea0003800200 */
.L_x_27643:
[----:B------:R-:W0:Y:S01]  /*1ff0*/  LDCU.64 UR8, c[0x0][0x5e8] ;  /* 0x0000bd00ff0877ac */ /* 0x000e220008000a00 */
[----:B------:R-:W-:Y:S02]  /*2000*/  IADD3 R3, PT, PT, R3, 0x80, RZ ;  /* 0x0000008003037810 */ /* 0x000fe40007ffe0ff */
[----:B0-----:R-:W-:-:S04]  /*2010*/  IADD3 R4, P0, PT, R5, UR8, RZ ;  /* 0x0000000805047c10 */ /* 0x001fc8000ff1e0ff */
[----:B------:R-:W-:-:S05]  /*2020*/  IADD3.X R5, PT, PT, RZ, UR9, RZ, P0, !PT ;  /* 0x00000009ff057c10 */ /* 0x000fca00087fe4ff */
[----:B------:R0:W-:Y:S04]  /*2030*/  STG.E desc[UR6][R4.64], R7 ;  /* 0x0000000704007986 */ /* 0x0001e8000c101906 */
.L_x_27641:
[----:B------:R-:W-:Y:S05]  /*2040*/  BSYNC.RECONVERGENT B0 ;  /* 0x0000000000007941 */ /* 0x000fea0003800200 */
.L_x_27640:
[----:B------:R-:W-:-:S13]  /*2050*/  ISETP.GE.AND P0, PT, R3, UR4, PT ;  /* 0x0000000403007c0c */ /* 0x000fda000bf06270 */
[----:B------:R-:W-:Y:S05]  /*2060*/  @P0 EXIT ;  /* 0x000000000000094d */ /* 0x000fea0003800000 */
        /* <DEDUP_REMOVED lines=348> */
.L_x_27645:
[----:B------:R-:W0:Y:S01]  /*3630*/  LDCU.128 UR8, c[0x0][0x5f0] ;  /* 0x0000be00ff0877ac */ /* 0x000e220008000c00 */
[----:B------:R-:W1:Y:S01]  /*3640*/  LDCU.64 UR4, c[0x0][0x5e8] ;  /* 0x0000bd00ff0477ac */ /* 0x000e620008000a00 */
[----:B0-----:R-:W-:Y:S02]  /*3650*/  IADD3 R4, P0, PT, R4, UR8, RZ ;  /* 0x0000000804047c10 */ /* 0x001fe4000ff1e0ff */
[----:B------:R-:W-:Y:S02]  /*3660*/  IADD3 R6, P1, PT, R2, UR10, RZ ;  /* 0x0000000a02067c10 */ /* 0x000fe4000ff3e0ff */
[----:B------:R-:W-:-:S03]  /*3670*/  IADD3.X R5, PT, PT, RZ, UR9, RZ, P0, !PT ;  /* 0x00000009ff057c10 */ /* 0x000fc600087fe4ff */
[----:B------:R-:W-:-:S03]  /*3680*/  IMAD.X R7, RZ, RZ, UR11, P1 ;  /* 0x0000000bff077e24 */ /* 0x000fc600088e06ff */
[----:B------:R-:W2:Y:S04]  /*3690*/  LDG.E R5, desc[UR6][R4.64] ;  /* 0x0000000604057981 */ /* 0x000ea8000c1e1900 */
[----:B------:R-:W3:Y:S01]  /*36a0*/  LDG.E R6, desc[UR6][R6.64] ;  /* 0x0000000606067981 */ /* 0x000ee2000c1e1900 */
[----:B-1----:R-:W-:Y:S01]  /*36b0*/  IADD3 R2, P4, PT, R3, UR4, RZ ;  /* 0x0000000403027c10 */ /* 0x002fe2000ff9e0ff */
[----:B------:R-:W-:Y:S03]  /*36c0*/  BSSY.RECONVERGENT B0, `(.L_x_27646) ;  /* 0x0000029000007945 */ /* 0x000fe60003800200 */
[----:B------:R-:W-:Y:S02]  /*36d0*/  IADD3.X R3, PT, PT, RZ, UR5, RZ, P4, !PT ;  /* 0x00000005ff037c10 */ /* 0x000fe4000a7fe4ff */
[----:B--2---:R-:W-:-:S02]  /*36e0*/  FSETP.NAN.FTZ.AND P0, PT, |R5|, |R5|, PT ;  /* 0x400000050500720b */ /* 0x004fc40003f18200 */
[C---:B------:R-:W-:Y:S02]  /*36f0*/  LOP3.LUT P3, RZ, R5.reuse, 0x7f800000, RZ, 0xc0, !PT ;  /* 0x7f80000005ff7812 */ /* 0x040fe4000786c0ff */
[C---:B---3--:R-:W-:Y:S02]  /*3700*/  FSETP.NAN.FTZ.AND P1, PT, |R6|.reuse, |R6|, PT ;  /* 0x400000060600720b */ /* 0x048fe40003f38200 */
[C---:B------:R-:W-:Y:S02]  /*3710*/  LOP3.LUT P2, RZ, R6.reuse, 0x7f800000, RZ, 0xc0, !PT ;  /* 0x7f80000006ff7812 */ /* 0x040fe4000784c0ff */
[----:B------:R-:W-:Y:S02]  /*3720*/  PLOP3.LUT P0, PT, P0, P1, PT, 0xf8, 0x8f ;  /* 0x00000000008f781c */ /* 0x000fe40000703f70 */
[----:B------:R-:W-:Y:S02]  /*3730*/  LOP3.LUT R0, R5, 0x80000000, RZ, 0xc0, !PT ;  /* 0x8000000005007812 */ /* 0x000fe400078ec0ff */
[----:B------:R-:W-:-:S02]  /*3740*/  LOP3.LUT R8, R6, 0x80000000, RZ, 0xc0, !PT ;  /* 0x8000000006087812 */ /* 0x000fc400078ec0ff */
[----:B------:R-:W-:Y:S02]  /*3750*/  SEL R0, R0, R5, !P3 ;  /* 0x0000000500007207 */ /* 0x000fe40005800000 */
[----:B------:R-:W-:-:S05]  /*3760*/  SEL R7, R8, R6, !P2 ;  /* 0x0000000608077207 */ /* 0x000fca0005000000 */
        /* <DEDUP_REMOVED lines=17> */
[C---:B------:R-:W-:Y:S02]  /*3880*/  IADD3 R4, PT, PT, R0.reuse, 0x1, RZ ;  /* 0x0000000100047810 */ /* 0x040fe40007ffe0ff */
[----:B------:R-:W-:-:S05]  /*3890*/  @!P3 IADD3 R4, PT, PT, R0, RZ, RZ ;  /* 0x000000ff0004b210 */ /* 0x000fca0007ffe0ff */
[C---:B------:R-:W-:Y:S01]  /*38a0*/  VIADD R5, R4.reuse, 0xffffffff ;  /* 0xffffffff04057836 */ /* 0x040fe20000000000 */
[----:B------:R-:W-:-:S04]  /*38b0*/  @!P0 IADD3 R5, PT, PT, R4, RZ, RZ ;  /* 0x000000ff04058210 */ /* 0x000fc80007ffe0ff */
[----:B------:R-:W-:-:S13]  /*38c0*/  FSETP.NEU.FTZ.AND P0, PT, R5, RZ, PT ;  /* 0x000000ff0500720b */ /* 0x000fda0003f1d000 */
[----:B------:R-:W-:Y:S01]  /*38d0*/  @!P0 LOP3.LUT R5, R5, 0x80000000, RZ, 0xc0, !PT ;  /* 0x8000000005058812 */ /* 0x000fe200078ec0ff */
[----:B------:R-:W-:Y:S06]  /*38e0*/  BRA `(.L_x_27650) ;  /* 0x0000000000187947 */ /* 0x000fec0003800000 */
.L_x_27649:
[----:B------:R-:W-:-:S05]  /*38f0*/  HFMA2 R5, -RZ, RZ, 7.62939453125e-06, 0 ;  /* 0x00800000ff057431 */ /* 0x000fca00000001ff */
[----:B------:R-:W-:Y:S01]  /*3900*/  LOP3.LUT R5, R5, 0x80000000, R6, 0xb8, !PT ;  /* 0x8000000005057812 */ /* 0x000fe200078eb806 */
[----:B------:R-:W-:Y:S06]  /*3910*/  BRA `(.L_x_27650) ;  /* 0x00000000000c7947 */ /* 0x000fec0003800000 */
.L_x_27648:
[----:B------:R-:W-:Y:S01]  /*3920*/  MOV R5, R7 ;  /* 0x0000000700057202 */ /* 0x000fe20000000f00 */
[----:B------:R-:W-:Y:S06]  /*3930*/  BRA `(.L_x_27650) ;  /* 0x0000000000047947 */ /* 0x000fec0003800000 */
.L_x_27647:
[----:B------:R-:W-:-:S07]  /*3940*/  FADD.FTZ R5, R5, R6 ;  /* 0x0000000605057221 */ /* 0x000fce0000010000 */
.L_x_27650:
[----:B------:R-:W-:Y:S05]  /*3950*/  BSYNC.RECONVERGENT B0 ;  /* 0x0000000000007941 */ /* 0x000fea0003800200 */
.L_x_27646:
[----:B------:R-:W-:Y:S01]  /*3960*/  STG.E desc[UR6][R2.64], R5 ;  /* 0x0000000502007986 */ /* 0x000fe2000c101906 */
[----:B------:R-:W-:Y:S05]  /*3970*/  EXIT ;  /* 0x000000000000794d */ /* 0x000fea0003800000 */
.L_x_27651:
        /* <DEDUP_REMOVED lines=16> */
.L_x_32563:


//--------------------- .text._ZN2at6native27unrolled_elementwise_kernelINS0_13BinaryFunctorIfffZZZNS0_21nextafter_kernel_cudaERNS_18TensorIteratorBaseEENKUlvE_clEvENKUlvE0_clEvEUlffE_EESt5arrayIPcLm3EELi4E23TrivialOffsetCalculatorILi2EjESC_ILi1EjENS0_6memory15LoadWithoutCastENSF_16StoreWithoutCastEEEviT_T0_T2_T3_T4_T5_ --------------------------
	.section	.text._ZN2at6native27unrolled_elementwise_kernelINS0_13BinaryFunctorIfffZZZNS0_21nextafter_kernel_cudaERNS_18TensorIteratorBaseEENKUlvE_clEvENKUlvE0_clEvEUlffE_EESt5arrayIPcLm3EELi4E23TrivialOffsetCalculatorILi2EjESC_ILi1EjENS0_6memory15LoadWithoutCastENSF_16StoreWithoutCastEEEviT_T0_T2_T3_T4_T5_,"ax",@progbits
	.align	128
        .global         _ZN2at6native27unrolled_elementwise_kernelINS0_13BinaryFunctorIfffZZZNS0_21nextafter_kernel_cudaERNS_18TensorIteratorBaseEENKUlvE_clEvENKUlvE0_clEvEUlffE_EESt5arrayIPcLm3EELi4E23TrivialOffsetCalculatorILi2EjESC_ILi1EjENS0_6memory15LoadWithoutCastENSF_16StoreWithoutCastEEEviT_T0_T2_T3_T4_T5_
        .type           _ZN2at6native27unrolled_elementwise_kernelINS0_13BinaryFunctorIfffZZZNS0_21nextafter_kernel_cudaERNS_18TensorIteratorBaseEENKUlvE_clEvENKUlvE0_clEvEUlffE_EESt5arrayIPcLm3EELi4E23TrivialOffsetCalculatorILi2EjESC_ILi1EjENS0_6memory15LoadWithoutCastENSF_16StoreWithoutCastEEEviT_T0_T2_T3_T4_T5_,@function
        .size           _ZN2at6native27unrolled_elementwise_kernelINS0_13BinaryFunctorIfffZZZNS0_21nextafter_kernel_cudaERNS_18TensorIteratorBaseEENKUlvE_clEvENKUlvE0_clEvEUlffE_EESt5arrayIPcLm3EELi4E23TrivialOffsetCalculatorILi2EjESC_ILi1EjENS0_6memory15LoadWithoutCastENSF_16StoreWithoutCastEEEviT_T0_T2_T3_T4_T5_,(.L_x_32564 - _ZN2at6native27unrolled_elementwise_kernelINS0_13BinaryFunctorIfffZZZNS0_21nextafter_kernel_cudaERNS_18TensorIteratorBaseEENKUlvE_clEvENKUlvE0_clEvEUlffE_EESt5arrayIPcLm3EELi4E23TrivialOffsetCalculatorILi2EjESC_ILi1EjENS0_6memory15LoadWithoutCastENSF_16StoreWithoutCastEEEviT_T0_T2_T3_T4_T5_)
        .other          _ZN2at6native27unrolled_elementwise_kernelINS0_13BinaryFunctorIfffZZZNS0_21nextafter_kernel_cudaERNS_18TensorIteratorBaseEENKUlvE_clEvENKUlvE0_clEvEUlffE_EESt5arrayIPcLm3EELi4E23TrivialOffsetCalculatorILi2EjESC_ILi1EjENS0_6memory15LoadWithoutCastENSF_16StoreWithoutCastEEEviT_T0_T2_T3_T4_T5_,@"STO_CUDA_ENTRY STV_DEFAULT"
_ZN2at6native27unrolled_elementwise_kernelINS0_13BinaryFunctorIfffZZZNS0_21nextafter_kernel_cudaERNS_18TensorIteratorBaseEENKUlvE_clEvENKUlvE0_clEvEUlffE_EESt5arrayIPcLm3EELi4E23TrivialOffsetCalculatorILi2EjESC_ILi1EjENS0_6memory15LoadWithoutCastENSF_16StoreWithoutCastEEEviT_T0_T2_T3_T4_T5_:
.text._ZN2at6native27unrolled_elementwise_kernelINS0_13BinaryFunctorIfffZZZNS0_21nextafter_kernel_cudaERNS_18TensorIteratorBaseEENKUlvE_clEvENKUlvE0_clEvEUlffE_EESt5arrayIPcLm3EELi4E23TrivialOffsetCalculatorILi2EjESC_ILi1EjENS0_6memory15LoadWithoutCastENSF_16StoreWithoutCastEEEviT_T0_T2_T3_T4_T5_:
        /* <DEDUP_REMOVED lines=17> */
[----:B------:R-:W-:Y:S01]  /*0110*/  ISETP.GE.AND P1, PT, R25, R18, PT ;  /* 0x000000121900720c */ /* 0x000fe20003f26270 */
[C---:B---3--:R-:W-:Y:S01]  /*0120*/  @!P0 IMAD.WIDE.U32 R12, R21.reuse, 0x4, R12 ;  /* 0x00000004150c8825 */ /* 0x048fe200078e000c */
[----:B------:R-:W3:Y:S03]  /*0130*/  LDC.64 R16, c[0x0][0x390] ;  /* 0x0000e400ff107b82 */ /* 0x000ee60000000a00 */
[----:B----4-:R-:W-:Y:S01]  /*0140*/  @!P0 IMAD.WIDE.U32 R14, R21, 0x4, R14 ;  /* 0x00000004150e8825 */ /* 0x010fe200078e000e */
[----:B------:R-:W-:-:S04]  /*0150*/  CS2R R20, SRZ ;  /* 0x0000000000147805 */ /* 0x000fc8000001ff00 */
[----:B------:R-:W4:Y:S02]  /*0160*/  LDC.64 R10, c[0x0][0x398] ;  /* 0x0000e600ff0a7b82 */ /* 0x000f240000000a00 */
[----:B-1----:R1:W5:Y:S01]  /*0170*/  @!P0 LDG.E R20, desc[UR4][R12.64] ;  /* 0x000000040c148981 */ /* 0x002362000c1e1900 */
[----:B------:R-:W-:Y:S02]  /*0180*/  @!P1 IMAD R27, R0, 0x200, R25 ;  /* 0x00000200001b9824 */ /* 0x000fe400078e0219 */
[----:B------:R-:W-:Y:S01]  /*0190*/  @!P1 VIADD R25, R25, 0x80 ;  /* 0x0000008019199836 */ /* 0x000fe20000000000 */
[----:B------:R0:W5:Y:S04]  /*01a0*/  @!P0 LDG.E R21, desc[UR4][R14.64] ;  /* 0x000000040e158981 */ /* 0x000168000c1e1900 */
[----:B------:R-:W-:-:S02]  /*01b0*/  ISETP.GE.AND P3, PT, R25, R18, PT ;  /* 0x000000121900720c */ /* 0x000fc40003f66270 */
[----:B-1----:R-:W-:Y:S01]  /*01c0*/  CS2R R12, SRZ ;  /* 0x00000000000c7805 */ /* 0x002fe2000001ff00 */
[----:B---3--:R-:W-:-:S05]  /*01d0*/  @!P1 IMAD.WIDE.U32 R16, R27, 0x4, R16 ;  /* 0x000000041b109825 */ /* 0x008fca00078e0010 */
[----:B------:R1:W5:Y:S05]  /*01e0*/  @!P1 LDG.E R22, desc[UR4][R16.64] ;  /* 0x0000000410169981 */ /* 0x00036a000c1e1900 */
[----:B------:R-:W-:Y:S02]  /*01f0*/  @!P3 IMAD R23, R0, 0x200, R25 ;  /* 0x000002000017b824 */ /* 0x000fe400078e0219 */
[----:B------:R-:W-:-:S05]  /*0200*/  @!P3 VIADD R25, R25, 0x80 ;  /* 0x000000801919b836 */ /* 0x000fca0000000000 */
[----:B------:R-:W-:Y:S01]  /*0210*/  ISETP.GE.AND P2, PT, R25, R18, PT ;  /* 0x000000121900720c */ /* 0x000fe20003f46270 */
[----:B--2---:R-:W-:-:S04]  /*0220*/  @!P3 IMAD.WIDE.U32 R2, R23, 0x4, R2 ;  /* 0x000000041702b825 */ /* 0x004fc800078e0002 */
[----:B------:R-:W-:-:S08]  /*0230*/  @!P3 IMAD.WIDE.U32 R8, R23, 0x4, R8 ;  /* 0x000000041708b825 */ /* 0x000fd000078e0008 */
[----:B------:R-:W-:Y:S02]  /*0240*/  @!P2 IMAD R25, R0, 0x200, R25 ;  /* 0x000002000019a824 */ /* 0x000fe400078e0219 */
[----:B------:R-:W-:Y:S02]  /*0250*/  IMAD.MOV.U32 R23, RZ, RZ, RZ ;  /* 0x000000ffff177224 */ /* 0x000fe400078e00ff */
[----:B0-----:R-:W-:-:S04]  /*0260*/  @!P2 IMAD.WIDE.U32 R6, R25, 0x4, R6 ;  /* 0x000000041906a825 */ /* 0x001fc800078e0006 */
[----:B------:R-:W-:Y:S01]  /*0270*/  @!P2 IMAD.WIDE.U32 R4, R25, 0x4, R4 ;  /* 0x000000041904a825 */ /* 0x000fe200078e0004 */
[----:B------:R-:W-:Y:S01]  /*0280*/  CS2R R24, SRZ ;  /* 0x0000000000187805 */ /* 0x000fe2000001ff00 */
[----:B------:R1:W5:Y:S02]  /*0290*/  @!P3 LDG.E R23, desc[UR4][R2.64] ;  /* 0x000000040217b981 */ /* 0x000364000c1e1900 */
[----:B----4-:R-:W-:Y:S02]  /*02a0*/  @!P1 IMAD.WIDE.U32 R10, R27, 0x4, R10 ;  /* 0x000000041b0a9825 */ /* 0x010fe400078e000a */
[----:B------:R1:W5:Y:S04]  /*02b0*/  @!P2 LDG.E R12, desc[UR4][R6.64] ;  /* 0x00000004060ca981 */ /* 0x000368000c1e1900 */
[----:B------:R1:W5:Y:S04]  /*02c0*/  @!P1 LDG.E R25, desc[UR4][R10.64] ;  /* 0x000000040a199981 */ /* 0x000368000c1e1900 */
[----:B------:R1:W5:Y:S04]  /*02d0*/  @!P3 LDG.E R24, desc[UR4][R8.64] ;  /* 0x000000040818b981 */ /* 0x000368000c1e1900 */
[----:B------:R1:W5:Y:S01]  /*02e0*/  @!P2 LDG.E R13, desc[UR4][R4.64] ;  /* 0x00000004040da981 */ /* 0x000362000c1e1900 */
[----:B------:R-:W-:Y:S01]  /*02f0*/  ISETP.GE.AND P4, PT, R19, R18, PT ;  /* 0x000000121300720c */ /* 0x000fe20003f86270 */
[----:B------:R-:W-:-:S12]  /*0300*/  BSSY.RECONVERGENT B0, `(.L_x_27652) ;  /* 0x0000026000007945 */ /* 0x000fd80003800200 */
[----:B-1----:R-:W-:Y:S05]  /*0310*/  @P4 BRA `(.L_x_27653) ;  /* 0x0000000000904947 */ /* 0x002fea0003800000 */
[C---:B-----5:R-:W-:Y:S02]  /*0320*/  FSETP.NAN.FTZ.AND P0, PT, |R20|.reuse, |R20|, PT ;  /* 0x400000141400720b */ /* 0x060fe40003f18200 */
[C---:B------:R-:W-:Y:S02]  /*0330*/  FSETP.NAN.FTZ.AND P1, PT, |R21|.reuse, |R21|, PT ;  /* 0x400000151500720b */ /* 0x040fe40003f38200 */
[C---:B------:R-:W-:Y:S02]  /*0340*/  LOP3.LUT P2, RZ, R21.reuse, 0x7f800000, RZ, 0xc0, !PT ;  /* 0x7f80000015ff7812 */ /* 0x040fe4000784c0ff */
[----:B------:R-:W-:Y:S02]  /*0350*/  PLOP3.LUT P0, PT, P0, P1, PT, 0x2, 0x20 ;  /* 0x000000000020781c */ /* 0x000fe40000702072 */
[----:B------:R-:W-:Y:S02]  /*0360*/  LOP3.LUT R2, R21, 0x80000000, RZ, 0xc0, !PT ;  /* 0x8000000015027812 */ /* 0x000fe400078ec0ff */
[----:B------:R-:W-:-:S02]  /*0370*/  LOP3.LUT P1, RZ, R20, 0x7f800000, RZ, 0xc0, !PT ;  /* 0x7f80000014ff7812 */ /* 0x000fc4000782c0ff */
        /* <DEDUP_REMOVED lines=30> */
.L_x_27653:
[----:B------:R-:W-:Y:S05]  /*0560*/  BSYNC.RECONVERGENT B0 ;  /* 0x0000000000007941 */ /* 0x000fea0003800200 */
.L_x_27652:
[----:B------:R-:W-:Y:S01]  /*0570*/  VIADD R3, R19, 0x80 ;  /* 0x0000008013037836 */ /* 0x000fe20000000000 */
[----:B------:R-:W-:Y:S04]  /*0580*/  BSSY.RECONVERGENT B0, `(.L_x_27654) ;  /* 0x000002a000007945 */ /* 0x000fe80003800200 */
[----:B------:R-:W-:-:S13]  /*0590*/  ISETP.GE.AND P0, PT, R3, R18, PT ;  /* 0x000000120300720c */ /* 0x000fda0003f06270 */
[----:B------:R-:W-:Y:S05]  /*05a0*/  @P0 BRA `(.L_x_27655) ;  /* 0x00000000009c0947 */ /* 0x000fea0003800000 */
[C---:B-----5:R-:W-:Y:S02]  /*05b0*/  FSETP.NAN.FTZ.AND P0, PT, |R22|.reuse, |R22|, PT ;  /* 0x400000161600720b */ /* 0x060fe40003f18200 */
[C---:B------:R-:W-:Y:S02]  /*05c0*/  FSETP.NAN.FTZ.AND P1, PT, |R25|.reuse, |R25|, PT ;  /* 0x400000191900720b */ /* 0x040fe40003f38200 */
        /* <DEDUP_REMOVED lines=31> */
.L_x_27658:
[----:B------:R-:W-:-:S05]  /*07c0*/  IMAD.MOV.U32 R4, RZ, RZ, 0x800000 ;  /* 0x00800000ff047424 */ /* 0x000fca00078e00ff */
[----:B------:R-:W-:Y:S01]  /*07d0*/  LOP3.LUT R25, R4, 0x80000000, R25, 0xb8, !PT ;  /* 0x8000000004197812 */ /* 0x000fe200078eb819 */
[----:B------:R-:W-:Y:S06]  /*07e0*/  BRA `(.L_x_27655) ;  /* 0x00000000000c7947 */ /* 0x000fec0003800000 */
.L_x_27657:
[----:B------:R-:W-:Y:S01]  /*07f0*/  IMAD.MOV.U32 R25, RZ, RZ, R4 ;  /* 0x000000ffff197224 */ /* 0x000fe200078e0004 */
[----:B------:R-:W-:Y:S06]  /*0800*/  BRA `(.L_x_27655) ;  /* 0x0000000000047947 */ /* 0x000fec0003800000 */
.L_x_27656:
[----:B------:R-:W-:-:S07]  /*0810*/  FADD.FTZ R25, R25, R22 ;  /* 0x0000001619197221 */ /* 0x000fce0000010000 */
.L_x_27655:
[----:B------:R-:W-:Y:S05]  /*0820*/  BSYNC.RECONVERGENT B0 ;  /* 0x0000000000007941 */ /* 0x000fea0003800200 */
.L_x_27654:
        /* <DEDUP_REMOVED lines=37> */
.L_x_27663:
[----:B------:R-:W-:-:S05]  /*0a80*/  IMAD.MOV.U32 R5, RZ, RZ, 0x800000 ;  /* 0x00800000ff057424 */ /* 0x000fca00078e00ff */
[----:B------:R-:W-:Y:S01]  /*0a90*/  LOP3.LUT R24, R5, 0x80000000, R24, 0xb8, !PT ;  /* 0x8000000005187812 */ /* 0x000fe200078eb818 */
[----:B------:R-:W-:Y:S06]  /*0aa0*/  BRA `(.L_x_27660) ;  /* 0x00000000000c7947 */ /* 0x000fec0003800000 */
.L_x_27662:
[----:B------:R-:W-:Y:S01]  /*0ab0*/  IMAD.MOV.U32 R24, RZ, RZ, R5 ;  /* 0x000000ffff187224 */ /* 0x000fe200078e0005 */
[----:B------:R-:W-:Y:S06]  /*0ac0*/  BRA `(.L_x_27660) ;  /* 0x0000000000047947 */ /* 0x000fec0003800000 */
.L_x_27661:
[----:B------:R-:W-:-:S07]  /*0ad0*/  FADD.FTZ R24, R24, R23 ;  /* 0x0000001718187221 */ /* 0x000fce0000010000 */
.L_x_27660:
[----:B------:R-:W-:Y:S05]  /*0ae0*/  BSYNC.RECONVERGENT B0 ;  /* 0x0000000000007941 */ /* 0x000fea0003800200 */
.L_x_27659:
        /* <DEDUP_REMOVED lines=37> */
.L_x_27668:
[----:B------:R-:W-:-:S05]  /*0d40*/  IMAD.MOV.U32 R4, RZ, RZ, 0x800000 ;  /* 0x00800000ff047424 */ /* 0x000fca00078e00ff */
[----:B------:R-:W-:Y:S01]  /*0d50*/  LOP3.LUT R13, R4, 0x80000000, R13, 0xb8, !PT ;  /* 0x80000000040d7812 */ /* 0x000fe200078eb80d */
[----:B------:R-:W-:Y:S06]  /*0d60*/  BRA `(.L_x_27665) ;  /* 0x00000000000c7947 */ /* 0x000fec0003800000 */
.L_x_27667:
[----:B------:R-:W-:Y:S01]  /*0d70*/  IMAD.MOV.U32 R13, RZ, RZ, R4 ;  /* 0x000000ffff0d7224 */ /* 0x000fe200078e0004 */
[----:B------:R-:W-:Y:S06]  /*0d80*/  BRA `(.L_x_27665) ;  /* 0x0000000000047947 */ /* 0x000fec0003800000 */
.L_x_27666:
[----:B------:R-:W-:-:S07]  /*0d90*/  FADD.FTZ R13, R13, R12 ;  /* 0x0000000c0d0d7221 */ /* 0x000fce0000010000 */
.L_x_27665:
[----:B------:R-:W-:Y:S05]  /*0da0*/  BSYNC.RECONVERGENT B0 ;  /* 0x0000000000007941 */ /* 0x000fea0003800200 */
.L_x_27664:
[----:B------:R-:W0:Y:S01]  /*0db0*/  @!P4 LDC.64 R4, c[0x0][0x388] ;  /* 0x0000e200ff04cb82 */ /* 0x000e220000000a00 */
[----:B------:R-:W-:Y:S01]  /*0dc0*/  @!P4 IMAD R7, R0, 0x200, R19 ;  /* 0x000002000007c824 */ /* 0x000fe200078e0213 */
[----:B------:R-:W-:Y:S01]  /*0dd0*/  BSSY.RECONVERGENT B0, `(.L_x_27669) ;  /* 0x0000010000007945 */ /* 0x000fe20003800200 */
[----:B------:R-:W-:-:S05]  /*0de0*/  @!P4 IMAD.MOV.U32 R19, RZ, RZ, R3 ;  /* 0x000000ffff13c224 */ /* 0x000fca00078e0003 */
[----:B------:R-:W-:Y:S01]  /*0df0*/  ISETP.GE.AND P0, PT, R19, R18, PT ;  /* 0x000000121300720c */ /* 0x000fe20003f06270 */
[----:B0-----:R-:W-:-:S05]  /*0e00*/  @!P4 IMAD.WIDE.U32 R4, R7, 0x4, R4 ;  /* 0x000000040704c825 */ /* 0x001fca00078e0004 */
[----:B------:R0:W-:Y:S07]  /*0e10*/  @!P4 STG.E desc[UR4][R4.64], R2 ;  /* 0x000000020400c986 */ /* 0x0001ee000c101904 */
        /* <DEDUP_REMOVED lines=9> */
[----:B-----5:R1:W-:Y:S04]  /*0eb0*/  STG.E desc[UR4][R4.64], R25 ;  /* 0x0000001904007986 */ /* 0x0203e8000c101904 */
[----:B------:R1:W-:Y:S02]  /*0ec0*/  @!P0 STG.E desc[UR4][R2.64], R24 ;  /* 0x0000001802008986 */ /* 0x0003e4000c101904 */
.L_x_27670:
[----:B------:R-:W-:Y:S05]  /*0ed0*/  BSYNC.RECONVERGENT B0 ;  /* 0x0000000000007941 */ /* 0x000fea0003800200 */
.L_x_27669:
[----:B------:R-:W-:-:S13]  /*0ee0*/  ISETP.GE.AND P0, PT, R19, R18, PT ;  /* 0x000000121300720c */ /* 0x000fda0003f06270 */
[----:B------:R-:W-:Y:S05]  /*0ef0*/  @P0 EXIT ;  /* 0x000000000000094d */ /* 0x000fea0003800000 */
[----:B01----:R-:W0:Y:S01]  /*0f00*/  LDC.64 R2, c[0x0][0x388] ;  /* 0x0000e200ff027b82 */ /* 0x003e220000000a00 */
[----:B------:R-:W-:-:S04]  /*0f10*/  IMAD R19, R0, 0x200, R19 ;  /* 0x0000020000137824 */ /* 0x000fc800078e0213 */
[----:B0-----:R-:W-:-:S05]  /*0f20*/  IMAD.WIDE.U32 R2, R19, 0x4, R2 ;  /* 0x0000000413027825 */ /* 0x001fca00078e0002 */
[----:B-----5:R-:W-:Y:S01]  /*0f30*/  STG.E desc[UR4][R2.64], R13 ;  /* 0x0000000d02007986 */ /* 0x020fe2000c101904 */
[----:B------:R-:W-:Y:S05]  /*0f40*/  EXIT ;  /* 0x000000000000794d */ /* 0x000fea0003800000 */
.L_x_27671:
        /* <DEDUP_REMOVED lines=11> */
.L_x_32564:


//--------------------- .text._ZN2at6native29vectorized_elementwise_kernelILi2ENS0_13BinaryFunctorIfffZZZNS0_21nextafter_kernel_cudaERNS_18TensorIteratorBaseEENKUlvE_clEvENKUlvE0_clEvEUlffE_EESt5arrayIPcLm3EEEEviT0_T1_ --------------------------
	.section	.text._ZN2at6native29vectorized_elementwise_kernelILi2ENS0_13BinaryFunctorIfffZZZNS0_21nextafter_kernel_cudaERNS_18TensorIteratorBaseEENKUlvE_clEvENKUlvE0_clEvEUlffE_EESt5arrayIPcLm3EEEEviT0_T1_,"ax",@progbits
	.align	128
        .global         _ZN2at6native29vectorized_elementwise_kernelILi2ENS0_13BinaryFunctorIfffZZZNS0_21nextafter_kernel_cudaERNS_18TensorIteratorBaseEENKUlvE_clEvENKUlvE0_clEvEUlffE_EESt5arrayIPcLm3EEEEviT0_T1_
        .type           _ZN2at6native29vectorized_elementwise_kernelILi2ENS0_13BinaryFunctorIfffZZZNS0_21nextafter_kernel_cudaERNS_18TensorIteratorBaseEENKUlvE_clEvENKUlvE0_clEvEUlffE_EESt5arrayIPcLm3EEEEviT0_T1_,@function
        .size           _ZN2at6native29vectorized_elementwise_kernelILi2ENS0_13BinaryFunctorIfffZZZNS0_21nextafter_kernel_cudaERNS_18TensorIteratorBaseEENKUlvE_clEvENKUlvE0_clEvEUlffE_EESt5arrayIPcLm3EEEEviT0_T1_,(.L_x_32565 - _ZN2at6native29vectorized_elementwise_kernelILi2ENS0_13BinaryFunctorIfffZZZNS0_21nextafter_kernel_cudaERNS_18TensorIteratorBaseEENKUlvE_clEvENKUlvE0_clEvEUlffE_EESt5arrayIPcLm3EEEEviT0_T1_)
        .other          _ZN2at6native29vectorized_elementwise_kernelILi2ENS0_13BinaryFunctorIfffZZZNS0_21nextafter_kernel_cudaERNS_18TensorIteratorBaseEENKUlvE_clEvENKUlvE0_clEvEUlffE_EESt5arrayIPcLm3EEEEviT0_T1_,@"STO_CUDA_ENTRY STV_DEFAULT"
_ZN2at6native29vectorized_elementwise_kernelILi2ENS0_13BinaryFunctorIfffZZZNS0_21nextafter_kernel_cudaERNS_18TensorIteratorBaseEENKUlvE_clEvENKUlvE0_clEvEUlffE_EESt5arrayIPcLm3EEEEviT0_T1_:
.text._ZN2at6native29vectorized_elementwise_kernelILi2ENS0_13BinaryFunctorIfffZZZNS0_21nextafter_kernel_cudaERNS_18TensorIteratorBaseEENKUlvE_clEvENKUlvE0_clEvEUlffE_EESt5arrayIPcLm3EEEEviT0_T1_:
        /* <DEDUP_REMOVED lines=10> */
[----:B------:R-:W-:-:S07]  /*00a0*/  IMAD.MOV.U32 R6, RZ, RZ, RZ ;  /* 0x000000ffff067224 */ /* 0x000fce00078e00ff */
        /* <DEDUP_REMOVED lines=11> */
[----:B------:R-:W1:Y:S03]  /*0160*/  LDC.64 R18, c[0x0][0x390] ;  /* 0x0000e400ff127b82 */ /* 0x000e660000000a00 */
[----:B--2---:R-:W-:Y:S01]  /*0170*/  @!P0 IMAD.WIDE.U32 R20, R9, 0x4, R20 ;  /* 0x0000000409148825 */ /* 0x004fe200078e0014 */
[----:B------:R-:W-:Y:S01]  /*0180*/  CS2R R8, SRZ ;  /* 0x0000000000087805 */ /* 0x000fe2000001ff00 */
[----:B------:R2:W5:Y:S03]  /*0190*/  @!P0 LDG.E R6, desc[UR4][R14.64] ;  /* 0x000000040e068981 */ /* 0x000566000c1e1900 */
[----:B------:R-:W1:Y:S02]  /*01a0*/  LDC.64 R28, c[0x0][0x390] ;  /* 0x0000e400ff1c7b82 */ /* 0x000e640000000a00 */
[----:B------:R-:W5:Y:S01]  /*01b0*/  @!P0 LDG.E R9, desc[UR4][R20.64] ;  /* 0x0000000414098981 */ /* 0x000f62000c1e1900 */
[----:B------:R-:W-:-:S02]  /*01c0*/  @!P1 IMAD.IADD R17, R4, 0x1, R24 ;  /* 0x0000000104119824 */ /* 0x000fc400078e0218 */
[----:B------:R-:W-:-:S03]  /*01d0*/  @!P1 VIADD R24, R24, 0x80 ;  /* 0x0000008018189836 */ /* 0x000fc60000000000 */
[----:B--2---:R-:W2:Y:S02]  /*01e0*/  LDC.64 R14, c[0x0][0x390] ;  /* 0x0000e400ff0e7b82 */ /* 0x004ea40000000a00 */
[----:B------:R-:W-:-:S13]  /*01f0*/  ISETP.GE.U32.AND P2, PT, R24, R5, PT ;  /* 0x000000051800720c */ /* 0x000fda0003f46070 */
[----:B------:R-:W-:Y:S02]  /*0200*/  @!P2 IMAD.IADD R11, R4, 0x1, R24 ;  /* 0x00000001040ba824 */ /* 0x000fe400078e0218 */
[----:B------:R-:W-:-:S05]  /*0210*/  @!P2 VIADD R24, R24, 0x80 ;  /* 0x000000801818a836 */ /* 0x000fca0000000000 */
[----:B------:R-:W-:Y:S01]  /*0220*/  ISETP.GE.U32.AND P3, PT, R24, R5, PT ;  /* 0x000000051800720c */ /* 0x000fe20003f66070 */
[----:B---3--:R-:W-:-:S12]  /*0230*/  @!P2 IMAD.WIDE.U32 R2, R11, 0x4, R2 ;  /* 0x000000040b02a825 */ /* 0x008fd800078e0002 */
[----:B------:R-:W-:Y:S02]  /*0240*/  @!P3 IMAD.IADD R25, R4, 0x1, R24 ;  /* 0x000000010419b824 */ /* 0x000fe400078e0218 */
[----:B------:R-:W-:-:S05]  /*0250*/  @!P3 VIADD R24, R24, 0x80 ;  /* 0x000000801818b836 */ /* 0x000fca0000000000 */
[----:B------:R-:W-:Y:S01]  /*0260*/  ISETP.GE.U32.AND P0, PT, R24, R5, PT ;  /* 0x000000051800720c */ /* 0x000fe20003f06070 */
[----:B----4-:R-:W-:Y:S01]  /*0270*/  @!P2 IMAD.WIDE.U32 R26, R11, 0x4, R26 ;  /* 0x000000040b1aa825 */ /* 0x010fe200078e001a */
[----:B------:R-:W-:-:S03]  /*0280*/  CS2R R10, SRZ ;  /* 0x00000000000a7805 */ /* 0x000fc6000001ff00 */
[----:B0-----:R-:W-:-:S03]  /*0290*/  @!P1 IMAD.WIDE.U32 R22, R17, 0x4, R22 ;  /* 0x0000000411169825 */ /* 0x001fc600078e0016 */
[----:B------:R0:W5:Y:S01]  /*02a0*/  @!P2 LDG.E R10, desc[UR4][R2.64] ;  /* 0x00000004020aa981 */ /* 0x000162000c1e1900 */
[----:B------:R-:W-:Y:S02]  /*02b0*/  @!P1 IMAD.WIDE.U32 R12, R17, 0x4, R12 ;  /* 0x00000004110c9825 */ /* 0x000fe400078e000c */
[----:B------:R-:W3:Y:S01]  /*02c0*/  LDC.64 R16, c[0x0][0x398] ;  /* 0x0000e600ff107b82 */ /* 0x000ee20000000a00 */
[----:B------:R4:W5:Y:S04]  /*02d0*/  @!P1 LDG.E R8, desc[UR4][R22.64] ;  /* 0x0000000416089981 */ /* 0x000968000c1e1900 */
[----:B------:R1:W5:Y:S01]  /*02e0*/  @!P1 LDG.E R11, desc[UR4][R12.64] ;  /* 0x000000040c0b9981 */ /* 0x000362000c1e1900 */
[----:B0-----:R-:W-:Y:S02]  /*02f0*/  @!P0 IMAD.IADD R3, R4, 0x1, R24 ;  /* 0x0000000104038824 */ /* 0x001fe400078e0218 */
[----:B------:R-:W-:Y:S01]  /*0300*/  @!P0 VIADD R24, R24, 0x80 ;  /* 0x0000008018188836 */ /* 0x000fe20000000000 */
[----:B----4-:R-:W0:Y:S04]  /*0310*/  LDC.64 R22, c[0x0][0x398] ;  /* 0x0000e600ff167b82 */ /* 0x010e280000000a00 */
[----:B------:R-:W-:-:S04]  /*0320*/  ISETP.GE.U32.AND P1, PT, R24, R5, PT ;  /* 0x000000051800720c */ /* 0x000fc80003f26070 */
[----:B-1----:R-:W1:Y:S01]  /*0330*/  LDC.64 R12, c[0x0][0x398] ;  /* 0x0000e600ff0c7b82 */ /* 0x002e620000000a00 */
[----:B------:R-:W-:Y:S01]  /*0340*/  CS2R R20, SRZ ;  /* 0x0000000000147805 */ /* 0x000fe2000001ff00 */
[----:B------:R-:W-:-:S05]  /*0350*/  @!P3 IMAD.WIDE.U32 R18, R25, 0x4, R18 ;  /* 0x000000041912b825 */ /* 0x000fca00078e0012 */
[----:B------:R4:W5:Y:S02]  /*0360*/  @!P2 LDG.E R21, desc[UR4][R26.64] ;  /* 0x000000041a15a981 */ /* 0x000964000c1e1900 */
[----:B------:R-:W-:Y:S02]  /*0370*/  @!P1 IMAD.IADD R0, R4, 0x1, R24 ;  /* 0x0000000104009824 */ /* 0x000fe400078e0218 */
[----:B------:R-:W-:Y:S01]  /*0380*/  @!P1 VIADD R24, R24, 0x80 ;  /* 0x0000008018189836 */ /* 0x000fe20000000000 */
[----:B------:R2:W5:Y:S04]  /*0390*/  @!P3 LDG.E R20, desc[UR4][R18.64] ;  /* 0x000000041214b981 */ /* 0x000568000c1e1900 */
[----:B------:R-:W-:Y:S01]  /*03a0*/  ISETP.GE.U32.AND P2, PT, R24, R5, PT ;  /* 0x000000051800720c */ /* 0x000fe20003f46070 */
[----:B---3--:R-:W-:Y:S01]  /*03b0*/  @!P3 IMAD.WIDE.U32 R16, R25, 0x4, R16 ;  /* 0x000000041910b825 */ /* 0x008fe200078e0010 */
[----:B----4-:R-:W-:-:S03]  /*03c0*/  CS2R R26, SRZ ;  /* 0x00000000001a7805 */ /* 0x010fc6000001ff00 */
[C---:B------:R-:W-:Y:S01]  /*03d0*/  @!P1 IMAD.WIDE.U32 R28, R0.reuse, 0x4, R28 ;  /* 0x00000004001c9825 */ /* 0x040fe200078e001c */
[----:B--2---:R-:W2:Y:S03]  /*03e0*/  LDC.64 R18, c[0x0][0x390] ;  /* 0x0000e400ff127b82 */ /* 0x004ea60000000a00 */
[----:B0-----:R-:W-:-:S04]  /*03f0*/  @!P1 IMAD.WIDE.U32 R22, R0, 0x4, R22 ;  /* 0x0000000400169825 */ /* 0x001fc800078e0016 */
[----:B------:R-:W-:Y:S02]  /*0400*/  IMAD.MOV.U32 R25, RZ, RZ, RZ ;  /* 0x000000ffff197224 */ /* 0x000fe400078e00ff */
[----:B------:R-:W-:-:S04]  /*0410*/  @!P0 IMAD.WIDE.U32 R14, R3, 0x4, R14 ;  /* 0x00000004030e8825 */ /* 0x000fc800078e000e */
[----:B-1----:R-:W-:Y:S01]  /*0420*/  @!P0 IMAD.WIDE.U32 R12, R3, 0x4, R12 ;  /* 0x00000004030c8825 */ /* 0x002fe200078e000c */
[----:B------:R-:W-:Y:S01]  /*0430*/  CS2R R2, SRZ ;  /* 0x0000000000027805 */ /* 0x000fe2000001ff00 */
[----:B------:R0:W5:Y:S02]  /*0440*/  @!P3 LDG.E R25, desc[UR4][R16.64] ;  /* 0x000000041019b981 */ /* 0x000164000c1e1900 */
[----:B------:R-:W-:Y:S02]  /*0450*/  IMAD.MOV.U32 R0, RZ, RZ, RZ ;  /* 0x000000ffff007224 */ /* 0x000fe400078e00ff */
[----:B------:R-:W5:Y:S04]  /*0460*/  @!P0 LDG.E R27, desc[UR4][R14.64] ;  /* 0x000000040e1b8981 */ /* 0x000f68000c1e1900 */
[----:B------:R1:W5:Y:S01]  /*0470*/  @!P0 LDG.E R0, desc[UR4][R12.64] ;  /* 0x000000040c008981 */ /* 0x000362000c1e1900 */
[----:B0-----:R-:W0:Y:S03]  /*0480*/  LDC.64 R16, c[0x0][0x398] ;  /* 0x0000e600ff107b82 */ /* 0x001e260000000a00 */
[----:B------:R3:W5:Y:S04]  /*0490*/  @!P1 LDG.E R2, desc[UR4][R22.64] ;  /* 0x0000000416029981 */ /* 0x000768000c1e1900 */
[----:B------:R4:W5:Y:S01]  /*04a0*/  @!P1 LDG.E R3, desc[UR4][R28.64] ;  /* 0x000000041c039981 */ /* 0x000962000c1e1900 */
[----:B-1----:R-:W1:Y:S01]  /*04b0*/  LDC.64 R12, c[0x0][0x390] ;  /* 0x0000e400ff0c7b82 */ /* 0x002e620000000a00 */
[----:B---3--:R-:W-:-:S02]  /*04c0*/  @!P2 IMAD.IADD R23, R4, 0x1, R24 ;  /* 0x000000010417a824 */ /* 0x008fc400078e0218 */
[----:B------:R-:W-:-:S05]  /*04d0*/  @!P2 VIADD R24, R24, 0x80 ;  /* 0x000000801818a836 */ /* 0x000fca0000000000 */
[----:B------:R-:W3:Y:S01]  /*04e0*/  LDC.64 R14, c[0x0][0x398] ;  /* 0x0000e600ff0e7b82 */ /* 0x000ee20000000a00 */
[----:B------:R-:W-:Y:S01]  /*04f0*/  ISETP.GE.U32.AND P0, PT, R24, R5, PT ;  /* 0x000000051800720c */ /* 0x000fe20003f06070 */
[----:B--2---:R-:W-:-:S04]  /*0500*/  @!P2 IMAD.WIDE.U32 R18, R23, 0x4, R18 ;  /* 0x000000041712a825 */ /* 0x004fc800078e0012 */
[----:B0-----:R-:W-:Y:S01]  /*0510*/  @!P2 IMAD.WIDE.U32 R16, R23, 0x4, R16 ;  /* 0x000000041710a825 */ /* 0x001fe200078e0010 */
[----:B------:R-:W-:Y:S01]  /*0520*/  CS2R R22, SRZ ;  /* 0x0000000000167805 */ /* 0x000fe2000001ff00 */
[----:B------:R0:W5:Y:S06]  /*0530*/  @!P2 LDG.E R26, desc[UR4][R18.64] ;  /* 0x00000004121aa981 */ /* 0x00016c000c1e1900 */
[----:B----4-:R-:W-:-:S04]  /*0540*/  @!P0 IMAD.IADD R29, R4, 0x1, R24 ;  /* 0x00000001041d8824 */ /* 0x010fc800078e0218 */
[----:B-1----:R-:W-:-:S04]  /*0550*/  @!P0 IMAD.WIDE.U32 R12, R29, 0x4, R12 ;  /* 0x000000041d0c8825 */ /* 0x002fc800078e000c */
[----:B---3--:R-:W-:Y:S01]  /*0560*/  @!P0 IMAD.WIDE.U32 R14, R29, 0x4, R14 ;  /* 0x000000041d0e8825 */ /* 0x008fe200078e000e */
[----:B------:R0:W5:Y:S03]  /*0570*/  @!P0 LDG.E R23, desc[UR4][R12.64] ;  /* 0x000000040c178981 */ /* 0x000166000c1e1900 */
[----:B------:R-:W-:Y:S01]  /*0580*/  IMAD.MOV.U32 R29, RZ, RZ, RZ ;  /* 0x000000ffff1d7224 */ /* 0x000fe200078e00ff */
[----:B------:R0:W5:Y:S05]  /*0590*/  @!P0 LDG.E R22, desc[UR4][R14.64] ;  /* 0x000000040e168981 */ /* 0x00016a000c1e1900 */
[----:B------:R0:W5:Y:S01]  /*05a0*/  @!P2 LDG.E R29, desc[UR4][R16.64] ;  /* 0x00000004101da981 */ /* 0x000162000c1e1900 */
[----:B------:R-:W-:Y:S01]  /*05b0*/  ISETP.GE.U32.AND P4, PT, R7, R5, PT ;  /* 0x000000050700720c */ /* 0x000fe20003f86070 */
[----:B------:R-:W-:-:S12]  /*05c0*/  BSSY.RECONVERGENT B0, `(.L_x_27673) ;  /* 0x0000026000007945 */ /* 0x000fd80003800200 */
[----:B0-----:R-:W-:Y:S05]  /*05d0*/  @P4 BRA `(.L_x_27674) ;  /* 0x0000000000904947 */ /* 0x001fea0003800000 */
        /* <DEDUP_REMOVED lines=36> */
.L_x_27674:
[----:B------:R-:W-:Y:S05]  /*0820*/  BSYNC.RECONVERGENT B0 ;  /* 0x0000000000007941 */ /* 0x000fea0003800200 */
.L_x_27673:
[----:B-----5:R-:W-:Y:S01]  /*0830*/  VIADD R6, R7, 0x80 ;  /* 0x0000008007067836 */ /* 0x020fe20000000000 */
[----:B------:R-:W-:Y:S04]  /*0840*/  BSSY.RECONVERGENT B0, `(.L_x_27675) ;  /* 0x000002a000007945 */ /* 0x000fe80003800200 */
[----:B------:R-:W-:-:S13]  /*0850*/  ISETP.GE.U32.AND P0, PT, R6, R5, PT ;  /* 0x000000050600720c */ /* 0x000fda0003f06070 */
[----:B------:R-:W-:Y:S05]  /*0860*/  @P0 BRA `(.L_x_27676) ;  /* 0x00000000009c0947 */ /* 0x000fea0003800000 */
[C---:B------:R-:W-:Y:S02]  /*0870*/  FSETP.NAN.FTZ.AND P0, PT, |R8|.reuse, |R8|, PT ;  /* 0x400000080800720b */ /* 0x040fe40003f18200 */
        /* <DEDUP_REMOVED lines=32> */
.L_x_27679:
[----:B------:R-:W-:-:S05]  /*0a80*/  IMAD.MOV.U32 R8, RZ, RZ, 0x800000 ;  /* 0x00800000ff087424 */ /* 0x000fca00078e00ff */
[----:B------:R-:W-:Y:S01]  /*0a90*/  LOP3.LUT R11, R8, 0x80000000, R11, 0xb8, !PT ;  /* 0x80000000080b7812 */ /* 0x000fe200078eb80b */
[----:B------:R-:W-:Y:S06]  /*0aa0*/  BRA `(.L_x_27676) ;  /* 0x00000000000c7947 */ /* 0x000fec0003800000 */
.L_x_27678:
[----:B------:R-:W-:Y:S01]  /*0ab0*/  IMAD.MOV.U32 R11, RZ, RZ, R14 ;  /* 0x000000ffff0b7224 */ /* 0x000fe200078e000e */
[----:B------:R-:W-:Y:S06]  /*0ac0*/  BRA `(.L_x_27676) ;  /* 0x0000000000047947 */ /* 0x000fec0003800000 */
.L_x_27677:
[----:B------:R-:W-:-:S07]  /*0ad0*/  FADD.FTZ R11, R11, R8 ;  /* 0x000000080b0b7221 */ /* 0x000fce0000010000 */
.L_x_27676:
[----:B------:R-:W-:Y:S05]  /*0ae0*/  BSYNC.RECONVERGENT B0 ;  /* 0x0000000000007941 */ /* 0x000fea0003800200 */
.L_x_27675:
[----:B------:R-:W-:Y:S01]  /*0af0*/  VIADD R8, R7, 0x100 ;  /* 0x0000010007087836 */ /* 0x000fe20000000000 */
        /* <DEDUP_REMOVED lines=36> */
.L_x_27684:
[----:B------:R-:W-:-:S05]  /*0d40*/  IMAD.MOV.U32 R8, RZ, RZ, 0x800000 ;  /* 0x00800000ff087424 */ /* 0x000fca00078e00ff */
[----:B------:R-:W-:Y:S01]  /*0d50*/  LOP3.LUT R21, R8, 0x80000000, R21, 0xb8, !PT ;  /* 0x8000000008157812 */ /* 0x000fe200078eb815 */
[----:B------:R-:W-:Y:S06]  /*0d60*/  BRA `(.L_x_27681) ;  /* 0x00000000000c7947 */ /* 0x000fec0003800000 */
.L_x_27683:
[----:B------:R-:W-:Y:S01]  /*0d70*/  IMAD.MOV.U32 R21, RZ, RZ, R8 ;  /* 0x000000ffff157224 */ /* 0x000fe200078e0008 */
[----:B------:R-:W-:Y:S06]  /*0d80*/  BRA `(.L_x_27681) ;  /* 0x0000000000047947 */ /* 0x000fec0003800000 */
.L_x_27682:
[----:B------:R-:W-:-:S07]  /*0d90*/  FADD.FTZ R21, R21, R10 ;  /* 0x0000000a15157221 */ /* 0x000fce0000010000 */
.L_x_27681:
[----:B------:R-:W-:Y:S05]  /*0da0*/  BSYNC.RECONVERGENT B0 ;  /* 0x0000000000007941 */ /* 0x000fea0003800200 */
.L_x_27680:
        /* <DEDUP_REMOVED lines=37> */
.L_x_27689:
[----:B------:R-:W-:-:S05]  /*1000*/  IMAD.MOV.U32 R8, RZ, RZ, 0x800000 ;  /* 0x00800000ff087424 */ /* 0x000fca00078e00ff */
[----:B------:R-:W-:Y:S01]  /*1010*/  LOP3.LUT R25, R8, 0x80000000, R25, 0xb8, !PT ;  /* 0x8000000008197812 */ /* 0x000fe200078eb819 */
[----:B------:R-:W-:Y:S06]  /*1020*/  BRA `(.L_x_27686) ;  /* 0x00000000000c7947 */ /* 0x000fec0003800000 */
.L_x_27688:
[----:B------:R-:W-:Y:S01]  /*1030*/  IMAD.MOV.U32 R25, RZ, RZ, R8 ;  /* 0x000000ffff197224 */ /* 0x000fe200078e0008 */
[----:B------:R-:W-:Y:S06]  /*1040*/  BRA `(.L_x_27686) ;  /* 0x0000000000047947 */ /* 0x000fec0003800000 */
.L_x_27687:
[----:B------:R-:W-:-:S07]  /*1050*/  FADD.FTZ R25, R25, R20 ;  /* 0x0000001419197221 */ /* 0x000fce0000010000 */
.L_x_27686:
[----:B------:R-:W-:Y:S05]  /*1060*/  BSYNC.RECONVERGENT B0 ;  /* 0x0000000000007941 */ /* 0x000fea0003800200 */
.L_x_27685:
        /* <DEDUP_REMOVED lines=37> */
.L_x_27694:
[----:B------:R-:W-:-:S05]  /*12c0*/  IMAD.MOV.U32 R9, RZ, RZ, 0x800000 ;  /* 0x00800000ff097424 */ /* 0x000fca00078e00ff */
[----:B------:R-:W-:Y:S01]  /*12d0*/  LOP3.LUT R0, R9, 0x80000000, R0, 0xb8, !PT ;  /* 0x8000000009007812 */ /* 0x000fe200078eb800 */
[----:B------:R-:W-:Y:S06]  /*12e0*/  BRA `(.L_x_27691) ;  /* 0x00000000000c7947 */ /* 0x000fec0003800000 */
.L_x_27693:
[----:B------:R-:W-:Y:S01]  /*12f0*/  IMAD.MOV.U32 R0, RZ, RZ, R9 ;  /* 0x000000ffff007224 */ /* 0x000fe200078e0009 */
[----:B------:R-:W-:Y:S06]  /*1300*/  BRA `(.L_x_27691) ;  /* 0x0000000000047947 */ /* 0x000fec0003800000 */
.L_x_27692:
[----:B------:R-:W-:-:S07]  /*1310*/  FADD.FTZ R0, R0, R27 ;  /* 0x0000001b00007221 */ /* 0x000fce0000010000 */
.L_x_27691:
[----:B------:R-:W-:Y:S05]  /*1320*/  BSYNC.RECONVERGENT B0 ;  /* 0x0000000000007941 */ /* 0x000fea0003800200 */
.L_x_27690:
        /* <DEDUP_REMOVED lines=37> */
.L_x_27699:
[----:B------:R-:W-:-:S05]  /*1580*/  IMAD.MOV.U32 R3, RZ, RZ, 0x800000 ;  /* 0x00800000ff037424 */ /* 0x000fca00078e00ff */
[----:B------:R-:W-:Y:S01]  /*1590*/  LOP3.LUT R2, R3, 0x80000000, R2, 0xb8, !PT ;  /* 0x8000000003027812 */ /* 0x000fe200078eb802 */
[----:B------:R-:W-:Y:S06]  /*15a0*/  BRA `(.L_x_27696) ;  /* 0x00000000000c7947 */ /* 0x000fec0003800000 */
.L_x_27698:
[----:B------:R-:W-:Y:S01]  /*15b0*/  IMAD.MOV.U32 R2, RZ, RZ, R9 ;  /* 0x000000ffff027224 */ /* 0x000fe200078e0009 */
[----:B------:R-:W-:Y:S06]  /*15c0*/  BRA `(.L_x_27696) ;  /* 0x0000000000047947 */ /* 0x000fec0003800000 */
.L_x_27697:
[----:B------:R-:W-:-:S07]  /*15d0*/  FADD.FTZ R2, R2, R3 ;  /* 0x0000000302027221 */ /* 0x000fce0000010000 */
.L_x_27696:
[----:B------:R-:W-:Y:S05]  /*15e0*/  BSYNC.RECONVERGENT B0 ;  /* 0x0000000000007941 */ /* 0x000fea0003800200 */
.L_x_27695:
        /* <DEDUP_REMOVED lines=37> */
.L_x_27704:
[----:B------:R-:W-:-:S05]  /*1840*/  IMAD.MOV.U32 R8, RZ, RZ, 0x800000 ;  /* 0x00800000ff087424 */ /* 0x000fca00078e00ff */
[----:B------:R-:W-:Y:S01]  /*1850*/  LOP3.LUT R29, R8, 0x80000000, R29, 0xb8, !PT ;  /* 0x80000000081d7812 */ /* 0x000fe200078eb81d */
[----:B------:R-:W-:Y:S06]  /*1860*/  BRA `(.L_x_27701) ;  /* 0x00000000000c7947 */ /* 0x000fec0003800000 */
.L_x_27703:
[----:B------:R-:W-:Y:S01]  /*1870*/  IMAD.MOV.U32 R29, RZ, RZ, R8 ;  /* 0x000000ffff1d7224 */ /* 0x000fe200078e0008 */
[----:B------:R-:W-:Y:S06]  /*1880*/  BRA `(.L_x_27701) ;  /* 0x0000000000047947 */ /* 0x000fec0003800000 */
.L_x_27702:
[----:B------:R-:W-:-:S07]  /*1890*/  FADD.FTZ R29, R29, R26 ;  /* 0x0000001a1d1d7221 */ /* 0x000fce0000010000 */
.L_x_27701:
[----:B------:R-:W-:Y:S05]  /*18a0*/  BSYNC.RECONVERGENT B0 ;  /* 0x0000000000007941 */ /* 0x000fea0003800200 */
.L_x_27700:
        /* <DEDUP_REMOVED lines=37> */
.L_x_27709:
[----:B------:R-:W-:-:S05]  /*1b00*/  IMAD.MOV.U32 R3, RZ, RZ, 0x800000 ;  /* 0x00800000ff037424 */ /* 0x000fca00078e00ff */
[----:B------:R-:W-:Y:S01]  /*1b10*/  LOP3.LUT R22, R3, 0x80000000, R22, 0xb8, !PT ;  /* 0x8000000003167812 */ /* 0x000fe200078eb816 */
[----:B------:R-:W-:Y:S06]  /*1b20*/  BRA `(.L_x_27706) ;  /* 0x00000000000c7947 */ /* 0x000fec0003800000 */
.L_x_27708:
[----:B------:R-:W-:Y:S01]  /*1b30*/  IMAD.MOV.U32 R22, RZ, RZ, R3 ;  /* 0x000000ffff167224 */ /* 0x000fe200078e0003 */
[----:B------:R-:W-:Y:S06]  /*1b40*/  BRA `(.L_x_27706) ;  /* 0x0000000000047947 */ /* 0x000fec0003800000 */
.L_x_27707:
[----:B------:R-:W-:-:S07]  /*1b50*/  FADD.FTZ R22, R22, R23 ;  /* 0x0000001716167221 */ /* 0x000fce0000010000 */
.L_x_27706:
[----:B------:R-:W-:Y:S05]  /*1b60*/  BSYNC.RECONVERGENT B0 ;  /* 0x0000000000007941 */ /* 0x000fea0003800200 */
.L_x_27705:
[----:B------:R-:W0:Y:S01]  /*1b70*/  @!P4 LDC.64 R8, c[0x0][0x388] ;  /* 0x0000e200ff08cb82 */ /* 0x000e220000000a00 */
[----:B------:R-:W-:Y:S01]  /*1b80*/  @!P4 IMAD.IADD R3, R4, 0x1, R7 ;  /* 0x000000010403c824 */ /* 0x000fe200078e0207 */
[----:B------:R-:W-:Y:S01]  /*1b90*/  BSSY.RECONVERGENT B0, `(.L_x_27710) ;  /* 0x0000030000007945 */ /* 0x000fe20003800200 */
[----:B------:R-:W-:-:S03]  /*1ba0*/  @!P4 IMAD.MOV.U32 R7, RZ, RZ, R6 ;  /* 0x000000ffff07c224 */ /* 0x000fc600078e0006 */
[----:B------:R-:W-:Y:S02]  /*1bb0*/  BSSY.RELIABLE B1, `(.L_x_27711) ;  /* 0x0000027000017945 */ /* 0x000fe40003800100 */
[----:B------:R-:W-:Y:S01]  /*1bc0*/  ISETP.GE.U32.AND P0, PT, R7, R5, PT ;  /* 0x000000050700720c */ /* 0x000fe20003f06070 */
[----:B0-----:R-:W-:-:S05]  /*1bd0*/  @!P4 IMAD.WIDE.U32 R8, R3, 0x4, R8 ;  /* 0x000000040308c825 */ /* 0x001fca00078e0008 */
[----:B------:R0:W-:Y:S07]  /*1be0*/  @!P4 STG.E desc[UR4][R8.64], R12 ;  /* 0x0000000c0800c986 */ /* 0x0001ee000c101904 */
[----:B------:R-:W-:Y:S05]  /*1bf0*/  @P0 BRA `(.L_x_27712) ;  /* 0x0000000000300947 */ /* 0x000fea0003800000 */
[----:B0-----:R-:W0:Y:S01]  /*1c00*/  LDC.64 R8, c[0x0][0x388] ;  /* 0x0000e200ff087b82 */ /* 0x001e220000000a00 */
        /* <DEDUP_REMOVED lines=11> */
.L_x_27712:
[----:B------:R-:W-:-:S13]  /*1cc0*/  ISETP.GE.U32.AND P0, PT, R7, R5, PT ;  /* 0x000000050700720c */ /* 0x000fda0003f06070 */
[----:B------:R-:W-:Y:S05]  /*1cd0*/  @P0 BRA `(.L_x_27714) ;  /* 0x0000000000300947 */ /* 0x000fea0003800000 */
[----:B01----:R-:W0:Y:S01]  /*1ce0*/  LDC.64 R8, c[0x0][0x388] ;  /* 0x0000e200ff087b82 */ /* 0x003e220000000a00 */
[----:B------:R-:W-:Y:S02]  /*1cf0*/  IMAD.IADD R3, R4, 0x1, R7 ;  /* 0x0000000104037824 */ /* 0x000fe400078e0207 */
[----:B------:R-:W-:Y:S02]  /*1d00*/  VIADD R7, R7, 0x80 ;  /* 0x0000008007077836 */ /* 0x000fe40000000000 */
[----:B0-----:R-:W-:-:S05]  /*1d10*/  IMAD.WIDE.U32 R8, R3, 0x4, R8 ;  /* 0x0000000403087825 */ /* 0x001fca00078e0008 */
[----:B------:R1:W-:Y:S02]  /*1d20*/  STG.E desc[UR4][R8.64], R25 ;  /* 0x0000001908007986 */ /* 0x0003e4000c101904 */
.L_x_27713:
[----:B------:R-:W-:-:S13]  /*1d30*/  ISETP.GE.U32.AND P0, PT, R7, R5, PT ;  /* 0x000000050700720c */ /* 0x000fda0003f06070 */
[----:B------:R-:W-:Y:S05]  /*1d40*/  @P0 BRA `(.L_x_27715) ;  /* 0x0000000000340947 */ /* 0x000fea0003800000 */
[----:B01----:R-:W0:Y:S01]  /*1d50*/  LDC.64 R8, c[0x0][0x388] ;  /* 0x0000e200ff087b82 */ /* 0x003e220000000a00 */
[----:B------:R-:W-:Y:S02]  /*1d60*/  IMAD.IADD R3, R4, 0x1, R7 ;  /* 0x0000000104037824 */ /* 0x000fe400078e0207 */
[----:B------:R-:W-:Y:S02]  /*1d70*/  VIADD R7, R7, 0x80 ;  /* 0x0000008007077836 */ /* 0x000fe40000000000 */
[----:B0-----:R-:W-:-:S05]  /*1d80*/  IMAD.WIDE.U32 R8, R3, 0x4, R8 ;  /* 0x0000000403087825 */ /* 0x001fca00078e0008 */
[----:B------:R2:W-:Y:S02]  /*1d90*/  STG.E desc[UR4][R8.64], R0 ;  /* 0x0000000008007986 */ /* 0x0005e4000c101904 */
.L_x_27714:
[----:B------:R-:W-:-:S13]  /*1da0*/  ISETP.GE.U32.AND P0, PT, R7, R5, PT ;  /* 0x000000050700720c */ /* 0x000fda0003f06070 */
[----:B------:R-:W-:Y:S05]  /*1db0*/  @P0 BREAK.RELIABLE B1 ;  /* 0x0000000000010942 */ /* 0x000fea0003800100 */
[----:B------:R-:W-:Y:S05]  /*1dc0*/  @P0 BRA `(.L_x_27716) ;  /* 0x0000000000300947 */ /* 0x000fea0003800000 */
[----:B012---:R-:W0:Y:S01]  /*1dd0*/  LDC.64 R8, c[0x0][0x388] ;  /* 0x0000e200ff087b82 */ /* 0x007e220000000a00 */
[----:B------:R-:W-:Y:S02]  /*1de0*/  IMAD.IADD R3, R4, 0x1, R7 ;  /* 0x0000000104037824 */ /* 0x000fe400078e0207 */
[----:B------:R-:W-:Y:S02]  /*1df0*/  VIADD R7, R7, 0x80 ;  /* 0x0000008007077836 */ /* 0x000fe40000000000 */
[----:B0-----:R-:W-:-:S05]  /*1e00*/  IMAD.WIDE.U32 R8, R3, 0x4, R8 ;  /* 0x0000000403087825 */ /* 0x001fca00078e0008 */
[----:B------:R2:W-:Y:S02]  /*1e10*/  STG.E desc[UR4][R8.64], R2 ;  /* 0x0000000208007986 */ /* 0x0005e4000c101904 */
.L_x_27715:
[----:B------:R-:W-:Y:S05]  /*1e20*/  BSYNC.RELIABLE B1 ;  /* 0x0000000000017941 */ /* 0x000fea0003800100 */
.L_x_27711:
[----:B------:R-:W-:-:S13]  /*1e30*/  ISETP.GE.U32.AND P0, PT, R7, R5, PT ;  /* 0x000000050700720c */ /* 0x000fda0003f06070 */
[----:B--2---:R-:W2:Y:S01]  /*1e40*/  @!P0 LDC.64 R2, c[0x0][0x388] ;  /* 0x0000e200ff028b82 */ /* 0x004ea20000000a00 */
[----:B01----:R-:W-:Y:S02]  /*1e50*/  @!P0 IMAD.IADD R9, R4, 0x1, R7 ;  /* 0x0000000104098824 */ /* 0x003fe400078e0207 */
[----:B------:R-:W-:Y:S02]  /*1e60*/  @!P0 VIADD R7, R7, 0x80 ;  /* 0x0000008007078836 */ /* 0x000fe40000000000 */
[----:B--2---:R-:W-:-:S05]  /*1e70*/  @!P0 IMAD.WIDE.U32 R2, R9, 0x4, R2 ;  /* 0x0000000409028825 */ /* 0x004fca00078e0002 */
[----:B------:R3:W-:Y:S02]  /*1e80*/  @!P0 STG.E desc[UR4][R2.64], R29 ;  /* 0x0000001d02008986 */ /* 0x0007e4000c101904 */
.L_x_27716:
[----:B------:R-:W-:Y:S05]  /*1e90*/  BSYNC.RECONVERGENT B0 ;  /* 0x0000000000007941 */ /* 0x000fea0003800200 */
.L_x_27710:
        /* <DEDUP_REMOVED lines=8> */
.L_x_27672:
[----:B------:R-:W0:Y:S01]  /*1f20*/  S2R R0, SR_TID.X ;  /* 0x0000000000007919 */ /* 0x000e220000002100 */
[----:B------:R-:W1:Y:S08]  /*1f30*/  LDC.64 R2, c[0x0][0x390] ;  /* 0x0000e400ff027b82 */ /* 0x000e700000000a00 */
[----:B------:R-:W2:Y:S01]  /*1f40*/  LDC.64 R6, c[0x0][0x398] ;  /* 0x0000e600ff067b82 */ /* 0x000ea20000000a00 */
[----:B-1----:R-:W-:-:S04]  /*1f50*/  IMAD.WIDE.U32 R2, R4, 0x4, R2 ;  /* 0x0000000404027825 */ /* 0x002fc800078e0002 */
[----:B0-----:R-:W-:-:S04]  /*1f60*/  IMAD.WIDE.U32 R2, R0, 0x8, R2 ;  /* 0x0000000800027825 */ /* 0x001fc800078e0002 */
[----:B--2---:R-:W-:Y:S01]  /*1f70*/  IMAD.WIDE.U32 R6, R4, 0x4, R6 ;  /* 0x0000000404067825 */ /* 0x004fe200078e0006 */
[----:B------:R-:W2:Y:S01]  /*1f80*/  LDG.E.64 R18, desc[UR4][R2.64] ;  /* 0x0000000402127981 */ /* 0x000ea2000c1e1b00 */
[----:B------:R-:W-:Y:S03]  /*1f90*/  BSSY.RECONVERGENT B0, `(.L_x_27717) ;  /* 0x000002d000007945 */ /* 0x000fe60003800200 */
[----:B------:R-:W5:Y:S01]  /*1fa0*/  LDG.E.64 R14, desc[UR4][R2.64+0x400] ;  /* 0x00040004020e7981 */ /* 0x000f62000c1e1b00 */
[----:B------:R-:W-:-:S03]  /*1fb0*/  IMAD.WIDE.U32 R22, R0, 0x8, R6 ;  /* 0x0000000800167825 */ /* 0x000fc600078e0006 */
[----:B------:R-:W5:Y:S04]  /*1fc0*/  LDG.E.64 R6, desc[UR4][R2.64+0x800] ;  /* 0x0008000402067981 */ /* 0x000f68000c1e1b00 */
[----:B------:R-:W3:Y:S04]  /*1fd0*/  LDG.E.64 R16, desc[UR4][R22.64] ;  /* 0x0000000416107981 */ /* 0x000ee8000c1e1b00 */
[----:B------:R-:W5:Y:S04]  /*1fe0*/  LDG.E.64 R20, desc[UR4][R22.64+0x400] ;  /* 0x0004000416147981 */ /* 0x000f68000c1e1b00 */
[----:B------:R-:W5:Y:S04]  /*1ff0*/  LDG.E.64 R12, desc[UR4][R22.64+0x800] ;  /* 0x00080004160c7981 */ /* 0x000f68000c1e1b00 */
[----:B------:R-:W5:Y:S04]  /*2000*/  LDG.E.64 R10, desc[UR4][R22.64+0xc00] ;  /* 0x000c0004160a7981 */ /* 0x000f68000c1e1b00 */
[----:B------:R0:W5:Y:S01]  /*2010*/  LDG.E.64 R8, desc[UR4][R2.64+0xc00] ;  /* 0x000c000402087981 */ /* 0x000162000c1e1b00 */
[----:B--2---:R-:W-:-:S02]  /*2020*/  FSETP.NAN.FTZ.AND P0, PT, |R18|, |R18|, PT ;  /* 0x400000121200720b */ /* 0x004fc40003f18200 */
[----:B---3--:R-:W-:-:S04]  /*2030*/  FSETP.NAN.FTZ.AND P1, PT, |R16|, |R16|, PT ;  /* 0x400000101000720b */ /* 0x008fc80003f38200 */
[----:B------:R-:W-:Y:S02]  /*2040*/  PLOP3.LUT P0, PT, P0, P1, PT, 0x2, 0x20 ;  /* 0x000000000020781c */ /* 0x000fe40000702072 */
[C---:B------:R-:W-:Y:S02]  /*2050*/  LOP3.LUT P1, RZ, R18.reuse, 0x7f800000, RZ, 0xc0, !PT ;  /* 0x7f80000012ff7812 */ /* 0x040fe4000782c0ff */
[----:B------:R-:W-:Y:S02]  /*2060*/  LOP3.LUT R5, R18, 0x80000000, RZ, 0xc0, !PT ;  /* 0x8000000012057812 */ /* 0x000fe400078ec0ff */
[C---:B------:R-:W-:Y:S02]  /*2070*/  LOP3.LUT P2, RZ, R16.reuse, 0x7f800000, RZ, 0xc0, !PT ;  /* 0x7f80000010ff7812 */ /* 0x040fe4000784c0ff */
[----:B------:R-:W-:Y:S02]  /*2080*/  LOP3.LUT R25, R16, 0x80000000, RZ, 0xc0, !PT ;  /* 0x8000000010197812 */ /* 0x000fe400078ec0ff */
[----:B------:R-:W-:-:S02]  /*2090*/  SEL R5, R5, R18, !P1 ;  /* 0x0000001205057207 */ /* 0x000fc40004800000 */
[----:B------:R-:W-:Y:S01]  /*20a0*/  SEL R24, R25, R16, !P2 ;  /* 0x0000001019187207 */ /* 0x000fe20005000000 */
[----:B0-----:R-:W-:Y:S01]  /*20b0*/  @!P0 FADD.FTZ R2, R18, R16 ;  /* 0x0000001012028221 */ /* 0x001fe20000010000 */
        /* <DEDUP_REMOVED lines=26> */
.L_x_27718:
[----:B------:R-:W-:Y:S05]  /*2260*/  BSYNC.RECONVERGENT B0 ;  /* 0x0000000000007941 */ /* 0x000fea0003800200 */
.L_x_27717:
[----:B------:R-:W-:Y:S01]  /*2270*/  FSETP.NAN.FTZ.AND P0, PT, |R19|, |R19|, PT ;  /* 0x400000131300720b */ /* 0x000fe20003f18200 */
[----:B------:R-:W-:Y:S01]  /*2280*/  BSSY.RECONVERGENT B0, `(.L_x_27719) ;  /* 0x0000025000007945 */ /* 0x000fe20003800200 */
[----:B------:R-:W-:Y:S02]  /*2290*/  FSETP.NAN.FTZ.AND P1, PT, |R17|, |R17|, PT ;  /* 0x400000111100720b */ /* 0x000fe40003f38200 */
[----:B------:R-:W-:Y:S02]  /*22a0*/  LOP3.LUT P2, RZ, R19, 0x7f800000, RZ, 0xc0, !PT ;  /* 0x7f80000013ff7812 */ /* 0x000fe4000784c0ff */
        /* <DEDUP_REMOVED lines=30> */
.L_x_27722:
[----:B------:R-:W-:-:S05]  /*2490*/  IMAD.MOV.U32 R16, RZ, RZ, 0x800000 ;  /* 0x00800000ff107424 */ /* 0x000fca00078e00ff */
[----:B------:R-:W-:Y:S01]  /*24a0*/  LOP3.LUT R3, R16, 0x80000000, R17, 0xb8, !PT ;  /* 0x8000000010037812 */ /* 0x000fe200078eb811 */
[----:B------:R-:W-:Y:S06]  /*24b0*/  BRA `(.L_x_27721) ;  /* 0x0000000000047947 */ /* 0x000fec0003800000 */
.L_x_27720:
[----:B------:R-:W-:-:S07]  /*24c0*/  FADD.FTZ R3, R19, R17 ;  /* 0x0000001113037221 */ /* 0x000fce0000010000 */
.L_x_27721:
[----:B------:R-:W-:Y:S05]  /*24d0*/  BSYNC.RECONVERGENT B0 ;  /* 0x0000000000007941 */ /* 0x000fea0003800200 */
.L_x_27719:
[----:B-----5:R-:W-:Y:S01]  /*24e0*/  FSETP.NAN.FTZ.AND P0, PT, |R14|, |R14|, PT ;  /* 0x4000000e0e00720b */ /* 0x020fe20003f18200 */
        /* <DEDUP_REMOVED lines=33> */
.L_x_27726:
[----:B------:R-:W-:-:S05]  /*2700*/  IMAD.MOV.U32 R5, RZ, RZ, 0x800000 ;  /* 0x00800000ff057424 */ /* 0x000fca00078e00ff */
[----:B------:R-:W-:Y:S01]  /*2710*/  LOP3.LUT R20, R5, 0x80000000, R20, 0xb8, !PT ;  /* 0x8000000005147812 */ /* 0x000fe200078eb814 */
[----:B------:R-:W-:Y:S06]  /*2720*/  BRA `(.L_x_27727) ;  /* 0x00000000000c7947 */ /* 0x000fec0003800000 */
.L_x_27725:
[----:B------:R-:W-:Y:S01]  /*2730*/  IMAD.MOV.U32 R20, RZ, RZ, R16 ;  /* 0x000000ffff147224 */ /* 0x000fe200078e0010 */
[----:B------:R-:W-:Y:S06]  /*2740*/  BRA `(.L_x_27727) ;  /* 0x0000000000047947 */ /* 0x000fec0003800000 */
.L_x_27724:
[----:B------:R-:W-:-:S07]  /*2750*/  FADD.FTZ R20, R14, R20 ;  /* 0x000000140e147221 */ /* 0x000fce0000010000 */
.L_x_27727:
[----:B------:R-:W-:Y:S05]  /*2760*/  BSYNC.RECONVERGENT B0 ;  /* 0x0000000000007941 */ /* 0x000fea0003800200 */
.L_x_27723:
        /* <DEDUP_REMOVED lines=34> */
.L_x_27731:
[----:B------:R-:W-:-:S05]  /*2990*/  IMAD.MOV.U32 R14, RZ, RZ, 0x800000 ;  /* 0x00800000ff0e7424 */ /* 0x000fca00078e00ff */
[----:B------:R-:W-:Y:S01]  /*29a0*/  LOP3.LUT R21, R14, 0x80000000, R21, 0xb8, !PT ;  /* 0x800000000e157812 */ /* 0x000fe200078eb815 */
[----:B------:R-:W-:Y:S06]  /*29b0*/  BRA `(.L_x_27732) ;  /* 0x00000000000c7947 */ /* 0x000fec0003800000 */
.L_x_27730:
[----:B------:R-:W-:Y:S01]  /*29c0*/  IMAD.MOV.U32 R21, RZ, RZ, R5 ;  /* 0x000000ffff157224 */ /* 0x000fe200078e0005 */
[----:B------:R-:W-:Y:S06]  /*29d0*/  BRA `(.L_x_27732) ;  /* 0x0000000000047947 */ /* 0x000fec0003800000 */
.L_x_27729:
[----:B------:R-:W-:-:S07]  /*29e0*/  FADD.FTZ R21, R15, R21 ;  /* 0x000000150f157221 */ /* 0x000fce0000010000 */
.L_x_27732:
[----:B------:R-:W-:Y:S05]  /*29f0*/  BSYNC.RECONVERGENT B0 ;  /* 0x0000000000007941 */ /* 0x000fea0003800200 */
.L_x_27728:
        /* <DEDUP_REMOVED lines=34> */
.L_x_27736:
[----:B------:R-:W-:-:S05]  /*2c20*/  IMAD.MOV.U32 R5, RZ, RZ, 0x800000 ;  /* 0x00800000ff057424 */ /* 0x000fca00078e00ff */
[----:B------:R-:W-:Y:S01]  /*2c30*/  LOP3.LUT R12, R5, 0x80000000, R12, 0xb8, !PT ;  /* 0x80000000050c7812 */ /* 0x000fe200078eb80c */
[----:B------:R-:W-:Y:S06]  /*2c40*/  BRA `(.L_x_27737) ;  /* 0x00000000000c7947 */ /* 0x000fec0003800000 */
.L_x_27735:
[----:B------:R-:W-:Y:S01]  /*2c50*/  IMAD.MOV.U32 R12, RZ, RZ, R14 ;  /* 0x000000ffff0c7224 */ /* 0x000fe200078e000e */
[----:B------:R-:W-:Y:S06]  /*2c60*/  BRA `(.L_x_27737) ;  /* 0x0000000000047947 */ /* 0x000fec0003800000 */
.L_x_27734:
[----:B------:R-:W-:-:S07]  /*2c70*/  FADD.FTZ R12, R6, R12 ;  /* 0x0000000c060c7221 */ /* 0x000fce0000010000 */
.L_x_27737:
[----:B------:R-:W-:Y:S05]  /*2c80*/  BSYNC.RECONVERGENT B0 ;  /* 0x0000000000007941 */ /* 0x000fea0003800200 */
.L_x_27733:
        /* <DEDUP_REMOVED lines=34> */
.L_x_27741:
[----:B------:R-:W-:-:S05]  /*2eb0*/  IMAD.MOV.U32 R6, RZ, RZ, 0x800000 ;  /* 0x00800000ff067424 */ /* 0x000fca00078e00ff */
[----:B------:R-:W-:Y:S01]  /*2ec0*/  LOP3.LUT R13, R6, 0x80000000, R13, 0xb8, !PT ;  /* 0x80000000060d7812 */ /* 0x000fe200078eb80d */
[----:B------:R-:W-:Y:S06]  /*2ed0*/  BRA `(.L_x_27742) ;  /* 0x00000000000c7947 */ /* 0x000fec0003800000 */
.L_x_27740:
[----:B------:R-:W-:Y:S01]  /*2ee0*/  IMAD.MOV.U32 R13, RZ, RZ, R5 ;  /* 0x000000ffff0d7224 */ /* 0x000fe200078e0005 */
[----:B------:R-:W-:Y:S06]  /*2ef0*/  BRA `(.L_x_27742) ;  /* 0x0000000000047947 */ /* 0x000fec0003800000 */
.L_x_27739:
[----:B------:R-:W-:-:S07]  /*2f00*/  FADD.FTZ R13, R7, R13 ;  /* 0x0000000d070d7221 */ /* 0x000fce0000010000 */
.L_x_27742:
[----:B------:R-:W-:Y:S05]  /*2f10*/  BSYNC.RECONVERGENT B0 ;  /* 0x0000000000007941 */ /* 0x000fea0003800200 */
.L_x_27738:
        /* <DEDUP_REMOVED lines=34> */
.L_x_27746:
[----:B------:R-:W-:-:S05]  /*3140*/  IMAD.MOV.U32 R5, RZ, RZ, 0x800000 ;  /* 0x00800000ff057424 */ /* 0x000fca00078e00ff */
[----:B------:R-:W-:Y:S01]  /*3150*/  LOP3.LUT R10, R5, 0x80000000, R10, 0xb8, !PT ;  /* 0x80000000050a7812 */ /* 0x000fe200078eb80a */
[----:B------:R-:W-:Y:S06]  /*3160*/  BRA `(.L_x_27747) ;  /* 0x00000000000c7947 */ /* 0x000fec0003800000 */
.L_x_27745:
[----:B------:R-:W-:Y:S01]  /*3170*/  IMAD.MOV.U32 R10, RZ, RZ, R6 ;  /* 0x000000ffff0a7224 */ /* 0x000fe200078e0006 */
[----:B------:R-:W-:Y:S06]  /*3180*/  BRA `(.L_x_27747) ;  /* 0x0000000000047947 */ /* 0x000fec0003800000 */
.L_x_27744:
[----:B------:R-:W-:-:S07]  /*3190*/  FADD.FTZ R10, R8, R10 ;  /* 0x0000000a080a7221 */ /* 0x000fce0000010000 */
.L_x_27747:
[----:B------:R-:W-:Y:S05]  /*31a0*/  BSYNC.RECONVERGENT B0 ;  /* 0x0000000000007941 */ /* 0x000fea0003800200 */
.L_x_27743:
        /* <DEDUP_REMOVED lines=34> */
.L_x_27751:
[----:B------:R-:W-:-:S05]  /*33d0*/  IMAD.MOV.U32 R6, RZ, RZ, 0x800000 ;  /* 0x00800000ff067424 */ /* 0x000fca00078e00ff */
[----:B------:R-:W-:Y:S01]  /*33e0*/  LOP3.LUT R11, R6, 0x80000000, R11, 0xb8, !PT ;  /* 0x80000000060b7812 */ /* 0x000fe200078eb80b */
[----:B------:R-:W-:Y:S06]  /*33f0*/  BRA `(.L_x_27752) ;  /* 0x00000000000c7947 */ /* 0x000fec0003800000 */
.L_x_27750:
[----:B------:R-:W-:Y:S01]  /*3400*/  IMAD.MOV.U32 R11, RZ, RZ, R5 ;  /* 0x000000ffff0b7224 */ /* 0x000fe200078e0005 */
[----:B------:R-:W-:Y:S06]  /*3410*/  BRA `(.L_x_27752) ;  /* 0x0000000000047947 */ /* 0x000fec0003800000 */
.L_x_27749:
[----:B------:R-:W-:-:S07]  /*3420*/  FADD.FTZ R11, R9, R11 ;  /* 0x0000000b090b7221 */ /* 0x000fce0000010000 */
.L_x_27752:
[----:B------:R-:W-:Y:S05]  /*3430*/  BSYNC.RECONVERGENT B0 ;  /* 0x0000000000007941 */ /* 0x000fea0003800200 */
.L_x_27748:
[----:B------:R-:W0:Y:S02]  /*3440*/  LDC.64 R6, c[0x0][0x388] ;  /* 0x0000e200ff067b82 */ /* 0x000e240000000a00 */
[----:B0-----:R-:W-:-:S04]  /*3450*/  IMAD.WIDE.U32 R4, R4, 0x4, R6 ;  /* 0x0000000404047825 */ /* 0x001fc800078e0006 */
[----:B------:R-:W-:-:S05]  /*3460*/  IMAD.WIDE.U32 R4, R0, 0x8, R4 ;  /* 0x0000000800047825 */ /* 0x000fca00078e0004 */
[----:B------:R-:W-:Y:S04]  /*3470*/  STG.E.64 desc[UR4][R4.64], R2 ;  /* 0x0000000204007986 */ /* 0x000fe8000c101b04 */
[----:B------:R-:W-:Y:S04]  /*3480*/  STG.E.64 desc[UR4][R4.64+0x400], R20 ;  /* 0x0004001404007986 */ /* 0x000fe8000c101b04 */
[----:B------:R-:W-:Y:S04]  /*3490*/  STG.E.64 desc[UR4][R4.64+0x800], R12 ;  /* 0x0008000c04007986 */ /* 0x000fe8000c101b04 */
[----:B------:R-:W-:Y:S01]  /*34a0*/  STG.E.64 desc[UR4][R4.64+0xc00], R10 ;  /* 0x000c000a04007986 */ /* 0x000fe2000c101b04 */
[----:B------:R-:W-:Y:S05]  /*34b0*/  EXIT ;  /* 0x000000000000794d */ /* 0x000fea0003800000 */
.L_x_27753:
        /* <DEDUP_REMOVED lines=12> */
.L_x_32565:


//--------------------- .text._ZN2at6native29vectorized_elementwise_kernelILi4ENS0_13BinaryFunctorIfffZZZNS0_21nextafter_kernel_cudaERNS_18TensorIteratorBaseEENKUlvE_clEvENKUlvE0_clEvEUlffE_EESt5arrayIPcLm3EEEEviT0_T1_ --------------------------
	.section	.text._ZN2at6native29vectorized_elementwise_kernelILi4ENS0_13BinaryFunctorIfffZZZNS0_21nextafter_kernel_cudaERNS_18TensorIteratorBaseEENKUlvE_clEvENKUlvE0_clEvEUlffE_EESt5arrayIPcLm3EEEEviT0_T1_,"ax",@progbits
	.align	128
        .global         _ZN2at6native29vectorized_elementwise_kernelILi4ENS0_13BinaryFunctorIfffZZZNS0_21nextafter_kernel_cudaERNS_18TensorIteratorBaseEENKUlvE_clEvENKUlvE0_clEvEUlffE_EESt5arrayIPcLm3EEEEviT0_T1_
        .type           _ZN2at6native29vectorized_elementwise_kernelILi4ENS0_13BinaryFunctorIfffZZZNS0_21nextafter_kernel_cudaERNS_18TensorIteratorBaseEENKUlvE_clEvENKUlvE0_clEvEUlffE_EESt5arrayIPcLm3EEEEviT0_T1_,@function
        .size           _ZN2at6native29vectorized_elementwise_kernelILi4ENS0_13BinaryFunctorIfffZZZNS0_21nextafter_kernel_cudaERNS_18TensorIteratorBaseEENKUlvE_clEvENKUlvE0_clEvEUlffE_EESt5arrayIPcLm3EEEEviT0_T1_,(.L_x_32566 - _ZN2at6native29vectorized_elementwise_kernelILi4ENS0_13BinaryFunctorIfffZZZNS0_21nextafter_kernel_cudaERNS_18TensorIteratorBaseEENKUlvE_clEvENKUlvE0_clEvEUlffE_EESt5arrayIPcLm3EEEEviT0_T1_)
        .other          _ZN2at6native29vectorized_elementwise_kernelILi4ENS0_13BinaryFunctorIfffZZZNS0_21nextafter_kernel_cudaERNS_18TensorIteratorBaseEENKUlvE_clEvENKUlvE0_clEvEUlffE_EESt5arrayIPcLm3EEEEviT0_T1_,@"STO_CUDA_ENTRY STV_DEFAULT"
_ZN2at6native29vectorized_elementwise_kernelILi4ENS0_13BinaryFunctorIfffZZZNS0_21nextafter_kernel_cudaERNS_18TensorIteratorBaseEENKUlvE_clEvENKUlvE0_clEvEUlffE_EESt5arrayIPcLm3EEEEviT0_T1_:
.text._ZN2at6native29vectorized_elementwise_kernelILi4ENS0_13BinaryFunctorIfffZZZNS0_21nextafter_kernel_cudaERNS_18TensorIteratorBaseEENKUlvE_clEvENKUlvE0_clEvEUlffE_EESt5arrayIPcLm3EEEEviT0_T1_:
        /* <DEDUP_REMOVED lines=130> */
.L_x_27756:
[----:B------:R-:W-:Y:S05]  /*0820*/  BSYNC.RECONVERGENT B0 ;  /* 0x0000000000007941 */ /* 0x000fea0003800200 */
.L_x_27755:
        /* <DEDUP_REMOVED lines=37> */
.L_x_27761:
[----:B------:R-:W-:-:S05]  /*0a80*/  IMAD.MOV.U32 R8, RZ, RZ, 0x800000 ;  /* 0x00800000ff087424 */ /* 0x000fca00078e00ff */
[----:B------:R-:W-:Y:S01]  /*0a90*/  LOP3.LUT R11, R8, 0x80000000, R11, 0xb8, !PT ;  /* 0x80000000080b7812 */ /* 0x000fe200078eb80b */
[----:B------:R-:W-:Y:S06]  /*0aa0*/  BRA `(.L_x_27758) ;  /* 0x00000000000c7947 */ /* 0x000fec0003800000 */
.L_x_27760:
[----:B------:R-:W-:Y:S01]  /*0ab0*/  IMAD.MOV.U32 R11, RZ, RZ, R14 ;  /* 0x000000ffff0b7224 */ /* 0x000fe200078e000e */
[----:B------:R-:W-:Y:S06]  /*0ac0*/  BRA `(.L_x_27758) ;  /* 0x0000000000047947 */ /* 0x000fec0003800000 */
.L_x_27759:
[----:B------:R-:W-:-:S07]  /*0ad0*/  FADD.FTZ R11, R11, R8 ;  /* 0x000000080b0b7221 */ /* 0x000fce0000010000 */
.L_x_27758:
[----:B------:R-:W-:Y:S05]  /*0ae0*/  BSYNC.RECONVERGENT B0 ;  /* 0x0000000000007941 */ /* 0x000fea0003800200 */
.L_x_27757:
        /* <DEDUP_REMOVED lines=37> */
.L_x_27766:
[----:B------:R-:W-:-:S05]  /*0d40*/  IMAD.MOV.U32 R8, RZ, RZ, 0x800000 ;  /* 0x00800000ff087424 */ /* 0x000fca00078e00ff */
[----:B------:R-:W-:Y:S01]  /*0d50*/  LOP3.LUT R21, R8, 0x80000000, R21, 0xb8, !PT ;  /* 0x8000000008157812 */ /* 0x000fe200078eb815 */
[----:B------:R-:W-:Y:S06]  /*0d60*/  BRA `(.L_x_27763) ;  /* 0x00000000000c7947 */ /* 0x000fec0003800000 */
.L_x_27765:
[----:B------:R-:W-:Y:S01]  /*0d70*/  IMAD.MOV.U32 R21, RZ, RZ, R8 ;  /* 0x000000ffff157224 */ /* 0x000fe200078e0008 */
[----:B------:R-:W-:Y:S06]  /*0d80*/  BRA `(.L_x_27763) ;  /* 0x0000000000047947 */ /* 0x000fec0003800000 */
.L_x_27764:
[----:B------:R-:W-:-:S07]  /*0d90*/  FADD.FTZ R21, R21, R10 ;  /* 0x0000000a15157221 */ /* 0x000fce0000010000 */
.L_x_27763:
[----:B------:R-:W-:Y:S05]  /*0da0*/  BSYNC.RECONVERGENT B0 ;  /* 0x0000000000007941 */ /* 0x000fea0003800200 */
.L_x_27762:
        /* <DEDUP_REMOVED lines=37> */
.L_x_27771:
[----:B------:R-:W-:-:S05]  /*1000*/  IMAD.MOV.U32 R8, RZ, RZ, 0x800000 ;  /* 0x00800000ff087424 */ /* 0x000fca00078e00ff */
[----:B------:R-:W-:Y:S01]  /*1010*/  LOP3.LUT R25, R8, 0x80000000, R25, 0xb8, !PT ;  /* 0x8000000008197812 */ /* 0x000fe200078eb819 */
[----:B------:R-:W-:Y:S06]  /*1020*/  BRA `(.L_x_27768) ;  /* 0x00000000000c7947 */ /* 0x000fec0003800000 */
.L_x_27770:
[----:B------:R-:W-:Y:S01]  /*1030*/  IMAD.MOV.U32 R25, RZ, RZ, R8 ;  /* 0x000000ffff197224 */ /* 0x000fe200078e0008 */
[----:B------:R-:W-:Y:S06]  /*1040*/  BRA `(.L_x_27768) ;  /* 0x0000000000047947 */ /* 0x000fec0003800000 */
.L_x_27769:
[----:B------:R-:W-:-:S07]  /*1050*/  FADD.FTZ R25, R25, R20 ;  /* 0x0000001419197221 */ /* 0x000fce0000010000 */
.L_x_27768:
[----:B------:R-:W-:Y:S05]  /*1060*/  BSYNC.RECONVERGENT B0 ;  /* 0x0000000000007941 */ /* 0x000fea0003800200 */
.L_x_27767:
        /* <DEDUP_REMOVED lines=37> */
.L_x_27776:
[----:B------:R-:W-:-:S05]  /*12c0*/  IMAD.MOV.U32 R9, RZ, RZ, 0x800000 ;  /* 0x00800000ff097424 */ /* 0x000fca00078e00ff */
[----:B------:R-:W-:Y:S01]  /*12d0*/  LOP3.LUT R0, R9, 0x80000000, R0, 0xb8, !PT ;  /* 0x8000000009007812 */ /* 0x000fe200078eb800 */
[----:B------:R-:W-:Y:S06]  /*12e0*/  BRA `(.L_x_27773) ;  /* 0x00000000000c7947 */ /* 0x000fec0003800000 */
.L_x_27775:
[----:B------:R-:W-:Y:S01]  /*12f0*/  IMAD.MOV.U32 R0, RZ, RZ, R9 ;  /* 0x000000ffff007224 */ /* 0x000fe200078e0009 */
[----:B------:R-:W-:Y:S06]  /*1300*/  BRA `(.L_x_27773) ;  /* 0x0000000000047947 */ /* 0x000fec0003800000 */
.L_x_27774:
[----:B------:R-:W-:-:S07]  /*1310*/  FADD.FTZ R0, R0, R27 ;  /* 0x0000001b00007221 */ /* 0x000fce0000010000 */
.L_x_27773:
[----:B------:R-:W-:Y:S05]  /*1320*/  BSYNC.RECONVERGENT B0 ;  /* 0x0000000000007941 */ /* 0x000fea0003800200 */
.L_x_27772:
        /* <DEDUP_REMOVED lines=37> */
.L_x_27781:
[----:B------:R-:W-:-:S05]  /*1580*/  IMAD.MOV.U32 R3, RZ, RZ, 0x800000 ;  /* 0x00800000ff037424 */ /* 0x000fca00078e00ff */
[----:B------:R-:W-:Y:S01]  /*1590*/  LOP3.LUT R2, R3, 0x80000000, R2, 0xb8, !PT ;  /* 0x8000000003027812 */ /* 0x000fe200078eb802 */
[----:B------:R-:W-:Y:S06]  /*15a0*/  BRA `(.L_x_27778) ;  /* 0x00000000000c7947 */ /* 0x000fec0003800000 */
.L_x_27780:
[----:B------:R-:W-:Y:S01]  /*15b0*/  IMAD.MOV.U32 R2, RZ, RZ, R9 ;  /* 0x000000ffff027224 */ /* 0x000fe200078e0009 */
[----:B------:R-:W-:Y:S06]  /*15c0*/  BRA `(.L_x_27778) ;  /* 0x0000000000047947 */ /* 0x000fec0003800000 */
.L_x_27779:
[----:B------:R-:W-:-:S07]  /*15d0*/  FADD.FTZ R2, R2, R3 ;  /* 0x0000000302027221 */ /* 0x000fce0000010000 */
.L_x_27778:
[----:B------:R-:W-:Y:S05]  /*15e0*/  BSYNC.RECONVERGENT B0 ;  /* 0x0000000000007941 */ /* 0x000fea0003800200 */
.L_x_27777:
        /* <DEDUP_REMOVED lines=37> */
.L_x_27786:
[----:B------:R-:W-:-:S05]  /*1840*/  IMAD.MOV.U32 R8, RZ, RZ, 0x800000 ;  /* 0x00800000ff087424 */ /* 0x000fca00078e00ff */
[----:B------:R-:W-:Y:S01]  /*1850*/  LOP3.LUT R29, R8, 0x80000000, R29, 0xb8, !PT ;  /* 0x80000000081d7812 */ /* 0x000fe200078eb81d */
[----:B------:R-:W-:Y:S06]  /*1860*/  BRA `(.L_x_27783) ;  /* 0x00000000000c7947 */ /* 0x000fec0003800000 */
.L_x_27785:
[----:B------:R-:W-:Y:S01]  /*1870*/  IMAD.MOV.U32 R29, RZ, RZ, R8 ;  /* 0x000000ffff1d7224 */ /* 0x000fe200078e0008 */
[----:B------:R-:W-:Y:S06]  /*1880*/  BRA `(.L_x_27783) ;  /* 0x0000000000047947 */ /* 0x000fec0003800000 */
.L_x_27784:
[----:B------:R-:W-:-:S07]  /*1890*/  FADD.FTZ R29, R29, R26 ;  /* 0x0000001a1d1d7221 */ /* 0x000fce0000010000 */
.L_x_27783:
[----:B------:R-:W-:Y:S05]  /*18a0*/  BSYNC.RECONVERGENT B0 ;  /* 0x0000000000007941 */ /* 0x000fea0003800200 */
.L_x_27782:
        /* <DEDUP_REMOVED lines=37> */
.L_x_27791:
[----:B------:R-:W-:-:S05]  /*1b00*/  IMAD.MOV.U32 R3, RZ, RZ, 0x800000 ;  /* 0x00800000ff037424 */ /* 0x000fca00078e00ff */
[----:B------:R-:W-:Y:S01]  /*1b10*/  LOP3.LUT R22, R3, 0x80000000, R22, 0xb8, !PT ;  /* 0x8000000003167812 */ /* 0x000fe200078eb816 */
[----:B------:R-:W-:Y:S06]  /*1b20*/  BRA `(.L_x_27788) ;  /* 0x00000000000c7947 */ /* 0x000fec0003800000 */
.L_x_27790:
[----:B------:R-:W-:Y:S01]  /*1b30*/  IMAD.MOV.U32 R22, RZ, RZ, R3 ;  /* 0x000000ffff167224 */ /* 0x000fe200078e0003 */
[----:B------:R-:W-:Y:S06]  /*1b40*/  BRA `(.L_x_27788) ;  /* 0x0000000000047947 */ /* 0x000fec0003800000 */
.L_x_27789:
[----:B------:R-:W-:-:S07]  /*1b50*/  FADD.FTZ R22, R22, R23 ;  /* 0x0000001716167221 */ /* 0x000fce0000010000 */
.L_x_27788:
[----:B------:R-:W-:Y:S05]  /*1b60*/  BSYNC.RECONVERGENT B0 ;  /* 0x0000000000007941 */ /* 0x000fea0003800200 */
.L_x_27787:
        /* <DEDUP_REMOVED lines=21> */
.L_x_27794:
[----:B------:R-:W-:-:S13]  /*1cc0*/  ISETP.GE.U32.AND P0, PT, R7, R5, PT ;  /* 0x000000050700720c */ /* 0x000fda0003f06070 */
[----:B------:R-:W-:Y:S05]  /*1cd0*/  @P0 BRA `(.L_x_27796) ;  /* 0x0000000000300947 */ /* 0x000fea0003800000 */
[----:B01----:R-:W0:Y:S01]  /*1ce0*/  LDC.64 R8, c[0x0][0x388] ;  /* 0x0000e200ff087b82 */ /* 0x003e220000000a00 */
[----:B------:R-:W-:Y:S02]  /*1cf0*/  IMAD.IADD R3, R4, 0x1, R7 ;  /* 0x0000000104037824 */ /* 0x000fe400078e0207 */
[----:B------:R-:W-:Y:S02]  /*1d00*/  VIADD R7, R7, 0x80 ;  /* 0x0000008007077836 */ /* 0x000fe40000000000 */
[----:B0-----:R-:W-:-:S05]  /*1d10*/  IMAD.WIDE.U32 R8, R3, 0x4, R8 ;  /* 0x0000000403087825 */ /* 0x001fca00078e0008 */
[----:B------:R1:W-:Y:S02]  /*1d20*/  STG.E desc[UR4][R8.64], R25 ;  /* 0x0000001908007986 */ /* 0x0003e4000c101904 */
.L_x_27795:
[----:B------:R-:W-:-:S13]  /*1d30*/  ISETP.GE.U32.AND P0, PT, R7, R5, PT ;  /* 0x000000050700720c */ /* 0x000fda0003f06070 */
[----:B------:R-:W-:Y:S05]  /*1d40*/  @P0 BRA `(.L_x_27797) ;  /* 0x0000000000340947 */ /* 0x000fea0003800000 */
[----:B01----:R-:W0:Y:S01]  /*1d50*/  LDC.64 R8, c[0x0][0x388] ;  /* 0x0000e200ff087b82 */ /* 0x003e220000000a00 */
[----:B------:R-:W-:Y:S02]  /*1d60*/  IMAD.IADD R3, R4, 0x1, R7 ;  /* 0x0000000104037824 */ /* 0x000fe400078e0207 */
[----:B------:R-:W-:Y:S02]  /*1d70*/  VIADD R7, R7, 0x80 ;  /* 0x0000008007077836 */ /* 0x000fe40000000000 */
[----:B0-----:R-:W-:-:S05]  /*1d80*/  IMAD.WIDE.U32 R8, R3, 0x4, R8 ;  /* 0x0000000403087825 */ /* 0x001fca00078e0008 */
[----:B------:R2:W-:Y:S02]  /*1d90*/  STG.E desc[UR4][R8.64], R0 ;  /* 0x0000000008007986 */ /* 0x0005e4000c101904 */
.L_x_27796:
        /* <DEDUP_REMOVED lines=8> */
.L_x_27797:
[----:B------:R-:W-:Y:S05]  /*1e20*/  BSYNC.RELIABLE B1 ;  /* 0x0000000000017941 */ /* 0x000fea0003800100 */
.L_x_27793:
[----:B------:R-:W-:-:S13]  /*1e30*/  ISETP.GE.U32.AND P0, PT, R7, R5, PT ;  /* 0x000000050700720c */ /* 0x000fda0003f06070 */
[----:B--2---:R-:W2:Y:S01]  /*1e40*/  @!P0 LDC.64 R2, c[0x0][0x388] ;  /* 0x0000e200ff028b82 */ /* 0x004ea20000000a00 */
[----:B01----:R-:W-:Y:S02]  /*1e50*/  @!P0 IMAD.IADD R9, R4, 0x1, R7 ;  /* 0x0000000104098824 */ /* 0x003fe400078e0207 */
[----:B------:R-:W-:Y:S02]  /*1e60*/  @!P0 VIADD R7, R7, 0x80 ;  /* 0x0000008007078836 */ /* 0x000fe40000000000 */
[----:B--2---:R-:W-:-:S05]  /*1e70*/  @!P0 IMAD.WIDE.U32 R2, R9, 0x4, R2 ;  /* 0x0000000409028825 */ /* 0x004fca00078e0002 */
[----:B------:R3:W-:Y:S02]  /*1e80*/  @!P0 STG.E desc[UR4][R2.64], R29 ;  /* 0x0000001d02008986 */ /* 0x0007e4000c101904 */
.L_x_27798:
[----:B------:R-:W-:Y:S05]  /*1e90*/  BSYNC.RECONVERGENT B0 ;  /* 0x0000000000007941 */ /* 0x000fea0003800200 */
.L_x_27792:
        /* <DEDUP_REMOVED lines=8> */
.L_x_27754:
[----:B------:R-:W0:Y:S01]  /*1f20*/  S2R R0, SR_TID.X ;  /* 0x0000000000007919 */ /* 0x000e220000002100 */
[----:B------:R-:W1:Y:S08]  /*1f30*/  LDC.64 R2, c[0x0][0x390] ;  /* 0x0000e400ff027b82 */ /* 0x000e700000000a00 */
[----:B------:R-:W2:Y:S01]  /*1f40*/  LDC.64 R6, c[0x0][0x398] ;  /* 0x0000e600ff067b82 */ /* 0x000ea20000000a00 */
[----:B-1----:R-:W-:-:S04]  /*1f50*/  IMAD.WIDE.U32 R2, R4, 0x4, R2 ;  /* 0x0000000404027825 */ /* 0x002fc800078e0002 */
[----:B0-----:R-:W-:-:S04]  /*1f60*/  IMAD.WIDE.U32 R2, R0, 0x10, R2 ;  /* 0x0000001000027825 */ /* 0x001fc800078e0002 */
[----:B--2---:R-:W-:Y:S01]  /*1f70*/  IMAD.WIDE.U32 R6, R4, 0x4, R6 ;  /* 0x0000000404067825 */ /* 0x004fe200078e0006 */
[----:B------:R-:W2:Y:S04]  /*1f80*/  LDG.E.128 R8, desc[UR4][R2.64] ;  /* 0x0000000402087981 */ /* 0x000ea8000c1e1d00 */
[----:B------:R0:W5:Y:S01]  /*1f90*/  LDG.E.128 R16, desc[UR4][R2.64+0x800] ;  /* 0x0008000402107981 */ /* 0x000162000c1e1d00 */
[----:B------:R-:W-:-:S05]  /*1fa0*/  IMAD.WIDE.U32 R6, R0, 0x10, R6 ;  /* 0x0000001000067825 */ /* 0x000fca00078e0006 */
[----:B------:R-:W3:Y:S04]  /*1fb0*/  LDG.E.128 R12, desc[UR4][R6.64] ;  /* 0x00000004060c7981 */ /* 0x000ee8000c1e1d00 */
[----:B------:R0:W5:Y:S01]  /*1fc0*/  LDG.E.128 R20, desc[UR4][R6.64+0x800] ;  /* 0x0008000406147981 */ /* 0x000162000c1e1d00 */
[----:B------:R-:W-:Y:S01]  /*1fd0*/  BSSY.RECONVERGENT B0, `(.L_x_27799) ;  /* 0x0000025000007945 */ /* 0x000fe20003800200 */
[----:B--2---:R-:W-:Y:S02]  /*1fe0*/  FSETP.NAN.FTZ.AND P0, PT, |R8|, |R8|, PT ;  /* 0x400000080800720b */ /* 0x004fe40003f18200 */
        /* <DEDUP_REMOVED lines=8> */
[----:B------:R-:W-:Y:S01]  /*2070*/  @!P0 FADD.FTZ R24, R8, R12 ;  /* 0x0000000c08188221 */ /* 0x000fe20000010000 */
[----:B0-----:R-:W-:Y:S06]  /*2080*/  @!P0 BRA `(.L_x_27800) ;  /* 0x0000000000648947 */ /* 0x001fec0003800000 */
        /* <DEDUP_REMOVED lines=25> */
.L_x_27800:
[----:B------:R-:W-:Y:S05]  /*2220*/  BSYNC.RECONVERGENT B0 ;  /* 0x0000000000007941 */ /* 0x000fea0003800200 */
.L_x_27799:
        /* <DEDUP_REMOVED lines=34> */
.L_x_27804:
[----:B------:R-:W-:-:S05]  /*2450*/  IMAD.MOV.U32 R2, RZ, RZ, 0x800000 ;  /* 0x00800000ff027424 */ /* 0x000fca00078e00ff */
[----:B------:R-:W-:Y:S01]  /*2460*/  LOP3.LUT R25, R2, 0x80000000, R13, 0xb8, !PT ;  /* 0x8000000002197812 */ /* 0x000fe200078eb80d */
[----:B------:R-:W-:Y:S06]  /*2470*/  BRA `(.L_x_27803) ;  /* 0x0000000000047947 */ /* 0x000fec0003800000 */
.L_x_27802:
[----:B------:R-:W-:-:S07]  /*2480*/  FADD.FTZ R25, R9, R13 ;  /* 0x0000000d09197221 */ /* 0x000fce0000010000 */
.L_x_27803:
[----:B------:R-:W-:Y:S05]  /*2490*/  BSYNC.RECONVERGENT B0 ;  /* 0x0000000000007941 */ /* 0x000fea0003800200 */
.L_x_27801:
        /* <DEDUP_REMOVED lines=34> */
.L_x_27808:
[----:B------:R-:W-:-:S05]  /*26c0*/  IMAD.MOV.U32 R3, RZ, RZ, 0x800000 ;  /* 0x00800000ff037424 */ /* 0x000fca00078e00ff */
[----:B------:R-:W-:Y:S01]  /*26d0*/  LOP3.LUT R26, R3, 0x80000000, R14, 0xb8, !PT ;  /* 0x80000000031a7812 */ /* 0x000fe200078eb80e */
[----:B------:R-:W-:Y:S06]  /*26e0*/  BRA `(.L_x_27807) ;  /* 0x0000000000047947 */ /* 0x000fec0003800000 */
.L_x_27806:
[----:B------:R-:W-:-:S07]  /*26f0*/  FADD.FTZ R26, R10, R14 ;  /* 0x0000000e0a1a7221 */ /* 0x000fce0000010000 */
.L_x_27807:
[----:B------:R-:W-:Y:S05]  /*2700*/  BSYNC.RECONVERGENT B0 ;  /* 0x0000000000007941 */ /* 0x000fea0003800200 */
.L_x_27805:
        /* <DEDUP_REMOVED lines=34> */
.L_x_27812:
[----:B------:R-:W-:-:S05]  /*2930*/  IMAD.MOV.U32 R2, RZ, RZ, 0x800000 ;  /* 0x00800000ff027424 */ /* 0x000fca00078e00ff */
[----:B------:R-:W-:Y:S01]  /*2940*/  LOP3.LUT R27, R2, 0x80000000, R15, 0xb8, !PT ;  /* 0x80000000021b7812 */ /* 0x000fe200078eb80f */
[----:B------:R-:W-:Y:S06]  /*2950*/  BRA `(.L_x_27811) ;  /* 0x0000000000047947 */ /* 0x000fec0003800000 */
.L_x_27810:
[----:B------:R-:W-:-:S07]  /*2960*/  FADD.FTZ R27, R11, R15 ;  /* 0x0000000f0b1b7221 */ /* 0x000fce0000010000 */
.L_x_27811:
[----:B------:R-:W-:Y:S05]  /*2970*/  BSYNC.RECONVERGENT B0 ;  /* 0x0000000000007941 */ /* 0x000fea0003800200 */
.L_x_27809:
        /* <DEDUP_REMOVED lines=34> */
.L_x_27816:
[----:B------:R-:W-:-:S05]  /*2ba0*/  IMAD.MOV.U32 R3, RZ, RZ, 0x800000 ;  /* 0x00800000ff037424 */ /* 0x000fca00078e00ff */
[----:B------:R-:W-:Y:S01]  /*2bb0*/  LOP3.LUT R20, R3, 0x80000000, R20, 0xb8, !PT ;  /* 0x8000000003147812 */ /* 0x000fe200078eb814 */
[----:B------:R-:W-:Y:S06]  /*2bc0*/  BRA `(.L_x_27817) ;  /* 0x00000000000c7947 */ /* 0x000fec0003800000 */
.L_x_27815:
[----:B------:R-:W-:Y:S01]  /*2bd0*/  IMAD.MOV.U32 R20, RZ, RZ, R2 ;  /* 0x000000ffff147224 */ /* 0x000fe200078e0002 */
[----:B------:R-:W-:Y:S06]  /*2be0*/  BRA `(.L_x_27817) ;  /* 0x0000000000047947 */ /* 0x000fec0003800000 */
.L_x_27814:
[----:B------:R-:W-:-:S07]  /*2bf0*/  FADD.FTZ R20, R16, R20 ;  /* 0x0000001410147221 */ /* 0x000fce0000010000 */
.L_x_27817:
[----:B------:R-:W-:Y:S05]  /*2c00*/  BSYNC.RECONVERGENT B0 ;  /* 0x0000000000007941 */ /* 0x000fea0003800200 */
.L_x_27813:
        /* <DEDUP_REMOVED lines=34> */
.L_x_27821:
[----:B------:R-:W-:-:S05]  /*2e30*/  IMAD.MOV.U32 R2, RZ, RZ, 0x800000 ;  /* 0x00800000ff027424 */ /* 0x000fca00078e00ff */
[----:B------:R-:W-:Y:S01]  /*2e40*/  LOP3.LUT R21, R2, 0x80000000, R21, 0xb8, !PT ;  /* 0x8000000002157812 */ /* 0x000fe200078eb815 */
[----:B------:R-:W-:Y:S06]  /*2e50*/  BRA `(.L_x_27822) ;  /* 0x00000000000c7947 */ /* 0x000fec0003800000 */
.L_x_27820:
[----:B------:R-:W-:Y:S01]  /*2e60*/  IMAD.MOV.U32 R21, RZ, RZ, R3 ;  /* 0x000000ffff157224 */ /* 0x000fe200078e0003 */
[----:B------:R-:W-:Y:S06]  /*2e70*/  BRA `(.L_x_27822) ;  /* 0x0000000000047947 */ /* 0x000fec0003800000 */
.L_x_27819:
[----:B------:R-:W-:-:S07]  /*2e80*/  FADD.FTZ R21, R17, R21 ;  /* 0x0000001511157221 */ /* 0x000fce0000010000 */
.L_x_27822:
[----:B------:R-:W-:Y:S05]  /*2e90*/  BSYNC.RECONVERGENT B0 ;  /* 0x0000000000007941 */ /* 0x000fea0003800200 */
.L_x_27818:
        /* <DEDUP_REMOVED lines=34> */
.L_x_27826:
[----:B------:R-:W-:-:S05]  /*30c0*/  IMAD.MOV.U32 R3, RZ, RZ, 0x800000 ;  /* 0x00800000ff037424 */ /* 0x000fca00078e00ff */
[----:B------:R-:W-:Y:S01]  /*30d0*/  LOP3.LUT R22, R3, 0x80000000, R22, 0xb8, !PT ;  /* 0x8000000003167812 */ /* 0x000fe200078eb816 */
[----:B------:R-:W-:Y:S06]  /*30e0*/  BRA `(.L_x_27827) ;  /* 0x00000000000c7947 */ /* 0x000fec0003800000 */
.L_x_27825:
[----:B------:R-:W-:Y:S01]  /*30f0*/  IMAD.MOV.U32 R22, RZ, RZ, R2 ;  /* 0x000000ffff167224 */ /* 0x000fe200078e0002 */
[----:B------:R-:W-:Y:S06]  /*3100*/  BRA `(.L_x_27827) ;  /* 0x0000000000047947 */ /* 0x000fec0003800000 */
.L_x_27824:
[----:B------:R-:W-:-:S07]  /*3110*/  FADD.FTZ R22, R18, R22 ;  /* 0x0000001612167221 */ /* 0x000fce0000010000 */
.L_x_27827:
[----:B------:R-:W-:Y:S05]  /*3120*/  BSYNC.RECONVERGENT B0 ;  /* 0x0000000000007941 */ /* 0x000fea0003800200 */
.L_x_27823:
        /* <DEDUP_REMOVED lines=34> */
.L_x_27831:
[----:B------:R-:W-:-:S05]  /*3350*/  IMAD.MOV.U32 R2, RZ, RZ, 0x800000 ;  /* 0x00800000ff027424 */ /* 0x000fca00078e00ff */
[----:B------:R-:W-:Y:S01]  /*3360*/  LOP3.LUT R23, R2, 0x80000000, R23, 0xb8, !PT ;  /* 0x8000000002177812 */ /* 0x000fe200078eb817 */
[----:B------:R-:W-:Y:S06]  /*3370*/  BRA `(.L_x_27832) ;  /* 0x00000000000c7947 */ /* 0x000fec0003800000 */
.L_x_27830:
[----:B------:R-:W-:Y:S01]  /*3380*/  IMAD.MOV.U32 R23, RZ, RZ, R3 ;  /* 0x000000ffff177224 */ /* 0x000fe200078e0003 */
[----:B------:R-:W-:Y:S06]  /*3390*/  BRA `(.L_x_27832) ;  /* 0x0000000000047947 */ /* 0x000fec0003800000 */
.L_x_27829:
[----:B------:R-:W-:-:S07]  /*33a0*/  FADD.FTZ R23, R19, R23 ;  /* 0x0000001713177221 */ /* 0x000fce0000010000 */
.L_x_27832:
[----:B------:R-:W-:Y:S05]  /*33b0*/  BSYNC.RECONVERGENT B0 ;  /* 0x0000000000007941 */ /* 0x000fea0003800200 */
.L_x_27828:
[----:B------:R-:W0:Y:S02]  /*33c0*/  LDC.64 R2, c[0x0][0x388] ;  /* 0x0000e200ff027b82 */ /* 0x000e240000000a00 */
[----:B0-----:R-:W-:-:S04]  /*33d0*/  IMAD.WIDE.U32 R4, R4, 0x4, R2 ;  /* 0x0000000404047825 */ /* 0x001fc800078e0002 */
[----:B------:R-:W-:-:S05]  /*33e0*/  IMAD.WIDE.U32 R4, R0, 0x10, R4 ;  /* 0x0000001000047825 */ /* 0x000fca00078e0004 */
[----:B------:R-:W-:Y:S04]  /*33f0*/  STG.E.128 desc[UR4][R4.64], R24 ;  /* 0x0000001804007986 */ /* 0x000fe8000c101d04 */
[----:B------:R-:W-:Y:S01]  /*3400*/  STG.E.128 desc[UR4][R4.64+0x800], R20 ;  /* 0x0008001404007986 */ /* 0x000fe2000c101d04 */
[----:B------:R-:W-:Y:S05]  /*3410*/  EXIT ;  /* 0x000000000000794d */ /* 0x000fea0003800000 */
.L_x_27833:
        /* <DEDUP_REMOVED lines=14> */
.L_x_32566:


//--------------------- .text._ZN2at6native29vectorized_elementwise_kernelILi8ENS0_13BinaryFunctorIfffZZZNS0_21nextafter_kernel_cudaERNS_18TensorIteratorBaseEENKUlvE_clEvENKUlvE0_clEvEUlffE_EESt5arrayIPcLm3EEEEviT0_T1_ --------------------------
	.section	.text._ZN2at6native29vectorized_elementwise_kernelILi8ENS0_13BinaryFunctorIfffZZZNS0_21nextafter_kernel_cudaERNS_18TensorIteratorBaseEENKUlvE_clEvENKUlvE0_clEvEUlffE_EESt5arrayIPcLm3EEEEviT0_T1_,"ax",@progbits
	.align	128
        .global         _ZN2at6native29vectorized_elementwise_kernelILi8ENS0_13BinaryFunctorIfffZZZNS0_21nextafter_kernel_cudaERNS_18TensorIteratorBaseEENKUlvE_clEvENKUlvE0_clEvEUlffE_EESt5arrayIPcLm3EEEEviT0_T1_
        .type           _ZN2at6native29vectorized_elementwise_kernelILi8ENS0_13BinaryFunctorIfffZZZNS0_21nextafter_kernel_cudaERNS_18TensorIteratorBaseEENKUlvE_clEvENKUlvE0_clEvEUlffE_EESt5arrayIPcLm3EEEEviT0_T1_,@function
        .size           _ZN2at6native29vectorized_elementwise_kernelILi8ENS0_13BinaryFunctorIfffZZZNS0_21nextafter_kernel_cudaERNS_18TensorIteratorBaseEENKUlvE_clEvENKUlvE0_clEvEUlffE_EESt5arrayIPcLm3EEEEviT0_T1_,(.L_x_32567 - _ZN2at6native29vectorized_elementwise_kernelILi8ENS0_13BinaryFunctorIfffZZZNS0_21nextafter_kernel_cudaERNS_18TensorIteratorBaseEENKUlvE_clEvENKUlvE0_clEvEUlffE_EESt5arrayIPcLm3EEEEviT0_T1_)
        .other          _ZN2at6native29vectorized_elementwise_kernelILi8ENS0_13BinaryFunctorIfffZZZNS0_21nextafter_kernel_cudaERNS_18TensorIteratorBaseEENKUlvE_clEvENKUlvE0_clEvEUlffE_EESt5arrayIPcLm3EEEEviT0_T1_,@"STO_CUDA_ENTRY STV_DEFAULT"
_ZN2at6native29vectorized_elementwise_kernelILi8ENS0_13BinaryFunctorIfffZZZNS0_21nextafter_kernel_cudaERNS_18TensorIteratorBaseEENKUlvE_clEvENKUlvE0_clEvEUlffE_EESt5arrayIPcLm3EEEEviT0_T1_:
.text._ZN2at6native29vectorized_elementwise_kernelILi8ENS0_13BinaryFunctorIfffZZZNS0_21nextafter_kernel_cudaERNS_18TensorIteratorBaseEENKUlvE_clEvENKUlvE0_clEvEUlffE_EESt5arrayIPcLm3EEEEviT0_T1_:
        /* <DEDUP_REMOVED lines=130> */
.L_x_27836:
[----:B------:R-:W-:Y:S05]  /*0820*/  BSYNC.RECONVERGENT B0 ;  /* 0x0000000000007941 */ /* 0x000fea0003800200 */
.L_x_27835:
        /* <DEDUP_REMOVED lines=37> */
.L_x_27841:
[----:B------:R-:W-:-:S05]  /*0a80*/  IMAD.MOV.U32 R8, RZ, RZ, 0x800000 ;  /* 0x00800000ff087424 */ /* 0x000fca00078e00ff */
[----:B------:R-:W-:Y:S01]  /*0a90*/  LOP3.LUT R11, R8, 0x80000000, R11, 0xb8, !PT ;  /* 0x80000000080b7812 */ /* 0x000fe200078eb80b */
[----:B------:R-:W-:Y:S06]  /*0aa0*/  BRA `(.L_x_27838) ;  /* 0x00000000000c7947 */ /* 0x000fec0003800000 */
.L_x_27840:
[----:B------:R-:W-:Y:S01]  /*0ab0*/  IMAD.MOV.U32 R11, RZ, RZ, R14 ;  /* 0x000000ffff0b7224 */ /* 0x000fe200078e000e */
[----:B------:R-:W-:Y:S06]  /*0ac0*/  BRA `(.L_x_27838) ;  /* 0x0000000000047947 */ /* 0x000fec0003800000 */
.L_x_27839:
[----:B------:R-:W-:-:S07]  /*0ad0*/  FADD.FTZ R11, R11, R8 ;  /* 0x000000080b0b7221 */ /* 0x000fce0000010000 */
.L_x_27838:
[----:B------:R-:W-:Y:S05]  /*0ae0*/  BSYNC.RECONVERGENT B0 ;  /* 0x0000000000007941 */ /* 0x000fea0003800200 */
.L_x_27837:
        /* <DEDUP_REMOVED lines=37> */
.L_x_27846:
[----:B------:R-:W-:-:S05]  /*0d40*/  IMAD.MOV.U32 R8, RZ, RZ, 0x800000 ;  /* 0x00800000ff087424 */ /* 0x000fca00078e00ff */
[----:B------:R-:W-:Y:S01]  /*0d50*/  LOP3.LUT R21, R8, 0x80000000, R21, 0xb8, !PT ;  /* 0x8000000008157812 */ /* 0x000fe200078eb815 */
[----:B------:R-:W-:Y:S06]  /*0d60*/  BRA `(.L_x_27843) ;  /* 0x00000000000c7947 */ /* 0x000fec0003800000 */
.L_x_27845:
[----:B------:R-:W-:Y:S01]  /*0d70*/  IMAD.MOV.U32 R21, RZ, RZ, R8 ;  /* 0x000000ffff157224 */ /* 0x000fe200078e0008 */
[----:B------:R-:W-:Y:S06]  /*0d80*/  BRA `(.L_x_27843) ;  /* 0x0000000000047947 */ /* 0x000fec0003800000 */
.L_x_27844:
[----:B------:R-:W-:-:S07]  /*0d90*/  FADD.FTZ R21, R21, R10 ;  /* 0x0000000a15157221 */ /* 0x000fce0000010000 */
.L_x_27843:
[----:B------:R-:W-:Y:S05]  /*0da0*/  BSYNC.RECONVERGENT B0 ;  /* 0x0000000000007941 */ /* 0x000fea0003800200 */
.L_x_27842:
        /* <DEDUP_REMOVED lines=37> */
.L_x_27851:
[----:B------:R-:W-:-:S05]  /*1000*/  IMAD.MOV.U32 R8, RZ, RZ, 0x800000 ;  /* 0x00800000ff087424 */ /* 0x000fca00078e00ff */
[----:B------:R-:W-:Y:S01]  /*1010*/  LOP3.LUT R25, R8, 0x80000000, R25, 0xb8, !PT ;  /* 0x8000000008197812 */ /* 0x000fe200078eb819 */
[----:B------:R-:W-:Y:S06]  /*1020*/  BRA `(.L_x_27848) ;  /* 0x00000000000c7947 */ /* 0x000fec0003800000 */
.L_x_27850:
[----:B------:R-:W-:Y:S01]  /*1030*/  IMAD.MOV.U32 R25, RZ, RZ, R8 ;  /* 0x000000ffff197224 */ /* 0x000fe200078e0008 */
[----:B------:R-:W-:Y:S06]  /*1040*/  BRA `(.L_x_27848) ;  /* 0x0000000000047947 */ /* 0x000fec0003800000 */
.L_x_27849:
[----:B------:R-:W-:-:S07]  /*1050*/  FADD.FTZ R25, R25, R20 ;  /* 0x0000001419197221 */ /* 0x000fce0000010000 */
.L_x_27848:
[----:B------:R-:W-:Y:S05]  /*1060*/  BSYNC.RECONVERGENT B0 ;  /* 0x0000000000007941 */ /* 0x000fea0003800200 */
.L_x_27847:
        /* <DEDUP_REMOVED lines=37> */
.L_x_27856:
[----:B------:R-:W-:-:S05]  /*12c0*/  IMAD.MOV.U32 R9, RZ, RZ, 0x800000 ;  /* 0x00800000ff097424 */ /* 0x000fca00078e00ff */
[----:B------:R-:W-:Y:S01]  /*12d0*/  LOP3.LUT R0, R9, 0x80000000, R0, 0xb8, !PT ;  /* 0x8000000009007812 */ /* 0x000fe200078eb800 */
[----:B------:R-:W-:Y:S06]  /*12e0*/  BRA `(.L_x_27853) ;  /* 0x00000000000c7947 */ /* 0x000fec0003800000 */
.L_x_27855:
[----:B------:R-:W-:Y:S01]  /*12f0*/  IMAD.MOV.U32 R0, RZ, RZ, R9 ;  /* 0x000000ffff007224 */ /* 0x000fe200078e0009 */
[----:B------:R-:W-:Y:S06]  /*1300*/  BRA `(.L_x_27853) ;  /* 0x0000000000047947 */ /* 0x000fec0003800000 */
.L_x_27854:
[----:B------:R-:W-:-:S07]  /*1310*/  FADD.FTZ R0, R0, R27 ;  /* 0x0000001b00007221 */ /* 0x000fce0000010000 */
.L_x_27853:
[----:B------:R-:W-:Y:S05]  /*1320*/  BSYNC.RECONVERGENT B0 ;  /* 0x0000000000007941 */ /* 0x000fea0003800200 */
.L_x_27852:
        /* <DEDUP_REMOVED lines=37> */
.L_x_27861:
[----:B------:R-:W-:-:S05]  /*1580*/  IMAD.MOV.U32 R3, RZ, RZ, 0x800000 ;  /* 0x00800000ff037424 */ /* 0x000fca00078e00ff */
[----:B------:R-:W-:Y:S01]  /*1590*/  LOP3.LUT R2, R3, 0x80000000, R2, 0xb8, !PT ;  /* 0x8000000003027812 */ /* 0x000fe200078eb802 */
[----:B------:R-:W-:Y:S06]  /*15a0*/  BRA `(.L_x_27858) ;  /* 0x00000000000c7947 */ /* 0x000fec0003800000 */
.L_x_27860:
[----:B------:R-:W-:Y:S01]  /*15b0*/  IMAD.MOV.U32 R2, RZ, RZ, R9 ;  /* 0x000000ffff027224 */ /* 0x000fe200078e0009 */
[----:B------:R-:W-:Y:S06]  /*15c0*/  BRA `(.L_x_27858) ;  /* 0x0000000000047947 */ /* 0x000fec0003800000 */
.L_x_27859:
[----:B------:R-:W-:-:S07]  /*15d0*/  FADD.FTZ R2, R2, R3 ;  /* 0x0000000302027221 */ /* 0x000fce0000010000 */
.L_x_27858:
[----:B------:R-:W-:Y:S05]  /*15e0*/  BSYNC.RECONVERGENT B0 ;  /* 0x0000000000007941 */ /* 0x000fea0003800200 */
.L_x_27857:
        /* <DEDUP_REMOVED lines=37> */
.L_x_27866:
[----:B------:R-:W-:-:S05]  /*1840*/  IMAD.MOV.U32 R8, RZ, RZ, 0x800000 ;  /* 0x00800000ff087424 */ /* 0x000fca00078e00ff */
[----:B------:R-:W-:Y:S01]  /*1850*/  LOP3.LUT R29, R8, 0x80000000, R29, 0xb8, !PT ;  /* 0x80000000081d7812 */ /* 0x000fe200078eb81d */
[----:B------:R-:W-:Y:S06]  /*1860*/  BRA `(.L_x_27863) ;  /* 0x00000000000c7947 */ /* 0x000fec0003800000 */
.L_x_27865:
[----:B------:R-:W-:Y:S01]  /*1870*/  IMAD.MOV.U32 R29, RZ, RZ, R8 ;  /* 0x000000ffff1d7224 */ /* 0x000fe200078e0008 */
[----:B------:R-:W-:Y:S06]  /*1880*/  BRA `(.L_x_27863) ;  /* 0x0000000000047947 */ /* 0x000fec0003800000 */
.L_x_27864:
[----:B------:R-:W-:-:S07]  /*1890*/  FADD.FTZ R29, R29, R26 ;  /* 0x0000001a1d1d7221 */ /* 0x000fce0000010000 */
.L_x_27863:
[----:B------:R-:W-:Y:S05]  /*18a0*/  BSYNC.RECONVERGENT B0 ;  /* 0x0000000000007941 */ /* 0x000fea0003800200 */
.L_x_27862:
        /* <DEDUP_REMOVED lines=37> */
.L_x_27871:
[----:B------:R-:W-:-:S05]  /*1b00*/  IMAD.MOV.U32 R3, RZ, RZ, 0x800000 ;  /* 0x00800000ff037424 */ /* 0x000fca00078e00ff */
[----:B------:R-:W-:Y:S01]  /*1b10*/  LOP3.LUT R22, R3, 0x80000000, R22, 0xb8, !PT ;  /* 0x8000000003167812 */ /* 0x000fe200078eb816 */
[----:B------:R-:W-:Y:S06]  /*1b20*/  BRA `(.L_x_27868) ;  /* 0x00000000000c7947 */ /* 0x000fec0003800000 */
.L_x_27870:
[----:B------:R-:W-:Y:S01]  /*1b30*/  IMAD.MOV.U32 R22, RZ, RZ, R3 ;  /* 0x000000ffff167224 */ /* 0x000fe200078e0003 */
[----:B------:R-:W-:Y:S06]  /*1b40*/  BRA `(.L_x_27868) ;  /* 0x0000000000047947 */ /* 0x000fec0003800000 */
.L_x_27869:
[----:B------:R-:W-:-:S07]  /*1b50*/  FADD.FTZ R22, R22, R23 ;  /* 0x0000001716167221 */ /* 0x000fce0000010000 */
.L_x_27868:
[----:B------:R-:W-:Y:S05]  /*1b60*/  BSYNC.RECONVERGENT B0 ;  /* 0x0000000000007941 */ /* 0x000fea0003800200 */
.L_x_27867:
        /* <DEDUP_REMOVED lines=21> */
.L_x_27874:
[----:B------:R-:W-:-:S13]  /*1cc0*/  ISETP.GE.U32.AND P0, PT, R7, R5, PT ;  /* 0x000000050700720c */ /* 0x000fda0003f06070 */
[----:B------:R-:W-:Y:S05]  /*1cd0*/  @P0 BRA `(.L_x_27876) ;  /* 0x0000000000300947 */ /* 0x000fea0003800000 */
[----:B01----:R-:W0:Y:S01]  /*1ce0*/  LDC.64 R8, c[0x0][0x388] ;  /* 0x0000e200ff087b82 */ /* 0x003e220000000a00 */
[----:B------:R-:W-:Y:S02]  /*1cf0*/  IMAD.IADD R3, R4, 0x1, R7 ;  /* 0x0000000104037824 */ /* 0x000fe400078e0207 */
[----:B------:R-:W-:Y:S02]  /*1d00*/  VIADD R7, R7, 0x80 ;  /* 0x0000008007077836 */ /* 0x000fe40000000000 */
[----:B0-----:R-:W-:-:S05]  /*1d10*/  IMAD.WIDE.U32 R8, R3, 0x4, R8 ;  /* 0x0000000403087825 */ /* 0x001fca00078e0008 */
[----:B------:R1:W-:Y:S02]  /*1d20*/  STG.E desc[UR4][R8.64], R25 ;  /* 0x0000001908007986 */ /* 0x0003e4000c101904 */
.L_x_27875:
[----:B------:R-:W-:-:S13]  /*1d30*/  ISETP.GE.U32.AND P0, PT, R7, R5, PT ;  /* 0x000000050700720c */ /* 0x000fda0003f06070 */
[----:B------:R-:W-:Y:S05]  /*1d40*/  @P0 BRA `(.L_x_27877) ;  /* 0x0000000000340947 */ /* 0x000fea0003800000 */
[----:B01----:R-:W0:Y:S01]  /*1d50*/  LDC.64 R8, c[0x0][0x388] ;  /* 0x0000e200ff087b82 */ /* 0x003e220000000a00 */
[----:B------:R-:W-:Y:S02]  /*1d60*/  IMAD.IADD R3, R4, 0x1, R7 ;  /* 0x0000000104037824 */ /* 0x000fe400078e0207 */
[----:B------:R-:W-:Y:S02]  /*1d70*/  VIADD R7, R7, 0x80 ;  /* 0x0000008007077836 */ /* 0x000fe40000000000 */
[----:B0-----:R-:W-:-:S05]  /*1d80*/  IMAD.WIDE.U32 R8, R3, 0x4, R8 ;  /* 0x0000000403087825 */ /* 0x001fca00078e0008 */
[----:B------:R2:W-:Y:S02]  /*1d90*/  STG.E desc[UR4][R8.64], R0 ;  /* 0x0000000008007986 */ /* 0x0005e4000c101904 */
.L_x_27876:
        /* <DEDUP_REMOVED lines=8> */
.L_x_27877:
[----:B------:R-:W-:Y:S05]  /*1e20*/  BSYNC.RELIABLE B1 ;  /* 0x0000000000017941 */ /* 0x000fea0003800100 */
.L_x_27873:
[----:B------:R-:W-:-:S13]  /*1e30*/  ISETP.GE.U32.AND P0, PT, R7, R5, PT ;  /* 0x000000050700720c */ /* 0x000fda0003f06070 */
[----:B--2---:R-:W2:Y:S01]  /*1e40*/  @!P0 LDC.64 R2, c[0x0][0x388] ;  /* 0x0000e200ff028b82 */ /* 0x004ea20000000a00 */
[----:B01----:R-:W-:Y:S02]  /*1e50*/  @!P0 IMAD.IADD R9, R4, 0x1, R7 ;  /* 0x0000000104098824 */ /* 0x003fe400078e0207 */
[----:B------:R-:W-:Y:S02]  /*1e60*/  @!P0 VIADD R7, R7, 0x80 ;  /* 0x0000008007078836 */ /* 0x000fe40000000000 */
[----:B--2---:R-:W-:-:S05]  /*1e70*/  @!P0 IMAD.WIDE.U32 R2, R9, 0x4, R2 ;  /* 0x0000000409028825 */ /* 0x004fca00078e0002 */
[----:B------:R3:W-:Y:S02]  /*1e80*/  @!P0 STG.E desc[UR4][R2.64], R29 ;  /* 0x0000001d02008986 */ /* 0x0007e4000c101904 */
.L_x_27878:
[----:B------:R-:W-:Y:S05]  /*1e90*/  BSYNC.RECONVERGENT B0 ;  /* 0x0000000000007941 */ /* 0x000fea0003800200 */
.L_x_27872:
        /* <DEDUP_REMOVED lines=8> */
.L_x_27834:
[----:B------:R-:W0:Y:S01]  /*1f20*/  S2R R0, SR_TID.X ;  /* 0x0000000000007919 */ /* 0x000e220000002100 */
[----:B------:R-:W1:Y:S08]  /*1f30*/  LDC.64 R2, c[0x0][0x390] ;  /* 0x0000e400ff027b82 */ /* 0x000e700000000a00 */
[----:B------:R-:W2:Y:S01]  /*1f40*/  LDC.64 R6, c[0x0][0x398] ;  /* 0x0000e600ff067b82 */ /* 0x000ea20000000a00 */
[----:B-1----:R-:W-:-:S04]  /*1f50*/  IMAD.WIDE.U32 R2, R4, 0x4, R2 ;  /* 0x0000000404027825 */ /* 0x002fc800078e0002 */
[----:B0-----:R-:W-:-:S04]  /*1f60*/  IMAD.WIDE.U32 R2, R0, 0x20, R2 ;  /* 0x0000002000027825 */ /* 0x001fc800078e0002 */
[----:B--2---:R-:W-:Y:S01]  /*1f70*/  IMAD.WIDE.U32 R6, R4, 0x4, R6 ;  /* 0x0000000404067825 */ /* 0x004fe200078e0006 */
[----:B------:R-:W2:Y:S03]  /*1f80*/  LDG.E.ENL2.256 R12, R8, desc[UR4][R2.64] ;  /* 0xfe0000040208797e */ /* 0x000ea6000812190c */
[----:B------:R-:W-:-:S05]  /*1f90*/  IMAD.WIDE.U32 R6, R0, 0x20, R6 ;  /* 0x0000002000067825 */ /* 0x000fca00078e0006 */
[----:B------:R-:W3:Y:S01]  /*1fa0*/  LDG.E.ENL2.256 R20, R16, desc[UR4][R6.64] ;  /* 0xfe0000040610797e */ /* 0x000ee20008121914 */
        /* <DEDUP_REMOVED lines=37> */
.L_x_27880:
[----:B------:R-:W-:Y:S05]  /*2200*/  BSYNC.RECONVERGENT B0 ;  /* 0x0000000000007941 */ /* 0x000fea0003800200 */
.L_x_27879:
        /* <DEDUP_REMOVED lines=34> */
.L_x_27884:
[----:B------:R-:W-:-:S05]  /*2430*/  IMAD.MOV.U32 R2, RZ, RZ, 0x800000 ;  /* 0x00800000ff027424 */ /* 0x000fca00078e00ff */
[----:B------:R-:W-:Y:S01]  /*2440*/  LOP3.LUT R25, R2, 0x80000000, R17, 0xb8, !PT ;  /* 0x8000000002197812 */ /* 0x000fe200078eb811 */
[----:B------:R-:W-:Y:S06]  /*2450*/  BRA `(.L_x_27883) ;  /* 0x0000000000047947 */ /* 0x000fec0003800000 */
.L_x_27882:
[----:B------:R-:W-:-:S07]  /*2460*/  FADD.FTZ R25, R9, R17 ;  /* 0x0000001109197221 */ /* 0x000fce0000010000 */
.L_x_27883:
[----:B------:R-:W-:Y:S05]  /*2470*/  BSYNC.RECONVERGENT B0 ;  /* 0x0000000000007941 */ /* 0x000fea0003800200 */
.L_x_27881:
        /* <DEDUP_REMOVED lines=34> */
.L_x_27888:
[----:B------:R-:W-:-:S05]  /*26a0*/  IMAD.MOV.U32 R3, RZ, RZ, 0x800000 ;  /* 0x00800000ff037424 */ /* 0x000fca00078e00ff */
[----:B------:R-:W-:Y:S01]  /*26b0*/  LOP3.LUT R26, R3, 0x80000000, R18, 0xb8, !PT ;  /* 0x80000000031a7812 */ /* 0x000fe200078eb812 */
[----:B------:R-:W-:Y:S06]  /*26c0*/  BRA `(.L_x_27887) ;  /* 0x0000000000047947 */ /* 0x000fec0003800000 */
.L_x_27886:
[----:B------:R-:W-:-:S07]  /*26d0*/  FADD.FTZ R26, R10, R18 ;  /* 0x000000120a1a7221 */ /* 0x000fce0000010000 */
.L_x_27887:
[----:B------:R-:W-:Y:S05]  /*26e0*/  BSYNC.RECONVERGENT B0 ;  /* 0x0000000000007941 */ /* 0x000fea0003800200 */
.L_x_27885:
        /* <DEDUP_REMOVED lines=34> */
.L_x_27892:
[----:B------:R-:W-:-:S05]  /*2910*/  IMAD.MOV.U32 R2, RZ, RZ, 0x800000 ;  /* 0x00800000ff027424 */ /* 0x000fca00078e00ff */
[----:B------:R-:W-:Y:S01]  /*2920*/  LOP3.LUT R27, R2, 0x80000000, R19, 0xb8, !PT ;  /* 0x80000000021b7812 */ /* 0x000fe200078eb813 */
[----:B------:R-:W-:Y:S06]  /*2930*/  BRA `(.L_x_27891) ;  /* 0x0000000000047947 */ /* 0x000fec0003800000 */
.L_x_27890:
[----:B------:R-:W-:-:S07]  /*2940*/  FADD.FTZ R27, R11, R19 ;  /* 0x000000130b1b7221 */ /* 0x000fce0000010000 */
.L_x_27891:
[----:B------:R-:W-:Y:S05]  /*2950*/  BSYNC.RECONVERGENT B0 ;  /* 0x0000000000007941 */ /* 0x000fea0003800200 */
.L_x_27889:
        /* <DEDUP_REMOVED lines=34> */
.L_x_27896:
[----:B------:R-:W-:-:S05]  /*2b80*/  IMAD.MOV.U32 R3, RZ, RZ, 0x800000 ;  /* 0x00800000ff037424 */ /* 0x000fca00078e00ff */
[----:B------:R-:W-:Y:S01]  /*2b90*/  LOP3.LUT R20, R3, 0x80000000, R20, 0xb8, !PT ;  /* 0x8000000003147812 */ /* 0x000fe200078eb814 */
[----:B------:R-:W-:Y:S06]  /*2ba0*/  BRA `(.L_x_27897) ;  /* 0x00000000000c7947 */ /* 0x000fec0003800000 */
.L_x_27895:
[----:B------:R-:W-:Y:S01]  /*2bb0*/  IMAD.MOV.U32 R20, RZ, RZ, R2 ;  /* 0x000000ffff147224 */ /* 0x000fe200078e0002 */
[----:B------:R-:W-:Y:S06]  /*2bc0*/  BRA `(.L_x_27897) ;  /* 0x0000000000047947 */ /* 0x000fec0003800000 */
.L_x_27894:
[----:B------:R-:W-:-:S07]  /*2bd0*/  FADD.FTZ R20, R12, R20 ;  /* 0x000000140c147221 */ /* 0x000fce0000010000 */
.L_x_27897:
[----:B------:R-:W-:Y:S05]  /*2be0*/  BSYNC.RECONVERGENT B0 ;  /* 0x0000000000007941 */ /* 0x000fea0003800200 */
.L_x_27893:
        /* <DEDUP_REMOVED lines=34> */
.L_x_27901:
[----:B------:R-:W-:-:S05]  /*2e10*/  IMAD.MOV.U32 R2, RZ, RZ, 0x800000 ;  /* 0x00800000ff027424 */ /* 0x000fca00078e00ff */
[----:B------:R-:W-:Y:S01]  /*2e20*/  LOP3.LUT R21, R2, 0x80000000, R21, 0xb8, !PT ;  /* 0x8000000002157812 */ /* 0x000fe200078eb815 */
[----:B------:R-:W-:Y:S06]  /*2e30*/  BRA `(.L_x_27902) ;  /* 0x00000000000c7947 */ /* 0x000fec0003800000 */
.L_x_27900:
[----:B------:R-:W-:Y:S01]  /*2e40*/  IMAD.MOV.U32 R21, RZ, RZ, R3 ;  /* 0x000000ffff157224 */ /* 0x000fe200078e0003 */
[----:B------:R-:W-:Y:S06]  /*2e50*/  BRA `(.L_x_27902) ;  /* 0x0000000000047947 */ /* 0x000fec0003800000 */
.L_x_27899:
[----:B------:R-:W-:-:S07]  /*2e60*/  FADD.FTZ R21, R13, R21 ;  /* 0x000000150d157221 */ /* 0x000fce0000010000 */
.L_x_27902:
[----:B------:R-:W-:Y:S05]  /*2e70*/  BSYNC.RECONVERGENT B0 ;  /* 0x0000000000007941 */ /* 0x000fea0003800200 */
.L_x_27898:
        /* <DEDUP_REMOVED lines=34> */
.L_x_27906:
[----:B------:R-:W-:-:S05]  /*30a0*/  IMAD.MOV.U32 R3, RZ, RZ, 0x800000 ;  /* 0x00800000ff037424 */ /* 0x000fca00078e00ff */
[----:B------:R-:W-:Y:S01]  /*30b0*/  LOP3.LUT R22, R3, 0x80000000, R22, 0xb8, !PT ;  /* 0x8000000003167812 */ /* 0x000fe200078eb816 */
[----:B------:R-:W-:Y:S06]  /*30c0*/  BRA `(.L_x_27907) ;  /* 0x00000000000c7947 */ /* 0x000fec0003800000 */
.L_x_27905:
[----:B------:R-:W-:Y:S01]  /*30d0*/  IMAD.MOV.U32 R22, RZ, RZ, R2 ;  /* 0x000000ffff167224 */ /* 0x000fe200078e0002 */
[----:B------:R-:W-:Y:S06]  /*30e0*/  BRA `(.L_x_27907) ;  /* 0x0000000000047947 */ /* 0x000fec0003800000 */
.L_x_27904:
[----:B------:R-:W-:-:S07]  /*30f0*/  FADD.FTZ R22, R14, R22 ;  /* 0x000000160e167221 */ /* 0x000fce0000010000 */
.L_x_27907:
[----:B------:R-:W-:Y:S05]  /*3100*/  BSYNC.RECONVERGENT B0 ;  /* 0x0000000000007941 */ /* 0x000fea0003800200 */
.L_x_27903:
        /* <DEDUP_REMOVED lines=34> */
.L_x_27911:
[----:B------:R-:W-:-:S05]  /*3330*/  IMAD.MOV.U32 R2, RZ, RZ, 0x800000 ;  /* 0x00800000ff027424 */ /* 0x000fca00078e00ff */
[----:B------:R-:W-:Y:S01]  /*3340*/  LOP3.LUT R23, R2, 0x80000000, R23, 0xb8, !PT ;  /* 0x8000000002177812 */ /* 0x000fe200078eb817 */
[----:B------:R-:W-:Y:S06]  /*3350*/  BRA `(.L_x_27912) ;  /* 0x00000000000c7947 */ /* 0x000fec0003800000 */
.L_x_27910:
[----:B------:R-:W-:Y:S01]  /*3360*/  IMAD.MOV.U32 R23, RZ, RZ, R3 ;  /* 0x000000ffff177224 */ /* 0x000fe200078e0003 */
[----:B------:R-:W-:Y:S06]  /*3370*/  BRA `(.L_x_27912) ;  /* 0x0000000000047947 */ /* 0x000fec0003800000 */
.L_x_27909:
[----:B------:R-:W-:-:S07]  /*3380*/  FADD.FTZ R23, R15, R23 ;  /* 0x000000170f177221 */ /* 0x000fce0000010000 */
.L_x_27912:
[----:B------:R-:W-:Y:S05]  /*3390*/  BSYNC.RECONVERGENT B0 ;  /* 0x0000000000007941 */ /* 0x000fea0003800200 */
.L_x_27908:
[----:B------:R-:W0:Y:S02]  /*33a0*/  LDC.64 R2, c[0x0][0x388] ;  /* 0x0000e200ff027b82 */ /* 0x000e240000000a00 */
[----:B0-----:R-:W-:-:S04]  /*33b0*/  IMAD.WIDE.U32 R4, R4, 0x4, R2 ;  /* 0x0000000404047825 */ /* 0x001fc800078e0002 */
[----:B------:R-:W-:-:S05]  /*33c0*/  IMAD.WIDE.U32 R4, R0, 0x20, R4 ;  /* 0x0000002000047825 */ /* 0x000fca00078e0004 */
[----:B------:R-:W-:Y:S01]  /*33d0*/  STG.E.ENL2.256 desc[UR4][R4.64], R24, R20 ;  /* 0xf80000180414797f */ /* 0x000fe2000f121804 */
[----:B------:R-:W-:Y:S05]  /*33e0*/  EXIT ;  /* 0x000000000000794d */ /* 0x000fea0003800000 */
.L_x_27913:
        /* <DEDUP_REMOVED lines=9> */
.L_x_32567:


//--------------------- .text._ZN2at6native18elementwise_kernelILi128ELi4EZNS0_15gpu_kernel_implINS0_13BUnaryFunctorIfffZZZNS0_21nextafter_kernel_cudaERNS_18TensorIteratorBaseEENKUlvE_clEvENKUlvE0_clEvEUlffE_EEEEvS5_RKT_EUliE_EEviT1_ --------------------------
	.section	.text._ZN2at6native18elementwise_kernelILi128ELi4EZNS0_15gpu_kernel_implINS0_13BUnaryFunctorIfffZZZNS0_21nextafter_kernel_cudaERNS_18TensorIteratorBaseEENKUlvE_clEvENKUlvE0_clEvEUlffE_EEEEvS5_RKT_EUliE_EEviT1_,"ax",@progbits
	.align	128
        .global         _ZN2at6native18elementwise_kernelILi128ELi4EZNS0_15gpu_kernel_implINS0_13BUnaryFunctorIfffZZZNS0_21nextafter_kernel_cudaERNS_18TensorIteratorBaseEENKUlvE_clEvENKUlvE0_clEvEUlffE_EEEEvS5_RKT_EUliE_EEviT1_
        .type           _ZN2at6native18elementwise_kernelILi128ELi4EZNS0_15gpu_kernel_implINS0_13BUnaryFunctorIfffZZZNS0_21nextafter_kernel_cudaERNS_18TensorIteratorBaseEENKUlvE_clEvENKUlvE0_clEvEUlffE_EEEEvS5_RKT_EUliE_EEviT1_,@function
        .size           _ZN2at6native18elementwise_kernelILi128ELi4EZNS0_15gpu_kernel_implINS0_13BUnaryFunctorIfffZZZNS0_21nextafter_kernel_cudaERNS_18TensorIteratorBaseEENKUlvE_clEvENKUlvE0_clEvEUlffE_EEEEvS5_RKT_EUliE_EEviT1_,(.L_x_32568 - _ZN2at6native18elementwise_kernelILi128ELi4EZNS0_15gpu_kernel_implINS0_13BUnaryFunctorIfffZZZNS0_21nextafter_kernel_cudaERNS_18TensorIteratorBaseEENKUlvE_clEvENKUlvE0_clEvEUlffE_EEEEvS5_RKT_EUliE_EEviT1_)
        .other          _ZN2at6native18elementwise_kernelILi128ELi4EZNS0_15gpu_kernel_implINS0_13BUnaryFunctorIfffZZZNS0_21nextafter_kernel_cudaERNS_18TensorIteratorBaseEENKUlvE_clEvENKUlvE0_clEvEUlffE_EEEEvS5_RKT_EUliE_EEviT1_,@"STO_CUDA_ENTRY STV_DEFAULT"
_ZN2at6native18elementwise_kernelILi128ELi4EZNS0_15gpu_kernel_implINS0_13BUnaryFunctorIfffZZZNS0_21nextafter_kernel_cudaERNS_18TensorIteratorBaseEENKUlvE_clEvENKUlvE0_clEvEUlffE_EEEEvS5_RKT_EUliE_EEviT1_:
.text._ZN2at6native18elementwise_kernelILi128ELi4EZNS0_15gpu_kernel_implINS0_13BUnaryFunctorIfffZZZNS0_21nextafter_kernel_cudaERNS_18TensorIteratorBaseEENKUlvE_clEvENKUlvE0_clEvEUlffE_EEEEvS5_RKT_EUliE_EEviT1_:
[----:B------:R-:W0:Y:S01]  /*0000*/  LDC R1, c[0x0][0x37c] ;  /* 0x0000df00ff017b82 */ /* 0x000e220000000800 */
[----:B------:R-:W1:Y:S07]  /*0010*/  S2R R17, SR_TID.X ;  /* 0x0000000000117919 */ /* 0x000e6e0000002100 */
[----:B------:R-:W2:Y:S01]  /*0020*/  S2UR UR4, SR_CTAID.X ;  /* 0x00000000000479c3 */ /* 0x000ea20000002500 */
[----:B------:R-:W3:Y:S01]  /*0030*/  LDCU UR39, c[0x0][0x388] ;  /* 0x00007100ff2777ac */ /* 0x000ee20008000800 */
[----:B------:R-:W-:Y:S01]  /*0040*/  IMAD.MOV.U32 R0, RZ, RZ, 0x800000 ;  /* 0x00800000ff007424 */ /* 0x000fe200078e00ff */
[----:B------:R-:W-:Y:S01]  /*0050*/  BSSY.RECONVERGENT B7, `(.L_x_27914) ;  /* 0x0000323000077945 */ /* 0x000fe20003800200 */
[----:B------:R-:W4:Y:S04]  /*0060*/  LDCU UR5, c[0x0][0x380] ;  /* 0x00007000ff0577ac */ /* 0x000f280008000800 */
[----:B------:R-:W5:Y:S01]  /*0070*/  LDC R19, c[0x0][0x594] ;  /* 0x00016500ff137b82 */ /* 0x000f620000000800 */
[----:B------:R-:W0:Y:S01]  /*0080*/  LDCU.64 UR36, c[0x0][0x358] ;  /* 0x00006b00ff2477ac */ /* 0x000e220008000a00 */
[----:B------:R-:W0:Y:S01]  /*0090*/  LDCU.U8 UR41, c[0x0][0x598] ;  /* 0x0000b300ff2977ac */ /* 0x000e220008000000 */
[----:B------:R-:W0:Y:S01]  /*00a0*/  LDCU.U8 UR42, c[0x0][0x599] ;  /* 0x0000b320ff2a77ac */ /* 0x000e220008000000 */
[----:B---3--:R-:W-:-:S02]  /*00b0*/  UIADD3 UR40, UPT, UPT, UR39, -0x1, URZ ;  /* 0xffffffff27287890 */ /* 0x008fc4000fffe0ff */
[----:B--2---:R-:W-:Y:S02]  /*00c0*/  USHF.L.U32 UR4, UR4, 0x9, URZ ;  /* 0x0000000904047899 */ /* 0x004fe400080006ff */
[----:B------:R-:W-:-:S04]  /*00d0*/  UISETP.LT.U32.AND UP0, UPT, UR40, 0x18, UPT ;  /* 0x000000182800788c */ /* 0x000fc8000bf01070 */
[----:B------:R-:W-:Y:S01]  /*00e0*/  USEL UR38, UR40, 0x18, UP0 ;  /* 0x0000001828267887 */ /* 0x000fe20008000000 */
[----:B-1----:R-:W-:Y:S02]  /*00f0*/  LOP3.LUT R17, R17, UR4, RZ, 0xfc, !PT ;  /* 0x0000000411117c12 */ /* 0x002fe4000f8efcff */
[----:B-----5:R-:W-:Y:S01]  /*0100*/  LOP3.LUT P0, RZ, R19, 0x7f800000, RZ, 0xc0, !PT ;  /* 0x7f80000013ff7812 */ /* 0x020fe2000780c0ff */
[----:B------:R-:W-:Y:S01]  /*0110*/  UIADD3 UR38, UPT, UPT, UR38, 0x1, URZ ;  /* 0x0000000126267890 */ /* 0x000fe2000fffe0ff */
[----:B----4-:R-:W-:Y:S02]  /*0120*/  ISETP.GE.AND P1, PT, R17, UR5, PT ;  /* 0x0000000511007c0c */ /* 0x010fe4000bf26270 */
[----:B------:R-:W-:-:S04]  /*0130*/  LOP3.LUT R18, R19, 0x80000000, RZ, 0xc0, !PT ;  /* 0x8000000013127812 */ /* 0x000fc800078ec0ff */
[----:B------:R-:W-:Y:S02]  /*0140*/  SEL R18, R18, R19, !P0 ;  /* 0x0000001312127207 */ /* 0x000fe40004000000 */
[----:B------:R-:W-:-:S05]  /*0150*/  LOP3.LUT R19, R0, 0x80000000, R19, 0xb8, !PT ;  /* 0x8000000000137812 */ /* 0x000fca00078eb813 */
        /* <DEDUP_REMOVED lines=303> */
.L_x_27916:
        /* <DEDUP_REMOVED lines=18> */
.L_x_27921:
[----:B------:R-:W2:Y:S02]  /*1570*/  LDG.E.U8 R0, desc[UR36][R2.64] ;  /* 0x0000002402007981 */ /* 0x000ea4000c1e1100 */
[----:B--2---:R-:W-:Y:S01]  /*1580*/  I2FP.F32.U32 R0, R0 ;  /* 0x0000000000007245 */ /* 0x004fe20000201000 */
[----:B------:R-:W-:Y:S06]  /*1590*/  BRA `(.L_x_27923) ;  /* 0x0000000c00247947 */ /* 0x000fec0003800000 */
.L_x_27920:
        /* <DEDUP_REMOVED lines=9> */
.L_x_27925:
[----:B------:R-:W2:Y:S02]  /*1630*/  LDG.E R0, desc[UR36][R2.64] ;  /* 0x0000002402007981 */ /* 0x000ea4000c1e1900 */
[----:B--2---:R-:W-:Y:S01]  /*1640*/  I2FP.F32.S32 R0, R0 ;  /* 0x0000000000007245 */ /* 0x004fe20000201400 */
[----:B------:R-:W-:Y:S06]  /*1650*/  BRA `(.L_x_27923) ;  /* 0x0000000800f47947 */ /* 0x000fec0003800000 */
.L_x_27924:
[----:B------:R-:W2:Y:S02]  /*1660*/  LDG.E.U16 R0, desc[UR36][R2.64] ;  /* 0x0000002402007981 */ /* 0x000ea4000c1e1500 */
[----:B--2---:R-:W0:Y:S01]  /*1670*/  I2F.S16 R0, R0 ;  /* 0x0000000000007306 */ /* 0x004e220000101400 */
[----:B------:R-:W-:Y:S05]  /*1680*/  BRA `(.L_x_27923) ;  /* 0x0000000800e87947 */ /* 0x000fea0003800000 */
.L_x_27919:
        /* <DEDUP_REMOVED lines=8> */
.L_x_27927:
[----:B------:R-:W2:Y:S02]  /*1710*/  LDG.E.U16 R0, desc[UR36][R2.64] ;  /* 0x0000002402007981 */ /* 0x000ea4000c1e1500 */
[----:B--2---:R-:W-:Y:S01]  /*1720*/  HADD2.F32 R0, -RZ, R0.H0_H0 ;  /* 0x20000000ff007230 */ /* 0x004fe20000004100 */
[----:B------:R-:W-:Y:S06]  /*1730*/  BRA `(.L_x_27923) ;  /* 0x0000000800bc7947 */ /* 0x000fec0003800000 */
.L_x_27926:
        /* <DEDUP_REMOVED lines=8> */
.L_x_27929:
[----:B------:R-:W2:Y:S02]  /*17c0*/  LDG.E.U16 R0, desc[UR36][R2.64] ;  /* 0x0000002402007981 */ /* 0x000ea4000c1e1500 */
[----:B--2---:R-:W-:Y:S01]  /*17d0*/  HADD2.F32 R0, -RZ, R0.H0_H0 ;  /* 0x20000000ff007230 */ /* 0x004fe20000004100 */
[----:B------:R-:W-:Y:S06]  /*17e0*/  BRA `(.L_x_27923) ;  /* 0x0000000800907947 */ /* 0x000fec0003800000 */
.L_x_27928:
[----:B------:R-:W2:Y:S01]  /*17f0*/  LDG.E.64 R2, desc[UR36][R2.64] ;  /* 0x0000002402027981 */ /* 0x000ea2000c1e1b00 */
[----:B------:R-:W-:Y:S01]  /*1800*/  UMOV UR4, 0xf0000000 ;  /* 0xf000000000047882 */ /* 0x000fe20000000000 */
[----:B------:R-:W-:Y:S01]  /*1810*/  UMOV UR5, 0x380fffff ;  /* 0x380fffff00057882 */ /* 0x000fe20000000000 */
[----:B--2---:R-:W0:Y:S01]  /*1820*/  F2F.F32.F64 R0, R2 ;  /* 0x0000000200007310 */ /* 0x004e220000301000 */
[----:B------:R-:W-:-:S14]  /*1830*/  DSETP.GEU.AND P0, PT, |R2|, UR4, PT ;  /* 0x0000000402007e2a */ /* 0x000fdc000bf0e200 */
[----:B0-----:R-:W-:Y:S01]  /*1840*/  @!P0 FMUL R0, R0, 1.175494350822287508e-38 ;  /* 0x0080000000008820 */ /* 0x001fe20000400000 */
[----:B------:R-:W-:Y:S06]  /*1850*/  BRA `(.L_x_27923) ;  /* 0x0000000800747947 */ /* 0x000fec0003800000 */
.L_x_27918:
        /* <DEDUP_REMOVED lines=12> */
.L_x_27932:
[----:B------:R-:W2:Y:S01]  /*1920*/  LDG.E.64 R2, desc[UR36][R2.64] ;  /* 0x0000002402027981 */ /* 0x000ea2000c1e1b00 */
[----:B------:R-:W-:Y:S01]  /*1930*/  UMOV UR4, 0xf0000000 ;  /* 0xf000000000047882 */ /* 0x000fe20000000000 */
[----:B------:R-:W-:Y:S01]  /*1940*/  UMOV UR5, 0x380fffff ;  /* 0x380fffff00057882 */ /* 0x000fe20000000000 */
[----:B--2---:R-:W0:Y:S01]  /*1950*/  F2F.F32.F64 R0, R2 ;  /* 0x0000000200007310 */ /* 0x004e220000301000 */
[----:B------:R-:W-:-:S14]  /*1960*/  DSETP.GEU.AND P0, PT, |R2|, UR4, PT ;  /* 0x0000000402007e2a */ /* 0x000fdc000bf0e200 */
[----:B0-----:R-:W-:Y:S01]  /*1970*/  @!P0 FMUL R0, R0, 1.175494350822287508e-38 ;  /* 0x0080000000008820 */ /* 0x001fe20000400000 */
[----:B------:R-:W-:Y:S06]  /*1980*/  BRA `(.L_x_27923) ;  /* 0x0000000800287947 */ /* 0x000fec0003800000 */
.L_x_27931:
        /* <DEDUP_REMOVED lines=25> */
.L_x_27934:
        /* <DEDUP_REMOVED lines=12> */
.L_x_27933:
[----:B------:R-:W2:Y:S02]  /*1be0*/  LDG.E.U16 R0, desc[UR36][R2.64] ;  /* 0x0000002402007981 */ /* 0x000ea4000c1e1500 */
[----:B--2---:R-:W-:Y:S01]  /*1bf0*/  SHF.L.U32 R0, R0, 0x10, RZ ;  /* 0x0000001000007819 */ /* 0x004fe200000006ff */
[----:B------:R-:W-:Y:S06]  /*1c00*/  BRA `(.L_x_27923) ;  /* 0x0000000400887947 */ /* 0x000fec0003800000 */
.L_x_27930:
        /* <DEDUP_REMOVED lines=11> */
.L_x_27937:
        /* <DEDUP_REMOVED lines=20> */
.L_x_27939:
[----:B------:R-:W-:Y:S05]  /*1e00*/  BSYNC.RECONVERGENT B0 ;  /* 0x0000000000007941 */ /* 0x000fea0003800200 */
.L_x_27938:
[----:B------:R-:W-:Y:S01]  /*1e10*/  IMAD.SHL.U32 R0, R0, 0x100000, RZ ;  /* 0x0010000000007824 */ /* 0x000fe200078e00ff */
[----:B------:R-:W-:-:S04]  /*1e20*/  LEA R2, R2, 0x3b800000, 0x17 ;  /* 0x3b80000002027811 */ /* 0x000fc800078eb8ff */
[----:B------:R-:W-:Y:S01]  /*1e30*/  LOP3.LUT R0, R2, R0, R7, 0xfe, !PT ;  /* 0x0000000002007212 */ /* 0x000fe200078efe07 */
[----:B------:R-:W-:Y:S06]  /*1e40*/  BRA `(.L_x_27923) ;  /* 0x0000000000f87947 */ /* 0x000fec0003800000 */
.L_x_27936:
        /* <DEDUP_REMOVED lines=20> */
.L_x_27941:
[----:B------:R-:W-:Y:S05]  /*1f90*/  BSYNC.RECONVERGENT B0 ;  /* 0x0000000000007941 */ /* 0x000fea0003800200 */
.L_x_27940:
[----:B------:R-:W-:Y:S01]  /*1fa0*/  IMAD.SHL.U32 R0, R0, 0x200000, RZ ;  /* 0x0020000000007824 */ /* 0x000fe200078e00ff */
[----:B------:R-:W-:-:S04]  /*1fb0*/  LEA R2, R2, 0x37800000, 0x17 ;  /* 0x3780000002027811 */ /* 0x000fc800078eb8ff */
[----:B------:R-:W-:Y:S01]  /*1fc0*/  LOP3.LUT R0, R2, R0, R7, 0xfe, !PT ;  /* 0x0000000002007212 */ /* 0x000fe200078efe07 */
[----:B------:R-:W-:Y:S06]  /*1fd0*/  BRA `(.L_x_27923) ;  /* 0x0000000000947947 */ /* 0x000fec0003800000 */
.L_x_27935:
[----:B------:R-:W-:-:S09]  /*1fe0*/  UISETP.NE.AND UP0, UPT, UR4, 0x1c, UPT ;  /* 0x0000001c0400788c */ /* 0x000fd2000bf05270 */
[----:B------:R-:W-:Y:S05]  /*1ff0*/  BRA.U !UP0, `(.L_x_27942) ;  /* 0x0000000108847547 */ /* 0x000fea000b800000 */
[----:B------:R-:W-:-:S09]  /*2000*/  UISETP.NE.AND UP0, UPT, UR4, 0x1d, UPT ;  /* 0x0000001d0400788c */ /* 0x000fd2000bf05270 */
[----:B------:R-:W-:Y:S05]  /*2010*/  BRA.U !UP0, `(.L_x_27943) ;  /* 0x0000000108707547 */ /* 0x000fea000b800000 */
[----:B------:R-:W-:-:S09]  /*2020*/  UISETP.NE.AND UP0, UPT, UR4, 0x2c, UPT ;  /* 0x0000002c0400788c */ /* 0x000fd2000bf05270 */
[----:B------:R-:W-:Y:S05]  /*2030*/  BRA.U !UP0, `(.L_x_27944) ;  /* 0x0000000108487547 */ /* 0x000fea000b800000 */
.L_x_27922:
        /* <DEDUP_REMOVED lines=16> */
.L_x_27945:
[----:B------:R-:W-:Y:S01]  /*2140*/  HFMA2 R0, -RZ, RZ, 0, 0 ;  /* 0x00000000ff007431 */ /* 0x000fe200000001ff */
[----:B------:R-:W-:Y:S06]  /*2150*/  BRA `(.L_x_27923) ;  /* 0x0000000000347947 */ /* 0x000fec0003800000 */
.L_x_27944:
        /* <DEDUP_REMOVED lines=8> */
.L_x_27943:
[----:B------:R-:W2:Y:S02]  /*21e0*/  LDG.E.64 R2, desc[UR36][R2.64] ;  /* 0x0000002402027981 */ /* 0x000ea4000c1e1b00 */
[----:B--2---:R0:W1:Y:S01]  /*21f0*/  I2F.U64 R0, R2 ;  /* 0x0000000200007312 */ /* 0x0040620000301000 */
[----:B------:R-:W-:Y:S05]  /*2200*/  BRA `(.L_x_27923) ;  /* 0x0000000000087947 */ /* 0x000fea0003800000 */
.L_x_27942:
[----:B------:R-:W2:Y:S02]  /*2210*/  LDG.E R0, desc[UR36][R2.64] ;  /* 0x0000002402007981 */ /* 0x000ea4000c1e1900 */
[----:B--2---:R-:W-:-:S07]  /*2220*/  I2FP.F32.U32 R0, R0 ;  /* 0x0000000000007245 */ /* 0x004fce0000201000 */
.L_x_27923:
[----:B------:R-:W-:Y:S05]  /*2230*/  BSYNC.RECONVERGENT B6 ;  /* 0x0000000000067941 */ /* 0x000fea0003800200 */
.L_x_27917:
[----:B------:R-:W2:Y:S01]  /*2240*/  LDC R5, c[0x0][0x594] ;  /* 0x00016500ff057b82 */ /* 0x000ea20000000800 */
[C---:B01---5:R-:W-:Y:S01]  /*2250*/  FSETP.NAN.FTZ.AND P1, PT, |R0|.reuse, |R0|, PT ;  /* 0x400000000000720b */ /* 0x063fe20003f38200 */
[----:B------:R-:W-:Y:S01]  /*2260*/  BSSY.RECONVERGENT B0, `(.L_x_27946) ;  /* 0x0000020000007945 */ /* 0x000fe20003800200 */
[----:B--234-:R-:W-:Y:S02]  /*2270*/  LOP3.LUT R3, R0, 0x80000000, RZ, 0xc0, !PT ;  /* 0x8000000000037812 */ /* 0x01cfe400078ec0ff */
[----:B------:R-:W-:-:S04]  /*2280*/  FSETP.NAN.FTZ.AND P0, PT, |R5|, |R5|, PT ;  /* 0x400000050500720b */ /* 0x000fc80003f18200 */
[----:B------:R-:W-:Y:S02]  /*2290*/  PLOP3.LUT P0, PT, P1, P0, PT, 0x2, 0x20 ;  /* 0x000000000020781c */ /* 0x000fe40000f00072 */
[----:B------:R-:W-:-:S04]  /*22a0*/  LOP3.LUT P1, RZ, R0, 0x7f800000, RZ, 0xc0, !PT ;  /* 0x7f80000000ff7812 */ /* 0x000fc8000782c0ff */
[----:B------:R-:W-:-:S07]  /*22b0*/  SEL R3, R3, R0, !P1 ;  /* 0x0000000003037207 */ /* 0x000fce0004800000 */
[----:B------:R-:W-:Y:S01]  /*22c0*/  @!P0 FADD.FTZ R4, R0, R5 ;  /* 0x0000000500048221 */ /* 0x000fe20000010000 */
[----:B------:R-:W-:Y:S06]  /*22d0*/  @!P0 BRA `(.L_x_27947) ;  /* 0x0000000000608947 */ /* 0x000fec0003800000 */
[----:B------:R-:W-:Y:S02]  /*22e0*/  LOP3.LUT P0, RZ, R18, 0x7fffffff, R3, 0xc8, !PT ;  /* 0x7fffffff12ff7812 */ /* 0x000fe4000780c803 */
[----:B------:R-:W-:-:S11]  /*22f0*/  MOV R4, R18 ;  /* 0x0000001200047202 */ /* 0x000fd60000000f00 */
[----:B------:R-:W-:Y:S05]  /*2300*/  @!P0 BRA `(.L_x_27947) ;  /* 0x0000000000548947 */ /* 0x000fea0003800000 */
[----:B------:R-:W-:Y:S01]  /*2310*/  LOP3.LUT P0, RZ, R3, 0x7fffffff, RZ, 0xc0, !PT ;  /* 0x7fffffff03ff7812 */ /* 0x000fe2000780c0ff */
[----:B------:R-:W-:-:S12]  /*2320*/  IMAD.MOV.U32 R4, RZ, RZ, R19 ;  /* 0x000000ffff047224 */ /* 0x000fd800078e0013 */
        /* <DEDUP_REMOVED lines=18> */
[----:B------:R-:W-:-:S07]  /*2450*/  @!P0 LOP3.LUT R4, R4, 0x80000000, RZ, 0xc0, !PT ;  /* 0x8000000004048812 */ /* 0x000fce00078ec0ff */
.L_x_27947:
[----:B------:R-:W-:Y:S05]  /*2460*/  BSYNC.RECONVERGENT B0 ;  /* 0x0000000000007941 */ /* 0x000fea0003800200 */
.L_x_27946:
        /* <DEDUP_REMOVED lines=17> */
.L_x_27951:
[----:B------:R-:W0:Y:S02]  /*2580*/  F2I.S64.TRUNC R4, R4 ;  /* 0x0000000400047311 */ /* 0x000e24000020d900 */
[----:B0-----:R-:W-:-:S05]  /*2590*/  IMAD.MOV.U32 R7, RZ, RZ, R4 ;  /* 0x000000ffff077224 */ /* 0x001fca00078e0004 */
[----:B------:R3:W-:Y:S01]  /*25a0*/  STG.E.U8 desc[UR36][R2.64], R7 ;  /* 0x0000000702007986 */ /* 0x0007e2000c101124 */
[----:B------:R-:W-:Y:S05]  /*25b0*/  BRA `(.L_x_27953) ;  /* 0x0000000c002c7947 */ /* 0x000fea0003800000 */
.L_x_27950:
        /* <DEDUP_REMOVED lines=9> */
.L_x_27955:
[----:B------:R-:W0:Y:S02]  /*2650*/  F2I.FTZ.TRUNC.NTZ R5, R4 ;  /* 0x0000000400057305 */ /* 0x000e24000021f100 */
[----:B0-----:R1:W-:Y:S01]  /*2660*/  STG.E desc[UR36][R2.64], R5 ;  /* 0x0000000502007986 */ /* 0x0013e2000c101924 */
[----:B------:R-:W-:Y:S05]  /*2670*/  BRA `(.L_x_27953) ;  /* 0x0000000800fc7947 */ /* 0x000fea0003800000 */
.L_x_27954:
[----:B------:R-:W0:Y:S02]  /*2680*/  F2I.FTZ.TRUNC.NTZ R5, R4 ;  /* 0x0000000400057305 */ /* 0x000e24000021f100 */
[----:B0-----:R2:W-:Y:S01]  /*2690*/  STG.E.U16 desc[UR36][R2.64], R5 ;  /* 0x0000000502007986 */ /* 0x0015e2000c101524 */
[----:B------:R-:W-:Y:S05]  /*26a0*/  BRA `(.L_x_27953) ;  /* 0x0000000800f07947 */ /* 0x000fea0003800000 */
.L_x_27949:
        /* <DEDUP_REMOVED lines=8> */
.L_x_27957:
[----:B------:R-:W-:-:S05]  /*2730*/  F2FP.F16.F32.PACK_AB R0, RZ, R4 ;  /* 0x00000004ff00723e */ /* 0x000fca00000000ff */
[----:B------:R0:W-:Y:S01]  /*2740*/  STG.E.U16 desc[UR36][R2.64], R0 ;  /* 0x0000000002007986 */ /* 0x0001e2000c101524 */
[----:B------:R-:W-:Y:S05]  /*2750*/  BRA `(.L_x_27953) ;  /* 0x0000000800c47947 */ /* 0x000fea0003800000 */
.L_x_27956:
        /* <DEDUP_REMOVED lines=9> */
.L_x_27959:
[----:B------:R-:W-:-:S04]  /*27f0*/  F2FP.F16.F32.PACK_AB R5, RZ, R4 ;  /* 0x00000004ff05723e */ /* 0x000fc800000000ff */
[----:B------:R-:W-:-:S05]  /*2800*/  PRMT R5, R5, 0x5410, RZ ;  /* 0x0000541005057816 */ /* 0x000fca00000000ff */
[----:B------:R0:W-:Y:S01]  /*2810*/  STG.E desc[UR36][R2.64], R5 ;  /* 0x0000000502007986 */ /* 0x0001e2000c101924 */
[----:B------:R-:W-:Y:S05]  /*2820*/  BRA `(.L_x_27953) ;  /* 0x0000000800907947 */ /* 0x000fea0003800000 */
.L_x_27958:
[----:B------:R-:W-:-:S06]  /*2830*/  FMUL.FTZ R4, R4, 1 ;  /* 0x3f80000004047820 */ /* 0x000fcc0000410000 */
[----:B------:R-:W0:Y:S02]  /*2840*/  F2F.F64.F32 R4, R4 ;  /* 0x0000000400047310 */ /* 0x000e240000201800 */
[----:B0-----:R0:W-:Y:S01]  /*2850*/  STG.E.64 desc[UR36][R2.64], R4 ;  /* 0x0000000402007986 */ /* 0x0011e2000c101b24 */
[----:B------:R-:W-:Y:S05]  /*2860*/  BRA `(.L_x_27953) ;  /* 0x0000000800807947 */ /* 0x000fea0003800000 */
.L_x_27948:
        /* <DEDUP_REMOVED lines=12> */
.L_x_27962:
[----:B------:R-:W-:Y:S01]  /*2930*/  FMUL.FTZ R4, R4, 1 ;  /* 0x3f80000004047820 */ /* 0x000fe20000410000 */
[----:B------:R-:W-:-:S05]  /*2940*/  CS2R R6, SRZ ;  /* 0x0000000000067805 */ /* 0x000fca000001ff00 */
[----:B------:R-:W0:Y:S02]  /*2950*/  F2F.F64.F32 R4, R4 ;  /* 0x0000000400047310 */ /* 0x000e240000201800 */
[----:B0-----:R0:W-:Y:S01]  /*2960*/  STG.E.128 desc[UR36][R2.64], R4 ;  /* 0x0000000402007986 */ /* 0x0011e2000c101d24 */
[----:B------:R-:W-:Y:S05]  /*2970*/  BRA `(.L_x_27953) ;  /* 0x00000008003c7947 */ /* 0x000fea0003800000 */
.L_x_27961:
        /* <DEDUP_REMOVED lines=18> */
.L_x_27966:
[----:B------:R-:W-:Y:S05]  /*2aa0*/  BSYNC.RECONVERGENT B0 ;  /* 0x0000000000007941 */ /* 0x000fea0003800200 */
.L_x_27965:
[----:B------:R-:W-:-:S05]  /*2ab0*/  LOP3.LUT R7, R0, 0x80, R7, 0xf8, !PT ;  /* 0x0000008000077812 */ /* 0x000fca00078ef807 */
[----:B------:R0:W-:Y:S01]  /*2ac0*/  STG.E.U8 desc[UR36][R2.64], R7 ;  /* 0x0000000702007986 */ /* 0x0001e2000c101124 */
[----:B------:R-:W-:Y:S05]  /*2ad0*/  BRA `(.L_x_27953) ;  /* 0x0000000400e47947 */ /* 0x000fea0003800000 */
.L_x_27964:
        /* <DEDUP_REMOVED lines=14> */
.L_x_27968:
[----:B------:R-:W-:Y:S05]  /*2bc0*/  BSYNC.RECONVERGENT B0 ;  /* 0x0000000000007941 */ /* 0x000fea0003800200 */
.L_x_27967:
[----:B------:R-:W-:-:S05]  /*2bd0*/  LOP3.LUT R5, R0, 0x80, R7, 0xf8, !PT ;  /* 0x0000008000057812 */ /* 0x000fca00078ef807 */
[----:B------:R0:W-:Y:S01]  /*2be0*/  STG.E.U8 desc[UR36][R2.64], R5 ;  /* 0x0000000502007986 */ /* 0x0001e2000c101124 */
[----:B------:R-:W-:Y:S05]  /*2bf0*/  BRA `(.L_x_27953) ;  /* 0x00000004009c7947 */ /* 0x000fea0003800000 */
.L_x_27963:
[----:B------:R-:W-:-:S05]  /*2c00*/  F2FP.BF16.F32.PACK_AB R0, RZ, R4 ;  /* 0x00000004ff00723e */ /* 0x000fca00000010ff */
[----:B------:R0:W-:Y:S01]  /*2c10*/  STG.E.U16 desc[UR36][R2.64], R0 ;  /* 0x0000000002007986 */ /* 0x0001e2000c101524 */
[----:B------:R-:W-:Y:S05]  /*2c20*/  BRA `(.L_x_27953) ;  /* 0x0000000400907947 */ /* 0x000fea0003800000 */
.L_x_27960:
        /* <DEDUP_REMOVED lines=11> */
.L_x_27971:
        /* <DEDUP_REMOVED lines=12> */
.L_x_27974:
[----:B------:R-:W-:-:S04]  /*2da0*/  SHF.R.U32.HI R0, RZ, 0x14, R4 ;  /* 0x00000014ff007819 */ /* 0x000fc80000011604 */
[----:B------:R-:W-:-:S04]  /*2db0*/  LOP3.LUT R5, R0, 0x1, RZ, 0xc0, !PT ;  /* 0x0000000100057812 */ /* 0x000fc800078ec0ff */
[----:B------:R-:W-:-:S04]  /*2dc0*/  IADD3 R0, PT, PT, R4, 0x487ffff, R5 ;  /* 0x0487ffff04007810 */ /* 0x000fc80007ffe005 */
[----:B------:R-:W-:-:S04]  /*2dd0*/  SHF.R.U32.HI R0, RZ, 0x14, R0 ;  /* 0x00000014ff007819 */ /* 0x000fc80000011600 */
[----:B------:R-:W-:-:S07]  /*2de0*/  LOP3.LUT R5, R0, 0xff, RZ, 0xc0, !PT ;  /* 0x000000ff00057812 */ /* 0x000fce00078ec0ff */
.L_x_27975:
[----:B------:R-:W-:-:S04]  /*2df0*/  SHF.R.U32.HI R0, RZ, 0x18, R4 ;  /* 0x00000018ff007819 */ /* 0x000fc80000011604 */
[----:B------:R-:W-:-:S04]  /*2e00*/  LOP3.LUT R5, R5, 0x80, R0, 0xf8, !PT ;  /* 0x0000008005057812 */ /* 0x000fc800078ef800 */
[----:B------:R-:W-:-:S07]  /*2e10*/  PRMT R0, R5, 0x7610, R0 ;  /* 0x0000761005007816 */ /* 0x000fce0000000000 */
.L_x_27973:
[----:B------:R-:W-:Y:S05]  /*2e20*/  BSYNC.RECONVERGENT B0 ;  /* 0x0000000000007941 */ /* 0x000fea0003800200 */
.L_x_27972:
[----:B------:R0:W-:Y:S01]  /*2e30*/  STG.E.U8 desc[UR36][R2.64], R0 ;  /* 0x0000000002007986 */ /* 0x0001e2000c101124 */
[----:B------:R-:W-:Y:S05]  /*2e40*/  BRA `(.L_x_27953) ;  /* 0x0000000400087947 */ /* 0x000fea0003800000 */
.L_x_27970:
        /* <DEDUP_REMOVED lines=12> */
.L_x_27978:
[----:B------:R-:W-:-:S04]  /*2f10*/  SHF.R.U32.HI R0, RZ, 0x15, R4 ;  /* 0x00000015ff007819 */ /* 0x000fc80000011604 */
[----:B------:R-:W-:-:S04]  /*2f20*/  LOP3.LUT R5, R0, 0x1, RZ, 0xc0, !PT ;  /* 0x0000000100057812 */ /* 0x000fc800078ec0ff */
[----:B------:R-:W-:-:S04]  /*2f30*/  IADD3 R0, PT, PT, R4, 0x88fffff, R5 ;  /* 0x088fffff04007810 */ /* 0x000fc80007ffe005 */
[----:B------:R-:W-:-:S04]  /*2f40*/  SHF.R.U32.HI R0, RZ, 0x15, R0 ;  /* 0x00000015ff007819 */ /* 0x000fc80000011600 */
[----:B------:R-:W-:-:S07]  /*2f50*/  LOP3.LUT R5, R0, 0xff, RZ, 0xc0, !PT ;  /* 0x000000ff00057812 */ /* 0x000fce00078ec0ff */
.L_x_27979:
[----:B------:R-:W-:-:S04]  /*2f60*/  SHF.R.U32.HI R0, RZ, 0x18, R4 ;  /* 0x00000018ff007819 */ /* 0x000fc80000011604 */
[----:B------:R-:W-:-:S04]  /*2f70*/  LOP3.LUT R5, R5, 0x80, R0, 0xf8, !PT ;  /* 0x0000008005057812 */ /* 0x000fc800078ef800 */
[----:B------:R-:W-:-:S07]  /*2f80*/  PRMT R0, R5, 0x7610, R0 ;  /* 0x0000761005007816 */ /* 0x000fce0000000000 */
.L_x_27977:
[----:B------:R-:W-:Y:S05]  /*2f90*/  BSYNC.RECONVERGENT B0 ;  /* 0x0000000000007941 */ /* 0x000fea0003800200 */
.L_x_27976:
[----:B------:R0:W-:Y:S01]  /*2fa0*/  STG.E.U8 desc[UR36][R2.64], R0 ;  /* 0x0000000002007986 */ /* 0x0001e2000c101124 */
[----:B------:R-:W-:Y:S05]  /*2fb0*/  BRA `(.L_x_27953) ;  /* 0x0000000000ac7947 */ /* 0x000fea0003800000 */
.L_x_27969:
[----:B------:R-:W-:-:S09]  /*2fc0*/  UISETP.NE.AND UP0, UPT, UR4, 0x1c, UPT ;  /* 0x0000001c0400788c */ /* 0x000fd2000bf05270 */
[----:B------:R-:W-:Y:S05]  /*2fd0*/  BRA.U !UP0, `(.L_x_27980) ;  /* 0x00000001089c7547 */ /* 0x000fea000b800000 */
[----:B------:R-:W-:-:S09]  /*2fe0*/  UISETP.NE.AND UP0, UPT, UR4, 0x1d, UPT ;  /* 0x0000001d0400788c */ /* 0x000fd2000bf05270 */
[----:B------:R-:W-:Y:S05]  /*2ff0*/  BRA.U !UP0, `(.L_x_27981) ;  /* 0x0000000108887547 */ /* 0x000fea000b800000 */
[----:B------:R-:W-:-:S09]  /*3000*/  UISETP.NE.AND UP0, UPT, UR4, 0x2c, UPT ;  /* 0x0000002c0400788c */ /* 0x000fd2000bf05270 */
[----:B------:R-:W-:Y:S05]  /*3010*/  BRA.U !UP0, `(.L_x_27982) ;  /* 0x0000000108447547 */ /* 0x000fea000b800000 */
.L_x_27952:
        /* <DEDUP_REMOVED lines=16> */
.L_x_27983:
[----:B------:R-:W-:Y:S05]  /*3120*/  BRA `(.L_x_27953) ;  /* 0x0000000000507947 */ /* 0x000fea0003800000 */
.L_x_27982:
        /* <DEDUP_REMOVED lines=15> */
.L_x_27981:
[----:B------:R-:W0:Y:S02]  /*3220*/  F2I.U64.TRUNC R4, R4 ;  /* 0x0000000400047311 */ /* 0x000e24000020d800 */
[----:B0-----:R0:W-:Y:S01]  /*3230*/  STG.E.64 desc[UR36][R2.64], R4 ;  /* 0x0000000402007986 */ /* 0x0011e2000c101b24 */
[----:B------:R-:W-:Y:S05]  /*3240*/  BRA `(.L_x_27953) ;  /* 0x0000000000087947 */ /* 0x000fea0003800000 */
.L_x_27980:
[----:B------:R-:W0:Y:S02]  /*3250*/  F2I.FTZ.U32.TRUNC.NTZ R5, R4 ;  /* 0x0000000400057305 */ /* 0x000e24000021f000 */
[----:B0-----:R0:W-:Y:S02]  /*3260*/  STG.E desc[UR36][R2.64], R5 ;  /* 0x0000000502007986 */ /* 0x0011e4000c101924 */
.L_x_27953:
[----:B------:R-:W-:-:S07]  /*3270*/  VIADD R17, R17, 0x80 ;  /* 0x0000008011117836 */ /* 0x000fce0000000000 */
.L_x_27915:
[----:B------:R-:W-:Y:S05]  /*3280*/  BSYNC.RECONVERGENT B7 ;  /* 0x0000000000077941 */ /* 0x000fea0003800200 */
.L_x_27914:
        /* <DEDUP_REMOVED lines=307> */
.L_x_27986:
        /* <DEDUP_REMOVED lines=18> */
.L_x_27991:
[----:B------:R-:W2:Y:S02]  /*46e0*/  LDG.E.U8 R0, desc[UR36][R2.64] ;  /* 0x0000002402007981 */ /* 0x000ea4000c1e1100 */
[----:B--2---:R-:W-:Y:S01]  /*46f0*/  I2FP.F32.U32 R0, R0 ;  /* 0x0000000000007245 */ /* 0x004fe20000201000 */
[----:B------:R-:W-:Y:S06]  /*4700*/  BRA `(.L_x_27993) ;  /* 0x0000000c00247947 */ /* 0x000fec0003800000 */
.L_x_27990:
        /* <DEDUP_REMOVED lines=9> */
.L_x_27995:
[----:B------:R-:W2:Y:S02]  /*47a0*/  LDG.E R0, desc[UR36][R2.64] ;  /* 0x0000002402007981 */ /* 0x000ea4000c1e1900 */
[----:B--2---:R-:W-:Y:S01]  /*47b0*/  I2FP.F32.S32 R0, R0 ;  /* 0x0000000000007245 */ /* 0x004fe20000201400 */
[----:B------:R-:W-:Y:S06]  /*47c0*/  BRA `(.L_x_27993) ;  /* 0x0000000800f47947 */ /* 0x000fec0003800000 */
.L_x_27994:
[----:B------:R-:W2:Y:S02]  /*47d0*/  LDG.E.U16 R0, desc[UR36][R2.64] ;  /* 0x0000002402007981 */ /* 0x000ea4000c1e1500 */
[----:B--2---:R-:W2:Y:S01]  /*47e0*/  I2F.S16 R0, R0 ;  /* 0x0000000000007306 */ /* 0x004ea20000101400 */
[----:B------:R-:W-:Y:S05]  /*47f0*/  BRA `(.L_x_27993) ;  /* 0x0000000800e87947 */ /* 0x000fea0003800000 */
.L_x_27989:
        /* <DEDUP_REMOVED lines=8> */
.L_x_27997:
[----:B------:R-:W2:Y:S02]  /*4880*/  LDG.E.U16 R0, desc[UR36][R2.64] ;  /* 0x0000002402007981 */ /* 0x000ea4000c1e1500 */
[----:B--2---:R-:W-:Y:S01]  /*4890*/  HADD2.F32 R0, -RZ, R0.H0_H0 ;  /* 0x20000000ff007230 */ /* 0x004fe20000004100 */
[----:B------:R-:W-:Y:S06]  /*48a0*/  BRA `(.L_x_27993) ;  /* 0x0000000800bc7947 */ /* 0x000fec0003800000 */
.L_x_27996:
        /* <DEDUP_REMOVED lines=8> */
.L_x_27999:
[----:B------:R-:W2:Y:S02]  /*4930*/  LDG.E.U16 R0, desc[UR36][R2.64] ;  /* 0x0000002402007981 */ /* 0x000ea4000c1e1500 */
[----:B--2---:R-:W-:Y:S01]  /*4940*/  HADD2.F32 R0, -RZ, R0.H0_H0 ;  /* 0x20000000ff007230 */ /* 0x004fe20000004100 */
[----:B------:R-:W-:Y:S06]  /*4950*/  BRA `(.L_x_27993) ;  /* 0x0000000800907947 */ /* 0x000fec0003800000 */
.L_x_27998:
[----:B------:R-:W2:Y:S01]  /*4960*/  LDG.E.64 R2, desc[UR36][R2.64] ;  /* 0x0000002402027981 */ /* 0x000ea2000c1e1b00 */
[----:B------:R-:W-:Y:S01]  /*4970*/  UMOV UR4, 0xf0000000 ;  /* 0xf000000000047882 */ /* 0x000fe20000000000 */
[----:B------:R-:W-:Y:S01]  /*4980*/  UMOV UR5, 0x380fffff ;  /* 0x380fffff00057882 */ /* 0x000fe20000000000 */
[----:B--2---:R-:W0:Y:S01]  /*4990*/  F2F.F32.F64 R0, R2 ;  /* 0x0000000200007310 */ /* 0x004e220000301000 */
[----:B------:R-:W-:-:S14]  /*49a0*/  DSETP.GEU.AND P0, PT, |R2|, UR4, PT ;  /* 0x0000000402007e2a */ /* 0x000fdc000bf0e200 */
[----:B0-----:R-:W-:Y:S01]  /*49b0*/  @!P0 FMUL R0, R0, 1.175494350822287508e-38 ;  /* 0x0080000000008820 */ /* 0x001fe20000400000 */
[----:B------:R-:W-:Y:S06]  /*49c0*/  BRA `(.L_x_27993) ;  /* 0x0000000800747947 */ /* 0x000fec0003800000 */
.L_x_27988:
        /* <DEDUP_REMOVED lines=12> */
.L_x_28002:
[----:B------:R-:W2:Y:S01]  /*4a90*/  LDG.E.64 R2, desc[UR36][R2.64] ;  /* 0x0000002402027981 */ /* 0x000ea2000c1e1b00 */
[----:B------:R-:W-:Y:S01]  /*4aa0*/  UMOV UR4, 0xf0000000 ;  /* 0xf000000000047882 */ /* 0x000fe20000000000 */
[----:B------:R-:W-:Y:S01]  /*4ab0*/  UMOV UR5, 0x380fffff ;  /* 0x380fffff00057882 */ /* 0x000fe20000000000 */
[----:B--2---:R-:W0:Y:S01]  /*4ac0*/  F2F.F32.F64 R0, R2 ;  /* 0x0000000200007310 */ /* 0x004e220000301000 */
[----:B------:R-:W-:-:S14]  /*4ad0*/  DSETP.GEU.AND P0, PT, |R2|, UR4, PT ;  /* 0x0000000402007e2a */ /* 0x000fdc000bf0e200 */
[----:B0-----:R-:W-:Y:S01]  /*4ae0*/  @!P0 FMUL R0, R0, 1.175494350822287508e-38 ;  /* 0x0080000000008820 */ /* 0x001fe20000400000 */
[----:B------:R-:W-:Y:S06]  /*4af0*/  BRA `(.L_x_27993) ;  /* 0x0000000800287947 */ /* 0x000fec0003800000 */
.L_x_28001:
        /* <DEDUP_REMOVED lines=25> */
.L_x_28004:
        /* <DEDUP_REMOVED lines=12> */
.L_x_28003:
[----:B------:R-:W2:Y:S02]  /*4d50*/  LDG.E.U16 R0, desc[UR36][R2.64] ;  /* 0x0000002402007981 */ /* 0x000ea4000c1e1500 */
[----:B--2---:R-:W-:Y:S01]  /*4d60*/  SHF.L.U32 R0, R0, 0x10, RZ ;  /* 0x0000001000007819 */ /* 0x004fe200000006ff */
[----:B------:R-:W-:Y:S06]  /*4d70*/  BRA `(.L_x_27993) ;  /* 0x0000000400887947 */ /* 0x000fec0003800000 */
.L_x_28000:
        /* <DEDUP_REMOVED lines=11> */
.L_x_28007:
        /* <DEDUP_REMOVED lines=20> */
.L_x_28009:
[----:B------:R-:W-:Y:S05]  /*4f70*/  BSYNC.RECONVERGENT B0 ;  /* 0x0000000000007941 */ /* 0x000fea0003800200 */
.L_x_28008:
[----:B------:R-:W-:Y:S01]  /*4f80*/  IMAD.SHL.U32 R0, R0, 0x100000, RZ ;  /* 0x0010000000007824 */ /* 0x000fe200078e00ff */
[----:B------:R-:W-:-:S04]  /*4f90*/  LEA R2, R2, 0x3b800000, 0x17 ;  /* 0x3b80000002027811 */ /* 0x000fc800078eb8ff */
[----:B------:R-:W-:Y:S01]  /*4fa0*/  LOP3.LUT R0, R2, R0, R7, 0xfe, !PT ;  /* 0x0000000002007212 */ /* 0x000fe200078efe07 */
[----:B------:R-:W-:Y:S06]  /*4fb0*/  BRA `(.L_x_27993) ;  /* 0x0000000000f87947 */ /* 0x000fec0003800000 */
.L_x_28006:
        /* <DEDUP_REMOVED lines=20> */
.L_x_28011:
[----:B------:R-:W-:Y:S05]  /*5100*/  BSYNC.RECONVERGENT B0 ;  /* 0x0000000000007941 */ /* 0x000fea0003800200 */
.L_x_28010:
[----:B------:R-:W-:Y:S01]  /*5110*/  IMAD.SHL.U32 R0, R0, 0x200000, RZ ;  /* 0x0020000000007824 */ /* 0x000fe200078e00ff */
[----:B------:R-:W-:-:S04]  /*5120*/  LEA R2, R2, 0x37800000, 0x17 ;  /* 0x3780000002027811 */ /* 0x000fc800078eb8ff */
[----:B------:R-:W-:Y:S01]  /*5130*/  LOP3.LUT R0, R2, R0, R7, 0xfe, !PT ;  /* 0x0000000002007212 */ /* 0x000fe200078efe07 */
[----:B------:R-:W-:Y:S06]  /*5140*/  BRA `(.L_x_27993) ;  /* 0x0000000000947947 */ /* 0x000fec0003800000 */
.L_x_28005:
        /* <DEDUP_REMOVED lines=14> */
.L_x_27992:
        /* <DEDUP_REMOVED lines=16> */
.L_x_28014:
[----:B------:R-:W-:Y:S01]  /*5330*/  IMAD.MOV.U32 R0, RZ, RZ, RZ ;  /* 0x000000ffff007224 */ /* 0x000fe200078e00ff */
[----:B------:R-:W-:Y:S06]  /*5340*/  BRA `(.L_x_27993) ;  /* 0x0000000000147947 */ /* 0x000fec0003800000 */
.L_x_28013:
[----:B------:R-:W2:Y:S02]  /*5350*/  LDG.E.64 R2, desc[UR36][R2.64] ;  /* 0x0000002402027981 */ /* 0x000ea4000c1e1b00 */
[----:B--2---:R0:W1:Y:S01]  /*5360*/  I2F.U64 R0, R2 ;  /* 0x0000000200007312 */ /* 0x0040620000301000 */
[----:B------:R-:W-:Y:S05]  /*5370*/  BRA `(.L_x_27993) ;  /* 0x0000000000087947 */ /* 0x000fea0003800000 */
.L_x_28012:
[----:B------:R-:W2:Y:S02]  /*5380*/  LDG.E R0, desc[UR36][R2.64] ;  /* 0x0000002402007981 */ /* 0x000ea4000c1e1900 */
[----:B--2---:R-:W-:-:S07]  /*5390*/  I2FP.F32.U32 R0, R0 ;  /* 0x0000000000007245 */ /* 0x004fce0000201000 */
.L_x_27993:
[----:B------:R-:W-:Y:S05]  /*53a0*/  BSYNC.RECONVERGENT B6 ;  /* 0x0000000000067941 */ /* 0x000fea0003800200 */
.L_x_27987:
[----:B------:R-:W0:Y:S01]  /*53b0*/  LDC R5, c[0x0][0x594] ;  /* 0x00016500ff057b82 */ /* 0x000e220000000800 */
[C---:B-12-45:R-:W-:Y:S01]  /*53c0*/  FSETP.NAN.FTZ.AND P0, PT, |R0|.reuse, |R0|, PT ;  /* 0x400000000000720b */ /* 0x076fe20003f18200 */
[----:B------:R-:W-:Y:S01]  /*53d0*/  BSSY.RECONVERGENT B0, `(.L_x_28015) ;  /* 0x0000021000007945 */ /* 0x000fe20003800200 */
[C---:B------:R-:W-:Y:S02]  /*53e0*/  LOP3.LUT P2, RZ, R0.reuse, 0x7f800000, RZ, 0xc0, !PT ;  /* 0x7f80000000ff7812 */ /* 0x040fe4000784c0ff */
[----:B0--3--:R-:W-:-:S04]  /*53f0*/  LOP3.LUT R3, R0, 0x80000000, RZ, 0xc0, !PT ;  /* 0x8000000000037812 */ /* 0x009fc800078ec0ff */
[----:B------:R-:W-:Y:S02]  /*5400*/  SEL R3, R3, R0, !P2 ;  /* 0x0000000003037207 */ /* 0x000fe40005000000 */
[----:B------:R-:W-:-:S04]  /*5410*/  FSETP.NAN.FTZ.AND P1, PT, |R5|, |R5|, PT ;  /* 0x400000050500720b */ /* 0x000fc80003f38200 */
[----:B------:R-:W-:-:S13]  /*5420*/  PLOP3.LUT P0, PT, P0, P1, PT, 0xf8, 0x8f ;  /* 0x00000000008f781c */ /* 0x000fda0000703f70 */
[----:B------:R-:W-:Y:S05]  /*5430*/  @P0 BRA `(.L_x_28016) ;  /* 0x0000000000640947 */ /* 0x000fea0003800000 */
        /* <DEDUP_REMOVED lines=15> */
[----:B------:R-:W-:-:S05]  /*5530*/  @!P4 IADD3 R2, PT, PT, R3, RZ, RZ ;  /* 0x000000ff0302c210 */ /* 0x000fca0007ffe0ff */
[----:B------:R-:W-:Y:S02]  /*5540*/  VIADD R0, R2, 0x1 ;  /* 0x0000000102007836 */ /* 0x000fe40000000000 */
[----:B------:R-:W-:-:S05]  /*5550*/  @!P1 IMAD.MOV R0, RZ, RZ, R2 ;  /* 0x000000ffff009224 */ /* 0x000fca00078e0202 */
[----:B------:R-:W-:Y:S01]  /*5560*/  IADD3 R2, PT, PT, R0, 0x1, RZ ;  /* 0x0000000100027810 */ /* 0x000fe20007ffe0ff */
[----:B------:R-:W-:-:S04]  /*5570*/  @!P3 IMAD.MOV R2, RZ, RZ, R0 ;  /* 0x000000ffff02b224 */ /* 0x000fc800078e0200 */
[C---:B------:R-:W-:Y:S01]  /*5580*/  VIADD R4, R2.reuse, 0xffffffff ;  /* 0xffffffff02047836 */ /* 0x040fe20000000000 */
[----:B------:R-:W-:-:S04]  /*5590*/  @!P0 IADD3 R4, PT, PT, R2, RZ, RZ ;  /* 0x000000ff02048210 */ /* 0x000fc80007ffe0ff */
[----:B------:R-:W-:-:S13]  /*55a0*/  FSETP.NEU.FTZ.AND P0, PT, R4, RZ, PT ;  /* 0x000000ff0400720b */ /* 0x000fda0003f1d000 */
[----:B------:R-:W-:Y:S01]  /*55b0*/  @!P0 LOP3.LUT R4, R4, 0x80000000, RZ, 0xc0, !PT ;  /* 0x8000000004048812 */ /* 0x000fe200078ec0ff */
[----:B------:R-:W-:Y:S06]  /*55c0*/  BRA `(.L_x_28017) ;  /* 0x0000000000047947 */ /* 0x000fec0003800000 */
.L_x_28016:
[----:B------:R-:W-:-:S07]  /*55d0*/  FADD.FTZ R4, R0, R5 ;  /* 0x0000000500047221 */ /* 0x000fce0000010000 */
.L_x_28017:
[----:B------:R-:W-:Y:S05]  /*55e0*/  BSYNC.RECONVERGENT B0 ;  /* 0x0000000000007941 */ /* 0x000fea0003800200 */
.L_x_28015:
        /* <DEDUP_REMOVED lines=17> */
.L_x_28021:
[----:B------:R-:W0:Y:S02]  /*5700*/  F2I.S64.TRUNC R4, R4 ;  /* 0x0000000400047311 */ /* 0x000e24000020d900 */
[----:B0-----:R-:W-:-:S05]  /*5710*/  IMAD.MOV.U32 R7, RZ, RZ, R4 ;  /* 0x000000ffff077224 */ /* 0x001fca00078e0004 */
[----:B------:R0:W-:Y:S01]  /*5720*/  STG.E.U8 desc[UR36][R2.64], R7 ;  /* 0x0000000702007986 */ /* 0x0001e2000c101124 */
[----:B------:R-:W-:Y:S05]  /*5730*/  BRA `(.L_x_28023) ;  /* 0x0000000c00247947 */ /* 0x000fea0003800000 */
.L_x_28020:
        /* <DEDUP_REMOVED lines=9> */
.L_x_28025:
[----:B------:R-:W0:Y:S02]  /*57d0*/  F2I.FTZ.TRUNC.NTZ R5, R4 ;  /* 0x0000000400057305 */ /* 0x000e24000021f100 */
[----:B0-----:R3:W-:Y:S01]  /*57e0*/  STG.E desc[UR36][R2.64], R5 ;  /* 0x0000000502007986 */ /* 0x0017e2000c101924 */
[----:B------:R-:W-:Y:S05]  /*57f0*/  BRA `(.L_x_28023) ;  /* 0x0000000800f47947 */ /* 0x000fea0003800000 */
.L_x_28024:
[----:B------:R-:W0:Y:S02]  /*5800*/  F2I.FTZ.TRUNC.NTZ R5, R4 ;  /* 0x0000000400057305 */ /* 0x000e24000021f100 */
[----:B0-----:R2:W-:Y:S01]  /*5810*/  STG.E.U16 desc[UR36][R2.64], R5 ;  /* 0x0000000502007986 */ /* 0x0015e2000c101524 */
[----:B------:R-:W-:Y:S05]  /*5820*/  BRA `(.L_x_28023) ;  /* 0x0000000800e87947 */ /* 0x000fea0003800000 */
.L_x_28019:
        /* <DEDUP_REMOVED lines=8> */
.L_x_28027:
[----:B------:R-:W-:-:S05]  /*58b0*/  F2FP.F16.F32.PACK_AB R0, RZ, R4 ;  /* 0x00000004ff00723e */ /* 0x000fca00000000ff */
[----:B------:R0:W-:Y:S01]  /*58c0*/  STG.E.U16 desc[UR36][R2.64], R0 ;  /* 0x0000000002007986 */ /* 0x0001e2000c101524 */
[----:B------:R-:W-:Y:S05]  /*58d0*/  BRA `(.L_x_28023) ;  /* 0x0000000800bc7947 */ /* 0x000fea0003800000 */
.L_x_28026:
        /* <DEDUP_REMOVED lines=9> */
.L_x_28029:
[----:B------:R-:W-:-:S04]  /*5970*/  F2FP.F16.F32.PACK_AB R5, RZ, R4 ;  /* 0x00000004ff05723e */ /* 0x000fc800000000ff */
[----:B------:R-:W-:-:S05]  /*5980*/  PRMT R5, R5, 0x5410, RZ ;  /* 0x0000541005057816 */ /* 0x000fca00000000ff */
[----:B------:R0:W-:Y:S01]  /*5990*/  STG.E desc[UR36][R2.64], R5 ;  /* 0x0000000502007986 */ /* 0x0001e2000c101924 */
[----:B------:R-:W-:Y:S05]  /*59a0*/  BRA `(.L_x_28023) ;  /* 0x0000000800887947 */ /* 0x000fea0003800000 */
.L_x_28028:
[----:B------:R-:W-:-:S06]  /*59b0*/  FMUL.FTZ R4, R4, 1 ;  /* 0x3f80000004047820 */ /* 0x000fcc0000410000 */
[----:B------:R-:W0:Y:S02]  /*59c0*/  F2F.F64.F32 R4, R4 ;  /* 0x0000000400047310 */ /* 0x000e240000201800 */
[----:B0-----:R0:W-:Y:S01]  /*59d0*/  STG.E.64 desc[UR36][R2.64], R4 ;  /* 0x0000000402007986 */ /* 0x0011e2000c101b24 */
[----:B------:R-:W-:Y:S05]  /*59e0*/  BRA `(.L_x_28023) ;  /* 0x0000000800787947 */ /* 0x000fea0003800000 */
.L_x_28018:
        /* <DEDUP_REMOVED lines=13> */
.L_x_28033:
        /* <DEDUP_REMOVED lines=16> */
.L_x_28036:
[----:B------:R-:W-:-:S04]  /*5bc0*/  SHF.R.U32.HI R0, RZ, 0x18, R4 ;  /* 0x00000018ff007819 */ /* 0x000fc80000011604 */
[----:B------:R-:W-:-:S07]  /*5bd0*/  LOP3.LUT R0, R5, 0x80, R0, 0xf8, !PT ;  /* 0x0000008005007812 */ /* 0x000fce00078ef800 */
.L_x_28035:
[----:B------:R-:W-:Y:S05]  /*5be0*/  BSYNC.RECONVERGENT B0 ;  /* 0x0000000000007941 */ /* 0x000fea0003800200 */
.L_x_28034:
[----:B------:R0:W-:Y:S01]  /*5bf0*/  STG.E.U8 desc[UR36][R2.64], R0 ;  /* 0x0000000002007986 */ /* 0x0001e2000c101124 */
[----:B------:R-:W-:Y:S05]  /*5c00*/  BRA `(.L_x_28023) ;  /* 0x0000000400f07947 */ /* 0x000fea0003800000 */
.L_x_28032:
        /* <DEDUP_REMOVED lines=16> */
.L_x_28039:
[----:B------:R-:W-:-:S04]  /*5d10*/  SHF.R.U32.HI R0, RZ, 0x18, R4 ;  /* 0x00000018ff007819 */ /* 0x000fc80000011604 */
[----:B------:R-:W-:-:S04]  /*5d20*/  LOP3.LUT R5, R5, 0x80, R0, 0xf8, !PT ;  /* 0x0000008005057812 */ /* 0x000fc800078ef800 */
[----:B------:R-:W-:-:S07]  /*5d30*/  PRMT R0, R5, 0x7610, R0 ;  /* 0x0000761005007816 */ /* 0x000fce0000000000 */
.L_x_28038:
[----:B------:R-:W-:Y:S05]  /*5d40*/  BSYNC.RECONVERGENT B0 ;  /* 0x0000000000007941 */ /* 0x000fea0003800200 */
.L_x_28037:
[----:B------:R0:W-:Y:S01]  /*5d50*/  STG.E.U8 desc[UR36][R2.64], R0 ;  /* 0x0000000002007986 */ /* 0x0001e2000c101124 */
[----:B------:R-:W-:Y:S05]  /*5d60*/  BRA `(.L_x_28023) ;  /* 0x0000000400987947 */ /* 0x000fea0003800000 */
.L_x_28031:
        /* <DEDUP_REMOVED lines=21> */
.L_x_28041:
[----:B------:R-:W0:Y:S02]  /*5ec0*/  F2I.U64.TRUNC R4, R4 ;  /* 0x0000000400047311 */ /* 0x000e24000020d800 */
[----:B0-----:R0:W-:Y:S01]  /*5ed0*/  STG.E.64 desc[UR36][R2.64], R4 ;  /* 0x0000000402007986 */ /* 0x0011e2000c101b24 */
[----:B------:R-:W-:Y:S05]  /*5ee0*/  BRA `(.L_x_28023) ;  /* 0x0000000400387947 */ /* 0x000fea0003800000 */
.L_x_28040:
[----:B------:R-:W0:Y:S02]  /*5ef0*/  F2I.FTZ.U32.TRUNC.NTZ R5, R4 ;  /* 0x0000000400057305 */ /* 0x000e24000021f000 */
[----:B0-----:R0:W-:Y:S01]  /*5f00*/  STG.E desc[UR36][R2.64], R5 ;  /* 0x0000000502007986 */ /* 0x0011e2000c101924 */
[----:B------:R-:W-:Y:S05]  /*5f10*/  BRA `(.L_x_28023) ;  /* 0x00000004002c7947 */ /* 0x000fea0003800000 */
.L_x_28030:
        /* <DEDUP_REMOVED lines=10> */
.L_x_28043:
[----:B------:R-:W-:Y:S01]  /*5fc0*/  FMUL.FTZ R4, R4, 1 ;  /* 0x3f80000004047820 */ /* 0x000fe20000410000 */
[----:B------:R-:W-:-:S05]  /*5fd0*/  CS2R R6, SRZ ;  /* 0x0000000000067805 */ /* 0x000fca000001ff00 */
[----:B------:R-:W0:Y:S02]  /*5fe0*/  F2F.F64.F32 R4, R4 ;  /* 0x0000000400047310 */ /* 0x000e240000201800 */
[----:B0-----:R0:W-:Y:S01]  /*5ff0*/  STG.E.128 desc[UR36][R2.64], R4 ;  /* 0x0000000402007986 */ /* 0x0011e2000c101d24 */
[----:B------:R-:W-:Y:S05]  /*6000*/  BRA `(.L_x_28023) ;  /* 0x0000000000f07947 */ /* 0x000fea0003800000 */
.L_x_28042:
[----:B------:R-:W-:-:S09]  /*6010*/  UISETP.NE.AND UP0, UPT, UR4, 0xf, UPT ;  /* 0x0000000f0400788c */ /* 0x000fd2000bf05270 */
[----:B------:R-:W-:Y:S05]  /*6020*/  BRA.U !UP0, `(.L_x_28044) ;  /* 0x0000000108e07547 */ /* 0x000fea000b800000 */
[----:B------:R-:W-:-:S09]  /*6030*/  UISETP.NE.AND UP0, UPT, UR4, 0x17, UPT ;  /* 0x000000170400788c */ /* 0x000fd2000bf05270 */
[----:B------:R-:W-:Y:S05]  /*6040*/  BRA.U !UP0, `(.L_x_28045) ;  /* 0x00000001088c7547 */ /* 0x000fea000b800000 */
[----:B------:R-:W-:-:S09]  /*6050*/  UISETP.NE.AND UP0, UPT, UR4, 0x18, UPT ;  /* 0x000000180400788c */ /* 0x000fd2000bf05270 */
[----:B------:R-:W-:Y:S05]  /*6060*/  BRA.U !UP0, `(.L_x_28046) ;  /* 0x0000000108447547 */ /* 0x000fea000b800000 */
.L_x_28022:
        /* <DEDUP_REMOVED lines=16> */
.L_x_28047:
[----:B------:R-:W-:Y:S05]  /*6170*/  BRA `(.L_x_28023) ;  /* 0x0000000000947947 */ /* 0x000fea0003800000 */
.L_x_28046:
        /* <DEDUP_REMOVED lines=12> */
.L_x_28049:
[----:B------:R-:W-:Y:S05]  /*6240*/  BSYNC.RECONVERGENT B0 ;  /* 0x0000000000007941 */ /* 0x000fea0003800200 */
.L_x_28048:
[----:B------:R-:W-:-:S05]  /*6250*/  LOP3.LUT R5, R0, 0x80, R7, 0xf8, !PT ;  /* 0x0000008000057812 */ /* 0x000fca00078ef807 */
[----:B------:R0:W-:Y:S01]  /*6260*/  STG.E.U8 desc[UR36][R2.64], R5 ;  /* 0x0000000502007986 */ /* 0x0001e2000c101124 */
[----:B------:R-:W-:Y:S05]  /*6270*/  BRA `(.L_x_28023) ;  /* 0x0000000000547947 */ /* 0x000fea0003800000 */
.L_x_28045:
        /* <DEDUP_REMOVED lines=11> */
.L_x_28051:
[----:B------:R-:W-:Y:S01]  /*6330*/  IMAD.MOV.U32 R0, RZ, RZ, 0x7f ;  /* 0x0000007fff007424 */ /* 0x000fe200078e00ff */
[----:B------:R-:W-:-:S04]  /*6340*/  ISETP.GT.U32.AND P0, PT, R6, 0x7f800000, PT ;  /* 0x7f8000000600780c */ /* 0x000fc80003f04070 */
[----:B------:R-:W-:-:S09]  /*6350*/  SEL R0, R0, 0x7c, P0 ;  /* 0x0000007c00007807 */ /* 0x000fd20000000000 */
.L_x_28052:
[----:B------:R-:W-:Y:S05]  /*6360*/  BSYNC.RECONVERGENT B0 ;  /* 0x0000000000007941 */ /* 0x000fea0003800200 */
.L_x_28050:
[----:B------:R-:W-:-:S04]  /*6370*/  SHF.R.U32.HI R5, RZ, 0x18, R4 ;  /* 0x00000018ff057819 */ /* 0x000fc80000011604 */
[----:B------:R-:W-:-:S05]  /*6380*/  LOP3.LUT R5, R0, 0x80, R5, 0xf8, !PT ;  /* 0x0000008000057812 */ /* 0x000fca00078ef805 */
[----:B------:R0:W-:Y:S01]  /*6390*/  STG.E.U8 desc[UR36][R2.64], R5 ;  /* 0x0000000502007986 */ /* 0x0001e2000c101124 */
[----:B------:R-:W-:Y:S05]  /*63a0*/  BRA `(.L_x_28023) ;  /* 0x0000000000087947 */ /* 0x000fea0003800000 */
.L_x_28044:
[----:B------:R-:W-:-:S05]  /*63b0*/  F2FP.BF16.F32.PACK_AB R0, RZ, R4 ;  /* 0x00000004ff00723e */ /* 0x000fca00000010ff */
[----:B------:R0:W-:Y:S02]  /*63c0*/  STG.E.U16 desc[UR36][R2.64], R0 ;  /* 0x0000000002007986 */ /* 0x0001e4000c101524 */
.L_x_28023:
[----:B------:R-:W-:-:S07]  /*63d0*/  IADD3 R17, PT, PT, R17, 0x80, RZ ;  /* 0x0000008011117810 */ /* 0x000fce0007ffe0ff */
.L_x_27985:
[----:B------:R-:W-:Y:S05]  /*63e0*/  BSYNC.RECONVERGENT B7 ;  /* 0x0000000000077941 */ /* 0x000fea0003800200 */
.L_x_27984:
        /* <DEDUP_REMOVED lines=307> */
.L_x_28055:
        /* <DEDUP_REMOVED lines=16> */
[----:B--2---:R2:W3:Y:S01]  /*7820*/  I2F.S16 R0, R2 ;  /* 0x0000000200007306 */ /* 0x0044e20000101400 */
[----:B------:R-:W-:Y:S05]  /*7830*/  BRA `(.L_x_28062) ;  /* 0x0000000c00307947 */ /* 0x000fea0003800000 */
.L_x_28060:
[----:B------:R-:W2:Y:S02]  /*7840*/  LDG.E.U8 R0, desc[UR36][R2.64] ;  /* 0x0000002402007981 */ /* 0x000ea4000c1e1100 */
[----:B--2---:R-:W-:Y:S01]  /*7850*/  I2FP.F32.U32 R0, R0 ;  /* 0x0000000000007245 */ /* 0x004fe20000201000 */
[----:B------:R-:W-:Y:S06]  /*7860*/  BRA `(.L_x_28062) ;  /* 0x0000000c00247947 */ /* 0x000fec0003800000 */
.L_x_28059:
        /* <DEDUP_REMOVED lines=9> */
.L_x_28064:
[----:B------:R-:W2:Y:S02]  /*7900*/  LDG.E R0, desc[UR36][R2.64] ;  /* 0x0000002402007981 */ /* 0x000ea4000c1e1900 */
[----:B--2---:R-:W-:Y:S01]  /*7910*/  I2FP.F32.S32 R0, R0 ;  /* 0x0000000000007245 */ /* 0x004fe20000201400 */
[----:B------:R-:W-:Y:S06]  /*7920*/  BRA `(.L_x_28062) ;  /* 0x0000000800f47947 */ /* 0x000fec0003800000 */
.L_x_28063:
[----:B------:R-:W2:Y:S02]  /*7930*/  LDG.E.U16 R0, desc[UR36][R2.64] ;  /* 0x0000002402007981 */ /* 0x000ea4000c1e1500 */
[----:B--2---:R-:W0:Y:S01]  /*7940*/  I2F.S16 R0, R0 ;  /* 0x0000000000007306 */ /* 0x004e220000101400 */
[----:B------:R-:W-:Y:S05]  /*7950*/  BRA `(.L_x_28062) ;  /* 0x0000000800e87947 */ /* 0x000fea0003800000 */
.L_x_28058:
        /* <DEDUP_REMOVED lines=8> */
.L_x_28066:
[----:B------:R-:W2:Y:S02]  /*79e0*/  LDG.E.U16 R0, desc[UR36][R2.64] ;  /* 0x0000002402007981 */ /* 0x000ea4000c1e1500 */
[----:B--2---:R-:W-:Y:S01]  /*79f0*/  HADD2.F32 R0, -RZ, R0.H0_H0 ;  /* 0x20000000ff007230 */ /* 0x004fe20000004100 */
[----:B------:R-:W-:Y:S06]  /*7a00*/  BRA `(.L_x_28062) ;  /* 0x0000000800bc7947 */ /* 0x000fec0003800000 */
.L_x_28065:
        /* <DEDUP_REMOVED lines=8> */
.L_x_28068:
[----:B------:R-:W2:Y:S02]  /*7a90*/  LDG.E.U16 R0, desc[UR36][R2.64] ;  /* 0x0000002402007981 */ /* 0x000ea4000c1e1500 */
[----:B--2---:R-:W-:Y:S01]  /*7aa0*/  HADD2.F32 R0, -RZ, R0.H0_H0 ;  /* 0x20000000ff007230 */ /* 0x004fe20000004100 */
[----:B------:R-:W-:Y:S06]  /*7ab0*/  BRA `(.L_x_28062) ;  /* 0x0000000800907947 */ /* 0x000fec0003800000 */
.L_x_28067:
[----:B------:R-:W2:Y:S01]  /*7ac0*/  LDG.E.64 R2, desc[UR36][R2.64] ;  /* 0x0000002402027981 */ /* 0x000ea2000c1e1b00 */
[----:B------:R-:W-:Y:S01]  /*7ad0*/  UMOV UR4, 0xf0000000 ;  /* 0xf000000000047882 */ /* 0x000fe20000000000 */
[----:B------:R-:W-:Y:S01]  /*7ae0*/  UMOV UR5, 0x380fffff ;  /* 0x380fffff00057882 */ /* 0x000fe20000000000 */
[----:B--2---:R-:W0:Y:S01]  /*7af0*/  F2F.F32.F64 R0, R2 ;  /* 0x0000000200007310 */ /* 0x004e220000301000 */
[----:B------:R-:W-:-:S14]  /*7b00*/  DSETP.GEU.AND P0, PT, |R2|, UR4, PT ;  /* 0x0000000402007e2a */ /* 0x000fdc000bf0e200 */
[----:B0-----:R-:W-:Y:S01]  /*7b10*/  @!P0 FMUL R0, R0, 1.175494350822287508e-38 ;  /* 0x0080000000008820 */ /* 0x001fe20000400000 */
[----:B------:R-:W-:Y:S06]  /*7b20*/  BRA `(.L_x_28062) ;  /* 0x0000000800747947 */ /* 0x000fec0003800000 */
.L_x_28057:
        /* <DEDUP_REMOVED lines=12> */
.L_x_28071:
[----:B------:R-:W2:Y:S01]  /*7bf0*/  LDG.E.64 R2, desc[UR36][R2.64] ;  /* 0x0000002402027981 */ /* 0x000ea2000c1e1b00 */
[----:B------:R-:W-:Y:S01]  /*7c00*/  UMOV UR4, 0xf0000000 ;  /* 0xf000000000047882 */ /* 0x000fe20000000000 */
[----:B------:R-:W-:Y:S01]  /*7c10*/  UMOV UR5, 0x380fffff ;  /* 0x380fffff00057882 */ /* 0x000fe20000000000 */
[----:B--2---:R-:W0:Y:S01]  /*7c20*/  F2F.F32.F64 R0, R2 ;  /* 0x0000000200007310 */ /* 0x004e220000301000 */
[----:B------:R-:W-:-:S14]  /*7c30*/  DSETP.GEU.AND P0, PT, |R2|, UR4, PT ;  /* 0x0000000402007e2a */ /* 0x000fdc000bf0e200 */
[----:B0-----:R-:W-:Y:S01]  /*7c40*/  @!P0 FMUL R0, R0, 1.175494350822287508e-38 ;  /* 0x0080000000008820 */ /* 0x001fe20000400000 */
[----:B------:R-:W-:Y:S06]  /*7c50*/  BRA `(.L_x_28062) ;  /* 0x0000000800287947 */ /* 0x000fec0003800000 */
.L_x_28070:
        /* <DEDUP_REMOVED lines=25> */
.L_x_28073:
        /* <DEDUP_REMOVED lines=12> */
.L_x_28072:
[----:B------:R-:W2:Y:S02]  /*7eb0*/  LDG.E.U16 R0, desc[UR36][R2.64] ;  /* 0x0000002402007981 */ /* 0x000ea4000c1e1500 */
[----:B--2---:R-:W-:Y:S01]  /*7ec0*/  SHF.L.U32 R0, R0, 0x10, RZ ;  /* 0x0000001000007819 */ /* 0x004fe200000006ff */
[----:B------:R-:W-:Y:S06]  /*7ed0*/  BRA `(.L_x_28062) ;  /* 0x0000000400887947 */ /* 0x000fec0003800000 */
.L_x_28069:
        /* <DEDUP_REMOVED lines=11> */
.L_x_28076:
        /* <DEDUP_REMOVED lines=20> */
.L_x_28078:
[----:B------:R-:W-:Y:S05]  /*80d0*/  BSYNC.RECONVERGENT B0 ;  /* 0x0000000000007941 */ /* 0x000fea0003800200 */
.L_x_28077:
[----:B------:R-:W-:Y:S01]  /*80e0*/  IMAD.SHL.U32 R0, R0, 0x100000, RZ ;  /* 0x0010000000007824 */ /* 0x000fe200078e00ff */
[----:B------:R-:W-:-:S04]  /*80f0*/  LEA R2, R2, 0x3b800000, 0x17 ;  /* 0x3b80000002027811 */ /* 0x000fc800078eb8ff */
[----:B------:R-:W-:Y:S01]  /*8100*/  LOP3.LUT R0, R2, R0, R7, 0xfe, !PT ;  /* 0x0000000002007212 */ /* 0x000fe200078efe07 */
[----:B------:R-:W-:Y:S06]  /*8110*/  BRA `(.L_x_28062) ;  /* 0x0000000000f87947 */ /* 0x000fec0003800000 */
.L_x_28075:
        /* <DEDUP_REMOVED lines=20> */
.L_x_28080:
[----:B------:R-:W-:Y:S05]  /*8260*/  BSYNC.RECONVERGENT B0 ;  /* 0x0000000000007941 */ /* 0x000fea0003800200 */
.L_x_28079:
[----:B------:R-:W-:Y:S01]  /*8270*/  IMAD.SHL.U32 R0, R0, 0x200000, RZ ;  /* 0x0020000000007824 */ /* 0x000fe200078e00ff */
[----:B------:R-:W-:-:S04]  /*8280*/  LEA R2, R2, 0x37800000, 0x17 ;  /* 0x3780000002027811 */ /* 0x000fc800078eb8ff */
[----:B------:R-:W-:Y:S01]  /*8290*/  LOP3.LUT R0, R2, R0, R7, 0xfe, !PT ;  /* 0x0000000002007212 */ /* 0x000fe200078efe07 */
[----:B------:R-:W-:Y:S06]  /*82a0*/  BRA `(.L_x_28062) ;  /* 0x0000000000947947 */ /* 0x000fec0003800000 */
.L_x_28074:
        /* <DEDUP_REMOVED lines=14> */
.L_x_28061:
        /* <DEDUP_REMOVED lines=16> */
.L_x_28083:
[----:B------:R-:W-:Y:S01]  /*8490*/  IMAD.MOV.U32 R0, RZ, RZ, RZ ;  /* 0x000000ffff007224 */ /* 0x000fe200078e00ff */
[----:B------:R-:W-:Y:S06]  /*84a0*/  BRA `(.L_x_28062) ;  /* 0x0000000000147947 */ /* 0x000fec0003800000 */
.L_x_28082:
[----:B------:R-:W2:Y:S02]  /*84b0*/  LDG.E.64 R2, desc[UR36][R2.64] ;  /* 0x0000002402027981 */ /* 0x000ea4000c1e1b00 */
[----:B--2---:R0:W1:Y:S01]  /*84c0*/  I2F.U64 R0, R2 ;  /* 0x0000000200007312 */ /* 0x0040620000301000 */
[----:B------:R-:W-:Y:S05]  /*84d0*/  BRA `(.L_x_28062) ;  /* 0x0000000000087947 */ /* 0x000fea0003800000 */
.L_x_28081:
[----:B------:R-:W2:Y:S02]  /*84e0*/  LDG.E R0, desc[UR36][R2.64] ;  /* 0x0000002402007981 */ /* 0x000ea4000c1e1900 */
[----:B--2---:R-:W-:-:S07]  /*84f0*/  I2FP.F32.U32 R0, R0 ;  /* 0x0000000000007245 */ /* 0x004fce0000201000 */
.L_x_28062:
[----:B------:R-:W-:Y:S05]  /*8500*/  BSYNC.RECONVERGENT B6 ;  /* 0x0000000000067941 */ /* 0x000fea0003800200 */
.L_x_28056:
[----:B------:R-:W2:Y:S01]  /*8510*/  LDC R5, c[0x0][0x594] ;  /* 0x00016500ff057b82 */ /* 0x000ea20000000800 */
[C---:B01-3-5:R-:W-:Y:S01]  /*8520*/  FSETP.NAN.FTZ.AND P0, PT, |R0|.reuse, |R0|, PT ;  /* 0x400000000000720b */ /* 0x06bfe20003f18200 */
[----:B------:R-:W-:Y:S01]  /*8530*/  BSSY.RECONVERGENT B0, `(.L_x_28084) ;  /* 0x0000021000007945 */ /* 0x000fe20003800200 */
[C---:B------:R-:W-:Y:S02]  /*8540*/  LOP3.LUT P2, RZ, R0.reuse, 0x7f800000, RZ, 0xc0, !PT ;  /* 0x7f80000000ff7812 */ /* 0x040fe4000784c0ff */
[----:B----4-:R-:W-:-:S04]  /*8550*/  LOP3.LUT R3, R0, 0x80000000, RZ, 0xc0, !PT ;  /* 0x8000000000037812 */ /* 0x010fc800078ec0ff */
[----:B------:R-:W-:Y:S02]  /*8560*/  SEL R3, R3, R0, !P2 ;  /* 0x0000000003037207 */ /* 0x000fe40005000000 */
[----:B--2---:R-:W-:-:S04]  /*8570*/  FSETP.NAN.FTZ.AND P1, PT, |R5|, |R5|, PT ;  /* 0x400000050500720b */ /* 0x004fc80003f38200 */
        /* <DEDUP_REMOVED lines=27> */
.L_x_28085:
[----:B------:R-:W-:-:S07]  /*8730*/  FADD.FTZ R4, R0, R5 ;  /* 0x0000000500047221 */ /* 0x000fce0000010000 */
.L_x_28086:
[----:B------:R-:W-:Y:S05]  /*8740*/  BSYNC.RECONVERGENT B0 ;  /* 0x0000000000007941 */ /* 0x000fea0003800200 */
.L_x_28084:
        /* <DEDUP_REMOVED lines=17> */
.L_x_28090:
[----:B------:R-:W0:Y:S02]  /*8860*/  F2I.S64.TRUNC R4, R4 ;  /* 0x0000000400047311 */ /* 0x000e24000020d900 */
[----:B0-----:R-:W-:-:S05]  /*8870*/  IMAD.MOV.U32 R7, RZ, RZ, R4 ;  /* 0x000000ffff077224 */ /* 0x001fca00078e0004 */
[----:B------:R4:W-:Y:S01]  /*8880*/  STG.E.U8 desc[UR36][R2.64], R7 ;  /* 0x0000000702007986 */ /* 0x0009e2000c101124 */
[----:B------:R-:W-:Y:S05]  /*8890*/  BRA `(.L_x_28092) ;  /* 0x0000000c00247947 */ /* 0x000fea0003800000 */
.L_x_28089:
        /* <DEDUP_REMOVED lines=9> */
.L_x_28094:
[----:B------:R-:W0:Y:S02]  /*8930*/  F2I.FTZ.TRUNC.NTZ R5, R4 ;  /* 0x0000000400057305 */ /* 0x000e24000021f100 */
[----:B0-----:R2:W-:Y:S01]  /*8940*/  STG.E desc[UR36][R2.64], R5 ;  /* 0x0000000502007986 */ /* 0x0015e2000c101924 */
[----:B------:R-:W-:Y:S05]  /*8950*/  BRA `(.L_x_28092) ;  /* 0x0000000800f47947 */ /* 0x000fea0003800000 */
.L_x_28093:
[----:B------:R-:W0:Y:S02]  /*8960*/  F2I.FTZ.TRUNC.NTZ R5, R4 ;  /* 0x0000000400057305 */ /* 0x000e24000021f100 */
[----:B0-----:R0:W-:Y:S01]  /*8970*/  STG.E.U16 desc[UR36][R2.64], R5 ;  /* 0x0000000502007986 */ /* 0x0011e2000c101524 */
[----:B------:R-:W-:Y:S05]  /*8980*/  BRA `(.L_x_28092) ;  /* 0x0000000800e87947 */ /* 0x000fea0003800000 */
.L_x_28088:
        /* <DEDUP_REMOVED lines=8> */
.L_x_28096:
[----:B------:R-:W-:-:S05]  /*8a10*/  F2FP.F16.F32.PACK_AB R0, RZ, R4 ;  /* 0x00000004ff00723e */ /* 0x000fca00000000ff */
[----:B------:R0:W-:Y:S01]  /*8a20*/  STG.E.U16 desc[UR36][R2.64], R0 ;  /* 0x0000000002007986 */ /* 0x0001e2000c101524 */
[----:B------:R-:W-:Y:S05]  /*8a30*/  BRA `(.L_x_28092) ;  /* 0x0000000800bc7947 */ /* 0x000fea0003800000 */
.L_x_28095:
        /* <DEDUP_REMOVED lines=9> */
.L_x_28098:
[----:B------:R-:W-:-:S04]  /*8ad0*/  F2FP.F16.F32.PACK_AB R5, RZ, R4 ;  /* 0x00000004ff05723e */ /* 0x000fc800000000ff */
[----:B------:R-:W-:-:S05]  /*8ae0*/  PRMT R5, R5, 0x5410, RZ ;  /* 0x0000541005057816 */ /* 0x000fca00000000ff */
[----:B------:R0:W-:Y:S01]  /*8af0*/  STG.E desc[UR36][R2.64], R5 ;  /* 0x0000000502007986 */ /* 0x0001e2000c101924 */
[----:B------:R-:W-:Y:S05]  /*8b00*/  BRA `(.L_x_28092) ;  /* 0x0000000800887947 */ /* 0x000fea0003800000 */
.L_x_28097:
[----:B------:R-:W-:-:S06]  /*8b10*/  FMUL.FTZ R4, R4, 1 ;  /* 0x3f80000004047820 */ /* 0x000fcc0000410000 */
[----:B------:R-:W0:Y:S02]  /*8b20*/  F2F.F64.F32 R4, R4 ;  /* 0x0000000400047310 */ /* 0x000e240000201800 */
[----:B0-----:R0:W-:Y:S01]  /*8b30*/  STG.E.64 desc[UR36][R2.64], R4 ;  /* 0x0000000402007986 */ /* 0x0011e2000c101b24 */
[----:B------:R-:W-:Y:S05]  /*8b40*/  BRA `(.L_x_28092) ;  /* 0x0000000800787947 */ /* 0x000fea0003800000 */
.L_x_28087:
        /* <DEDUP_REMOVED lines=13> */
.L_x_28102:
        /* <DEDUP_REMOVED lines=16> */
.L_x_28105:
[----:B------:R-:W-:-:S04]  /*8d20*/  SHF.R.U32.HI R0, RZ, 0x18, R4 ;  /* 0x00000018ff007819 */ /* 0x000fc80000011604 */
[----:B------:R-:W-:-:S07]  /*8d30*/  LOP3.LUT R0, R5, 0x80, R0, 0xf8, !PT ;  /* 0x0000008005007812 */ /* 0x000fce00078ef800 */
.L_x_28104:
[----:B------:R-:W-:Y:S05]  /*8d40*/  BSYNC.RECONVERGENT B0 ;  /* 0x0000000000007941 */ /* 0x000fea0003800200 */
.L_x_28103:
[----:B------:R0:W-:Y:S01]  /*8d50*/  STG.E.U8 desc[UR36][R2.64], R0 ;  /* 0x0000000002007986 */ /* 0x0001e2000c101124 */
[----:B------:R-:W-:Y:S05]  /*8d60*/  BRA `(.L_x_28092) ;  /* 0x0000000400f07947 */ /* 0x000fea0003800000 */
.L_x_28101:
        /* <DEDUP_REMOVED lines=16> */
.L_x_28108:
[----:B------:R-:W-:-:S04]  /*8e70*/  SHF.R.U32.HI R0, RZ, 0x18, R4 ;  /* 0x00000018ff007819 */ /* 0x000fc80000011604 */
[----:B------:R-:W-:-:S04]  /*8e80*/  LOP3.LUT R5, R5, 0x80, R0, 0xf8, !PT ;  /* 0x0000008005057812 */ /* 0x000fc800078ef800 */
[----:B------:R-:W-:-:S07]  /*8e90*/  PRMT R0, R5, 0x7610, R0 ;  /* 0x0000761005007816 */ /* 0x000fce0000000000 */
.L_x_28107:
[----:B------:R-:W-:Y:S05]  /*8ea0*/  BSYNC.RECONVERGENT B0 ;  /* 0x0000000000007941 */ /* 0x000fea0003800200 */
.L_x_28106:
[----:B------:R0:W-:Y:S01]  /*8eb0*/  STG.E.U8 desc[UR36][R2.64], R0 ;  /* 0x0000000002007986 */ /* 0x0001e2000c101124 */
[----:B------:R-:W-:Y:S05]  /*8ec0*/  BRA `(.L_x_28092) ;  /* 0x0000000400987947 */ /* 0x000fea0003800000 */
.L_x_28100:
        /* <DEDUP_REMOVED lines=21> */
.L_x_28110:
[----:B------:R-:W0:Y:S02]  /*9020*/  F2I.U64.TRUNC R4, R4 ;  /* 0x0000000400047311 */ /* 0x000e24000020d800 */
[----:B0-----:R0:W-:Y:S01]  /*9030*/  STG.E.64 desc[UR36][R2.64], R4 ;  /* 0x0000000402007986 */ /* 0x0011e2000c101b24 */
[----:B------:R-:W-:Y:S05]  /*9040*/  BRA `(.L_x_28092) ;  /* 0x0000000400387947 */ /* 0x000fea0003800000 */
.L_x_28109:
[----:B------:R-:W0:Y:S02]  /*9050*/  F2I.FTZ.U32.TRUNC.NTZ R5, R4 ;  /* 0x0000000400057305 */ /* 0x000e24000021f000 */
[----:B0-----:R0:W-:Y:S01]  /*9060*/  STG.E desc[UR36][R2.64], R5 ;  /* 0x0000000502007986 */ /* 0x0011e2000c101924 */
[----:B------:R-:W-:Y:S05]  /*9070*/  BRA `(.L_x_28092) ;  /* 0x00000004002c7947 */ /* 0x000fea0003800000 */
.L_x_28099:
        /* <DEDUP_REMOVED lines=10> */
.L_x_28112:
[----:B------:R-:W-:Y:S01]  /*9120*/  FMUL.FTZ R4, R4, 1 ;  /* 0x3f80000004047820 */ /* 0x000fe20000410000 */
[----:B------:R-:W-:-:S05]  /*9130*/  CS2R R6, SRZ ;  /* 0x0000000000067805 */ /* 0x000fca000001ff00 */
[----:B------:R-:W0:Y:S02]  /*9140*/  F2F.F64.F32 R4, R4 ;  /* 0x0000000400047310 */ /* 0x000e240000201800 */
[----:B0-----:R0:W-:Y:S01]  /*9150*/  STG.E.128 desc[UR36][R2.64], R4 ;  /* 0x0000000402007986 */ /* 0x0011e2000c101d24 */
[----:B------:R-:W-:Y:S05]  /*9160*/  BRA `(.L_x_28092) ;  /* 0x0000000000f07947 */ /* 0x000fea0003800000 */
.L_x_28111:
[----:B------:R-:W-:-:S09]  /*9170*/  UISETP.NE.AND UP0, UPT, UR4, 0xf, UPT ;  /* 0x0000000f0400788c */ /* 0x000fd2000bf05270 */
[----:B------:R-:W-:Y:S05]  /*9180*/  BRA.U !UP0, `(.L_x_28113) ;  /* 0x0000000108e07547 */ /* 0x000fea000b800000 */
[----:B------:R-:W-:-:S09]  /*9190*/  UISETP.NE.AND UP0, UPT, UR4, 0x17, UPT ;  /* 0x000000170400788c */ /* 0x000fd2000bf05270 */
[----:B------:R-:W-:Y:S05]  /*91a0*/  BRA.U !UP0, `(.L_x_28114) ;  /* 0x00000001088c7547 */ /* 0x000fea000b800000 */
[----:B------:R-:W-:-:S09]  /*91b0*/  UISETP.NE.AND UP0, UPT, UR4, 0x18, UPT ;  /* 0x000000180400788c */ /* 0x000fd2000bf05270 */
[----:B------:R-:W-:Y:S05]  /*91c0*/  BRA.U !UP0, `(.L_x_28115) ;  /* 0x0000000108447547 */ /* 0x000fea000b800000 */
.L_x_28091:
        /* <DEDUP_REMOVED lines=16> */
.L_x_28116:
[----:B------:R-:W-:Y:S05]  /*92d0*/  BRA `(.L_x_28092) ;  /* 0x0000000000947947 */ /* 0x000fea0003800000 */
.L_x_28115:
        /* <DEDUP_REMOVED lines=12> */
.L_x_28118:
[----:B------:R-:W-:Y:S05]  /*93a0*/  BSYNC.RECONVERGENT B0 ;  /* 0x0000000000007941 */ /* 0x000fea0003800200 */
.L_x_28117:
[----:B------:R-:W-:-:S05]  /*93b0*/  LOP3.LUT R5, R0, 0x80, R7, 0xf8, !PT ;  /* 0x0000008000057812 */ /* 0x000fca00078ef807 */
[----:B------:R0:W-:Y:S01]  /*93c0*/  STG.E.U8 desc[UR36][R2.64], R5 ;  /* 0x0000000502007986 */ /* 0x0001e2000c101124 */
[----:B------:R-:W-:Y:S05]  /*93d0*/  BRA `(.L_x_28092) ;  /* 0x0000000000547947 */ /* 0x000fea0003800000 */
.L_x_28114:
        /* <DEDUP_REMOVED lines=11> */
.L_x_28120:
[----:B------:R-:W-:Y:S01]  /*9490*/  IMAD.MOV.U32 R0, RZ, RZ, 0x7f ;  /* 0x0000007fff007424 */ /* 0x000fe200078e00ff */
[----:B------:R-:W-:-:S04]  /*94a0*/  ISETP.GT.U32.AND P0, PT, R6, 0x7f800000, PT ;  /* 0x7f8000000600780c */ /* 0x000fc80003f04070 */
[----:B------:R-:W-:-:S09]  /*94b0*/  SEL R0, R0, 0x7c, P0 ;  /* 0x0000007c00007807 */ /* 0x000fd20000000000 */
.L_x_28121:
[----:B------:R-:W-:Y:S05]  /*94c0*/  BSYNC.RECONVERGENT B0 ;  /* 0x0000000000007941 */ /* 0x000fea0003800200 */
.L_x_28119:
[----:B------:R-:W-:-:S04]  /*94d0*/  SHF.R.U32.HI R5, RZ, 0x18, R4 ;  /* 0x00000018ff057819 */ /* 0x000fc80000011604 */
[----:B------:R-:W-:-:S05]  /*94e0*/  LOP3.LUT R5, R0, 0x80, R5, 0xf8, !PT ;  /* 0x0000008000057812 */ /* 0x000fca00078ef805 */
[----:B------:R0:W-:Y:S01]  /*94f0*/  STG.E.U8 desc[UR36][R2.64], R5 ;  /* 0x0000000502007986 */ /* 0x0001e2000c101124 */
[----:B------:R-:W-:Y:S05]  /*9500*/  BRA `(.L_x_28092) ;  /* 0x0000000000087947 */ /* 0x000fea0003800000 */
.L_x_28113:
[----:B------:R-:W-:-:S05]  /*9510*/  F2FP.BF16.F32.PACK_AB R0, RZ, R4 ;  /* 0x00000004ff00723e */ /* 0x000fca00000010ff */
[----:B------:R0:W-:Y:S02]  /*9520*/  STG.E.U16 desc[UR36][R2.64], R0 ;  /* 0x0000000002007986 */ /* 0x0001e4000c101524 */
.L_x_28092:
[----:B------:R-:W-:-:S07]  /*9530*/  IADD3 R17, PT, PT, R17, 0x80, RZ ;  /* 0x0000008011117810 */ /* 0x000fce0007ffe0ff */
.L_x_28054:
[----:B------:R-:W-:Y:S05]  /*9540*/  BSYNC.RECONVERGENT B7 ;  /* 0x0000000000077941 */ /* 0x000fea0003800200 */
.L_x_28053:
        /* <DEDUP_REMOVED lines=306> */
.L_x_28122:
[----:B------:R-:W0:Y:S01]  /*a870*/  LDCU.128 UR8, c[0x0][0x580] ;  /* 0x0000b000ff0877ac */ /* 0x000e220008000c00 */
[----:B------:R-:W-:Y:S01]  /*a880*/  BSSY.RECONVERGENT B6, `(.L_x_28123) ;  /* 0x00000df000067945 */ /* 0x000fe20003800200 */
        /* <DEDUP_REMOVED lines=18> */
.L_x_28127:
[----:B------:R-:W2:Y:S02]  /*a9b0*/  LDG.E.U8 R0, desc[UR36][R2.64] ;  /* 0x0000002402007981 */ /* 0x000ea4000c1e1100 */
[----:B--2---:R-:W-:Y:S01]  /*a9c0*/  I2FP.F32.U32 R0, R0 ;  /* 0x0000000000007245 */ /* 0x004fe20000201000 */
[----:B------:R-:W-:Y:S06]  /*a9d0*/  BRA `(.L_x_28129) ;  /* 0x0000000c00247947 */ /* 0x000fec0003800000 */
.L_x_28126:
        /* <DEDUP_REMOVED lines=9> */
.L_x_28131:
[----:B------:R-:W2:Y:S02]  /*aa70*/  LDG.E R0, desc[UR36][R2.64] ;  /* 0x0000002402007981 */ /* 0x000ea4000c1e1900 */
[----:B--2---:R-:W-:Y:S01]  /*aa80*/  I2FP.F32.S32 R0, R0 ;  /* 0x0000000000007245 */ /* 0x004fe20000201400 */
[----:B------:R-:W-:Y:S06]  /*aa90*/  BRA `(.L_x_28129) ;  /* 0x0000000800f47947 */ /* 0x000fec0003800000 */
.L_x_28130:
[----:B------:R-:W2:Y:S02]  /*aaa0*/  LDG.E.U16 R0, desc[UR36][R2.64] ;  /* 0x0000002402007981 */ /* 0x000ea4000c1e1500 */
[----:B--2---:R-:W2:Y:S01]  /*aab0*/  I2F.S16 R0, R0 ;  /* 0x0000000000007306 */ /* 0x004ea20000101400 */
[----:B------:R-:W-:Y:S05]  /*aac0*/  BRA `(.L_x_28129) ;  /* 0x0000000800e87947 */ /* 0x000fea0003800000 */
.L_x_28125:
        /* <DEDUP_REMOVED lines=8> */
.L_x_28133:
[----:B------:R-:W2:Y:S02]  /*ab50*/  LDG.E.U16 R0, desc[UR36][R2.64] ;  /* 0x0000002402007981 */ /* 0x000ea4000c1e1500 */
[----:B--2---:R-:W-:Y:S01]  /*ab60*/  HADD2.F32 R0, -RZ, R0.H0_H0 ;  /* 0x20000000ff007230 */ /* 0x004fe20000004100 */
[----:B------:R-:W-:Y:S06]  /*ab70*/  BRA `(.L_x_28129) ;  /* 0x0000000800bc7947 */ /* 0x000fec0003800000 */
.L_x_28132:
        /* <DEDUP_REMOVED lines=8> */
.L_x_28135:
[----:B------:R-:W2:Y:S02]  /*ac00*/  LDG.E.U16 R0, desc[UR36][R2.64] ;  /* 0x0000002402007981 */ /* 0x000ea4000c1e1500 */
[----:B--2---:R-:W-:Y:S01]  /*ac10*/  HADD2.F32 R0, -RZ, R0.H0_H0 ;  /* 0x20000000ff007230 */ /* 0x004fe20000004100 */
[----:B------:R-:W-:Y:S06]  /*ac20*/  BRA `(.L_x_28129) ;  /* 0x0000000800907947 */ /* 0x000fec0003800000 */
.L_x_28134:
[----:B------:R-:W2:Y:S01]  /*ac30*/  LDG.E.64 R2, desc[UR36][R2.64] ;  /* 0x0000002402027981 */ /* 0x000ea2000c1e1b00 */
[----:B------:R-:W-:Y:S01]  /*ac40*/  UMOV UR4, 0xf0000000 ;  /* 0xf000000000047882 */ /* 0x000fe20000000000 */
[----:B------:R-:W-:Y:S01]  /*ac50*/  UMOV UR5, 0x380fffff ;  /* 0x380fffff00057882 */ /* 0x000fe20000000000 */
[----:B--2---:R-:W0:Y:S01]  /*ac60*/  F2F.F32.F64 R0, R2 ;  /* 0x0000000200007310 */ /* 0x004e220000301000 */
[----:B------:R-:W-:-:S14]  /*ac70*/  DSETP.GEU.AND P0, PT, |R2|, UR4, PT ;  /* 0x0000000402007e2a */ /* 0x000fdc000bf0e200 */
[----:B0-----:R-:W-:Y:S01]  /*ac80*/  @!P0 FMUL R0, R0, 1.175494350822287508e-38 ;  /* 0x0080000000008820 */ /* 0x001fe20000400000 */
[----:B------:R-:W-:Y:S06]  /*ac90*/  BRA `(.L_x_28129) ;  /* 0x0000000800747947 */ /* 0x000fec0003800000 */
.L_x_28124:
        /* <DEDUP_REMOVED lines=12> */
.L_x_28138:
[----:B------:R-:W2:Y:S01]  /*ad60*/  LDG.E.64 R2, desc[UR36][R2.64] ;  /* 0x0000002402027981 */ /* 0x000ea2000c1e1b00 */
[----:B------:R-:W-:Y:S01]  /*ad70*/  UMOV UR4, 0xf0000000 ;  /* 0xf000000000047882 */ /* 0x000fe20000000000 */
[----:B------:R-:W-:Y:S01]  /*ad80*/  UMOV UR5, 0x380fffff ;  /* 0x380fffff00057882 */ /* 0x000fe20000000000 */
[----:B--2---:R-:W0:Y:S01]  /*ad90*/  F2F.F32.F64 R0, R2 ;  /* 0x0000000200007310 */ /* 0x004e220000301000 */
[----:B------:R-:W-:-:S14]  /*ada0*/  DSETP.GEU.AND P0, PT, |R2|, UR4, PT ;  /* 0x0000000402007e2a */ /* 0x000fdc000bf0e200 */
[----:B0-----:R-:W-:Y:S01]  /*adb0*/  @!P0 FMUL R0, R0, 1.175494350822287508e-38 ;  /* 0x0080000000008820 */ /* 0x001fe20000400000 */
[----:B------:R-:W-:Y:S06]  /*adc0*/  BRA `(.L_x_28129) ;  /* 0x0000000800287947 */ /* 0x000fec0003800000 */
.L_x_28137:
        /* <DEDUP_REMOVED lines=25> */
.L_x_28140:
        /* <DEDUP_REMOVED lines=12> */
.L_x_28139:
[----:B------:R-:W2:Y:S02]  /*b020*/  LDG.E.U16 R0, desc[UR36][R2.64] ;  /* 0x0000002402007981 */ /* 0x000ea4000c1e1500 */
[----:B--2---:R-:W-:Y:S01]  /*b030*/  IMAD.U32 R0, R0, 0x10000, RZ ;  /* 0x0001000000007824 */ /* 0x004fe200078e00ff */
[----:B------:R-:W-:Y:S06]  /*b040*/  BRA `(.L_x_28129) ;  /* 0x0000000400887947 */ /* 0x000fec0003800000 */
.L_x_28136:
        /* <DEDUP_REMOVED lines=11> */
.L_x_28143:
        /* <DEDUP_REMOVED lines=20> */
.L_x_28145:
[----:B------:R-:W-:Y:S05]  /*b240*/  BSYNC.RECONVERGENT B0 ;  /* 0x0000000000007941 */ /* 0x000fea0003800200 */
.L_x_28144:
[----:B------:R-:W-:Y:S02]  /*b250*/  SHF.L.U32 R0, R0, 0x14, RZ ;  /* 0x0000001400007819 */ /* 0x000fe400000006ff */
[----:B------:R-:W-:-:S04]  /*b260*/  LEA R2, R2, 0x3b800000, 0x17 ;  /* 0x3b80000002027811 */ /* 0x000fc800078eb8ff */
[----:B------:R-:W-:Y:S01]  /*b270*/  LOP3.LUT R0, R2, R0, R7, 0xfe, !PT ;  /* 0x0000000002007212 */ /* 0x000fe200078efe07 */
[----:B------:R-:W-:Y:S06]  /*b280*/  BRA `(.L_x_28129) ;  /* 0x0000000000f87947 */ /* 0x000fec0003800000 */
.L_x_28142:
        /* <DEDUP_REMOVED lines=20> */
.L_x_28147:
[----:B------:R-:W-:Y:S05]  /*b3d0*/  BSYNC.RECONVERGENT B0 ;  /* 0x0000000000007941 */ /* 0x000fea0003800200 */
.L_x_28146:
[----:B------:R-:W-:Y:S01]  /*b3e0*/  IMAD.SHL.U32 R0, R0, 0x200000, RZ ;  /* 0x0020000000007824 */ /* 0x000fe200078e00ff */
[----:B------:R-:W-:-:S04]  /*b3f0*/  LEA R2, R2, 0x37800000, 0x17 ;  /* 0x3780000002027811 */ /* 0x000fc800078eb8ff */
[----:B------:R-:W-:Y:S01]  /*b400*/  LOP3.LUT R0, R2, R0, R7, 0xfe, !PT ;  /* 0x0000000002007212 */ /* 0x000fe200078efe07 */
[----:B------:R-:W-:Y:S06]  /*b410*/  BRA `(.L_x_28129) ;  /* 0x0000000000947947 */ /* 0x000fec0003800000 */
.L_x_28141:
        /* <DEDUP_REMOVED lines=14> */
.L_x_28128:
        /* <DEDUP_REMOVED lines=16> */
.L_x_28150:
[----:B------:R-:W-:Y:S01]  /*b600*/  MOV R0, RZ ;  /* 0x000000ff00007202 */ /* 0x000fe20000000f00 */
[----:B------:R-:W-:Y:S06]  /*b610*/  BRA `(.L_x_28129) ;  /* 0x0000000000147947 */ /* 0x000fec0003800000 */
.L_x_28149:
[----:B------:R-:W2:Y:S02]  /*b620*/  LDG.E.64 R2, desc[UR36][R2.64] ;  /* 0x0000002402027981 */ /* 0x000ea4000c1e1b00 */
[----:B--2---:R0:W1:Y:S01]  /*b630*/  I2F.U64 R0, R2 ;  /* 0x0000000200007312 */ /* 0x0040620000301000 */
[----:B------:R-:W-:Y:S05]  /*b640*/  BRA `(.L_x_28129) ;  /* 0x0000000000087947 */ /* 0x000fea0003800000 */
.L_x_28148:
[----:B------:R-:W2:Y:S02]  /*b650*/  LDG.E R0, desc[UR36][R2.64] ;  /* 0x0000002402007981 */ /* 0x000ea4000c1e1900 */
[----:B--2---:R-:W-:-:S07]  /*b660*/  I2FP.F32.U32 R0, R0 ;  /* 0x0000000000007245 */ /* 0x004fce0000201000 */
.L_x_28129:
[----:B------:R-:W-:Y:S05]  /*b670*/  BSYNC.RECONVERGENT B6 ;  /* 0x0000000000067941 */ /* 0x000fea0003800200 */
.L_x_28123:
        /* <DEDUP_REMOVED lines=9> */
[----:B------:R-:W-:-:S13]  /*b710*/  LOP3.LUT P0, RZ, R18, 0x7fffffff, R3, 0xc8, !PT ;  /* 0x7fffffff12ff7812 */ /* 0x000fda000780c803 */
        /* <DEDUP_REMOVED lines=23> */
.L_x_28152:
[----:B------:R-:W-:-:S07]  /*b890*/  FADD.FTZ R18, R0, R5 ;  /* 0x0000000500127221 */ /* 0x000fce0000010000 */
.L_x_28153:
[----:B------:R-:W-:Y:S05]  /*b8a0*/  BSYNC.RECONVERGENT B0 ;  /* 0x0000000000007941 */ /* 0x000fea0003800200 */
.L_x_28151:
        /* <DEDUP_REMOVED lines=14> */
.L_x_28157:
[----:B------:R-:W0:Y:S02]  /*b990*/  F2I.S64.TRUNC R18, R18 ;  /* 0x0000001200127311 */ /* 0x000e24000020d900 */
[----:B0-----:R-:W-:-:S05]  /*b9a0*/  IMAD.MOV.U32 R3, RZ, RZ, R18 ;  /* 0x000000ffff037224 */ /* 0x001fca00078e0012 */
[----:B------:R-:W-:Y:S01]  /*b9b0*/  STG.E.U8 desc[UR36][R16.64], R3 ;  /* 0x0000000310007986 */ /* 0x000fe2000c101124 */
[----:B------:R-:W-:Y:S05]  /*b9c0*/  EXIT ;  /* 0x000000000000794d */ /* 0x000fea0003800000 */
.L_x_28156:
        /* <DEDUP_REMOVED lines=9> */
.L_x_28160:
[----:B------:R-:W0:Y:S02]  /*ba60*/  F2I.FTZ.TRUNC.NTZ R3, R18 ;  /* 0x0000001200037305 */ /* 0x000e24000021f100 */
[----:B0-----:R-:W-:Y:S01]  /*ba70*/  STG.E desc[UR36][R16.64], R3 ;  /* 0x0000000310007986 */ /* 0x001fe2000c101924 */
[----:B------:R-:W-:Y:S05]  /*ba80*/  EXIT ;  /* 0x000000000000794d */ /* 0x000fea0003800000 */
.L_x_28159:
[----:B------:R-:W0:Y:S02]  /*ba90*/  F2I.FTZ.TRUNC.NTZ R3, R18 ;  /* 0x0000001200037305 */ /* 0x000e24000021f100 */
[----:B0-----:R-:W-:Y:S01]  /*baa0*/  STG.E.U16 desc[UR36][R16.64], R3 ;  /* 0x0000000310007986 */ /* 0x001fe2000c101524 */
[----:B------:R-:W-:Y:S05]  /*bab0*/  EXIT ;  /* 0x000000000000794d */ /* 0x000fea0003800000 */
.L_x_28155:
        /* <DEDUP_REMOVED lines=8> */
.L_x_28162:
[----:B------:R-:W-:-:S05]  /*bb40*/  F2FP.F16.F32.PACK_AB R18, RZ, R18 ;  /* 0x00000012ff12723e */ /* 0x000fca00000000ff */
[----:B------:R-:W-:Y:S01]  /*bb50*/  STG.E.U16 desc[UR36][R16.64], R18 ;  /* 0x0000001210007986 */ /* 0x000fe2000c101524 */
[----:B------:R-:W-:Y:S05]  /*bb60*/  EXIT ;  /* 0x000000000000794d */ /* 0x000fea0003800000 */
.L_x_28161:
        /* <DEDUP_REMOVED lines=9> */
.L_x_28164:
[----:B------:R-:W-:-:S04]  /*bc00*/  F2FP.F16.F32.PACK_AB R3, RZ, R18 ;  /* 0x00000012ff03723e */ /* 0x000fc800000000ff */
[----:B------:R-:W-:-:S05]  /*bc10*/  PRMT R3, R3, 0x5410, RZ ;  /* 0x0000541003037816 */ /* 0x000fca00000000ff */
[----:B------:R-:W-:Y:S01]  /*bc20*/  STG.E desc[UR36][R16.64], R3 ;  /* 0x0000000310007986 */ /* 0x000fe2000c101924 */
[----:B------:R-:W-:Y:S05]  /*bc30*/  EXIT ;  /* 0x000000000000794d */ /* 0x000fea0003800000 */
.L_x_28163:
[----:B------:R-:W-:-:S06]  /*bc40*/  FMUL.FTZ R2, R18, 1 ;  /* 0x3f80000012027820 */ /* 0x000fcc0000410000 */
[----:B------:R-:W0:Y:S02]  /*bc50*/  F2F.F64.F32 R2, R2 ;  /* 0x0000000200027310 */ /* 0x000e240000201800 */
[----:B0-----:R-:W-:Y:S01]  /*bc60*/  STG.E.64 desc[UR36][R16.64], R2 ;  /* 0x0000000210007986 */ /* 0x001fe2000c101b24 */
[----:B------:R-:W-:Y:S05]  /*bc70*/  EXIT ;  /* 0x000000000000794d */ /* 0x000fea0003800000 */
.L_x_28154:
        /* <DEDUP_REMOVED lines=13> */
.L_x_28168:
        /* <DEDUP_REMOVED lines=16> */
.L_x_28171:
[----:B------:R-:W-:-:S04]  /*be50*/  SHF.R.U32.HI R18, RZ, 0x18, R18 ;  /* 0x00000018ff127819 */ /* 0x000fc80000011612 */
[----:B------:R-:W-:-:S04]  /*be60*/  LOP3.LUT R3, R3, 0x80, R18, 0xf8, !PT ;  /* 0x0000008003037812 */ /* 0x000fc800078ef812 */
[----:B------:R-:W-:-:S07]  /*be70*/  PRMT R8, R3, 0x7610, R8 ;  /* 0x0000761003087816 */ /* 0x000fce0000000008 */
.L_x_28170:
[----:B------:R-:W-:Y:S05]  /*be80*/  BSYNC.RECONVERGENT B0 ;  /* 0x0000000000007941 */ /* 0x000fea0003800200 */
.L_x_28169:
[----:B------:R-:W-:Y:S01]  /*be90*/  STG.E.U8 desc[UR36][R16.64], R8 ;  /* 0x0000000810007986 */ /* 0x000fe2000c101124 */
[----:B------:R-:W-:Y:S05]  /*bea0*/  EXIT ;  /* 0x000000000000794d */ /* 0x000fea0003800000 */
.L_x_28167:
        /* <DEDUP_REMOVED lines=16> */
.L_x_28174:
[----:B------:R-:W-:-:S04]  /*bfb0*/  SHF.R.U32.HI R18, RZ, 0x18, R18 ;  /* 0x00000018ff127819 */ /* 0x000fc80000011612 */
[----:B------:R-:W-:-:S04]  /*bfc0*/  LOP3.LUT R3, R3, 0x80, R18, 0xf8, !PT ;  /* 0x0000008003037812 */ /* 0x000fc800078ef812 */
[----:B------:R-:W-:-:S07]  /*bfd0*/  PRMT R8, R3, 0x7610, R8 ;  /* 0x0000761003087816 */ /* 0x000fce0000000008 */
.L_x_28173:
[----:B------:R-:W-:Y:S05]  /*bfe0*/  BSYNC.RECONVERGENT B0 ;  /* 0x0000000000007941 */ /* 0x000fea0003800200 */
.L_x_28172:
[----:B------:R-:W-:Y:S01]  /*bff0*/  STG.E.U8 desc[UR36][R16.64], R8 ;  /* 0x0000000810007986 */ /* 0x000fe2000c101124 */
[----:B------:R-:W-:Y:S05]  /*c000*/  EXIT ;  /* 0x000000000000794d */ /* 0x000fea0003800000 */
.L_x_28166:
        /* <DEDUP_REMOVED lines=21> */
.L_x_28176:
[----:B------:R-:W0:Y:S02]  /*c160*/  F2I.U64.TRUNC R18, R18 ;  /* 0x0000001200127311 */ /* 0x000e24000020d800 */
[----:B0-----:R-:W-:Y:S01]  /*c170*/  STG.E.64 desc[UR36][R16.64], R18 ;  /* 0x0000001210007986 */ /* 0x001fe2000c101b24 */
[----:B------:R-:W-:Y:S05]  /*c180*/  EXIT ;  /* 0x000000000000794d */ /* 0x000fea0003800000 */
.L_x_28175:
[----:B------:R-:W0:Y:S02]  /*c190*/  F2I.FTZ.U32.TRUNC.NTZ R3, R18 ;  /* 0x0000001200037305 */ /* 0x000e24000021f000 */
[----:B0-----:R-:W-:Y:S01]  /*c1a0*/  STG.E desc[UR36][R16.64], R3 ;  /* 0x0000000310007986 */ /* 0x001fe2000c101924 */
[----:B------:R-:W-:Y:S05]  /*c1b0*/  EXIT ;  /* 0x000000000000794d */ /* 0x000fea0003800000 */
.L_x_28165:
        /* <DEDUP_REMOVED lines=10> */
.L_x_28178:
[----:B------:R-:W-:Y:S01]  /*c260*/  FMUL.FTZ R4, R18, 1 ;  /* 0x3f80000012047820 */ /* 0x000fe20000410000 */
[----:B------:R-:W-:-:S05]  /*c270*/  CS2R R6, SRZ ;  /* 0x0000000000067805 */ /* 0x000fca000001ff00 */
[----:B------:R-:W0:Y:S02]  /*c280*/  F2F.F64.F32 R4, R4 ;  /* 0x0000000400047310 */ /* 0x000e240000201800 */
[----:B0-----:R-:W-:Y:S01]  /*c290*/  STG.E.128 desc[UR36][R16.64], R4 ;  /* 0x0000000410007986 */ /* 0x001fe2000c101d24 */
[----:B------:R-:W-:Y:S05]  /*c2a0*/  EXIT ;  /* 0x000000000000794d */ /* 0x000fea0003800000 */
.L_x_28177:
[----:B------:R-:W-:-:S09]  /*c2b0*/  UISETP.NE.AND UP0, UPT, UR4, 0xf, UPT ;  /* 0x0000000f0400788c */ /* 0x000fd2000bf05270 */
[----:B------:R-:W-:Y:S05]  /*c2c0*/  BRA.U !UP0, `(.L_x_28179) ;  /* 0x0000000108e07547 */ /* 0x000fea000b800000 */
[----:B------:R-:W-:-:S09]  /*c2d0*/  UISETP.NE.AND UP0, UPT, UR4, 0x17, UPT ;  /* 0x000000170400788c */ /* 0x000fd2000bf05270 */
[----:B------:R-:W-:Y:S05]  /*c2e0*/  BRA.U !UP0, `(.L_x_28180) ;  /* 0x00000001088c7547 */ /* 0x000fea000b800000 */
[----:B------:R-:W-:-:S09]  /*c2f0*/  UISETP.NE.AND UP0, UPT, UR4, 0x18, UPT ;  /* 0x000000180400788c */ /* 0x000fd2000bf05270 */
[----:B------:R-:W-:Y:S05]  /*c300*/  BRA.U !UP0, `(.L_x_28181) ;  /* 0x0000000108447547 */ /* 0x000fea000b800000 */
.L_x_28158:
        /* <DEDUP_REMOVED lines=16> */
.L_x_28182:
[----:B------:R-:W-:Y:S05]  /*c410*/  EXIT ;  /* 0x000000000000794d */ /* 0x000fea0003800000 */
.L_x_28181:
        /* <DEDUP_REMOVED lines=12> */
.L_x_28184:
[----:B------:R-:W-:Y:S05]  /*c4e0*/  BSYNC.RECONVERGENT B0 ;  /* 0x0000000000007941 */ /* 0x000fea0003800200 */
.L_x_28183:
[----:B------:R-:W-:-:S05]  /*c4f0*/  LOP3.LUT R3, R0, 0x80, R5, 0xf8, !PT ;  /* 0x0000008000037812 */ /* 0x000fca00078ef805 */
[----:B------:R-:W-:Y:S01]  /*c500*/  STG.E.U8 desc[UR36][R16.64], R3 ;  /* 0x0000000310007986 */ /* 0x000fe2000c101124 */
[----:B------:R-:W-:Y:S05]  /*c510*/  EXIT ;  /* 0x000000000000794d */ /* 0x000fea0003800000 */
.L_x_28180:
        /* <DEDUP_REMOVED lines=11> */
.L_x_28186:
[----:B------:R-:W-:Y:S01]  /*c5d0*/  IMAD.MOV.U32 R0, RZ, RZ, 0x7f ;  /* 0x0000007fff007424 */ /* 0x000fe200078e00ff */
[----:B------:R-:W-:-:S04]  /*c5e0*/  ISETP.GT.U32.AND P0, PT, R2, 0x7f800000, PT ;  /* 0x7f8000000200780c */ /* 0x000fc80003f04070 */
[----:B------:R-:W-:-:S09]  /*c5f0*/  SEL R0, R0, 0x7c, P0 ;  /* 0x0000007c00007807 */ /* 0x000fd20000000000 */
.L_x_28187:
[----:B------:R-:W-:Y:S05]  /*c600*/  BSYNC.RECONVERGENT B0 ;  /* 0x0000000000007941 */ /* 0x000fea0003800200 */
.L_x_28185:
[----:B------:R-:W-:-:S04]  /*c610*/  SHF.R.U32.HI R3, RZ, 0x18, R18 ;  /* 0x00000018ff037819 */ /* 0x000fc80000011612 */
[----:B------:R-:W-:-:S05]  /*c620*/  LOP3.LUT R3, R0, 0x80, R3, 0xf8, !PT ;  /* 0x0000008000037812 */ /* 0x000fca00078ef803 */
[----:B------:R-:W-:Y:S01]  /*c630*/  STG.E.U8 desc[UR36][R16.64], R3 ;  /* 0x0000000310007986 */ /* 0x000fe2000c101124 */
[----:B------:R-:W-:Y:S05]  /*c640*/  EXIT ;  /* 0x000000000000794d */ /* 0x000fea0003800000 */
.L_x_28179:
[----:B------:R-:W-:-:S05]  /*c650*/  F2FP.BF16.F32.PACK_AB R18, RZ, R18 ;  /* 0x00000012ff12723e */ /* 0x000fca00000010ff */
[----:B------:R-:W-:Y:S01]  /*c660*/  STG.E.U16 desc[UR36][R16.64], R18 ;  /* 0x0000001210007986 */ /* 0x000fe2000c101524 */
[----:B------:R-:W-:Y:S05]  /*c670*/  EXIT ;  /* 0x000000000000794d */ /* 0x000fea0003800000 */
.L_x_28188:
        /* <DEDUP_REMOVED lines=16> */
.L_x_32568:


//--------------------- .text._ZN2at6native27unrolled_elementwise_kernelINS0_13BUnaryFunctorIfffZZZNS0_21nextafter_kernel_cudaERNS_18TensorIteratorBaseEENKUlvE_clEvENKUlvE0_clEvEUlffE_EESt5arrayIPcLm2EELi4E23TrivialOffsetCalculatorILi1EjESD_NS0_6memory12LoadWithCastILi1EEENSE_13StoreWithCastILi1EEEEEviT_T0_T2_T3_T4_T5_ --------------------------
	.section	.text._ZN2at6native27unrolled_elementwise_kernelINS0_13BUnaryFunctorIfffZZZNS0_21nextafter_kernel_cudaERNS_18TensorIteratorBaseEENKUlvE_clEvENKUlvE0_clEvEUlffE_EESt5arrayIPcLm2EELi4E23TrivialOffsetCalculatorILi1EjESD_NS0_6memory12LoadWithCastILi1EEENSE_13StoreWithCastILi1EEEEEviT_T0_T2_T3_T4_T5_,"ax",@progbits
	.align	128
        .global         _ZN2at6native27unrolled_elementwise_kernelINS0_13BUnaryFunctorIfffZZZNS0_21nextafter_kernel_cudaERNS_18TensorIteratorBaseEENKUlvE_clEvENKUlvE0_clEvEUlffE_EESt5arrayIPcLm2EELi4E23TrivialOffsetCalculatorILi1EjESD_NS0_6memory12LoadWithCastILi1EEENSE_13StoreWithCastILi1EEEEEviT_T0_T2_T3_T4_T5_
        .type           _ZN2at6native27unrolled_elementwise_kernelINS0_13BUnaryFunctorIfffZZZNS0_21nextafter_kernel_cudaERNS_18TensorIteratorBaseEENKUlvE_clEvENKUlvE0_clEvEUlffE_EESt5arrayIPcLm2EELi4E23TrivialOffsetCalculatorILi1EjESD_NS0_6memory12LoadWithCastILi1EEENSE_13StoreWithCastILi1EEEEEviT_T0_T2_T3_T4_T5_,@function
        .size           _ZN2at6native27unrolled_elementwise_kernelINS0_13BUnaryFunctorIfffZZZNS0_21nextafter_kernel_cudaERNS_18TensorIteratorBaseEENKUlvE_clEvENKUlvE0_clEvEUlffE_EESt5arrayIPcLm2EELi4E23TrivialOffsetCalculatorILi1EjESD_NS0_6memory12LoadWithCastILi1EEENSE_13StoreWithCastILi1EEEEEviT_T0_T2_T3_T4_T5_,(.L_x_32569 - _ZN2at6native27unrolled_elementwise_kernelINS0_13BUnaryFunctorIfffZZZNS0_21nextafter_kernel_cudaERNS_18TensorIteratorBaseEENKUlvE_clEvENKUlvE0_clEvEUlffE_EESt5arrayIPcLm2EELi4E23TrivialOffsetCalculatorILi1EjESD_NS0_6memory12LoadWithCastILi1EEENSE_13StoreWithCastILi1EEEEEviT_T0_T2_T3_T4_T5_)
        .other          _ZN2at6native27unrolled_elementwise_kernelINS0_13BUnaryFunctorIfffZZZNS0_21nextafter_kernel_cudaERNS_18TensorIteratorBaseEENKUlvE_clEvENKUlvE0_clEvEUlffE_EESt5arrayIPcLm2EELi4E23TrivialOffsetCalculatorILi1EjESD_NS0_6memory12LoadWithCastILi1EEENSE_13StoreWithCastILi1EEEEEviT_T0_T2_T3_T4_T5_,@"STO_CUDA_ENTRY STV_DEFAULT"
_ZN2at6native27unrolled_elementwise_kernelINS0_13BUnaryFunctorIfffZZZNS0_21nextafter_kernel_cudaERNS_18TensorIteratorBaseEENKUlvE_clEvENKUlvE0_clEvEUlffE_EESt5arrayIPcLm2EELi4E23TrivialOffsetCalculatorILi1EjESD_NS0_6memory12LoadWithCastILi1EEENSE_13StoreWithCastILi1EEEEEviT_T0_T2_T3_T4_T5_:
.text._ZN2at6native27unrolled_elementwise_kernelINS0_13BUnaryFunctorIfffZZZNS0_21nextafter_kernel_cudaERNS_18TensorIteratorBaseEENKUlvE_clEvENKUlvE0_clEvEUlffE_EESt5arrayIPcLm2EELi4E23TrivialOffsetCalculatorILi1EjESD_NS0_6memory12LoadWithCastILi1EEENSE_13StoreWithCastILi1EEEEEviT_T0_T2_T3_T4_T5_:
        /* <DEDUP_REMOVED lines=33> */
.L_x_28195:
[----:B------:R-:W2:Y:S02]  /*0210*/  LDG.E.U8 R4, desc[UR36][R4.64] ;  /* 0x0000002404047981 */ /* 0x000ea4000c1e1100 */
[----:B--2---:R-:W-:Y:S01]  /*0220*/  I2FP.F32.U32 R22, R4 ;  /* 0x0000000400167245 */ /* 0x004fe20000201000 */
[----:B------:R-:W-:Y:S06]  /*0230*/  BRA `(.L_x_28197) ;  /* 0x0000000c00287947 */ /* 0x000fec0003800000 */
.L_x_28194:
        /* <DEDUP_REMOVED lines=9> */
.L_x_28199:
[----:B------:R-:W2:Y:S02]  /*02d0*/  LDG.E R4, desc[UR36][R4.64] ;  /* 0x0000002404047981 */ /* 0x000ea4000c1e1900 */
[----:B--2---:R-:W-:Y:S01]  /*02e0*/  I2FP.F32.S32 R22, R4 ;  /* 0x0000000400167245 */ /* 0x004fe20000201400 */
[----:B------:R-:W-:Y:S06]  /*02f0*/  BRA `(.L_x_28197) ;  /* 0x0000000800f87947 */ /* 0x000fec0003800000 */
.L_x_28198:
[----:B------:R-:W2:Y:S02]  /*0300*/  LDG.E.U16 R4, desc[UR36][R4.64] ;  /* 0x0000002404047981 */ /* 0x000ea4000c1e1500 */
[----:B--2---:R2:W3:Y:S01]  /*0310*/  I2F.S16 R22, R4 ;  /* 0x0000000400167306 */ /* 0x0044e20000101400 */
[----:B------:R-:W-:Y:S05]  /*0320*/  BRA `(.L_x_28197) ;  /* 0x0000000800ec7947 */ /* 0x000fea0003800000 */
.L_x_28193:
        /* <DEDUP_REMOVED lines=8> */
.L_x_28201:
[----:B------:R-:W2:Y:S02]  /*03b0*/  LDG.E.U16 R4, desc[UR36][R4.64] ;  /* 0x0000002404047981 */ /* 0x000ea4000c1e1500 */
[----:B--2---:R-:W-:Y:S01]  /*03c0*/  HADD2.F32 R22, -RZ, R4.H0_H0 ;  /* 0x20000004ff167230 */ /* 0x004fe20000004100 */
[----:B------:R-:W-:Y:S06]  /*03d0*/  BRA `(.L_x_28197) ;  /* 0x0000000800c07947 */ /* 0x000fec0003800000 */
.L_x_28200:
        /* <DEDUP_REMOVED lines=8> */
.L_x_28203:
[----:B------:R-:W2:Y:S02]  /*0460*/  LDG.E.U16 R4, desc[UR36][R4.64] ;  /* 0x0000002404047981 */ /* 0x000ea4000c1e1500 */
[----:B--2---:R-:W-:Y:S01]  /*0470*/  HADD2.F32 R22, -RZ, R4.H0_H0 ;  /* 0x20000004ff167230 */ /* 0x004fe20000004100 */
[----:B------:R-:W-:Y:S06]  /*0480*/  BRA `(.L_x_28197) ;  /* 0x0000000800947947 */ /* 0x000fec0003800000 */
.L_x_28202:
[----:B------:R-:W2:Y:S01]  /*0490*/  LDG.E.64 R4, desc[UR36][R4.64] ;  /* 0x0000002404047981 */ /* 0x000ea2000c1e1b00 */
[----:B------:R-:W-:Y:S01]  /*04a0*/  UMOV UR4, 0xf0000000 ;  /* 0xf000000000047882 */ /* 0x000fe20000000000 */
[----:B------:R-:W-:Y:S01]  /*04b0*/  UMOV UR5, 0x380fffff ;  /* 0x380fffff00057882 */ /* 0x000fe20000000000 */
[----:B--2---:R-:W0:Y:S01]  /*04c0*/  F2F.F32.F64 R22, R4 ;  /* 0x0000000400167310 */ /* 0x004e220000301000 */
[----:B------:R-:W-:-:S14]  /*04d0*/  DSETP.GEU.AND P0, PT, |R4|, UR4, PT ;  /* 0x0000000404007e2a */ /* 0x000fdc000bf0e200 */
[----:B0-----:R-:W-:Y:S01]  /*04e0*/  @!P0 FMUL R22, R22, 1.175494350822287508e-38 ;  /* 0x0080000016168820 */ /* 0x001fe20000400000 */
[----:B------:R-:W-:Y:S06]  /*04f0*/  BRA `(.L_x_28197) ;  /* 0x0000000800787947 */ /* 0x000fec0003800000 */
.L_x_28192:
        /* <DEDUP_REMOVED lines=12> */
.L_x_28206:
[----:B------:R-:W2:Y:S01]  /*05c0*/  LDG.E.64 R4, desc[UR36][R4.64] ;  /* 0x0000002404047981 */ /* 0x000ea2000c1e1b00 */
[----:B------:R-:W-:Y:S01]  /*05d0*/  UMOV UR4, 0xf0000000 ;  /* 0xf000000000047882 */ /* 0x000fe20000000000 */
[----:B------:R-:W-:Y:S01]  /*05e0*/  UMOV UR5, 0x380fffff ;  /* 0x380fffff00057882 */ /* 0x000fe20000000000 */
[----:B--2---:R-:W0:Y:S01]  /*05f0*/  F2F.F32.F64 R22, R4 ;  /* 0x0000000400167310 */ /* 0x004e220000301000 */
[----:B------:R-:W-:-:S14]  /*0600*/  DSETP.GEU.AND P0, PT, |R4|, UR4, PT ;  /* 0x0000000404007e2a */ /* 0x000fdc000bf0e200 */
[----:B0-----:R-:W-:Y:S01]  /*0610*/  @!P0 FMUL R22, R22, 1.175494350822287508e-38 ;  /* 0x0080000016168820 */ /* 0x001fe20000400000 */
[----:B------:R-:W-:Y:S06]  /*0620*/  BRA `(.L_x_28197) ;  /* 0x00000008002c7947 */ /* 0x000fec0003800000 */
.L_x_28205:
        /* <DEDUP_REMOVED lines=25> */
.L_x_28208:
        /* <DEDUP_REMOVED lines=13> */
.L_x_28207:
[----:B------:R-:W2:Y:S02]  /*0890*/  LDG.E.U16 R4, desc[UR36][R4.64] ;  /* 0x0000002404047981 */ /* 0x000ea4000c1e1500 */
[----:B--2---:R-:W-:Y:S01]  /*08a0*/  IMAD.U32 R22, R4, 0x10000, RZ ;  /* 0x0001000004167824 */ /* 0x004fe200078e00ff */
[----:B------:R-:W-:Y:S06]  /*08b0*/  BRA `(.L_x_28197) ;  /* 0x0000000400887947 */ /* 0x000fec0003800000 */
.L_x_28204:
        /* <DEDUP_REMOVED lines=11> */
.L_x_28211:
        /* <DEDUP_REMOVED lines=20> */
.L_x_28213:
[----:B------:R-:W-:Y:S05]  /*0ab0*/  BSYNC.RECONVERGENT B0 ;  /* 0x0000000000007941 */ /* 0x000fea0003800200 */
.L_x_28212:
[----:B------:R-:W-:Y:S01]  /*0ac0*/  IMAD.SHL.U32 R0, R0, 0x100000, RZ ;  /* 0x0010000000007824 */ /* 0x000fe200078e00ff */
[----:B------:R-:W-:-:S04]  /*0ad0*/  LEA R3, R3, 0x3b800000, 0x17 ;  /* 0x3b80000003037811 */ /* 0x000fc800078eb8ff */
[----:B------:R-:W-:Y:S01]  /*0ae0*/  LOP3.LUT R22, R3, R0, R7, 0xfe, !PT ;  /* 0x0000000003167212 */ /* 0x000fe200078efe07 */
[----:B------:R-:W-:Y:S06]  /*0af0*/  BRA `(.L_x_28197) ;  /* 0x0000000000f87947 */ /* 0x000fec0003800000 */
.L_x_28210:
        /* <DEDUP_REMOVED lines=20> */
.L_x_28215:
[----:B------:R-:W-:Y:S05]  /*0c40*/  BSYNC.RECONVERGENT B0 ;  /* 0x0000000000007941 */ /* 0x000fea0003800200 */
.L_x_28214:
[----:B------:R-:W-:Y:S01]  /*0c50*/  IMAD.SHL.U32 R0, R0, 0x200000, RZ ;  /* 0x0020000000007824 */ /* 0x000fe200078e00ff */
[----:B------:R-:W-:-:S04]  /*0c60*/  LEA R3, R3, 0x37800000, 0x17 ;  /* 0x3780000003037811 */ /* 0x000fc800078eb8ff */
[----:B------:R-:W-:Y:S01]  /*0c70*/  LOP3.LUT R22, R3, R0, R7, 0xfe, !PT ;  /* 0x0000000003167212 */ /* 0x000fe200078efe07 */
[----:B------:R-:W-:Y:S06]  /*0c80*/  BRA `(.L_x_28197) ;  /* 0x0000000000947947 */ /* 0x000fec0003800000 */
.L_x_28209:
[----:B------:R-:W-:-:S09]  /*0c90*/  UISETP.NE.AND UP0, UPT, UR4, 0x1c, UPT ;  /* 0x0000001c0400788c */ /* 0x000fd2000bf05270 */
[----:B------:R-:W-:Y:S05]  /*0ca0*/  BRA.U !UP0, `(.L_x_28216) ;  /* 0x0000000108847547 */ /* 0x000fea000b800000 */
[----:B------:R-:W-:-:S09]  /*0cb0*/  UISETP.NE.AND UP0, UPT, UR4, 0x1d, UPT ;  /* 0x0000001d0400788c */ /* 0x000fd2000bf05270 */
[----:B------:R-:W-:Y:S05]  /*0cc0*/  BRA.U !UP0, `(.L_x_28217) ;  /* 0x0000000108707547 */ /* 0x000fea000b800000 */
[----:B------:R-:W-:-:S09]  /*0cd0*/  UISETP.NE.AND UP0, UPT, UR4, 0x2c, UPT ;  /* 0x0000002c0400788c */ /* 0x000fd2000bf05270 */
[----:B------:R-:W-:Y:S05]  /*0ce0*/  BRA.U !UP0, `(.L_x_28218) ;  /* 0x0000000108487547 */ /* 0x000fea000b800000 */
.L_x_28196:
        /* <DEDUP_REMOVED lines=16> */
.L_x_28219:
[----:B------:R-:W-:Y:S01]  /*0df0*/  IMAD.MOV.U32 R22, RZ, RZ, RZ ;  /* 0x000000ffff167224 */ /* 0x000fe200078e00ff */
[----:B------:R-:W-:Y:S06]  /*0e00*/  BRA `(.L_x_28197) ;  /* 0x0000000000347947 */ /* 0x000fec0003800000 */
.L_x_28218:
        /* <DEDUP_REMOVED lines=8> */
.L_x_28217:
[----:B------:R-:W2:Y:S02]  /*0e90*/  LDG.E.64 R22, desc[UR36][R4.64] ;  /* 0x0000002404167981 */ /* 0x000ea4000c1e1b00 */
[----:B--2---:R0:W1:Y:S01]  /*0ea0*/  I2F.U64 R22, R22 ;  /* 0x0000001600167312 */ /* 0x0040620000301000 */
[----:B------:R-:W-:Y:S05]  /*0eb0*/  BRA `(.L_x_28197) ;  /* 0x0000000000087947 */ /* 0x000fea0003800000 */
.L_x_28216:
[----:B------:R-:W2:Y:S02]  /*0ec0*/  LDG.E R4, desc[UR36][R4.64] ;  /* 0x0000002404047981 */ /* 0x000ea4000c1e1900 */
[----:B--2---:R-:W-:-:S07]  /*0ed0*/  I2FP.F32.U32 R22, R4 ;  /* 0x0000000400167245 */ /* 0x004fce0000201000 */
.L_x_28197:
[----:B------:R-:W-:Y:S05]  /*0ee0*/  BSYNC.RECONVERGENT B6 ;  /* 0x0000000000067941 */ /* 0x000fea0003800200 */
.L_x_28191:
[----:B------:R-:W-:-:S07]  /*0ef0*/  VIADD R18, R19, 0x80 ;  /* 0x0000008013127836 */ /* 0x000fce0000000000 */
.L_x_28190:
[----:B------:R-:W-:Y:S05]  /*0f00*/  BSYNC.RECONVERGENT B7 ;  /* 0x0000000000077941 */ /* 0x000fea0003800200 */
.L_x_28189:
        /* <DEDUP_REMOVED lines=25> */
.L_x_28226:
[----:B------:R-:W2:Y:S02]  /*10a0*/  LDG.E.U8 R4, desc[UR36][R4.64] ;  /* 0x0000002404047981 */ /* 0x000ea4000c1e1100 */
[----:B--2---:R-:W-:Y:S01]  /*10b0*/  I2FP.F32.U32 R24, R4 ;  /* 0x0000000400187245 */ /* 0x004fe20000201000 */
[----:B------:R-:W-:Y:S06]  /*10c0*/  BRA `(.L_x_28228) ;  /* 0x0000000c00287947 */ /* 0x000fec0003800000 */
.L_x_28225:
        /* <DEDUP_REMOVED lines=9> */
.L_x_28230:
[----:B------:R-:W2:Y:S02]  /*1160*/  LDG.E R4, desc[UR36][R4.64] ;  /* 0x0000002404047981 */ /* 0x000ea4000c1e1900 */
[----:B--2---:R-:W-:Y:S01]  /*1170*/  I2FP.F32.S32 R24, R4 ;  /* 0x0000000400187245 */ /* 0x004fe20000201400 */
[----:B------:R-:W-:Y:S06]  /*1180*/  BRA `(.L_x_28228) ;  /* 0x0000000800f87947 */ /* 0x000fec0003800000 */
.L_x_28229:
[----:B------:R-:W2:Y:S02]  /*1190*/  LDG.E.U16 R4, desc[UR36][R4.64] ;  /* 0x0000002404047981 */ /* 0x000ea4000c1e1500 */
[----:B--2---:R0:W2:Y:S01]  /*11a0*/  I2F.S16 R24, R4 ;  /* 0x0000000400187306 */ /* 0x0040a20000101400 */
[----:B------:R-:W-:Y:S05]  /*11b0*/  BRA `(.L_x_28228) ;  /* 0x0000000800ec7947 */ /* 0x000fea0003800000 */
.L_x_28224:
        /* <DEDUP_REMOVED lines=8> */
.L_x_28232:
[----:B------:R-:W2:Y:S02]  /*1240*/  LDG.E.U16 R4, desc[UR36][R4.64] ;  /* 0x0000002404047981 */ /* 0x000ea4000c1e1500 */
[----:B--2---:R-:W-:Y:S01]  /*1250*/  HADD2.F32 R24, -RZ, R4.H0_H0 ;  /* 0x20000004ff187230 */ /* 0x004fe20000004100 */
[----:B------:R-:W-:Y:S06]  /*1260*/  BRA `(.L_x_28228) ;  /* 0x0000000800c07947 */ /* 0x000fec0003800000 */
.L_x_28231:
        /* <DEDUP_REMOVED lines=8> */
.L_x_28234:
[----:B------:R-:W2:Y:S02]  /*12f0*/  LDG.E.U16 R4, desc[UR36][R4.64] ;  /* 0x0000002404047981 */ /* 0x000ea4000c1e1500 */
[----:B--2---:R-:W-:Y:S01]  /*1300*/  HADD2.F32 R24, -RZ, R4.H0_H0 ;  /* 0x20000004ff187230 */ /* 0x004fe20000004100 */
[----:B------:R-:W-:Y:S06]  /*1310*/  BRA `(.L_x_28228) ;  /* 0x0000000800947947 */ /* 0x000fec0003800000 */
.L_x_28233:
[----:B------:R-:W2:Y:S01]  /*1320*/  LDG.E.64 R4, desc[UR36][R4.64] ;  /* 0x0000002404047981 */ /* 0x000ea2000c1e1b00 */
[----:B------:R-:W-:Y:S01]  /*1330*/  UMOV UR4, 0xf0000000 ;  /* 0xf000000000047882 */ /* 0x000fe20000000000 */
[----:B------:R-:W-:Y:S01]  /*1340*/  UMOV UR5, 0x380fffff ;  /* 0x380fffff00057882 */ /* 0x000fe20000000000 */
[----:B--2---:R-:W0:Y:S01]  /*1350*/  F2F.F32.F64 R24, R4 ;  /* 0x0000000400187310 */ /* 0x004e220000301000 */
[----:B------:R-:W-:-:S14]  /*1360*/  DSETP.GEU.AND P0, PT, |R4|, UR4, PT ;  /* 0x0000000404007e2a */ /* 0x000fdc000bf0e200 */
[----:B0-----:R-:W-:Y:S01]  /*1370*/  @!P0 FMUL R24, R24, 1.175494350822287508e-38 ;  /* 0x0080000018188820 */ /* 0x001fe20000400000 */
[----:B------:R-:W-:Y:S06]  /*1380*/  BRA `(.L_x_28228) ;  /* 0x0000000800787947 */ /* 0x000fec0003800000 */
.L_x_28223:
        /* <DEDUP_REMOVED lines=12> */
.L_x_28237:
[----:B------:R-:W2:Y:S01]  /*1450*/  LDG.E.64 R4, desc[UR36][R4.64] ;  /* 0x0000002404047981 */ /* 0x000ea2000c1e1b00 */
[----:B------:R-:W-:Y:S01]  /*1460*/  UMOV UR4, 0xf0000000 ;  /* 0xf000000000047882 */ /* 0x000fe20000000000 */
[----:B------:R-:W-:Y:S01]  /*1470*/  UMOV UR5, 0x380fffff ;  /* 0x380fffff00057882 */ /* 0x000fe20000000000 */
[----:B--2---:R-:W0:Y:S01]  /*1480*/  F2F.F32.F64 R24, R4 ;  /* 0x0000000400187310 */ /* 0x004e220000301000 */
[----:B------:R-:W-:-:S14]  /*1490*/  DSETP.GEU.AND P0, PT, |R4|, UR4, PT ;  /* 0x0000000404007e2a */ /* 0x000fdc000bf0e200 */
[----:B0-----:R-:W-:Y:S01]  /*14a0*/  @!P0 FMUL R24, R24, 1.175494350822287508e-38 ;  /* 0x0080000018188820 */ /* 0x001fe20000400000 */
[----:B------:R-:W-:Y:S06]  /*14b0*/  BRA `(.L_x_28228) ;  /* 0x00000008002c7947 */ /* 0x000fec0003800000 */
.L_x_28236:
        /* <DEDUP_REMOVED lines=25> */
.L_x_28239:
        /* <DEDUP_REMOVED lines=13> */
.L_x_28238:
[----:B------:R-:W2:Y:S02]  /*1720*/  LDG.E.U16 R4, desc[UR36][R4.64] ;  /* 0x0000002404047981 */ /* 0x000ea4000c1e1500 */
[----:B--2---:R-:W-:Y:S01]  /*1730*/  IMAD.U32 R24, R4, 0x10000, RZ ;  /* 0x0001000004187824 */ /* 0x004fe200078e00ff */
[----:B------:R-:W-:Y:S06]  /*1740*/  BRA `(.L_x_28228) ;  /* 0x0000000400887947 */ /* 0x000fec0003800000 */
.L_x_28235:
        /* <DEDUP_REMOVED lines=11> */
.L_x_28242:
        /* <DEDUP_REMOVED lines=20> */
.L_x_28244:
[----:B------:R-:W-:Y:S05]  /*1940*/  BSYNC.RECONVERGENT B0 ;  /* 0x0000000000007941 */ /* 0x000fea0003800200 */
.L_x_28243:
[----:B------:R-:W-:Y:S01]  /*1950*/  IMAD.SHL.U32 R0, R0, 0x100000, RZ ;  /* 0x0010000000007824 */ /* 0x000fe200078e00ff */
[----:B------:R-:W-:-:S04]  /*1960*/  LEA R3, R3, 0x3b800000, 0x17 ;  /* 0x3b80000003037811 */ /* 0x000fc800078eb8ff */
[----:B------:R-:W-:Y:S01]  /*1970*/  LOP3.LUT R24, R3, R0, R7, 0xfe, !PT ;  /* 0x0000000003187212 */ /* 0x000fe200078efe07 */
[----:B------:R-:W-:Y:S06]  /*1980*/  BRA `(.L_x_28228) ;  /* 0x0000000000f87947 */ /* 0x000fec0003800000 */
.L_x_28241:
        /* <DEDUP_REMOVED lines=20> */
.L_x_28246:
[----:B------:R-:W-:Y:S05]  /*1ad0*/  BSYNC.RECONVERGENT B0 ;  /* 0x0000000000007941 */ /* 0x000fea0003800200 */
.L_x_28245:
[----:B------:R-:W-:Y:S01]  /*1ae0*/  IMAD.SHL.U32 R0, R0, 0x200000, RZ ;  /* 0x0020000000007824 */ /* 0x000fe200078e00ff */
[----:B------:R-:W-:-:S04]  /*1af0*/  LEA R3, R3, 0x37800000, 0x17 ;  /* 0x3780000003037811 */ /* 0x000fc800078eb8ff */
[----:B------:R-:W-:Y:S01]  /*1b00*/  LOP3.LUT R24, R3, R0, R7, 0xfe, !PT ;  /* 0x0000000003187212 */ /* 0x000fe200078efe07 */
[----:B------:R-:W-:Y:S06]  /*1b10*/  BRA `(.L_x_28228) ;  /* 0x0000000000947947 */ /* 0x000fec0003800000 */
.L_x_28240:
        /* <DEDUP_REMOVED lines=14> */
.L_x_28227:
        /* <DEDUP_REMOVED lines=16> */
.L_x_28249:
[----:B------:R-:W-:Y:S01]  /*1d00*/  IMAD.MOV.U32 R24, RZ, RZ, RZ ;  /* 0x000000ffff187224 */ /* 0x000fe200078e00ff */
[----:B------:R-:W-:Y:S06]  /*1d10*/  BRA `(.L_x_28228) ;  /* 0x0000000000147947 */ /* 0x000fec0003800000 */
.L_x_28248:
[----:B------:R-:W2:Y:S02]  /*1d20*/  LDG.E.64 R24, desc[UR36][R4.64] ;  /* 0x0000002404187981 */ /* 0x000ea4000c1e1b00 */
[----:B--2---:R0:W2:Y:S01]  /*1d30*/  I2F.U64 R24, R24 ;  /* 0x0000001800187312 */ /* 0x0040a20000301000 */
[----:B------:R-:W-:Y:S05]  /*1d40*/  BRA `(.L_x_28228) ;  /* 0x0000000000087947 */ /* 0x000fea0003800000 */
.L_x_28247:
[----:B------:R-:W2:Y:S02]  /*1d50*/  LDG.E R4, desc[UR36][R4.64] ;  /* 0x0000002404047981 */ /* 0x000ea4000c1e1900 */
[----:B--2---:R-:W-:-:S07]  /*1d60*/  I2FP.F32.U32 R24, R4 ;  /* 0x0000000400187245 */ /* 0x004fce0000201000 */
.L_x_28228:
[----:B------:R-:W-:Y:S05]  /*1d70*/  BSYNC.RECONVERGENT B6 ;  /* 0x0000000000067941 */ /* 0x000fea0003800200 */
.L_x_28222:
[----:B------:R-:W-:-:S07]  /*1d80*/  VIADD R18, R18, 0x80 ;  /* 0x0000008012127836 */ /* 0x000fce0000000000 */
.L_x_28221:
[----:B------:R-:W-:Y:S05]  /*1d90*/  BSYNC.RECONVERGENT B7 ;  /* 0x0000000000077941 */ /* 0x000fea0003800200 */
.L_x_28220:
        /* <DEDUP_REMOVED lines=25> */
.L_x_28256:
[----:B------:R-:W2:Y:S02]  /*1f30*/  LDG.E.U8 R4, desc[UR36][R4.64] ;  /* 0x0000002404047981 */ /* 0x000ea4000c1e1100 */
[----:B--2---:R-:W-:Y:S01]  /*1f40*/  I2FP.F32.U32 R16, R4 ;  /* 0x0000000400107245 */ /* 0x004fe20000201000 */
[----:B------:R-:W-:Y:S06]  /*1f50*/  BRA `(.L_x_28258) ;  /* 0x0000000c00287947 */ /* 0x000fec0003800000 */
.L_x_28255:
        /* <DEDUP_REMOVED lines=9> */
.L_x_28260:
[----:B------:R-:W2:Y:S02]  /*1ff0*/  LDG.E R4, desc[UR36][R4.64] ;  /* 0x0000002404047981 */ /* 0x000ea4000c1e1900 */
[----:B--2---:R-:W-:Y:S01]  /*2000*/  I2FP.F32.S32 R16, R4 ;  /* 0x0000000400107245 */ /* 0x004fe20000201400 */
[----:B------:R-:W-:Y:S06]  /*2010*/  BRA `(.L_x_28258) ;  /* 0x0000000800f87947 */ /* 0x000fec0003800000 */
.L_x_28259:
[----:B------:R-:W2:Y:S02]  /*2020*/  LDG.E.U16 R4, desc[UR36][R4.64] ;  /* 0x0000002404047981 */ /* 0x000ea4000c1e1500 */
[----:B--2---:R4:W0:Y:S01]  /*2030*/  I2F.S16 R16, R4 ;  /* 0x0000000400107306 */ /* 0x0048220000101400 */
[----:B------:R-:W-:Y:S05]  /*2040*/  BRA `(.L_x_28258) ;  /* 0x0000000800ec7947 */ /* 0x000fea0003800000 */
.L_x_28254:
        /* <DEDUP_REMOVED lines=8> */
.L_x_28262:
[----:B------:R-:W2:Y:S02]  /*20d0*/  LDG.E.U16 R4, desc[UR36][R4.64] ;  /* 0x0000002404047981 */ /* 0x000ea4000c1e1500 */
[----:B--2---:R-:W-:Y:S01]  /*20e0*/  HADD2.F32 R16, -RZ, R4.H0_H0 ;  /* 0x20000004ff107230 */ /* 0x004fe20000004100 */
[----:B------:R-:W-:Y:S06]  /*20f0*/  BRA `(.L_x_28258) ;  /* 0x0000000800c07947 */ /* 0x000fec0003800000 */
.L_x_28261:
        /* <DEDUP_REMOVED lines=8> */
.L_x_28264:
[----:B------:R-:W2:Y:S02]  /*2180*/  LDG.E.U16 R4, desc[UR36][R4.64] ;  /* 0x0000002404047981 */ /* 0x000ea4000c1e1500 */
[----:B--2---:R-:W-:Y:S01]  /*2190*/  HADD2.F32 R16, -RZ, R4.H0_H0 ;  /* 0x20000004ff107230 */ /* 0x004fe20000004100 */
[----:B------:R-:W-:Y:S06]  /*21a0*/  BRA `(.L_x_28258) ;  /* 0x0000000800947947 */ /* 0x000fec0003800000 */
.L_x_28263:
[----:B------:R-:W2:Y:S01]  /*21b0*/  LDG.E.64 R4, desc[UR36][R4.64] ;  /* 0x0000002404047981 */ /* 0x000ea2000c1e1b00 */
[----:B------:R-:W-:Y:S01]  /*21c0*/  UMOV UR4, 0xf0000000 ;  /* 0xf000000000047882 */ /* 0x000fe20000000000 */
[----:B------:R-:W-:Y:S01]  /*21d0*/  UMOV UR5, 0x380fffff ;  /* 0x380fffff00057882 */ /* 0x000fe20000000000 */
[----:B--2---:R-:W0:Y:S01]  /*21e0*/  F2F.F32.F64 R16, R4 ;  /* 0x0000000400107310 */ /* 0x004e220000301000 */
[----:B------:R-:W-:-:S14]  /*21f0*/  DSETP.GEU.AND P0, PT, |R4|, UR4, PT ;  /* 0x0000000404007e2a */ /* 0x000fdc000bf0e200 */
[----:B0-----:R-:W-:Y:S01]  /*2200*/  @!P0 FMUL R16, R16, 1.175494350822287508e-38 ;  /* 0x0080000010108820 */ /* 0x001fe20000400000 */
[----:B------:R-:W-:Y:S06]  /*2210*/  BRA `(.L_x_28258) ;  /* 0x0000000800787947 */ /* 0x000fec0003800000 */
.L_x_28253:
        /* <DEDUP_REMOVED lines=12> */
.L_x_28267:
[----:B------:R-:W2:Y:S01]  /*22e0*/  LDG.E.64 R4, desc[UR36][R4.64] ;  /* 0x0000002404047981 */ /* 0x000ea2000c1e1b00 */
[----:B------:R-:W-:Y:S01]  /*22f0*/  UMOV UR4, 0xf0000000 ;  /* 0xf000000000047882 */ /* 0x000fe20000000000 */
[----:B------:R-:W-:Y:S01]  /*2300*/  UMOV UR5, 0x380fffff ;  /* 0x380fffff00057882 */ /* 0x000fe20000000000 */
[----:B--2---:R-:W0:Y:S01]  /*2310*/  F2F.F32.F64 R16, R4 ;  /* 0x0000000400107310 */ /* 0x004e220000301000 */
[----:B------:R-:W-:-:S14]  /*2320*/  DSETP.GEU.AND P0, PT, |R4|, UR4, PT ;  /* 0x0000000404007e2a */ /* 0x000fdc000bf0e200 */
[----:B0-----:R-:W-:Y:S01]  /*2330*/  @!P0 FMUL R16, R16, 1.175494350822287508e-38 ;  /* 0x0080000010108820 */ /* 0x001fe20000400000 */
[----:B------:R-:W-:Y:S06]  /*2340*/  BRA `(.L_x_28258) ;  /* 0x00000008002c7947 */ /* 0x000fec0003800000 */
.L_x_28266:
        /* <DEDUP_REMOVED lines=25> */
.L_x_28269:
        /* <DEDUP_REMOVED lines=13> */
.L_x_28268:
[----:B------:R-:W2:Y:S02]  /*25b0*/  LDG.E.U16 R4, desc[UR36][R4.64] ;  /* 0x0000002404047981 */ /* 0x000ea4000c1e1500 */
[----:B--2---:R-:W-:Y:S01]  /*25c0*/  IMAD.U32 R16, R4, 0x10000, RZ ;  /* 0x0001000004107824 */ /* 0x004fe200078e00ff */
[----:B------:R-:W-:Y:S06]  /*25d0*/  BRA `(.L_x_28258) ;  /* 0x0000000400887947 */ /* 0x000fec0003800000 */
.L_x_28265:
        /* <DEDUP_REMOVED lines=11> */
.L_x_28272:
        /* <DEDUP_REMOVED lines=20> */
.L_x_28274:
[----:B------:R-:W-:Y:S05]  /*27d0*/  BSYNC.RECONVERGENT B0 ;  /* 0x0000000000007941 */ /* 0x000fea0003800200 */
.L_x_28273:
[----:B------:R-:W-:Y:S01]  /*27e0*/  IMAD.SHL.U32 R0, R0, 0x100000, RZ ;  /* 0x0010000000007824 */ /* 0x000fe200078e00ff */
[----:B------:R-:W-:-:S04]  /*27f0*/  LEA R3, R3, 0x3b800000, 0x17 ;  /* 0x3b80000003037811 */ /* 0x000fc800078eb8ff */
[----:B------:R-:W-:Y:S01]  /*2800*/  LOP3.LUT R16, R3, R0, R7, 0xfe, !PT ;  /* 0x0000000003107212 */ /* 0x000fe200078efe07 */
[----:B------:R-:W-:Y:S06]  /*2810*/  BRA `(.L_x_28258) ;  /* 0x0000000000f87947 */ /* 0x000fec0003800000 */
.L_x_28271:
        /* <DEDUP_REMOVED lines=20> */
.L_x_28276:
[----:B------:R-:W-:Y:S05]  /*2960*/  BSYNC.RECONVERGENT B0 ;  /* 0x0000000000007941 */ /* 0x000fea0003800200 */
.L_x_28275:
[----:B------:R-:W-:Y:S01]  /*2970*/  IMAD.SHL.U32 R0, R0, 0x200000, RZ ;  /* 0x0020000000007824 */ /* 0x000fe200078e00ff */
[----:B------:R-:W-:-:S04]  /*2980*/  LEA R3, R3, 0x37800000, 0x17 ;  /* 0x3780000003037811 */ /* 0x000fc800078eb8ff */
[----:B------:R-:W-:Y:S01]  /*2990*/  LOP3.LUT R16, R3, R0, R7, 0xfe, !PT ;  /* 0x0000000003107212 */ /* 0x000fe200078efe07 */
[----:B------:R-:W-:Y:S06]  /*29a0*/  BRA `(.L_x_28258) ;  /* 0x0000000000947947 */ /* 0x000fec0003800000 */
.L_x_28270:
        /* <DEDUP_REMOVED lines=14> */
.L_x_28257:
        /* <DEDUP_REMOVED lines=16> */
.L_x_28279:
[----:B------:R-:W-:Y:S01]  /*2b90*/  IMAD.MOV.U32 R16, RZ, RZ, RZ ;  /* 0x000000ffff107224 */ /* 0x000fe200078e00ff */
[----:B------:R-:W-:Y:S06]  /*2ba0*/  BRA `(.L_x_28258) ;  /* 0x0000000000147947 */ /* 0x000fec0003800000 */
.L_x_28278:
[----:B------:R-:W2:Y:S02]  /*2bb0*/  LDG.E.64 R4, desc[UR36][R4.64] ;  /* 0x0000002404047981 */ /* 0x000ea4000c1e1b00 */
[----:B--2---:R0:W2:Y:S01]  /*2bc0*/  I2F.U64 R16, R4 ;  /* 0x0000000400107312 */ /* 0x0040a20000301000 */
[----:B------:R-:W-:Y:S05]  /*2bd0*/  BRA `(.L_x_28258) ;  /* 0x0000000000087947 */ /* 0x000fea0003800000 */
.L_x_28277:
[----:B------:R-:W2:Y:S02]  /*2be0*/  LDG.E R4, desc[UR36][R4.64] ;  /* 0x0000002404047981 */ /* 0x000ea4000c1e1900 */
[----:B--2---:R-:W-:-:S07]  /*2bf0*/  I2FP.F32.U32 R16, R4 ;  /* 0x0000000400107245 */ /* 0x004fce0000201000 */
.L_x_28258:
[----:B------:R-:W-:Y:S05]  /*2c00*/  BSYNC.RECONVERGENT B6 ;  /* 0x0000000000067941 */ /* 0x000fea0003800200 */
.L_x_28252:
[----:B------:R-:W-:-:S07]  /*2c10*/  VIADD R18, R18, 0x80 ;  /* 0x0000008012127836 */ /* 0x000fce0000000000 */
.L_x_28251:
[----:B------:R-:W-:Y:S05]  /*2c20*/  BSYNC.RECONVERGENT B7 ;  /* 0x0000000000077941 */ /* 0x000fea0003800200 */
.L_x_28250:
[----:B------:R-:W-:Y:S01]  /*2c30*/  ISETP.GE.AND P0, PT, R18, R17, PT ;  /* 0x000000111200720c */ /* 0x000fe20003f06270 */
[----:B------:R-:W-:Y:S01]  /*2c40*/  BSSY.RECONVERGENT B6, `(.L_x_28280) ;  /* 0x00000e0000067945 */ /* 0x000fe20003800200 */
[----:B0-----:R-:W-:-:S11]  /*2c50*/  IMAD.MOV.U32 R23, RZ, RZ, RZ ;  /* 0x000000ffff177224 */ /* 0x001fd600078e00ff */
[----:B------:R-:W-:Y:S05]  /*2c60*/  @P0 BRA `(.L_x_28281) ;  /* 0x0000000c00740947 */ /* 0x000fea0003800000 */
[----:B--2-4-:R-:W0:Y:S01]  /*2c70*/  LDC.64 R4, c[0x0][0x398] ;  /* 0x0000e600ff047b82 */ /* 0x014e220000000a00 */
        /* <DEDUP_REMOVED lines=19> */
.L_x_28285:
[----:B------:R-:W2:Y:S02]  /*2db0*/  LDG.E.U8 R4, desc[UR36][R4.64] ;  /* 0x0000002404047981 */ /* 0x000ea4000c1e1100 */
[----:B--2---:R-:W-:Y:S01]  /*2dc0*/  I2FP.F32.U32 R23, R4 ;  /* 0x0000000400177245 */ /* 0x004fe20000201000 */
[----:B------:R-:W-:Y:S06]  /*2dd0*/  BRA `(.L_x_28281) ;  /* 0x0000000c00187947 */ /* 0x000fec0003800000 */
.L_x_28284:
        /* <DEDUP_REMOVED lines=9> */
.L_x_28288:
[----:B------:R-:W2:Y:S02]  /*2e70*/  LDG.E R4, desc[UR36][R4.64] ;  /* 0x0000002404047981 */ /* 0x000ea4000c1e1900 */
[----:B--2---:R-:W-:Y:S01]  /*2e80*/  I2FP.F32.S32 R23, R4 ;  /* 0x0000000400177245 */ /* 0x004fe20000201400 */
[----:B------:R-:W-:Y:S06]  /*2e90*/  BRA `(.L_x_28281) ;  /* 0x0000000800e87947 */ /* 0x000fec0003800000 */
.L_x_28287:
[----:B------:R-:W2:Y:S02]  /*2ea0*/  LDG.E.U16 R4, desc[UR36][R4.64] ;  /* 0x0000002404047981 */ /* 0x000ea4000c1e1500 */
[----:B--2---:R0:W2:Y:S01]  /*2eb0*/  I2F.S16 R23, R4 ;  /* 0x0000000400177306 */ /* 0x0040a20000101400 */
[----:B------:R-:W-:Y:S05]  /*2ec0*/  BRA `(.L_x_28281) ;  /* 0x0000000800dc7947 */ /* 0x000fea0003800000 */
.L_x_28283:
        /* <DEDUP_REMOVED lines=8> */
.L_x_28290:
[----:B------:R-:W2:Y:S02]  /*2f50*/  LDG.E.U16 R4, desc[UR36][R4.64] ;  /* 0x0000002404047981 */ /* 0x000ea4000c1e1500 */
[----:B--2---:R-:W-:Y:S01]  /*2f60*/  HADD2.F32 R23, -RZ, R4.H0_H0 ;  /* 0x20000004ff177230 */ /* 0x004fe20000004100 */
[----:B------:R-:W-:Y:S06]  /*2f70*/  BRA `(.L_x_28281) ;  /* 0x0000000800b07947 */ /* 0x000fec0003800000 */
.L_x_28289:
        /* <DEDUP_REMOVED lines=8> */
.L_x_28292:
[----:B------:R-:W2:Y:S02]  /*3000*/  LDG.E.U16 R4, desc[UR36][R4.64] ;  /* 0x0000002404047981 */ /* 0x000ea4000c1e1500 */
[----:B--2---:R-:W-:Y:S01]  /*3010*/  HADD2.F32 R23, -RZ, R4.H0_H0 ;  /* 0x20000004ff177230 */ /* 0x004fe20000004100 */
[----:B------:R-:W-:Y:S06]  /*3020*/  BRA `(.L_x_28281) ;  /* 0x0000000800847947 */ /* 0x000fec0003800000 */
.L_x_28291:
[----:B------:R-:W2:Y:S01]  /*3030*/  LDG.E.64 R4, desc[UR36][R4.64] ;  /* 0x0000002404047981 */ /* 0x000ea2000c1e1b00 */
[----:B------:R-:W-:Y:S01]  /*3040*/  UMOV UR4, 0xf0000000 ;  /* 0xf000000000047882 */ /* 0x000fe20000000000 */
[----:B------:R-:W-:Y:S01]  /*3050*/  UMOV UR5, 0x380fffff ;  /* 0x380fffff00057882 */ /* 0x000fe20000000000 */
[----:B--2---:R-:W0:Y:S01]  /*3060*/  F2F.F32.F64 R23, R4 ;  /* 0x0000000400177310 */ /* 0x004e220000301000 */
[----:B------:R-:W-:-:S14]  /*3070*/  DSETP.GEU.AND P0, PT, |R4|, UR4, PT ;  /* 0x0000000404007e2a */ /* 0x000fdc000bf0e200 */
[----:B0-----:R-:W-:Y:S01]  /*3080*/  @!P0 FMUL R23, R23, 1.175494350822287508e-38 ;  /* 0x0080000017178820 */ /* 0x001fe20000400000 */
[----:B------:R-:W-:Y:S06]  /*3090*/  BRA `(.L_x_28281) ;  /* 0x0000000800687947 */ /* 0x000fec0003800000 */
.L_x_28282:
        /* <DEDUP_REMOVED lines=12> */
.L_x_28295:
[----:B------:R-:W2:Y:S01]  /*3160*/  LDG.E.64 R4, desc[UR36][R4.64] ;  /* 0x0000002404047981 */ /* 0x000ea2000c1e1b00 */
[----:B------:R-:W-:Y:S01]  /*3170*/  UMOV UR4, 0xf0000000 ;  /* 0xf000000000047882 */ /* 0x000fe20000000000 */
[----:B------:R-:W-:Y:S01]  /*3180*/  UMOV UR5, 0x380fffff ;  /* 0x380fffff00057882 */ /* 0x000fe20000000000 */
[----:B--2---:R-:W0:Y:S01]  /*3190*/  F2F.F32.F64 R23, R4 ;  /* 0x0000000400177310 */ /* 0x004e220000301000 */
[----:B------:R-:W-:-:S14]  /*31a0*/  DSETP.GEU.AND P0, PT, |R4|, UR4, PT ;  /* 0x0000000404007e2a */ /* 0x000fdc000bf0e200 */
[----:B0-----:R-:W-:Y:S01]  /*31b0*/  @!P0 FMUL R23, R23, 1.175494350822287508e-38 ;  /* 0x0080000017178820 */ /* 0x001fe20000400000 */
[----:B------:R-:W-:Y:S06]  /*31c0*/  BRA `(.L_x_28281) ;  /* 0x00000008001c7947 */ /* 0x000fec0003800000 */
.L_x_28294:
        /* <DEDUP_REMOVED lines=25> */
.L_x_28297:
        /* <DEDUP_REMOVED lines=12> */
.L_x_28296:
[----:B------:R-:W2:Y:S02]  /*3420*/  LDG.E.U16 R4, desc[UR36][R4.64] ;  /* 0x0000002404047981 */ /* 0x000ea4000c1e1500 */
[----:B--2---:R-:W-:Y:S01]  /*3430*/  IMAD.U32 R23, R4, 0x10000, RZ ;  /* 0x0001000004177824 */ /* 0x004fe200078e00ff */
[----:B------:R-:W-:Y:S06]  /*3440*/  BRA `(.L_x_28281) ;  /* 0x00000004007c7947 */ /* 0x000fec0003800000 */
.L_x_28293:
        /* <DEDUP_REMOVED lines=11> */
.L_x_28300:
        /* <DEDUP_REMOVED lines=19> */
.L_x_28302:
[----:B------:R-:W-:Y:S05]  /*3630*/  BSYNC.RECONVERGENT B0 ;  /* 0x0000000000007941 */ /* 0x000fea0003800200 */
.L_x_28301:
[----:B------:R-:W-:Y:S01]  /*3640*/  IMAD.SHL.U32 R0, R0, 0x100000, RZ ;  /* 0x0010000000007824 */ /* 0x000fe200078e00ff */
[----:B------:R-:W-:-:S04]  /*3650*/  LEA R3, R3, 0x3b800000, 0x17 ;  /* 0x3b80000003037811 */ /* 0x000fc800078eb8ff */
[----:B------:R-:W-:Y:S01]  /*3660*/  LOP3.LUT R23, R3, R0, R23, 0xfe, !PT ;  /* 0x0000000003177212 */ /* 0x000fe200078efe17 */
[----:B------:R-:W-:Y:S06]  /*3670*/  BRA `(.L_x_28281) ;  /* 0x0000000000f07947 */ /* 0x000fec0003800000 */
.L_x_28299:
        /* <DEDUP_REMOVED lines=19> */
.L_x_28304:
[----:B------:R-:W-:Y:S05]  /*37b0*/  BSYNC.RECONVERGENT B0 ;  /* 0x0000000000007941 */ /* 0x000fea0003800200 */
.L_x_28303:
[----:B------:R-:W-:Y:S01]  /*37c0*/  IMAD.SHL.U32 R0, R0, 0x200000, RZ ;  /* 0x0020000000007824 */ /* 0x000fe200078e00ff */
[----:B------:R-:W-:-:S04]  /*37d0*/  LEA R3, R3, 0x37800000, 0x17 ;  /* 0x3780000003037811 */ /* 0x000fc800078eb8ff */
[----:B------:R-:W-:Y:S01]  /*37e0*/  LOP3.LUT R23, R3, R0, R23, 0xfe, !PT ;  /* 0x0000000003177212 */ /* 0x000fe200078efe17 */
[----:B------:R-:W-:Y:S06]  /*37f0*/  BRA `(.L_x_28281) ;  /* 0x0000000000907947 */ /* 0x000fec0003800000 */
.L_x_28298:
        /* <DEDUP_REMOVED lines=14> */
.L_x_28286:
        /* <DEDUP_REMOVED lines=16> */
.L_x_28307:
[----:B------:R-:W-:Y:S05]  /*39e0*/  BRA `(.L_x_28281) ;  /* 0x0000000000147947 */ /* 0x000fea0003800000 */
.L_x_28306:
[----:B------:R-:W2:Y:S02]  /*39f0*/  LDG.E.64 R4, desc[UR36][R4.64] ;  /* 0x0000002404047981 */ /* 0x000ea4000c1e1b00 */
[----:B--2---:R0:W2:Y:S01]  /*3a00*/  I2F.U64 R23, R4 ;  /* 0x0000000400177312 */ /* 0x0040a20000301000 */
[----:B------:R-:W-:Y:S05]  /*3a10*/  BRA `(.L_x_28281) ;  /* 0x0000000000087947 */ /* 0x000fea0003800000 */
.L_x_28305:
[----:B------:R-:W2:Y:S02]  /*3a20*/  LDG.E R4, desc[UR36][R4.64] ;  /* 0x0000002404047981 */ /* 0x000ea4000c1e1900 */
[----:B--2---:R-:W-:-:S07]  /*3a30*/  I2FP.F32.U32 R23, R4 ;  /* 0x0000000400177245 */ /* 0x004fce0000201000 */
.L_x_28281:
[----:B------:R-:W-:Y:S05]  /*3a40*/  BSYNC.RECONVERGENT B6 ;  /* 0x0000000000067941 */ /* 0x000fea0003800200 */
.L_x_28280:
[----:B------:R-:W0:Y:S01]  /*3a50*/  LDC R3, c[0x0][0x388] ;  /* 0x0000e200ff037b82 */ /* 0x000e220000000800 */
[----:B------:R-:W-:Y:S01]  /*3a60*/  ISETP.GE.AND P3, PT, R19, R17, PT ;  /* 0x000000111300720c */ /* 0x000fe20003f66270 */
[----:B------:R-:W-:Y:S01]  /*3a70*/  IMAD.MOV.U32 R0, RZ, RZ, 0x800000 ;  /* 0x00800000ff007424 */ /* 0x000fe200078e00ff */
[----:B------:R-:W-:Y:S01]  /*3a80*/  BSSY.RECONVERGENT B0, `(.L_x_28308) ;  /* 0x0000027000007945 */ /* 0x000fe20003800200 */
[C---:B0-----:R-:W-:Y:S02]  /*3a90*/  LOP3.LUT P0, RZ, R3.reuse, 0x7f800000, RZ, 0xc0, !PT ;  /* 0x7f80000003ff7812 */ /* 0x041fe4000780c0ff */
[----:B------:R-:W-:Y:S02]  /*3aa0*/  LOP3.LUT R18, R3, 0x80000000, RZ, 0xc0, !PT ;  /* 0x8000000003127812 */ /* 0x000fe400078ec0ff */
[----:B------:R-:W-:Y:S02]  /*3ab0*/  LOP3.LUT R0, R0, 0x80000000, R3, 0xb8, !PT ;  /* 0x8000000000007812 */ /* 0x000fe400078eb803 */
[----:B------:R-:W-:-:S04]  /*3ac0*/  SEL R18, R18, R3, !P0 ;  /* 0x0000000312127207 */ /* 0x000fc80004000000 */
[----:B------:R-:W-:Y:S05]  /*3ad0*/  @P3 BRA `(.L_x_28309) ;  /* 0x0000000000843947 */ /* 0x000fea0003800000 */
[----:B------:R-:W-:Y:S02]  /*3ae0*/  FSETP.NAN.FTZ.AND P0, PT, |R3|, |R3|, PT ;  /* 0x400000030300720b */ /* 0x000fe40003f18200 */
[C---:B-1-3-5:R-:W-:Y:S02]  /*3af0*/  FSETP.NAN.FTZ.AND P1, PT, |R22|.reuse, |R22|, PT ;  /* 0x400000161600720b */ /* 0x06afe40003f38200 */
[C---:B--2---:R-:W-:Y:S02]  /*3b00*/  LOP3.LUT R5, R22.reuse, 0x80000000, RZ, 0xc0, !PT ;  /* 0x8000000016057812 */ /* 0x044fe400078ec0ff */
[----:B------:R-:W-:Y:S02]  /*3b10*/  PLOP3.LUT P0, PT, P1, P0, PT, 0x2, 0x20 ;  /* 0x000000000020781c */ /* 0x000fe40000f00072 */
[----:B------:R-:W-:-:S04]  /*3b20*/  LOP3.LUT P1, RZ, R22, 0x7f800000, RZ, 0xc0, !PT ;  /* 0x7f80000016ff7812 */ /* 0x000fc8000782c0ff */
[----:B------:R-:W-:-:S07]  /*3b30*/  SEL R5, R5, R22, !P1 ;  /* 0x0000001605057207 */ /* 0x000fce0004800000 */
[----:B----4-:R-:W-:Y:S01]  /*3b40*/  @!P0 FADD.FTZ R4, R22, R3 ;  /* 0x0000000316048221 */ /* 0x010fe20000010000 */
[----:B------:R-:W-:Y:S06]  /*3b50*/  @!P0 BRA `(.L_x_28309) ;  /* 0x0000000000648947 */ /* 0x000fec0003800000 */
[--C-:B------:R-:W-:Y:S01]  /*3b60*/  LOP3.LUT P0, RZ, R5, 0x7fffffff, R18.reuse, 0xc8, !PT ;  /* 0x7fffffff05ff7812 */ /* 0x100fe2000780c812 */
[----:B------:R-:W-:-:S12]  /*3b70*/  IMAD.MOV.U32 R4, RZ, RZ, R18 ;  /* 0x000000ffff047224 */ /* 0x000fd800078e0012 */
[----:B------:R-:W-:Y:S05]  /*3b80*/  @!P0 BRA `(.L_x_28309) ;  /* 0x0000000000588947 */ /* 0x000fea0003800000 */
[----:B------:R-:W-:Y:S01]  /*3b90*/  LOP3.LUT P0, RZ, R5, 0x7fffffff, RZ, 0xc0, !PT ;  /* 0x7fffffff05ff7812 */ /* 0x000fe2000780c0ff */
[----:B------:R-:W-:-:S12]  /*3ba0*/  IMAD.MOV.U32 R4, RZ, RZ, R0 ;  /* 0x000000ffff047224 */ /* 0x000fd800078e0000 */
[----:B------:R-:W-:Y:S05]  /*3bb0*/  @!P0 BRA `(.L_x_28309) ;  /* 0x00000000004c8947 */ /* 0x000fea0003800000 */
[CC--:B------:R-:W-:Y:S01]  /*3bc0*/  FSETP.GEU.FTZ.AND P1, PT, R22.reuse, R3.reuse, PT ;  /* 0x000000031600720b */ /* 0x0c0fe20003f3e000 */
[----:B------:R-:W-:Y:S01]  /*3bd0*/  IMAD.MOV.U32 R6, RZ, RZ, RZ ;  /* 0x000000ffff067224 */ /* 0x000fe200078e00ff */
[C---:B------:R-:W-:Y:S02]  /*3be0*/  FSETP.GEU.FTZ.AND P4, PT, R22.reuse, RZ, PT ;  /* 0x000000ff1600720b */ /* 0x040fe40003f9e000 */
[C---:B------:R-:W-:Y:S02]  /*3bf0*/  FSETP.GT.FTZ.AND P0, PT, R22.reuse, RZ, PT ;  /* 0x000000ff1600720b */ /* 0x040fe40003f14000 */
[----:B------:R-:W-:Y:S02]  /*3c00*/  PLOP3.LUT P5, PT, P1, P4, PT, 0x2, 0x20 ;  /* 0x000000000020781c */ /* 0x000fe40000fa8072 */
[----:B------:R-:W-:Y:S02]  /*3c10*/  PLOP3.LUT P1, PT, P1, P0, PT, 0x8, 0x80 ;  /* 0x000000000080781c */ /* 0x000fe40000f20170 */
[----:B------:R-:W-:-:S02]  /*3c20*/  FSETP.GT.FTZ.AND P2, PT, R22, R3, PT ;  /* 0x000000031600720b */ /* 0x000fc40003f54000 */
[----:B------:R-:W-:Y:S02]  /*3c30*/  SEL R4, RZ, 0xffffffff, !P5 ;  /* 0xffffffffff047807 */ /* 0x000fe40006800000 */
[----:B------:R-:W-:Y:S02]  /*3c40*/  PLOP3.LUT P4, PT, P2, P4, PT, 0x20, 0x2 ;  /* 0x000000000002781c */ /* 0x000fe40001788470 */
[----:B------:R-:W-:-:S03]  /*3c50*/  PLOP3.LUT P0, PT, P2, P0, PT, 0x80, 0x8 ;  /* 0x000000000008781c */ /* 0x000fc60001701070 */
[----:B------:R-:W-:Y:S02]  /*3c60*/  @!P5 IMAD.MOV R6, RZ, RZ, 0x1 ;  /* 0x00000001ff06d424 */ /* 0x000fe400078e02ff */
[----:B------:R-:W-:-:S04]  /*3c70*/  @!P1 IMAD.MOV R6, RZ, RZ, R4 ;  /* 0x000000ffff069224 */ /* 0x000fc800078e0204 */
[----:B------:R-:W-:Y:S02]  /*3c80*/  VIADD R7, R6, 0x1 ;  /* 0x0000000106077836 */ /* 0x000fe40000000000 */
[----:B------:R-:W-:-:S04]  /*3c90*/  @!P4 IMAD.MOV R7, RZ, RZ, R6 ;  /* 0x000000ffff07c224 */ /* 0x000fc800078e0206 */
[----:B------:R-:W-:Y:S02]  /*3ca0*/  VIADD R4, R7, 0xffffffff ;  /* 0xffffffff07047836 */ /* 0x000fe40000000000 */
[----:B------:R-:W-:-:S04]  /*3cb0*/  @!P0 IMAD.MOV R4, RZ, RZ, R7 ;  /* 0x000000ffff048224 */ /* 0x000fc800078e0207 */
[----:B------:R-:W-:-:S05]  /*3cc0*/  IMAD.IADD R4, R5, 0x1, R4 ;  /* 0x0000000105047824 */ /* 0x000fca00078e0204 */
[----:B------:R-:W-:-:S13]  /*3cd0*/  FSETP.NEU.FTZ.AND P0, PT, R4, RZ, PT ;  /* 0x000000ff0400720b */ /* 0x000fda0003f1d000 */
[----:B------:R-:W-:-:S07]  /*3ce0*/  @!P0 LOP3.LUT R4, R4, 0x80000000, RZ, 0xc0, !PT ;  /* 0x8000000004048812 */ /* 0x000fce00078ec0ff */
.L_x_28309:
[----:B------:R-:W-:Y:S05]  /*3cf0*/  BSYNC.RECONVERGENT B0 ;  /* 0x0000000000007941 */ /* 0x000fea0003800200 */
.L_x_28308:
[----:B------:R-:W-:Y:S01]  /*3d00*/  VIADD R26, R19, 0x80 ;  /* 0x00000080131a7836 */ /* 0x000fe20000000000 */
[----:B------:R-:W-:Y:S04]  /*3d10*/  BSSY.RECONVERGENT B0, `(.L_x_28310) ;  /* 0x0000025000007945 */ /* 0x000fe80003800200 */
[----:B------:R-:W-:-:S13]  /*3d20*/  ISETP.GE.AND P0, PT, R26, R17, PT ;  /* 0x000000111a00720c */ /* 0x000fda0003f06270 */
[----:B------:R-:W-:Y:S05]  /*3d30*/  @P0 BRA `(.L_x_28311) ;  /* 0x0000000000880947 */ /* 0x000fea0003800000 */
[----:B------:R-:W-:Y:S02]  /*3d40*/  FSETP.NAN.FTZ.AND P1, PT, |R3|, |R3|, PT ;  /* 0x400000030300720b */ /* 0x000fe40003f38200 */
[C---:B--2--5:R-:W-:Y:S02]  /*3d50*/  FSETP.NAN.FTZ.AND P0, PT, |R24|.reuse, |R24|, PT ;  /* 0x400000181800720b */ /* 0x064fe40003f18200 */
[C---:B------:R-:W-:Y:S02]  /*3d60*/  LOP3.LUT P2, RZ, R24.reuse, 0x7f800000, RZ, 0xc0, !PT ;  /* 0x7f80000018ff7812 */ /* 0x040fe4000784c0ff */
[----:B------:R-:W-:Y:S02]  /*3d70*/  PLOP3.LUT P0, PT, P0, P1, PT, 0xf8, 0x8f ;  /* 0x00000000008f781c */ /* 0x000fe40000703f70 */
[----:B------:R-:W-:-:S04]  /*3d80*/  LOP3.LUT R5, R24, 0x80000000, RZ, 0xc0, !PT ;  /* 0x8000000018057812 */ /* 0x000fc800078ec0ff */
[----:B------:R-:W-:-:S07]  /*3d90*/  SEL R5, R5, R24, !P2 ;  /* 0x0000001805057207 */ /* 0x000fce0005000000 */
[----:B------:R-:W-:Y:S05]  /*3da0*/  @P0 BRA `(.L_x_28312) ;  /* 0x0000000000680947 */ /* 0x000fea0003800000 */
[--C-:B------:R-:W-:Y:S01]  /*3db0*/  LOP3.LUT P0, RZ, R5, 0x7fffffff, R18.reuse, 0xc8, !PT ;  /* 0x7fffffff05ff7812 */ /* 0x100fe2000780c812 */
[----:B-1-3--:R-:W-:-:S12]  /*3dc0*/  IMAD.MOV.U32 R22, RZ, RZ, R18 ;  /* 0x000000ffff167224 */ /* 0x00afd800078e0012 */
        /* <DEDUP_REMOVED lines=22> */
[----:B------:R-:W-:Y:S01]  /*3f30*/  @!P0 LOP3.LUT R22, R22, 0x80000000, RZ, 0xc0, !PT ;  /* 0x8000000016168812 */ /* 0x000fe200078ec0ff */
[----:B------:R-:W-:Y:S06]  /*3f40*/  BRA `(.L_x_28311) ;  /* 0x0000000000047947 */ /* 0x000fec0003800000 */
.L_x_28312:
[----:B-1-3--:R-:W-:-:S07]  /*3f50*/  FADD.FTZ R22, R24, R3 ;  /* 0x0000000318167221 */ /* 0x00afce0000010000 */
.L_x_28311:
[----:B------:R-:W-:Y:S05]  /*3f60*/  BSYNC.RECONVERGENT B0 ;  /* 0x0000000000007941 */ /* 0x000fea0003800200 */
.L_x_28310:
        /* <DEDUP_REMOVED lines=37> */
.L_x_28315:
[----:B------:R-:W-:-:S07]  /*41c0*/  FADD.FTZ R24, R16, R3 ;  /* 0x0000000310187221 */ /* 0x000fce0000010000 */
.L_x_28314:
[----:B------:R-:W-:Y:S05]  /*41d0*/  BSYNC.RECONVERGENT B0 ;  /* 0x0000000000007941 */ /* 0x000fea0003800200 */
.L_x_28313:
        /* <DEDUP_REMOVED lines=11> */
[----:B------:R-:W-:-:S13]  /*4290*/  LOP3.LUT P0, RZ, R5, 0x7fffffff, R18, 0xc8, !PT ;  /* 0x7fffffff05ff7812 */ /* 0x000fda000780c812 */
[----:B------:R-:W-:Y:S05]  /*42a0*/  @!P0 BRA `(.L_x_28317) ;  /* 0x0000000000608947 */ /* 0x000fea0003800000 */
[----:B------:R-:W-:Y:S01]  /*42b0*/  LOP3.LUT P0, RZ, R5, 0x7fffffff, RZ, 0xc0, !PT ;  /* 0x7fffffff05ff7812 */ /* 0x000fe2000780c0ff */
[----:B------:R-:W-:-:S12]  /*42c0*/  IMAD.MOV.U32 R18, RZ, RZ, R0 ;  /* 0x000000ffff127224 */ /* 0x000fd800078e0000 */
[----:B------:R-:W-:Y:S05]  /*42d0*/  @!P0 BRA `(.L_x_28317) ;  /* 0x0000000000548947 */ /* 0x000fea0003800000 */
[CC--:B------:R-:W-:Y:S02]  /*42e0*/  FSETP.GEU.FTZ.AND P1, PT, R23.reuse, R3.reuse, PT ;  /* 0x000000031700720b */ /* 0x0c0fe40003f3e000 */
[C---:B------:R-:W-:Y:S02]  /*42f0*/  FSETP.GEU.FTZ.AND P4, PT, R23.reuse, RZ, PT ;  /* 0x000000ff1700720b */ /* 0x040fe40003f9e000 */
[C---:B------:R-:W-:Y:S02]  /*4300*/  FSETP.GT.FTZ.AND P0, PT, R23.reuse, RZ, PT ;  /* 0x000000ff1700720b */ /* 0x040fe40003f14000 */
[----:B------:R-:W-:Y:S02]  /*4310*/  PLOP3.LUT P5, PT, P1, P4, PT, 0x2, 0x20 ;  /* 0x000000000020781c */ /* 0x000fe40000fa8072 */
[----:B------:R-:W-:Y:S02]  /*4320*/  PLOP3.LUT P1, PT, P1, P0, PT, 0x8, 0x80 ;  /* 0x000000000080781c */ /* 0x000fe40000f20170 */
[----:B------:R-:W-:Y:S01]  /*4330*/  FSETP.GT.FTZ.AND P2, PT, R23, R3, PT ;  /* 0x000000031700720b */ /* 0x000fe20003f54000 */
[----:B------:R-:W-:Y:S01]  /*4340*/  IMAD.MOV.U32 R3, RZ, RZ, RZ ;  /* 0x000000ffff037224 */ /* 0x000fe200078e00ff */
[----:B------:R-:W-:-:S02]  /*4350*/  SEL R0, RZ, 0xffffffff, !P5 ;  /* 0xffffffffff007807 */ /* 0x000fc40006800000 */
        /* <DEDUP_REMOVED lines=12> */
.L_x_28318:
[----:B------:R-:W-:-:S07]  /*4420*/  FADD.FTZ R18, R23, R3 ;  /* 0x0000000317127221 */ /* 0x000fce0000010000 */
.L_x_28317:
[----:B------:R-:W-:Y:S05]  /*4430*/  BSYNC.RECONVERGENT B0 ;  /* 0x0000000000007941 */ /* 0x000fea0003800200 */
.L_x_28316:
[----:B--2--5:R-:W0:Y:S01]  /*4440*/  LDC.U8 R16, c[0x0][0x3ac] ;  /* 0x0000eb00ff107b82 */ /* 0x024e220000000000 */
[----:B------:R-:W-:Y:S04]  /*4450*/  BSSY.RECONVERGENT B6, `(.L_x_28319) ;  /* 0x00000fc000067945 */ /* 0x000fe80003800200 */
[----:B------:R-:W-:Y:S05]  /*4460*/  @P3 BRA `(.L_x_28320) ;  /* 0x0000000c00e83947 */ /* 0x000fea0003800000 */
[----:B------:R-:W2:Y:S01]  /*4470*/  LDCU UR4, c[0x0][0x3b0] ;  /* 0x00007600ff0477ac */ /* 0x000ea20008000800 */
[----:B------:R-:W5:Y:S01]  /*4480*/  LDC.64 R8, c[0x0][0x390] ;  /* 0x0000e400ff087b82 */ /* 0x000f620000000a00 */
[----:B------:R-:W-:Y:S01]  /*4490*/  IMAD R0, R2, 0x200, R19 ;  /* 0x0000020002007824 */ /* 0x000fe200078e0213 */
[----:B0-----:R-:W-:-:S03]  /*44a0*/  PRMT R5, R16, 0x9910, RZ ;  /* 0x0000991010057816 */ /* 0x001fc600000000ff */
[----:B--2---:R-:W-:Y:S02]  /*44b0*/  IMAD R3, R0, UR4, RZ ;  /* 0x0000000400037c24 */ /* 0x004fe4000f8e02ff */
        /* <DEDUP_REMOVED lines=17> */
.L_x_28324:
[----:B----4-:R-:W0:Y:S01]  /*45d0*/  F2I.S64.TRUNC R4, R4 ;  /* 0x0000000400047311 */ /* 0x010e22000020d900 */
[----:B------:R-:W-:Y:S02]  /*45e0*/  IMAD.MOV.U32 R19, RZ, RZ, R26 ;  /* 0x000000ffff137224 */ /* 0x000fe400078e001a */
[----:B0-----:R-:W-:-:S05]  /*45f0*/  IMAD.MOV.U32 R3, RZ, RZ, R4 ;  /* 0x000000ffff037224 */ /* 0x001fca00078e0004 */
[----:B------:R0:W-:Y:S01]  /*4600*/  STG.E.U8 desc[UR36][R8.64], R3 ;  /* 0x0000000308007986 */ /* 0x0001e2000c101124 */
[----:B------:R-:W-:Y:S05]  /*4610*/  BRA `(.L_x_28320) ;  /* 0x0000000c007c7947 */ /* 0x000fea0003800000 */
.L_x_28323:
[----:B------:R-:W-:-:S13]  /*4620*/  ISETP.NE.AND P0, PT, R0, 0x2, PT ;  /* 0x000000020000780c */ /* 0x000fda0003f05270 */
[----:B------:R-:W-:Y:S05]  /*4630*/  @!P0 BRA `(.L_x_28326) ;  /* 0x0000000000308947 */ /* 0x000fea0003800000 */
[----:B------:R-:W-:-:S13]  /*4640*/  ISETP.NE.AND P0, PT, R0, 0x3, PT ;  /* 0x000000030000780c */ /* 0x000fda0003f05270 */
[----:B------:R-:W-:Y:S05]  /*4650*/  @!P0 BRA `(.L_x_28327) ;  /* 0x0000000000188947 */ /* 0x000fea0003800000 */
[----:B------:R-:W-:-:S13]  /*4660*/  ISETP.NE.AND P0, PT, R0, 0x4, PT ;  /* 0x000000040000780c */ /* 0x000fda0003f05270 */
[----:B------:R-:W-:Y:S05]  /*4670*/  @P0 BRA `(.L_x_28325) ;  /* 0x0000000800c00947 */ /* 0x000fea0003800000 */
[----:B----4-:R-:W0:Y:S01]  /*4680*/  F2I.S64.TRUNC R4, R4 ;  /* 0x0000000400047311 */ /* 0x010e22000020d900 */
[----:B------:R-:W-:Y:S01]  /*4690*/  IMAD.MOV.U32 R19, RZ, RZ, R26 ;  /* 0x000000ffff137224 */ /* 0x000fe200078e001a */
[----:B0-----:R0:W-:Y:S01]  /*46a0*/  STG.E.64 desc[UR36][R8.64], R4 ;  /* 0x0000000408007986 */ /* 0x0011e2000c101b24 */
[----:B------:R-:W-:Y:S05]  /*46b0*/  BRA `(.L_x_28320) ;  /* 0x0000000c00547947 */ /* 0x000fea0003800000 */
.L_x_28327:
[----:B------:R-:W0:Y:S01]  /*46c0*/  F2I.FTZ.TRUNC.NTZ R3, R4 ;  /* 0x0000000400037305 */ /* 0x000e22000021f100 */
[----:B------:R-:W-:Y:S01]  /*46d0*/  IMAD.MOV.U32 R19, RZ, RZ, R26 ;  /* 0x000000ffff137224 */ /* 0x000fe200078e001a */
[----:B0-----:R0:W-:Y:S01]  /*46e0*/  STG.E desc[UR36][R8.64], R3 ;  /* 0x0000000308007986 */ /* 0x0011e2000c101924 */
[----:B------:R-:W-:Y:S05]  /*46f0*/  BRA `(.L_x_28320) ;  /* 0x0000000c00447947 */ /* 0x000fea0003800000 */
.L_x_28326:
[----:B------:R-:W0:Y:S01]  /*4700*/  F2I.FTZ.TRUNC.NTZ R3, R4 ;  /* 0x0000000400037305 */ /* 0x000e22000021f100 */
[----:B------:R-:W-:Y:S01]  /*4710*/  IMAD.MOV.U32 R19, RZ, RZ, R26 ;  /* 0x000000ffff137224 */ /* 0x000fe200078e001a */
[----:B0-----:R0:W-:Y:S01]  /*4720*/  STG.E.U16 desc[UR36][R8.64], R3 ;  /* 0x0000000308007986 */ /* 0x0011e2000c101524 */
[----:B------:R-:W-:Y:S05]  /*4730*/  BRA `(.L_x_28320) ;  /* 0x0000000c00347947 */ /* 0x000fea0003800000 */
.L_x_28322:
        /* <DEDUP_REMOVED lines=9> */
.L_x_28329:
[----:B------:R-:W-:Y:S01]  /*47d0*/  F2FP.F16.F32.PACK_AB R0, RZ, R4 ;  /* 0x00000004ff00723e */ /* 0x000fe200000000ff */
[----:B------:R-:W-:-:S04]  /*47e0*/  IMAD.MOV.U32 R19, RZ, RZ, R26 ;  /* 0x000000ffff137224 */ /* 0x000fc800078e001a */
[----:B------:R0:W-:Y:S01]  /*47f0*/  STG.E.U16 desc[UR36][R8.64], R0 ;  /* 0x0000000008007986 */ /* 0x0001e2000c101524 */
[----:B------:R-:W-:Y:S05]  /*4800*/  BRA `(.L_x_28320) ;  /* 0x0000000c00007947 */ /* 0x000fea0003800000 */
.L_x_28328:
        /* <DEDUP_REMOVED lines=10> */
.L_x_28331:
[----:B------:R-:W-:Y:S01]  /*48b0*/  F2FP.F16.F32.PACK_AB R3, RZ, R4 ;  /* 0x00000004ff03723e */ /* 0x000fe200000000ff */
[----:B------:R-:W-:-:S03]  /*48c0*/  IMAD.MOV.U32 R19, RZ, RZ, R26 ;  /* 0x000000ffff137224 */ /* 0x000fc600078e001a */
[----:B------:R-:W-:-:S05]  /*48d0*/  PRMT R3, R3, 0x5410, RZ ;  /* 0x0000541003037816 */ /* 0x000fca00000000ff */
[----:B------:R0:W-:Y:S01]  /*48e0*/  STG.E desc[UR36][R8.64], R3 ;  /* 0x0000000308007986 */ /* 0x0001e2000c101924 */
[----:B------:R-:W-:Y:S05]  /*48f0*/  BRA `(.L_x_28320) ;  /* 0x0000000800c47947 */ /* 0x000fea0003800000 */
.L_x_28330:
[----:B----4-:R-:W-:Y:S01]  /*4900*/  FMUL.FTZ R4, R4, 1 ;  /* 0x3f80000004047820 */ /* 0x010fe20000410000 */
[----:B------:R-:W-:-:S05]  /*4910*/  IMAD.MOV.U32 R19, RZ, RZ, R26 ;  /* 0x000000ffff137224 */ /* 0x000fca00078e001a */
[----:B------:R-:W0:Y:S02]  /*4920*/  F2F.F64.F32 R4, R4 ;  /* 0x0000000400047310 */ /* 0x000e240000201800 */
[----:B0-----:R0:W-:Y:S01]  /*4930*/  STG.E.64 desc[UR36][R8.64], R4 ;  /* 0x0000000408007986 */ /* 0x0011e2000c101b24 */
[----:B------:R-:W-:Y:S05]  /*4940*/  BRA `(.L_x_28320) ;  /* 0x0000000800b07947 */ /* 0x000fea0003800000 */
.L_x_28321:
        /* <DEDUP_REMOVED lines=13> */
.L_x_28334:
[----:B----4-:R-:W-:Y:S01]  /*4a20*/  FMUL.FTZ R4, R4, 1 ;  /* 0x3f80000004047820 */ /* 0x010fe20000410000 */
[----:B------:R-:W-:Y:S01]  /*4a30*/  CS2R R6, SRZ ;  /* 0x0000000000067805 */ /* 0x000fe2000001ff00 */
[----:B------:R-:W-:-:S04]  /*4a40*/  IMAD.MOV.U32 R19, RZ, RZ, R26 ;  /* 0x000000ffff137224 */ /* 0x000fc800078e001a */
[----:B------:R-:W0:Y:S02]  /*4a50*/  F2F.F64.F32 R4, R4 ;  /* 0x0000000400047310 */ /* 0x000e240000201800 */
[----:B0-----:R0:W-:Y:S01]  /*4a60*/  STG.E.128 desc[UR36][R8.64], R4 ;  /* 0x0000000408007986 */ /* 0x0011e2000c101d24 */
[----:B------:R-:W-:Y:S05]  /*4a70*/  BRA `(.L_x_28320) ;  /* 0x0000000800647947 */ /* 0x000fea0003800000 */
.L_x_28333:
        /* <DEDUP_REMOVED lines=18> */
.L_x_28338:
[----:B------:R-:W-:Y:S05]  /*4ba0*/  BSYNC.RECONVERGENT B0 ;  /* 0x0000000000007941 */ /* 0x000fea0003800200 */
.L_x_28337:
[----:B------:R-:W-:Y:S01]  /*4bb0*/  LOP3.LUT R5, R0, 0x80, R5, 0xf8, !PT ;  /* 0x0000008000057812 */ /* 0x000fe200078ef805 */
[----:B------:R-:W-:-:S04]  /*4bc0*/  IMAD.MOV.U32 R19, RZ, RZ, R26 ;  /* 0x000000ffff137224 */ /* 0x000fc800078e001a */
[----:B------:R0:W-:Y:S01]  /*4bd0*/  STG.E.U8 desc[UR36][R8.64], R5 ;  /* 0x0000000508007986 */ /* 0x0001e2000c101124 */
[----:B------:R-:W-:Y:S05]  /*4be0*/  BRA `(.L_x_28320) ;  /* 0x0000000800087947 */ /* 0x000fea0003800000 */
.L_x_28336:
        /* <DEDUP_REMOVED lines=14> */
.L_x_28340:
[----:B------:R-:W-:Y:S05]  /*4cd0*/  BSYNC.RECONVERGENT B0 ;  /* 0x0000000000007941 */ /* 0x000fea0003800200 */
.L_x_28339:
[----:B------:R-:W-:Y:S01]  /*4ce0*/  LOP3.LUT R3, R0, 0x80, R7, 0xf8, !PT ;  /* 0x0000008000037812 */ /* 0x000fe200078ef807 */
[----:B------:R-:W-:-:S04]  /*4cf0*/  IMAD.MOV.U32 R19, RZ, RZ, R26 ;  /* 0x000000ffff137224 */ /* 0x000fc800078e001a */
[----:B------:R0:W-:Y:S01]  /*4d00*/  STG.E.U8 desc[UR36][R8.64], R3 ;  /* 0x0000000308007986 */ /* 0x0001e2000c101124 */
[----:B------:R-:W-:Y:S05]  /*4d10*/  BRA `(.L_x_28320) ;  /* 0x0000000400bc7947 */ /* 0x000fea0003800000 */
.L_x_28335:
[----:B------:R-:W-:Y:S01]  /*4d20*/  F2FP.BF16.F32.PACK_AB R0, RZ, R4 ;  /* 0x00000004ff00723e */ /* 0x000fe200000010ff */
[----:B------:R-:W-:-:S04]  /*4d30*/  IMAD.MOV.U32 R19, RZ, RZ, R26 ;  /* 0x000000ffff137224 */ /* 0x000fc800078e001a */
[----:B------:R0:W-:Y:S01]  /*4d40*/  STG.E.U16 desc[UR36][R8.64], R0 ;  /* 0x0000000008007986 */ /* 0x0001e2000c101524 */
[----:B------:R-:W-:Y:S05]  /*4d50*/  BRA `(.L_x_28320) ;  /* 0x0000000400ac7947 */ /* 0x000fea0003800000 */
.L_x_28332:
        /* <DEDUP_REMOVED lines=12> */
.L_x_28343:
        /* <DEDUP_REMOVED lines=12> */
.L_x_28346:
[----:B------:R-:W-:-:S04]  /*4ee0*/  SHF.R.U32.HI R0, RZ, 0x14, R4 ;  /* 0x00000014ff007819 */ /* 0x000fc80000011604 */
[----:B------:R-:W-:-:S04]  /*4ef0*/  LOP3.LUT R3, R0, 0x1, RZ, 0xc0, !PT ;  /* 0x0000000100037812 */ /* 0x000fc800078ec0ff */
[----:B------:R-:W-:-:S04]  /*4f00*/  IADD3 R0, PT, PT, R4, 0x487ffff, R3 ;  /* 0x0487ffff04007810 */ /* 0x000fc80007ffe003 */
[----:B------:R-:W-:-:S04]  /*4f10*/  SHF.R.U32.HI R0, RZ, 0x14, R0 ;  /* 0x00000014ff007819 */ /* 0x000fc80000011600 */
[----:B------:R-:W-:-:S07]  /*4f20*/  LOP3.LUT R3, R0, 0xff, RZ, 0xc0, !PT ;  /* 0x000000ff00037812 */ /* 0x000fce00078ec0ff */
.L_x_28347:
[----:B------:R-:W-:-:S04]  /*4f30*/  SHF.R.U32.HI R0, RZ, 0x18, R4 ;  /* 0x00000018ff007819 */ /* 0x000fc80000011604 */
[----:B------:R-:W-:-:S04]  /*4f40*/  LOP3.LUT R3, R3, 0x80, R0, 0xf8, !PT ;  /* 0x0000008003037812 */ /* 0x000fc800078ef800 */
[----:B------:R-:W-:-:S07]  /*4f50*/  PRMT R0, R3, 0x7610, R0 ;  /* 0x0000761003007816 */ /* 0x000fce0000000000 */
.L_x_28345:
[----:B------:R-:W-:Y:S05]  /*4f60*/  BSYNC.RECONVERGENT B0 ;  /* 0x0000000000007941 */ /* 0x000fea0003800200 */
.L_x_28344:
[----:B------:R0:W-:Y:S01]  /*4f70*/  STG.E.U8 desc[UR36][R8.64], R0 ;  /* 0x0000000008007986 */ /* 0x0001e2000c101124 */
[----:B------:R-:W-:Y:S01]  /*4f80*/  IMAD.MOV.U32 R19, RZ, RZ, R26 ;  /* 0x000000ffff137224 */ /* 0x000fe200078e001a */
[----:B------:R-:W-:Y:S06]  /*4f90*/  BRA `(.L_x_28320) ;  /* 0x00000004001c7947 */ /* 0x000fec0003800000 */
.L_x_28342:
        /* <DEDUP_REMOVED lines=12> */
.L_x_28350:
[----:B------:R-:W-:-:S04]  /*5060*/  SHF.R.U32.HI R0, RZ, 0x15, R4 ;  /* 0x00000015ff007819 */ /* 0x000fc80000011604 */
[----:B------:R-:W-:-:S04]  /*5070*/  LOP3.LUT R3, R0, 0x1, RZ, 0xc0, !PT ;  /* 0x0000000100037812 */ /* 0x000fc800078ec0ff */
[----:B------:R-:W-:-:S04]  /*5080*/  IADD3 R0, PT, PT, R4, 0x88fffff, R3 ;  /* 0x088fffff04007810 */ /* 0x000fc80007ffe003 */
[----:B------:R-:W-:-:S04]  /*5090*/  SHF.R.U32.HI R0, RZ, 0x15, R0 ;  /* 0x00000015ff007819 */ /* 0x000fc80000011600 */
[----:B------:R-:W-:-:S07]  /*50a0*/  LOP3.LUT R3, R0, 0xff, RZ, 0xc0, !PT ;  /* 0x000000ff00037812 */ /* 0x000fce00078ec0ff */
.L_x_28351:
[----:B------:R-:W-:-:S04]  /*50b0*/  SHF.R.U32.HI R0, RZ, 0x18, R4 ;  /* 0x00000018ff007819 */ /* 0x000fc80000011604 */
[----:B------:R-:W-:-:S04]  /*50c0*/  LOP3.LUT R3, R3, 0x80, R0, 0xf8, !PT ;  /* 0x0000008003037812 */ /* 0x000fc800078ef800 */
[----:B------:R-:W-:-:S07]  /*50d0*/  PRMT R0, R3, 0x7610, R0 ;  /* 0x0000761003007816 */ /* 0x000fce0000000000 */
.L_x_28349:
[----:B------:R-:W-:Y:S05]  /*50e0*/  BSYNC.RECONVERGENT B0 ;  /* 0x0000000000007941 */ /* 0x000fea0003800200 */
.L_x_28348:
[----:B------:R0:W-:Y:S01]  /*50f0*/  STG.E.U8 desc[UR36][R8.64], R0 ;  /* 0x0000000008007986 */ /* 0x0001e2000c101124 */
[----:B------:R-:W-:Y:S01]  /*5100*/  IMAD.MOV.U32 R19, RZ, RZ, R26 ;  /* 0x000000ffff137224 */ /* 0x000fe200078e001a */
[----:B------:R-:W-:Y:S06]  /*5110*/  BRA `(.L_x_28320) ;  /* 0x0000000000bc7947 */ /* 0x000fec0003800000 */
.L_x_28341:
[----:B------:R-:W-:-:S13]  /*5120*/  ISETP.NE.AND P0, PT, R0, 0x1c, PT ;  /* 0x0000001c0000780c */ /* 0x000fda0003f05270 */
[----:B------:R-:W-:Y:S05]  /*5130*/  @!P0 BRA `(.L_x_28352) ;  /* 0x0000000000a88947 */ /* 0x000fea0003800000 */
[----:B------:R-:W-:-:S13]  /*5140*/  ISETP.NE.AND P0, PT, R0, 0x1d, PT ;  /* 0x0000001d0000780c */ /* 0x000fda0003f05270 */
[----:B------:R-:W-:Y:S05]  /*5150*/  @!P0 BRA `(.L_x_28353) ;  /* 0x0000000000908947 */ /* 0x000fea0003800000 */
[----:B------:R-:W-:-:S13]  /*5160*/  ISETP.NE.AND P0, PT, R0, 0x2c, PT ;  /* 0x0000002c0000780c */ /* 0x000fda0003f05270 */
[----:B------:R-:W-:Y:S05]  /*5170*/  @!P0 BRA `(.L_x_28354) ;  /* 0x0000000000488947 */ /* 0x000fea0003800000 */
.L_x_28325:
[----:B------:R-:W-:Y:S01]  /*5180*/  MOV R14, 0x0 ;  /* 0x00000000000e7802 */ /* 0x000fe20000000f00 */
[----:B------:R-:W4:Y:S01]  /*5190*/  LDCU.64 UR6, c[0x4][0x188] ;  /* 0x01003100ff0677ac */ /* 0x000f220008000a00 */
[----:B------:R-:W-:Y:S02]  /*51a0*/  IMAD.MOV.U32 R8, RZ, RZ, 0x65 ;  /* 0x00000065ff087424 */ /* 0x000fe400078e00ff */
[----:B------:R-:W-:Y:S01]  /*51b0*/  IMAD.MOV.U32 R12, RZ, RZ, 0x1 ;  /* 0x00000001ff0c7424 */ /* 0x000fe200078e00ff */
[----:B------:R-:W0:Y:S01]  /*51c0*/  LDCU.64 UR8, c[0x4][0x190] ;  /* 0x01003200ff0877ac */ /* 0x000e220008000a00 */
[----:B------:R-:W2:Y:S01]  /*51d0*/  LDC.64 R14, c[0x4][R14] ;  /* 0x010000000e0e7b82 */ /* 0x000ea20000000a00 */
[----:B------:R-:W-:Y:S01]  /*51e0*/  IMAD.MOV.U32 R13, RZ, RZ, RZ ;  /* 0x000000ffff0d7224 */ /* 0x000fe200078e00ff */
[----:B------:R-:W5:Y:S01]  /*51f0*/  LDCU.64 UR4, c[0x4][0x20] ;  /* 0x01000400ff0477ac */ /* 0x000f620008000a00 */
[----:B----4-:R-:W-:Y:S02]  /*5200*/  IMAD.U32 R4, RZ, RZ, UR6 ;  /* 0x00000006ff047e24 */ /* 0x010fe4000f8e00ff */
[----:B------:R-:W-:-:S02]  /*5210*/  IMAD.U32 R5, RZ, RZ, UR7 ;  /* 0x00000007ff057e24 */ /* 0x000fc4000f8e00ff */
[----:B0-----:R-:W-:Y:S02]  /*5220*/  IMAD.U32 R6, RZ, RZ, UR8 ;  /* 0x00000008ff067e24 */ /* 0x001fe4000f8e00ff */
[----:B------:R-:W-:Y:S02]  /*5230*/  IMAD.U32 R7, RZ, RZ, UR9 ;  /* 0x00000009ff077e24 */ /* 0x000fe4000f8e00ff */
[----:B-----5:R-:W-:Y:S02]  /*5240*/  IMAD.U32 R10, RZ, RZ, UR4 ;  /* 0x00000004ff0a7e24 */ /* 0x020fe4000f8e00ff */
[----:B------:R-:W-:-:S07]  /*5250*/  IMAD.U32 R11, RZ, RZ, UR5 ;  /* 0x00000005ff0b7e24 */ /* 0x000fce000f8e00ff */
[----:B------:R-:W-:-:S07]  /*5260*/  LEPC R20, `(.L_x_28355) ;  /* 0x000000001014794e */ /* 0x000fce0000000000 */
[----:B-123--:R-:W-:Y:S05]  /*5270*/  CALL.ABS.NOINC R14 ;  /* 0x000000000e007343 */ /* 0x00efea0003c00000 */
.L_x_28355:
[----:B------:R-:W-:Y:S01]  /*5280*/  IMAD.MOV.U32 R19, RZ, RZ, R26 ;  /* 0x000000ffff137224 */ /* 0x000fe200078e001a */
[----:B------:R-:W-:Y:S06]  /*5290*/  BRA `(.L_x_28320) ;  /* 0x00000000005c7947 */ /* 0x000fec0003800000 */
.L_x_28354:
        /* <DEDUP_REMOVED lines=16> */
.L_x_28353:
[----:B----4-:R-:W0:Y:S01]  /*53a0*/  F2I.U64.TRUNC R4, R4 ;  /* 0x0000000400047311 */ /* 0x010e22000020d800 */
[----:B------:R-:W-:Y:S01]  /*53b0*/  IMAD.MOV.U32 R19, RZ, RZ, R26 ;  /* 0x000000ffff137224 */ /* 0x000fe200078e001a */
[----:B0-----:R0:W-:Y:S01]  /*53c0*/  STG.E.64 desc[UR36][R8.64], R4 ;  /* 0x0000000408007986 */ /* 0x0011e2000c101b24 */
[----:B------:R-:W-:Y:S05]  /*53d0*/  BRA `(.L_x_28320) ;  /* 0x00000000000c7947 */ /* 0x000fea0003800000 */
.L_x_28352:
[----:B------:R-:W0:Y:S01]  /*53e0*/  F2I.FTZ.U32.TRUNC.NTZ R3, R4 ;  /* 0x0000000400037305 */ /* 0x000e22000021f000 */
[----:B------:R-:W-:Y:S01]  /*53f0*/  IMAD.MOV.U32 R19, RZ, RZ, R26 ;  /* 0x000000ffff137224 */ /* 0x000fe200078e001a */
[----:B0-----:R2:W-:Y:S06]  /*5400*/  STG.E desc[UR36][R8.64], R3 ;  /* 0x0000000308007986 */ /* 0x0015ec000c101924 */
.L_x_28320:
[----:B------:R-:W-:Y:S05]  /*5410*/  BSYNC.RECONVERGENT B6 ;  /* 0x0000000000067941 */ /* 0x000fea0003800200 */
.L_x_28319:
[----:B------:R-:W-:Y:S01]  /*5420*/  ISETP.GE.AND P0, PT, R19, R17, PT ;  /* 0x000000111300720c */ /* 0x000fe20003f06270 */
[----:B------:R-:W-:-:S12]  /*5430*/  BSSY.RECONVERGENT B6, `(.L_x_28356) ;  /* 0x00001ca000067945 */ /* 0x000fd80003800200 */
[----:B------:R-:W-:Y:S05]  /*5440*/  @P0 BRA `(.L_x_28357) ;  /* 0x0000001c00200947 */ /* 0x000fea0003800000 */
[----:B------:R-:W5:Y:S01]  /*5450*/  LDCU UR4, c[0x0][0x3b0] ;  /* 0x00007600ff0477ac */ /* 0x000f620008000800 */
[----:B0-2---:R-:W0:Y:S01]  /*5460*/  LDC.64 R8, c[0x0][0x390] ;  /* 0x0000e400ff087b82 */ /* 0x005e220000000a00 */
[----:B------:R-:W-:Y:S01]  /*5470*/  IMAD R0, R2, 0x200, R19 ;  /* 0x0000020002007824 */ /* 0x000fe200078e0213 */
[----:B----4-:R-:W-:-:S03]  /*5480*/  PRMT R4, R16, 0x9910, RZ ;  /* 0x0000991010047816 */ /* 0x010fc600000000ff */
        /* <DEDUP_REMOVED lines=14> */
[----:B-1-3--:R-:W0:Y:S02]  /*5570*/  F2I.FTZ.TRUNC.NTZ R3, R22 ;  /* 0x0000001600037305 */ /* 0x00ae24000021f100 */
[----:B0-----:R0:W-:Y:S01]  /*5580*/  STG.E.U8 desc[UR36][R8.64], R3 ;  /* 0x0000000308007986 */ /* 0x0011e2000c101124 */
[----:B------:R-:W-:Y:S05]  /*5590*/  BRA `(.L_x_28363) ;  /* 0x0000000c00347947 */ /* 0x000fea0003800000 */
.L_x_28361:
[----:B-1-3--:R-:W0:Y:S02]  /*55a0*/  F2I.S64.TRUNC R4, R22 ;  /* 0x0000001600047311 */ /* 0x00ae24000020d900 */
[----:B0-----:R0:W-:Y:S01]  /*55b0*/  STG.E.U8 desc[UR36][R8.64], R4 ;  /* 0x0000000408007986 */ /* 0x0011e2000c101124 */
[----:B------:R-:W-:Y:S05]  /*55c0*/  BRA `(.L_x_28363) ;  /* 0x0000000c00287947 */ /* 0x000fea0003800000 */
.L_x_28360:
[----:B------:R-:W-:-:S13]  /*55d0*/  ISETP.NE.AND P0, PT, R0, 0x2, PT ;  /* 0x000000020000780c */ /* 0x000fda0003f05270 */
[----:B------:R-:W-:Y:S05]  /*55e0*/  @!P0 BRA `(.L_x_28364) ;  /* 0x0000000000288947 */ /* 0x000fea0003800000 */
[----:B------:R-:W-:-:S13]  /*55f0*/  ISETP.NE.AND P0, PT, R0, 0x3, PT ;  /* 0x000000030000780c */ /* 0x000fda0003f05270 */
[----:B------:R-:W-:Y:S05]  /*5600*/  @!P0 BRA `(.L_x_28365) ;  /* 0x0000000000148947 */ /* 0x000fea0003800000 */
[----:B------:R-:W-:-:S13]  /*5610*/  ISETP.NE.AND P0, PT, R0, 0x4, PT ;  /* 0x000000040000780c */ /* 0x000fda0003f05270 */
[----:B------:R-:W-:Y:S05]  /*5620*/  @P0 BRA `(.L_x_28362) ;  /* 0x0000000800380947 */ /* 0x000fea0003800000 */
[----:B-1-3--:R-:W0:Y:S02]  /*5630*/  F2I.S64.TRUNC R4, R22 ;  /* 0x0000001600047311 */ /* 0x00ae24000020d900 */
[----:B0-----:R0:W-:Y:S01]  /*5640*/  STG.E.64 desc[UR36][R8.64], R4 ;  /* 0x0000000408007986 */ /* 0x0011e2000c101b24 */
[----:B------:R-:W-:Y:S05]  /*5650*/  BRA `(.L_x_28363) ;  /* 0x0000000c00047947 */ /* 0x000fea0003800000 */
.L_x_28365:
[----:B-1-3--:R-:W0:Y:S02]  /*5660*/  F2I.FTZ.TRUNC.NTZ R3, R22 ;  /* 0x0000001600037305 */ /* 0x00ae24000021f100 */
[----:B0-----:R0:W-:Y:S01]  /*5670*/  STG.E desc[UR36][R8.64], R3 ;  /* 0x0000000308007986 */ /* 0x0011e2000c101924 */
[----:B------:R-:W-:Y:S05]  /*5680*/  BRA `(.L_x_28363) ;  /* 0x0000000800f87947 */ /* 0x000fea0003800000 */
.L_x_28364:
[----:B-1-3--:R-:W0:Y:S02]  /*5690*/  F2I.FTZ.TRUNC.NTZ R3, R22 ;  /* 0x0000001600037305 */ /* 0x00ae24000021f100 */
[----:B0-----:R0:W-:Y:S01]  /*56a0*/  STG.E.U16 desc[UR36][R8.64], R3 ;  /* 0x0000000308007986 */ /* 0x0011e2000c101524 */
[----:B------:R-:W-:Y:S05]  /*56b0*/  BRA `(.L_x_28363) ;  /* 0x0000000800ec7947 */ /* 0x000fea0003800000 */
.L_x_28359:
[----:B------:R-:W-:-:S13]  /*56c0*/  ISETP.GT.AND P0, PT, R0, 0x6, PT ;  /* 0x000000060000780c */ /* 0x000fda0003f04270 */
[----:B------:R-:W-:Y:S05]  /*56d0*/  @P0 BRA `(.L_x_28366) ;  /* 0x0000000000240947 */ /* 0x000fea0003800000 */
[----:B------:R-:W-:-:S13]  /*56e0*/  ISETP.NE.AND P0, PT, R0, 0x5, PT ;  /* 0x000000050000780c */ /* 0x000fda0003f05270 */
[----:B------:R-:W-:Y:S05]  /*56f0*/  @!P0 BRA `(.L_x_28367) ;  /* 0x0000000000108947 */ /* 0x000fea0003800000 */
[----:B------:R-:W-:-:S13]  /*5700*/  ISETP.NE.AND P0, PT, R0, 0x6, PT ;  /* 0x000000060000780c */ /* 0x000fda0003f05270 */
[----:B------:R-:W-:Y:S05]  /*5710*/  @P0 BRA `(.L_x_28362) ;  /* 0x0000000400fc0947 */ /* 0x000fea0003800000 */
[----:B-1-3--:R0:W-:Y:S01]  /*5720*/  STG.E desc[UR36][R8.64], R22 ;  /* 0x0000001608007986 */ /* 0x00a1e2000c101924 */
[----:B------:R-:W-:Y:S05]  /*5730*/  BRA `(.L_x_28363) ;  /* 0x0000000800cc7947 */ /* 0x000fea0003800000 */
.L_x_28367:
[----:B-1-3--:R-:W-:-:S05]  /*5740*/  F2FP.F16.F32.PACK_AB R0, RZ, R22 ;  /* 0x00000016ff00723e */ /* 0x00afca00000000ff */
[----:B------:R0:W-:Y:S01]  /*5750*/  STG.E.U16 desc[UR36][R8.64], R0 ;  /* 0x0000000008007986 */ /* 0x0001e2000c101524 */
[----:B------:R-:W-:Y:S05]  /*5760*/  BRA `(.L_x_28363) ;  /* 0x0000000800c07947 */ /* 0x000fea0003800000 */
.L_x_28366:
[----:B------:R-:W-:-:S13]  /*5770*/  ISETP.NE.AND P0, PT, R0, 0x7, PT ;  /* 0x000000070000780c */ /* 0x000fda0003f05270 */
[----:B------:R-:W-:Y:S05]  /*5780*/  @!P0 BRA `(.L_x_28368) ;  /* 0x00000000002c8947 */ /* 0x000fea0003800000 */
[----:B------:R-:W-:-:S13]  /*5790*/  ISETP.NE.AND P0, PT, R0, 0x8, PT ;  /* 0x000000080000780c */ /* 0x000fda0003f05270 */
[----:B------:R-:W-:Y:S05]  /*57a0*/  @!P0 BRA `(.L_x_28369) ;  /* 0x0000000000148947 */ /* 0x000fea0003800000 */
[----:B------:R-:W-:-:S13]  /*57b0*/  ISETP.NE.AND P0, PT, R0, 0x9, PT ;  /* 0x000000090000780c */ /* 0x000fda0003f05270 */
[----:B------:R-:W-:Y:S05]  /*57c0*/  @P0 BRA `(.L_x_28362) ;  /* 0x0000000400d00947 */ /* 0x000fea0003800000 */
[----:B------:R-:W-:-:S05]  /*57d0*/  IMAD.MOV.U32 R23, RZ, RZ, RZ ;  /* 0x000000ffff177224 */ /* 0x000fca00078e00ff */
[----:B-1-3--:R0:W-:Y:S01]  /*57e0*/  STG.E.64 desc[UR36][R8.64], R22 ;  /* 0x0000001608007986 */ /* 0x00a1e2000c101b24 */
[----:B------:R-:W-:Y:S05]  /*57f0*/  BRA `(.L_x_28363) ;  /* 0x00000008009c7947 */ /* 0x000fea0003800000 */
.L_x_28369:
[----:B-1-3--:R-:W-:-:S04]  /*5800*/  F2FP.F16.F32.PACK_AB R3, RZ, R22 ;  /* 0x00000016ff03723e */ /* 0x00afc800000000ff */
[----:B------:R-:W-:-:S05]  /*5810*/  PRMT R3, R3, 0x5410, RZ ;  /* 0x0000541003037816 */ /* 0x000fca00000000ff */
[----:B------:R0:W-:Y:S01]  /*5820*/  STG.E desc[UR36][R8.64], R3 ;  /* 0x0000000308007986 */ /* 0x0001e2000c101924 */
[----:B------:R-:W-:Y:S05]  /*5830*/  BRA `(.L_x_28363) ;  /* 0x00000008008c7947 */ /* 0x000fea0003800000 */
.L_x_28368:
[----:B-1-3--:R-:W-:-:S06]  /*5840*/  FMUL.FTZ R4, R22, 1 ;  /* 0x3f80000016047820 */ /* 0x00afcc0000410000 */
[----:B------:R-:W0:Y:S02]  /*5850*/  F2F.F64.F32 R4, R4 ;  /* 0x0000000400047310 */ /* 0x000e240000201800 */
[----:B0-----:R0:W-:Y:S01]  /*5860*/  STG.E.64 desc[UR36][R8.64], R4 ;  /* 0x0000000408007986 */ /* 0x0011e2000c101b24 */
[----:B------:R-:W-:Y:S05]  /*5870*/  BRA `(.L_x_28363) ;  /* 0x00000008007c7947 */ /* 0x000fea0003800000 */
.L_x_28358:
        /* <DEDUP_REMOVED lines=10> */
[----:B-1-3--:R-:W0:Y:S02]  /*5920*/  F2I.FTZ.U32.TRUNC.NTZ R3, R22 ;  /* 0x0000001600037305 */ /* 0x00ae24000021f000 */
[----:B0-----:R0:W-:Y:S01]  /*5930*/  STG.E.U16 desc[UR36][R8.64], R3 ;  /* 0x0000000308007986 */ /* 0x0011e2000c101524 */
[----:B------:R-:W-:Y:S05]  /*5940*/  BRA `(.L_x_28363) ;  /* 0x0000000800487947 */ /* 0x000fea0003800000 */
.L_x_28373:
[----:B-1-3--:R-:W-:Y:S01]  /*5950*/  LOP3.LUT R5, R22, 0x7fffffff, RZ, 0xc0, !PT ;  /* 0x7fffffff16057812 */ /* 0x00afe200078ec0ff */
        /* <DEDUP_REMOVED lines=15> */
.L_x_28376:
[----:B------:R-:W-:-:S04]  /*5a50*/  SHF.R.U32.HI R0, RZ, 0x18, R22 ;  /* 0x00000018ff007819 */ /* 0x000fc80000011616 */
[----:B------:R-:W-:-:S04]  /*5a60*/  LOP3.LUT R0, R3, 0x80, R0, 0xf8, !PT ;  /* 0x0000008003007812 */ /* 0x000fc800078ef800 */
[----:B------:R-:W-:-:S07]  /*5a70*/  PRMT R4, R0, 0x7610, R4 ;  /* 0x0000761000047816 */ /* 0x000fce0000000004 */
.L_x_28375:
[----:B------:R-:W-:Y:S05]  /*5a80*/  BSYNC.RECONVERGENT B0 ;  /* 0x0000000000007941 */ /* 0x000fea0003800200 */
.L_x_28374:
[----:B------:R0:W-:Y:S01]  /*5a90*/  STG.E.U8 desc[UR36][R8.64], R4 ;  /* 0x0000000408007986 */ /* 0x0001e2000c101124 */
[----:B------:R-:W-:Y:S05]  /*5aa0*/  BRA `(.L_x_28363) ;  /* 0x0000000400f07947 */ /* 0x000fea0003800000 */
.L_x_28372:
        /* <DEDUP_REMOVED lines=16> */
.L_x_28379:
[----:B------:R-:W-:-:S04]  /*5bb0*/  SHF.R.U32.HI R0, RZ, 0x18, R22 ;  /* 0x00000018ff007819 */ /* 0x000fc80000011616 */
[----:B------:R-:W-:-:S04]  /*5bc0*/  LOP3.LUT R3, R3, 0x80, R0, 0xf8, !PT ;  /* 0x0000008003037812 */ /* 0x000fc800078ef800 */
[----:B------:R-:W-:-:S07]  /*5bd0*/  PRMT R4, R3, 0x7610, R4 ;  /* 0x0000761003047816 */ /* 0x000fce0000000004 */
.L_x_28378:
[----:B------:R-:W-:Y:S05]  /*5be0*/  BSYNC.RECONVERGENT B0 ;  /* 0x0000000000007941 */ /* 0x000fea0003800200 */
.L_x_28377:
[----:B------:R0:W-:Y:S01]  /*5bf0*/  STG.E.U8 desc[UR36][R8.64], R4 ;  /* 0x0000000408007986 */ /* 0x0001e2000c101124 */
[----:B------:R-:W-:Y:S05]  /*5c00*/  BRA `(.L_x_28363) ;  /* 0x0000000400987947 */ /* 0x000fea0003800000 */
.L_x_28371:
[----:B------:R-:W-:-:S13]  /*5c10*/  ISETP.NE.AND P0, PT, R0, 0x1c, PT ;  /* 0x0000001c0000780c */ /* 0x000fda0003f05270 */
[----:B------:R-:W-:Y:S05]  /*5c20*/  @!P0 BRA `(.L_x_28380) ;  /* 0x0000000000588947 */ /* 0x000fea0003800000 */
[----:B------:R-:W-:-:S13]  /*5c30*/  ISETP.NE.AND P0, PT, R0, 0x1d, PT ;  /* 0x0000001d0000780c */ /* 0x000fda0003f05270 */
[----:B------:R-:W-:Y:S05]  /*5c40*/  @!P0 BRA `(.L_x_28381) ;  /* 0x0000000000448947 */ /* 0x000fea0003800000 */
[----:B------:R-:W-:-:S13]  /*5c50*/  ISETP.NE.AND P0, PT, R0, 0x2c, PT ;  /* 0x0000002c0000780c */ /* 0x000fda0003f05270 */
[----:B------:R-:W-:Y:S05]  /*5c60*/  @P0 BRA `(.L_x_28362) ;  /* 0x0000000000a80947 */ /* 0x000fea0003800000 */
[----:B-1-3--:R-:W-:-:S04]  /*5c70*/  SHF.R.U32.HI R4, RZ, 0x17, R22 ;  /* 0x00000017ff047819 */ /* 0x00afc80000011616 */
        /* <DEDUP_REMOVED lines=14> */
.L_x_28381:
[----:B-1-3--:R-:W0:Y:S02]  /*5d60*/  F2I.U64.TRUNC R4, R22 ;  /* 0x0000001600047311 */ /* 0x00ae24000020d800 */
[----:B0-----:R0:W-:Y:S01]  /*5d70*/  STG.E.64 desc[UR36][R8.64], R4 ;  /* 0x0000000408007986 */ /* 0x0011e2000c101b24 */
[----:B------:R-:W-:Y:S05]  /*5d80*/  BRA `(.L_x_28363) ;  /* 0x0000000400387947 */ /* 0x000fea0003800000 */
.L_x_28380:
[----:B-1-3--:R-:W0:Y:S02]  /*5d90*/  F2I.FTZ.U32.TRUNC.NTZ R3, R22 ;  /* 0x0000001600037305 */ /* 0x00ae24000021f000 */
[----:B0-----:R0:W-:Y:S01]  /*5da0*/  STG.E desc[UR36][R8.64], R3 ;  /* 0x0000000308007986 */ /* 0x0011e2000c101924 */
[----:B------:R-:W-:Y:S05]  /*5db0*/  BRA `(.L_x_28363) ;  /* 0x00000004002c7947 */ /* 0x000fea0003800000 */
.L_x_28370:
[----:B------:R-:W-:-:S13]  /*5dc0*/  ISETP.GT.AND P0, PT, R0, 0xe, PT ;  /* 0x0000000e0000780c */ /* 0x000fda0003f04270 */
[----:B------:R-:W-:Y:S05]  /*5dd0*/  @P0 BRA `(.L_x_28382) ;  /* 0x0000000000340947 */ /* 0x000fea0003800000 */
[----:B------:R-:W-:-:S13]  /*5de0*/  ISETP.NE.AND P0, PT, R0, 0xa, PT ;  /* 0x0000000a0000780c */ /* 0x000fda0003f05270 */
[----:B------:R-:W-:Y:S05]  /*5df0*/  @!P0 BRA `(.L_x_28383) ;  /* 0x0000000000188947 */ /* 0x000fea0003800000 */
[----:B------:R-:W-:-:S13]  /*5e00*/  ISETP.NE.AND P0, PT, R0, 0xb, PT ;  /* 0x0000000b0000780c */ /* 0x000fda0003f05270 */
[----:B------:R-:W-:Y:S05]  /*5e10*/  @P0 BRA `(.L_x_28362) ;  /* 0x00000000003c0947 */ /* 0x000fea0003800000 */
[----:B-1-3--:R-:W-:-:S04]  /*5e20*/  FSETP.NEU.FTZ.AND P0, PT, R22, RZ, PT ;  /* 0x000000ff1600720b */ /* 0x00afc80003f1d000 */
[----:B------:R-:W-:-:S05]  /*5e30*/  SEL R3, RZ, 0x1, !P0 ;  /* 0x00000001ff037807 */ /* 0x000fca0004000000 */
[----:B------:R4:W-:Y:S01]  /*5e40*/  STG.E.U8 desc[UR36][R8.64], R3 ;  /* 0x0000000308007986 */ /* 0x0009e2000c101124 */
[----:B------:R-:W-:Y:S05]  /*5e50*/  BRA `(.L_x_28363) ;  /* 0x0000000400047947 */ /* 0x000fea0003800000 */
.L_x_28383:
[----:B-1-3--:R-:W-:Y:S01]  /*5e60*/  FMUL.FTZ R4, R22, 1 ;  /* 0x3f80000016047820 */ /* 0x00afe20000410000 */
[----:B------:R-:W-:-:S05]  /*5e70*/  CS2R R6, SRZ ;  /* 0x0000000000067805 */ /* 0x000fca000001ff00 */
[----:B------:R-:W0:Y:S02]  /*5e80*/  F2F.F64.F32 R4, R4 ;  /* 0x0000000400047310 */ /* 0x000e240000201800 */
[----:B0-----:R3:W-:Y:S01]  /*5e90*/  STG.E.128 desc[UR36][R8.64], R4 ;  /* 0x0000000408007986 */ /* 0x0017e2000c101d24 */
[----:B------:R-:W-:Y:S05]  /*5ea0*/  BRA `(.L_x_28363) ;  /* 0x0000000000f07947 */ /* 0x000fea0003800000 */
.L_x_28382:
[----:B------:R-:W-:-:S13]  /*5eb0*/  ISETP.NE.AND P0, PT, R0, 0xf, PT ;  /* 0x0000000f0000780c */ /* 0x000fda0003f05270 */
[----:B------:R-:W-:Y:S05]  /*5ec0*/  @!P0 BRA `(.L_x_28384) ;  /* 0x0000000000e08947 */ /* 0x000fea0003800000 */
[----:B------:R-:W-:-:S13]  /*5ed0*/  ISETP.NE.AND P0, PT, R0, 0x17, PT ;  /* 0x000000170000780c */ /* 0x000fda0003f05270 */
[----:B------:R-:W-:Y:S05]  /*5ee0*/  @!P0 BRA `(.L_x_28385) ;  /* 0x00000000008c8947 */ /* 0x000fea0003800000 */
[----:B------:R-:W-:-:S13]  /*5ef0*/  ISETP.NE.AND P0, PT, R0, 0x18, PT ;  /* 0x000000180000780c */ /* 0x000fda0003f05270 */
[----:B------:R-:W-:Y:S05]  /*5f00*/  @!P0 BRA `(.L_x_28386) ;  /* 0x0000000000448947 */ /* 0x000fea0003800000 */
.L_x_28362:
        /* <DEDUP_REMOVED lines=16> */
.L_x_28387:
[----:B------:R-:W-:Y:S05]  /*6010*/  BRA `(.L_x_28363) ;  /* 0x0000000000947947 */ /* 0x000fea0003800000 */
.L_x_28386:
[----:B-1-3--:R-:W-:Y:S01]  /*6020*/  LOP3.LUT R4, R22, 0x7fffffff, RZ, 0xc0, !PT ;  /* 0x7fffffff16047812 */ /* 0x00afe200078ec0ff */
        /* <DEDUP_REMOVED lines=11> */
.L_x_28389:
[----:B------:R-:W-:Y:S05]  /*60e0*/  BSYNC.RECONVERGENT B0 ;  /* 0x0000000000007941 */ /* 0x000fea0003800200 */
.L_x_28388:
[----:B------:R-:W-:-:S05]  /*60f0*/  LOP3.LUT R3, R0, 0x80, R5, 0xf8, !PT ;  /* 0x0000008000037812 */ /* 0x000fca00078ef805 */
[----:B------:R1:W-:Y:S01]  /*6100*/  STG.E.U8 desc[UR36][R8.64], R3 ;  /* 0x0000000308007986 */ /* 0x0003e2000c101124 */
[----:B------:R-:W-:Y:S05]  /*6110*/  BRA `(.L_x_28363) ;  /* 0x0000000000547947 */ /* 0x000fea0003800000 */
.L_x_28385:
[----:B-1-3--:R-:W-:Y:S01]  /*6120*/  LOP3.LUT R4, R22, 0x7fffffff, RZ, 0xc0, !PT ;  /* 0x7fffffff16047812 */ /* 0x00afe200078ec0ff */
        /* <DEDUP_REMOVED lines=10> */
.L_x_28391:
[----:B------:R-:W-:Y:S01]  /*61d0*/  IMAD.MOV.U32 R0, RZ, RZ, 0x7f ;  /* 0x0000007fff007424 */ /* 0x000fe200078e00ff */
[----:B------:R-:W-:-:S04]  /*61e0*/  ISETP.GT.U32.AND P0, PT, R4, 0x7f800000, PT ;  /* 0x7f8000000400780c */ /* 0x000fc80003f04070 */
[----:B------:R-:W-:-:S09]  /*61f0*/  SEL R0, R0, 0x7c, P0 ;  /* 0x0000007c00007807 */ /* 0x000fd20000000000 */
.L_x_28392:
[----:B------:R-:W-:Y:S05]  /*6200*/  BSYNC.RECONVERGENT B0 ;  /* 0x0000000000007941 */ /* 0x000fea0003800200 */
.L_x_28390:
[----:B------:R-:W-:-:S04]  /*6210*/  SHF.R.U32.HI R3, RZ, 0x18, R22 ;  /* 0x00000018ff037819 */ /* 0x000fc80000011616 */
[----:B------:R-:W-:-:S05]  /*6220*/  LOP3.LUT R3, R0, 0x80, R3, 0xf8, !PT ;  /* 0x0000008000037812 */ /* 0x000fca00078ef803 */
[----:B------:R2:W-:Y:S01]  /*6230*/  STG.E.U8 desc[UR36][R8.64], R3 ;  /* 0x0000000308007986 */ /* 0x0005e2000c101124 */
[----:B------:R-:W-:Y:S05]  /*6240*/  BRA `(.L_x_28363) ;  /* 0x0000000000087947 */ /* 0x000fea0003800000 */
.L_x_28384:
[----:B-1-3--:R-:W-:-:S05]  /*6250*/  F2FP.BF16.F32.PACK_AB R0, RZ, R22 ;  /* 0x00000016ff00723e */ /* 0x00afca00000010ff */
[----:B------:R0:W-:Y:S02]  /*6260*/  STG.E.U16 desc[UR36][R8.64], R0 ;  /* 0x0000000008007986 */ /* 0x0001e4000c101524 */
.L_x_28363:
        /* <DEDUP_REMOVED lines=24> */
.L_x_28396:
[----:B------:R-:W0:Y:S02]  /*63f0*/  F2I.S64.TRUNC R4, R24 ;  /* 0x0000001800047311 */ /* 0x000e24000020d900 */
[----:B0-----:R0:W-:Y:S01]  /*6400*/  STG.E.U8 desc[UR36][R8.64], R4 ;  /* 0x0000000408007986 */ /* 0x0011e2000c101124 */
[----:B------:R-:W-:Y:S05]  /*6410*/  BRA `(.L_x_28398) ;  /* 0x0000000c00287947 */ /* 0x000fea0003800000 */
.L_x_28395:
        /* <DEDUP_REMOVED lines=9> */
.L_x_28400:
[----:B------:R-:W0:Y:S02]  /*64b0*/  F2I.FTZ.TRUNC.NTZ R3, R24 ;  /* 0x0000001800037305 */ /* 0x000e24000021f100 */
[----:B0-----:R0:W-:Y:S01]  /*64c0*/  STG.E desc[UR36][R8.64], R3 ;  /* 0x0000000308007986 */ /* 0x0011e2000c101924 */
[----:B------:R-:W-:Y:S05]  /*64d0*/  BRA `(.L_x_28398) ;  /* 0x0000000800f87947 */ /* 0x000fea0003800000 */
.L_x_28399:
[----:B------:R-:W0:Y:S02]  /*64e0*/  F2I.FTZ.TRUNC.NTZ R3, R24 ;  /* 0x0000001800037305 */ /* 0x000e24000021f100 */
[----:B0-----:R0:W-:Y:S01]  /*64f0*/  STG.E.U16 desc[UR36][R8.64], R3 ;  /* 0x0000000308007986 */ /* 0x0011e2000c101524 */
[----:B------:R-:W-:Y:S05]  /*6500*/  BRA `(.L_x_28398) ;  /* 0x0000000800ec7947 */ /* 0x000fea0003800000 */
.L_x_28394:
        /* <DEDUP_REMOVED lines=8> */
.L_x_28402:
[----:B------:R-:W-:-:S05]  /*6590*/  F2FP.F16.F32.PACK_AB R0, RZ, R24 ;  /* 0x00000018ff00723e */ /* 0x000fca00000000ff */
[----:B------:R0:W-:Y:S01]  /*65a0*/  STG.E.U16 desc[UR36][R8.64], R0 ;  /* 0x0000000008007986 */ /* 0x0001e2000c101524 */
[----:B------:R-:W-:Y:S05]  /*65b0*/  BRA `(.L_x_28398) ;  /* 0x0000000800c07947 */ /* 0x000fea0003800000 */
.L_x_28401:
        /* <DEDUP_REMOVED lines=9> */
.L_x_28404:
[----:B------:R-:W-:-:S04]  /*6650*/  F2FP.F16.F32.PACK_AB R3, RZ, R24 ;  /* 0x00000018ff03723e */ /* 0x000fc800000000ff */
[----:B------:R-:W-:-:S05]  /*6660*/  PRMT R3, R3, 0x5410, RZ ;  /* 0x0000541003037816 */ /* 0x000fca00000000ff */
[----:B------:R0:W-:Y:S01]  /*6670*/  STG.E desc[UR36][R8.64], R3 ;  /* 0x0000000308007986 */ /* 0x0001e2000c101924 */
[----:B------:R-:W-:Y:S05]  /*6680*/  BRA `(.L_x_28398) ;  /* 0x00000008008c7947 */ /* 0x000fea0003800000 */
.L_x_28403:
[----:B------:R-:W-:-:S06]  /*6690*/  FMUL.FTZ R4, R24, 1 ;  /* 0x3f80000018047820 */ /* 0x000fcc0000410000 */
[----:B------:R-:W0:Y:S02]  /*66a0*/  F2F.F64.F32 R4, R4 ;  /* 0x0000000400047310 */ /* 0x000e240000201800 */
[----:B0-----:R0:W-:Y:S01]  /*66b0*/  STG.E.64 desc[UR36][R8.64], R4 ;  /* 0x0000000408007986 */ /* 0x0011e2000c101b24 */
[----:B------:R-:W-:Y:S05]  /*66c0*/  BRA `(.L_x_28398) ;  /* 0x00000008007c7947 */ /* 0x000fea0003800000 */
.L_x_28393:
        /* <DEDUP_REMOVED lines=13> */
.L_x_28408:
        /* <DEDUP_REMOVED lines=16> */
.L_x_28411:
[----:B------:R-:W-:-:S04]  /*68a0*/  SHF.R.U32.HI R0, RZ, 0x18, R24 ;  /* 0x00000018ff007819 */ /* 0x000fc80000011618 */
[----:B------:R-:W-:-:S04]  /*68b0*/  LOP3.LUT R0, R3, 0x80, R0, 0xf8, !PT ;  /* 0x0000008003007812 */ /* 0x000fc800078ef800 */
[----:B------:R-:W-:-:S07]  /*68c0*/  PRMT R4, R0, 0x7610, R4 ;  /* 0x0000761000047816 */ /* 0x000fce0000000004 */
.L_x_28410:
[----:B------:R-:W-:Y:S05]  /*68d0*/  BSYNC.RECONVERGENT B0 ;  /* 0x0000000000007941 */ /* 0x000fea0003800200 */
.L_x_28409:
[----:B------:R0:W-:Y:S01]  /*68e0*/  STG.E.U8 desc[UR36][R8.64], R4 ;  /* 0x0000000408007986 */ /* 0x0001e2000c101124 */
[----:B------:R-:W-:Y:S05]  /*68f0*/  BRA `(.L_x_28398) ;  /* 0x0000000400f07947 */ /* 0x000fea0003800000 */
.L_x_28407:
        /* <DEDUP_REMOVED lines=16> */
.L_x_28414:
[----:B------:R-:W-:-:S04]  /*6a00*/  SHF.R.U32.HI R0, RZ, 0x18, R24 ;  /* 0x00000018ff007819 */ /* 0x000fc80000011618 */
[----:B------:R-:W-:-:S04]  /*6a10*/  LOP3.LUT R3, R3, 0x80, R0, 0xf8, !PT ;  /* 0x0000008003037812 */ /* 0x000fc800078ef800 */
[----:B------:R-:W-:-:S07]  /*6a20*/  PRMT R4, R3, 0x7610, R4 ;  /* 0x0000761003047816 */ /* 0x000fce0000000004 */
.L_x_28413:
[----:B------:R-:W-:Y:S05]  /*6a30*/  BSYNC.RECONVERGENT B0 ;  /* 0x0000000000007941 */ /* 0x000fea0003800200 */
.L_x_28412:
[----:B------:R0:W-:Y:S01]  /*6a40*/  STG.E.U8 desc[UR36][R8.64], R4 ;  /* 0x0000000408007986 */ /* 0x0001e2000c101124 */
[----:B------:R-:W-:Y:S05]  /*6a50*/  BRA `(.L_x_28398) ;  /* 0x0000000400987947 */ /* 0x000fea0003800000 */
.L_x_28406:
        /* <DEDUP_REMOVED lines=21> */
.L_x_28416:
[----:B------:R-:W0:Y:S02]  /*6bb0*/  F2I.U64.TRUNC R4, R24 ;  /* 0x0000001800047311 */ /* 0x000e24000020d800 */
[----:B0-----:R0:W-:Y:S01]  /*6bc0*/  STG.E.64 desc[UR36][R8.64], R4 ;  /* 0x0000000408007986 */ /* 0x0011e2000c101b24 */
[----:B------:R-:W-:Y:S05]  /*6bd0*/  BRA `(.L_x_28398) ;  /* 0x0000000400387947 */ /* 0x000fea0003800000 */
.L_x_28415:
[----:B------:R-:W0:Y:S02]  /*6be0*/  F2I.FTZ.U32.TRUNC.NTZ R3, R24 ;  /* 0x0000001800037305 */ /* 0x000e24000021f000 */
[----:B0-----:R0:W-:Y:S01]  /*6bf0*/  STG.E desc[UR36][R8.64], R3 ;  /* 0x0000000308007986 */ /* 0x0011e2000c101924 */
[----:B------:R-:W-:Y:S05]  /*6c00*/  BRA `(.L_x_28398) ;  /* 0x00000004002c7947 */ /* 0x000fea0003800000 */
.L_x_28405:
        /* <DEDUP_REMOVED lines=10> */
.L_x_28418:
[----:B------:R-:W-:Y:S01]  /*6cb0*/  FMUL.FTZ R4, R24, 1 ;  /* 0x3f80000018047820 */ /* 0x000fe20000410000 */
[----:B------:R-:W-:-:S05]  /*6cc0*/  CS2R R6, SRZ ;  /* 0x0000000000067805 */ /* 0x000fca000001ff00 */
[----:B------:R-:W0:Y:S02]  /*6cd0*/  F2F.F64.F32 R4, R4 ;  /* 0x0000000400047310 */ /* 0x000e240000201800 */
[----:B0-----:R3:W-:Y:S01]  /*6ce0*/  STG.E.128 desc[UR36][R8.64], R4 ;  /* 0x0000000408007986 */ /* 0x0017e2000c101d24 */
[----:B------:R-:W-:Y:S05]  /*6cf0*/  BRA `(.L_x_28398) ;  /* 0x0000000000f07947 */ /* 0x000fea0003800000 */
.L_x_28417:
[----:B------:R-:W-:-:S13]  /*6d00*/  ISETP.NE.AND P0, PT, R0, 0xf, PT ;  /* 0x0000000f0000780c */ /* 0x000fda0003f05270 */
[----:B------:R-:W-:Y:S05]  /*6d10*/  @!P0 BRA `(.L_x_28419) ;  /* 0x0000000000e08947 */ /* 0x000fea0003800000 */
[----:B------:R-:W-:-:S13]  /*6d20*/  ISETP.NE.AND P0, PT, R0, 0x17, PT ;  /* 0x000000170000780c */ /* 0x000fda0003f05270 */
[----:B------:R-:W-:Y:S05]  /*6d30*/  @!P0 BRA `(.L_x_28420) ;  /* 0x00000000008c8947 */ /* 0x000fea0003800000 */
[----:B------:R-:W-:-:S13]  /*6d40*/  ISETP.NE.AND P0, PT, R0, 0x18, PT ;  /* 0x000000180000780c */ /* 0x000fda0003f05270 */
[----:B------:R-:W-:Y:S05]  /*6d50*/  @!P0 BRA `(.L_x_28421) ;  /* 0x0000000000448947 */ /* 0x000fea0003800000 */
.L_x_28397:
        /* <DEDUP_REMOVED lines=16> */
.L_x_28422:
[----:B------:R-:W-:Y:S05]  /*6e60*/  BRA `(.L_x_28398) ;  /* 0x0000000000947947 */ /* 0x000fea0003800000 */
.L_x_28421:
        /* <DEDUP_REMOVED lines=12> */
.L_x_28424:
[----:B------:R-:W-:Y:S05]  /*6f30*/  BSYNC.RECONVERGENT B0 ;  /* 0x0000000000007941 */ /* 0x000fea0003800200 */
.L_x_28423:
[----:B------:R-:W-:-:S05]  /*6f40*/  LOP3.LUT R3, R0, 0x80, R5, 0xf8, !PT ;  /* 0x0000008000037812 */ /* 0x000fca00078ef805 */
[----:B------:R1:W-:Y:S01]  /*6f50*/  STG.E.U8 desc[UR36][R8.64], R3 ;  /* 0x0000000308007986 */ /* 0x0003e2000c101124 */
[----:B------:R-:W-:Y:S05]  /*6f60*/  BRA `(.L_x_28398) ;  /* 0x0000000000547947 */ /* 0x000fea0003800000 */
.L_x_28420:
        /* <DEDUP_REMOVED lines=11> */
.L_x_28426:
[----:B------:R-:W-:Y:S01]  /*7020*/  IMAD.MOV.U32 R0, RZ, RZ, 0x7f ;  /* 0x0000007fff007424 */ /* 0x000fe200078e00ff */
[----:B------:R-:W-:-:S04]  /*7030*/  ISETP.GT.U32.AND P0, PT, R4, 0x7f800000, PT ;  /* 0x7f8000000400780c */ /* 0x000fc80003f04070 */
[----:B------:R-:W-:-:S09]  /*7040*/  SEL R0, R0, 0x7c, P0 ;  /* 0x0000007c00007807 */ /* 0x000fd20000000000 */
.L_x_28427:
[----:B------:R-:W-:Y:S05]  /*7050*/  BSYNC.RECONVERGENT B0 ;  /* 0x0000000000007941 */ /* 0x000fea0003800200 */
.L_x_28425:
[----:B------:R-:W-:-:S04]  /*7060*/  SHF.R.U32.HI R3, RZ, 0x18, R24 ;  /* 0x00000018ff037819 */ /* 0x000fc80000011618 */
[----:B------:R-:W-:-:S05]  /*7070*/  LOP3.LUT R3, R0, 0x80, R3, 0xf8, !PT ;  /* 0x0000008000037812 */ /* 0x000fca00078ef803 */
[----:B------:R0:W-:Y:S01]  /*7080*/  STG.E.U8 desc[UR36][R8.64], R3 ;  /* 0x0000000308007986 */ /* 0x0001e2000c101124 */
[----:B------:R-:W-:Y:S05]  /*7090*/  BRA `(.L_x_28398) ;  /* 0x0000000000087947 */ /* 0x000fea0003800000 */
.L_x_28419:
[----:B------:R-:W-:-:S05]  /*70a0*/  F2FP.BF16.F32.PACK_AB R0, RZ, R24 ;  /* 0x00000018ff00723e */ /* 0x000fca00000010ff */
[----:B------:R2:W-:Y:S02]  /*70b0*/  STG.E.U16 desc[UR36][R8.64], R0 ;  /* 0x0000000008007986 */ /* 0x0005e4000c101524 */
.L_x_28398:
[----:B------:R-:W-:-:S07]  /*70c0*/  VIADD R19, R19, 0x80 ;  /* 0x0000008013137836 */ /* 0x000fce0000000000 */
.L_x_28357:
[----:B------:R-:W-:Y:S05]  /*70d0*/  BSYNC.RECONVERGENT B6 ;  /* 0x0000000000067941 */ /* 0x000fea0003800200 */
.L_x_28356:
[----:B------:R-:W-:-:S13]  /*70e0*/  ISETP.GE.AND P0, PT, R19, R17, PT ;  /* 0x000000111300720c */ /* 0x000fda0003f06270 */
[----:B------:R-:W-:Y:S05]  /*70f0*/  @P0 EXIT ;  /* 0x000000000000094d */ /* 0x000fea0003800000 */
[----:B0--34-:R-:W0:Y:S01]  /*7100*/  LDC.64 R4, c[0x0][0x390] ;  /* 0x0000e400ff047b82 */ /* 0x019e220000000a00 */
        /* <DEDUP_REMOVED lines=19> */
.L_x_28431:
[----:B------:R-:W0:Y:S02]  /*7240*/  F2I.S64.TRUNC R18, R18 ;  /* 0x0000001200127311 */ /* 0x000e24000020d900 */
[----:B0-----:R-:W-:-:S05]  /*7250*/  IMAD.MOV.U32 R5, RZ, RZ, R18 ;  /* 0x000000ffff057224 */ /* 0x001fca00078e0012 */
[----:B------:R-:W-:Y:S01]  /*7260*/  STG.E.U8 desc[UR36][R2.64], R5 ;  /* 0x0000000502007986 */ /* 0x000fe2000c101124 */
[----:B------:R-:W-:Y:S05]  /*7270*/  EXIT ;  /* 0x000000000000794d */ /* 0x000fea0003800000 */
.L_x_28430:
        /* <DEDUP_REMOVED lines=9> */
.L_x_28434:
[----:B------:R-:W0:Y:S02]  /*7310*/  F2I.FTZ.TRUNC.NTZ R5, R18 ;  /* 0x0000001200057305 */ /* 0x000e24000021f100 */
[----:B0-----:R-:W-:Y:S01]  /*7320*/  STG.E desc[UR36][R2.64], R5 ;  /* 0x0000000502007986 */ /* 0x001fe2000c101924 */
[----:B------:R-:W-:Y:S05]  /*7330*/  EXIT ;  /* 0x000000000000794d */ /* 0x000fea0003800000 */
.L_x_28433:
[----:B------:R-:W0:Y:S02]  /*7340*/  F2I.FTZ.TRUNC.NTZ R5, R18 ;  /* 0x0000001200057305 */ /* 0x000e24000021f100 */
[----:B0-----:R-:W-:Y:S01]  /*7350*/  STG.E.U16 desc[UR36][R2.64], R5 ;  /* 0x0000000502007986 */ /* 0x001fe2000c101524 */
[----:B------:R-:W-:Y:S05]  /*7360*/  EXIT ;  /* 0x000000000000794d */ /* 0x000fea0003800000 */
.L_x_28429:
        /* <DEDUP_REMOVED lines=8> */
.L_x_28436:
[----:B------:R-:W-:-:S05]  /*73f0*/  F2FP.F16.F32.PACK_AB R18, RZ, R18 ;  /* 0x00000012ff12723e */ /* 0x000fca00000000ff */
[----:B------:R-:W-:Y:S01]  /*7400*/  STG.E.U16 desc[UR36][R2.64], R18 ;  /* 0x0000001202007986 */ /* 0x000fe2000c101524 */
[----:B------:R-:W-:Y:S05]  /*7410*/  EXIT ;  /* 0x000000000000794d */ /* 0x000fea0003800000 */
.L_x_28435:
        /* <DEDUP_REMOVED lines=9> */
.L_x_28438:
[----:B------:R-:W-:-:S04]  /*74b0*/  F2FP.F16.F32.PACK_AB R5, RZ, R18 ;  /* 0x00000012ff05723e */ /* 0x000fc800000000ff */
[----:B------:R-:W-:-:S05]  /*74c0*/  PRMT R5, R5, 0x5410, RZ ;  /* 0x0000541005057816 */ /* 0x000fca00000000ff */
[----:B------:R-:W-:Y:S01]  /*74d0*/  STG.E desc[UR36][R2.64], R5 ;  /* 0x0000000502007986 */ /* 0x000fe2000c101924 */
[----:B------:R-:W-:Y:S05]  /*74e0*/  EXIT ;  /* 0x000000000000794d */ /* 0x000fea0003800000 */
.L_x_28437:
[----:B------:R-:W-:-:S06]  /*74f0*/  FMUL.FTZ R4, R18, 1 ;  /* 0x3f80000012047820 */ /* 0x000fcc0000410000 */
[----:B------:R-:W0:Y:S02]  /*7500*/  F2F.F64.F32 R4, R4 ;  /* 0x0000000400047310 */ /* 0x000e240000201800 */
[----:B0-----:R-:W-:Y:S01]  /*7510*/  STG.E.64 desc[UR36][R2.64], R4 ;  /* 0x0000000402007986 */ /* 0x001fe2000c101b24 */
[----:B------:R-:W-:Y:S05]  /*7520*/  EXIT ;  /* 0x000000000000794d */ /* 0x000fea0003800000 */
.L_x_28428:
        /* <DEDUP_REMOVED lines=13> */
.L_x_28442:
        /* <DEDUP_REMOVED lines=16> */
.L_x_28445:
[----:B------:R-:W-:-:S04]  /*7700*/  SHF.R.U32.HI R18, RZ, 0x18, R18 ;  /* 0x00000018ff127819 */ /* 0x000fc80000011612 */
[----:B------:R-:W-:-:S04]  /*7710*/  LOP3.LUT R5, R5, 0x80, R18, 0xf8, !PT ;  /* 0x0000008005057812 */ /* 0x000fc800078ef812 */
[----:B------:R-:W-:-:S07]  /*7720*/  PRMT R0, R5, 0x7610, R0 ;  /* 0x0000761005007816 */ /* 0x000fce0000000000 */
.L_x_28444:
[----:B------:R-:W-:Y:S05]  /*7730*/  BSYNC.RECONVERGENT B0 ;  /* 0x0000000000007941 */ /* 0x000fea0003800200 */
.L_x_28443:
[----:B------:R-:W-:Y:S01]  /*7740*/  STG.E.U8 desc[UR36][R2.64], R0 ;  /* 0x0000000002007986 */ /* 0x000fe2000c101124 */
[----:B------:R-:W-:Y:S05]  /*7750*/  EXIT ;  /* 0x000000000000794d */ /* 0x000fea0003800000 */
.L_x_28441:
        /* <DEDUP_REMOVED lines=16> */
.L_x_28448:
[----:B------:R-:W-:-:S04]  /*7860*/  SHF.R.U32.HI R18, RZ, 0x18, R18 ;  /* 0x00000018ff127819 */ /* 0x000fc80000011612 */
[----:B------:R-:W-:-:S04]  /*7870*/  LOP3.LUT R5, R5, 0x80, R18, 0xf8, !PT ;  /* 0x0000008005057812 */ /* 0x000fc800078ef812 */
[----:B------:R-:W-:-:S07]  /*7880*/  PRMT R0, R5, 0x7610, R0 ;  /* 0x0000761005007816 */ /* 0x000fce0000000000 */
.L_x_28447:
[----:B------:R-:W-:Y:S05]  /*7890*/  BSYNC.RECONVERGENT B0 ;  /* 0x0000000000007941 */ /* 0x000fea0003800200 */
.L_x_28446:
[----:B------:R-:W-:Y:S01]  /*78a0*/  STG.E.U8 desc[UR36][R2.64], R0 ;  /* 0x0000000002007986 */ /* 0x000fe2000c101124 */
[----:B------:R-:W-:Y:S05]  /*78b0*/  EXIT ;  /* 0x000000000000794d */ /* 0x000fea0003800000 */
.L_x_28440:
        /* <DEDUP_REMOVED lines=21> */
.L_x_28450:
[----:B------:R-:W0:Y:S02]  /*7a10*/  F2I.U64.TRUNC R18, R18 ;  /* 0x0000001200127311 */ /* 0x000e24000020d800 */
[----:B0-----:R-:W-:Y:S01]  /*7a20*/  STG.E.64 desc[UR36][R2.64], R18 ;  /* 0x0000001202007986 */ /* 0x001fe2000c101b24 */
[----:B------:R-:W-:Y:S05]  /*7a30*/  EXIT ;  /* 0x000000000000794d */ /* 0x000fea0003800000 */
.L_x_28449:
[----:B------:R-:W0:Y:S02]  /*7a40*/  F2I.FTZ.U32.TRUNC.NTZ R5, R18 ;  /* 0x0000001200057305 */ /* 0x000e24000021f000 */
[----:B0-----:R-:W-:Y:S01]  /*7a50*/  STG.E desc[UR36][R2.64], R5 ;  /* 0x0000000502007986 */ /* 0x001fe2000c101924 */
[----:B------:R-:W-:Y:S05]  /*7a60*/  EXIT ;  /* 0x000000000000794d */ /* 0x000fea0003800000 */
.L_x_28439:
        /* <DEDUP_REMOVED lines=10> */
.L_x_28452:
[----:B------:R-:W-:Y:S01]  /*7b10*/  FMUL.FTZ R4, R18, 1 ;  /* 0x3f80000012047820 */ /* 0x000fe20000410000 */
[----:B------:R-:W-:-:S05]  /*7b20*/  CS2R R6, SRZ ;  /* 0x0000000000067805 */ /* 0x000fca000001ff00 */
[----:B------:R-:W0:Y:S02]  /*7b30*/  F2F.F64.F32 R4, R4 ;  /* 0x0000000400047310 */ /* 0x000e240000201800 */
[----:B0-----:R-:W-:Y:S01]  /*7b40*/  STG.E.128 desc[UR36][R2.64], R4 ;  /* 0x0000000402007986 */ /* 0x001fe2000c101d24 */
[----:B------:R-:W-:Y:S05]  /*7b50*/  EXIT ;  /* 0x000000000000794d */ /* 0x000fea0003800000 */
.L_x_28451:
[----:B------:R-:W-:-:S13]  /*7b60*/  ISETP.NE.AND P0, PT, R0, 0xf, PT ;  /* 0x0000000f0000780c */ /* 0x000fda0003f05270 */
[----:B------:R-:W-:Y:S05]  /*7b70*/  @!P0 BRA `(.L_x_28453) ;  /* 0x0000000000e08947 */ /* 0x000fea0003800000 */
[----:B------:R-:W-:-:S13]  /*7b80*/  ISETP.NE.AND P0, PT, R0, 0x17, PT ;  /* 0x000000170000780c */ /* 0x000fda0003f05270 */
[----:B------:R-:W-:Y:S05]  /*7b90*/  @!P0 BRA `(.L_x_28454) ;  /* 0x00000000008c8947 */ /* 0x000fea0003800000 */
[----:B------:R-:W-:-:S13]  /*7ba0*/  ISETP.NE.AND P0, PT, R0, 0x18, PT ;  /* 0x000000180000780c */ /* 0x000fda0003f05270 */
[----:B------:R-:W-:Y:S05]  /*7bb0*/  @!P0 BRA `(.L_x_28455) ;  /* 0x0000000000448947 */ /* 0x000fea0003800000 */
.L_x_28432:
        /* <DEDUP_REMOVED lines=16> */
.L_x_28456:
[----:B------:R-:W-:Y:S05]  /*7cc0*/  EXIT ;  /* 0x000000000000794d */ /* 0x000fea0003800000 */
.L_x_28455:
        /* <DEDUP_REMOVED lines=12> */
.L_x_28458:
[----:B------:R-:W-:Y:S05]  /*7d90*/  BSYNC.RECONVERGENT B0 ;  /* 0x0000000000007941 */ /* 0x000fea0003800200 */
.L_x_28457:
[----:B------:R-:W-:-:S05]  /*7da0*/  LOP3.LUT R5, R0, 0x80, R7, 0xf8, !PT ;  /* 0x0000008000057812 */ /* 0x000fca00078ef807 */
[----:B------:R-:W-:Y:S01]  /*7db0*/  STG.E.U8 desc[UR36][R2.64], R5 ;  /* 0x0000000502007986 */ /* 0x000fe2000c101124 */
[----:B------:R-:W-:Y:S05]  /*7dc0*/  EXIT ;  /* 0x000000000000794d */ /* 0x000fea0003800000 */
.L_x_28454:
        /* <DEDUP_REMOVED lines=11> */
.L_x_28460:
[----:B------:R-:W-:Y:S01]  /*7e80*/  IMAD.MOV.U32 R0, RZ, RZ, 0x7f ;  /* 0x0000007fff007424 */ /* 0x000fe200078e00ff */
[----:B------:R-:W-:-:S04]  /*7e90*/  ISETP.GT.U32.AND P0, PT, R4, 0x7f800000, PT ;  /* 0x7f8000000400780c */ /* 0x000fc80003f04070 */
[----:B------:R-:W-:-:S09]  /*7ea0*/  SEL R0, R0, 0x7c, P0 ;  /* 0x0000007c00007807 */ /* 0x000fd20000000000 */
.L_x_28461:
[----:B------:R-:W-:Y:S05]  /*7eb0*/  BSYNC.RECONVERGENT B0 ;  /* 0x0000000000007941 */ /* 0x000fea0003800200 */
.L_x_28459:
[----:B------:R-:W-:-:S04]  /*7ec0*/  SHF.R.U32.HI R5, RZ, 0x18, R18 ;  /* 0x00000018ff057819 */ /* 0x000fc80000011612 */
[----:B------:R-:W-:-:S05]  /*7ed0*/  LOP3.LUT R5, R0, 0x80, R5, 0xf8, !PT ;  /* 0x0000008000057812 */ /* 0x000fca00078ef805 */
[----:B------:R-:W-:Y:S01]  /*7ee0*/  STG.E.U8 desc[UR36][R2.64], R5 ;  /* 0x0000000502007986 */ /* 0x000fe2000c101124 */
[----:B------:R-:W-:Y:S05]  /*7ef0*/  EXIT ;  /* 0x000000000000794d */ /* 0x000fea0003800000 */
.L_x_28453:
[----:B------:R-:W-:-:S05]  /*7f00*/  F2FP.BF16.F32.PACK_AB R18, RZ, R18 ;  /* 0x00000012ff12723e */ /* 0x000fca00000010ff */
[----:B------:R-:W-:Y:S01]  /*7f10*/  STG.E.U16 desc[UR36][R2.64], R18 ;  /* 0x0000001202007986 */ /* 0x000fe2000c101524 */
[----:B------:R-:W-:Y:S05]  /*7f20*/  EXIT ;  /* 0x000000000000794d */ /* 0x000fea0003800000 */
.L_x_28462:
        /* <DEDUP_REMOVED lines=13> */
.L_x_32569:


//--------------------- .text._ZN2at6native18elementwise_kernelILi128ELi2EZNS0_22gpu_kernel_impl_nocastINS0_13BUnaryFunctorIfffZZZNS0_21nextafter_kernel_cudaERNS_18TensorIteratorBaseEENKUlvE_clEvENKUlvE0_clEvEUlffE_EEEEvS5_RKT_EUliE_EEviT1_ --------------------------
	.section	.text._ZN2at6native18elementwise_kernelILi128ELi2EZNS0_22gpu_kernel_impl_nocastINS0_13BUnaryFunctorIfffZZZNS0_21nextafter_kernel_cudaERNS_18TensorIteratorBaseEENKUlvE_clEvENKUlvE0_clEvEUlffE_EEEEvS5_RKT_EUliE_EEviT1_,"ax",@progbits
	.align	128
        .global         _ZN2at6native18elementwise_kernelILi128ELi2EZNS0_22gpu_kernel_impl_nocastINS0_13BUnaryFunctorIfffZZZNS0_21nextafter_kernel_cudaERNS_18TensorIteratorBaseEENKUlvE_clEvENKUlvE0_clEvEUlffE_EEEEvS5_RKT_EUliE_EEviT1_
        .type           _ZN2at6native18elementwise_kernelILi128ELi2EZNS0_22gpu_kernel_impl_nocastINS0_13BUnaryFunctorIfffZZZNS0_21nextafter_kernel_cudaERNS_18TensorIteratorBaseEENKUlvE_clEvENKUlvE0_clEvEUlffE_EEEEvS5_RKT_EUliE_EEviT1_,@function
        .size           _ZN2at6native18elementwise_kernelILi128ELi2EZNS0_22gpu_kernel_impl_nocastINS0_13BUnaryFunctorIfffZZZNS0_21nextafter_kernel_cudaERNS_18TensorIteratorBaseEENKUlvE_clEvENKUlvE0_clEvEUlffE_EEEEvS5_RKT_EUliE_EEviT1_,(.L_x_32570 - _ZN2at6native18elementwise_kernelILi128ELi2EZNS0_22gpu_kernel_impl_nocastINS0_13BUnaryFunctorIfffZZZNS0_21nextafter_kernel_cudaERNS_18TensorIteratorBaseEENKUlvE_clEvENKUlvE0_clEvEUlffE_EEEEvS5_RKT_EUliE_EEviT1_)
        .other          _ZN2at6native18elementwise_kernelILi128ELi2EZNS0_22gpu_kernel_impl_nocastINS0_13BUnaryFunctorIfffZZZNS0_21nextafter_kernel_cudaERNS_18TensorIteratorBaseEENKUlvE_clEvENKUlvE0_clEvEUlffE_EEEEvS5_RKT_EUliE_EEviT1_,@"STO_CUDA_ENTRY STV_DEFAULT"
_ZN2at6native18elementwise_kernelILi128ELi2EZNS0_22gpu_kernel_impl_nocastINS0_13BUnaryFunctorIfffZZZNS0_21nextafter_kernel_cudaERNS_18TensorIteratorBaseEENKUlvE_clEvENKUlvE0_clEvEUlffE_EEEEvS5_RKT_EUliE_EEviT1_:
.text._ZN2at6native18elementwise_kernelILi128ELi2EZNS0_22gpu_kernel_impl_nocastINS0_13BUnaryFunctorIfffZZZNS0_21nextafter_kernel_cudaERNS_18TensorIteratorBaseEENKUlvE_clEvENKUlvE0_clEvEUlffE_EEEEvS5_RKT_EUliE_EEviT1_:
[----:B------:R-:W-:Y:S08]  /*0000*/  LDC R1, c[0x0][0x37c] ;  /* 0x0000df00ff017b82 */ /* 0x000ff00000000800 */
[----:B------:R-:W0:Y:S01]  /*0010*/  LDC R7, c[0x0][0x388] ;  /* 0x0000e200ff077b82 */ /* 0x000e220000000800 */
[----:B------:R-:W1:Y:S01]  /*0020*/  S2R R9, SR_TID.X ;  /* 0x0000000000097919 */ /* 0x000e620000002100 */
[----:B------:R-:W-:Y:S01]  /*0030*/  HFMA2 R5, -RZ, RZ, 7.62939453125e-06, 0 ;  /* 0x00800000ff057431 */ /* 0x000fe200000001ff */
[----:B------:R-:W2:Y:S05]  /*0040*/  LDCU.64 UR6, c[0x0][0x358] ;  /* 0x00006b00ff0677ac */ /* 0x000eaa0008000a00 */
[----:B------:R-:W3:Y:S08]  /*0050*/  S2UR UR4, SR_CTAID.X ;  /* 0x00000000000479c3 */ /* 0x000ef00000002500 */
[----:B------:R-:W4:Y:S01]  /*0060*/  LDC R4, c[0x0][0x594] ;  /* 0x00016500ff047b82 */ /* 0x000f220000000800 */
[----:B0-----:R-:W-:Y:S01]  /*0070*/  ISETP.NE.AND P1, PT, R7, RZ, PT ;  /* 0x000000ff0700720c */ /* 0x001fe20003f25270 */
[----:B---3--:R-:W-:-:S06]  /*0080*/  USHF.L.U32 UR4, UR4, 0x8, URZ ;  /* 0x0000000804047899 */ /* 0x008fcc00080006ff */
[----:B-1----:R-:W-:Y:S02]  /*0090*/  LOP3.LUT R9, R9, UR4, RZ, 0xfc, !PT ;  /* 0x0000000409097c12 */ /* 0x002fe4000f8efcff */
[C---:B----4-:R-:W-:Y:S02]  /*00a0*/  LOP3.LUT P0, RZ, R4.reuse, 0x7f800000, RZ, 0xc0, !PT ;  /* 0x7f80000004ff7812 */ /* 0x050fe4000780c0ff */
[----:B------:R-:W-:-:S04]  /*00b0*/  LOP3.LUT R3, R4, 0x80000000, RZ, 0xc0, !PT ;  /* 0x8000000004037812 */ /* 0x000fc800078ec0ff */
[----:B------:R-:W-:Y:S02]  /*00c0*/  SEL R2, R3, R4, !P0 ;  /* 0x0000000403027207 */ /* 0x000fe40004000000 */
[----:B------:R-:W-:Y:S01]  /*00d0*/  LOP3.LUT R3, R5, 0x80000000, R4, 0xb8, !PT ;  /* 0x8000000005037812 */ /* 0x000fe200078eb804 */
[----:B--2---:R-:W-:Y:S06]  /*00e0*/  @P1 BRA `(.L_x_28463) ;  /* 0x0000000400481947 */ /* 0x004fec0003800000 */
[----:B------:R-:W0:Y:S01]  /*00f0*/  LDCU UR4, c[0x0][0x380] ;  /* 0x00007000ff0477ac */ /* 0x000e220008000800 */
[----:B------:R-:W-:Y:S01]  /*0100*/  BSSY.RECONVERGENT B0, `(.L_x_28464) ;  /* 0x0000029000007945 */ /* 0x000fe20003800200 */
[----:B0-----:R-:W-:-:S13]  /*0110*/  ISETP.GE.AND P0, PT, R9, UR4, PT ;  /* 0x0000000409007c0c */ /* 0x001fda000bf06270 */
[----:B------:R-:W-:Y:S05]  /*0120*/  @P0 BRA `(.L_x_28465) ;  /* 0x0000000000980947 */ /* 0x000fea0003800000 */
[----:B------:R-:W0:Y:S02]  /*0130*/  LDC.64 R6, c[0x0][0x588] ;  /* 0x00016200ff067b82 */ /* 0x000e240000000a00 */
[----:B0-----:R-:W2:Y:S01]  /*0140*/  LDG.E R7, desc[UR6][R6.64] ;  /* 0x0000000606077981 */ /* 0x001ea2000c1e1900 */
[----:B------:R-:W-:Y:S02]  /*0150*/  FSETP.NAN.FTZ.AND P0, PT, |R4|, |R4|, PT ;  /* 0x400000040400720b */ /* 0x000fe40003f18200 */
[C---:B--2---:R-:W-:Y:S02]  /*0160*/  FSETP.NAN.FTZ.AND P1, PT, |R7|.reuse, |R7|, PT ;  /* 0x400000070700720b */ /* 0x044fe40003f38200 */
[C---:B------:R-:W-:Y:S02]  /*0170*/  LOP3.LUT P2, RZ, R7.reuse, 0x7f800000, RZ, 0xc0, !PT ;  /* 0x7f80000007ff7812 */ /* 0x040fe4000784c0ff */
[----:B------:R-:W-:Y:S02]  /*0180*/  PLOP3.LUT P0, PT, P1, P0, PT, 0xf8, 0x8f ;  /* 0x00000000008f781c */ /* 0x000fe40000f01f70 */
[----:B------:R-:W-:-:S04]  /*0190*/  LOP3.LUT R0, R7, 0x80000000, RZ, 0xc0, !PT ;  /* 0x8000000007007812 */ /* 0x000fc800078ec0ff */
[----:B------:R-:W-:-:S07]  /*01a0*/  SEL R5, R0, R7, !P2 ;  /* 0x0000000700057207 */ /* 0x000fce0005000000 */
[----:B------:R-:W-:Y:S05]  /*01b0*/  @P0 BRA `(.L_x_28466) ;  /* 0x0000000000640947 */ /* 0x000fea0003800000 */
[----:B------:R-:W-:Y:S01]  /*01c0*/  LOP3.LUT P0, RZ, R2, 0x7fffffff, R5, 0xc8, !PT ;  /* 0x7fffffff02ff7812 */ /* 0x000fe2000780c805 */
[----:B------:R-:W-:-:S12]  /*01d0*/  IMAD.MOV.U32 R11, RZ, RZ, R2 ;  /* 0x000000ffff0b7224 */ /* 0x000fd800078e0002 */
[----:B------:R-:W-:Y:S05]  /*01e0*/  @!P0 BRA `(.L_x_28467) ;  /* 0x00000000005c8947 */ /* 0x000fea0003800000 */
[----:B------:R-:W-:Y:S02]  /*01f0*/  LOP3.LUT P0, RZ, R5, 0x7fffffff, RZ, 0xc0, !PT ;  /* 0x7fffffff05ff7812 */ /* 0x000fe4000780c0ff */
[----:B------:R-:W-:-:S11]  /*0200*/  MOV R11, R3 ;  /* 0x00000003000b7202 */ /* 0x000fd60000000f00 */
[----:B------:R-:W-:Y:S05]  /*0210*/  @!P0 BRA `(.L_x_28467) ;  /* 0x0000000000508947 */ /* 0x000fea0003800000 */
[-C--:B------:R-:W-:Y:S01]  /*0220*/  FSETP.GEU.FTZ.AND P1, PT, R7, R4.reuse, PT ;  /* 0x000000040700720b */ /* 0x080fe20003f3e000 */
        /* <DEDUP_REMOVED lines=9> */
[C---:B------:R-:W-:Y:S01]  /*02c0*/  VIADD R5, R0.reuse, 0x1 ;  /* 0x0000000100057836 */ /* 0x040fe20000000000 */
[----:B------:R-:W-:-:S05]  /*02d0*/  @!P1 IADD3 R5, PT, PT, R0, RZ, RZ ;  /* 0x000000ff00059210 */ /* 0x000fca0007ffe0ff */
[C---:B------:R-:W-:Y:S01]  /*02e0*/  VIADD R0, R5.reuse, 0x1 ;  /* 0x0000000105007836 */ /* 0x040fe20000000000 */
[----:B------:R-:W-:-:S05]  /*02f0*/  @!P3 IADD3 R0, PT, PT, R5, RZ, RZ ;  /* 0x000000ff0500b210 */ /* 0x000fca0007ffe0ff */
[C---:B------:R-:W-:Y:S01]  /*0300*/  VIADD R11, R0.reuse, 0xffffffff ;  /* 0xffffffff000b7836 */ /* 0x040fe20000000000 */
[----:B------:R-:W-:-:S04]  /*0310*/  @!P0 IADD3 R11, PT, PT, R0, RZ, RZ ;  /* 0x000000ff000b8210 */ /* 0x000fc80007ffe0ff */
[----:B------:R-:W-:-:S13]  /*0320*/  FSETP.NEU.FTZ.AND P0, PT, R11, RZ, PT ;  /* 0x000000ff0b00720b */ /* 0x000fda0003f1d000 */
[----:B------:R-:W-:Y:S01]  /*0330*/  @!P0 LOP3.LUT R11, R11, 0x80000000, RZ, 0xc0, !PT ;  /* 0x800000000b0b8812 */ /* 0x000fe200078ec0ff */
[----:B------:R-:W-:Y:S06]  /*0340*/  BRA `(.L_x_28467) ;  /* 0x0000000000047947 */ /* 0x000fec0003800000 */
.L_x_28466:
[----:B------:R-:W-:-:S07]  /*0350*/  FADD.FTZ R11, R7, R4 ;  /* 0x00000004070b7221 */ /* 0x000fce0000010000 */
.L_x_28467:
[----:B------:R-:W0:Y:S01]  /*0360*/  LDC.64 R6, c[0x0][0x580] ;  /* 0x00016000ff067b82 */ /* 0x000e220000000a00 */
[----:B------:R-:W-:Y:S01]  /*0370*/  VIADD R9, R9, 0x80 ;  /* 0x0000008009097836 */ /* 0x000fe20000000000 */
[----:B0-----:R0:W-:Y:S06]  /*0380*/  STG.E desc[UR6][R6.64], R11 ;  /* 0x0000000b06007986 */ /* 0x0011ec000c101906 */
.L_x_28465:
[----:B------:R-:W-:Y:S05]  /*0390*/  BSYNC.RECONVERGENT B0 ;  /* 0x0000000000007941 */ /* 0x000fea0003800200 */
.L_x_28464:
[----:B------:R-:W-:-:S13]  /*03a0*/  ISETP.GE.AND P0, PT, R9, UR4, PT ;  /* 0x0000000409007c0c */ /* 0x000fda000bf06270 */
[----:B------:R-:W-:Y:S05]  /*03b0*/  @P0 EXIT ;  /* 0x000000000000094d */ /* 0x000fea0003800000 */
[----:B0-----:R-:W0:Y:S02]  /*03c0*/  LDC.64 R6, c[0x0][0x588] ;  /* 0x00016200ff067b82 */ /* 0x001e240000000a00 */
        /* <DEDUP_REMOVED lines=8> */
[----:B------:R-:W-:-:S13]  /*0450*/  LOP3.LUT P0, RZ, R2, 0x7fffffff, R5, 0xc8, !PT ;  /* 0x7fffffff02ff7812 */ /* 0x000fda000780c805 */
        /* <DEDUP_REMOVED lines=23> */
.L_x_28468:
[----:B------:R-:W-:-:S07]  /*05d0*/  FADD.FTZ R2, R7, R4 ;  /* 0x0000000407027221 */ /* 0x000fce0000010000 */
.L_x_28469:
[----:B------:R-:W0:Y:S02]  /*05e0*/  LDC.64 R4, c[0x0][0x580] ;  /* 0x00016000ff047b82 */ /* 0x000e240000000a00 */
[----:B0-----:R-:W-:Y:S01]  /*05f0*/  STG.E desc[UR6][R4.64], R2 ;  /* 0x0000000204007986 */ /* 0x001fe2000c101906 */
[----:B------:R-:W-:Y:S05]  /*0600*/  EXIT ;  /* 0x000000000000794d */ /* 0x000fea0003800000 */
.L_x_28463:
[----:B------:R-:W0:Y:S01]  /*0610*/  LDCU UR4, c[0x0][0x380] ;  /* 0x00007000ff0477ac */ /* 0x000e220008000800 */
[----:B------:R-:W-:Y:S01]  /*0620*/  VIADD R7, R7, 0xffffffff ;  /* 0xffffffff07077836 */ /* 0x000fe20000000000 */
[----:B------:R-:W-:Y:S04]  /*0630*/  BSSY.RECONVERGENT B0, `(.L_x_28470) ;  /* 0x0000159000007945 */ /* 0x000fe80003800200 */
[----:B------:R-:W-:-:S04]  /*0640*/  VIMNMX.U32 R0, PT, PT, R7, 0x18, PT ;  /* 0x0000001807007848 */ /* 0x000fc80003fe0000 */
[----:B------:R-:W-:Y:S02]  /*0650*/  IADD3 R0, PT, PT, R0, 0x1, RZ ;  /* 0x0000000100007810 */ /* 0x000fe40007ffe0ff */
[----:B0-----:R-:W-:-:S13]  /*0660*/  ISETP.GE.AND P0, PT, R9, UR4, PT ;  /* 0x0000000409007c0c */ /* 0x001fda000bf06270 */
[----:B------:R-:W-:Y:S05]  /*0670*/  @P0 BRA `(.L_x_28471) ;  /* 0x0000001400500947 */ /* 0x000fea0003800000 */
[----:B------:R-:W0:Y:S01]  /*0680*/  LDCU.64 UR8, c[0x0][0x390] ;  /* 0x00007200ff0877ac */ /* 0x000e220008000a00 */
        /* <DEDUP_REMOVED lines=296> */
.L_x_28472:
[----:B------:R-:W0:Y:S02]  /*1910*/  LDCU.64 UR8, c[0x0][0x588] ;  /* 0x0000b100ff0877ac */ /* 0x000e240008000a00 */
[----:B0-----:R-:W-:-:S05]  /*1920*/  IADD3 R10, P0, PT, R6, UR8, RZ ;  /* 0x00000008060a7c10 */ /* 0x001fca000ff1e0ff */
[----:B------:R-:W-:-:S06]  /*1930*/  IMAD.X R11, RZ, RZ, UR9, P0 ;  /* 0x00000009ff0b7e24 */ /* 0x000fcc00080e06ff */
[----:B------:R-:W2:Y:S01]  /*1940*/  LDG.E R11, desc[UR6][R10.64] ;  /* 0x000000060a0b7981 */ /* 0x000ea2000c1e1900 */
[----:B------:R-:W-:Y:S01]  /*1950*/  FSETP.NAN.FTZ.AND P1, PT, |R4|, |R4|, PT ;  /* 0x400000040400720b */ /* 0x000fe20003f38200 */
[----:B------:R-:W-:Y:S01]  /*1960*/  BSSY.RECONVERGENT B1, `(.L_x_28473) ;  /* 0x0000020000017945 */ /* 0x000fe20003800200 */
[C---:B--2---:R-:W-:Y:S02]  /*1970*/  FSETP.NAN.FTZ.AND P0, PT, |R11|.reuse, |R11|, PT ;  /* 0x4000000b0b00720b */ /* 0x044fe40003f18200 */
[C---:B------:R-:W-:Y:S02]  /*1980*/  LOP3.LUT R6, R11.reuse, 0x80000000, RZ, 0xc0, !PT ;  /* 0x800000000b067812 */ /* 0x040fe400078ec0ff */
        /* <DEDUP_REMOVED lines=21> */
[----:B------:R-:W-:Y:S01]  /*1ae0*/  IADD3 R8, PT, PT, R6, 0x1, RZ ;  /* 0x0000000106087810 */ /* 0x000fe20007ffe0ff */
[----:B------:R-:W-:-:S05]  /*1af0*/  @!P1 IMAD.MOV R8, RZ, RZ, R6 ;  /* 0x000000ffff089224 */ /* 0x000fca00078e0206 */
[----:B------:R-:W-:Y:S01]  /*1b00*/  IADD3 R6, PT, PT, R8, 0x1, RZ ;  /* 0x0000000108067810 */ /* 0x000fe20007ffe0ff */
[----:B------:R-:W-:-:S05]  /*1b10*/  @!P3 IMAD.MOV R6, RZ, RZ, R8 ;  /* 0x000000ffff06b224 */ /* 0x000fca00078e0208 */
[----:B------:R-:W-:Y:S01]  /*1b20*/  IADD3 R13, PT, PT, R6, -0x1, RZ ;  /* 0xffffffff060d7810 */ /* 0x000fe20007ffe0ff */
[----:B------:R-:W-:-:S05]  /*1b30*/  @!P0 IMAD.MOV R13, RZ, RZ, R6 ;  /* 0x000000ffff0d8224 */ /* 0x000fca00078e0206 */
[----:B------:R-:W-:-:S13]  /*1b40*/  FSETP.NEU.FTZ.AND P0, PT, R13, RZ, PT ;  /* 0x000000ff0d00720b */ /* 0x000fda0003f1d000 */
[----:B------:R-:W-:-:S07]  /*1b50*/  @!P0 LOP3.LUT R13, R13, 0x80000000, RZ, 0xc0, !PT ;  /* 0x800000000d0d8812 */ /* 0x000fce00078ec0ff */
.L_x_28474:
[----:B------:R-:W-:Y:S05]  /*1b60*/  BSYNC.RECONVERGENT B1 ;  /* 0x0000000000017941 */ /* 0x000fea0003800200 */
.L_x_28473:
[----:B------:R-:W0:Y:S01]  /*1b70*/  LDCU.64 UR8, c[0x0][0x580] ;  /* 0x0000b000ff0877ac */ /* 0x000e220008000a00 */
[----:B------:R-:W-:Y:S01]  /*1b80*/  VIADD R9, R9, 0x80 ;  /* 0x0000008009097836 */ /* 0x000fe20000000000 */
[----:B0-----:R-:W-:-:S04]  /*1b90*/  IADD3 R10, P0, PT, R5, UR8, RZ ;  /* 0x00000008050a7c10 */ /* 0x001fc8000ff1e0ff */
[----:B------:R-:W-:-:S05]  /*1ba0*/  IADD3.X R11, PT, PT, RZ, UR9, RZ, P0, !PT ;  /* 0x00000009ff0b7c10 */ /* 0x000fca00087fe4ff */
[----:B------:R0:W-:Y:S04]  /*1bb0*/  STG.E desc[UR6][R10.64], R13 ;  /* 0x0000000d0a007986 */ /* 0x0001e8000c101906 */
.L_x_28471:
[----:B------:R-:W-:Y:S05]  /*1bc0*/  BSYNC.RECONVERGENT B0 ;  /* 0x0000000000007941 */ /* 0x000fea0003800200 */
.L_x_28470:
[----:B------:R-:W-:-:S13]  /*1bd0*/  ISETP.GE.AND P0, PT, R9, UR4, PT ;  /* 0x0000000409007c0c */ /* 0x000fda000bf06270 */
[----:B------:R-:W-:Y:S05]  /*1be0*/  @P0 EXIT ;  /* 0x000000000000094d */ /* 0x000fea0003800000 */
[----:B------:R-:W0:Y:S01]  /*1bf0*/  LDCU.64 UR4, c[0x0][0x390] ;  /* 0x00007200ff0477ac */ /* 0x000e220008000a00 */
[----:B------:R-:W-:Y:S01]  /*1c00*/  HFMA2 R8, -RZ, RZ, 0, 0 ;  /* 0x00000000ff087431 */ /* 0x000fe200000001ff */
[----:B------:R-:W-:Y:S01]  /*1c10*/  ISETP.NE.AND P0, PT, R7, RZ, PT ;  /* 0x000000ff0700720c */ /* 0x000fe20003f05270 */
[----:B------:R-:W1:Y:S01]  /*1c20*/  LDCU UR8, c[0x0][0x38c] ;  /* 0x00007180ff0877ac */ /* 0x000e620008000800 */
[----:B------:R-:W2:Y:S02]  /*1c30*/  LDCU.64 UR10, c[0x0][0x4b8] ;  /* 0x00009700ff0a77ac */ /* 0x000ea40008000a00 */
        /* <DEDUP_REMOVED lines=287> */
[----:B------:R-:W-:Y:S02]  /*2e30*/  IMAD R6, R8, UR5, R6 ;  /* 0x0000000508067c24 */ /* 0x000fe4000f8e0206 */
[----:B------:R-:W-:-:S04]  /*2e40*/  @P0 IMAD.MOV R12, RZ, RZ, -R0 ;  /* 0x000000ffff0c0224 */ /* 0x000fc800078e0a00 */
[----:B0-----:R-:W-:-:S04]  /*2e50*/  @P0 IMAD R12, R7, R12, R13 ;  /* 0x0000000c070c0224 */ /* 0x001fc800078e020d */
[C---:B---3--:R-:W-:Y:S02]  /*2e60*/  @P0 IMAD R5, R12.reuse, R10, R5 ;  /* 0x0000000a0c050224 */ /* 0x048fe400078e0205 */
[----:B------:R-:W-:-:S07]  /*2e70*/  @P0 IMAD R6, R12, R11, R6 ;  /* 0x0000000b0c060224 */ /* 0x000fce00078e0206 */
.L_x_28475:
[----:B------:R-:W0:Y:S02]  /*2e80*/  LDCU.128 UR8, c[0x0][0x580] ;  /* 0x0000b000ff0877ac */ /* 0x000e240008000c00 */
[----:B0-----:R-:W-:-:S04]  /*2e90*/  IADD3 R6, P0, PT, R6, UR10, RZ ;  /* 0x0000000a06067c10 */ /* 0x001fc8000ff1e0ff */
[----:B------:R-:W-:-:S06]  /*2ea0*/  IADD3.X R7, PT, PT, RZ, UR11, RZ, P0, !PT ;  /* 0x0000000bff077c10 */ /* 0x000fcc00087fe4ff */
[----:B------:R-:W2:Y:S01]  /*2eb0*/  LDG.E R7, desc[UR6][R6.64] ;  /* 0x0000000606077981 */ /* 0x000ea2000c1e1900 */
[----:B------:R-:W-:Y:S01]  /*2ec0*/  FSETP.NAN.FTZ.AND P1, PT, |R4|, |R4|, PT ;  /* 0x400000040400720b */ /* 0x000fe20003f38200 */
[----:B------:R-:W-:Y:S01]  /*2ed0*/  BSSY.RECONVERGENT B0, `(.L_x_28476) ;  /* 0x0000022000007945 */ /* 0x000fe20003800200 */
[----:B------:R-:W-:-:S04]  /*2ee0*/  IADD3 R8, P3, PT, R5, UR8, RZ ;  /* 0x0000000805087c10 */ /* 0x000fc8000ff7e0ff */
[----:B------:R-:W-:Y:S02]  /*2ef0*/  IADD3.X R9, PT, PT, RZ, UR9, RZ, P3, !PT ;  /* 0x00000009ff097c10 */ /* 0x000fe40009ffe4ff */
        /* <DEDUP_REMOVED lines=30> */
.L_x_28477:
[----:B------:R-:W-:-:S07]  /*30e0*/  FADD.FTZ R2, R7, R4 ;  /* 0x0000000407027221 */ /* 0x000fce0000010000 */
.L_x_28478:
[----:B------:R-:W-:Y:S05]  /*30f0*/  BSYNC.RECONVERGENT B0 ;  /* 0x0000000000007941 */ /* 0x000fea0003800200 */
.L_x_28476:
[----:B------:R-:W-:Y:S01]  /*3100*/  STG.E desc[UR6][R8.64], R2 ;  /* 0x0000000208007986 */ /* 0x000fe2000c101906 */
[----:B------:R-:W-:Y:S05]  /*3110*/  EXIT ;  /* 0x000000000000794d */ /* 0x000fea0003800000 */
.L_x_28479:
        /* <DEDUP_REMOVED lines=14> */
.L_x_32570:


//--------------------- .text._ZN2at6native27unrolled_elementwise_kernelINS0_13BUnaryFunctorIfffZZZNS0_21nextafter_kernel_cudaERNS_18TensorIteratorBaseEENKUlvE_clEvENKUlvE0_clEvEUlffE_EESt5arrayIPcLm2EELi4E23TrivialOffsetCalculatorILi1EjESD_NS0_6memory15LoadWithoutCastENSE_16StoreWithoutCastEEEviT_T0_T2_T3_T4_T5_ --------------------------
	.section	.text._ZN2at6native27unrolled_elementwise_kernelINS0_13BUnaryFunctorIfffZZZNS0_21nextafter_kernel_cudaERNS_18TensorIteratorBaseEENKUlvE_clEvENKUlvE0_clEvEUlffE_EESt5arrayIPcLm2EELi4E23TrivialOffsetCalculatorILi1EjESD_NS0_6memory15LoadWithoutCastENSE_16StoreWithoutCastEEEviT_T0_T2_T3_T4_T5_,"ax",@progbits
	.align	128
        .global         _ZN2at6native27unrolled_elementwise_kernelINS0_13BUnaryFunctorIfffZZZNS0_21nextafter_kernel_cudaERNS_18TensorIteratorBaseEENKUlvE_clEvENKUlvE0_clEvEUlffE_EESt5arrayIPcLm2EELi4E23TrivialOffsetCalculatorILi1EjESD_NS0_6memory15LoadWithoutCastENSE_16StoreWithoutCastEEEviT_T0_T2_T3_T4_T5_
        .type           _ZN2at6native27unrolled_elementwise_kernelINS0_13BUnaryFunctorIfffZZZNS0_21nextafter_kernel_cudaERNS_18TensorIteratorBaseEENKUlvE_clEvENKUlvE0_clEvEUlffE_EESt5arrayIPcLm2EELi4E23TrivialOffsetCalculatorILi1EjESD_NS0_6memory15LoadWithoutCastENSE_16StoreWithoutCastEEEviT_T0_T2_T3_T4_T5_,@function
        .size           _ZN2at6native27unrolled_elementwise_kernelINS0_13BUnaryFunctorIfffZZZNS0_21nextafter_kernel_cudaERNS_18TensorIteratorBaseEENKUlvE_clEvENKUlvE0_clEvEUlffE_EESt5arrayIPcLm2EELi4E23TrivialOffsetCalculatorILi1EjESD_NS0_6memory15LoadWithoutCastENSE_16StoreWithoutCastEEEviT_T0_T2_T3_T4_T5_,(.L_x_32571 - _ZN2at6native27unrolled_elementwise_kernelINS0_13BUnaryFunctorIfffZZZNS0_21nextafter_kernel_cudaERNS_18TensorIteratorBaseEENKUlvE_clEvENKUlvE0_clEvEUlffE_EESt5arrayIPcLm2EELi4E23TrivialOffsetCalculatorILi1EjESD_NS0_6memory15LoadWithoutCastENSE_16StoreWithoutCastEEEviT_T0_T2_T3_T4_T5_)
        .other          _ZN2at6native27unrolled_elementwise_kernelINS0_13BUnaryFunctorIfffZZZNS0_21nextafter_kernel_cudaERNS_18TensorIteratorBaseEENKUlvE_clEvENKUlvE0_clEvEUlffE_EESt5arrayIPcLm2EELi4E23TrivialOffsetCalculatorILi1EjESD_NS0_6memory15LoadWithoutCastENSE_16StoreWithoutCastEEEviT_T0_T2_T3_T4_T5_,@"STO_CUDA_ENTRY STV_DEFAULT"
_ZN2at6native27unrolled_elementwise_kernelINS0_13BUnaryFunctorIfffZZZNS0_21nextafter_kernel_cudaERNS_18TensorIteratorBaseEENKUlvE_clEvENKUlvE0_clEvEUlffE_EESt5arrayIPcLm2EELi4E23TrivialOffsetCalculatorILi1EjESD_NS0_6memory15LoadWithoutCastENSE_16StoreWithoutCastEEEviT_T0_T2_T3_T4_T5_:
.text._ZN2at6native27unrolled_elementwise_kernelINS0_13BUnaryFunctorIfffZZZNS0_21nextafter_kernel_cudaERNS_18TensorIteratorBaseEENKUlvE_clEvENKUlvE0_clEvEUlffE_EESt5arrayIPcLm2EELi4E23TrivialOffsetCalculatorILi1EjESD_NS0_6memory15LoadWithoutCastENSE_16StoreWithoutCastEEEviT_T0_T2_T3_T4_T5_:
[----:B------:R-:W-:Y:S01]  /*0000*/  LDC R1, c[0x0][0x37c] ;  /* 0x0000df00ff017b82 */ /* 0x000fe20000000800 */
[----:B------:R-:W0:Y:S07]  /*0010*/  S2R R0, SR_CTAID.X ;  /* 0x0000000000007919 */ /* 0x000e2e0000002500 */
[----:B------:R-:W0:Y:S01]  /*0020*/  LDC R3, c[0x0][0x380] ;  /* 0x0000e000ff037b82 */ /* 0x000e220000000800 */
[----:B------:R-:W1:Y:S01]  /*0030*/  LDCU.64 UR4, c[0x0][0x358] ;  /* 0x00006b00ff0477ac */ /* 0x000e620008000a00 */
[----:B------:R-:W-:Y:S01]  /*0040*/  IMAD.MOV.U32 R12, RZ, RZ, RZ ;  /* 0x000000ffff0c7224 */ /* 0x000fe200078e00ff */
[----:B------:R-:W2:Y:S01]  /*0050*/  S2R R13, SR_TID.X ;  /* 0x00000000000d7919 */ /* 0x000ea20000002100 */
[----:B------:R-:W-:-:S02]  /*0060*/  IMAD.MOV.U32 R18, RZ, RZ, RZ ;  /* 0x000000ffff127224 */ /* 0x000fc400078e00ff */
[----:B0-----:R-:W-:Y:S02]  /*0070*/  IMAD R2, R0, -0x200, R3 ;  /* 0xfffffe0000027824 */ /* 0x001fe400078e0203 */
        /* <DEDUP_REMOVED lines=11> */
[----:B------:R-:W-:Y:S03]  /*0130*/  BSSY.RECONVERGENT B0, `(.L_x_28480) ;  /* 0x0000038000007945 */ /* 0x000fe60003800200 */
[----:B------:R-:W-:Y:S01]  /*0140*/  IMAD.MOV.U32 R20, RZ, RZ, 0x800000 ;  /* 0x00800000ff147424 */ /* 0x000fe200078e00ff */
[----:B-1----:R0:W5:Y:S07]  /*0150*/  @!P0 LDG.E R18, desc[UR4][R4.64] ;  /* 0x0000000404128981 */ /* 0x00216e000c1e1900 */
[----:B------:R-:W-:Y:S01]  /*0160*/  @!P3 IMAD R19, R0, 0x200, R13 ;  /* 0x000002000013b824 */ /* 0x000fe200078e020d */
[----:B------:R-:W1:Y:S01]  /*0170*/  @!P3 LDC.64 R8, c[0x0][0x398] ;  /* 0x0000e600ff08bb82 */ /* 0x000e620000000a00 */
[----:B------:R-:W-:-:S02]  /*0180*/  @!P3 VIADD R13, R13, 0x80 ;  /* 0x000000800d0db836 */ /* 0x000fc40000000000 */
[----:B--2---:R-:W-:-:S03]  /*0190*/  @!P1 IMAD.WIDE.U32 R10, R17, 0x4, R10 ;  /* 0x00000004110a9825 */ /* 0x004fc600078e000a */
[----:B------:R-:W-:Y:S02]  /*01a0*/  ISETP.GE.AND P2, PT, R13, R2, PT ;  /* 0x000000020d00720c */ /* 0x000fe40003f46270 */
[----:B------:R2:W5:Y:S11]  /*01b0*/  @!P1 LDG.E R12, desc[UR4][R10.64] ;  /* 0x000000040a0c9981 */ /* 0x000576000c1e1900 */
[----:B------:R-:W3:Y:S01]  /*01c0*/  @!P2 LDC.64 R6, c[0x0][0x398] ;  /* 0x0000e600ff06ab82 */ /* 0x000ee20000000a00 */
[----:B------:R-:W-:-:S02]  /*01d0*/  @!P2 IMAD R13, R0, 0x200, R13 ;  /* 0x00000200000da824 */ /* 0x000fc400078e020d */
[----:B-1----:R-:W-:-:S05]  /*01e0*/  @!P3 IMAD.WIDE.U32 R16, R19, 0x4, R8 ;  /* 0x000000041310b825 */ /* 0x002fca00078e0008 */
[----:B------:R-:W1:Y:S01]  /*01f0*/  LDC R9, c[0x0][0x388] ;  /* 0x0000e200ff097b82 */ /* 0x000e620000000800 */
[----:B---3--:R-:W-:Y:S01]  /*0200*/  @!P2 IMAD.WIDE.U32 R14, R13, 0x4, R6 ;  /* 0x000000040d0ea825 */ /* 0x008fe200078e0006 */
[----:B------:R-:W-:-:S06]  /*0210*/  CS2R R6, SRZ ;  /* 0x0000000000067805 */ /* 0x000fcc000001ff00 */
[----:B------:R2:W5:Y:S04]  /*0220*/  @!P2 LDG.E R7, desc[UR4][R14.64] ;  /* 0x000000040e07a981 */ /* 0x000568000c1e1900 */
[----:B------:R2:W5:Y:S01]  /*0230*/  @!P3 LDG.E R6, desc[UR4][R16.64] ;  /* 0x000000041006b981 */ /* 0x000562000c1e1900 */
[----:B------:R-:W-:Y:S02]  /*0240*/  ISETP.GE.AND P3, PT, R3, R2, PT ;  /* 0x000000020300720c */ /* 0x000fe40003f66270 */
[C---:B-1----:R-:W-:Y:S02]  /*0250*/  LOP3.LUT P0, RZ, R9.reuse, 0x7f800000, RZ, 0xc0, !PT ;  /* 0x7f80000009ff7812 */ /* 0x042fe4000780c0ff */
[----:B------:R-:W-:Y:S02]  /*0260*/  LOP3.LUT R8, R9, 0x80000000, RZ, 0xc0, !PT ;  /* 0x8000000009087812 */ /* 0x000fe400078ec0ff */
[----:B------:R-:W-:-:S02]  /*0270*/  LOP3.LUT R13, R20, 0x80000000, R9, 0xb8, !PT ;  /* 0x80000000140d7812 */ /* 0x000fc400078eb809 */
[----:B0-----:R-:W-:-:S05]  /*0280*/  SEL R4, R8, R9, !P0 ;  /* 0x0000000908047207 */ /* 0x001fca0004000000 */
[----:B--2---:R-:W-:Y:S05]  /*0290*/  @P3 BRA `(.L_x_28481) ;  /* 0x0000000000843947 */ /* 0x004fea0003800000 */
[----:B------:R-:W-:Y:S02]  /*02a0*/  FSETP.NAN.FTZ.AND P0, PT, |R9|, |R9|, PT ;  /* 0x400000090900720b */ /* 0x000fe40003f18200 */
[C---:B-----5:R-:W-:Y:S02]  /*02b0*/  FSETP.NAN.FTZ.AND P1, PT, |R18|.reuse, |R18|, PT ;  /* 0x400000121200720b */ /* 0x060fe40003f38200 */
[C---:B------:R-:W-:Y:S02]  /*02c0*/  LOP3.LUT R5, R18.reuse, 0x80000000, RZ, 0xc0, !PT ;  /* 0x8000000012057812 */ /* 0x040fe400078ec0ff */
[----:B------:R-:W-:Y:S02]  /*02d0*/  PLOP3.LUT P0, PT, P1, P0, PT, 0x2, 0x20 ;  /* 0x000000000020781c */ /* 0x000fe40000f00072 */
[----:B------:R-:W-:-:S04]  /*02e0*/  LOP3.LUT P1, RZ, R18, 0x7f800000, RZ, 0xc0, !PT ;  /* 0x7f80000012ff7812 */ /* 0x000fc8000782c0ff */
[----:B------:R-:W-:-:S07]  /*02f0*/  SEL R5, R5, R18, !P1 ;  /* 0x0000001205057207 */ /* 0x000fce0004800000 */
[----:B------:R-:W-:Y:S01]  /*0300*/  @!P0 FADD.FTZ R8, R18, R9 ;  /* 0x0000000912088221 */ /* 0x000fe20000010000 */
        /* <DEDUP_REMOVED lines=26> */
.L_x_28481:
[----:B------:R-:W-:Y:S05]  /*04b0*/  BSYNC.RECONVERGENT B0 ;  /* 0x0000000000007941 */ /* 0x000fea0003800200 */
.L_x_28480:
[----:B------:R-:W-:Y:S01]  /*04c0*/  VIADD R11, R3, 0x80 ;  /* 0x00000080030b7836 */ /* 0x000fe20000000000 */
[----:B------:R-:W-:Y:S04]  /*04d0*/  BSSY.RECONVERGENT B0, `(.L_x_28482) ;  /* 0x0000025000007945 */ /* 0x000fe80003800200 */
[----:B------:R-:W-:-:S13]  /*04e0*/  ISETP.GE.AND P0, PT, R11, R2, PT ;  /* 0x000000020b00720c */ /* 0x000fda0003f06270 */
[----:B------:R-:W-:Y:S05]  /*04f0*/  @P0 BRA `(.L_x_28483) ;  /* 0x0000000000880947 */ /* 0x000fea0003800000 */
[----:B------:R-:W-:Y:S02]  /*0500*/  FSETP.NAN.FTZ.AND P1, PT, |R9|, |R9|, PT ;  /* 0x400000090900720b */ /* 0x000fe40003f38200 */
[C---:B-----5:R-:W-:Y:S02]  /*0510*/  FSETP.NAN.FTZ.AND P0, PT, |R12|.reuse, |R12|, PT ;  /* 0x4000000c0c00720b */ /* 0x060fe40003f18200 */
        /* <DEDUP_REMOVED lines=31> */
.L_x_28484:
[----:B------:R-:W-:-:S07]  /*0710*/  FADD.FTZ R5, R12, R9 ;  /* 0x000000090c057221 */ /* 0x000fce0000010000 */
.L_x_28483:
[----:B------:R-:W-:Y:S05]  /*0720*/  BSYNC.RECONVERGENT B0 ;  /* 0x0000000000007941 */ /* 0x000fea0003800200 */
.L_x_28482:
        /* <DEDUP_REMOVED lines=37> */
.L_x_28487:
[----:B------:R-:W-:-:S07]  /*0980*/  FADD.FTZ R10, R6, R9 ;  /* 0x00000009060a7221 */ /* 0x000fce0000010000 */
.L_x_28486:
[----:B------:R-:W-:Y:S05]  /*0990*/  BSYNC.RECONVERGENT B0 ;  /* 0x0000000000007941 */ /* 0x000fea0003800200 */
.L_x_28485:
        /* <DEDUP_REMOVED lines=36> */
.L_x_28490:
[----:B------:R-:W-:-:S07]  /*0be0*/  FADD.FTZ R4, R7, R9 ;  /* 0x0000000907047221 */ /* 0x000fce0000010000 */
.L_x_28489:
[----:B------:R-:W-:Y:S05]  /*0bf0*/  BSYNC.RECONVERGENT B0 ;  /* 0x0000000000007941 */ /* 0x000fea0003800200 */
.L_x_28488:
[----:B-----5:R-:W0:Y:S01]  /*0c00*/  @!P3 LDC.64 R6, c[0x0][0x390] ;  /* 0x0000e400ff06bb82 */ /* 0x020e220000000a00 */
        /* <DEDUP_REMOVED lines=15> */
[----:B------:R1:W-:Y:S04]  /*0d00*/  STG.E desc[UR4][R8.64], R5 ;  /* 0x0000000508007986 */ /* 0x0003e8000c101904 */
[----:B------:R1:W-:Y:S02]  /*0d10*/  @!P0 STG.E desc[UR4][R6.64], R10 ;  /* 0x0000000a06008986 */ /* 0x0003e4000c101904 */
.L_x_28492:
[----:B------:R-:W-:Y:S05]  /*0d20*/  BSYNC.RECONVERGENT B0 ;  /* 0x0000000000007941 */ /* 0x000fea0003800200 */
.L_x_28491:
[----:B------:R-:W-:-:S13]  /*0d30*/  ISETP.GE.AND P0, PT, R3, R2, PT ;  /* 0x000000020300720c */ /* 0x000fda0003f06270 */
[----:B------:R-:W-:Y:S05]  /*0d40*/  @P0 EXIT ;  /* 0x000000000000094d */ /* 0x000fea0003800000 */
[----:B01----:R-:W0:Y:S01]  /*0d50*/  LDC.64 R6, c[0x0][0x390] ;  /* 0x0000e400ff067b82 */ /* 0x003e220000000a00 */
[----:B------:R-:W-:-:S04]  /*0d60*/  IMAD R3, R0, 0x200, R3 ;  /* 0x0000020000037824 */ /* 0x000fc800078e0203 */
[----:B0-----:R-:W-:-:S05]  /*0d70*/  IMAD.WIDE.U32 R2, R3, 0x4, R6 ;  /* 0x0000000403027825 */ /* 0x001fca00078e0006 */
[----:B------:R-:W-:Y:S01]  /*0d80*/  STG.E desc[UR4][R2.64], R4 ;  /* 0x0000000402007986 */ /* 0x000fe2000c101904 */
[----:B------:R-:W-:Y:S05]  /*0d90*/  EXIT ;  /* 0x000000000000794d */ /* 0x000fea0003800000 */
.L_x_28493:
        /* <DEDUP_REMOVED lines=14> */
.L_x_32571:


//--------------------- .text._ZN2at6native29vectorized_elementwise_kernelILi2ENS0_13BUnaryFunctorIfffZZZNS0_21nextafter_kernel_cudaERNS_18TensorIteratorBaseEENKUlvE_clEvENKUlvE0_clEvEUlffE_EESt5arrayIPcLm2EEEEviT0_T1_ --------------------------
	.section	.text._ZN2at6native29vectorized_elementwise_kernelILi2ENS0_13BUnaryFunctorIfffZZZNS0_21nextafter_kernel_cudaERNS_18TensorIteratorBaseEENKUlvE_clEvENKUlvE0_clEvEUlffE_EESt5arrayIPcLm2EEEEviT0_T1_,"ax",@progbits
	.align	128
        .global         _ZN2at6native29vectorized_elementwise_kernelILi2ENS0_13BUnaryFunctorIfffZZZNS0_21nextafter_kernel_cudaERNS_18TensorIteratorBaseEENKUlvE_clEvENKUlvE0_clEvEUlffE_EESt5arrayIPcLm2EEEEviT0_T1_
        .type           _ZN2at6native29vectorized_elementwise_kernelILi2ENS0_13BUnaryFunctorIfffZZZNS0_21nextafter_kernel_cudaERNS_18TensorIteratorBaseEENKUlvE_clEvENKUlvE0_clEvEUlffE_EESt5arrayIPcLm2EEEEviT0_T1_,@function
        .size           _ZN2at6native29vectorized_elementwise_kernelILi2ENS0_13BUnaryFunctorIfffZZZNS0_21nextafter_kernel_cudaERNS_18TensorIteratorBaseEENKUlvE_clEvENKUlvE0_clEvEUlffE_EESt5arrayIPcLm2EEEEviT0_T1_,(.L_x_32572 - _ZN2at6native29vectorized_elementwise_kernelILi2ENS0_13BUnaryFunctorIfffZZZNS0_21nextafter_kernel_cudaERNS_18TensorIteratorBaseEENKUlvE_clEvENKUlvE0_clEvEUlffE_EESt5arrayIPcLm2EEEEviT0_T1_)
        .other          _ZN2at6native29vectorized_elementwise_kernelILi2ENS0_13BUnaryFunctorIfffZZZNS0_21nextafter_kernel_cudaERNS_18TensorIteratorBaseEENKUlvE_clEvENKUlvE0_clEvEUlffE_EESt5arrayIPcLm2EEEEviT0_T1_,@"STO_CUDA_ENTRY STV_DEFAULT"
_ZN2at6native29vectorized_elementwise_kernelILi2ENS0_13BUnaryFunctorIfffZZZNS0_21nextafter_kernel_cudaERNS_18TensorIteratorBaseEENKUlvE_clEvENKUlvE0_clEvEUlffE_EESt5arrayIPcLm2EEEEviT0_T1_:
.text._ZN2at6native29vectorized_elementwise_kernelILi2ENS0_13BUnaryFunctorIfffZZZNS0_21nextafter_kernel_cudaERNS_18TensorIteratorBaseEENKUlvE_clEvENKUlvE0_clEvEUlffE_EESt5arrayIPcLm2EEEEviT0_T1_:
        /* <DEDUP_REMOVED lines=21> */
[----:B------:R0:W5:Y:S07]  /*0150*/  @!P6 LDG.E R18, desc[UR4][R2.64] ;  /* 0x000000040212e981 */ /* 0x00016e000c1e1900 */
        /* <DEDUP_REMOVED lines=17> */
[----:B------:R-:W3:Y:S01]  /*0270*/  @!P0 LDC.64 R6, c[0x0][0x398] ;  /* 0x0000e600ff068b82 */ /* 0x000ee20000000a00 */
[----:B------:R-:W-:-:S05]  /*0280*/  @!P0 VIADD R25, R25, 0x80 ;  /* 0x0000008019198836 */ /* 0x000fca0000000000 */
[----:B------:R-:W-:-:S13]  /*0290*/  ISETP.GE.U32.AND P6, PT, R25, R16, PT ;  /* 0x000000101900720c */ /* 0x000fda0003fc6070 */
[----:B------:R-:W2:Y:S01]  /*02a0*/  @!P6 LDC.64 R8, c[0x0][0x398] ;  /* 0x0000e600ff08eb82 */ /* 0x000ea20000000a00 */
[----:B-1----:R-:W-:-:S04]  /*02b0*/  @!P5 IMAD.WIDE.U32 R12, R20, 0x4, R12 ;  /* 0x00000004140cd825 */ /* 0x002fc800078e000c */
[----:B------:R-:W-:Y:S02]  /*02c0*/  IMAD.MOV.U32 R20, RZ, RZ, RZ ;  /* 0x000000ffff147224 */ /* 0x000fe400078e00ff */
[----:B------:R-:W-:-:S04]  /*02d0*/  @!P6 IMAD.IADD R25, R0, 0x1, R25 ;  /* 0x000000010019e824 */ /* 0x000fc800078e0219 */
[----:B------:R1:W5:Y:S02]  /*02e0*/  @!P5 LDG.E R20, desc[UR4][R12.64] ;  /* 0x000000040c14d981 */ /* 0x000364000c1e1900 */
[----:B-1----:R-:W-:Y:S01]  /*02f0*/  CS2R R12, SRZ ;  /* 0x00000000000c7805 */ /* 0x002fe2000001ff00 */
[----:B--2---:R-:W-:-:S05]  /*0300*/  @!P6 IMAD.WIDE.U32 R8, R25, 0x4, R8 ;  /* 0x000000041908e825 */ /* 0x004fca00078e0008 */
[----:B------:R-:W5:Y:S01]  /*0310*/  @!P6 LDG.E R12, desc[UR4][R8.64] ;  /* 0x00000004080ce981 */ /* 0x000f62000c1e1900 */
[----:B------:R-:W-:Y:S02]  /*0320*/  IMAD.MOV.U32 R22, RZ, RZ, RZ ;  /* 0x000000ffff167224 */ /* 0x000fe400078e00ff */
[----:B------:R-:W-:-:S05]  /*0330*/  @!P4 IMAD.WIDE.U32 R14, R29, 0x4, R14 ;  /* 0x000000041d0ec825 */ /* 0x000fca00078e000e */
[----:B------:R1:W5:Y:S01]  /*0340*/  @!P4 LDG.E R22, desc[UR4][R14.64] ;  /* 0x000000040e16c981 */ /* 0x000362000c1e1900 */
[----:B----4-:R-:W-:Y:S01]  /*0350*/  @!P1 IMAD.WIDE.U32 R4, R19, 0x4, R4 ;  /* 0x0000000413049825 */ /* 0x010fe200078e0004 */
[----:B-1----:R-:W1:Y:S03]  /*0360*/  LDC R14, c[0x0][0x388] ;  /* 0x0000e200ff0e7b82 */ /* 0x002e660000000800 */
[----:B------:R-:W-:-:S06]  /*0370*/  IMAD.MOV.U32 R19, RZ, RZ, RZ ;  /* 0x000000ffff137224 */ /* 0x000fcc00078e00ff */
[----:B------:R-:W5:Y:S01]  /*0380*/  @!P1 LDG.E R19, desc[UR4][R4.64] ;  /* 0x0000000404139981 */ /* 0x000f62000c1e1900 */
[----:B------:R-:W-:Y:S01]  /*0390*/  ISETP.GE.U32.AND P1, PT, R17, R16, PT ;  /* 0x000000101100720c */ /* 0x000fe20003f26070 */
[----:B---3--:R-:W-:-:S04]  /*03a0*/  @!P0 IMAD.WIDE.U32 R6, R21, 0x4, R6 ;  /* 0x0000000415068825 */ /* 0x008fc800078e0006 */
[----:B0-----:R-:W-:Y:S01]  /*03b0*/  @!P2 IMAD.WIDE.U32 R2, R23, 0x4, R2 ;  /* 0x000000041702a825 */ /* 0x001fe200078e0002 */
[----:B------:R-:W5:Y:S03]  /*03c0*/  @!P0 LDG.E R13, desc[UR4][R6.64] ;  /* 0x00000004060d8981 */ /* 0x000f66000c1e1900 */
[----:B------:R-:W-:Y:S02]  /*03d0*/  IMAD.MOV.U32 R23, RZ, RZ, RZ ;  /* 0x000000ffff177224 */ /* 0x000fe400078e00ff */
[----:B------:R-:W-:Y:S02]  /*03e0*/  IMAD.MOV.U32 R21, RZ, RZ, RZ ;  /* 0x000000ffff157224 */ /* 0x000fe400078e00ff */
[----:B------:R-:W-:Y:S01]  /*03f0*/  @!P3 IMAD.WIDE.U32 R10, R27, 0x4, R10 ;  /* 0x000000041b0ab825 */ /* 0x000fe200078e000a */
[----:B------:R-:W-:Y:S01]  /*0400*/  BSSY.RECONVERGENT B0, `(.L_x_28495) ;  /* 0x000002a000007945 */ /* 0x000fe20003800200 */
[----:B-1----:R-:W-:-:S02]  /*0410*/  LOP3.LUT P0, RZ, R14, 0x7f800000, RZ, 0xc0, !PT ;  /* 0x7f8000000eff7812 */ /* 0x002fc4000780c0ff */
[----:B------:R-:W-:Y:S01]  /*0420*/  IMAD.MOV.U32 R25, RZ, RZ, 0x800000 ;  /* 0x00800000ff197424 */ /* 0x000fe200078e00ff */
[----:B------:R-:W-:Y:S01]  /*0430*/  LOP3.LUT R15, R14, 0x80000000, RZ, 0xc0, !PT ;  /* 0x800000000e0f7812 */ /* 0x000fe200078ec0ff */
[----:B------:R0:W5:Y:S04]  /*0440*/  @!P3 LDG.E R23, desc[UR4][R10.64] ;  /* 0x000000040a17b981 */ /* 0x000168000c1e1900 */
[----:B------:R1:W5:Y:S01]  /*0450*/  @!P2 LDG.E R21, desc[UR4][R2.64] ;  /* 0x000000040215a981 */ /* 0x000362000c1e1900 */
[----:B0-----:R-:W-:Y:S02]  /*0460*/  LOP3.LUT R10, R25, 0x80000000, R14, 0xb8, !PT ;  /* 0x80000000190a7812 */ /* 0x001fe400078eb80e */
[----:B-1----:R-:W-:Y:S01]  /*0470*/  SEL R2, R15, R14, !P0 ;  /* 0x0000000e0f027207 */ /* 0x002fe20004000000 */
[----:B------:R-:W-:Y:S06]  /*0480*/  @P1 BRA `(.L_x_28496) ;  /* 0x0000000000841947 */ /* 0x000fec0003800000 */
        /* <DEDUP_REMOVED lines=33> */
.L_x_28496:
[----:B------:R-:W-:Y:S05]  /*06a0*/  BSYNC.RECONVERGENT B0 ;  /* 0x0000000000007941 */ /* 0x000fea0003800200 */
.L_x_28495:
[----:B------:R-:W-:Y:S01]  /*06b0*/  VIADD R11, R17, 0x80 ;  /* 0x00000080110b7836 */ /* 0x000fe20000000000 */
[----:B------:R-:W-:Y:S04]  /*06c0*/  BSSY.RECONVERGENT B0, `(.L_x_28497) ;  /* 0x0000025000007945 */ /* 0x000fe80003800200 */
[----:B------:R-:W-:-:S13]  /*06d0*/  ISETP.GE.U32.AND P0, PT, R11, R16, PT ;  /* 0x000000100b00720c */ /* 0x000fda0003f06070 */
        /* <DEDUP_REMOVED lines=34> */
.L_x_28499:
[----:B------:R-:W-:-:S07]  /*0900*/  FADD.FTZ R3, R20, R14 ;  /* 0x0000000e14037221 */ /* 0x000fce0000010000 */
.L_x_28498:
[----:B------:R-:W-:Y:S05]  /*0910*/  BSYNC.RECONVERGENT B0 ;  /* 0x0000000000007941 */ /* 0x000fea0003800200 */
.L_x_28497:
        /* <DEDUP_REMOVED lines=37> */
.L_x_28502:
[----:B------:R-:W-:-:S07]  /*0b70*/  FADD.FTZ R5, R22, R14 ;  /* 0x0000000e16057221 */ /* 0x000fce0000010000 */
.L_x_28501:
[----:B------:R-:W-:Y:S05]  /*0b80*/  BSYNC.RECONVERGENT B0 ;  /* 0x0000000000007941 */ /* 0x000fea0003800200 */
.L_x_28500:
        /* <DEDUP_REMOVED lines=37> */
.L_x_28505:
[----:B------:R-:W-:-:S07]  /*0de0*/  FADD.FTZ R4, R23, R14 ;  /* 0x0000000e17047221 */ /* 0x000fce0000010000 */
.L_x_28504:
[----:B------:R-:W-:Y:S05]  /*0df0*/  BSYNC.RECONVERGENT B0 ;  /* 0x0000000000007941 */ /* 0x000fea0003800200 */
.L_x_28503:
        /* <DEDUP_REMOVED lines=37> */
.L_x_28508:
[----:B------:R-:W-:-:S07]  /*1050*/  FADD.FTZ R6, R21, R14 ;  /* 0x0000000e15067221 */ /* 0x000fce0000010000 */
.L_x_28507:
[----:B------:R-:W-:Y:S05]  /*1060*/  BSYNC.RECONVERGENT B0 ;  /* 0x0000000000007941 */ /* 0x000fea0003800200 */
.L_x_28506:
        /* <DEDUP_REMOVED lines=37> */
.L_x_28511:
[----:B------:R-:W-:-:S07]  /*12c0*/  FADD.FTZ R7, R19, R14 ;  /* 0x0000000e13077221 */ /* 0x000fce0000010000 */
.L_x_28510:
[----:B------:R-:W-:Y:S05]  /*12d0*/  BSYNC.RECONVERGENT B0 ;  /* 0x0000000000007941 */ /* 0x000fea0003800200 */
.L_x_28509:
        /* <DEDUP_REMOVED lines=37> */
.L_x_28514:
[----:B------:R-:W-:-:S07]  /*1530*/  FADD.FTZ R8, R13, R14 ;  /* 0x0000000e0d087221 */ /* 0x000fce0000010000 */
.L_x_28513:
[----:B------:R-:W-:Y:S05]  /*1540*/  BSYNC.RECONVERGENT B0 ;  /* 0x0000000000007941 */ /* 0x000fea0003800200 */
.L_x_28512:
[----:B-----5:R-:W-:Y:S01]  /*1550*/  VIADD R13, R17, 0x380 ;  /* 0x00000380110d7836 */ /* 0x020fe20000000000 */
[----:B------:R-:W-:Y:S04]  /*1560*/  BSSY.RECONVERGENT B0, `(.L_x_28515) ;  /* 0x0000024000007945 */ /* 0x000fe80003800200 */
[----:B------:R-:W-:-:S13]  /*1570*/  ISETP.GE.U32.AND P0, PT, R13, R16, PT ;  /* 0x000000100d00720c */ /* 0x000fda0003f06070 */
[----:B------:R-:W-:Y:S05]  /*1580*/  @P0 BRA `(.L_x_28516) ;  /* 0x0000000000840947 */ /* 0x000fea0003800000 */
[----:B------:R-:W-:Y:S02]  /*1590*/  FSETP.NAN.FTZ.AND P2, PT, |R14|, |R14|, PT ;  /* 0x4000000e0e00720b */ /* 0x000fe40003f58200 */
[C---:B------:R-:W-:Y:S02]  /*15a0*/  FSETP.NAN.FTZ.AND P0, PT, |R12|.reuse, |R12|, PT ;  /* 0x4000000c0c00720b */ /* 0x040fe40003f18200 */
        /* <DEDUP_REMOVED lines=30> */
.L_x_28517:
[----:B------:R-:W-:-:S07]  /*1790*/  FADD.FTZ R2, R12, R14 ;  /* 0x0000000e0c027221 */ /* 0x000fce0000010000 */
.L_x_28516:
[----:B------:R-:W-:Y:S05]  /*17a0*/  BSYNC.RECONVERGENT B0 ;  /* 0x0000000000007941 */ /* 0x000fea0003800200 */
.L_x_28515:
        /* <DEDUP_REMOVED lines=9> */
[----:B------:R-:W1:Y:S01]  /*1840*/  LDC.64 R10, c[0x0][0x390] ;  /* 0x0000e400ff0a7b82 */ /* 0x000e620000000a00 */
[----:B0-----:R-:W-:Y:S02]  /*1850*/  IMAD.IADD R9, R0, 0x1, R17 ;  /* 0x0000000100097824 */ /* 0x001fe400078e0211 */
[----:B------:R-:W-:-:S05]  /*1860*/  VIADD R17, R17, 0x80 ;  /* 0x0000008011117836 */ /* 0x000fca0000000000 */
[----:B------:R-:W-:Y:S01]  /*1870*/  ISETP.GE.U32.AND P0, PT, R17, R16, PT ;  /* 0x000000101100720c */ /* 0x000fe20003f06070 */
[----:B-1----:R-:W-:-:S05]  /*1880*/  IMAD.WIDE.U32 R10, R9, 0x4, R10 ;  /* 0x00000004090a7825 */ /* 0x002fca00078e000a */
[----:B------:R0:W-:Y:S07]  /*1890*/  STG.E desc[UR4][R10.64], R3 ;  /* 0x000000030a007986 */ /* 0x0001ee000c101904 */
[----:B------:R-:W-:Y:S05]  /*18a0*/  @P0 BRA `(.L_x_28521) ;  /* 0x0000000000300947 */ /* 0x000fea0003800000 */
[----:B0-----:R-:W0:Y:S01]  /*18b0*/  LDC.64 R10, c[0x0][0x390] ;  /* 0x0000e400ff0a7b82 */ /* 0x001e220000000a00 */
[----:B------:R-:W-:Y:S02]  /*18c0*/  IMAD.IADD R3, R0, 0x1, R17 ;  /* 0x0000000100037824 */ /* 0x000fe400078e0211 */
[----:B------:R-:W-:Y:S02]  /*18d0*/  VIADD R17, R17, 0x80 ;  /* 0x0000008011117836 */ /* 0x000fe40000000000 */
[----:B0-----:R-:W-:-:S05]  /*18e0*/  IMAD.WIDE.U32 R10, R3, 0x4, R10 ;  /* 0x00000004030a7825 */ /* 0x001fca00078e000a */
[----:B------:R1:W-:Y:S02]  /*18f0*/  STG.E desc[UR4][R10.64], R5 ;  /* 0x000000050a007986 */ /* 0x0003e4000c101904 */
.L_x_28520:
[----:B------:R-:W-:-:S13]  /*1900*/  ISETP.GE.U32.AND P0, PT, R17, R16, PT ;  /* 0x000000101100720c */ /* 0x000fda0003f06070 */
[----:B------:R-:W-:Y:S05]  /*1910*/  @P0 BRA `(.L_x_28522) ;  /* 0x0000000000300947 */ /* 0x000fea0003800000 */
[----:B-1----:R-:W1:Y:S01]  /*1920*/  LDC.64 R10, c[0x0][0x390] ;  /* 0x0000e400ff0a7b82 */ /* 0x002e620000000a00 */
[----:B------:R-:W-:Y:S02]  /*1930*/  IMAD.IADD R3, R0, 0x1, R17 ;  /* 0x0000000100037824 */ /* 0x000fe400078e0211 */
[----:B------:R-:W-:Y:S02]  /*1940*/  VIADD R17, R17, 0x80 ;  /* 0x0000008011117836 */ /* 0x000fe40000000000 */
[----:B-1----:R-:W-:-:S05]  /*1950*/  IMAD.WIDE.U32 R10, R3, 0x4, R10 ;  /* 0x00000004030a7825 */ /* 0x002fca00078e000a */
[----:B------:R1:W-:Y:S02]  /*1960*/  STG.E desc[UR4][R10.64], R4 ;  /* 0x000000040a007986 */ /* 0x0003e4000c101904 */
.L_x_28521:
[----:B------:R-:W-:-:S13]  /*1970*/  ISETP.GE.U32.AND P0, PT, R17, R16, PT ;  /* 0x000000101100720c */ /* 0x000fda0003f06070 */
[----:B------:R-:W-:Y:S05]  /*1980*/  @P0 BRA `(.L_x_28523) ;  /* 0x0000000000340947 */ /* 0x000fea0003800000 */
[----:B-1----:R-:W1:Y:S01]  /*1990*/  LDC.64 R4, c[0x0][0x390] ;  /* 0x0000e400ff047b82 */ /* 0x002e620000000a00 */
[----:B0-----:R-:W-:Y:S02]  /*19a0*/  IMAD.IADD R3, R0, 0x1, R17 ;  /* 0x0000000100037824 */ /* 0x001fe400078e0211 */
[----:B------:R-:W-:Y:S02]  /*19b0*/  VIADD R17, R17, 0x80 ;  /* 0x0000008011117836 */ /* 0x000fe40000000000 */
[----:B-1----:R-:W-:-:S05]  /*19c0*/  IMAD.WIDE.U32 R4, R3, 0x4, R4 ;  /* 0x0000000403047825 */ /* 0x002fca00078e0004 */
[----:B------:R2:W-:Y:S02]  /*19d0*/  STG.E desc[UR4][R4.64], R6 ;  /* 0x0000000604007986 */ /* 0x0005e4000c101904 */
.L_x_28522:
        /* <DEDUP_REMOVED lines=8> */
.L_x_28523:
[----:B------:R-:W-:Y:S05]  /*1a60*/  BSYNC.RELIABLE B1 ;  /* 0x0000000000017941 */ /* 0x000fea0003800100 */
.L_x_28519:
[----:B------:R-:W-:-:S13]  /*1a70*/  ISETP.GE.U32.AND P0, PT, R17, R16, PT ;  /* 0x000000101100720c */ /* 0x000fda0003f06070 */
[----:B-12---:R-:W1:Y:S01]  /*1a80*/  @!P0 LDC.64 R4, c[0x0][0x390] ;  /* 0x0000e400ff048b82 */ /* 0x006e620000000a00 */
[----:B0-----:R-:W-:Y:S02]  /*1a90*/  @!P0 IMAD.IADD R3, R0, 0x1, R17 ;  /* 0x0000000100038824 */ /* 0x001fe400078e0211 */
[----:B------:R-:W-:Y:S02]  /*1aa0*/  @!P0 VIADD R17, R17, 0x80 ;  /* 0x0000008011118836 */ /* 0x000fe40000000000 */
[----:B-1----:R-:W-:-:S05]  /*1ab0*/  @!P0 IMAD.WIDE.U32 R4, R3, 0x4, R4 ;  /* 0x0000000403048825 */ /* 0x002fca00078e0004 */
[----:B------:R3:W-:Y:S02]  /*1ac0*/  @!P0 STG.E desc[UR4][R4.64], R8 ;  /* 0x0000000804008986 */ /* 0x0007e4000c101904 */
.L_x_28524:
[----:B------:R-:W-:Y:S05]  /*1ad0*/  BSYNC.RECONVERGENT B0 ;  /* 0x0000000000007941 */ /* 0x000fea0003800200 */
.L_x_28518:
[----:B------:R-:W-:Y:S05]  /*1ae0*/  WARPSYNC.ALL ;  /* 0x0000000000007948 */ /* 0x000fea0003800000 */
[----:B------:R-:W-:-:S13]  /*1af0*/  ISETP.GE.U32.AND P0, PT, R17, R16, PT ;  /* 0x000000101100720c */ /* 0x000fda0003f06070 */
[----:B------:R-:W-:Y:S05]  /*1b00*/  @P0 EXIT ;  /* 0x000000000000094d */ /* 0x000fea0003800000 */
[----:B-123--:R-:W1:Y:S01]  /*1b10*/  LDC.64 R4, c[0x0][0x390] ;  /* 0x0000e400ff047b82 */ /* 0x00ee620000000a00 */
[----:B------:R-:W-:-:S04]  /*1b20*/  IMAD.IADD R17, R0, 0x1, R17 ;  /* 0x0000000100117824 */ /* 0x000fc800078e0211 */
[----:B-1----:R-:W-:-:S05]  /*1b30*/  IMAD.WIDE.U32 R4, R17, 0x4, R4 ;  /* 0x0000000411047825 */ /* 0x002fca00078e0004 */
[----:B------:R-:W-:Y:S01]  /*1b40*/  STG.E desc[UR4][R4.64], R2 ;  /* 0x0000000204007986 */ /* 0x000fe2000c101904 */
[----:B------:R-:W-:Y:S05]  /*1b50*/  EXIT ;  /* 0x000000000000794d */ /* 0x000fea0003800000 */
.L_x_28494:
[----:B------:R-:W0:Y:S01]  /*1b60*/  S2R R8, SR_TID.X ;  /* 0x0000000000087919 */ /* 0x000e220000002100 */
[----:B------:R-:W1:Y:S08]  /*1b70*/  LDC.64 R2, c[0x0][0x398] ;  /* 0x0000e600ff027b82 */ /* 0x000e700000000a00 */
[----:B------:R-:W2:Y:S01]  /*1b80*/  LDC R9, c[0x0][0x388] ;  /* 0x0000e200ff097b82 */ /* 0x000ea20000000800 */
[----:B-1----:R-:W-:-:S04]  /*1b90*/  IMAD.WIDE.U32 R2, R0, 0x4, R2 ;  /* 0x0000000400027825 */ /* 0x002fc800078e0002 */
[----:B0-----:R-:W-:-:S05]  /*1ba0*/  IMAD.WIDE.U32 R4, R8, 0x8, R2 ;  /* 0x0000000808047825 */ /* 0x001fca00078e0002 */
[----:B------:R-:W3:Y:S01]  /*1bb0*/  LDG.E.64 R6, desc[UR4][R4.64] ;  /* 0x0000000404067981 */ /* 0x000ee2000c1e1b00 */
[CC--:B--2---:R-:W-:Y:S02]  /*1bc0*/  FSETP.NAN.FTZ.AND P0, PT, |R9|.reuse, |R9|.reuse, PT ;  /* 0x400000090900720b */ /* 0x0c4fe40003f18200 */
[C---:B------:R-:W-:Y:S01]  /*1bd0*/  LOP3.LUT P2, RZ, R9.reuse, 0x7f800000, RZ, 0xc0, !PT ;  /* 0x7f80000009ff7812 */ /* 0x040fe2000784c0ff */
[----:B------:R-:W-:Y:S01]  /*1be0*/  IMAD.MOV.U32 R16, RZ, RZ, 0x800000 ;  /* 0x00800000ff107424 */ /* 0x000fe200078e00ff */
[----:B------:R-:W-:Y:S01]  /*1bf0*/  LOP3.LUT R2, R9, 0x80000000, RZ, 0xc0, !PT ;  /* 0x8000000009027812 */ /* 0x000fe200078ec0ff */
[----:B------:R-:W-:Y:S01]  /*1c00*/  BSSY.RECONVERGENT B0, `(.L_x_28525) ;  /* 0x0000026000007945 */ /* 0x000fe20003800200 */
[----:B------:R-:W5:Y:S02]  /*1c10*/  LDG.E.64 R14, desc[UR4][R4.64+0x400] ;  /* 0x00040004040e7981 */ /* 0x000f64000c1e1b00 */
[----:B------:R-:W-:Y:S02]  /*1c20*/  SEL R3, R2, R9, !P2 ;  /* 0x0000000902037207 */ /* 0x000fe40005000000 */
[----:B------:R-:W5:Y:S01]  /*1c30*/  LDG.E.64 R10, desc[UR4][R4.64+0x800] ;  /* 0x00080004040a7981 */ /* 0x000f62000c1e1b00 */
[----:B------:R-:W-:-:S03]  /*1c40*/  LOP3.LUT R16, R16, 0x80000000, R9, 0xb8, !PT ;  /* 0x8000000010107812 */ /* 0x000fc600078eb809 */
[----:B------:R0:W5:Y:S01]  /*1c50*/  LDG.E.64 R12, desc[UR4][R4.64+0xc00] ;  /* 0x000c0004040c7981 */ /* 0x000162000c1e1b00 */
[C---:B---3--:R-:W-:Y:S02]  /*1c60*/  FSETP.NAN.FTZ.AND P1, PT, |R6|.reuse, |R6|, PT ;  /* 0x400000060600720b */ /* 0x048fe40003f38200 */
[C---:B------:R-:W-:Y:S02]  /*1c70*/  LOP3.LUT P2, RZ, R6.reuse, 0x7f800000, RZ, 0xc0, !PT ;  /* 0x7f80000006ff7812 */ /* 0x040fe4000784c0ff */
[----:B------:R-:W-:Y:S02]  /*1c80*/  PLOP3.LUT P1, PT, P1, P0, PT, 0x2, 0x20 ;  /* 0x000000000020781c */ /* 0x000fe40000f20072 */
[----:B------:R-:W-:-:S04]  /*1c90*/  LOP3.LUT R17, R6, 0x80000000, RZ, 0xc0, !PT ;  /* 0x8000000006117812 */ /* 0x000fc800078ec0ff */
[----:B------:R-:W-:-:S07]  /*1ca0*/  SEL R2, R17, R6, !P2 ;  /* 0x0000000611027207 */ /* 0x000fce0005000000 */
[----:B0-----:R-:W-:Y:S01]  /*1cb0*/  @!P1 FADD.FTZ R4, R6, R9 ;  /* 0x0000000906049221 */ /* 0x001fe20000010000 */
        /* <DEDUP_REMOVED lines=26> */
.L_x_28526:
[----:B------:R-:W-:Y:S05]  /*1e60*/  BSYNC.RECONVERGENT B0 ;  /* 0x0000000000007941 */ /* 0x000fea0003800200 */
.L_x_28525:
[C---:B------:R-:W-:Y:S01]  /*1e70*/  FSETP.NAN.FTZ.AND P1, PT, |R7|.reuse, |R7|, PT ;  /* 0x400000070700720b */ /* 0x040fe20003f38200 */
[----:B------:R-:W-:Y:S01]  /*1e80*/  BSSY.RECONVERGENT B0, `(.L_x_28527) ;  /* 0x0000021000007945 */ /* 0x000fe20003800200 */
        /* <DEDUP_REMOVED lines=31> */
.L_x_28528:
[----:B------:R-:W-:-:S07]  /*2080*/  FADD.FTZ R5, R7, R9 ;  /* 0x0000000907057221 */ /* 0x000fce0000010000 */
.L_x_28529:
[----:B------:R-:W-:Y:S05]  /*2090*/  BSYNC.RECONVERGENT B0 ;  /* 0x0000000000007941 */ /* 0x000fea0003800200 */
.L_x_28527:
[C---:B-----5:R-:W-:Y:S01]  /*20a0*/  FSETP.NAN.FTZ.AND P1, PT, |R14|.reuse, |R14|, PT ;  /* 0x4000000e0e00720b */ /* 0x060fe20003f38200 */
        /* <DEDUP_REMOVED lines=32> */
.L_x_28531:
[----:B------:R-:W-:-:S07]  /*22b0*/  FADD.FTZ R6, R14, R9 ;  /* 0x000000090e067221 */ /* 0x000fce0000010000 */
.L_x_28532:
[----:B------:R-:W-:Y:S05]  /*22c0*/  BSYNC.RECONVERGENT B0 ;  /* 0x0000000000007941 */ /* 0x000fea0003800200 */
.L_x_28530:
        /* <DEDUP_REMOVED lines=33> */
.L_x_28534:
[----:B------:R-:W-:-:S07]  /*24e0*/  FADD.FTZ R7, R15, R9 ;  /* 0x000000090f077221 */ /* 0x000fce0000010000 */
.L_x_28535:
[----:B------:R-:W-:Y:S05]  /*24f0*/  BSYNC.RECONVERGENT B0 ;  /* 0x0000000000007941 */ /* 0x000fea0003800200 */
.L_x_28533:
        /* <DEDUP_REMOVED lines=33> */
.L_x_28537:
[----:B------:R-:W-:-:S07]  /*2710*/  FADD.FTZ R14, R10, R9 ;  /* 0x000000090a0e7221 */ /* 0x000fce0000010000 */
.L_x_28538:
[----:B------:R-:W-:Y:S05]  /*2720*/  BSYNC.RECONVERGENT B0 ;  /* 0x0000000000007941 */ /* 0x000fea0003800200 */
.L_x_28536:
        /* <DEDUP_REMOVED lines=33> */
.L_x_28540:
[----:B------:R-:W-:-:S07]  /*2940*/  FADD.FTZ R15, R11, R9 ;  /* 0x000000090b0f7221 */ /* 0x000fce0000010000 */
.L_x_28541:
[----:B------:R-:W-:Y:S05]  /*2950*/  BSYNC.RECONVERGENT B0 ;  /* 0x0000000000007941 */ /* 0x000fea0003800200 */
.L_x_28539:
        /* <DEDUP_REMOVED lines=33> */
.L_x_28543:
[----:B------:R-:W-:-:S07]  /*2b70*/  FADD.FTZ R2, R12, R9 ;  /* 0x000000090c027221 */ /* 0x000fce0000010000 */
.L_x_28544:
[----:B------:R-:W-:Y:S05]  /*2b80*/  BSYNC.RECONVERGENT B0 ;  /* 0x0000000000007941 */ /* 0x000fea0003800200 */
.L_x_28542:
[C---:B------:R-:W-:Y:S01]  /*2b90*/  FSETP.NAN.FTZ.AND P1, PT, |R13|.reuse, |R13|, PT ;  /* 0x4000000d0d00720b */ /* 0x040fe20003f38200 */
[----:B------:R-:W-:Y:S01]  /*2ba0*/  BSSY.RECONVERGENT B0, `(.L_x_28545) ;  /* 0x0000020000007945 */ /* 0x000fe20003800200 */
        /* <DEDUP_REMOVED lines=30> */
.L_x_28546:
[----:B------:R-:W-:-:S07]  /*2d90*/  FADD.FTZ R3, R13, R9 ;  /* 0x000000090d037221 */ /* 0x000fce0000010000 */
.L_x_28547:
[----:B------:R-:W-:Y:S05]  /*2da0*/  BSYNC.RECONVERGENT B0 ;  /* 0x0000000000007941 */ /* 0x000fea0003800200 */
.L_x_28545:
        /* <DEDUP_REMOVED lines=8> */
.L_x_28548:
        /* <DEDUP_REMOVED lines=13> */
.L_x_32572:


//--------------------- .text._ZN2at6native29vectorized_elementwise_kernelILi4ENS0_13BUnaryFunctorIfffZZZNS0_21nextafter_kernel_cudaERNS_18TensorIteratorBaseEENKUlvE_clEvENKUlvE0_clEvEUlffE_EESt5arrayIPcLm2EEEEviT0_T1_ --------------------------
	.section	.text._ZN2at6native29vectorized_elementwise_kernelILi4ENS0_13BUnaryFunctorIfffZZZNS0_21nextafter_kernel_cudaERNS_18TensorIteratorBaseEENKUlvE_clEvENKUlvE0_clEvEUlffE_EESt5arrayIPcLm2EEEEviT0_T1_,"ax",@progbits
	.align	128
        .global         _ZN2at6native29vectorized_elementwise_kernelILi4ENS0_13BUnaryFunctorIfffZZZNS0_21nextafter_kernel_cudaERNS_18TensorIteratorBaseEENKUlvE_clEvENKUlvE0_clEvEUlffE_EESt5arrayIPcLm2EEEEviT0_T1_
        .type           _ZN2at6native29vectorized_elementwise_kernelILi4ENS0_13BUnaryFunctorIfffZZZNS0_21nextafter_kernel_cudaERNS_18TensorIteratorBaseEENKUlvE_clEvENKUlvE0_clEvEUlffE_EESt5arrayIPcLm2EEEEviT0_T1_,@function
        .size           _ZN2at6native29vectorized_elementwise_kernelILi4ENS0_13BUnaryFunctorIfffZZZNS0_21nextafter_kernel_cudaERNS_18TensorIteratorBaseEENKUlvE_clEvENKUlvE0_clEvEUlffE_EESt5arrayIPcLm2EEEEviT0_T1_,(.L_x_32573 - _ZN2at6native29vectorized_elementwise_kernelILi4ENS0_13BUnaryFunctorIfffZZZNS0_21nextafter_kernel_cudaERNS_18TensorIteratorBaseEENKUlvE_clEvENKUlvE0_clEvEUlffE_EESt5arrayIPcLm2EEEEviT0_T1_)
        .other          _ZN2at6native29vectorized_elementwise_kernelILi4ENS0_13BUnaryFunctorIfffZZZNS0_21nextafter_kernel_cudaERNS_18TensorIteratorBaseEENKUlvE_clEvENKUlvE0_clEvEUlffE_EESt5arrayIPcLm2EEEEviT0_T1_,@"STO_CUDA_ENTRY STV_DEFAULT"
_ZN2at6native29vectorized_elementwise_kernelILi4ENS0_13BUnaryFunctorIfffZZZNS0_21nextafter_kernel_cudaERNS_18TensorIteratorBaseEENKUlvE_clEvENKUlvE0_clEvEUlffE_EESt5arrayIPcLm2EEEEviT0_T1_:
.text._ZN2at6native29vectorized_elementwise_kernelILi4ENS0_13BUnaryFunctorIfffZZZNS0_21nextafter_kernel_cudaERNS_18TensorIteratorBaseEENKUlvE_clEvENKUlvE0_clEvEUlffE_EESt5arrayIPcLm2EEEEviT0_T1_:
        /* <DEDUP_REMOVED lines=106> */
.L_x_28551:
[----:B------:R-:W-:Y:S05]  /*06a0*/  BSYNC.RECONVERGENT B0 ;  /* 0x0000000000007941 */ /* 0x000fea0003800200 */
.L_x_28550:
        /* <DEDUP_REMOVED lines=37> */
.L_x_28554:
[----:B------:R-:W-:-:S07]  /*0900*/  FADD.FTZ R3, R20, R14 ;  /* 0x0000000e14037221 */ /* 0x000fce0000010000 */
.L_x_28553:
[----:B------:R-:W-:Y:S05]  /*0910*/  BSYNC.RECONVERGENT B0 ;  /* 0x0000000000007941 */ /* 0x000fea0003800200 */
.L_x_28552:
        /* <DEDUP_REMOVED lines=37> */
.L_x_28557:
[----:B------:R-:W-:-:S07]  /*0b70*/  FADD.FTZ R5, R22, R14 ;  /* 0x0000000e16057221 */ /* 0x000fce0000010000 */
.L_x_28556:
[----:B------:R-:W-:Y:S05]  /*0b80*/  BSYNC.RECONVERGENT B0 ;  /* 0x0000000000007941 */ /* 0x000fea0003800200 */
.L_x_28555:
        /* <DEDUP_REMOVED lines=37> */
.L_x_28560:
[----:B------:R-:W-:-:S07]  /*0de0*/  FADD.FTZ R4, R23, R14 ;  /* 0x0000000e17047221 */ /* 0x000fce0000010000 */
.L_x_28559:
[----:B------:R-:W-:Y:S05]  /*0df0*/  BSYNC.RECONVERGENT B0 ;  /* 0x0000000000007941 */ /* 0x000fea0003800200 */
.L_x_28558:
        /* <DEDUP_REMOVED lines=37> */
.L_x_28563:
[----:B------:R-:W-:-:S07]  /*1050*/  FADD.FTZ R6, R21, R14 ;  /* 0x0000000e15067221 */ /* 0x000fce0000010000 */
.L_x_28562:
[----:B------:R-:W-:Y:S05]  /*1060*/  BSYNC.RECONVERGENT B0 ;  /* 0x0000000000007941 */ /* 0x000fea0003800200 */
.L_x_28561:
        /* <DEDUP_REMOVED lines=37> */
.L_x_28566:
[----:B------:R-:W-:-:S07]  /*12c0*/  FADD.FTZ R7, R19, R14 ;  /* 0x0000000e13077221 */ /* 0x000fce0000010000 */
.L_x_28565:
[----:B------:R-:W-:Y:S05]  /*12d0*/  BSYNC.RECONVERGENT B0 ;  /* 0x0000000000007941 */ /* 0x000fea0003800200 */
.L_x_28564:
        /* <DEDUP_REMOVED lines=37> */
.L_x_28569:
[----:B------:R-:W-:-:S07]  /*1530*/  FADD.FTZ R8, R13, R14 ;  /* 0x0000000e0d087221 */ /* 0x000fce0000010000 */
.L_x_28568:
[----:B------:R-:W-:Y:S05]  /*1540*/  BSYNC.RECONVERGENT B0 ;  /* 0x0000000000007941 */ /* 0x000fea0003800200 */
.L_x_28567:
        /* <DEDUP_REMOVED lines=36> */
.L_x_28572:
[----:B------:R-:W-:-:S07]  /*1790*/  FADD.FTZ R2, R12, R14 ;  /* 0x0000000e0c027221 */ /* 0x000fce0000010000 */
.L_x_28571:
[----:B------:R-:W-:Y:S05]  /*17a0*/  BSYNC.RECONVERGENT B0 ;  /* 0x0000000000007941 */ /* 0x000fea0003800200 */
.L_x_28570:
        /* <DEDUP_REMOVED lines=21> */
.L_x_28575:
[----:B------:R-:W-:-:S13]  /*1900*/  ISETP.GE.U32.AND P0, PT, R17, R16, PT ;  /* 0x000000101100720c */ /* 0x000fda0003f06070 */
[----:B------:R-:W-:Y:S05]  /*1910*/  @P0 BRA `(.L_x_28577) ;  /* 0x0000000000300947 */ /* 0x000fea0003800000 */
[----:B-1----:R-:W1:Y:S01]  /*1920*/  LDC.64 R10, c[0x0][0x390] ;  /* 0x0000e400ff0a7b82 */ /* 0x002e620000000a00 */
[----:B------:R-:W-:Y:S02]  /*1930*/  IMAD.IADD R3, R0, 0x1, R17 ;  /* 0x0000000100037824 */ /* 0x000fe400078e0211 */
[----:B------:R-:W-:Y:S02]  /*1940*/  VIADD R17, R17, 0x80 ;  /* 0x0000008011117836 */ /* 0x000fe40000000000 */
[----:B-1----:R-:W-:-:S05]  /*1950*/  IMAD.WIDE.U32 R10, R3, 0x4, R10 ;  /* 0x00000004030a7825 */ /* 0x002fca00078e000a */
[----:B------:R1:W-:Y:S02]  /*1960*/  STG.E desc[UR4][R10.64], R4 ;  /* 0x000000040a007986 */ /* 0x0003e4000c101904 */
.L_x_28576:
[----:B------:R-:W-:-:S13]  /*1970*/  ISETP.GE.U32.AND P0, PT, R17, R16, PT ;  /* 0x000000101100720c */ /* 0x000fda0003f06070 */
[----:B------:R-:W-:Y:S05]  /*1980*/  @P0 BRA `(.L_x_28578) ;  /* 0x0000000000340947 */ /* 0x000fea0003800000 */
[----:B-1----:R-:W1:Y:S01]  /*1990*/  LDC.64 R4, c[0x0][0x390] ;  /* 0x0000e400ff047b82 */ /* 0x002e620000000a00 */
[----:B0-----:R-:W-:Y:S02]  /*19a0*/  IMAD.IADD R3, R0, 0x1, R17 ;  /* 0x0000000100037824 */ /* 0x001fe400078e0211 */
[----:B------:R-:W-:Y:S02]  /*19b0*/  VIADD R17, R17, 0x80 ;  /* 0x0000008011117836 */ /* 0x000fe40000000000 */
[----:B-1----:R-:W-:-:S05]  /*19c0*/  IMAD.WIDE.U32 R4, R3, 0x4, R4 ;  /* 0x0000000403047825 */ /* 0x002fca00078e0004 */
[----:B------:R2:W-:Y:S02]  /*19d0*/  STG.E desc[UR4][R4.64], R6 ;  /* 0x0000000604007986 */ /* 0x0005e4000c101904 */
.L_x_28577:
        /* <DEDUP_REMOVED lines=8> */
.L_x_28578:
[----:B------:R-:W-:Y:S05]  /*1a60*/  BSYNC.RELIABLE B1 ;  /* 0x0000000000017941 */ /* 0x000fea0003800100 */
.L_x_28574:
[----:B------:R-:W-:-:S13]  /*1a70*/  ISETP.GE.U32.AND P0, PT, R17, R16, PT ;  /* 0x000000101100720c */ /* 0x000fda0003f06070 */
[----:B-12---:R-:W1:Y:S01]  /*1a80*/  @!P0 LDC.64 R4, c[0x0][0x390] ;  /* 0x0000e400ff048b82 */ /* 0x006e620000000a00 */
[----:B0-----:R-:W-:Y:S02]  /*1a90*/  @!P0 IMAD.IADD R3, R0, 0x1, R17 ;  /* 0x0000000100038824 */ /* 0x001fe400078e0211 */
[----:B------:R-:W-:Y:S02]  /*1aa0*/  @!P0 VIADD R17, R17, 0x80 ;  /* 0x0000008011118836 */ /* 0x000fe40000000000 */
[----:B-1----:R-:W-:-:S05]  /*1ab0*/  @!P0 IMAD.WIDE.U32 R4, R3, 0x4, R4 ;  /* 0x0000000403048825 */ /* 0x002fca00078e0004 */
[----:B------:R3:W-:Y:S02]  /*1ac0*/  @!P0 STG.E desc[UR4][R4.64], R8 ;  /* 0x0000000804008986 */ /* 0x0007e4000c101904 */
.L_x_28579:
[----:B------:R-:W-:Y:S05]  /*1ad0*/  BSYNC.RECONVERGENT B0 ;  /* 0x0000000000007941 */ /* 0x000fea0003800200 */
.L_x_28573:
        /* <DEDUP_REMOVED lines=8> */
.L_x_28549:
[----:B------:R-:W0:Y:S01]  /*1b60*/  S2R R2, SR_TID.X ;  /* 0x0000000000027919 */ /* 0x000e220000002100 */
[----:B------:R-:W1:Y:S08]  /*1b70*/  LDC.64 R4, c[0x0][0x398] ;  /* 0x0000e600ff047b82 */ /* 0x000e700000000a00 */
[----:B------:R-:W2:Y:S01]  /*1b80*/  LDC R3, c[0x0][0x388] ;  /* 0x0000e200ff037b82 */ /* 0x000ea20000000800 */
[----:B-1----:R-:W-:-:S04]  /*1b90*/  IMAD.WIDE.U32 R4, R0, 0x4, R4 ;  /* 0x0000000400047825 */ /* 0x002fc800078e0004 */
[----:B0-----:R-:W-:-:S05]  /*1ba0*/  IMAD.WIDE.U32 R12, R2, 0x10, R4 ;  /* 0x00000010020c7825 */ /* 0x001fca00078e0004 */
[----:B------:R-:W3:Y:S01]  /*1bb0*/  LDG.E.128 R8, desc[UR4][R12.64] ;  /* 0x000000040c087981 */ /* 0x000ee2000c1e1d00 */
[CC--:B--2---:R-:W-:Y:S02]  /*1bc0*/  FSETP.NAN.FTZ.AND P0, PT, |R3|.reuse, |R3|.reuse, PT ;  /* 0x400000030300720b */ /* 0x0c4fe40003f18200 */
[C---:B------:R-:W-:Y:S01]  /*1bd0*/  LOP3.LUT P2, RZ, R3.reuse, 0x7f800000, RZ, 0xc0, !PT ;  /* 0x7f80000003ff7812 */ /* 0x040fe2000784c0ff */
[----:B------:R-:W-:Y:S01]  /*1be0*/  IMAD.MOV.U32 R20, RZ, RZ, 0x800000 ;  /* 0x00800000ff147424 */ /* 0x000fe200078e00ff */
[----:B------:R-:W-:Y:S01]  /*1bf0*/  LOP3.LUT R14, R3, 0x80000000, RZ, 0xc0, !PT ;  /* 0x80000000030e7812 */ /* 0x000fe200078ec0ff */
[----:B------:R-:W-:Y:S01]  /*1c00*/  BSSY.RECONVERGENT B0, `(.L_x_28580) ;  /* 0x0000024000007945 */ /* 0x000fe20003800200 */
[----:B------:R0:W5:Y:S02]  /*1c10*/  LDG.E.128 R4, desc[UR4][R12.64+0x800] ;  /* 0x000800040c047981 */ /* 0x000164000c1e1d00 */
[----:B------:R-:W-:Y:S02]  /*1c20*/  SEL R19, R14, R3, !P2 ;  /* 0x000000030e137207 */ /* 0x000fe40005000000 */
[----:B------:R-:W-:-:S02]  /*1c30*/  LOP3.LUT R20, R20, 0x80000000, R3, 0xb8, !PT ;  /* 0x8000000014147812 */ /* 0x000fc400078eb803 */
        /* <DEDUP_REMOVED lines=32> */
.L_x_28581:
[----:B------:R-:W-:Y:S05]  /*1e40*/  BSYNC.RECONVERGENT B0 ;  /* 0x0000000000007941 */ /* 0x000fea0003800200 */
.L_x_28580:
        /* <DEDUP_REMOVED lines=33> */
.L_x_28583:
[----:B------:R-:W-:-:S07]  /*2060*/  FADD.FTZ R13, R9, R3 ;  /* 0x00000003090d7221 */ /* 0x000fce0000010000 */
.L_x_28584:
[----:B------:R-:W-:Y:S05]  /*2070*/  BSYNC.RECONVERGENT B0 ;  /* 0x0000000000007941 */ /* 0x000fea0003800200 */
.L_x_28582:
        /* <DEDUP_REMOVED lines=33> */
.L_x_28586:
[----:B------:R-:W-:-:S07]  /*2290*/  FADD.FTZ R14, R10, R3 ;  /* 0x000000030a0e7221 */ /* 0x000fce0000010000 */
.L_x_28587:
[----:B------:R-:W-:Y:S05]  /*22a0*/  BSYNC.RECONVERGENT B0 ;  /* 0x0000000000007941 */ /* 0x000fea0003800200 */
.L_x_28585:
        /* <DEDUP_REMOVED lines=33> */
.L_x_28589:
[----:B------:R-:W-:-:S07]  /*24c0*/  FADD.FTZ R15, R11, R3 ;  /* 0x000000030b0f7221 */ /* 0x000fce0000010000 */
.L_x_28590:
[----:B------:R-:W-:Y:S05]  /*24d0*/  BSYNC.RECONVERGENT B0 ;  /* 0x0000000000007941 */ /* 0x000fea0003800200 */
.L_x_28588:
        /* <DEDUP_REMOVED lines=33> */
.L_x_28592:
[----:B------:R-:W-:-:S07]  /*26f0*/  FADD.FTZ R16, R4, R3 ;  /* 0x0000000304107221 */ /* 0x000fce0000010000 */
.L_x_28593:
[----:B------:R-:W-:Y:S05]  /*2700*/  BSYNC.RECONVERGENT B0 ;  /* 0x0000000000007941 */ /* 0x000fea0003800200 */
.L_x_28591:
        /* <DEDUP_REMOVED lines=33> */
.L_x_28595:
[----:B------:R-:W-:-:S07]  /*2920*/  FADD.FTZ R17, R5, R3 ;  /* 0x0000000305117221 */ /* 0x000fce0000010000 */
.L_x_28596:
[----:B------:R-:W-:Y:S05]  /*2930*/  BSYNC.RECONVERGENT B0 ;  /* 0x0000000000007941 */ /* 0x000fea0003800200 */
.L_x_28594:
        /* <DEDUP_REMOVED lines=33> */
.L_x_28598:
[----:B------:R-:W-:-:S07]  /*2b50*/  FADD.FTZ R18, R6, R3 ;  /* 0x0000000306127221 */ /* 0x000fce0000010000 */
.L_x_28599:
[----:B------:R-:W-:Y:S05]  /*2b60*/  BSYNC.RECONVERGENT B0 ;  /* 0x0000000000007941 */ /* 0x000fea0003800200 */
.L_x_28597:
        /* <DEDUP_REMOVED lines=32> */
.L_x_28601:
[----:B------:R-:W-:-:S07]  /*2d70*/  FADD.FTZ R19, R7, R3 ;  /* 0x0000000307137221 */ /* 0x000fce0000010000 */
.L_x_28602:
[----:B------:R-:W-:Y:S05]  /*2d80*/  BSYNC.RECONVERGENT B0 ;  /* 0x0000000000007941 */ /* 0x000fea0003800200 */
.L_x_28600:
[----:B------:R-:W0:Y:S02]  /*2d90*/  LDC.64 R4, c[0x0][0x390] ;  /* 0x0000e400ff047b82 */ /* 0x000e240000000a00 */
[----:B0-----:R-:W-:-:S04]  /*2da0*/  IMAD.WIDE.U32 R4, R0, 0x4, R4 ;  /* 0x0000000400047825 */ /* 0x001fc800078e0004 */
[----:B------:R-:W-:-:S05]  /*2db0*/  IMAD.WIDE.U32 R4, R2, 0x10, R4 ;  /* 0x0000001002047825 */ /* 0x000fca00078e0004 */
[----:B------:R-:W-:Y:S04]  /*2dc0*/  STG.E.128 desc[UR4][R4.64], R12 ;  /* 0x0000000c04007986 */ /* 0x000fe8000c101d04 */
[----:B------:R-:W-:Y:S01]  /*2dd0*/  STG.E.128 desc[UR4][R4.64+0x800], R16 ;  /* 0x0008001004007986 */ /* 0x000fe2000c101d04 */
[----:B------:R-:W-:Y:S05]  /*2de0*/  EXIT ;  /* 0x000000000000794d */ /* 0x000fea0003800000 */
.L_x_28603:
        /* <DEDUP_REMOVED lines=9> */
.L_x_32573:


//--------------------- .text._ZN2at6native29vectorized_elementwise_kernelILi8ENS0_13BUnaryFunctorIfffZZZNS0_21nextafter_kernel_cudaERNS_18TensorIteratorBaseEENKUlvE_clEvENKUlvE0_clEvEUlffE_EESt5arrayIPcLm2EEEEviT0_T1_ --------------------------
	.section	.text._ZN2at6native29vectorized_elementwise_kernelILi8ENS0_13BUnaryFunctorIfffZZZNS0_21nextafter_kernel_cudaERNS_18TensorIteratorBaseEENKUlvE_clEvENKUlvE0_clEvEUlffE_EESt5arrayIPcLm2EEEEviT0_T1_,"ax",@progbits
	.align	128
        .global         _ZN2at6native29vectorized_elementwise_kernelILi8ENS0_13BUnaryFunctorIfffZZZNS0_21nextafter_kernel_cudaERNS_18TensorIteratorBaseEENKUlvE_clEvENKUlvE0_clEvEUlffE_EESt5arrayIPcLm2EEEEviT0_T1_
        .type           _ZN2at6native29vectorized_elementwise_kernelILi8ENS0_13BUnaryFunctorIfffZZZNS0_21nextafter_kernel_cudaERNS_18TensorIteratorBaseEENKUlvE_clEvENKUlvE0_clEvEUlffE_EESt5arrayIPcLm2EEEEviT0_T1_,@function
        .size           _ZN2at6native29vectorized_elementwise_kernelILi8ENS0_13BUnaryFunctorIfffZZZNS0_21nextafter_kernel_cudaERNS_18TensorIteratorBaseEENKUlvE_clEvENKUlvE0_clEvEUlffE_EESt5arrayIPcLm2EEEEviT0_T1_,(.L_x_32574 - _ZN2at6native29vectorized_elementwise_kernelILi8ENS0_13BUnaryFunctorIfffZZZNS0_21nextafter_kernel_cudaERNS_18TensorIteratorBaseEENKUlvE_clEvENKUlvE0_clEvEUlffE_EESt5arrayIPcLm2EEEEviT0_T1_)
        .other          _ZN2at6native29vectorized_elementwise_kernelILi8ENS0_13BUnaryFunctorIfffZZZNS0_21nextafter_kernel_cudaERNS_18TensorIteratorBaseEENKUlvE_clEvENKUlvE0_clEvEUlffE_EESt5arrayIPcLm2EEEEviT0_T1_,@"STO_CUDA_ENTRY STV_DEFAULT"
_ZN2at6native29vectorized_elementwise_kernelILi8ENS0_13BUnaryFunctorIfffZZZNS0_21nextafter_kernel_cudaERNS_18TensorIteratorBaseEENKUlvE_clEvENKUlvE0_clEvEUlffE_EESt5arrayIPcLm2EEEEviT0_T1_:
.text._ZN2at6native29vectorized_elementwise_kernelILi8ENS0_13BUnaryFunctorIfffZZZNS0_21nextafter_kernel_cudaERNS_18TensorIteratorBaseEENKUlvE_clEvENKUlvE0_clEvEUlffE_EESt5arrayIPcLm2EEEEviT0_T1_:
        /* <DEDUP_REMOVED lines=106> */
.L_x_28606:
[----:B------:R-:W-:Y:S05]  /*06a0*/  BSYNC.RECONVERGENT B0 ;  /* 0x0000000000007941 */ /* 0x000fea0003800200 */
.L_x_28605:
        /* <DEDUP_REMOVED lines=37> */
.L_x_28609:
[----:B------:R-:W-:-:S07]  /*0900*/  FADD.FTZ R3, R20, R14 ;  /* 0x0000000e14037221 */ /* 0x000fce0000010000 */
.L_x_28608:
[----:B------:R-:W-:Y:S05]  /*0910*/  BSYNC.RECONVERGENT B0 ;  /* 0x0000000000007941 */ /* 0x000fea0003800200 */
.L_x_28607:
        /* <DEDUP_REMOVED lines=37> */
.L_x_28612:
[----:B------:R-:W-:-:S07]  /*0b70*/  FADD.FTZ R5, R22, R14 ;  /* 0x0000000e16057221 */ /* 0x000fce0000010000 */
.L_x_28611:
[----:B------:R-:W-:Y:S05]  /*0b80*/  BSYNC.RECONVERGENT B0 ;  /* 0x0000000000007941 */ /* 0x000fea0003800200 */
.L_x_28610:
        /* <DEDUP_REMOVED lines=37> */
.L_x_28615:
[----:B------:R-:W-:-:S07]  /*0de0*/  FADD.FTZ R4, R23, R14 ;  /* 0x0000000e17047221 */ /* 0x000fce0000010000 */
.L_x_28614:
[----:B------:R-:W-:Y:S05]  /*0df0*/  BSYNC.RECONVERGENT B0 ;  /* 0x0000000000007941 */ /* 0x000fea0003800200 */
.L_x_28613:
        /* <DEDUP_REMOVED lines=37> */
.L_x_28618:
[----:B------:R-:W-:-:S07]  /*1050*/  FADD.FTZ R6, R21, R14 ;  /* 0x0000000e15067221 */ /* 0x000fce0000010000 */
.L_x_28617:
[----:B------:R-:W-:Y:S05]  /*1060*/  BSYNC.RECONVERGENT B0 ;  /* 0x0000000000007941 */ /* 0x000fea0003800200 */
.L_x_28616:
        /* <DEDUP_REMOVED lines=37> */
.L_x_28621:
[----:B------:R-:W-:-:S07]  /*12c0*/  FADD.FTZ R7, R19, R14 ;  /* 0x0000000e13077221 */ /* 0x000fce0000010000 */
.L_x_28620:
[----:B------:R-:W-:Y:S05]  /*12d0*/  BSYNC.RECONVERGENT B0 ;  /* 0x0000000000007941 */ /* 0x000fea0003800200 */
.L_x_28619:
        /* <DEDUP_REMOVED lines=37> */
.L_x_28624:
[----:B------:R-:W-:-:S07]  /*1530*/  FADD.FTZ R8, R13, R14 ;  /* 0x0000000e0d087221 */ /* 0x000fce0000010000 */
.L_x_28623:
[----:B------:R-:W-:Y:S05]  /*1540*/  BSYNC.RECONVERGENT B0 ;  /* 0x0000000000007941 */ /* 0x000fea0003800200 */
.L_x_28622:
        /* <DEDUP_REMOVED lines=36> */
.L_x_28627:
[----:B------:R-:W-:-:S07]  /*1790*/  FADD.FTZ R2, R12, R14 ;  /* 0x0000000e0c027221 */ /* 0x000fce0000010000 */
.L_x_28626:
[----:B------:R-:W-:Y:S05]  /*17a0*/  BSYNC.RECONVERGENT B0 ;  /* 0x0000000000007941 */ /* 0x000fea0003800200 */
.L_x_28625:
        /* <DEDUP_REMOVED lines=21> */
.L_x_28630:
[----:B------:R-:W-:-:S13]  /*1900*/  ISETP.GE.U32.AND P0, PT, R17, R16, PT ;  /* 0x000000101100720c */ /* 0x000fda0003f06070 */
[----:B------:R-:W-:Y:S05]  /*1910*/  @P0 BRA `(.L_x_28632) ;  /* 0x0000000000300947 */ /* 0x000fea0003800000 */
[----:B-1----:R-:W1:Y:S01]  /*1920*/  LDC.64 R10, c[0x0][0x390] ;  /* 0x0000e400ff0a7b82 */ /* 0x002e620000000a00 */
[----:B------:R-:W-:Y:S02]  /*1930*/  IMAD.IADD R3, R0, 0x1, R17 ;  /* 0x0000000100037824 */ /* 0x000fe400078e0211 */
[----:B------:R-:W-:Y:S02]  /*1940*/  VIADD R17, R17, 0x80 ;  /* 0x0000008011117836 */ /* 0x000fe40000000000 */
[----:B-1----:R-:W-:-:S05]  /*1950*/  IMAD.WIDE.U32 R10, R3, 0x4, R10 ;  /* 0x00000004030a7825 */ /* 0x002fca00078e000a */
[----:B------:R1:W-:Y:S02]  /*1960*/  STG.E desc[UR4][R10.64], R4 ;  /* 0x000000040a007986 */ /* 0x0003e4000c101904 */
.L_x_28631:
[----:B------:R-:W-:-:S13]  /*1970*/  ISETP.GE.U32.AND P0, PT, R17, R16, PT ;  /* 0x000000101100720c */ /* 0x000fda0003f06070 */
[----:B------:R-:W-:Y:S05]  /*1980*/  @P0 BRA `(.L_x_28633) ;  /* 0x0000000000340947 */ /* 0x000fea0003800000 */
[----:B-1----:R-:W1:Y:S01]  /*1990*/  LDC.64 R4, c[0x0][0x390] ;  /* 0x0000e400ff047b82 */ /* 0x002e620000000a00 */
[----:B0-----:R-:W-:Y:S02]  /*19a0*/  IMAD.IADD R3, R0, 0x1, R17 ;  /* 0x0000000100037824 */ /* 0x001fe400078e0211 */
[----:B------:R-:W-:Y:S02]  /*19b0*/  VIADD R17, R17, 0x80 ;  /* 0x0000008011117836 */ /* 0x000fe40000000000 */
[----:B-1----:R-:W-:-:S05]  /*19c0*/  IMAD.WIDE.U32 R4, R3, 0x4, R4 ;  /* 0x0000000403047825 */ /* 0x002fca00078e0004 */
[----:B------:R2:W-:Y:S02]  /*19d0*/  STG.E desc[UR4][R4.64], R6 ;  /* 0x0000000604007986 */ /* 0x0005e4000c101904 */
.L_x_28632:
        /* <DEDUP_REMOVED lines=8> */
.L_x_28633:
[----:B------:R-:W-:Y:S05]  /*1a60*/  BSYNC.RELIABLE B1 ;  /* 0x0000000000017941 */ /* 0x000fea0003800100 */
.L_x_28629:
[----:B------:R-:W-:-:S13]  /*1a70*/  ISETP.GE.U32.AND P0, PT, R17, R16, PT ;  /* 0x000000101100720c */ /* 0x000fda0003f06070 */
[----:B-12---:R-:W1:Y:S01]  /*1a80*/  @!P0 LDC.64 R4, c[0x0][0x390] ;  /* 0x0000e400ff048b82 */ /* 0x006e620000000a00 */
[----:B0-----:R-:W-:Y:S02]  /*1a90*/  @!P0 IMAD.IADD R3, R0, 0x1, R17 ;  /* 0x0000000100038824 */ /* 0x001fe400078e0211 */
[----:B------:R-:W-:Y:S02]  /*1aa0*/  @!P0 VIADD R17, R17, 0x80 ;  /* 0x0000008011118836 */ /* 0x000fe40000000000 */
[----:B-1----:R-:W-:-:S05]  /*1ab0*/  @!P0 IMAD.WIDE.U32 R4, R3, 0x4, R4 ;  /* 0x0000000403048825 */ /* 0x002fca00078e0004 */
[----:B------:R3:W-:Y:S02]  /*1ac0*/  @!P0 STG.E desc[UR4][R4.64], R8 ;  /* 0x0000000804008986 */ /* 0x0007e4000c101904 */
.L_x_28634:
[----:B------:R-:W-:Y:S05]  /*1ad0*/  BSYNC.RECONVERGENT B0 ;  /* 0x0000000000007941 */ /* 0x000fea0003800200 */
.L_x_28628:
        /* <DEDUP_REMOVED lines=8> */
.L_x_28604:
[----:B------:R-:W0:Y:S01]  /*1b60*/  S2R R2, SR_TID.X ;  /* 0x0000000000027919 */ /* 0x000e220000002100 */
[----:B------:R-:W1:Y:S08]  /*1b70*/  LDC.64 R4, c[0x0][0x398] ;  /* 0x0000e600ff047b82 */ /* 0x000e700000000a00 */
[----:B------:R-:W2:Y:S01]  /*1b80*/  LDC R3, c[0x0][0x388] ;  /* 0x0000e200ff037b82 */ /* 0x000ea20000000800 */
[----:B-1----:R-:W-:-:S04]  /*1b90*/  IMAD.WIDE.U32 R4, R0, 0x4, R4 ;  /* 0x0000000400047825 */ /* 0x002fc800078e0004 */
[----:B0-----:R-:W-:-:S06]  /*1ba0*/  IMAD.WIDE.U32 R4, R2, 0x20, R4 ;  /* 0x0000002002047825 */ /* 0x001fcc00078e0004 */
[----:B------:R-:W3:Y:S01]  /*1bb0*/  LDG.E.ENL2.256 R4, R8, desc[UR4][R4.64] ;  /* 0xfe0000040408797e */ /* 0x000ee20008121904 */
[CC--:B--2---:R-:W-:Y:S01]  /*1bc0*/  FSETP.NAN.FTZ.AND P0, PT, |R3|.reuse, |R3|.reuse, PT ;  /* 0x400000030300720b */ /* 0x0c4fe20003f18200 */
[----:B------:R-:W-:Y:S01]  /*1bd0*/  IMAD.MOV.U32 R20, RZ, RZ, 0x800000 ;  /* 0x00800000ff147424 */ /* 0x000fe200078e00ff */
[C---:B------:R-:W-:Y:S01]  /*1be0*/  LOP3.LUT P2, RZ, R3.reuse, 0x7f800000, RZ, 0xc0, !PT ;  /* 0x7f80000003ff7812 */ /* 0x040fe2000784c0ff */
[----:B------:R-:W-:Y:S01]  /*1bf0*/  BSSY.RECONVERGENT B0, `(.L_x_28635) ;  /* 0x0000024000007945 */ /* 0x000fe20003800200 */
[----:B------:R-:W-:Y:S02]  /*1c00*/  LOP3.LUT R12, R3, 0x80000000, RZ, 0xc0, !PT ;  /* 0x80000000030c7812 */ /* 0x000fe400078ec0ff */
[----:B------:R-:W-:Y:S02]  /*1c10*/  LOP3.LUT R20, R20, 0x80000000, R3, 0xb8, !PT ;  /* 0x8000000014147812 */ /* 0x000fe400078eb803 */
[----:B------:R-:W-:Y:S02]  /*1c20*/  SEL R19, R12, R3, !P2 ;  /* 0x000000030c137207 */ /* 0x000fe40005000000 */
[----:B---3--:R-:W-:-:S02]  /*1c30*/  FSETP.NAN.FTZ.AND P1, PT, |R8|, |R8|, PT ;  /* 0x400000080800720b */ /* 0x008fc40003f38200 */
[C---:B------:R-:W-:Y:S02]  /*1c40*/  LOP3.LUT P2, RZ, R8.reuse, 0x7f800000, RZ, 0xc0, !PT ;  /* 0x7f80000008ff7812 */ /* 0x040fe4000784c0ff */
[----:B------:R-:W-:Y:S02]  /*1c50*/  PLOP3.LUT P1, PT, P1, P0, PT, 0x2, 0x20 ;  /* 0x000000000020781c */ /* 0x000fe40000f20072 */
[----:B------:R-:W-:-:S04]  /*1c60*/  LOP3.LUT R13, R8, 0x80000000, RZ, 0xc0, !PT ;  /* 0x80000000080d7812 */ /* 0x000fc800078ec0ff */
        /* <DEDUP_REMOVED lines=28> */
.L_x_28636:
[----:B------:R-:W-:Y:S05]  /*1e30*/  BSYNC.RECONVERGENT B0 ;  /* 0x0000000000007941 */ /* 0x000fea0003800200 */
.L_x_28635:
        /* <DEDUP_REMOVED lines=33> */
.L_x_28638:
[----:B------:R-:W-:-:S07]  /*2050*/  FADD.FTZ R13, R9, R3 ;  /* 0x00000003090d7221 */ /* 0x000fce0000010000 */
.L_x_28639:
[----:B------:R-:W-:Y:S05]  /*2060*/  BSYNC.RECONVERGENT B0 ;  /* 0x0000000000007941 */ /* 0x000fea0003800200 */
.L_x_28637:
        /* <DEDUP_REMOVED lines=33> */
.L_x_28641:
[----:B------:R-:W-:-:S07]  /*2280*/  FADD.FTZ R14, R10, R3 ;  /* 0x000000030a0e7221 */ /* 0x000fce0000010000 */
.L_x_28642:
[----:B------:R-:W-:Y:S05]  /*2290*/  BSYNC.RECONVERGENT B0 ;  /* 0x0000000000007941 */ /* 0x000fea0003800200 */
.L_x_28640:
        /* <DEDUP_REMOVED lines=33> */
.L_x_28644:
[----:B------:R-:W-:-:S07]  /*24b0*/  FADD.FTZ R15, R11, R3 ;  /* 0x000000030b0f7221 */ /* 0x000fce0000010000 */
.L_x_28645:
[----:B------:R-:W-:Y:S05]  /*24c0*/  BSYNC.RECONVERGENT B0 ;  /* 0x0000000000007941 */ /* 0x000fea0003800200 */
.L_x_28643:
        /* <DEDUP_REMOVED lines=33> */
.L_x_28647:
[----:B------:R-:W-:-:S07]  /*26e0*/  FADD.FTZ R16, R4, R3 ;  /* 0x0000000304107221 */ /* 0x000fce0000010000 */
.L_x_28648:
[----:B------:R-:W-:Y:S05]  /*26f0*/  BSYNC.RECONVERGENT B0 ;  /* 0x0000000000007941 */ /* 0x000fea0003800200 */
.L_x_28646:
        /* <DEDUP_REMOVED lines=33> */
.L_x_28650:
[----:B------:R-:W-:-:S07]  /*2910*/  FADD.FTZ R17, R5, R3 ;  /* 0x0000000305117221 */ /* 0x000fce0000010000 */
.L_x_28651:
[----:B------:R-:W-:Y:S05]  /*2920*/  BSYNC.RECONVERGENT B0 ;  /* 0x0000000000007941 */ /* 0x000fea0003800200 */
.L_x_28649:
        /* <DEDUP_REMOVED lines=33> */
.L_x_28653:
[----:B------:R-:W-:-:S07]  /*2b40*/  FADD.FTZ R18, R6, R3 ;  /* 0x0000000306127221 */ /* 0x000fce0000010000 */
.L_x_28654:
[----:B------:R-:W-:Y:S05]  /*2b50*/  BSYNC.RECONVERGENT B0 ;  /* 0x0000000000007941 */ /* 0x000fea0003800200 */
.L_x_28652:
        /* <DEDUP_REMOVED lines=32> */
.L_x_28656:
[----:B------:R-:W-:-:S07]  /*2d60*/  FADD.FTZ R19, R7, R3 ;  /* 0x0000000307137221 */ /* 0x000fce0000010000 */
.L_x_28657:
[----:B------:R-:W-:Y:S05]  /*2d70*/  BSYNC.RECONVERGENT B0 ;  /* 0x0000000000007941 */ /* 0x000fea0003800200 */
.L_x_28655:
[----:B------:R-:W0:Y:S02]  /*2d80*/  LDC.64 R4, c[0x0][0x390] ;  /* 0x0000e400ff047b82 */ /* 0x000e240000000a00 */
[----:B0-----:R-:W-:-:S04]  /*2d90*/  IMAD.WIDE.U32 R4, R0, 0x4, R4 ;  /* 0x0000000400047825 */ /* 0x001fc800078e0004 */
[----:B------:R-:W-:-:S05]  /*2da0*/  IMAD.WIDE.U32 R4, R2, 0x20, R4 ;  /* 0x0000002002047825 */ /* 0x000fca00078e0004 */
[----:B------:R-:W-:Y:S01]  /*2db0*/  STG.E.ENL2.256 desc[UR4][R4.64], R12, R16 ;  /* 0xf800000c0410797f */ /* 0x000fe2000f121804 */
[----:B------:R-:W-:Y:S05]  /*2dc0*/  EXIT ;  /* 0x000000000000794d */ /* 0x000fea0003800000 */
.L_x_28658:
        /* <DEDUP_REMOVED lines=11> */
.L_x_32574:


//--------------------- .text._ZN2at6native18elementwise_kernelILi128ELi4EZNS0_15gpu_kernel_implINS0_13AUnaryFunctorIfffZZZNS0_21nextafter_kernel_cudaERNS_18TensorIteratorBaseEENKUlvE_clEvENKUlvE0_clEvEUlffE_EEEEvS5_RKT_EUliE_EEviT1_ --------------------------
	.section	.text._ZN2at6native18elementwise_kernelILi128ELi4EZNS0_15gpu_kernel_implINS0_13AUnaryFunctorIfffZZZNS0_21nextafter_kernel_cudaERNS_18TensorIteratorBaseEENKUlvE_clEvENKUlvE0_clEvEUlffE_EEEEvS5_RKT_EUliE_EEviT1_,"ax",@progbits
	.align	128
        .global         _ZN2at6native18elementwise_kernelILi128ELi4EZNS0_15gpu_kernel_implINS0_13AUnaryFunctorIfffZZZNS0_21nextafter_kernel_cudaERNS_18TensorIteratorBaseEENKUlvE_clEvENKUlvE0_clEvEUlffE_EEEEvS5_RKT_EUliE_EEviT1_
        .type           _ZN2at6native18elementwise_kernelILi128ELi4EZNS0_15gpu_kernel_implINS0_13AUnaryFunctorIfffZZZNS0_21nextafter_kernel_cudaERNS_18TensorIteratorBaseEENKUlvE_clEvENKUlvE0_clEvEUlffE_EEEEvS5_RKT_EUliE_EEviT1_,@function
        .size           _ZN2at6native18elementwise_kernelILi128ELi4EZNS0_15gpu_kernel_implINS0_13AUnaryFunctorIfffZZZNS0_21nextafter_kernel_cudaERNS_18TensorIteratorBaseEENKUlvE_clEvENKUlvE0_clEvEUlffE_EEEEvS5_RKT_EUliE_EEviT1_,(.L_x_32575 - _ZN2at6native18elementwise_kernelILi128ELi4EZNS0_15gpu_kernel_implINS0_13AUnaryFunctorIfffZZZNS0_21nextafter_kernel_cudaERNS_18TensorIteratorBaseEENKUlvE_clEvENKUlvE0_clEvEUlffE_EEEEvS5_RKT_EUliE_EEviT1_)
        .other          _ZN2at6native18elementwise_kernelILi128ELi4EZNS0_15gpu_kernel_implINS0_13AUnaryFunctorIfffZZZNS0_21nextafter_kernel_cudaERNS_18TensorIteratorBaseEENKUlvE_clEvENKUlvE0_clEvEUlffE_EEEEvS5_RKT_EUliE_EEviT1_,@"STO_CUDA_ENTRY STV_DEFAULT"
_ZN2at6native18elementwise_kernelILi128ELi4EZNS0_15gpu_kernel_implINS0_13AUnaryFunctorIfffZZZNS0_21nextafter_kernel_cudaERNS_18TensorIteratorBaseEENKUlvE_clEvENKUlvE0_clEvEUlffE_EEEEvS5_RKT_EUliE_EEviT1_:
.text._ZN2at6native18elementwise_kernelILi128ELi4EZNS0_15gpu_kernel_implINS0_13AUnaryFunctorIfffZZZNS0_21nextafter_kernel_cudaERNS_18TensorIteratorBaseEENKUlvE_clEvENKUlvE0_clEvEUlffE_EEEEvS5_RKT_EUliE_EEviT1_:
[----:B------:R-:W0:Y:S01]  /*0000*/  LDC R1, c[0x0][0x37c] ;  /* 0x0000df00ff017b82 */ /* 0x000e220000000800 */
[----:B------:R-:W1:Y:S07]  /*0010*/  S2R R17, SR_TID.X ;  /* 0x0000000000117919 */ /* 0x000e6e0000002100 */
[----:B------:R-:W2:Y:S01]  /*0020*/  S2UR UR4, SR_CTAID.X ;  /* 0x00000000000479c3 */ /* 0x000ea20000002500 */
[----:B------:R-:W3:Y:S01]  /*0030*/  LDCU UR39, c[0x0][0x388] ;  /* 0x00007100ff2777ac */ /* 0x000ee20008000800 */
[----:B------:R-:W-:Y:S01]  /*0040*/  BSSY.RECONVERGENT B7, `(.L_x_28659) ;  /* 0x0000324000077945 */ /* 0x000fe20003800200 */
[----:B------:R-:W4:Y:S05]  /*0050*/  LDCU UR5, c[0x0][0x380] ;  /* 0x00007000ff0577ac */ /* 0x000f2a0008000800 */
        /* <DEDUP_REMOVED lines=11> */
[----:B----4-:R-:W-:-:S11]  /*0110*/  ISETP.GE.AND P1, PT, R17, UR5, PT ;  /* 0x0000000511007c0c */ /* 0x010fd6000bf26270 */
[----:B------:R-:W-:-:S04]  /*0120*/  @!P0 LOP3.LUT R19, R19, 0x80000000, RZ, 0xc0, !PT ;  /* 0x8000000013138812 */ /* 0x000fc800078ec0ff */
[----:B------:R-:W-:Y:S01]  /*0130*/  LOP3.LUT R18, R19, 0x7fffffff, RZ, 0xc0, !PT ;  /* 0x7fffffff13127812 */ /* 0x000fe200078ec0ff */
[----:B0-----:R-:W-:Y:S06]  /*0140*/  @P1 BRA `(.L_x_28660) ;  /* 0x00000030004c1947 */ /* 0x001fec0003800000 */
        /* <DEDUP_REMOVED lines=302> */
.L_x_28661:
        /* <DEDUP_REMOVED lines=18> */
.L_x_28666:
[----:B------:R-:W2:Y:S02]  /*1550*/  LDG.E.U8 R0, desc[UR36][R2.64] ;  /* 0x0000002402007981 */ /* 0x000ea4000c1e1100 */
[----:B--2---:R-:W-:Y:S01]  /*1560*/  I2FP.F32.U32 R0, R0 ;  /* 0x0000000000007245 */ /* 0x004fe20000201000 */
[----:B------:R-:W-:Y:S06]  /*1570*/  BRA `(.L_x_28668) ;  /* 0x0000000c00247947 */ /* 0x000fec0003800000 */
.L_x_28665:
        /* <DEDUP_REMOVED lines=9> */
.L_x_28670:
[----:B------:R-:W2:Y:S02]  /*1610*/  LDG.E R0, desc[UR36][R2.64] ;  /* 0x0000002402007981 */ /* 0x000ea4000c1e1900 */
[----:B--2---:R-:W-:Y:S01]  /*1620*/  I2FP.F32.S32 R0, R0 ;  /* 0x0000000000007245 */ /* 0x004fe20000201400 */
[----:B------:R-:W-:Y:S06]  /*1630*/  BRA `(.L_x_28668) ;  /* 0x0000000800f47947 */ /* 0x000fec0003800000 */
.L_x_28669:
[----:B------:R-:W2:Y:S02]  /*1640*/  LDG.E.U16 R0, desc[UR36][R2.64] ;  /* 0x0000002402007981 */ /* 0x000ea4000c1e1500 */
[----:B--2---:R-:W0:Y:S01]  /*1650*/  I2F.S16 R0, R0 ;  /* 0x0000000000007306 */ /* 0x004e220000101400 */
[----:B------:R-:W-:Y:S05]  /*1660*/  BRA `(.L_x_28668) ;  /* 0x0000000800e87947 */ /* 0x000fea0003800000 */
.L_x_28664:
        /* <DEDUP_REMOVED lines=8> */
.L_x_28672:
[----:B------:R-:W2:Y:S02]  /*16f0*/  LDG.E.U16 R0, desc[UR36][R2.64] ;  /* 0x0000002402007981 */ /* 0x000ea4000c1e1500 */
[----:B--2---:R-:W-:Y:S01]  /*1700*/  HADD2.F32 R0, -RZ, R0.H0_H0 ;  /* 0x20000000ff007230 */ /* 0x004fe20000004100 */
[----:B------:R-:W-:Y:S06]  /*1710*/  BRA `(.L_x_28668) ;  /* 0x0000000800bc7947 */ /* 0x000fec0003800000 */
.L_x_28671:
        /* <DEDUP_REMOVED lines=8> */
.L_x_28674:
[----:B------:R-:W2:Y:S02]  /*17a0*/  LDG.E.U16 R0, desc[UR36][R2.64] ;  /* 0x0000002402007981 */ /* 0x000ea4000c1e1500 */
[----:B--2---:R-:W-:Y:S01]  /*17b0*/  HADD2.F32 R0, -RZ, R0.H0_H0 ;  /* 0x20000000ff007230 */ /* 0x004fe20000004100 */
[----:B------:R-:W-:Y:S06]  /*17c0*/  BRA `(.L_x_28668) ;  /* 0x0000000800907947 */ /* 0x000fec0003800000 */
.L_x_28673:
[----:B------:R-:W2:Y:S01]  /*17d0*/  LDG.E.64 R2, desc[UR36][R2.64] ;  /* 0x0000002402027981 */ /* 0x000ea2000c1e1b00 */
[----:B------:R-:W-:Y:S01]  /*17e0*/  UMOV UR4, 0xf0000000 ;  /* 0xf000000000047882 */ /* 0x000fe20000000000 */
[----:B------:R-:W-:Y:S01]  /*17f0*/  UMOV UR5, 0x380fffff ;  /* 0x380fffff00057882 */ /* 0x000fe20000000000 */
[----:B--2---:R-:W0:Y:S01]  /*1800*/  F2F.F32.F64 R0, R2 ;  /* 0x0000000200007310 */ /* 0x004e220000301000 */
[----:B------:R-:W-:-:S14]  /*1810*/  DSETP.GEU.AND P0, PT, |R2|, UR4, PT ;  /* 0x0000000402007e2a */ /* 0x000fdc000bf0e200 */
[----:B0-----:R-:W-:Y:S01]  /*1820*/  @!P0 FMUL R0, R0, 1.175494350822287508e-38 ;  /* 0x0080000000008820 */ /* 0x001fe20000400000 */
[----:B------:R-:W-:Y:S06]  /*1830*/  BRA `(.L_x_28668) ;  /* 0x0000000800747947 */ /* 0x000fec0003800000 */
.L_x_28663:
        /* <DEDUP_REMOVED lines=12> */
.L_x_28677:
[----:B------:R-:W2:Y:S01]  /*1900*/  LDG.E.64 R2, desc[UR36][R2.64] ;  /* 0x0000002402027981 */ /* 0x000ea2000c1e1b00 */
[----:B------:R-:W-:Y:S01]  /*1910*/  UMOV UR4, 0xf0000000 ;  /* 0xf000000000047882 */ /* 0x000fe20000000000 */
[----:B------:R-:W-:Y:S01]  /*1920*/  UMOV UR5, 0x380fffff ;  /* 0x380fffff00057882 */ /* 0x000fe20000000000 */
[----:B--2---:R-:W0:Y:S01]  /*1930*/  F2F.F32.F64 R0, R2 ;  /* 0x0000000200007310 */ /* 0x004e220000301000 */
[----:B------:R-:W-:-:S14]  /*1940*/  DSETP.GEU.AND P0, PT, |R2|, UR4, PT ;  /* 0x0000000402007e2a */ /* 0x000fdc000bf0e200 */
[----:B0-----:R-:W-:Y:S01]  /*1950*/  @!P0 FMUL R0, R0, 1.175494350822287508e-38 ;  /* 0x0080000000008820 */ /* 0x001fe20000400000 */
[----:B------:R-:W-:Y:S06]  /*1960*/  BRA `(.L_x_28668) ;  /* 0x0000000800287947 */ /* 0x000fec0003800000 */
.L_x_28676:
        /* <DEDUP_REMOVED lines=25> */
.L_x_28679:
        /* <DEDUP_REMOVED lines=12> */
.L_x_28678:
[----:B------:R-:W2:Y:S02]  /*1bc0*/  LDG.E.U16 R0, desc[UR36][R2.64] ;  /* 0x0000002402007981 */ /* 0x000ea4000c1e1500 */
[----:B--2---:R-:W-:Y:S01]  /*1bd0*/  IMAD.U32 R0, R0, 0x10000, RZ ;  /* 0x0001000000007824 */ /* 0x004fe200078e00ff */
[----:B------:R-:W-:Y:S06]  /*1be0*/  BRA `(.L_x_28668) ;  /* 0x0000000400887947 */ /* 0x000fec0003800000 */
.L_x_28675:
        /* <DEDUP_REMOVED lines=11> */
.L_x_28682:
        /* <DEDUP_REMOVED lines=20> */
.L_x_28684:
[----:B------:R-:W-:Y:S05]  /*1de0*/  BSYNC.RECONVERGENT B0 ;  /* 0x0000000000007941 */ /* 0x000fea0003800200 */
.L_x_28683:
[----:B------:R-:W-:Y:S02]  /*1df0*/  SHF.L.U32 R0, R0, 0x14, RZ ;  /* 0x0000001400007819 */ /* 0x000fe400000006ff */
[----:B------:R-:W-:-:S04]  /*1e00*/  LEA R2, R2, 0x3b800000, 0x17 ;  /* 0x3b80000002027811 */ /* 0x000fc800078eb8ff */
[----:B------:R-:W-:Y:S01]  /*1e10*/  LOP3.LUT R0, R2, R0, R7, 0xfe, !PT ;  /* 0x0000000002007212 */ /* 0x000fe200078efe07 */
[----:B------:R-:W-:Y:S06]  /*1e20*/  BRA `(.L_x_28668) ;  /* 0x0000000000f87947 */ /* 0x000fec0003800000 */
.L_x_28681:
        /* <DEDUP_REMOVED lines=20> */
.L_x_28686:
[----:B------:R-:W-:Y:S05]  /*1f70*/  BSYNC.RECONVERGENT B0 ;  /* 0x0000000000007941 */ /* 0x000fea0003800200 */
.L_x_28685:
[----:B------:R-:W-:Y:S01]  /*1f80*/  IMAD.SHL.U32 R0, R0, 0x200000, RZ ;  /* 0x0020000000007824 */ /* 0x000fe200078e00ff */
[----:B------:R-:W-:-:S04]  /*1f90*/  LEA R2, R2, 0x37800000, 0x17 ;  /* 0x3780000002027811 */ /* 0x000fc800078eb8ff */
[----:B------:R-:W-:Y:S01]  /*1fa0*/  LOP3.LUT R0, R2, R0, R7, 0xfe, !PT ;  /* 0x0000000002007212 */ /* 0x000fe200078efe07 */
[----:B------:R-:W-:Y:S06]  /*1fb0*/  BRA `(.L_x_28668) ;  /* 0x0000000000947947 */ /* 0x000fec0003800000 */
.L_x_28680:
[----:B------:R-:W-:-:S09]  /*1fc0*/  UISETP.NE.AND UP0, UPT, UR4, 0x1c, UPT ;  /* 0x0000001c0400788c */ /* 0x000fd2000bf05270 */
[----:B------:R-:W-:Y:S05]  /*1fd0*/  BRA.U !UP0, `(.L_x_28687) ;  /* 0x0000000108847547 */ /* 0x000fea000b800000 */
[----:B------:R-:W-:-:S09]  /*1fe0*/  UISETP.NE.AND UP0, UPT, UR4, 0x1d, UPT ;  /* 0x0000001d0400788c */ /* 0x000fd2000bf05270 */
[----:B------:R-:W-:Y:S05]  /*1ff0*/  BRA.U !UP0, `(.L_x_28688) ;  /* 0x0000000108707547 */ /* 0x000fea000b800000 */
[----:B------:R-:W-:-:S09]  /*2000*/  UISETP.NE.AND UP0, UPT, UR4, 0x2c, UPT ;  /* 0x0000002c0400788c */ /* 0x000fd2000bf05270 */
[----:B------:R-:W-:Y:S05]  /*2010*/  BRA.U !UP0, `(.L_x_28689) ;  /* 0x0000000108487547 */ /* 0x000fea000b800000 */
.L_x_28667:
        /* <DEDUP_REMOVED lines=16> */
.L_x_28690:
[----:B------:R-:W-:Y:S01]  /*2120*/  IMAD.MOV.U32 R0, RZ, RZ, RZ ;  /* 0x000000ffff007224 */ /* 0x000fe200078e00ff */
[----:B------:R-:W-:Y:S06]  /*2130*/  BRA `(.L_x_28668) ;  /* 0x0000000000347947 */ /* 0x000fec0003800000 */
.L_x_28689:
        /* <DEDUP_REMOVED lines=8> */
.L_x_28688:
[----:B------:R-:W2:Y:S02]  /*21c0*/  LDG.E.64 R2, desc[UR36][R2.64] ;  /* 0x0000002402027981 */ /* 0x000ea4000c1e1b00 */
[----:B--2---:R0:W1:Y:S01]  /*21d0*/  I2F.U64 R0, R2 ;  /* 0x0000000200007312 */ /* 0x0040620000301000 */
[----:B------:R-:W-:Y:S05]  /*21e0*/  BRA `(.L_x_28668) ;  /* 0x0000000000087947 */ /* 0x000fea0003800000 */
.L_x_28687:
[----:B------:R-:W2:Y:S02]  /*21f0*/  LDG.E R0, desc[UR36][R2.64] ;  /* 0x0000002402007981 */ /* 0x000ea4000c1e1900 */
[----:B--2---:R-:W-:-:S07]  /*2200*/  I2FP.F32.U32 R0, R0 ;  /* 0x0000000000007245 */ /* 0x004fce0000201000 */
.L_x_28668:
[----:B------:R-:W-:Y:S05]  /*2210*/  BSYNC.RECONVERGENT B6 ;  /* 0x0000000000067941 */ /* 0x000fea0003800200 */
.L_x_28662:
        /* <DEDUP_REMOVED lines=10> */
[----:B------:R-:W-:-:S13]  /*22c0*/  LOP3.LUT P0, RZ, R19, 0x7fffffff, R2, 0xc8, !PT ;  /* 0x7fffffff13ff7812 */ /* 0x000fda000780c802 */
[----:B------:R-:W-:Y:S01]  /*22d0*/  @!P0 IMAD.MOV.U32 R4, RZ, RZ, R2 ;  /* 0x000000ffff048224 */ /* 0x000fe200078e0002 */
[----:B------:R-:W-:Y:S06]  /*22e0*/  @!P0 BRA `(.L_x_28692) ;  /* 0x00000000005c8947 */ /* 0x000fec0003800000 */
[----:B------:R-:W-:-:S13]  /*22f0*/  ISETP.NE.AND P0, PT, R18, RZ, PT ;  /* 0x000000ff1200720c */ /* 0x000fda0003f05270 */
[----:B------:R-:W-:-:S04]  /*2300*/  @!P0 MOV R3, 0x800000 ;  /* 0x0080000000038802 */ /* 0x000fc80000000f00 */
[----:B------:R-:W-:Y:S01]  /*2310*/  @!P0 LOP3.LUT R4, R3, 0x80000000, R0, 0xb8, !PT ;  /* 0x8000000003048812 */ /* 0x000fe200078eb800 */
[----:B------:R-:W-:Y:S06]  /*2320*/  @!P0 BRA `(.L_x_28692) ;  /* 0x00000000004c8947 */ /* 0x000fec0003800000 */
[C---:B------:R-:W-:Y:S01]  /*2330*/  FSETP.GEU.FTZ.AND P3, PT, R5.reuse, RZ, PT ;  /* 0x000000ff0500720b */ /* 0x040fe20003f7e000 */
[----:B------:R-:W-:Y:S01]  /*2340*/  IMAD.MOV.U32 R2, RZ, RZ, RZ ;  /* 0x000000ffff027224 */ /* 0x000fe200078e00ff */
[CC--:B------:R-:W-:Y:S02]  /*2350*/  FSETP.GT.FTZ.AND P2, PT, R0.reuse, R5.reuse, PT ;  /* 0x000000050000720b */ /* 0x0c0fe40003f54000 */
[----:B------:R-:W-:Y:S02]  /*2360*/  FSETP.GT.FTZ.AND P1, PT, R5, RZ, PT ;  /* 0x000000ff0500720b */ /* 0x000fe40003f34000 */
[----:B------:R-:W-:Y:S02]  /*2370*/  PLOP3.LUT P4, PT, P2, P3, PT, 0x20, 0x2 ;  /* 0x000000000002781c */ /* 0x000fe40001786470 */
[----:B------:R-:W-:Y:S02]  /*2380*/  PLOP3.LUT P2, PT, P2, P1, PT, 0x80, 0x8 ;  /* 0x000000000008781c */ /* 0x000fe40001743070 */
[----:B------:R-:W-:-:S02]  /*2390*/  FSETP.GEU.FTZ.AND P0, PT, R0, R5, PT ;  /* 0x000000050000720b */ /* 0x000fc40003f1e000 */
[----:B------:R-:W-:Y:S02]  /*23a0*/  SEL R0, RZ, 0xffffffff, !P4 ;  /* 0xffffffffff007807 */ /* 0x000fe40006000000 */
[----:B------:R-:W-:Y:S02]  /*23b0*/  PLOP3.LUT P3, PT, P0, P3, PT, 0x2, 0x20 ;  /* 0x000000000020781c */ /* 0x000fe40000766072 */
[----:B------:R-:W-:-:S03]  /*23c0*/  PLOP3.LUT P0, PT, P0, P1, PT, 0x8, 0x80 ;  /* 0x000000000080781c */ /* 0x000fc60000702170 */
[----:B------:R-:W-:Y:S02]  /*23d0*/  @!P4 IMAD.MOV R2, RZ, RZ, 0x1 ;  /* 0x00000001ff02c424 */ /* 0x000fe400078e02ff */
[----:B------:R-:W-:-:S05]  /*23e0*/  @!P2 IMAD.MOV R2, RZ, RZ, R0 ;  /* 0x000000ffff02a224 */ /* 0x000fca00078e0200 */
[----:B------:R-:W-:Y:S01]  /*23f0*/  IADD3 R0, PT, PT, R2, 0x1, RZ ;  /* 0x0000000102007810 */ /* 0x000fe20007ffe0ff */
[----:B------:R-:W-:-:S04]  /*2400*/  @!P3 IMAD.MOV R0, RZ, RZ, R2 ;  /* 0x000000ffff00b224 */ /* 0x000fc800078e0202 */
[----:B------:R-:W-:Y:S02]  /*2410*/  VIADD R4, R0, 0xffffffff ;  /* 0xffffffff00047836 */ /* 0x000fe40000000000 */
[----:B------:R-:W-:-:S05]  /*2420*/  @!P0 IMAD.MOV R4, RZ, RZ, R0 ;  /* 0x000000ffff048224 */ /* 0x000fca00078e0200 */
[----:B------:R-:W-:-:S04]  /*2430*/  IADD3 R4, PT, PT, R19, R4, RZ ;  /* 0x0000000413047210 */ /* 0x000fc80007ffe0ff */
[----:B------:R-:W-:-:S13]  /*2440*/  FSETP.NEU.FTZ.AND P0, PT, R4, RZ, PT ;  /* 0x000000ff0400720b */ /* 0x000fda0003f1d000 */
[----:B------:R-:W-:-:S07]  /*2450*/  @!P0 LOP3.LUT R4, R4, 0x80000000, RZ, 0xc0, !PT ;  /* 0x8000000004048812 */ /* 0x000fce00078ec0ff */
.L_x_28692:
[----:B------:R-:W-:Y:S05]  /*2460*/  BSYNC.RECONVERGENT B0 ;  /* 0x0000000000007941 */ /* 0x000fea0003800200 */
.L_x_28691:
        /* <DEDUP_REMOVED lines=17> */
.L_x_28696:
[----:B------:R-:W0:Y:S02]  /*2580*/  F2I.S64.TRUNC R4, R4 ;  /* 0x0000000400047311 */ /* 0x000e24000020d900 */
[----:B0-----:R-:W-:-:S05]  /*2590*/  IMAD.MOV.U32 R7, RZ, RZ, R4 ;  /* 0x000000ffff077224 */ /* 0x001fca00078e0004 */
[----:B------:R3:W-:Y:S01]  /*25a0*/  STG.E.U8 desc[UR36][R2.64], R7 ;  /* 0x0000000702007986 */ /* 0x0007e2000c101124 */
[----:B------:R-:W-:Y:S05]  /*25b0*/  BRA `(.L_x_28698) ;  /* 0x0000000c002c7947 */ /* 0x000fea0003800000 */
.L_x_28695:
        /* <DEDUP_REMOVED lines=9> */
.L_x_28700:
[----:B------:R-:W0:Y:S02]  /*2650*/  F2I.FTZ.TRUNC.NTZ R5, R4 ;  /* 0x0000000400057305 */ /* 0x000e24000021f100 */
[----:B0-----:R1:W-:Y:S01]  /*2660*/  STG.E desc[UR36][R2.64], R5 ;  /* 0x0000000502007986 */ /* 0x0013e2000c101924 */
[----:B------:R-:W-:Y:S05]  /*2670*/  BRA `(.L_x_28698) ;  /* 0x0000000800fc7947 */ /* 0x000fea0003800000 */
.L_x_28699:
[----:B------:R-:W0:Y:S02]  /*2680*/  F2I.FTZ.TRUNC.NTZ R5, R4 ;  /* 0x0000000400057305 */ /* 0x000e24000021f100 */
[----:B0-----:R2:W-:Y:S01]  /*2690*/  STG.E.U16 desc[UR36][R2.64], R5 ;  /* 0x0000000502007986 */ /* 0x0015e2000c101524 */
[----:B------:R-:W-:Y:S05]  /*26a0*/  BRA `(.L_x_28698) ;  /* 0x0000000800f07947 */ /* 0x000fea0003800000 */
.L_x_28694:
        /* <DEDUP_REMOVED lines=8> */
.L_x_28702:
[----:B------:R-:W-:-:S05]  /*2730*/  F2FP.F16.F32.PACK_AB R4, RZ, R4 ;  /* 0x00000004ff04723e */ /* 0x000fca00000000ff */
[----:B------:R0:W-:Y:S01]  /*2740*/  STG.E.U16 desc[UR36][R2.64], R4 ;  /* 0x0000000402007986 */ /* 0x0001e2000c101524 */
[----:B------:R-:W-:Y:S05]  /*2750*/  BRA `(.L_x_28698) ;  /* 0x0000000800c47947 */ /* 0x000fea0003800000 */
.L_x_28701:
        /* <DEDUP_REMOVED lines=9> */
.L_x_28704:
[----:B------:R-:W-:-:S04]  /*27f0*/  F2FP.F16.F32.PACK_AB R5, RZ, R4 ;  /* 0x00000004ff05723e */ /* 0x000fc800000000ff */
[----:B------:R-:W-:-:S05]  /*2800*/  PRMT R5, R5, 0x5410, RZ ;  /* 0x0000541005057816 */ /* 0x000fca00000000ff */
[----:B------:R0:W-:Y:S01]  /*2810*/  STG.E desc[UR36][R2.64], R5 ;  /* 0x0000000502007986 */ /* 0x0001e2000c101924 */
[----:B------:R-:W-:Y:S05]  /*2820*/  BRA `(.L_x_28698) ;  /* 0x0000000800907947 */ /* 0x000fea0003800000 */
.L_x_28703:
[----:B------:R-:W-:-:S06]  /*2830*/  FMUL.FTZ R4, R4, 1 ;  /* 0x3f80000004047820 */ /* 0x000fcc0000410000 */
[----:B------:R-:W0:Y:S02]  /*2840*/  F2F.F64.F32 R4, R4 ;  /* 0x0000000400047310 */ /* 0x000e240000201800 */
[----:B0-----:R0:W-:Y:S01]  /*2850*/  STG.E.64 desc[UR36][R2.64], R4 ;  /* 0x0000000402007986 */ /* 0x0011e2000c101b24 */
[----:B------:R-:W-:Y:S05]  /*2860*/  BRA `(.L_x_28698) ;  /* 0x0000000800807947 */ /* 0x000fea0003800000 */
.L_x_28693:
        /* <DEDUP_REMOVED lines=12> */
.L_x_28707:
[----:B------:R-:W-:Y:S01]  /*2930*/  FMUL.FTZ R4, R4, 1 ;  /* 0x3f80000004047820 */ /* 0x000fe20000410000 */
[----:B------:R-:W-:-:S05]  /*2940*/  CS2R R6, SRZ ;  /* 0x0000000000067805 */ /* 0x000fca000001ff00 */
[----:B------:R-:W0:Y:S02]  /*2950*/  F2F.F64.F32 R4, R4 ;  /* 0x0000000400047310 */ /* 0x000e240000201800 */
[----:B0-----:R0:W-:Y:S01]  /*2960*/  STG.E.128 desc[UR36][R2.64], R4 ;  /* 0x0000000402007986 */ /* 0x0011e2000c101d24 */
[----:B------:R-:W-:Y:S05]  /*2970*/  BRA `(.L_x_28698) ;  /* 0x00000008003c7947 */ /* 0x000fea0003800000 */
.L_x_28706:
        /* <DEDUP_REMOVED lines=18> */
.L_x_28711:
[----:B------:R-:W-:Y:S05]  /*2aa0*/  BSYNC.RECONVERGENT B0 ;  /* 0x0000000000007941 */ /* 0x000fea0003800200 */
.L_x_28710:
[----:B------:R-:W-:-:S05]  /*2ab0*/  LOP3.LUT R7, R0, 0x80, R7, 0xf8, !PT ;  /* 0x0000008000077812 */ /* 0x000fca00078ef807 */
[----:B------:R0:W-:Y:S01]  /*2ac0*/  STG.E.U8 desc[UR36][R2.64], R7 ;  /* 0x0000000702007986 */ /* 0x0001e2000c101124 */
[----:B------:R-:W-:Y:S05]  /*2ad0*/  BRA `(.L_x_28698) ;  /* 0x0000000400e47947 */ /* 0x000fea0003800000 */
.L_x_28709:
        /* <DEDUP_REMOVED lines=14> */
.L_x_28713:
[----:B------:R-:W-:Y:S05]  /*2bc0*/  BSYNC.RECONVERGENT B0 ;  /* 0x0000000000007941 */ /* 0x000fea0003800200 */
.L_x_28712:
[----:B------:R-:W-:-:S05]  /*2bd0*/  LOP3.LUT R5, R0, 0x80, R7, 0xf8, !PT ;  /* 0x0000008000057812 */ /* 0x000fca00078ef807 */
[----:B------:R0:W-:Y:S01]  /*2be0*/  STG.E.U8 desc[UR36][R2.64], R5 ;  /* 0x0000000502007986 */ /* 0x0001e2000c101124 */
[----:B------:R-:W-:Y:S05]  /*2bf0*/  BRA `(.L_x_28698) ;  /* 0x00000004009c7947 */ /* 0x000fea0003800000 */
.L_x_28708:
[----:B------:R-:W-:-:S05]  /*2c00*/  F2FP.BF16.F32.PACK_AB R4, RZ, R4 ;  /* 0x00000004ff04723e */ /* 0x000fca00000010ff */
[----:B------:R0:W-:Y:S01]  /*2c10*/  STG.E.U16 desc[UR36][R2.64], R4 ;  /* 0x0000000402007986 */ /* 0x0001e2000c101524 */
[----:B------:R-:W-:Y:S05]  /*2c20*/  BRA `(.L_x_28698) ;  /* 0x0000000400907947 */ /* 0x000fea0003800000 */
.L_x_28705:
        /* <DEDUP_REMOVED lines=11> */
.L_x_28716:
        /* <DEDUP_REMOVED lines=12> */
.L_x_28719:
[----:B------:R-:W-:-:S04]  /*2da0*/  SHF.R.U32.HI R0, RZ, 0x14, R4 ;  /* 0x00000014ff007819 */ /* 0x000fc80000011604 */
[----:B------:R-:W-:-:S04]  /*2db0*/  LOP3.LUT R5, R0, 0x1, RZ, 0xc0, !PT ;  /* 0x0000000100057812 */ /* 0x000fc800078ec0ff */
[----:B------:R-:W-:-:S04]  /*2dc0*/  IADD3 R0, PT, PT, R4, 0x487ffff, R5 ;  /* 0x0487ffff04007810 */ /* 0x000fc80007ffe005 */
[----:B------:R-:W-:-:S04]  /*2dd0*/  SHF.R.U32.HI R0, RZ, 0x14, R0 ;  /* 0x00000014ff007819 */ /* 0x000fc80000011600 */
[----:B------:R-:W-:-:S07]  /*2de0*/  LOP3.LUT R5, R0, 0xff, RZ, 0xc0, !PT ;  /* 0x000000ff00057812 */ /* 0x000fce00078ec0ff */
.L_x_28720:
[----:B------:R-:W-:-:S04]  /*2df0*/  SHF.R.U32.HI R4, RZ, 0x18, R4 ;  /* 0x00000018ff047819 */ /* 0x000fc80000011604 */
[----:B------:R-:W-:-:S04]  /*2e00*/  LOP3.LUT R5, R5, 0x80, R4, 0xf8, !PT ;  /* 0x0000008005057812 */ /* 0x000fc800078ef804 */
[----:B------:R-:W-:-:S07]  /*2e10*/  PRMT R0, R5, 0x7610, R0 ;  /* 0x0000761005007816 */ /* 0x000fce0000000000 */
.L_x_28718:
[----:B------:R-:W-:Y:S05]  /*2e20*/  BSYNC.RECONVERGENT B0 ;  /* 0x0000000000007941 */ /* 0x000fea0003800200 */
.L_x_28717:
[----:B------:R0:W-:Y:S01]  /*2e30*/  STG.E.U8 desc[UR36][R2.64], R0 ;  /* 0x0000000002007986 */ /* 0x0001e2000c101124 */
[----:B------:R-:W-:Y:S05]  /*2e40*/  BRA `(.L_x_28698) ;  /* 0x0000000400087947 */ /* 0x000fea0003800000 */
.L_x_28715:
        /* <DEDUP_REMOVED lines=12> */
.L_x_28723:
[----:B------:R-:W-:-:S04]  /*2f10*/  SHF.R.U32.HI R0, RZ, 0x15, R4 ;  /* 0x00000015ff007819 */ /* 0x000fc80000011604 */
[----:B------:R-:W-:-:S04]  /*2f20*/  LOP3.LUT R5, R0, 0x1, RZ, 0xc0, !PT ;  /* 0x0000000100057812 */ /* 0x000fc800078ec0ff */
[----:B------:R-:W-:-:S04]  /*2f30*/  IADD3 R0, PT, PT, R4, 0x88fffff, R5 ;  /* 0x088fffff04007810 */ /* 0x000fc80007ffe005 */
[----:B------:R-:W-:-:S04]  /*2f40*/  SHF.R.U32.HI R0, RZ, 0x15, R0 ;  /* 0x00000015ff007819 */ /* 0x000fc80000011600 */
[----:B------:R-:W-:-:S07]  /*2f50*/  LOP3.LUT R5, R0, 0xff, RZ, 0xc0, !PT ;  /* 0x000000ff00057812 */ /* 0x000fce00078ec0ff */
.L_x_28724:
[----:B------:R-:W-:-:S04]  /*2f60*/  SHF.R.U32.HI R4, RZ, 0x18, R4 ;  /* 0x00000018ff047819 */ /* 0x000fc80000011604 */
[----:B------:R-:W-:-:S04]  /*2f70*/  LOP3.LUT R5, R5, 0x80, R4, 0xf8, !PT ;  /* 0x0000008005057812 */ /* 0x000fc800078ef804 */
[----:B------:R-:W-:-:S07]  /*2f80*/  PRMT R0, R5, 0x7610, R0 ;  /* 0x0000761005007816 */ /* 0x000fce0000000000 */
.L_x_28722:
[----:B------:R-:W-:Y:S05]  /*2f90*/  BSYNC.RECONVERGENT B0 ;  /* 0x0000000000007941 */ /* 0x000fea0003800200 */
.L_x_28721:
[----:B------:R0:W-:Y:S01]  /*2fa0*/  STG.E.U8 desc[UR36][R2.64], R0 ;  /* 0x0000000002007986 */ /* 0x0001e2000c101124 */
[----:B------:R-:W-:Y:S05]  /*2fb0*/  BRA `(.L_x_28698) ;  /* 0x0000000000ac7947 */ /* 0x000fea0003800000 */
.L_x_28714:
[----:B------:R-:W-:-:S09]  /*2fc0*/  UISETP.NE.AND UP0, UPT, UR4, 0x1c, UPT ;  /* 0x0000001c0400788c */ /* 0x000fd2000bf05270 */
[----:B------:R-:W-:Y:S05]  /*2fd0*/  BRA.U !UP0, `(.L_x_28725) ;  /* 0x00000001089c7547 */ /* 0x000fea000b800000 */
[----:B------:R-:W-:-:S09]  /*2fe0*/  UISETP.NE.AND UP0, UPT, UR4, 0x1d, UPT ;  /* 0x0000001d0400788c */ /* 0x000fd2000bf05270 */
[----:B------:R-:W-:Y:S05]  /*2ff0*/  BRA.U !UP0, `(.L_x_28726) ;  /* 0x0000000108887547 */ /* 0x000fea000b800000 */
[----:B------:R-:W-:-:S09]  /*3000*/  UISETP.NE.AND UP0, UPT, UR4, 0x2c, UPT ;  /* 0x0000002c0400788c */ /* 0x000fd2000bf05270 */
[----:B------:R-:W-:Y:S05]  /*3010*/  BRA.U !UP0, `(.L_x_28727) ;  /* 0x0000000108447547 */ /* 0x000fea000b800000 */
.L_x_28697:
        /* <DEDUP_REMOVED lines=16> */
.L_x_28728:
[----:B------:R-:W-:Y:S05]  /*3120*/  BRA `(.L_x_28698) ;  /* 0x0000000000507947 */ /* 0x000fea0003800000 */
.L_x_28727:
        /* <DEDUP_REMOVED lines=15> */
.L_x_28726:
[----:B------:R-:W0:Y:S02]  /*3220*/  F2I.U64.TRUNC R4, R4 ;  /* 0x0000000400047311 */ /* 0x000e24000020d800 */
[----:B0-----:R0:W-:Y:S01]  /*3230*/  STG.E.64 desc[UR36][R2.64], R4 ;  /* 0x0000000402007986 */ /* 0x0011e2000c101b24 */
[----:B------:R-:W-:Y:S05]  /*3240*/  BRA `(.L_x_28698) ;  /* 0x0000000000087947 */ /* 0x000fea0003800000 */
.L_x_28725:
[----:B------:R-:W0:Y:S02]  /*3250*/  F2I.FTZ.U32.TRUNC.NTZ R5, R4 ;  /* 0x0000000400057305 */ /* 0x000e24000021f000 */
[----:B0-----:R0:W-:Y:S02]  /*3260*/  STG.E desc[UR36][R2.64], R5 ;  /* 0x0000000502007986 */ /* 0x0011e4000c101924 */
.L_x_28698:
[----:B------:R-:W-:-:S07]  /*3270*/  VIADD R17, R17, 0x80 ;  /* 0x0000008011117836 */ /* 0x000fce0000000000 */
.L_x_28660:
[----:B------:R-:W-:Y:S05]  /*3280*/  BSYNC.RECONVERGENT B7 ;  /* 0x0000000000077941 */ /* 0x000fea0003800200 */
.L_x_28659:
        /* <DEDUP_REMOVED lines=307> */
.L_x_28731:
        /* <DEDUP_REMOVED lines=18> */
.L_x_28736:
[----:B------:R-:W2:Y:S02]  /*46e0*/  LDG.E.U8 R2, desc[UR36][R2.64] ;  /* 0x0000002402027981 */ /* 0x000ea4000c1e1100 */
[----:B--2---:R-:W-:Y:S01]  /*46f0*/  I2FP.F32.U32 R4, R2 ;  /* 0x0000000200047245 */ /* 0x004fe20000201000 */
[----:B------:R-:W-:Y:S06]  /*4700*/  BRA `(.L_x_28738) ;  /* 0x0000000c00247947 */ /* 0x000fec0003800000 */
.L_x_28735:
        /* <DEDUP_REMOVED lines=9> */
.L_x_28740:
[----:B------:R-:W2:Y:S02]  /*47a0*/  LDG.E R2, desc[UR36][R2.64] ;  /* 0x0000002402027981 */ /* 0x000ea4000c1e1900 */
[----:B--2---:R-:W-:Y:S01]  /*47b0*/  I2FP.F32.S32 R4, R2 ;  /* 0x0000000200047245 */ /* 0x004fe20000201400 */
[----:B------:R-:W-:Y:S06]  /*47c0*/  BRA `(.L_x_28738) ;  /* 0x0000000800f47947 */ /* 0x000fec0003800000 */
.L_x_28739:
[----:B------:R-:W2:Y:S02]  /*47d0*/  LDG.E.U16 R2, desc[UR36][R2.64] ;  /* 0x0000002402027981 */ /* 0x000ea4000c1e1500 */
[----:B--2---:R2:W3:Y:S01]  /*47e0*/  I2F.S16 R4, R2 ;  /* 0x0000000200047306 */ /* 0x0044e20000101400 */
[----:B------:R-:W-:Y:S05]  /*47f0*/  BRA `(.L_x_28738) ;  /* 0x0000000800e87947 */ /* 0x000fea0003800000 */
.L_x_28734:
        /* <DEDUP_REMOVED lines=8> */
.L_x_28742:
[----:B------:R-:W2:Y:S02]  /*4880*/  LDG.E.U16 R2, desc[UR36][R2.64] ;  /* 0x0000002402027981 */ /* 0x000ea4000c1e1500 */
[----:B--2---:R-:W-:Y:S01]  /*4890*/  HADD2.F32 R4, -RZ, R2.H0_H0 ;  /* 0x20000002ff047230 */ /* 0x004fe20000004100 */
[----:B------:R-:W-:Y:S06]  /*48a0*/  BRA `(.L_x_28738) ;  /* 0x0000000800bc7947 */ /* 0x000fec0003800000 */
.L_x_28741:
        /* <DEDUP_REMOVED lines=8> */
.L_x_28744:
[----:B------:R-:W2:Y:S02]  /*4930*/  LDG.E.U16 R2, desc[UR36][R2.64] ;  /* 0x0000002402027981 */ /* 0x000ea4000c1e1500 */
[----:B--2---:R-:W-:Y:S01]  /*4940*/  HADD2.F32 R4, -RZ, R2.H0_H0 ;  /* 0x20000002ff047230 */ /* 0x004fe20000004100 */
[----:B------:R-:W-:Y:S06]  /*4950*/  BRA `(.L_x_28738) ;  /* 0x0000000800907947 */ /* 0x000fec0003800000 */
.L_x_28743:
[----:B------:R-:W2:Y:S01]  /*4960*/  LDG.E.64 R2, desc[UR36][R2.64] ;  /* 0x0000002402027981 */ /* 0x000ea2000c1e1b00 */
[----:B------:R-:W-:Y:S01]  /*4970*/  UMOV UR4, 0xf0000000 ;  /* 0xf000000000047882 */ /* 0x000fe20000000000 */
[----:B------:R-:W-:Y:S01]  /*4980*/  UMOV UR5, 0x380fffff ;  /* 0x380fffff00057882 */ /* 0x000fe20000000000 */
[----:B--2---:R-:W0:Y:S01]  /*4990*/  F2F.F32.F64 R4, R2 ;  /* 0x0000000200047310 */ /* 0x004e220000301000 */
[----:B------:R-:W-:-:S14]  /*49a0*/  DSETP.GEU.AND P0, PT, |R2|, UR4, PT ;  /* 0x0000000402007e2a */ /* 0x000fdc000bf0e200 */
[----:B0-----:R-:W-:Y:S01]  /*49b0*/  @!P0 FMUL R4, R4, 1.175494350822287508e-38 ;  /* 0x0080000004048820 */ /* 0x001fe20000400000 */
[----:B------:R-:W-:Y:S06]  /*49c0*/  BRA `(.L_x_28738) ;  /* 0x0000000800747947 */ /* 0x000fec0003800000 */
.L_x_28733:
        /* <DEDUP_REMOVED lines=12> */
.L_x_28747:
[----:B------:R-:W2:Y:S01]  /*4a90*/  LDG.E.64 R2, desc[UR36][R2.64] ;  /* 0x0000002402027981 */ /* 0x000ea2000c1e1b00 */
[----:B------:R-:W-:Y:S01]  /*4aa0*/  UMOV UR4, 0xf0000000 ;  /* 0xf000000000047882 */ /* 0x000fe20000000000 */
[----:B------:R-:W-:Y:S01]  /*4ab0*/  UMOV UR5, 0x380fffff ;  /* 0x380fffff00057882 */ /* 0x000fe20000000000 */
[----:B--2---:R-:W0:Y:S01]  /*4ac0*/  F2F.F32.F64 R4, R2 ;  /* 0x0000000200047310 */ /* 0x004e220000301000 */
[----:B------:R-:W-:-:S14]  /*4ad0*/  DSETP.GEU.AND P0, PT, |R2|, UR4, PT ;  /* 0x0000000402007e2a */ /* 0x000fdc000bf0e200 */
[----:B0-----:R-:W-:Y:S01]  /*4ae0*/  @!P0 FMUL R4, R4, 1.175494350822287508e-38 ;  /* 0x0080000004048820 */ /* 0x001fe20000400000 */
[----:B------:R-:W-:Y:S06]  /*4af0*/  BRA `(.L_x_28738) ;  /* 0x0000000800287947 */ /* 0x000fec0003800000 */
.L_x_28746:
        /* <DEDUP_REMOVED lines=25> */
.L_x_28749:
        /* <DEDUP_REMOVED lines=12> */
.L_x_28748:
[----:B------:R-:W2:Y:S02]  /*4d50*/  LDG.E.U16 R2, desc[UR36][R2.64] ;  /* 0x0000002402027981 */ /* 0x000ea4000c1e1500 */
[----:B--2---:R-:W-:Y:S01]  /*4d60*/  SHF.L.U32 R4, R2, 0x10, RZ ;  /* 0x0000001002047819 */ /* 0x004fe200000006ff */
[----:B------:R-:W-:Y:S06]  /*4d70*/  BRA `(.L_x_28738) ;  /* 0x0000000400887947 */ /* 0x000fec0003800000 */
.L_x_28745:
        /* <DEDUP_REMOVED lines=11> */
.L_x_28752:
        /* <DEDUP_REMOVED lines=20> */
.L_x_28754:
[----:B------:R-:W-:Y:S05]  /*4f70*/  BSYNC.RECONVERGENT B0 ;  /* 0x0000000000007941 */ /* 0x000fea0003800200 */
.L_x_28753:
[----:B------:R-:W-:Y:S01]  /*4f80*/  IMAD.SHL.U32 R0, R0, 0x100000, RZ ;  /* 0x0010000000007824 */ /* 0x000fe200078e00ff */
[----:B------:R-:W-:-:S04]  /*4f90*/  LEA R2, R2, 0x3b800000, 0x17 ;  /* 0x3b80000002027811 */ /* 0x000fc800078eb8ff */
[----:B------:R-:W-:Y:S01]  /*4fa0*/  LOP3.LUT R4, R2, R0, R7, 0xfe, !PT ;  /* 0x0000000002047212 */ /* 0x000fe200078efe07 */
[----:B------:R-:W-:Y:S06]  /*4fb0*/  BRA `(.L_x_28738) ;  /* 0x0000000000f87947 */ /* 0x000fec0003800000 */
.L_x_28751:
        /* <DEDUP_REMOVED lines=20> */
.L_x_28756:
[----:B------:R-:W-:Y:S05]  /*5100*/  BSYNC.RECONVERGENT B0 ;  /* 0x0000000000007941 */ /* 0x000fea0003800200 */
.L_x_28755:
[----:B------:R-:W-:Y:S01]  /*5110*/  IMAD.SHL.U32 R0, R0, 0x200000, RZ ;  /* 0x0020000000007824 */ /* 0x000fe200078e00ff */
[----:B------:R-:W-:-:S04]  /*5120*/  LEA R2, R2, 0x37800000, 0x17 ;  /* 0x3780000002027811 */ /* 0x000fc800078eb8ff */
[----:B------:R-:W-:Y:S01]  /*5130*/  LOP3.LUT R4, R2, R0, R7, 0xfe, !PT ;  /* 0x0000000002047212 */ /* 0x000fe200078efe07 */
[----:B------:R-:W-:Y:S06]  /*5140*/  BRA `(.L_x_28738) ;  /* 0x0000000000947947 */ /* 0x000fec0003800000 */
.L_x_28750:
        /* <DEDUP_REMOVED lines=14> */
.L_x_28737:
        /* <DEDUP_REMOVED lines=16> */
.L_x_28759:
[----:B------:R-:W-:Y:S01]  /*5330*/  IMAD.MOV.U32 R4, RZ, RZ, RZ ;  /* 0x000000ffff047224 */ /* 0x000fe200078e00ff */
[----:B------:R-:W-:Y:S06]  /*5340*/  BRA `(.L_x_28738) ;  /* 0x0000000000147947 */ /* 0x000fec0003800000 */
.L_x_28758:
[----:B------:R-:W2:Y:S02]  /*5350*/  LDG.E.64 R2, desc[UR36][R2.64] ;  /* 0x0000002402027981 */ /* 0x000ea4000c1e1b00 */
[----:B--2---:R0:W1:Y:S01]  /*5360*/  I2F.U64 R4, R2 ;  /* 0x0000000200047312 */ /* 0x0040620000301000 */
[----:B------:R-:W-:Y:S05]  /*5370*/  BRA `(.L_x_28738) ;  /* 0x0000000000087947 */ /* 0x000fea0003800000 */
.L_x_28757:
[----:B------:R-:W2:Y:S02]  /*5380*/  LDG.E R2, desc[UR36][R2.64] ;  /* 0x0000002402027981 */ /* 0x000ea4000c1e1900 */
[----:B--2---:R-:W-:-:S07]  /*5390*/  I2FP.F32.U32 R4, R2 ;  /* 0x0000000200047245 */ /* 0x004fce0000201000 */
.L_x_28738:
[----:B------:R-:W-:Y:S05]  /*53a0*/  BSYNC.RECONVERGENT B6 ;  /* 0x0000000000067941 */ /* 0x000fea0003800200 */
.L_x_28732:
        /* <DEDUP_REMOVED lines=9> */
[----:B------:R-:W-:-:S13]  /*5440*/  LOP3.LUT P0, RZ, R19, 0x7fffffff, R0, 0xc8, !PT ;  /* 0x7fffffff13ff7812 */ /* 0x000fda000780c800 */
[----:B------:R-:W-:Y:S05]  /*5450*/  @!P0 BRA `(.L_x_28762) ;  /* 0x0000000000648947 */ /* 0x000fea0003800000 */
[----:B------:R-:W-:-:S13]  /*5460*/  ISETP.NE.AND P0, PT, R18, RZ, PT ;  /* 0x000000ff1200720c */ /* 0x000fda0003f05270 */
[----:B------:R-:W-:Y:S05]  /*5470*/  @!P0 BRA `(.L_x_28763) ;  /* 0x0000000000508947 */ /* 0x000fea0003800000 */
[C---:B------:R-:W-:Y:S02]  /*5480*/  FSETP.GEU.FTZ.AND P3, PT, R5.reuse, RZ, PT ;  /* 0x000000ff0500720b */ /* 0x040fe40003f7e000 */
[CC--:B------:R-:W-:Y:S02]  /*5490*/  FSETP.GT.FTZ.AND P2, PT, R4.reuse, R5.reuse, PT ;  /* 0x000000050400720b */ /* 0x0c0fe40003f54000 */
[----:B------:R-:W-:Y:S02]  /*54a0*/  FSETP.GT.FTZ.AND P1, PT, R5, RZ, PT ;  /* 0x000000ff0500720b */ /* 0x000fe40003f34000 */
[----:B------:R-:W-:Y:S02]  /*54b0*/  PLOP3.LUT P4, PT, P2, P3, PT, 0x20, 0x2 ;  /* 0x000000000002781c */ /* 0x000fe40001786470 */
[----:B------:R-:W-:Y:S02]  /*54c0*/  PLOP3.LUT P2, PT, P2, P1, PT, 0x80, 0x8 ;  /* 0x000000000008781c */ /* 0x000fe40001743070 */
[----:B------:R-:W-:-:S02]  /*54d0*/  FSETP.GEU.FTZ.AND P0, PT, R4, R5, PT ;  /* 0x000000050400720b */ /* 0x000fc40003f1e000 */
[----:B------:R-:W-:Y:S02]  /*54e0*/  SEL R0, RZ, 0xffffffff, !P4 ;  /* 0xffffffffff007807 */ /* 0x000fe40006000000 */
[----:B------:R-:W-:Y:S02]  /*54f0*/  PLOP3.LUT P3, PT, P0, P3, PT, 0x2, 0x20 ;  /* 0x000000000020781c */ /* 0x000fe40000766072 */
[----:B------:R-:W-:Y:S02]  /*5500*/  MOV R2, RZ ;  /* 0x000000ff00027202 */ /* 0x000fe40000000f00 */
[----:B------:R-:W-:Y:S01]  /*5510*/  PLOP3.LUT P0, PT, P0, P1, PT, 0x8, 0x80 ;  /* 0x000000000080781c */ /* 0x000fe20000702170 */
[----:B------:R-:W-:Y:S02]  /*5520*/  @!P4 IMAD.MOV R2, RZ, RZ, 0x1 ;  /* 0x00000001ff02c424 */ /* 0x000fe400078e02ff */
[----:B------:R-:W-:-:S04]  /*5530*/  @!P2 IMAD.MOV R2, RZ, RZ, R0 ;  /* 0x000000ffff02a224 */ /* 0x000fc800078e0200 */
[C---:B------:R-:W-:Y:S02]  /*5540*/  VIADD R0, R2.reuse, 0x1 ;  /* 0x0000000102007836 */ /* 0x040fe40000000000 */
[----:B------:R-:W-:-:S05]  /*5550*/  @!P3 IADD3 R0, PT, PT, R2, RZ, RZ ;  /* 0x000000ff0200b210 */ /* 0x000fca0007ffe0ff */
[----:B------:R-:W-:Y:S02]  /*5560*/  VIADD R4, R0, 0xffffffff ;  /* 0xffffffff00047836 */ /* 0x000fe40000000000 */
[----:B------:R-:W-:-:S04]  /*5570*/  @!P0 IMAD.MOV R4, RZ, RZ, R0 ;  /* 0x000000ffff048224 */ /* 0x000fc800078e0200 */
[----:B------:R-:W-:-:S05]  /*5580*/  IMAD.IADD R4, R19, 0x1, R4 ;  /* 0x0000000113047824 */ /* 0x000fca00078e0204 */
[----:B------:R-:W-:-:S13]  /*5590*/  FSETP.NEU.FTZ.AND P0, PT, R4, RZ, PT ;  /* 0x000000ff0400720b */ /* 0x000fda0003f1d000 */
[----:B------:R-:W-:Y:S01]  /*55a0*/  @!P0 LOP3.LUT R4, R4, 0x80000000, RZ, 0xc0, !PT ;  /* 0x8000000004048812 */ /* 0x000fe200078ec0ff */
[----:B------:R-:W-:Y:S06]  /*55b0*/  BRA `(.L_x_28764) ;  /* 0x0000000000187947 */ /* 0x000fec0003800000 */
.L_x_28763:
[----:B------:R-:W-:-:S05]  /*55c0*/  HFMA2 R3, -RZ, RZ, 7.62939453125e-06, 0 ;  /* 0x00800000ff037431 */ /* 0x000fca00000001ff */
[----:B------:R-:W-:Y:S01]  /*55d0*/  LOP3.LUT R4, R3, 0x80000000, R4, 0xb8, !PT ;  /* 0x8000000003047812 */ /* 0x000fe200078eb804 */
[----:B------:R-:W-:Y:S06]  /*55e0*/  BRA `(.L_x_28764) ;  /* 0x00000000000c7947 */ /* 0x000fec0003800000 */
.L_x_28762:
[----:B------:R-:W-:Y:S01]  /*55f0*/  IMAD.MOV.U32 R4, RZ, RZ, R0 ;  /* 0x000000ffff047224 */ /* 0x000fe200078e0000 */
[----:B------:R-:W-:Y:S06]  /*5600*/  BRA `(.L_x_28764) ;  /* 0x0000000000047947 */ /* 0x000fec0003800000 */
.L_x_28761:
[----:B------:R-:W-:-:S07]  /*5610*/  FADD.FTZ R4, R4, R5 ;  /* 0x0000000504047221 */ /* 0x000fce0000010000 */
.L_x_28764:
[----:B------:R-:W-:Y:S05]  /*5620*/  BSYNC.RECONVERGENT B0 ;  /* 0x0000000000007941 */ /* 0x000fea0003800200 */
.L_x_28760:
        /* <DEDUP_REMOVED lines=17> */
.L_x_28768:
[----:B------:R-:W0:Y:S02]  /*5740*/  F2I.S64.TRUNC R4, R4 ;  /* 0x0000000400047311 */ /* 0x000e24000020d900 */
[----:B0-----:R-:W-:-:S05]  /*5750*/  IMAD.MOV.U32 R7, RZ, RZ, R4 ;  /* 0x000000ffff077224 */ /* 0x001fca00078e0004 */
[----:B------:R4:W-:Y:S01]  /*5760*/  STG.E.U8 desc[UR36][R2.64], R7 ;  /* 0x0000000702007986 */ /* 0x0009e2000c101124 */
[----:B------:R-:W-:Y:S05]  /*5770*/  BRA `(.L_x_28770) ;  /* 0x0000000c00287947 */ /* 0x000fea0003800000 */
.L_x_28767:
        /* <DEDUP_REMOVED lines=9> */
.L_x_28772:
[----:B------:R-:W0:Y:S02]  /*5810*/  F2I.FTZ.TRUNC.NTZ R5, R4 ;  /* 0x0000000400057305 */ /* 0x000e24000021f100 */
[----:B0-----:R2:W-:Y:S01]  /*5820*/  STG.E desc[UR36][R2.64], R5 ;  /* 0x0000000502007986 */ /* 0x0015e2000c101924 */
[----:B------:R-:W-:Y:S05]  /*5830*/  BRA `(.L_x_28770) ;  /* 0x0000000800f87947 */ /* 0x000fea0003800000 */
.L_x_28771:
[----:B------:R-:W0:Y:S02]  /*5840*/  F2I.FTZ.TRUNC.NTZ R5, R4 ;  /* 0x0000000400057305 */ /* 0x000e24000021f100 */
[----:B0-----:R0:W-:Y:S01]  /*5850*/  STG.E.U16 desc[UR36][R2.64], R5 ;  /* 0x0000000502007986 */ /* 0x0011e2000c101524 */
[----:B------:R-:W-:Y:S05]  /*5860*/  BRA `(.L_x_28770) ;  /* 0x0000000800ec7947 */ /* 0x000fea0003800000 */
.L_x_28766:
        /* <DEDUP_REMOVED lines=8> */
.L_x_28774:
[----:B------:R-:W-:-:S05]  /*58f0*/  F2FP.F16.F32.PACK_AB R4, RZ, R4 ;  /* 0x00000004ff04723e */ /* 0x000fca00000000ff */
[----:B------:R0:W-:Y:S01]  /*5900*/  STG.E.U16 desc[UR36][R2.64], R4 ;  /* 0x0000000402007986 */ /* 0x0001e2000c101524 */
[----:B------:R-:W-:Y:S05]  /*5910*/  BRA `(.L_x_28770) ;  /* 0x0000000800c07947 */ /* 0x000fea0003800000 */
.L_x_28773:
[----:B------:R-:W-:-:S09]  /*5920*/  UISETP.NE.AND UP0, UPT, UR4, 0x7, UPT ;  /* 0x000000070400788c */ /* 0x000fd2000bf05270 */
[----:B------:R-:W-:Y:S05]  /*5930*/  BRA.U !UP0, `(.L_x_28775) ;  /* 0x00000001082c7547 */ /* 0x000fea000b800000 */
[----:B------:R-:W-:-:S09]  /*5940*/  UISETP.NE.AND UP0, UPT, UR4, 0x8, UPT ;  /* 0x000000080400788c */ /* 0x000fd2000bf05270 */
[----:B------:R-:W-:Y:S05]  /*5950*/  BRA.U !UP0, `(.L_x_28776) ;  /* 0x0000000108147547 */ /* 0x000fea000b800000 */
[----:B------:R-:W-:-:S09]  /*5960*/  UISETP.NE.AND UP0, UPT, UR4, 0x9, UPT ;  /* 0x000000090400788c */ /* 0x000fd2000bf05270 */
[----:B------:R-:W-:Y:S05]  /*5970*/  BRA.U UP0, `(.L_x_28769) ;  /* 0x0000000500d07547 */ /* 0x000fea000b800000 */
[----:B------:R-:W-:-:S05]  /*5980*/  MOV R5, RZ ;  /* 0x000000ff00057202 */ /* 0x000fca0000000f00 */
[----:B------:R0:W-:Y:S01]  /*5990*/  STG.E.64 desc[UR36][R2.64], R4 ;  /* 0x0000000402007986 */ /* 0x0001e2000c101b24 */
[----:B------:R-:W-:Y:S05]  /*59a0*/  BRA `(.L_x_28770) ;  /* 0x00000008009c7947 */ /* 0x000fea0003800000 */
.L_x_28776:
[----:B------:R-:W-:-:S04]  /*59b0*/  F2FP.F16.F32.PACK_AB R5, RZ, R4 ;  /* 0x00000004ff05723e */ /* 0x000fc800000000ff */
[----:B------:R-:W-:-:S05]  /*59c0*/  PRMT R5, R5, 0x5410, RZ ;  /* 0x0000541005057816 */ /* 0x000fca00000000ff */
[----:B------:R0:W-:Y:S01]  /*59d0*/  STG.E desc[UR36][R2.64], R5 ;  /* 0x0000000502007986 */ /* 0x0001e2000c101924 */
[----:B------:R-:W-:Y:S05]  /*59e0*/  BRA `(.L_x_28770) ;  /* 0x00000008008c7947 */ /* 0x000fea0003800000 */
.L_x_28775:
[----:B------:R-:W-:-:S06]  /*59f0*/  FMUL.FTZ R4, R4, 1 ;  /* 0x3f80000004047820 */ /* 0x000fcc0000410000 */
[----:B------:R-:W0:Y:S02]  /*5a00*/  F2F.F64.F32 R4, R4 ;  /* 0x0000000400047310 */ /* 0x000e240000201800 */
[----:B0-----:R0:W-:Y:S01]  /*5a10*/  STG.E.64 desc[UR36][R2.64], R4 ;  /* 0x0000000402007986 */ /* 0x0011e2000c101b24 */
[----:B------:R-:W-:Y:S05]  /*5a20*/  BRA `(.L_x_28770) ;  /* 0x00000008007c7947 */ /* 0x000fea0003800000 */
.L_x_28765:
        /* <DEDUP_REMOVED lines=13> */
.L_x_28780:
        /* <DEDUP_REMOVED lines=16> */
.L_x_28783:
[----:B------:R-:W-:-:S04]  /*5c00*/  SHF.R.U32.HI R4, RZ, 0x18, R4 ;  /* 0x00000018ff047819 */ /* 0x000fc80000011604 */
[----:B------:R-:W-:-:S04]  /*5c10*/  LOP3.LUT R4, R5, 0x80, R4, 0xf8, !PT ;  /* 0x0000008005047812 */ /* 0x000fc800078ef804 */
[----:B------:R-:W-:-:S07]  /*5c20*/  PRMT R0, R4, 0x7610, R0 ;  /* 0x0000761004007816 */ /* 0x000fce0000000000 */
.L_x_28782:
[----:B------:R-:W-:Y:S05]  /*5c30*/  BSYNC.RECONVERGENT B0 ;  /* 0x0000000000007941 */ /* 0x000fea0003800200 */
.L_x_28781:
[----:B------:R0:W-:Y:S01]  /*5c40*/  STG.E.U8 desc[UR36][R2.64], R0 ;  /* 0x0000000002007986 */ /* 0x0001e2000c101124 */
[----:B------:R-:W-:Y:S05]  /*5c50*/  BRA `(.L_x_28770) ;  /* 0x0000000400f07947 */ /* 0x000fea0003800000 */
.L_x_28779:
        /* <DEDUP_REMOVED lines=16> */
.L_x_28786:
[----:B------:R-:W-:-:S04]  /*5d60*/  SHF.R.U32.HI R4, RZ, 0x18, R4 ;  /* 0x00000018ff047819 */ /* 0x000fc80000011604 */
[----:B------:R-:W-:-:S04]  /*5d70*/  LOP3.LUT R5, R5, 0x80, R4, 0xf8, !PT ;  /* 0x0000008005057812 */ /* 0x000fc800078ef804 */
[----:B------:R-:W-:-:S07]  /*5d80*/  PRMT R0, R5, 0x7610, R0 ;  /* 0x0000761005007816 */ /* 0x000fce0000000000 */
.L_x_28785:
[----:B------:R-:W-:Y:S05]  /*5d90*/  BSYNC.RECONVERGENT B0 ;  /* 0x0000000000007941 */ /* 0x000fea0003800200 */
.L_x_28784:
[----:B------:R0:W-:Y:S01]  /*5da0*/  STG.E.U8 desc[UR36][R2.64], R0 ;  /* 0x0000000002007986 */ /* 0x0001e2000c101124 */
[----:B------:R-:W-:Y:S05]  /*5db0*/  BRA `(.L_x_28770) ;  /* 0x0000000400987947 */ /* 0x000fea0003800000 */
.L_x_28778:
        /* <DEDUP_REMOVED lines=21> */
.L_x_28788:
[----:B------:R-:W0:Y:S02]  /*5f10*/  F2I.U64.TRUNC R4, R4 ;  /* 0x0000000400047311 */ /* 0x000e24000020d800 */
[----:B0-----:R0:W-:Y:S01]  /*5f20*/  STG.E.64 desc[UR36][R2.64], R4 ;  /* 0x0000000402007986 */ /* 0x0011e2000c101b24 */
[----:B------:R-:W-:Y:S05]  /*5f30*/  BRA `(.L_x_28770) ;  /* 0x0000000400387947 */ /* 0x000fea0003800000 */
.L_x_28787:
[----:B------:R-:W0:Y:S02]  /*5f40*/  F2I.FTZ.U32.TRUNC.NTZ R5, R4 ;  /* 0x0000000400057305 */ /* 0x000e24000021f000 */
[----:B0-----:R0:W-:Y:S01]  /*5f50*/  STG.E desc[UR36][R2.64], R5 ;  /* 0x0000000502007986 */ /* 0x0011e2000c101924 */
[----:B------:R-:W-:Y:S05]  /*5f60*/  BRA `(.L_x_28770) ;  /* 0x00000004002c7947 */ /* 0x000fea0003800000 */
.L_x_28777:
        /* <DEDUP_REMOVED lines=10> */
.L_x_28790:
[----:B------:R-:W-:Y:S01]  /*6010*/  FMUL.FTZ R4, R4, 1 ;  /* 0x3f80000004047820 */ /* 0x000fe20000410000 */
[----:B------:R-:W-:-:S05]  /*6020*/  CS2R R6, SRZ ;  /* 0x0000000000067805 */ /* 0x000fca000001ff00 */
[----:B------:R-:W0:Y:S02]  /*6030*/  F2F.F64.F32 R4, R4 ;  /* 0x0000000400047310 */ /* 0x000e240000201800 */
[----:B0-----:R0:W-:Y:S01]  /*6040*/  STG.E.128 desc[UR36][R2.64], R4 ;  /* 0x0000000402007986 */ /* 0x0011e2000c101d24 */
[----:B------:R-:W-:Y:S05]  /*6050*/  BRA `(.L_x_28770) ;  /* 0x0000000000f07947 */ /* 0x000fea0003800000 */
.L_x_28789:
[----:B------:R-:W-:-:S09]  /*6060*/  UISETP.NE.AND UP0, UPT, UR4, 0xf, UPT ;  /* 0x0000000f0400788c */ /* 0x000fd2000bf05270 */
[----:B------:R-:W-:Y:S05]  /*6070*/  BRA.U !UP0, `(.L_x_28791) ;  /* 0x0000000108e07547 */ /* 0x000fea000b800000 */
[----:B------:R-:W-:-:S09]  /*6080*/  UISETP.NE.AND UP0, UPT, UR4, 0x17, UPT ;  /* 0x000000170400788c */ /* 0x000fd2000bf05270 */
[----:B------:R-:W-:Y:S05]  /*6090*/  BRA.U !UP0, `(.L_x_28792) ;  /* 0x00000001088c7547 */ /* 0x000fea000b800000 */
[----:B------:R-:W-:-:S09]  /*60a0*/  UISETP.NE.AND UP0, UPT, UR4, 0x18, UPT ;  /* 0x000000180400788c */ /* 0x000fd2000bf05270 */
[----:B------:R-:W-:Y:S05]  /*60b0*/  BRA.U !UP0, `(.L_x_28793) ;  /* 0x0000000108447547 */ /* 0x000fea000b800000 */
.L_x_28769:
        /* <DEDUP_REMOVED lines=16> */
.L_x_28794:
[----:B------:R-:W-:Y:S05]  /*61c0*/  BRA `(.L_x_28770) ;  /* 0x0000000000947947 */ /* 0x000fea0003800000 */
.L_x_28793:
        /* <DEDUP_REMOVED lines=12> */
.L_x_28796:
[----:B------:R-:W-:Y:S05]  /*6290*/  BSYNC.RECONVERGENT B0 ;  /* 0x0000000000007941 */ /* 0x000fea0003800200 */
.L_x_28795:
[----:B------:R-:W-:-:S05]  /*62a0*/  LOP3.LUT R5, R0, 0x80, R7, 0xf8, !PT ;  /* 0x0000008000057812 */ /* 0x000fca00078ef807 */
[----:B------:R0:W-:Y:S01]  /*62b0*/  STG.E.U8 desc[UR36][R2.64], R5 ;  /* 0x0000000502007986 */ /* 0x0001e2000c101124 */
[----:B------:R-:W-:Y:S05]  /*62c0*/  BRA `(.L_x_28770) ;  /* 0x0000000000547947 */ /* 0x000fea0003800000 */
.L_x_28792:
        /* <DEDUP_REMOVED lines=11> */
.L_x_28798:
[----:B------:R-:W-:Y:S01]  /*6380*/  IMAD.MOV.U32 R0, RZ, RZ, 0x7f ;  /* 0x0000007fff007424 */ /* 0x000fe200078e00ff */
[----:B------:R-:W-:-:S04]  /*6390*/  ISETP.GT.U32.AND P0, PT, R6, 0x7f800000, PT ;  /* 0x7f8000000600780c */ /* 0x000fc80003f04070 */
[----:B------:R-:W-:-:S09]  /*63a0*/  SEL R0, R0, 0x7c, P0 ;  /* 0x0000007c00007807 */ /* 0x000fd20000000000 */
.L_x_28799:
[----:B------:R-:W-:Y:S05]  /*63b0*/  BSYNC.RECONVERGENT B0 ;  /* 0x0000000000007941 */ /* 0x000fea0003800200 */
.L_x_28797:
[----:B------:R-:W-:-:S04]  /*63c0*/  SHF.R.U32.HI R5, RZ, 0x18, R4 ;  /* 0x00000018ff057819 */ /* 0x000fc80000011604 */
[----:B------:R-:W-:-:S05]  /*63d0*/  LOP3.LUT R5, R0, 0x80, R5, 0xf8, !PT ;  /* 0x0000008000057812 */ /* 0x000fca00078ef805 */
[----:B------:R0:W-:Y:S01]  /*63e0*/  STG.E.U8 desc[UR36][R2.64], R5 ;  /* 0x0000000502007986 */ /* 0x0001e2000c101124 */
[----:B------:R-:W-:Y:S05]  /*63f0*/  BRA `(.L_x_28770) ;  /* 0x0000000000087947 */ /* 0x000fea0003800000 */
.L_x_28791:
[----:B------:R-:W-:-:S05]  /*6400*/  F2FP.BF16.F32.PACK_AB R4, RZ, R4 ;  /* 0x00000004ff04723e */ /* 0x000fca00000010ff */
[----:B------:R0:W-:Y:S02]  /*6410*/  STG.E.U16 desc[UR36][R2.64], R4 ;  /* 0x0000000402007986 */ /* 0x0001e4000c101524 */
.L_x_28770:
[----:B------:R-:W-:-:S07]  /*6420*/  IADD3 R17, PT, PT, R17, 0x80, RZ ;  /* 0x0000008011117810 */ /* 0x000fce0007ffe0ff */
.L_x_28730:
[----:B------:R-:W-:Y:S05]  /*6430*/  BSYNC.RECONVERGENT B7 ;  /* 0x0000000000077941 */ /* 0x000fea0003800200 */
.L_x_28729:
        /* <DEDUP_REMOVED lines=307> */
.L_x_28802:
        /* <DEDUP_REMOVED lines=18> */
.L_x_28807:
[----:B------:R-:W2:Y:S02]  /*7890*/  LDG.E.U8 R2, desc[UR36][R2.64] ;  /* 0x0000002402027981 */ /* 0x000ea4000c1e1100 */
[----:B--2---:R-:W-:Y:S01]  /*78a0*/  I2FP.F32.U32 R4, R2 ;  /* 0x0000000200047245 */ /* 0x004fe20000201000 */
[----:B------:R-:W-:Y:S06]  /*78b0*/  BRA `(.L_x_28809) ;  /* 0x0000000c00247947 */ /* 0x000fec0003800000 */
.L_x_28806:
        /* <DEDUP_REMOVED lines=9> */
.L_x_28811:
[----:B------:R-:W2:Y:S02]  /*7950*/  LDG.E R2, desc[UR36][R2.64] ;  /* 0x0000002402027981 */ /* 0x000ea4000c1e1900 */
[----:B--2---:R-:W-:Y:S01]  /*7960*/  I2FP.F32.S32 R4, R2 ;  /* 0x0000000200047245 */ /* 0x004fe20000201400 */
[----:B------:R-:W-:Y:S06]  /*7970*/  BRA `(.L_x_28809) ;  /* 0x0000000800f47947 */ /* 0x000fec0003800000 */
.L_x_28810:
[----:B------:R-:W2:Y:S02]  /*7980*/  LDG.E.U16 R2, desc[UR36][R2.64] ;  /* 0x0000002402027981 */ /* 0x000ea4000c1e1500 */
[----:B--2---:R0:W1:Y:S01]  /*7990*/  I2F.S16 R4, R2 ;  /* 0x0000000200047306 */ /* 0x0040620000101400 */
[----:B------:R-:W-:Y:S05]  /*79a0*/  BRA `(.L_x_28809) ;  /* 0x0000000800e87947 */ /* 0x000fea0003800000 */
.L_x_28805:
        /* <DEDUP_REMOVED lines=8> */
.L_x_28813:
[----:B------:R-:W2:Y:S02]  /*7a30*/  LDG.E.U16 R2, desc[UR36][R2.64] ;  /* 0x0000002402027981 */ /* 0x000ea4000c1e1500 */
[----:B--2---:R-:W-:Y:S01]  /*7a40*/  HADD2.F32 R4, -RZ, R2.H0_H0 ;  /* 0x20000002ff047230 */ /* 0x004fe20000004100 */
[----:B------:R-:W-:Y:S06]  /*7a50*/  BRA `(.L_x_28809) ;  /* 0x0000000800bc7947 */ /* 0x000fec0003800000 */
.L_x_28812:
        /* <DEDUP_REMOVED lines=8> */
.L_x_28815:
[----:B------:R-:W2:Y:S02]  /*7ae0*/  LDG.E.U16 R2, desc[UR36][R2.64] ;  /* 0x0000002402027981 */ /* 0x000ea4000c1e1500 */
[----:B--2---:R-:W-:Y:S01]  /*7af0*/  HADD2.F32 R4, -RZ, R2.H0_H0 ;  /* 0x20000002ff047230 */ /* 0x004fe20000004100 */
[----:B------:R-:W-:Y:S06]  /*7b00*/  BRA `(.L_x_28809) ;  /* 0x0000000800907947 */ /* 0x000fec0003800000 */
.L_x_28814:
[----:B------:R-:W2:Y:S01]  /*7b10*/  LDG.E.64 R2, desc[UR36][R2.64] ;  /* 0x0000002402027981 */ /* 0x000ea2000c1e1b00 */
[----:B------:R-:W-:Y:S01]  /*7b20*/  UMOV UR4, 0xf0000000 ;  /* 0xf000000000047882 */ /* 0x000fe20000000000 */
[----:B------:R-:W-:Y:S01]  /*7b30*/  UMOV UR5, 0x380fffff ;  /* 0x380fffff00057882 */ /* 0x000fe20000000000 */
[----:B--2---:R-:W0:Y:S01]  /*7b40*/  F2F.F32.F64 R4, R2 ;  /* 0x0000000200047310 */ /* 0x004e220000301000 */
[----:B------:R-:W-:-:S14]  /*7b50*/  DSETP.GEU.AND P0, PT, |R2|, UR4, PT ;  /* 0x0000000402007e2a */ /* 0x000fdc000bf0e200 */
[----:B0-----:R-:W-:Y:S01]  /*7b60*/  @!P0 FMUL R4, R4, 1.175494350822287508e-38 ;  /* 0x0080000004048820 */ /* 0x001fe20000400000 */
[----:B------:R-:W-:Y:S06]  /*7b70*/  BRA `(.L_x_28809) ;  /* 0x0000000800747947 */ /* 0x000fec0003800000 */
.L_x_28804:
        /* <DEDUP_REMOVED lines=12> */
.L_x_28818:
[----:B------:R-:W2:Y:S01]  /*7c40*/  LDG.E.64 R2, desc[UR36][R2.64] ;  /* 0x0000002402027981 */ /* 0x000ea2000c1e1b00 */
[----:B------:R-:W-:Y:S01]  /*7c50*/  UMOV UR4, 0xf0000000 ;  /* 0xf000000000047882 */ /* 0x000fe20000000000 */
[----:B------:R-:W-:Y:S01]  /*7c60*/  UMOV UR5, 0x380fffff ;  /* 0x380fffff00057882 */ /* 0x000fe20000000000 */
[----:B--2---:R-:W0:Y:S01]  /*7c70*/  F2F.F32.F64 R4, R2 ;  /* 0x0000000200047310 */ /* 0x004e220000301000 */
[----:B------:R-:W-:-:S14]  /*7c80*/  DSETP.GEU.AND P0, PT, |R2|, UR4, PT ;  /* 0x0000000402007e2a */ /* 0x000fdc000bf0e200 */
[----:B0-----:R-:W-:Y:S01]  /*7c90*/  @!P0 FMUL R4, R4, 1.175494350822287508e-38 ;  /* 0x0080000004048820 */ /* 0x001fe20000400000 */
[----:B------:R-:W-:Y:S06]  /*7ca0*/  BRA `(.L_x_28809) ;  /* 0x0000000800287947 */ /* 0x000fec0003800000 */
.L_x_28817:
        /* <DEDUP_REMOVED lines=25> */
.L_x_28820:
        /* <DEDUP_REMOVED lines=12> */
.L_x_28819:
[----:B------:R-:W2:Y:S02]  /*7f00*/  LDG.E.U16 R2, desc[UR36][R2.64] ;  /* 0x0000002402027981 */ /* 0x000ea4000c1e1500 */
[----:B--2---:R-:W-:Y:S01]  /*7f10*/  SHF.L.U32 R4, R2, 0x10, RZ ;  /* 0x0000001002047819 */ /* 0x004fe200000006ff */
[----:B------:R-:W-:Y:S06]  /*7f20*/  BRA `(.L_x_28809) ;  /* 0x0000000400887947 */ /* 0x000fec0003800000 */
.L_x_28816:
        /* <DEDUP_REMOVED lines=11> */
.L_x_28823:
        /* <DEDUP_REMOVED lines=20> */
.L_x_28825:
[----:B------:R-:W-:Y:S05]  /*8120*/  BSYNC.RECONVERGENT B0 ;  /* 0x0000000000007941 */ /* 0x000fea0003800200 */
.L_x_28824:
[----:B------:R-:W-:Y:S01]  /*8130*/  IMAD.SHL.U32 R0, R0, 0x100000, RZ ;  /* 0x0010000000007824 */ /* 0x000fe200078e00ff */
[----:B------:R-:W-:-:S04]  /*8140*/  LEA R2, R2, 0x3b800000, 0x17 ;  /* 0x3b80000002027811 */ /* 0x000fc800078eb8ff */
[----:B------:R-:W-:Y:S01]  /*8150*/  LOP3.LUT R4, R2, R0, R7, 0xfe, !PT ;  /* 0x0000000002047212 */ /* 0x000fe200078efe07 */
[----:B------:R-:W-:Y:S06]  /*8160*/  BRA `(.L_x_28809) ;  /* 0x0000000000f87947 */ /* 0x000fec0003800000 */
.L_x_28822:
        /* <DEDUP_REMOVED lines=20> */
.L_x_28827:
[----:B------:R-:W-:Y:S05]  /*82b0*/  BSYNC.RECONVERGENT B0 ;  /* 0x0000000000007941 */ /* 0x000fea0003800200 */
.L_x_28826:
[----:B------:R-:W-:Y:S01]  /*82c0*/  IMAD.SHL.U32 R0, R0, 0x200000, RZ ;  /* 0x0020000000007824 */ /* 0x000fe200078e00ff */
[----:B------:R-:W-:-:S04]  /*82d0*/  LEA R2, R2, 0x37800000, 0x17 ;  /* 0x3780000002027811 */ /* 0x000fc800078eb8ff */
[----:B------:R-:W-:Y:S01]  /*82e0*/  LOP3.LUT R4, R2, R0, R7, 0xfe, !PT ;  /* 0x0000000002047212 */ /* 0x000fe200078efe07 */
[----:B------:R-:W-:Y:S06]  /*82f0*/  BRA `(.L_x_28809) ;  /* 0x0000000000947947 */ /* 0x000fec0003800000 */
.L_x_28821:
        /* <DEDUP_REMOVED lines=14> */
.L_x_28808:
        /* <DEDUP_REMOVED lines=16> */
.L_x_28830:
[----:B------:R-:W-:Y:S01]  /*84e0*/  IMAD.MOV.U32 R4, RZ, RZ, RZ ;  /* 0x000000ffff047224 */ /* 0x000fe200078e00ff */
[----:B------:R-:W-:Y:S06]  /*84f0*/  BRA `(.L_x_28809) ;  /* 0x0000000000147947 */ /* 0x000fec0003800000 */
.L_x_28829:
[----:B------:R-:W2:Y:S02]  /*8500*/  LDG.E.64 R2, desc[UR36][R2.64] ;  /* 0x0000002402027981 */ /* 0x000ea4000c1e1b00 */
[----:B--2---:R0:W1:Y:S01]  /*8510*/  I2F.U64 R4, R2 ;  /* 0x0000000200047312 */ /* 0x0040620000301000 */
[----:B------:R-:W-:Y:S05]  /*8520*/  BRA `(.L_x_28809) ;  /* 0x0000000000087947 */ /* 0x000fea0003800000 */
.L_x_28828:
[----:B------:R-:W2:Y:S02]  /*8530*/  LDG.E R2, desc[UR36][R2.64] ;  /* 0x0000002402027981 */ /* 0x000ea4000c1e1900 */
[----:B--2---:R-:W-:-:S07]  /*8540*/  I2FP.F32.U32 R4, R2 ;  /* 0x0000000200047245 */ /* 0x004fce0000201000 */
.L_x_28809:
[----:B------:R-:W-:Y:S05]  /*8550*/  BSYNC.RECONVERGENT B6 ;  /* 0x0000000000067941 */ /* 0x000fea0003800200 */
.L_x_28803:
[----:B------:R-:W4:Y:S01]  /*8560*/  LDC R5, c[0x0][0x594] ;  /* 0x00016500ff057b82 */ /* 0x000f220000000800 */
[C---:B01-3-5:R-:W-:Y:S01]  /*8570*/  FSETP.NAN.FTZ.AND P0, PT, |R4|.reuse, |R4|, PT ;  /* 0x400000040400720b */ /* 0x06bfe20003f18200 */
[----:B------:R-:W-:Y:S01]  /*8580*/  BSSY.RECONVERGENT B0, `(.L_x_28831) ;  /* 0x0000025000007945 */ /* 0x000fe20003800200 */
[C---:B------:R-:W-:Y:S02]  /*8590*/  LOP3.LUT P2, RZ, R4.reuse, 0x7f800000, RZ, 0xc0, !PT ;  /* 0x7f80000004ff7812 */ /* 0x040fe4000784c0ff */
[----:B--2---:R-:W-:-:S04]  /*85a0*/  LOP3.LUT R3, R4, 0x80000000, RZ, 0xc0, !PT ;  /* 0x8000000004037812 */ /* 0x004fc800078ec0ff */
[----:B------:R-:W-:Y:S02]  /*85b0*/  SEL R0, R3, R4, !P2 ;  /* 0x0000000403007207 */ /* 0x000fe40005000000 */
[----:B----4-:R-:W-:-:S04]  /*85c0*/  FSETP.NAN.FTZ.AND P1, PT, |R5|, |R5|, PT ;  /* 0x400000050500720b */ /* 0x010fc80003f38200 */
        /* <DEDUP_REMOVED lines=17> */
[----:B------:R-:W-:-:S05]  /*86e0*/  @!P2 IMAD.MOV R2, RZ, RZ, R0 ;  /* 0x000000ffff02a224 */ /* 0x000fca00078e0200 */
[----:B------:R-:W-:Y:S01]  /*86f0*/  IADD3 R0, PT, PT, R2, 0x1, RZ ;  /* 0x0000000102007810 */ /* 0x000fe20007ffe0ff */
[----:B------:R-:W-:-:S04]  /*8700*/  @!P3 IMAD.MOV R0, RZ, RZ, R2 ;  /* 0x000000ffff00b224 */ /* 0x000fc800078e0202 */
[C---:B------:R-:W-:Y:S01]  /*8710*/  VIADD R4, R0.reuse, 0xffffffff ;  /* 0xffffffff00047836 */ /* 0x040fe20000000000 */
[----:B------:R-:W-:-:S05]  /*8720*/  @!P0 IADD3 R4, PT, PT, R0, RZ, RZ ;  /* 0x000000ff00048210 */ /* 0x000fca0007ffe0ff */
[----:B------:R-:W-:-:S05]  /*8730*/  IMAD.IADD R4, R19, 0x1, R4 ;  /* 0x0000000113047824 */ /* 0x000fca00078e0204 */
[----:B------:R-:W-:-:S13]  /*8740*/  FSETP.NEU.FTZ.AND P0, PT, R4, RZ, PT ;  /* 0x000000ff0400720b */ /* 0x000fda0003f1d000 */
[----:B------:R-:W-:Y:S01]  /*8750*/  @!P0 LOP3.LUT R4, R4, 0x80000000, RZ, 0xc0, !PT ;  /* 0x8000000004048812 */ /* 0x000fe200078ec0ff */
[----:B------:R-:W-:Y:S06]  /*8760*/  BRA `(.L_x_28835) ;  /* 0x0000000000187947 */ /* 0x000fec0003800000 */
.L_x_28834:
[----:B------:R-:W-:-:S05]  /*8770*/  IMAD.MOV.U32 R3, RZ, RZ, 0x800000 ;  /* 0x00800000ff037424 */ /* 0x000fca00078e00ff */
[----:B------:R-:W-:Y:S01]  /*8780*/  LOP3.LUT R4, R3, 0x80000000, R4, 0xb8, !PT ;  /* 0x8000000003047812 */ /* 0x000fe200078eb804 */
[----:B------:R-:W-:Y:S06]  /*8790*/  BRA `(.L_x_28835) ;  /* 0x00000000000c7947 */ /* 0x000fec0003800000 */
.L_x_28833:
[----:B------:R-:W-:Y:S01]  /*87a0*/  MOV R4, R0 ;  /* 0x0000000000047202 */ /* 0x000fe20000000f00 */
[----:B------:R-:W-:Y:S06]  /*87b0*/  BRA `(.L_x_28835) ;  /* 0x0000000000047947 */ /* 0x000fec0003800000 */
.L_x_28832:
[----:B------:R-:W-:-:S07]  /*87c0*/  FADD.FTZ R4, R4, R5 ;  /* 0x0000000504047221 */ /* 0x000fce0000010000 */
.L_x_28835:
[----:B------:R-:W-:Y:S05]  /*87d0*/  BSYNC.RECONVERGENT B0 ;  /* 0x0000000000007941 */ /* 0x000fea0003800200 */
.L_x_28831:
        /* <DEDUP_REMOVED lines=17> */
.L_x_28839:
[----:B------:R-:W0:Y:S02]  /*88f0*/  F2I.S64.TRUNC R4, R4 ;  /* 0x0000000400047311 */ /* 0x000e24000020d900 */
[----:B0-----:R-:W-:-:S05]  /*8900*/  IMAD.MOV.U32 R7, RZ, RZ, R4 ;  /* 0x000000ffff077224 */ /* 0x001fca00078e0004 */
[----:B------:R0:W-:Y:S01]  /*8910*/  STG.E.U8 desc[UR36][R2.64], R7 ;  /* 0x0000000702007986 */ /* 0x0001e2000c101124 */
[----:B------:R-:W-:Y:S05]  /*8920*/  BRA `(.L_x_28841) ;  /* 0x0000000c00287947 */ /* 0x000fea0003800000 */
.L_x_28838:
        /* <DEDUP_REMOVED lines=9> */
.L_x_28843:
[----:B------:R-:W0:Y:S02]  /*89c0*/  F2I.FTZ.TRUNC.NTZ R5, R4 ;  /* 0x0000000400057305 */ /* 0x000e24000021f100 */
[----:B0-----:R0:W-:Y:S01]  /*89d0*/  STG.E desc[UR36][R2.64], R5 ;  /* 0x0000000502007986 */ /* 0x0011e2000c101924 */
[----:B------:R-:W-:Y:S05]  /*89e0*/  BRA `(.L_x_28841) ;  /* 0x0000000800f87947 */ /* 0x000fea0003800000 */
.L_x_28842:
[----:B------:R-:W0:Y:S02]  /*89f0*/  F2I.FTZ.TRUNC.NTZ R5, R4 ;  /* 0x0000000400057305 */ /* 0x000e24000021f100 */
[----:B0-----:R0:W-:Y:S01]  /*8a00*/  STG.E.U16 desc[UR36][R2.64], R5 ;  /* 0x0000000502007986 */ /* 0x0011e2000c101524 */
[----:B------:R-:W-:Y:S05]  /*8a10*/  BRA `(.L_x_28841) ;  /* 0x0000000800ec7947 */ /* 0x000fea0003800000 */
.L_x_28837:
        /* <DEDUP_REMOVED lines=8> */
.L_x_28845:
[----:B------:R-:W-:-:S05]  /*8aa0*/  F2FP.F16.F32.PACK_AB R4, RZ, R4 ;  /* 0x00000004ff04723e */ /* 0x000fca00000000ff */
[----:B------:R0:W-:Y:S01]  /*8ab0*/  STG.E.U16 desc[UR36][R2.64], R4 ;  /* 0x0000000402007986 */ /* 0x0001e2000c101524 */
[----:B------:R-:W-:Y:S05]  /*8ac0*/  BRA `(.L_x_28841) ;  /* 0x0000000800c07947 */ /* 0x000fea0003800000 */
.L_x_28844:
        /* <DEDUP_REMOVED lines=9> */
.L_x_28847:
[----:B------:R-:W-:-:S04]  /*8b60*/  F2FP.F16.F32.PACK_AB R5, RZ, R4 ;  /* 0x00000004ff05723e */ /* 0x000fc800000000ff */
[----:B------:R-:W-:-:S05]  /*8b70*/  PRMT R5, R5, 0x5410, RZ ;  /* 0x0000541005057816 */ /* 0x000fca00000000ff */
[----:B------:R0:W-:Y:S01]  /*8b80*/  STG.E desc[UR36][R2.64], R5 ;  /* 0x0000000502007986 */ /* 0x0001e2000c101924 */
[----:B------:R-:W-:Y:S05]  /*8b90*/  BRA `(.L_x_28841) ;  /* 0x00000008008c7947 */ /* 0x000fea0003800000 */
.L_x_28846:
[----:B------:R-:W-:-:S06]  /*8ba0*/  FMUL.FTZ R4, R4, 1 ;  /* 0x3f80000004047820 */ /* 0x000fcc0000410000 */
[----:B------:R-:W0:Y:S02]  /*8bb0*/  F2F.F64.F32 R4, R4 ;  /* 0x0000000400047310 */ /* 0x000e240000201800 */
[----:B0-----:R0:W-:Y:S01]  /*8bc0*/  STG.E.64 desc[UR36][R2.64], R4 ;  /* 0x0000000402007986 */ /* 0x0011e2000c101b24 */
[----:B------:R-:W-:Y:S05]  /*8bd0*/  BRA `(.L_x_28841) ;  /* 0x00000008007c7947 */ /* 0x000fea0003800000 */
.L_x_28836:
        /* <DEDUP_REMOVED lines=13> */
.L_x_28851:
        /* <DEDUP_REMOVED lines=16> */
.L_x_28854:
[----:B------:R-:W-:-:S04]  /*8db0*/  SHF.R.U32.HI R4, RZ, 0x18, R4 ;  /* 0x00000018ff047819 */ /* 0x000fc80000011604 */
[----:B------:R-:W-:-:S04]  /*8dc0*/  LOP3.LUT R4, R5, 0x80, R4, 0xf8, !PT ;  /* 0x0000008005047812 */ /* 0x000fc800078ef804 */
[----:B------:R-:W-:-:S07]  /*8dd0*/  PRMT R0, R4, 0x7610, R0 ;  /* 0x0000761004007816 */ /* 0x000fce0000000000 */
.L_x_28853:
[----:B------:R-:W-:Y:S05]  /*8de0*/  BSYNC.RECONVERGENT B0 ;  /* 0x0000000000007941 */ /* 0x000fea0003800200 */
.L_x_28852:
[----:B------:R0:W-:Y:S01]  /*8df0*/  STG.E.U8 desc[UR36][R2.64], R0 ;  /* 0x0000000002007986 */ /* 0x0001e2000c101124 */
[----:B------:R-:W-:Y:S05]  /*8e00*/  BRA `(.L_x_28841) ;  /* 0x0000000400f07947 */ /* 0x000fea0003800000 */
.L_x_28850:
        /* <DEDUP_REMOVED lines=16> */
.L_x_28857:
[----:B------:R-:W-:-:S04]  /*8f10*/  SHF.R.U32.HI R4, RZ, 0x18, R4 ;  /* 0x00000018ff047819 */ /* 0x000fc80000011604 */
[----:B------:R-:W-:-:S04]  /*8f20*/  LOP3.LUT R5, R5, 0x80, R4, 0xf8, !PT ;  /* 0x0000008005057812 */ /* 0x000fc800078ef804 */
[----:B------:R-:W-:-:S07]  /*8f30*/  PRMT R0, R5, 0x7610, R0 ;  /* 0x0000761005007816 */ /* 0x000fce0000000000 */
.L_x_28856:
[----:B------:R-:W-:Y:S05]  /*8f40*/  BSYNC.RECONVERGENT B0 ;  /* 0x0000000000007941 */ /* 0x000fea0003800200 */
.L_x_28855:
[----:B------:R0:W-:Y:S01]  /*8f50*/  STG.E.U8 desc[UR36][R2.64], R0 ;  /* 0x0000000002007986 */ /* 0x0001e2000c101124 */
[----:B------:R-:W-:Y:S05]  /*8f60*/  BRA `(.L_x_28841) ;  /* 0x0000000400987947 */ /* 0x000fea0003800000 */
.L_x_28849:
        /* <DEDUP_REMOVED lines=21> */
.L_x_28859:
[----:B------:R-:W0:Y:S02]  /*90c0*/  F2I.U64.TRUNC R4, R4 ;  /* 0x0000000400047311 */ /* 0x000e24000020d800 */
[----:B0-----:R0:W-:Y:S01]  /*90d0*/  STG.E.64 desc[UR36][R2.64], R4 ;  /* 0x0000000402007986 */ /* 0x0011e2000c101b24 */
[----:B------:R-:W-:Y:S05]  /*90e0*/  BRA `(.L_x_28841) ;  /* 0x0000000400387947 */ /* 0x000fea0003800000 */
.L_x_28858:
[----:B------:R-:W0:Y:S02]  /*90f0*/  F2I.FTZ.U32.TRUNC.NTZ R5, R4 ;  /* 0x0000000400057305 */ /* 0x000e24000021f000 */
[----:B0-----:R0:W-:Y:S01]  /*9100*/  STG.E desc[UR36][R2.64], R5 ;  /* 0x0000000502007986 */ /* 0x0011e2000c101924 */
[----:B------:R-:W-:Y:S05]  /*9110*/  BRA `(.L_x_28841) ;  /* 0x00000004002c7947 */ /* 0x000fea0003800000 */
.L_x_28848:
        /* <DEDUP_REMOVED lines=10> */
.L_x_28861:
[----:B------:R-:W-:Y:S01]  /*91c0*/  FMUL.FTZ R4, R4, 1 ;  /* 0x3f80000004047820 */ /* 0x000fe20000410000 */
[----:B------:R-:W-:-:S05]  /*91d0*/  CS2R R6, SRZ ;  /* 0x0000000000067805 */ /* 0x000fca000001ff00 */
[----:B------:R-:W0:Y:S02]  /*91e0*/  F2F.F64.F32 R4, R4 ;  /* 0x0000000400047310 */ /* 0x000e240000201800 */
[----:B0-----:R3:W-:Y:S01]  /*91f0*/  STG.E.128 desc[UR36][R2.64], R4 ;  /* 0x0000000402007986 */ /* 0x0017e2000c101d24 */
[----:B------:R-:W-:Y:S05]  /*9200*/  BRA `(.L_x_28841) ;  /* 0x0000000000f07947 */ /* 0x000fea0003800000 */
.L_x_28860:
[----:B------:R-:W-:-:S09]  /*9210*/  UISETP.NE.AND UP0, UPT, UR4, 0xf, UPT ;  /* 0x0000000f0400788c */ /* 0x000fd2000bf05270 */
[----:B------:R-:W-:Y:S05]  /*9220*/  BRA.U !UP0, `(.L_x_28862) ;  /* 0x0000000108e07547 */ /* 0x000fea000b800000 */
[----:B------:R-:W-:-:S09]  /*9230*/  UISETP.NE.AND UP0, UPT, UR4, 0x17, UPT ;  /* 0x000000170400788c */ /* 0x000fd2000bf05270 */
[----:B------:R-:W-:Y:S05]  /*9240*/  BRA.U !UP0, `(.L_x_28863) ;  /* 0x00000001088c7547 */ /* 0x000fea000b800000 */
[----:B------:R-:W-:-:S09]  /*9250*/  UISETP.NE.AND UP0, UPT, UR4, 0x18, UPT ;  /* 0x000000180400788c */ /* 0x000fd2000bf05270 */
[----:B------:R-:W-:Y:S05]  /*9260*/  BRA.U !UP0, `(.L_x_28864) ;  /* 0x0000000108447547 */ /* 0x000fea000b800000 */
.L_x_28840:
        /* <DEDUP_REMOVED lines=16> */
.L_x_28865:
[----:B------:R-:W-:Y:S05]  /*9370*/  BRA `(.L_x_28841) ;  /* 0x0000000000947947 */ /* 0x000fea0003800000 */
.L_x_28864:
        /* <DEDUP_REMOVED lines=12> */
.L_x_28867:
[----:B------:R-:W-:Y:S05]  /*9440*/  BSYNC.RECONVERGENT B0 ;  /* 0x0000000000007941 */ /* 0x000fea0003800200 */
.L_x_28866:
[----:B------:R-:W-:-:S05]  /*9450*/  LOP3.LUT R5, R0, 0x80, R7, 0xf8, !PT ;  /* 0x0000008000057812 */ /* 0x000fca00078ef807 */
[----:B------:R1:W-:Y:S01]  /*9460*/  STG.E.U8 desc[UR36][R2.64], R5 ;  /* 0x0000000502007986 */ /* 0x0003e2000c101124 */
[----:B------:R-:W-:Y:S05]  /*9470*/  BRA `(.L_x_28841) ;  /* 0x0000000000547947 */ /* 0x000fea0003800000 */
.L_x_28863:
        /* <DEDUP_REMOVED lines=11> */
.L_x_28869:
[----:B------:R-:W-:Y:S01]  /*9530*/  IMAD.MOV.U32 R0, RZ, RZ, 0x7f ;  /* 0x0000007fff007424 */ /* 0x000fe200078e00ff */
[----:B------:R-:W-:-:S04]  /*9540*/  ISETP.GT.U32.AND P0, PT, R6, 0x7f800000, PT ;  /* 0x7f8000000600780c */ /* 0x000fc80003f04070 */
[----:B------:R-:W-:-:S09]  /*9550*/  SEL R0, R0, 0x7c, P0 ;  /* 0x0000007c00007807 */ /* 0x000fd20000000000 */
.L_x_28870:
[----:B------:R-:W-:Y:S05]  /*9560*/  BSYNC.RECONVERGENT B0 ;  /* 0x0000000000007941 */ /* 0x000fea0003800200 */
.L_x_28868:
[----:B------:R-:W-:-:S04]  /*9570*/  SHF.R.U32.HI R5, RZ, 0x18, R4 ;  /* 0x00000018ff057819 */ /* 0x000fc80000011604 */
[----:B------:R-:W-:-:S05]  /*9580*/  LOP3.LUT R5, R0, 0x80, R5, 0xf8, !PT ;  /* 0x0000008000057812 */ /* 0x000fca00078ef805 */
[----:B------:R0:W-:Y:S01]  /*9590*/  STG.E.U8 desc[UR36][R2.64], R5 ;  /* 0x0000000502007986 */ /* 0x0001e2000c101124 */
[----:B------:R-:W-:Y:S05]  /*95a0*/  BRA `(.L_x_28841) ;  /* 0x0000000000087947 */ /* 0x000fea0003800000 */
.L_x_28862:
[----:B------:R-:W-:-:S05]  /*95b0*/  F2FP.BF16.F32.PACK_AB R4, RZ, R4 ;  /* 0x00000004ff04723e */ /* 0x000fca00000010ff */
[----:B------:R2:W-:Y:S02]  /*95c0*/  STG.E.U16 desc[UR36][R2.64], R4 ;  /* 0x0000000402007986 */ /* 0x0005e4000c101524 */
.L_x_28841:
[----:B------:R-:W-:-:S07]  /*95d0*/  IADD3 R17, PT, PT, R17, 0x80, RZ ;  /* 0x0000008011117810 */ /* 0x000fce0007ffe0ff */
.L_x_28801:
[----:B------:R-:W-:Y:S05]  /*95e0*/  BSYNC.RECONVERGENT B7 ;  /* 0x0000000000077941 */ /* 0x000fea0003800200 */
.L_x_28800:
        /* <DEDUP_REMOVED lines=306> */
.L_x_28871:
        /* <DEDUP_REMOVED lines=20> */
.L_x_28876:
[----:B------:R-:W2:Y:S02]  /*aa50*/  LDG.E.U8 R0, desc[UR36][R2.64] ;  /* 0x0000002402007981 */ /* 0x000ea4000c1e1100 */
[----:B--2---:R-:W-:Y:S01]  /*aa60*/  I2FP.F32.U32 R0, R0 ;  /* 0x0000000000007245 */ /* 0x004fe20000201000 */
[----:B------:R-:W-:Y:S06]  /*aa70*/  BRA `(.L_x_28878) ;  /* 0x0000000c00247947 */ /* 0x000fec0003800000 */
.L_x_28875:
        /* <DEDUP_REMOVED lines=9> */
.L_x_28880:
[----:B------:R-:W2:Y:S02]  /*ab10*/  LDG.E R0, desc[UR36][R2.64] ;  /* 0x0000002402007981 */ /* 0x000ea4000c1e1900 */
[----:B--2---:R-:W-:Y:S01]  /*ab20*/  I2FP.F32.S32 R0, R0 ;  /* 0x0000000000007245 */ /* 0x004fe20000201400 */
[----:B------:R-:W-:Y:S06]  /*ab30*/  BRA `(.L_x_28878) ;  /* 0x0000000800f47947 */ /* 0x000fec0003800000 */
.L_x_28879:
[----:B------:R-:W2:Y:S02]  /*ab40*/  LDG.E.U16 R0, desc[UR36][R2.64] ;  /* 0x0000002402007981 */ /* 0x000ea4000c1e1500 */
[----:B--2---:R-:W0:Y:S01]  /*ab50*/  I2F.S16 R0, R0 ;  /* 0x0000000000007306 */ /* 0x004e220000101400 */
[----:B------:R-:W-:Y:S05]  /*ab60*/  BRA `(.L_x_28878) ;  /* 0x0000000800e87947 */ /* 0x000fea0003800000 */
.L_x_28874:
        /* <DEDUP_REMOVED lines=8> */
.L_x_28882:
[----:B------:R-:W2:Y:S02]  /*abf0*/  LDG.E.U16 R0, desc[UR36][R2.64] ;  /* 0x0000002402007981 */ /* 0x000ea4000c1e1500 */
[----:B--2---:R-:W-:Y:S01]  /*ac00*/  HADD2.F32 R0, -RZ, R0.H0_H0 ;  /* 0x20000000ff007230 */ /* 0x004fe20000004100 */
[----:B------:R-:W-:Y:S06]  /*ac10*/  BRA `(.L_x_28878) ;  /* 0x0000000800bc7947 */ /* 0x000fec0003800000 */
.L_x_28881:
        /* <DEDUP_REMOVED lines=8> */
.L_x_28884:
[----:B------:R-:W2:Y:S02]  /*aca0*/  LDG.E.U16 R0, desc[UR36][R2.64] ;  /* 0x0000002402007981 */ /* 0x000ea4000c1e1500 */
[----:B--2---:R-:W-:Y:S01]  /*acb0*/  HADD2.F32 R0, -RZ, R0.H0_H0 ;  /* 0x20000000ff007230 */ /* 0x004fe20000004100 */
[----:B------:R-:W-:Y:S06]  /*acc0*/  BRA `(.L_x_28878) ;  /* 0x0000000800907947 */ /* 0x000fec0003800000 */
.L_x_28883:
[----:B------:R-:W2:Y:S01]  /*acd0*/  LDG.E.64 R2, desc[UR36][R2.64] ;  /* 0x0000002402027981 */ /* 0x000ea2000c1e1b00 */
[----:B------:R-:W-:Y:S01]  /*ace0*/  UMOV UR4, 0xf0000000 ;  /* 0xf000000000047882 */ /* 0x000fe20000000000 */
[----:B------:R-:W-:Y:S01]  /*acf0*/  UMOV UR5, 0x380fffff ;  /* 0x380fffff00057882 */ /* 0x000fe20000000000 */
[----:B--2---:R-:W0:Y:S01]  /*ad00*/  F2F.F32.F64 R0, R2 ;  /* 0x0000000200007310 */ /* 0x004e220000301000 */
[----:B------:R-:W-:-:S14]  /*ad10*/  DSETP.GEU.AND P0, PT, |R2|, UR4, PT ;  /* 0x0000000402007e2a */ /* 0x000fdc000bf0e200 */
[----:B0-----:R-:W-:Y:S01]  /*ad20*/  @!P0 FMUL R0, R0, 1.175494350822287508e-38 ;  /* 0x0080000000008820 */ /* 0x001fe20000400000 */
[----:B------:R-:W-:Y:S06]  /*ad30*/  BRA `(.L_x_28878) ;  /* 0x0000000800747947 */ /* 0x000fec0003800000 */
.L_x_28873:
        /* <DEDUP_REMOVED lines=12> */
.L_x_28887:
[----:B------:R-:W2:Y:S01]  /*ae00*/  LDG.E.64 R2, desc[UR36][R2.64] ;  /* 0x0000002402027981 */ /* 0x000ea2000c1e1b00 */
[----:B------:R-:W-:Y:S01]  /*ae10*/  UMOV UR4, 0xf0000000 ;  /* 0xf000000000047882 */ /* 0x000fe20000000000 */
[----:B------:R-:W-:Y:S01]  /*ae20*/  UMOV UR5, 0x380fffff ;  /* 0x380fffff00057882 */ /* 0x000fe20000000000 */
[----:B--2---:R-:W0:Y:S01]  /*ae30*/  F2F.F32.F64 R0, R2 ;  /* 0x0000000200007310 */ /* 0x004e220000301000 */
[----:B------:R-:W-:-:S14]  /*ae40*/  DSETP.GEU.AND P0, PT, |R2|, UR4, PT ;  /* 0x0000000402007e2a */ /* 0x000fdc000bf0e200 */
[----:B0-----:R-:W-:Y:S01]  /*ae50*/  @!P0 FMUL R0, R0, 1.175494350822287508e-38 ;  /* 0x0080000000008820 */ /* 0x001fe20000400000 */
[----:B------:R-:W-:Y:S06]  /*ae60*/  BRA `(.L_x_28878) ;  /* 0x0000000800287947 */ /* 0x000fec0003800000 */
.L_x_28886:
        /* <DEDUP_REMOVED lines=25> */
.L_x_28889:
        /* <DEDUP_REMOVED lines=12> */
.L_x_28888:
[----:B------:R-:W2:Y:S02]  /*b0c0*/  LDG.E.U16 R0, desc[UR36][R2.64] ;  /* 0x0000002402007981 */ /* 0x000ea4000c1e1500 */
[----:B--2---:R-:W-:Y:S01]  /*b0d0*/  IMAD.U32 R0, R0, 0x10000, RZ ;  /* 0x0001000000007824 */ /* 0x004fe200078e00ff */
[----:B------:R-:W-:Y:S06]  /*b0e0*/  BRA `(.L_x_28878) ;  /* 0x0000000400887947 */ /* 0x000fec0003800000 */
.L_x_28885:
        /* <DEDUP_REMOVED lines=11> */
.L_x_28892:
        /* <DEDUP_REMOVED lines=20> */
.L_x_28894:
[----:B------:R-:W-:Y:S05]  /*b2e0*/  BSYNC.RECONVERGENT B0 ;  /* 0x0000000000007941 */ /* 0x000fea0003800200 */
.L_x_28893:
[----:B------:R-:W-:Y:S02]  /*b2f0*/  SHF.L.U32 R0, R0, 0x14, RZ ;  /* 0x0000001400007819 */ /* 0x000fe400000006ff */
[----:B------:R-:W-:-:S04]  /*b300*/  LEA R2, R2, 0x3b800000, 0x17 ;  /* 0x3b80000002027811 */ /* 0x000fc800078eb8ff */
[----:B------:R-:W-:Y:S01]  /*b310*/  LOP3.LUT R0, R2, R0, R7, 0xfe, !PT ;  /* 0x0000000002007212 */ /* 0x000fe200078efe07 */
[----:B------:R-:W-:Y:S06]  /*b320*/  BRA `(.L_x_28878) ;  /* 0x0000000000f87947 */ /* 0x000fec0003800000 */
.L_x_28891:
        /* <DEDUP_REMOVED lines=20> */
.L_x_28896:
[----:B------:R-:W-:Y:S05]  /*b470*/  BSYNC.RECONVERGENT B0 ;  /* 0x0000000000007941 */ /* 0x000fea0003800200 */
.L_x_28895:
[----:B------:R-:W-:Y:S01]  /*b480*/  IMAD.SHL.U32 R0, R0, 0x200000, RZ ;  /* 0x0020000000007824 */ /* 0x000fe200078e00ff */
[----:B------:R-:W-:-:S04]  /*b490*/  LEA R2, R2, 0x37800000, 0x17 ;  /* 0x3780000002027811 */ /* 0x000fc800078eb8ff */
[----:B------:R-:W-:Y:S01]  /*b4a0*/  LOP3.LUT R0, R2, R0, R7, 0xfe, !PT ;  /* 0x0000000002007212 */ /* 0x000fe200078efe07 */
[----:B------:R-:W-:Y:S06]  /*b4b0*/  BRA `(.L_x_28878) ;  /* 0x0000000000947947 */ /* 0x000fec0003800000 */
.L_x_28890:
        /* <DEDUP_REMOVED lines=14> */
.L_x_28877:
        /* <DEDUP_REMOVED lines=16> */
.L_x_28899:
[----:B------:R-:W-:Y:S01]  /*b6a0*/  MOV R0, RZ ;  /* 0x000000ff00007202 */ /* 0x000fe20000000f00 */
[----:B------:R-:W-:Y:S06]  /*b6b0*/  BRA `(.L_x_28878) ;  /* 0x0000000000147947 */ /* 0x000fec0003800000 */
.L_x_28898:
[----:B------:R-:W2:Y:S02]  /*b6c0*/  LDG.E.64 R2, desc[UR36][R2.64] ;  /* 0x0000002402027981 */ /* 0x000ea4000c1e1b00 */
[----:B--2---:R0:W1:Y:S01]  /*b6d0*/  I2F.U64 R0, R2 ;  /* 0x0000000200007312 */ /* 0x0040620000301000 */
[----:B------:R-:W-:Y:S05]  /*b6e0*/  BRA `(.L_x_28878) ;  /* 0x0000000000087947 */ /* 0x000fea0003800000 */
.L_x_28897:
[----:B------:R-:W2:Y:S02]  /*b6f0*/  LDG.E R0, desc[UR36][R2.64] ;  /* 0x0000002402007981 */ /* 0x000ea4000c1e1900 */
[----:B--2---:R-:W-:-:S07]  /*b700*/  I2FP.F32.U32 R0, R0 ;  /* 0x0000000000007245 */ /* 0x004fce0000201000 */
.L_x_28878:
[----:B------:R-:W-:Y:S05]  /*b710*/  BSYNC.RECONVERGENT B6 ;  /* 0x0000000000067941 */ /* 0x000fea0003800200 */
.L_x_28872:
[----:B------:R-:W2:Y:S01]  /*b720*/  LDC R5, c[0x0][0x594] ;  /* 0x00016500ff057b82 */ /* 0x000ea20000000800 */
[C---:B01-3-5:R-:W-:Y:S01]  /*b730*/  FSETP.NAN.FTZ.AND P0, PT, |R0|.reuse, |R0|, PT ;  /* 0x400000000000720b */ /* 0x06bfe20003f18200 */
[----:B------:R-:W-:Y:S01]  /*b740*/  BSSY.RECONVERGENT B0, `(.L_x_28900) ;  /* 0x0000023000007945 */ /* 0x000fe20003800200 */
[C---:B------:R-:W-:Y:S02]  /*b750*/  LOP3.LUT P2, RZ, R0.reuse, 0x7f800000, RZ, 0xc0, !PT ;  /* 0x7f80000000ff7812 */ /* 0x040fe4000784c0ff */
[----:B----4-:R-:W-:-:S04]  /*b760*/  LOP3.LUT R3, R0, 0x80000000, RZ, 0xc0, !PT ;  /* 0x8000000000037812 */ /* 0x010fc800078ec0ff */
[----:B--2---:R-:W-:Y:S02]  /*b770*/  SEL R2, R3, R0, !P2 ;  /* 0x0000000003027207 */ /* 0x004fe40005000000 */
[----:B------:R-:W-:-:S04]  /*b780*/  FSETP.NAN.FTZ.AND P1, PT, |R5|, |R5|, PT ;  /* 0x400000050500720b */ /* 0x000fc80003f38200 */
[----:B------:R-:W-:-:S13]  /*b790*/  PLOP3.LUT P0, PT, P1, P0, PT, 0xf8, 0x8f ;  /* 0x00000000008f781c */ /* 0x000fda0000f01f70 */
[----:B------:R-:W-:Y:S05]  /*b7a0*/  @P0 BRA `(.L_x_28901) ;  /* 0x00000000006c0947 */ /* 0x000fea0003800000 */
[----:B------:R-:W-:-:S13]  /*b7b0*/  LOP3.LUT P0, RZ, R19, 0x7fffffff, R2, 0xc8, !PT ;  /* 0x7fffffff13ff7812 */ /* 0x000fda000780c802 */
[----:B------:R-:W-:Y:S05]  /*b7c0*/  @!P0 BRA `(.L_x_28902) ;  /* 0x0000000000688947 */ /* 0x000fea0003800000 */
[----:B------:R-:W-:-:S13]  /*b7d0*/  ISETP.NE.AND P0, PT, R18, RZ, PT ;  /* 0x000000ff1200720c */ /* 0x000fda0003f05270 */
[----:B------:R-:W-:Y:S05]  /*b7e0*/  @!P0 BRA `(.L_x_28903) ;  /* 0x0000000000508947 */ /* 0x000fea0003800000 */
        /* <DEDUP_REMOVED lines=11> */
[----:B------:R-:W-:-:S05]  /*b8a0*/  @!P2 IADD3 R2, PT, PT, R0, RZ, RZ ;  /* 0x000000ff0002a210 */ /* 0x000fca0007ffe0ff */
[----:B------:R-:W-:Y:S02]  /*b8b0*/  VIADD R0, R2, 0x1 ;  /* 0x0000000102007836 */ /* 0x000fe40000000000 */
[----:B------:R-:W-:-:S05]  /*b8c0*/  @!P3 IMAD.MOV R0, RZ, RZ, R2 ;  /* 0x000000ffff00b224 */ /* 0x000fca00078e0202 */
[----:B------:R-:W-:Y:S01]  /*b8d0*/  IADD3 R2, PT, PT, R0, -0x1, RZ ;  /* 0xffffffff00027810 */ /* 0x000fe20007ffe0ff */
[----:B------:R-:W-:-:S04]  /*b8e0*/  @!P0 IMAD.MOV R2, RZ, RZ, R0 ;  /* 0x000000ffff028224 */ /* 0x000fc800078e0200 */
[----:B------:R-:W-:-:S05]  /*b8f0*/  IMAD.IADD R2, R19, 0x1, R2 ;  /* 0x0000000113027824 */ /* 0x000fca00078e0202 */
[----:B------:R-:W-:-:S13]  /*b900*/  FSETP.NEU.FTZ.AND P0, PT, R2, RZ, PT ;  /* 0x000000ff0200720b */ /* 0x000fda0003f1d000 */
[----:B------:R-:W-:Y:S01]  /*b910*/  @!P0 LOP3.LUT R2, R2, 0x80000000, RZ, 0xc0, !PT ;  /* 0x8000000002028812 */ /* 0x000fe200078ec0ff */
[----:B------:R-:W-:Y:S06]  /*b920*/  BRA `(.L_x_28902) ;  /* 0x0000000000107947 */ /* 0x000fec0003800000 */
.L_x_28903:
[----:B------:R-:W-:-:S05]  /*b930*/  HFMA2 R3, -RZ, RZ, 7.62939453125e-06, 0 ;  /* 0x00800000ff037431 */ /* 0x000fca00000001ff */
[----:B------:R-:W-:Y:S01]  /*b940*/  LOP3.LUT R2, R3, 0x80000000, R0, 0xb8, !PT ;  /* 0x8000000003027812 */ /* 0x000fe200078eb800 */
[----:B------:R-:W-:Y:S06]  /*b950*/  BRA `(.L_x_28902) ;  /* 0x0000000000047947 */ /* 0x000fec0003800000 */
.L_x_28901:
[----:B------:R-:W-:-:S07]  /*b960*/  FADD.FTZ R2, R0, R5 ;  /* 0x0000000500027221 */ /* 0x000fce0000010000 */
.L_x_28902:
[----:B------:R-:W-:Y:S05]  /*b970*/  BSYNC.RECONVERGENT B0 ;  /* 0x0000000000007941 */ /* 0x000fea0003800200 */
.L_x_28900:
        /* <DEDUP_REMOVED lines=14> */
.L_x_28907:
[----:B------:R-:W0:Y:S02]  /*ba60*/  F2I.S64.TRUNC R2, R2 ;  /* 0x0000000200027311 */ /* 0x000e24000020d900 */
[----:B0-----:R-:W-:-:S05]  /*ba70*/  IMAD.MOV.U32 R5, RZ, RZ, R2 ;  /* 0x000000ffff057224 */ /* 0x001fca00078e0002 */
[----:B------:R-:W-:Y:S01]  /*ba80*/  STG.E.U8 desc[UR36][R16.64], R5 ;  /* 0x0000000510007986 */ /* 0x000fe2000c101124 */
[----:B------:R-:W-:Y:S05]  /*ba90*/  EXIT ;  /* 0x000000000000794d */ /* 0x000fea0003800000 */
.L_x_28906:
        /* <DEDUP_REMOVED lines=9> */
.L_x_28910:
[----:B------:R-:W0:Y:S02]  /*bb30*/  F2I.FTZ.TRUNC.NTZ R3, R2 ;  /* 0x0000000200037305 */ /* 0x000e24000021f100 */
[----:B0-----:R-:W-:Y:S01]  /*bb40*/  STG.E desc[UR36][R16.64], R3 ;  /* 0x0000000310007986 */ /* 0x001fe2000c101924 */
[----:B------:R-:W-:Y:S05]  /*bb50*/  EXIT ;  /* 0x000000000000794d */ /* 0x000fea0003800000 */
.L_x_28909:
[----:B------:R-:W0:Y:S02]  /*bb60*/  F2I.FTZ.TRUNC.NTZ R3, R2 ;  /* 0x0000000200037305 */ /* 0x000e24000021f100 */
[----:B0-----:R-:W-:Y:S01]  /*bb70*/  STG.E.U16 desc[UR36][R16.64], R3 ;  /* 0x0000000310007986 */ /* 0x001fe2000c101524 */
[----:B------:R-:W-:Y:S05]  /*bb80*/  EXIT ;  /* 0x000000000000794d */ /* 0x000fea0003800000 */
.L_x_28905:
        /* <DEDUP_REMOVED lines=8> */
.L_x_28912:
[----:B------:R-:W-:-:S05]  /*bc10*/  F2FP.F16.F32.PACK_AB R2, RZ, R2 ;  /* 0x00000002ff02723e */ /* 0x000fca00000000ff */
[----:B------:R-:W-:Y:S01]  /*bc20*/  STG.E.U16 desc[UR36][R16.64], R2 ;  /* 0x0000000210007986 */ /* 0x000fe2000c101524 */
[----:B------:R-:W-:Y:S05]  /*bc30*/  EXIT ;  /* 0x000000000000794d */ /* 0x000fea0003800000 */
.L_x_28911:
        /* <DEDUP_REMOVED lines=9> */
.L_x_28914:
[----:B------:R-:W-:-:S04]  /*bcd0*/  F2FP.F16.F32.PACK_AB R3, RZ, R2 ;  /* 0x00000002ff03723e */ /* 0x000fc800000000ff */
[----:B------:R-:W-:-:S05]  /*bce0*/  PRMT R3, R3, 0x5410, RZ ;  /* 0x0000541003037816 */ /* 0x000fca00000000ff */
[----:B------:R-:W-:Y:S01]  /*bcf0*/  STG.E desc[UR36][R16.64], R3 ;  /* 0x0000000310007986 */ /* 0x000fe2000c101924 */
[----:B------:R-:W-:Y:S05]  /*bd00*/  EXIT ;  /* 0x000000000000794d */ /* 0x000fea0003800000 */
.L_x_28913:
[----:B------:R-:W-:-:S06]  /*bd10*/  FMUL.FTZ R2, R2, 1 ;  /* 0x3f80000002027820 */ /* 0x000fcc0000410000 */
[----:B------:R-:W0:Y:S02]  /*bd20*/  F2F.F64.F32 R2, R2 ;  /* 0x0000000200027310 */ /* 0x000e240000201800 */
[----:B0-----:R-:W-:Y:S01]  /*bd30*/  STG.E.64 desc[UR36][R16.64], R2 ;  /* 0x0000000210007986 */ /* 0x001fe2000c101b24 */
[----:B------:R-:W-:Y:S05]  /*bd40*/  EXIT ;  /* 0x000000000000794d */ /* 0x000fea0003800000 */
.L_x_28904:
        /* <DEDUP_REMOVED lines=13> */
.L_x_28918:
        /* <DEDUP_REMOVED lines=16> */
.L_x_28921:
[----:B------:R-:W-:-:S04]  /*bf20*/  SHF.R.U32.HI R2, RZ, 0x18, R2 ;  /* 0x00000018ff027819 */ /* 0x000fc80000011602 */
[----:B------:R-:W-:-:S04]  /*bf30*/  LOP3.LUT R2, R3, 0x80, R2, 0xf8, !PT ;  /* 0x0000008003027812 */ /* 0x000fc800078ef802 */
[----:B------:R-:W-:-:S07]  /*bf40*/  PRMT R8, R2, 0x7610, R8 ;  /* 0x0000761002087816 */ /* 0x000fce0000000008 */
.L_x_28920:
[----:B------:R-:W-:Y:S05]  /*bf50*/  BSYNC.RECONVERGENT B0 ;  /* 0x0000000000007941 */ /* 0x000fea0003800200 */
.L_x_28919:
[----:B------:R-:W-:Y:S01]  /*bf60*/  STG.E.U8 desc[UR36][R16.64], R8 ;  /* 0x0000000810007986 */ /* 0x000fe2000c101124 */
[----:B------:R-:W-:Y:S05]  /*bf70*/  EXIT ;  /* 0x000000000000794d */ /* 0x000fea0003800000 */
.L_x_28917:
        /* <DEDUP_REMOVED lines=16> */
.L_x_28924:
[----:B------:R-:W-:-:S04]  /*c080*/  SHF.R.U32.HI R2, RZ, 0x18, R2 ;  /* 0x00000018ff027819 */ /* 0x000fc80000011602 */
[----:B------:R-:W-:-:S04]  /*c090*/  LOP3.LUT R3, R3, 0x80, R2, 0xf8, !PT ;  /* 0x0000008003037812 */ /* 0x000fc800078ef802 */
[----:B------:R-:W-:-:S07]  /*c0a0*/  PRMT R8, R3, 0x7610, R8 ;  /* 0x0000761003087816 */ /* 0x000fce0000000008 */
.L_x_28923:
[----:B------:R-:W-:Y:S05]  /*c0b0*/  BSYNC.RECONVERGENT B0 ;  /* 0x0000000000007941 */ /* 0x000fea0003800200 */
.L_x_28922:
[----:B------:R-:W-:Y:S01]  /*c0c0*/  STG.E.U8 desc[UR36][R16.64], R8 ;  /* 0x0000000810007986 */ /* 0x000fe2000c101124 */
[----:B------:R-:W-:Y:S05]  /*c0d0*/  EXIT ;  /* 0x000000000000794d */ /* 0x000fea0003800000 */
.L_x_28916:
        /* <DEDUP_REMOVED lines=21> */
.L_x_28926:
[----:B------:R-:W0:Y:S02]  /*c230*/  F2I.U64.TRUNC R2, R2 ;  /* 0x0000000200027311 */ /* 0x000e24000020d800 */
[----:B0-----:R-:W-:Y:S01]  /*c240*/  STG.E.64 desc[UR36][R16.64], R2 ;  /* 0x0000000210007986 */ /* 0x001fe2000c101b24 */
[----:B------:R-:W-:Y:S05]  /*c250*/  EXIT ;  /* 0x000000000000794d */ /* 0x000fea0003800000 */
.L_x_28925:
[----:B------:R-:W0:Y:S02]  /*c260*/  F2I.FTZ.U32.TRUNC.NTZ R3, R2 ;  /* 0x0000000200037305 */ /* 0x000e24000021f000 */
[----:B0-----:R-:W-:Y:S01]  /*c270*/  STG.E desc[UR36][R16.64], R3 ;  /* 0x0000000310007986 */ /* 0x001fe2000c101924 */
[----:B------:R-:W-:Y:S05]  /*c280*/  EXIT ;  /* 0x000000000000794d */ /* 0x000fea0003800000 */
.L_x_28915:
        /* <DEDUP_REMOVED lines=10> */
.L_x_28928:
[----:B------:R-:W-:Y:S01]  /*c330*/  FMUL.FTZ R4, R2, 1 ;  /* 0x3f80000002047820 */ /* 0x000fe20000410000 */
[----:B------:R-:W-:-:S05]  /*c340*/  CS2R R6, SRZ ;  /* 0x0000000000067805 */ /* 0x000fca000001ff00 */
[----:B------:R-:W0:Y:S02]  /*c350*/  F2F.F64.F32 R4, R4 ;  /* 0x0000000400047310 */ /* 0x000e240000201800 */
[----:B0-----:R-:W-:Y:S01]  /*c360*/  STG.E.128 desc[UR36][R16.64], R4 ;  /* 0x0000000410007986 */ /* 0x001fe2000c101d24 */
[----:B------:R-:W-:Y:S05]  /*c370*/  EXIT ;  /* 0x000000000000794d */ /* 0x000fea0003800000 */
.L_x_28927:
[----:B------:R-:W-:-:S09]  /*c380*/  UISETP.NE.AND UP0, UPT, UR4, 0xf, UPT ;  /* 0x0000000f0400788c */ /* 0x000fd2000bf05270 */
[----:B------:R-:W-:Y:S05]  /*c390*/  BRA.U !UP0, `(.L_x_28929) ;  /* 0x0000000108e07547 */ /* 0x000fea000b800000 */
[----:B------:R-:W-:-:S09]  /*c3a0*/  UISETP.NE.AND UP0, UPT, UR4, 0x17, UPT ;  /* 0x000000170400788c */ /* 0x000fd2000bf05270 */
[----:B------:R-:W-:Y:S05]  /*c3b0*/  BRA.U !UP0, `(.L_x_28930) ;  /* 0x00000001088c7547 */ /* 0x000fea000b800000 */
[----:B------:R-:W-:-:S09]  /*c3c0*/  UISETP.NE.AND UP0, UPT, UR4, 0x18, UPT ;  /* 0x000000180400788c */ /* 0x000fd2000bf05270 */
[----:B------:R-:W-:Y:S05]  /*c3d0*/  BRA.U !UP0, `(.L_x_28931) ;  /* 0x0000000108447547 */ /* 0x000fea000b800000 */
.L_x_28908:
        /* <DEDUP_REMOVED lines=16> */
.L_x_28932:
[----:B------:R-:W-:Y:S05]  /*c4e0*/  EXIT ;  /* 0x000000000000794d */ /* 0x000fea0003800000 */
.L_x_28931:
        /* <DEDUP_REMOVED lines=12> */
.L_x_28934:
[----:B------:R-:W-:Y:S05]  /*c5b0*/  BSYNC.RECONVERGENT B0 ;  /* 0x0000000000007941 */ /* 0x000fea0003800200 */
.L_x_28933:
[----:B------:R-:W-:-:S05]  /*c5c0*/  LOP3.LUT R3, R0, 0x80, R5, 0xf8, !PT ;  /* 0x0000008000037812 */ /* 0x000fca00078ef805 */
[----:B------:R-:W-:Y:S01]  /*c5d0*/  STG.E.U8 desc[UR36][R16.64], R3 ;  /* 0x0000000310007986 */ /* 0x000fe2000c101124 */
[----:B------:R-:W-:Y:S05]  /*c5e0*/  EXIT ;  /* 0x000000000000794d */ /* 0x000fea0003800000 */
.L_x_28930:
        /* <DEDUP_REMOVED lines=11> */
.L_x_28936:
[----:B------:R-:W-:Y:S01]  /*c6a0*/  IMAD.MOV.U32 R0, RZ, RZ, 0x7f ;  /* 0x0000007fff007424 */ /* 0x000fe200078e00ff */
[----:B------:R-:W-:-:S04]  /*c6b0*/  ISETP.GT.U32.AND P0, PT, R4, 0x7f800000, PT ;  /* 0x7f8000000400780c */ /* 0x000fc80003f04070 */
[----:B------:R-:W-:-:S09]  /*c6c0*/  SEL R0, R0, 0x7c, P0 ;  /* 0x0000007c00007807 */ /* 0x000fd20000000000 */
.L_x_28937:
[----:B------:R-:W-:Y:S05]  /*c6d0*/  BSYNC.RECONVERGENT B0 ;  /* 0x0000000000007941 */ /* 0x000fea0003800200 */
.L_x_28935:
[----:B------:R-:W-:-:S04]  /*c6e0*/  SHF.R.U32.HI R3, RZ, 0x18, R2 ;  /* 0x00000018ff037819 */ /* 0x000fc80000011602 */
[----:B------:R-:W-:-:S05]  /*c6f0*/  LOP3.LUT R3, R0, 0x80, R3, 0xf8, !PT ;  /* 0x0000008000037812 */ /* 0x000fca00078ef803 */
[----:B------:R-:W-:Y:S01]  /*c700*/  STG.E.U8 desc[UR36][R16.64], R3 ;  /* 0x0000000310007986 */ /* 0x000fe2000c101124 */
[----:B------:R-:W-:Y:S05]  /*c710*/  EXIT ;  /* 0x000000000000794d */ /* 0x000fea0003800000 */
.L_x_28929:
[----:B------:R-:W-:-:S05]  /*c720*/  F2FP.BF16.F32.PACK_AB R2, RZ, R2 ;  /* 0x00000002ff02723e */ /* 0x000fca00000010ff */
[----:B------:R-:W-:Y:S01]  /*c730*/  STG.E.U16 desc[UR36][R16.64], R2 ;  /* 0x0000000210007986 */ /* 0x000fe2000c101524 */
[----:B------:R-:W-:Y:S05]  /*c740*/  EXIT ;  /* 0x000000000000794d */ /* 0x000fea0003800000 */
.L_x_28938:
        /* <DEDUP_REMOVED lines=11> */
.L_x_32575:


//--------------------- .text._ZN2at6native27unrolled_elementwise_kernelINS0_13AUnaryFunctorIfffZZZNS0_21nextafter_kernel_cudaERNS_18TensorIteratorBaseEENKUlvE_clEvENKUlvE0_clEvEUlffE_EESt5arrayIPcLm2EELi4E23TrivialOffsetCalculatorILi1EjESD_NS0_6memory12LoadWithCastILi1EEENSE_13StoreWithCastILi1EEEEEviT_T0_T2_T3_T4_T5_ --------------------------
	.section	.text._ZN2at6native27unrolled_elementwise_kernelINS0_13AUnaryFunctorIfffZZZNS0_21nextafter_kernel_cudaERNS_18TensorIteratorBaseEENKUlvE_clEvENKUlvE0_clEvEUlffE_EESt5arrayIPcLm2EELi4E23TrivialOffsetCalculatorILi1EjESD_NS0_6memory12LoadWithCastILi1EEENSE_13StoreWithCastILi1EEEEEviT_T0_T2_T3_T4_T5_,"ax",@progbits
	.align	128
        .global         _ZN2at6native27unrolled_elementwise_kernelINS0_13AUnaryFunctorIfffZZZNS0_21nextafter_kernel_cudaERNS_18TensorIteratorBaseEENKUlvE_clEvENKUlvE0_clEvEUlffE_EESt5arrayIPcLm2EELi4E23TrivialOffsetCalculatorILi1EjESD_NS0_6memory12LoadWithCastILi1EEENSE_13StoreWithCastILi1EEEEEviT_T0_T2_T3_T4_T5_
        .type           _ZN2at6native27unrolled_elementwise_kernelINS0_13AUnaryFunctorIfffZZZNS0_21nextafter_kernel_cudaERNS_18TensorIteratorBaseEENKUlvE_clEvENKUlvE0_clEvEUlffE_EESt5arrayIPcLm2EELi4E23TrivialOffsetCalculatorILi1EjESD_NS0_6memory12LoadWithCastILi1EEENSE_13StoreWithCastILi1EEEEEviT_T0_T2_T3_T4_T5_,@function
        .size           _ZN2at6native27unrolled_elementwise_kernelINS0_13AUnaryFunctorIfffZZZNS0_21nextafter_kernel_cudaERNS_18TensorIteratorBaseEENKUlvE_clEvENKUlvE0_clEvEUlffE_EESt5arrayIPcLm2EELi4E23TrivialOffsetCalculatorILi1EjESD_NS0_6memory12LoadWithCastILi1EEENSE_13StoreWithCastILi1EEEEEviT_T0_T2_T3_T4_T5_,(.L_x_32576 - _ZN2at6native27unrolled_elementwise_kernelINS0_13AUnaryFunctorIfffZZZNS0_21nextafter_kernel_cudaERNS_18TensorIteratorBaseEENKUlvE_clEvENKUlvE0_clEvEUlffE_EESt5arrayIPcLm2EELi4E23TrivialOffsetCalculatorILi1EjESD_NS0_6memory12LoadWithCastILi1EEENSE_13StoreWithCastILi1EEEEEviT_T0_T2_T3_T4_T5_)
        .other          _ZN2at6native27unrolled_elementwise_kernelINS0_13AUnaryFunctorIfffZZZNS0_21nextafter_kernel_cudaERNS_18TensorIteratorBaseEENKUlvE_clEvENKUlvE0_clEvEUlffE_EESt5arrayIPcLm2EELi4E23TrivialOffsetCalculatorILi1EjESD_NS0_6memory12LoadWithCastILi1EEENSE_13StoreWithCastILi1EEEEEviT_T0_T2_T3_T4_T5_,@"STO_CUDA_ENTRY STV_DEFAULT"
_ZN2at6native27unrolled_elementwise_kernelINS0_13AUnaryFunctorIfffZZZNS0_21nextafter_kernel_cudaERNS_18TensorIteratorBaseEENKUlvE_clEvENKUlvE0_clEvEUlffE_EESt5arrayIPcLm2EELi4E23TrivialOffsetCalculatorILi1EjESD_NS0_6memory12LoadWithCastILi1EEENSE_13StoreWithCastILi1EEEEEviT_T0_T2_T3_T4_T5_:
.text._ZN2at6native27unrolled_elementwise_kernelINS0_13AUnaryFunctorIfffZZZNS0_21nextafter_kernel_cudaERNS_18TensorIteratorBaseEENKUlvE_clEvENKUlvE0_clEvEUlffE_EESt5arrayIPcLm2EELi4E23TrivialOffsetCalculatorILi1EjESD_NS0_6memory12LoadWithCastILi1EEENSE_13StoreWithCastILi1EEEEEviT_T0_T2_T3_T4_T5_:
        /* <DEDUP_REMOVED lines=33> */
.L_x_28945:
[----:B------:R-:W2:Y:S02]  /*0210*/  LDG.E.U8 R4, desc[UR36][R4.64] ;  /* 0x0000002404047981 */ /* 0x000ea4000c1e1100 */
[----:B--2---:R-:W-:Y:S01]  /*0220*/  I2FP.F32.U32 R16, R4 ;  /* 0x0000000400107245 */ /* 0x004fe20000201000 */
[----:B------:R-:W-:Y:S06]  /*0230*/  BRA `(.L_x_28947) ;  /* 0x0000000c00287947 */ /* 0x000fec0003800000 */
.L_x_28944:
        /* <DEDUP_REMOVED lines=9> */
.L_x_28949:
[----:B------:R-:W2:Y:S02]  /*02d0*/  LDG.E R4, desc[UR36][R4.64] ;  /* 0x0000002404047981 */ /* 0x000ea4000c1e1900 */
[----:B--2---:R-:W-:Y:S01]  /*02e0*/  I2FP.F32.S32 R16, R4 ;  /* 0x0000000400107245 */ /* 0x004fe20000201400 */
[----:B------:R-:W-:Y:S06]  /*02f0*/  BRA `(.L_x_28947) ;  /* 0x0000000800f87947 */ /* 0x000fec0003800000 */
.L_x_28948:
[----:B------:R-:W2:Y:S02]  /*0300*/  LDG.E.U16 R4, desc[UR36][R4.64] ;  /* 0x0000002404047981 */ /* 0x000ea4000c1e1500 */
[----:B--2---:R2:W3:Y:S01]  /*0310*/  I2F.S16 R16, R4 ;  /* 0x0000000400107306 */ /* 0x0044e20000101400 */
[----:B------:R-:W-:Y:S05]  /*0320*/  BRA `(.L_x_28947) ;  /* 0x0000000800ec7947 */ /* 0x000fea0003800000 */
.L_x_28943:
        /* <DEDUP_REMOVED lines=8> */
.L_x_28951:
[----:B------:R-:W2:Y:S02]  /*03b0*/  LDG.E.U16 R4, desc[UR36][R4.64] ;  /* 0x0000002404047981 */ /* 0x000ea4000c1e1500 */
[----:B--2---:R-:W-:Y:S01]  /*03c0*/  HADD2.F32 R16, -RZ, R4.H0_H0 ;  /* 0x20000004ff107230 */ /* 0x004fe20000004100 */
[----:B------:R-:W-:Y:S06]  /*03d0*/  BRA `(.L_x_28947) ;  /* 0x0000000800c07947 */ /* 0x000fec0003800000 */
.L_x_28950:
        /* <DEDUP_REMOVED lines=8> */
.L_x_28953:
[----:B------:R-:W2:Y:S02]  /*0460*/  LDG.E.U16 R4, desc[UR36][R4.64] ;  /* 0x0000002404047981 */ /* 0x000ea4000c1e1500 */
[----:B--2---:R-:W-:Y:S01]  /*0470*/  HADD2.F32 R16, -RZ, R4.H0_H0 ;  /* 0x20000004ff107230 */ /* 0x004fe20000004100 */
[----:B------:R-:W-:Y:S06]  /*0480*/  BRA `(.L_x_28947) ;  /* 0x0000000800947947 */ /* 0x000fec0003800000 */
.L_x_28952:
[----:B------:R-:W2:Y:S01]  /*0490*/  LDG.E.64 R4, desc[UR36][R4.64] ;  /* 0x0000002404047981 */ /* 0x000ea2000c1e1b00 */
[----:B------:R-:W-:Y:S01]  /*04a0*/  UMOV UR4, 0xf0000000 ;  /* 0xf000000000047882 */ /* 0x000fe20000000000 */
[----:B------:R-:W-:Y:S01]  /*04b0*/  UMOV UR5, 0x380fffff ;  /* 0x380fffff00057882 */ /* 0x000fe20000000000 */
[----:B--2---:R-:W0:Y:S01]  /*04c0*/  F2F.F32.F64 R16, R4 ;  /* 0x0000000400107310 */ /* 0x004e220000301000 */
[----:B------:R-:W-:-:S14]  /*04d0*/  DSETP.GEU.AND P0, PT, |R4|, UR4, PT ;  /* 0x0000000404007e2a */ /* 0x000fdc000bf0e200 */
[----:B0-----:R-:W-:Y:S01]  /*04e0*/  @!P0 FMUL R16, R16, 1.175494350822287508e-38 ;  /* 0x0080000010108820 */ /* 0x001fe20000400000 */
[----:B------:R-:W-:Y:S06]  /*04f0*/  BRA `(.L_x_28947) ;  /* 0x0000000800787947 */ /* 0x000fec0003800000 */
.L_x_28942:
        /* <DEDUP_REMOVED lines=12> */
.L_x_28956:
[----:B------:R-:W2:Y:S01]  /*05c0*/  LDG.E.64 R4, desc[UR36][R4.64] ;  /* 0x0000002404047981 */ /* 0x000ea2000c1e1b00 */
[----:B------:R-:W-:Y:S01]  /*05d0*/  UMOV UR4, 0xf0000000 ;  /* 0xf000000000047882 */ /* 0x000fe20000000000 */
[----:B------:R-:W-:Y:S01]  /*05e0*/  UMOV UR5, 0x380fffff ;  /* 0x380fffff00057882 */ /* 0x000fe20000000000 */
[----:B--2---:R-:W0:Y:S01]  /*05f0*/  F2F.F32.F64 R16, R4 ;  /* 0x0000000400107310 */ /* 0x004e220000301000 */
[----:B------:R-:W-:-:S14]  /*0600*/  DSETP.GEU.AND P0, PT, |R4|, UR4, PT ;  /* 0x0000000404007e2a */ /* 0x000fdc000bf0e200 */
[----:B0-----:R-:W-:Y:S01]  /*0610*/  @!P0 FMUL R16, R16, 1.175494350822287508e-38 ;  /* 0x0080000010108820 */ /* 0x001fe20000400000 */
[----:B------:R-:W-:Y:S06]  /*0620*/  BRA `(.L_x_28947) ;  /* 0x00000008002c7947 */ /* 0x000fec0003800000 */
.L_x_28955:
        /* <DEDUP_REMOVED lines=25> */
.L_x_28958:
        /* <DEDUP_REMOVED lines=13> */
.L_x_28957:
[----:B------:R-:W2:Y:S02]  /*0890*/  LDG.E.U16 R4, desc[UR36][R4.64] ;  /* 0x0000002404047981 */ /* 0x000ea4000c1e1500 */
[----:B--2---:R-:W-:Y:S01]  /*08a0*/  IMAD.U32 R16, R4, 0x10000, RZ ;  /* 0x0001000004107824 */ /* 0x004fe200078e00ff */
[----:B------:R-:W-:Y:S06]  /*08b0*/  BRA `(.L_x_28947) ;  /* 0x0000000400887947 */ /* 0x000fec0003800000 */
.L_x_28954:
        /* <DEDUP_REMOVED lines=11> */
.L_x_28961:
        /* <DEDUP_REMOVED lines=20> */
.L_x_28963:
[----:B------:R-:W-:Y:S05]  /*0ab0*/  BSYNC.RECONVERGENT B0 ;  /* 0x0000000000007941 */ /* 0x000fea0003800200 */
.L_x_28962:
[----:B------:R-:W-:Y:S01]  /*0ac0*/  IMAD.SHL.U32 R0, R0, 0x100000, RZ ;  /* 0x0010000000007824 */ /* 0x000fe200078e00ff */
[----:B------:R-:W-:-:S04]  /*0ad0*/  LEA R3, R3, 0x3b800000, 0x17 ;  /* 0x3b80000003037811 */ /* 0x000fc800078eb8ff */
[----:B------:R-:W-:Y:S01]  /*0ae0*/  LOP3.LUT R16, R3, R0, R7, 0xfe, !PT ;  /* 0x0000000003107212 */ /* 0x000fe200078efe07 */
[----:B------:R-:W-:Y:S06]  /*0af0*/  BRA `(.L_x_28947) ;  /* 0x0000000000f87947 */ /* 0x000fec0003800000 */
.L_x_28960:
        /* <DEDUP_REMOVED lines=20> */
.L_x_28965:
[----:B------:R-:W-:Y:S05]  /*0c40*/  BSYNC.RECONVERGENT B0 ;  /* 0x0000000000007941 */ /* 0x000fea0003800200 */
.L_x_28964:
[----:B------:R-:W-:Y:S01]  /*0c50*/  IMAD.SHL.U32 R0, R0, 0x200000, RZ ;  /* 0x0020000000007824 */ /* 0x000fe200078e00ff */
[----:B------:R-:W-:-:S04]  /*0c60*/  LEA R3, R3, 0x37800000, 0x17 ;  /* 0x3780000003037811 */ /* 0x000fc800078eb8ff */
[----:B------:R-:W-:Y:S01]  /*0c70*/  LOP3.LUT R16, R3, R0, R7, 0xfe, !PT ;  /* 0x0000000003107212 */ /* 0x000fe200078efe07 */
[----:B------:R-:W-:Y:S06]  /*0c80*/  BRA `(.L_x_28947) ;  /* 0x0000000000947947 */ /* 0x000fec0003800000 */
.L_x_28959:
[----:B------:R-:W-:-:S09]  /*0c90*/  UISETP.NE.AND UP0, UPT, UR4, 0x1c, UPT ;  /* 0x0000001c0400788c */ /* 0x000fd2000bf05270 */
[----:B------:R-:W-:Y:S05]  /*0ca0*/  BRA.U !UP0, `(.L_x_28966) ;  /* 0x0000000108847547 */ /* 0x000fea000b800000 */
[----:B------:R-:W-:-:S09]  /*0cb0*/  UISETP.NE.AND UP0, UPT, UR4, 0x1d, UPT ;  /* 0x0000001d0400788c */ /* 0x000fd2000bf05270 */
[----:B------:R-:W-:Y:S05]  /*0cc0*/  BRA.U !UP0, `(.L_x_28967) ;  /* 0x0000000108707547 */ /* 0x000fea000b800000 */
[----:B------:R-:W-:-:S09]  /*0cd0*/  UISETP.NE.AND UP0, UPT, UR4, 0x2c, UPT ;  /* 0x0000002c0400788c */ /* 0x000fd2000bf05270 */
[----:B------:R-:W-:Y:S05]  /*0ce0*/  BRA.U !UP0, `(.L_x_28968) ;  /* 0x0000000108487547 */ /* 0x000fea000b800000 */
.L_x_28946:
        /* <DEDUP_REMOVED lines=16> */
.L_x_28969:
[----:B------:R-:W-:Y:S01]  /*0df0*/  IMAD.MOV.U32 R16, RZ, RZ, RZ ;  /* 0x000000ffff107224 */ /* 0x000fe200078e00ff */
[----:B------:R-:W-:Y:S06]  /*0e00*/  BRA `(.L_x_28947) ;  /* 0x0000000000347947 */ /* 0x000fec0003800000 */
.L_x_28968:
        /* <DEDUP_REMOVED lines=8> */
.L_x_28967:
[----:B------:R-:W2:Y:S02]  /*0e90*/  LDG.E.64 R4, desc[UR36][R4.64] ;  /* 0x0000002404047981 */ /* 0x000ea4000c1e1b00 */
[----:B--2---:R0:W1:Y:S01]  /*0ea0*/  I2F.U64 R16, R4 ;  /* 0x0000000400107312 */ /* 0x0040620000301000 */
[----:B------:R-:W-:Y:S05]  /*0eb0*/  BRA `(.L_x_28947) ;  /* 0x0000000000087947 */ /* 0x000fea0003800000 */
.L_x_28966:
[----:B------:R-:W2:Y:S02]  /*0ec0*/  LDG.E R4, desc[UR36][R4.64] ;  /* 0x0000002404047981 */ /* 0x000ea4000c1e1900 */
[----:B--2---:R-:W-:-:S07]  /*0ed0*/  I2FP.F32.U32 R16, R4 ;  /* 0x0000000400107245 */ /* 0x004fce0000201000 */
.L_x_28947:
[----:B------:R-:W-:Y:S05]  /*0ee0*/  BSYNC.RECONVERGENT B6 ;  /* 0x0000000000067941 */ /* 0x000fea0003800200 */
.L_x_28941:
[----:B------:R-:W-:-:S07]  /*0ef0*/  VIADD R19, R17, 0x80 ;  /* 0x0000008011137836 */ /* 0x000fce0000000000 */
.L_x_28940:
[----:B------:R-:W-:Y:S05]  /*0f00*/  BSYNC.RECONVERGENT B7 ;  /* 0x0000000000077941 */ /* 0x000fea0003800200 */
.L_x_28939:
        /* <DEDUP_REMOVED lines=25> */
.L_x_28976:
[----:B------:R-:W2:Y:S02]  /*10a0*/  LDG.E.U8 R4, desc[UR36][R4.64] ;  /* 0x0000002404047981 */ /* 0x000ea4000c1e1100 */
[----:B--2---:R-:W-:Y:S01]  /*10b0*/  I2FP.F32.U32 R18, R4 ;  /* 0x0000000400127245 */ /* 0x004fe20000201000 */
[----:B------:R-:W-:Y:S06]  /*10c0*/  BRA `(.L_x_28978) ;  /* 0x0000000c00287947 */ /* 0x000fec0003800000 */
.L_x_28975:
        /* <DEDUP_REMOVED lines=9> */
.L_x_28980:
[----:B------:R-:W2:Y:S02]  /*1160*/  LDG.E R4, desc[UR36][R4.64] ;  /* 0x0000002404047981 */ /* 0x000ea4000c1e1900 */
[----:B--2---:R-:W-:Y:S01]  /*1170*/  I2FP.F32.S32 R18, R4 ;  /* 0x0000000400127245 */ /* 0x004fe20000201400 */
[----:B------:R-:W-:Y:S06]  /*1180*/  BRA `(.L_x_28978) ;  /* 0x0000000800f87947 */ /* 0x000fec0003800000 */
.L_x_28979:
[----:B------:R-:W2:Y:S02]  /*1190*/  LDG.E.U16 R4, desc[UR36][R4.64] ;  /* 0x0000002404047981 */ /* 0x000ea4000c1e1500 */
[----:B--2---:R0:W2:Y:S01]  /*11a0*/  I2F.S16 R18, R4 ;  /* 0x0000000400127306 */ /* 0x0040a20000101400 */
[----:B------:R-:W-:Y:S05]  /*11b0*/  BRA `(.L_x_28978) ;  /* 0x0000000800ec7947 */ /* 0x000fea0003800000 */
.L_x_28974:
        /* <DEDUP_REMOVED lines=8> */
.L_x_28982:
[----:B------:R-:W2:Y:S02]  /*1240*/  LDG.E.U16 R4, desc[UR36][R4.64] ;  /* 0x0000002404047981 */ /* 0x000ea4000c1e1500 */
[----:B--2---:R-:W-:Y:S01]  /*1250*/  HADD2.F32 R18, -RZ, R4.H0_H0 ;  /* 0x20000004ff127230 */ /* 0x004fe20000004100 */
[----:B------:R-:W-:Y:S06]  /*1260*/  BRA `(.L_x_28978) ;  /* 0x0000000800c07947 */ /* 0x000fec0003800000 */
.L_x_28981:
        /* <DEDUP_REMOVED lines=8> */
.L_x_28984:
[----:B------:R-:W2:Y:S02]  /*12f0*/  LDG.E.U16 R4, desc[UR36][R4.64] ;  /* 0x0000002404047981 */ /* 0x000ea4000c1e1500 */
[----:B--2---:R-:W-:Y:S01]  /*1300*/  HADD2.F32 R18, -RZ, R4.H0_H0 ;  /* 0x20000004ff127230 */ /* 0x004fe20000004100 */
[----:B------:R-:W-:Y:S06]  /*1310*/  BRA `(.L_x_28978) ;  /* 0x0000000800947947 */ /* 0x000fec0003800000 */
.L_x_28983:
[----:B------:R-:W2:Y:S01]  /*1320*/  LDG.E.64 R4, desc[UR36][R4.64] ;  /* 0x0000002404047981 */ /* 0x000ea2000c1e1b00 */
[----:B------:R-:W-:Y:S01]  /*1330*/  UMOV UR4, 0xf0000000 ;  /* 0xf000000000047882 */ /* 0x000fe20000000000 */
[----:B------:R-:W-:Y:S01]  /*1340*/  UMOV UR5, 0x380fffff ;  /* 0x380fffff00057882 */ /* 0x000fe20000000000 */
[----:B--2---:R-:W0:Y:S01]  /*1350*/  F2F.F32.F64 R18, R4 ;  /* 0x0000000400127310 */ /* 0x004e220000301000 */
[----:B------:R-:W-:-:S14]  /*1360*/  DSETP.GEU.AND P0, PT, |R4|, UR4, PT ;  /* 0x0000000404007e2a */ /* 0x000fdc000bf0e200 */
[----:B0-----:R-:W-:Y:S01]  /*1370*/  @!P0 FMUL R18, R18, 1.175494350822287508e-38 ;  /* 0x0080000012128820 */ /* 0x001fe20000400000 */
[----:B------:R-:W-:Y:S06]  /*1380*/  BRA `(.L_x_28978) ;  /* 0x0000000800787947 */ /* 0x000fec0003800000 */
.L_x_28973:
        /* <DEDUP_REMOVED lines=12> */
.L_x_28987:
[----:B------:R-:W2:Y:S01]  /*1450*/  LDG.E.64 R4, desc[UR36][R4.64] ;  /* 0x0000002404047981 */ /* 0x000ea2000c1e1b00 */
[----:B------:R-:W-:Y:S01]  /*1460*/  UMOV UR4, 0xf0000000 ;  /* 0xf000000000047882 */ /* 0x000fe20000000000 */
[----:B------:R-:W-:Y:S01]  /*1470*/  UMOV UR5, 0x380fffff ;  /* 0x380fffff00057882 */ /* 0x000fe20000000000 */
[----:B--2---:R-:W0:Y:S01]  /*1480*/  F2F.F32.F64 R18, R4 ;  /* 0x0000000400127310 */ /* 0x004e220000301000 */
[----:B------:R-:W-:-:S14]  /*1490*/  DSETP.GEU.AND P0, PT, |R4|, UR4, PT ;  /* 0x0000000404007e2a */ /* 0x000fdc000bf0e200 */
[----:B0-----:R-:W-:Y:S01]  /*14a0*/  @!P0 FMUL R18, R18, 1.175494350822287508e-38 ;  /* 0x0080000012128820 */ /* 0x001fe20000400000 */
[----:B------:R-:W-:Y:S06]  /*14b0*/  BRA `(.L_x_28978) ;  /* 0x00000008002c7947 */ /* 0x000fec0003800000 */
.L_x_28986:
        /* <DEDUP_REMOVED lines=25> */
.L_x_28989:
        /* <DEDUP_REMOVED lines=13> */
.L_x_28988:
[----:B------:R-:W2:Y:S02]  /*1720*/  LDG.E.U16 R4, desc[UR36][R4.64] ;  /* 0x0000002404047981 */ /* 0x000ea4000c1e1500 */
[----:B--2---:R-:W-:Y:S01]  /*1730*/  IMAD.U32 R18, R4, 0x10000, RZ ;  /* 0x0001000004127824 */ /* 0x004fe200078e00ff */
[----:B------:R-:W-:Y:S06]  /*1740*/  BRA `(.L_x_28978) ;  /* 0x0000000400887947 */ /* 0x000fec0003800000 */
.L_x_28985:
        /* <DEDUP_REMOVED lines=11> */
.L_x_28992:
        /* <DEDUP_REMOVED lines=20> */
.L_x_28994:
[----:B------:R-:W-:Y:S05]  /*1940*/  BSYNC.RECONVERGENT B0 ;  /* 0x0000000000007941 */ /* 0x000fea0003800200 */
.L_x_28993:
[----:B------:R-:W-:Y:S01]  /*1950*/  IMAD.SHL.U32 R0, R0, 0x100000, RZ ;  /* 0x0010000000007824 */ /* 0x000fe200078e00ff */
[----:B------:R-:W-:-:S04]  /*1960*/  LEA R3, R3, 0x3b800000, 0x17 ;  /* 0x3b80000003037811 */ /* 0x000fc800078eb8ff */
[----:B------:R-:W-:Y:S01]  /*1970*/  LOP3.LUT R18, R3, R0, R7, 0xfe, !PT ;  /* 0x0000000003127212 */ /* 0x000fe200078efe07 */
[----:B------:R-:W-:Y:S06]  /*1980*/  BRA `(.L_x_28978) ;  /* 0x0000000000f87947 */ /* 0x000fec0003800000 */
.L_x_28991:
        /* <DEDUP_REMOVED lines=20> */
.L_x_28996:
[----:B------:R-:W-:Y:S05]  /*1ad0*/  BSYNC.RECONVERGENT B0 ;  /* 0x0000000000007941 */ /* 0x000fea0003800200 */
.L_x_28995:
[----:B------:R-:W-:Y:S01]  /*1ae0*/  IMAD.SHL.U32 R0, R0, 0x200000, RZ ;  /* 0x0020000000007824 */ /* 0x000fe200078e00ff */
[----:B------:R-:W-:-:S04]  /*1af0*/  LEA R3, R3, 0x37800000, 0x17 ;  /* 0x3780000003037811 */ /* 0x000fc800078eb8ff */
[----:B------:R-:W-:Y:S01]  /*1b00*/  LOP3.LUT R18, R3, R0, R7, 0xfe, !PT ;  /* 0x0000000003127212 */ /* 0x000fe200078efe07 */
[----:B------:R-:W-:Y:S06]  /*1b10*/  BRA `(.L_x_28978) ;  /* 0x0000000000947947 */ /* 0x000fec0003800000 */
.L_x_28990:
        /* <DEDUP_REMOVED lines=14> */
.L_x_28977:
        /* <DEDUP_REMOVED lines=16> */
.L_x_28999:
[----:B------:R-:W-:Y:S01]  /*1d00*/  IMAD.MOV.U32 R18, RZ, RZ, RZ ;  /* 0x000000ffff127224 */ /* 0x000fe200078e00ff */
[----:B------:R-:W-:Y:S06]  /*1d10*/  BRA `(.L_x_28978) ;  /* 0x0000000000147947 */ /* 0x000fec0003800000 */
.L_x_28998:
[----:B------:R-:W2:Y:S02]  /*1d20*/  LDG.E.64 R4, desc[UR36][R4.64] ;  /* 0x0000002404047981 */ /* 0x000ea4000c1e1b00 */
[----:B--2---:R0:W2:Y:S01]  /*1d30*/  I2F.U64 R18, R4 ;  /* 0x0000000400127312 */ /* 0x0040a20000301000 */
[----:B------:R-:W-:Y:S05]  /*1d40*/  BRA `(.L_x_28978) ;  /* 0x0000000000087947 */ /* 0x000fea0003800000 */
.L_x_28997:
[----:B------:R-:W2:Y:S02]  /*1d50*/  LDG.E R4, desc[UR36][R4.64] ;  /* 0x0000002404047981 */ /* 0x000ea4000c1e1900 */
[----:B--2---:R-:W-:-:S07]  /*1d60*/  I2FP.F32.U32 R18, R4 ;  /* 0x0000000400127245 */ /* 0x004fce0000201000 */
.L_x_28978:
[----:B------:R-:W-:Y:S05]  /*1d70*/  BSYNC.RECONVERGENT B6 ;  /* 0x0000000000067941 */ /* 0x000fea0003800200 */
.L_x_28972:
[----:B------:R-:W-:-:S07]  /*1d80*/  VIADD R19, R19, 0x80 ;  /* 0x0000008013137836 */ /* 0x000fce0000000000 */
.L_x_28971:
[----:B------:R-:W-:Y:S05]  /*1d90*/  BSYNC.RECONVERGENT B7 ;  /* 0x0000000000077941 */ /* 0x000fea0003800200 */
.L_x_28970:
        /* <DEDUP_REMOVED lines=25> */
.L_x_29006:
[----:B------:R-:W2:Y:S02]  /*1f30*/  LDG.E.U8 R4, desc[UR36][R4.64] ;  /* 0x0000002404047981 */ /* 0x000ea4000c1e1100 */
[----:B--2---:R-:W-:Y:S01]  /*1f40*/  I2FP.F32.U32 R22, R4 ;  /* 0x0000000400167245 */ /* 0x004fe20000201000 */
[----:B------:R-:W-:Y:S06]  /*1f50*/  BRA `(.L_x_29008) ;  /* 0x0000000c00287947 */ /* 0x000fec0003800000 */
.L_x_29005:
        /* <DEDUP_REMOVED lines=9> */
.L_x_29010:
[----:B------:R-:W2:Y:S02]  /*1ff0*/  LDG.E R4, desc[UR36][R4.64] ;  /* 0x0000002404047981 */ /* 0x000ea4000c1e1900 */
[----:B--2---:R-:W-:Y:S01]  /*2000*/  I2FP.F32.S32 R22, R4 ;  /* 0x0000000400167245 */ /* 0x004fe20000201400 */
[----:B------:R-:W-:Y:S06]  /*2010*/  BRA `(.L_x_29008) ;  /* 0x0000000800f87947 */ /* 0x000fec0003800000 */
.L_x_29009:
[----:B------:R-:W2:Y:S02]  /*2020*/  LDG.E.U16 R4, desc[UR36][R4.64] ;  /* 0x0000002404047981 */ /* 0x000ea4000c1e1500 */
[----:B--2---:R4:W0:Y:S01]  /*2030*/  I2F.S16 R22, R4 ;  /* 0x0000000400167306 */ /* 0x0048220000101400 */
[----:B------:R-:W-:Y:S05]  /*2040*/  BRA `(.L_x_29008) ;  /* 0x0000000800ec7947 */ /* 0x000fea0003800000 */
.L_x_29004:
        /* <DEDUP_REMOVED lines=8> */
.L_x_29012:
[----:B------:R-:W2:Y:S02]  /*20d0*/  LDG.E.U16 R4, desc[UR36][R4.64] ;  /* 0x0000002404047981 */ /* 0x000ea4000c1e1500 */
[----:B--2---:R-:W-:Y:S01]  /*20e0*/  HADD2.F32 R22, -RZ, R4.H0_H0 ;  /* 0x20000004ff167230 */ /* 0x004fe20000004100 */
[----:B------:R-:W-:Y:S06]  /*20f0*/  BRA `(.L_x_29008) ;  /* 0x0000000800c07947 */ /* 0x000fec0003800000 */
.L_x_29011:
        /* <DEDUP_REMOVED lines=8> */
.L_x_29014:
[----:B------:R-:W2:Y:S02]  /*2180*/  LDG.E.U16 R4, desc[UR36][R4.64] ;  /* 0x0000002404047981 */ /* 0x000ea4000c1e1500 */
[----:B--2---:R-:W-:Y:S01]  /*2190*/  HADD2.F32 R22, -RZ, R4.H0_H0 ;  /* 0x20000004ff167230 */ /* 0x004fe20000004100 */
[----:B------:R-:W-:Y:S06]  /*21a0*/  BRA `(.L_x_29008) ;  /* 0x0000000800947947 */ /* 0x000fec0003800000 */
.L_x_29013:
[----:B------:R-:W2:Y:S01]  /*21b0*/  LDG.E.64 R4, desc[UR36][R4.64] ;  /* 0x0000002404047981 */ /* 0x000ea2000c1e1b00 */
[----:B------:R-:W-:Y:S01]  /*21c0*/  UMOV UR4, 0xf0000000 ;  /* 0xf000000000047882 */ /* 0x000fe20000000000 */
[----:B------:R-:W-:Y:S01]  /*21d0*/  UMOV UR5, 0x380fffff ;  /* 0x380fffff00057882 */ /* 0x000fe20000000000 */
[----:B--2---:R-:W0:Y:S01]  /*21e0*/  F2F.F32.F64 R22, R4 ;  /* 0x0000000400167310 */ /* 0x004e220000301000 */
[----:B------:R-:W-:-:S14]  /*21f0*/  DSETP.GEU.AND P0, PT, |R4|, UR4, PT ;  /* 0x0000000404007e2a */ /* 0x000fdc000bf0e200 */
[----:B0-----:R-:W-:Y:S01]  /*2200*/  @!P0 FMUL R22, R22, 1.175494350822287508e-38 ;  /* 0x0080000016168820 */ /* 0x001fe20000400000 */
[----:B------:R-:W-:Y:S06]  /*2210*/  BRA `(.L_x_29008) ;  /* 0x0000000800787947 */ /* 0x000fec0003800000 */
.L_x_29003:
        /* <DEDUP_REMOVED lines=12> */
.L_x_29017:
[----:B------:R-:W2:Y:S01]  /*22e0*/  LDG.E.64 R4, desc[UR36][R4.64] ;  /* 0x0000002404047981 */ /* 0x000ea2000c1e1b00 */
[----:B------:R-:W-:Y:S01]  /*22f0*/  UMOV UR4, 0xf0000000 ;  /* 0xf000000000047882 */ /* 0x000fe20000000000 */
[----:B------:R-:W-:Y:S01]  /*2300*/  UMOV UR5, 0x380fffff ;  /* 0x380fffff00057882 */ /* 0x000fe20000000000 */
[----:B--2---:R-:W0:Y:S01]  /*2310*/  F2F.F32.F64 R22, R4 ;  /* 0x0000000400167310 */ /* 0x004e220000301000 */
[----:B------:R-:W-:-:S14]  /*2320*/  DSETP.GEU.AND P0, PT, |R4|, UR4, PT ;  /* 0x0000000404007e2a */ /* 0x000fdc000bf0e200 */
[----:B0-----:R-:W-:Y:S01]  /*2330*/  @!P0 FMUL R22, R22, 1.175494350822287508e-38 ;  /* 0x0080000016168820 */ /* 0x001fe20000400000 */
[----:B------:R-:W-:Y:S06]  /*2340*/  BRA `(.L_x_29008) ;  /* 0x00000008002c7947 */ /* 0x000fec0003800000 */
.L_x_29016:
        /* <DEDUP_REMOVED lines=25> */
.L_x_29019:
        /* <DEDUP_REMOVED lines=13> */
.L_x_29018:
[----:B------:R-:W2:Y:S02]  /*25b0*/  LDG.E.U16 R4, desc[UR36][R4.64] ;  /* 0x0000002404047981 */ /* 0x000ea4000c1e1500 */
[----:B--2---:R-:W-:Y:S01]  /*25c0*/  IMAD.U32 R22, R4, 0x10000, RZ ;  /* 0x0001000004167824 */ /* 0x004fe200078e00ff */
[----:B------:R-:W-:Y:S06]  /*25d0*/  BRA `(.L_x_29008) ;  /* 0x0000000400887947 */ /* 0x000fec0003800000 */
.L_x_29015:
        /* <DEDUP_REMOVED lines=11> */
.L_x_29022:
        /* <DEDUP_REMOVED lines=20> */
.L_x_29024:
[----:B------:R-:W-:Y:S05]  /*27d0*/  BSYNC.RECONVERGENT B0 ;  /* 0x0000000000007941 */ /* 0x000fea0003800200 */
.L_x_29023:
[----:B------:R-:W-:Y:S01]  /*27e0*/  IMAD.SHL.U32 R0, R0, 0x100000, RZ ;  /* 0x0010000000007824 */ /* 0x000fe200078e00ff */
[----:B------:R-:W-:-:S04]  /*27f0*/  LEA R3, R3, 0x3b800000, 0x17 ;  /* 0x3b80000003037811 */ /* 0x000fc800078eb8ff */
[----:B------:R-:W-:Y:S01]  /*2800*/  LOP3.LUT R22, R3, R0, R7, 0xfe, !PT ;  /* 0x0000000003167212 */ /* 0x000fe200078efe07 */
[----:B------:R-:W-:Y:S06]  /*2810*/  BRA `(.L_x_29008) ;  /* 0x0000000000f87947 */ /* 0x000fec0003800000 */
.L_x_29021:
        /* <DEDUP_REMOVED lines=20> */
.L_x_29026:
[----:B------:R-:W-:Y:S05]  /*2960*/  BSYNC.RECONVERGENT B0 ;  /* 0x0000000000007941 */ /* 0x000fea0003800200 */
.L_x_29025:
[----:B------:R-:W-:Y:S01]  /*2970*/  IMAD.SHL.U32 R0, R0, 0x200000, RZ ;  /* 0x0020000000007824 */ /* 0x000fe200078e00ff */
[----:B------:R-:W-:-:S04]  /*2980*/  LEA R3, R3, 0x37800000, 0x17 ;  /* 0x3780000003037811 */ /* 0x000fc800078eb8ff */
[----:B------:R-:W-:Y:S01]  /*2990*/  LOP3.LUT R22, R3, R0, R7, 0xfe, !PT ;  /* 0x0000000003167212 */ /* 0x000fe200078efe07 */
[----:B------:R-:W-:Y:S06]  /*29a0*/  BRA `(.L_x_29008) ;  /* 0x0000000000947947 */ /* 0x000fec0003800000 */
.L_x_29020:
        /* <DEDUP_REMOVED lines=14> */
.L_x_29007:
        /* <DEDUP_REMOVED lines=16> */
.L_x_29029:
[----:B------:R-:W-:Y:S01]  /*2b90*/  IMAD.MOV.U32 R22, RZ, RZ, RZ ;  /* 0x000000ffff167224 */ /* 0x000fe200078e00ff */
[----:B------:R-:W-:Y:S06]  /*2ba0*/  BRA `(.L_x_29008) ;  /* 0x0000000000147947 */ /* 0x000fec0003800000 */
.L_x_29028:
[----:B------:R-:W2:Y:S02]  /*2bb0*/  LDG.E.64 R22, desc[UR36][R4.64] ;  /* 0x0000002404167981 */ /* 0x000ea4000c1e1b00 */
[----:B--2---:R0:W2:Y:S01]  /*2bc0*/  I2F.U64 R22, R22 ;  /* 0x0000001600167312 */ /* 0x0040a20000301000 */
[----:B------:R-:W-:Y:S05]  /*2bd0*/  BRA `(.L_x_29008) ;  /* 0x0000000000087947 */ /* 0x000fea0003800000 */
.L_x_29027:
[----:B------:R-:W2:Y:S02]  /*2be0*/  LDG.E R4, desc[UR36][R4.64] ;  /* 0x0000002404047981 */ /* 0x000ea4000c1e1900 */
[----:B--2---:R-:W-:-:S07]  /*2bf0*/  I2FP.F32.U32 R22, R4 ;  /* 0x0000000400167245 */ /* 0x004fce0000201000 */
.L_x_29008:
[----:B------:R-:W-:Y:S05]  /*2c00*/  BSYNC.RECONVERGENT B6 ;  /* 0x0000000000067941 */ /* 0x000fea0003800200 */
.L_x_29002:
[----:B------:R-:W-:-:S07]  /*2c10*/  VIADD R19, R19, 0x80 ;  /* 0x0000008013137836 */ /* 0x000fce0000000000 */
.L_x_29001:
[----:B------:R-:W-:Y:S05]  /*2c20*/  BSYNC.RECONVERGENT B7 ;  /* 0x0000000000077941 */ /* 0x000fea0003800200 */
.L_x_29000:
        /* <DEDUP_REMOVED lines=24> */
.L_x_29035:
[----:B------:R-:W2:Y:S02]  /*2db0*/  LDG.E.U8 R4, desc[UR36][R4.64] ;  /* 0x0000002404047981 */ /* 0x000ea4000c1e1100 */
[----:B--2---:R-:W-:Y:S01]  /*2dc0*/  I2FP.F32.U32 R24, R4 ;  /* 0x0000000400187245 */ /* 0x004fe20000201000 */
[----:B------:R-:W-:Y:S06]  /*2dd0*/  BRA `(.L_x_29031) ;  /* 0x0000000c001c7947 */ /* 0x000fec0003800000 */
.L_x_29034:
        /* <DEDUP_REMOVED lines=9> */
.L_x_29038:
[----:B------:R-:W2:Y:S02]  /*2e70*/  LDG.E R4, desc[UR36][R4.64] ;  /* 0x0000002404047981 */ /* 0x000ea4000c1e1900 */
[----:B--2---:R-:W-:Y:S01]  /*2e80*/  I2FP.F32.S32 R24, R4 ;  /* 0x0000000400187245 */ /* 0x004fe20000201400 */
[----:B------:R-:W-:Y:S06]  /*2e90*/  BRA `(.L_x_29031) ;  /* 0x0000000800ec7947 */ /* 0x000fec0003800000 */
.L_x_29037:
[----:B------:R-:W2:Y:S02]  /*2ea0*/  LDG.E.U16 R4, desc[UR36][R4.64] ;  /* 0x0000002404047981 */ /* 0x000ea4000c1e1500 */
[----:B--2---:R0:W2:Y:S01]  /*2eb0*/  I2F.S16 R24, R4 ;  /* 0x0000000400187306 */ /* 0x0040a20000101400 */
[----:B------:R-:W-:Y:S05]  /*2ec0*/  BRA `(.L_x_29031) ;  /* 0x0000000800e07947 */ /* 0x000fea0003800000 */
.L_x_29033:
        /* <DEDUP_REMOVED lines=8> */
.L_x_29040:
[----:B------:R-:W2:Y:S02]  /*2f50*/  LDG.E.U16 R4, desc[UR36][R4.64] ;  /* 0x0000002404047981 */ /* 0x000ea4000c1e1500 */
[----:B--2---:R-:W-:Y:S01]  /*2f60*/  HADD2.F32 R24, -RZ, R4.H0_H0 ;  /* 0x20000004ff187230 */ /* 0x004fe20000004100 */
[----:B------:R-:W-:Y:S06]  /*2f70*/  BRA `(.L_x_29031) ;  /* 0x0000000800b47947 */ /* 0x000fec0003800000 */
.L_x_29039:
        /* <DEDUP_REMOVED lines=8> */
.L_x_29042:
[----:B------:R-:W2:Y:S02]  /*3000*/  LDG.E.U16 R4, desc[UR36][R4.64] ;  /* 0x0000002404047981 */ /* 0x000ea4000c1e1500 */
[----:B--2---:R-:W-:Y:S01]  /*3010*/  HADD2.F32 R24, -RZ, R4.H0_H0 ;  /* 0x20000004ff187230 */ /* 0x004fe20000004100 */
[----:B------:R-:W-:Y:S06]  /*3020*/  BRA `(.L_x_29031) ;  /* 0x0000000800887947 */ /* 0x000fec0003800000 */
.L_x_29041:
[----:B------:R-:W2:Y:S01]  /*3030*/  LDG.E.64 R4, desc[UR36][R4.64] ;  /* 0x0000002404047981 */ /* 0x000ea2000c1e1b00 */
[----:B------:R-:W-:Y:S01]  /*3040*/  UMOV UR4, 0xf0000000 ;  /* 0xf000000000047882 */ /* 0x000fe20000000000 */
[----:B------:R-:W-:Y:S01]  /*3050*/  UMOV UR5, 0x380fffff ;  /* 0x380fffff00057882 */ /* 0x000fe20000000000 */
[----:B--2---:R-:W0:Y:S01]  /*3060*/  F2F.F32.F64 R24, R4 ;  /* 0x0000000400187310 */ /* 0x004e220000301000 */
[----:B------:R-:W-:-:S14]  /*3070*/  DSETP.GEU.AND P0, PT, |R4|, UR4, PT ;  /* 0x0000000404007e2a */ /* 0x000fdc000bf0e200 */
[----:B0-----:R-:W-:Y:S01]  /*3080*/  @!P0 FMUL R24, R24, 1.175494350822287508e-38 ;  /* 0x0080000018188820 */ /* 0x001fe20000400000 */
[----:B------:R-:W-:Y:S06]  /*3090*/  BRA `(.L_x_29031) ;  /* 0x00000008006c7947 */ /* 0x000fec0003800000 */
.L_x_29032:
        /* <DEDUP_REMOVED lines=12> */
.L_x_29045:
[----:B------:R-:W2:Y:S01]  /*3160*/  LDG.E.64 R4, desc[UR36][R4.64] ;  /* 0x0000002404047981 */ /* 0x000ea2000c1e1b00 */
[----:B------:R-:W-:Y:S01]  /*3170*/  UMOV UR4, 0xf0000000 ;  /* 0xf000000000047882 */ /* 0x000fe20000000000 */
[----:B------:R-:W-:Y:S01]  /*3180*/  UMOV UR5, 0x380fffff ;  /* 0x380fffff00057882 */ /* 0x000fe20000000000 */
[----:B--2---:R-:W0:Y:S01]  /*3190*/  F2F.F32.F64 R24, R4 ;  /* 0x0000000400187310 */ /* 0x004e220000301000 */
[----:B------:R-:W-:-:S14]  /*31a0*/  DSETP.GEU.AND P0, PT, |R4|, UR4, PT ;  /* 0x0000000404007e2a */ /* 0x000fdc000bf0e200 */
[----:B0-----:R-:W-:Y:S01]  /*31b0*/  @!P0 FMUL R24, R24, 1.175494350822287508e-38 ;  /* 0x0080000018188820 */ /* 0x001fe20000400000 */
[----:B------:R-:W-:Y:S06]  /*31c0*/  BRA `(.L_x_29031) ;  /* 0x0000000800207947 */ /* 0x000fec0003800000 */
.L_x_29044:
        /* <DEDUP_REMOVED lines=25> */
.L_x_29047:
        /* <DEDUP_REMOVED lines=13> */
.L_x_29046:
[----:B------:R-:W2:Y:S02]  /*3430*/  LDG.E.U16 R4, desc[UR36][R4.64] ;  /* 0x0000002404047981 */ /* 0x000ea4000c1e1500 */
[----:B--2---:R-:W-:Y:S01]  /*3440*/  IMAD.U32 R24, R4, 0x10000, RZ ;  /* 0x0001000004187824 */ /* 0x004fe200078e00ff */
[----:B------:R-:W-:Y:S06]  /*3450*/  BRA `(.L_x_29031) ;  /* 0x00000004007c7947 */ /* 0x000fec0003800000 */
.L_x_29043:
        /* <DEDUP_REMOVED lines=11> */
.L_x_29050:
        /* <DEDUP_REMOVED lines=19> */
.L_x_29052:
[----:B------:R-:W-:Y:S05]  /*3640*/  BSYNC.RECONVERGENT B0 ;  /* 0x0000000000007941 */ /* 0x000fea0003800200 */
.L_x_29051:
[----:B------:R-:W-:Y:S01]  /*3650*/  IMAD.SHL.U32 R0, R0, 0x100000, RZ ;  /* 0x0010000000007824 */ /* 0x000fe200078e00ff */
[----:B------:R-:W-:-:S04]  /*3660*/  LEA R3, R3, 0x3b800000, 0x17 ;  /* 0x3b80000003037811 */ /* 0x000fc800078eb8ff */
[----:B------:R-:W-:Y:S01]  /*3670*/  LOP3.LUT R24, R3, R0, R7, 0xfe, !PT ;  /* 0x0000000003187212 */ /* 0x000fe200078efe07 */
[----:B------:R-:W-:Y:S06]  /*3680*/  BRA `(.L_x_29031) ;  /* 0x0000000000f07947 */ /* 0x000fec0003800000 */
.L_x_29049:
        /* <DEDUP_REMOVED lines=19> */
.L_x_29054:
[----:B------:R-:W-:Y:S05]  /*37c0*/  BSYNC.RECONVERGENT B0 ;  /* 0x0000000000007941 */ /* 0x000fea0003800200 */
.L_x_29053:
[----:B------:R-:W-:Y:S01]  /*37d0*/  IMAD.SHL.U32 R0, R0, 0x200000, RZ ;  /* 0x0020000000007824 */ /* 0x000fe200078e00ff */
[----:B------:R-:W-:-:S04]  /*37e0*/  LEA R3, R3, 0x37800000, 0x17 ;  /* 0x3780000003037811 */ /* 0x000fc800078eb8ff */
[----:B------:R-:W-:Y:S01]  /*37f0*/  LOP3.LUT R24, R3, R0, R7, 0xfe, !PT ;  /* 0x0000000003187212 */ /* 0x000fe200078efe07 */
[----:B------:R-:W-:Y:S06]  /*3800*/  BRA `(.L_x_29031) ;  /* 0x0000000000907947 */ /* 0x000fec0003800000 */
.L_x_29048:
        /* <DEDUP_REMOVED lines=14> */
.L_x_29036:
        /* <DEDUP_REMOVED lines=16> */
.L_x_29057:
[----:B------:R-:W-:Y:S05]  /*39f0*/  BRA `(.L_x_29031) ;  /* 0x0000000000147947 */ /* 0x000fea0003800000 */
.L_x_29056:
[----:B------:R-:W2:Y:S02]  /*3a00*/  LDG.E.64 R24, desc[UR36][R4.64] ;  /* 0x0000002404187981 */ /* 0x000ea4000c1e1b00 */
[----:B--2---:R0:W2:Y:S01]  /*3a10*/  I2F.U64 R24, R24 ;  /* 0x0000001800187312 */ /* 0x0040a20000301000 */
[----:B------:R-:W-:Y:S05]  /*3a20*/  BRA `(.L_x_29031) ;  /* 0x0000000000087947 */ /* 0x000fea0003800000 */
.L_x_29055:
[----:B------:R-:W2:Y:S02]  /*3a30*/  LDG.E R4, desc[UR36][R4.64] ;  /* 0x0000002404047981 */ /* 0x000ea4000c1e1900 */
[----:B--2---:R-:W-:-:S07]  /*3a40*/  I2FP.F32.U32 R24, R4 ;  /* 0x0000000400187245 */ /* 0x004fce0000201000 */
.L_x_29031:
[----:B------:R-:W-:Y:S05]  /*3a50*/  BSYNC.RECONVERGENT B6 ;  /* 0x0000000000067941 */ /* 0x000fea0003800200 */
.L_x_29030:
[----:B------:R-:W0:Y:S01]  /*3a60*/  LDC R3, c[0x0][0x388] ;  /* 0x0000e200ff037b82 */ /* 0x000e220000000800 */
[----:B------:R-:W-:Y:S01]  /*3a70*/  BSSY.RECONVERGENT B0, `(.L_x_29058) ;  /* 0x00000d7000007945 */ /* 0x000fe20003800200 */
[C---:B0-----:R-:W-:Y:S02]  /*3a80*/  LOP3.LUT P0, RZ, R3.reuse, 0x7f800000, RZ, 0xc0, !PT ;  /* 0x7f80000003ff7812 */ /* 0x041fe4000780c0ff */
[----:B------:R-:W-:-:S04]  /*3a90*/  LOP3.LUT R0, R3, 0x80000000, RZ, 0xc0, !PT ;  /* 0x8000000003007812 */ /* 0x000fc800078ec0ff */
[----:B------:R-:W-:-:S04]  /*3aa0*/  SEL R0, R0, R3, !P0 ;  /* 0x0000000300007207 */ /* 0x000fc80004000000 */
[----:B------:R-:W-:-:S13]  /*3ab0*/  LOP3.LUT P0, RZ, R0, 0x7fffffff, RZ, 0xc0, !PT ;  /* 0x7fffffff00ff7812 */ /* 0x000fda000780c0ff */
[----:B------:R-:W-:Y:S05]  /*3ac0*/  @P0 BRA `(.L_x_29059) ;  /* 0x0000000400180947 */ /* 0x000fea0003800000 */
[----:B------:R-:W-:Y:S01]  /*3ad0*/  ISETP.GE.AND P4, PT, R17, R26, PT ;  /* 0x0000001a1100720c */ /* 0x000fe20003f86270 */
[----:B------:R-:W-:-:S12]  /*3ae0*/  BSSY.RECONVERGENT B1, `(.L_x_29060) ;  /* 0x000000f000017945 */ /* 0x000fd80003800200 */
[----:B------:R-:W-:Y:S05]  /*3af0*/  @P4 BRA `(.L_x_29061) ;  /* 0x0000000000344947 */ /* 0x000fea0003800000 */
[----:B------:R-:W-:Y:S02]  /*3b00*/  FSETP.NAN.FTZ.AND P0, PT, |R3|, |R3|, PT ;  /* 0x400000030300720b */ /* 0x000fe40003f18200 */
[C---:B-1-3-5:R-:W-:Y:S02]  /*3b10*/  FSETP.NAN.FTZ.AND P1, PT, |R16|.reuse, |R16|, PT ;  /* 0x400000101000720b */ /* 0x06afe40003f38200 */
[C---:B------:R-:W-:Y:S02]  /*3b20*/  LOP3.LUT P2, RZ, R16.reuse, 0x7f800000, RZ, 0xc0, !PT ;  /* 0x7f80000010ff7812 */ /* 0x040fe4000784c0ff */
[----:B------:R-:W-:Y:S02]  /*3b30*/  PLOP3.LUT P0, PT, P0, P1, PT, 0xf8, 0x8f ;  /* 0x00000000008f781c */ /* 0x000fe40000703f70 */
[----:B--2---:R-:W-:-:S04]  /*3b40*/  LOP3.LUT R5, R16, 0x80000000, RZ, 0xc0, !PT ;  /* 0x8000000010057812 */ /* 0x004fc800078ec0ff */
[----:B------:R-:W-:-:S07]  /*3b50*/  SEL R0, R5, R16, !P2 ;  /* 0x0000001005007207 */ /* 0x000fce0005000000 */
[----:B------:R-:W-:Y:S05]  /*3b60*/  @P0 BRA `(.L_x_29062) ;  /* 0x0000000000140947 */ /* 0x000fea0003800000 */
[----:B------:R-:W-:-:S13]  /*3b70*/  LOP3.LUT P0, RZ, R0, 0x7fffffff, RZ, 0xc0, !PT ;  /* 0x7fffffff00ff7812 */ /* 0x000fda000780c0ff */
[----:B------:R-:W-:-:S05]  /*3b80*/  @P0 IMAD.MOV.U32 R5, RZ, RZ, 0x800000 ;  /* 0x00800000ff050424 */ /* 0x000fca00078e00ff */
[----:B----4-:R-:W-:Y:S01]  /*3b90*/  @P0 LOP3.LUT R4, R5, 0x80000000, R16, 0xb8, !PT ;  /* 0x8000000005040812 */ /* 0x010fe200078eb810 */
[----:B------:R-:W-:Y:S01]  /*3ba0*/  @!P0 IMAD.MOV.U32 R4, RZ, RZ, R0 ;  /* 0x000000ffff048224 */ /* 0x000fe200078e0000 */
[----:B------:R-:W-:Y:S06]  /*3bb0*/  BRA `(.L_x_29061) ;  /* 0x0000000000047947 */ /* 0x000fec0003800000 */
.L_x_29062:
[----:B----4-:R-:W-:-:S07]  /*3bc0*/  FADD.FTZ R4, R16, R3 ;  /* 0x0000000310047221 */ /* 0x010fce0000010000 */
.L_x_29061:
[----:B------:R-:W-:Y:S05]  /*3bd0*/  BSYNC.RECONVERGENT B1 ;  /* 0x0000000000017941 */ /* 0x000fea0003800200 */
.L_x_29060:
[----:B--2---:R-:W-:Y:S01]  /*3be0*/  VIADD R5, R17, 0x80 ;  /* 0x0000008011057836 */ /* 0x004fe20000000000 */
        /* <DEDUP_REMOVED lines=10> */
[----:B------:R-:W-:-:S13]  /*3c90*/  LOP3.LUT P0, RZ, R5, 0x7fffffff, RZ, 0xc0, !PT ;  /* 0x7fffffff05ff7812 */ /* 0x000fda000780c0ff */
[----:B------:R-:W-:-:S05]  /*3ca0*/  @P0 IMAD.MOV.U32 R7, RZ, RZ, 0x800000 ;  /* 0x00800000ff070424 */ /* 0x000fca00078e00ff */
[----:B------:R-:W-:Y:S01]  /*3cb0*/  @P0 LOP3.LUT R18, R7, 0x80000000, R18, 0xb8, !PT ;  /* 0x8000000007120812 */ /* 0x000fe200078eb812 */
[----:B------:R-:W-:Y:S01]  /*3cc0*/  @!P0 IMAD.MOV.U32 R18, RZ, RZ, R5 ;  /* 0x000000ffff128224 */ /* 0x000fe200078e0005 */
[----:B------:R-:W-:Y:S06]  /*3cd0*/  BRA `(.L_x_29064) ;  /* 0x0000000000047947 */ /* 0x000fec0003800000 */
.L_x_29065:
[----:B------:R-:W-:-:S07]  /*3ce0*/  FADD.FTZ R18, R18, R3 ;  /* 0x0000000312127221 */ /* 0x000fce0000010000 */
.L_x_29064:
[----:B------:R-:W-:Y:S05]  /*3cf0*/  BSYNC.RECONVERGENT B1 ;  /* 0x0000000000017941 */ /* 0x000fea0003800200 */
.L_x_29063:
        /* <DEDUP_REMOVED lines=16> */
.L_x_29068:
[----:B------:R-:W-:-:S07]  /*3e00*/  FADD.FTZ R22, R22, R3 ;  /* 0x0000000316167221 */ /* 0x000fce0000010000 */
.L_x_29067:
[----:B------:R-:W-:Y:S05]  /*3e10*/  BSYNC.RECONVERGENT B1 ;  /* 0x0000000000017941 */ /* 0x000fea0003800200 */
.L_x_29066:
[----:B------:R-:W-:-:S05]  /*3e20*/  VIADD R5, R17, 0x180 ;  /* 0x0000018011057836 */ /* 0x000fca0000000000 */
        /* <DEDUP_REMOVED lines=14> */
.L_x_29070:
[----:B------:R-:W-:Y:S01]  /*3f10*/  FADD.FTZ R24, R24, R3 ;  /* 0x0000000318187221 */ /* 0x000fe20000010000 */
[----:B------:R-:W-:Y:S06]  /*3f20*/  BRA `(.L_x_29069) ;  /* 0x00000008002c7947 */ /* 0x000fec0003800000 */
.L_x_29059:
[----:B------:R-:W-:Y:S01]  /*3f30*/  ISETP.GE.AND P4, PT, R17, R26, PT ;  /* 0x0000001a1100720c */ /* 0x000fe20003f86270 */
[----:B------:R-:W-:-:S12]  /*3f40*/  BSSY.RECONVERGENT B1, `(.L_x_29071) ;  /* 0x000001f000017945 */ /* 0x000fd80003800200 */
        /* <DEDUP_REMOVED lines=9> */
[----:B------:R-:W-:-:S13]  /*3fe0*/  LOP3.LUT P0, RZ, R5, 0x7fffffff, R0, 0xc8, !PT ;  /* 0x7fffffff05ff7812 */ /* 0x000fda000780c800 */
[----:B------:R-:W-:Y:S01]  /*3ff0*/  @!P0 IMAD.MOV.U32 R4, RZ, RZ, R5 ;  /* 0x000000ffff048224 */ /* 0x000fe200078e0005 */
[----:B------:R-:W-:Y:S06]  /*4000*/  @!P0 BRA `(.L_x_29072) ;  /* 0x0000000000488947 */ /* 0x000fec0003800000 */
[-C--:B------:R-:W-:Y:S01]  /*4010*/  FSETP.GT.FTZ.AND P3, PT, R16, R3.reuse, PT ;  /* 0x000000031000720b */ /* 0x080fe20003f74000 */
[----:B------:R-:W-:Y:S01]  /*4020*/  VIADD R4, R0, 0xffffffff ;  /* 0xffffffff00047836 */ /* 0x000fe20000000000 */
[C---:B------:R-:W-:Y:S02]  /*4030*/  FSETP.GEU.FTZ.AND P0, PT, R3.reuse, RZ, PT ;  /* 0x000000ff0300720b */ /* 0x040fe40003f1e000 */
[----:B------:R-:W-:Y:S02]  /*4040*/  FSETP.GT.FTZ.AND P1, PT, R3, RZ, PT ;  /* 0x000000ff0300720b */ /* 0x000fe40003f34000 */
[----:B------:R-:W-:Y:S02]  /*4050*/  PLOP3.LUT P5, PT, P0, P3, PT, 0x8, 0x80 ;  /* 0x000000000080781c */ /* 0x000fe400007a6170 */
[----:B------:R-:W-:Y:S02]  /*4060*/  PLOP3.LUT P3, PT, P1, P3, PT, 0x80, 0x8 ;  /* 0x000000000008781c */ /* 0x000fe40000f67070 */
[----:B------:R-:W-:-:S04]  /*4070*/  FSETP.GEU.FTZ.AND P2, PT, R16, R3, PT ;  /* 0x000000031000720b */ /* 0x000fc80003f5e000 */
        /* <DEDUP_REMOVED lines=11> */
.L_x_29072:
[----:B------:R-:W-:Y:S05]  /*4130*/  BSYNC.RECONVERGENT B1 ;  /* 0x0000000000017941 */ /* 0x000fea0003800200 */
.L_x_29071:
        /* <DEDUP_REMOVED lines=32> */
.L_x_29076:
[----:B------:R-:W-:Y:S01]  /*4340*/  IMAD.MOV.U32 R18, RZ, RZ, R5 ;  /* 0x000000ffff127224 */ /* 0x000fe200078e0005 */
[----:B------:R-:W-:Y:S06]  /*4350*/  BRA `(.L_x_29074) ;  /* 0x0000000000047947 */ /* 0x000fec0003800000 */
.L_x_29075:
[----:B------:R-:W-:-:S07]  /*4360*/  FADD.FTZ R18, R18, R3 ;  /* 0x0000000312127221 */ /* 0x000fce0000010000 */
.L_x_29074:
[----:B------:R-:W-:Y:S05]  /*4370*/  BSYNC.RECONVERGENT B1 ;  /* 0x0000000000017941 */ /* 0x000fea0003800200 */
.L_x_29073:
        /* <DEDUP_REMOVED lines=32> */
.L_x_29080:
[----:B------:R-:W-:Y:S01]  /*4580*/  IMAD.MOV.U32 R22, RZ, RZ, R5 ;  /* 0x000000ffff167224 */ /* 0x000fe200078e0005 */
[----:B------:R-:W-:Y:S06]  /*4590*/  BRA `(.L_x_29078) ;  /* 0x0000000000047947 */ /* 0x000fec0003800000 */
.L_x_29079:
[----:B------:R-:W-:-:S07]  /*45a0*/  FADD.FTZ R22, R22, R3 ;  /* 0x0000000316167221 */ /* 0x000fce0000010000 */
.L_x_29078:
[----:B------:R-:W-:Y:S05]  /*45b0*/  BSYNC.RECONVERGENT B1 ;  /* 0x0000000000017941 */ /* 0x000fea0003800200 */
.L_x_29077:
        /* <DEDUP_REMOVED lines=12> */
[C---:B------:R-:W-:Y:S01]  /*4680*/  FSETP.GEU.FTZ.AND P0, PT, R3.reuse, RZ, PT ;  /* 0x000000ff0300720b */ /* 0x040fe20003f1e000 */
[----:B------:R-:W-:Y:S01]  /*4690*/  VIADD R5, R0, 0xffffffff ;  /* 0xffffffff00057836 */ /* 0x000fe20000000000 */
[CC--:B------:R-:W-:Y:S02]  /*46a0*/  FSETP.GT.FTZ.AND P3, PT, R24.reuse, R3.reuse, PT ;  /* 0x000000031800720b */ /* 0x0c0fe40003f74000 */
        /* <DEDUP_REMOVED lines=16> */
.L_x_29082:
[----:B------:R-:W-:Y:S01]  /*47b0*/  IMAD.MOV.U32 R24, RZ, RZ, R5 ;  /* 0x000000ffff187224 */ /* 0x000fe200078e0005 */
[----:B------:R-:W-:Y:S06]  /*47c0*/  BRA `(.L_x_29069) ;  /* 0x0000000000047947 */ /* 0x000fec0003800000 */
.L_x_29081:
[----:B------:R-:W-:-:S07]  /*47d0*/  FADD.FTZ R24, R24, R3 ;  /* 0x0000000318187221 */ /* 0x000fce0000010000 */
.L_x_29069:
[----:B------:R-:W-:Y:S05]  /*47e0*/  BSYNC.RECONVERGENT B0 ;  /* 0x0000000000007941 */ /* 0x000fea0003800200 */
.L_x_29058:
[----:B-1-3-5:R-:W0:Y:S01]  /*47f0*/  LDC.U8 R16, c[0x0][0x3ac] ;  /* 0x0000eb00ff107b82 */ /* 0x02ae220000000000 */
        /* <DEDUP_REMOVED lines=23> */
.L_x_29088:
[----:B----4-:R-:W0:Y:S02]  /*4970*/  F2I.S64.TRUNC R4, R4 ;  /* 0x0000000400047311 */ /* 0x010e24000020d900 */
[----:B0-----:R-:W-:-:S05]  /*4980*/  IMAD.MOV.U32 R3, RZ, RZ, R4 ;  /* 0x000000ffff037224 */ /* 0x001fca00078e0004 */
[----:B------:R0:W-:Y:S01]  /*4990*/  STG.E.U8 desc[UR36][R8.64], R3 ;  /* 0x0000000308007986 */ /* 0x0001e2000c101124 */
[----:B------:R-:W-:Y:S05]  /*49a0*/  BRA `(.L_x_29090) ;  /* 0x0000000c002c7947 */ /* 0x000fea0003800000 */
.L_x_29087:
[----:B------:R-:W-:-:S13]  /*49b0*/  ISETP.NE.AND P0, PT, R0, 0x2, PT ;  /* 0x000000020000780c */ /* 0x000fda0003f05270 */
[----:B------:R-:W-:Y:S05]  /*49c0*/  @!P0 BRA `(.L_x_29091) ;  /* 0x0000000000288947 */ /* 0x000fea0003800000 */
[----:B------:R-:W-:-:S13]  /*49d0*/  ISETP.NE.AND P0, PT, R0, 0x3, PT ;  /* 0x000000030000780c */ /* 0x000fda0003f05270 */
[----:B------:R-:W-:Y:S05]  /*49e0*/  @!P0 BRA `(.L_x_29092) ;  /* 0x0000000000148947 */ /* 0x000fea0003800000 */
[----:B------:R-:W-:-:S13]  /*49f0*/  ISETP.NE.AND P0, PT, R0, 0x4, PT ;  /* 0x000000040000780c */ /* 0x000fda0003f05270 */
[----:B------:R-:W-:Y:S05]  /*4a00*/  @P0 BRA `(.L_x_29089) ;  /* 0x0000000800800947 */ /* 0x000fea0003800000 */
[----:B----4-:R-:W0:Y:S02]  /*4a10*/  F2I.S64.TRUNC R4, R4 ;  /* 0x0000000400047311 */ /* 0x010e24000020d900 */
[----:B0-----:R0:W-:Y:S01]  /*4a20*/  STG.E.64 desc[UR36][R8.64], R4 ;  /* 0x0000000408007986 */ /* 0x0011e2000c101b24 */
[----:B------:R-:W-:Y:S05]  /*4a30*/  BRA `(.L_x_29090) ;  /* 0x0000000c00087947 */ /* 0x000fea0003800000 */
.L_x_29092:
[----:B------:R-:W0:Y:S02]  /*4a40*/  F2I.FTZ.TRUNC.NTZ R3, R4 ;  /* 0x0000000400037305 */ /* 0x000e24000021f100 */
[----:B0-----:R0:W-:Y:S01]  /*4a50*/  STG.E desc[UR36][R8.64], R3 ;  /* 0x0000000308007986 */ /* 0x0011e2000c101924 */
[----:B------:R-:W-:Y:S05]  /*4a60*/  BRA `(.L_x_29090) ;  /* 0x0000000800fc7947 */ /* 0x000fea0003800000 */
.L_x_29091:
[----:B------:R-:W0:Y:S02]  /*4a70*/  F2I.FTZ.TRUNC.NTZ R3, R4 ;  /* 0x0000000400037305 */ /* 0x000e24000021f100 */
[----:B0-----:R0:W-:Y:S01]  /*4a80*/  STG.E.U16 desc[UR36][R8.64], R3 ;  /* 0x0000000308007986 */ /* 0x0011e2000c101524 */
[----:B------:R-:W-:Y:S05]  /*4a90*/  BRA `(.L_x_29090) ;  /* 0x0000000800f07947 */ /* 0x000fea0003800000 */
.L_x_29086:
        /* <DEDUP_REMOVED lines=8> */
.L_x_29094:
[----:B----4-:R-:W-:-:S05]  /*4b20*/  F2FP.F16.F32.PACK_AB R4, RZ, R4 ;  /* 0x00000004ff04723e */ /* 0x010fca00000000ff */
[----:B------:R0:W-:Y:S01]  /*4b30*/  STG.E.U16 desc[UR36][R8.64], R4 ;  /* 0x0000000408007986 */ /* 0x0001e2000c101524 */
[----:B------:R-:W-:Y:S05]  /*4b40*/  BRA `(.L_x_29090) ;  /* 0x0000000800c47947 */ /* 0x000fea0003800000 */
.L_x_29093:
        /* <DEDUP_REMOVED lines=9> */
.L_x_29096:
[----:B------:R-:W-:-:S04]  /*4be0*/  F2FP.F16.F32.PACK_AB R3, RZ, R4 ;  /* 0x00000004ff03723e */ /* 0x000fc800000000ff */
[----:B------:R-:W-:-:S05]  /*4bf0*/  PRMT R3, R3, 0x5410, RZ ;  /* 0x0000541003037816 */ /* 0x000fca00000000ff */
[----:B------:R0:W-:Y:S01]  /*4c00*/  STG.E desc[UR36][R8.64], R3 ;  /* 0x0000000308007986 */ /* 0x0001e2000c101924 */
[----:B------:R-:W-:Y:S05]  /*4c10*/  BRA `(.L_x_29090) ;  /* 0x0000000800907947 */ /* 0x000fea0003800000 */
.L_x_29095:
[----:B----4-:R-:W-:-:S06]  /*4c20*/  FMUL.FTZ R4, R4, 1 ;  /* 0x3f80000004047820 */ /* 0x010fcc0000410000 */
[----:B------:R-:W0:Y:S02]  /*4c30*/  F2F.F64.F32 R4, R4 ;  /* 0x0000000400047310 */ /* 0x000e240000201800 */
[----:B0-----:R0:W-:Y:S01]  /*4c40*/  STG.E.64 desc[UR36][R8.64], R4 ;  /* 0x0000000408007986 */ /* 0x0011e2000c101b24 */
[----:B------:R-:W-:Y:S05]  /*4c50*/  BRA `(.L_x_29090) ;  /* 0x0000000800807947 */ /* 0x000fea0003800000 */
.L_x_29085:
        /* <DEDUP_REMOVED lines=12> */
.L_x_29099:
[----:B----4-:R-:W-:Y:S01]  /*4d20*/  FMUL.FTZ R4, R4, 1 ;  /* 0x3f80000004047820 */ /* 0x010fe20000410000 */
[----:B------:R-:W-:-:S05]  /*4d30*/  CS2R R6, SRZ ;  /* 0x0000000000067805 */ /* 0x000fca000001ff00 */
[----:B------:R-:W0:Y:S02]  /*4d40*/  F2F.F64.F32 R4, R4 ;  /* 0x0000000400047310 */ /* 0x000e240000201800 */
[----:B0-----:R0:W-:Y:S01]  /*4d50*/  STG.E.128 desc[UR36][R8.64], R4 ;  /* 0x0000000408007986 */ /* 0x0011e2000c101d24 */
[----:B------:R-:W-:Y:S05]  /*4d60*/  BRA `(.L_x_29090) ;  /* 0x00000008003c7947 */ /* 0x000fea0003800000 */
.L_x_29098:
        /* <DEDUP_REMOVED lines=18> */
.L_x_29103:
[----:B------:R-:W-:Y:S05]  /*4e90*/  BSYNC.RECONVERGENT B0 ;  /* 0x0000000000007941 */ /* 0x000fea0003800200 */
.L_x_29102:
[----:B------:R-:W-:-:S05]  /*4ea0*/  LOP3.LUT R5, R0, 0x80, R5, 0xf8, !PT ;  /* 0x0000008000057812 */ /* 0x000fca00078ef805 */
[----:B------:R0:W-:Y:S01]  /*4eb0*/  STG.E.U8 desc[UR36][R8.64], R5 ;  /* 0x0000000508007986 */ /* 0x0001e2000c101124 */
[----:B------:R-:W-:Y:S05]  /*4ec0*/  BRA `(.L_x_29090) ;  /* 0x0000000400e47947 */ /* 0x000fea0003800000 */
.L_x_29101:
        /* <DEDUP_REMOVED lines=14> */
.L_x_29105:
[----:B------:R-:W-:Y:S05]  /*4fb0*/  BSYNC.RECONVERGENT B0 ;  /* 0x0000000000007941 */ /* 0x000fea0003800200 */
.L_x_29104:
[----:B------:R-:W-:-:S05]  /*4fc0*/  LOP3.LUT R3, R0, 0x80, R7, 0xf8, !PT ;  /* 0x0000008000037812 */ /* 0x000fca00078ef807 */
[----:B------:R0:W-:Y:S01]  /*4fd0*/  STG.E.U8 desc[UR36][R8.64], R3 ;  /* 0x0000000308007986 */ /* 0x0001e2000c101124 */
[----:B------:R-:W-:Y:S05]  /*4fe0*/  BRA `(.L_x_29090) ;  /* 0x00000004009c7947 */ /* 0x000fea0003800000 */
.L_x_29100:
[----:B----4-:R-:W-:-:S05]  /*4ff0*/  F2FP.BF16.F32.PACK_AB R4, RZ, R4 ;  /* 0x00000004ff04723e */ /* 0x010fca00000010ff */
[----:B------:R0:W-:Y:S01]  /*5000*/  STG.E.U16 desc[UR36][R8.64], R4 ;  /* 0x0000000408007986 */ /* 0x0001e2000c101524 */
[----:B------:R-:W-:Y:S05]  /*5010*/  BRA `(.L_x_29090) ;  /* 0x0000000400907947 */ /* 0x000fea0003800000 */
.L_x_29097:
        /* <DEDUP_REMOVED lines=11> */
.L_x_29108:
        /* <DEDUP_REMOVED lines=12> */
.L_x_29111:
[----:B------:R-:W-:-:S04]  /*5190*/  SHF.R.U32.HI R0, RZ, 0x14, R4 ;  /* 0x00000014ff007819 */ /* 0x000fc80000011604 */
[----:B------:R-:W-:-:S04]  /*51a0*/  LOP3.LUT R3, R0, 0x1, RZ, 0xc0, !PT ;  /* 0x0000000100037812 */ /* 0x000fc800078ec0ff */
[----:B------:R-:W-:-:S04]  /*51b0*/  IADD3 R0, PT, PT, R4, 0x487ffff, R3 ;  /* 0x0487ffff04007810 */ /* 0x000fc80007ffe003 */
[----:B------:R-:W-:-:S04]  /*51c0*/  SHF.R.U32.HI R0, RZ, 0x14, R0 ;  /* 0x00000014ff007819 */ /* 0x000fc80000011600 */
[----:B------:R-:W-:-:S07]  /*51d0*/  LOP3.LUT R3, R0, 0xff, RZ, 0xc0, !PT ;  /* 0x000000ff00037812 */ /* 0x000fce00078ec0ff */
.L_x_29112:
[----:B----4-:R-:W-:-:S04]  /*51e0*/  SHF.R.U32.HI R4, RZ, 0x18, R4 ;  /* 0x00000018ff047819 */ /* 0x010fc80000011604 */
[----:B------:R-:W-:-:S04]  /*51f0*/  LOP3.LUT R3, R3, 0x80, R4, 0xf8, !PT ;  /* 0x0000008003037812 */ /* 0x000fc800078ef804 */
[----:B------:R-:W-:-:S07]  /*5200*/  PRMT R0, R3, 0x7610, R0 ;  /* 0x0000761003007816 */ /* 0x000fce0000000000 */
.L_x_29110:
[----:B------:R-:W-:Y:S05]  /*5210*/  BSYNC.RECONVERGENT B0 ;  /* 0x0000000000007941 */ /* 0x000fea0003800200 */
.L_x_29109:
[----:B------:R3:W-:Y:S01]  /*5220*/  STG.E.U8 desc[UR36][R8.64], R0 ;  /* 0x0000000008007986 */ /* 0x0007e2000c101124 */
[----:B------:R-:W-:Y:S05]  /*5230*/  BRA `(.L_x_29090) ;  /* 0x0000000400087947 */ /* 0x000fea0003800000 */
.L_x_29107:
        /* <DEDUP_REMOVED lines=12> */
.L_x_29115:
[----:B------:R-:W-:-:S04]  /*5300*/  SHF.R.U32.HI R0, RZ, 0x15, R4 ;  /* 0x00000015ff007819 */ /* 0x000fc80000011604 */
[----:B------:R-:W-:-:S04]  /*5310*/  LOP3.LUT R3, R0, 0x1, RZ, 0xc0, !PT ;  /* 0x0000000100037812 */ /* 0x000fc800078ec0ff */
[----:B------:R-:W-:-:S04]  /*5320*/  IADD3 R0, PT, PT, R4, 0x88fffff, R3 ;  /* 0x088fffff04007810 */ /* 0x000fc80007ffe003 */
[----:B------:R-:W-:-:S04]  /*5330*/  SHF.R.U32.HI R0, RZ, 0x15, R0 ;  /* 0x00000015ff007819 */ /* 0x000fc80000011600 */
[----:B------:R-:W-:-:S07]  /*5340*/  LOP3.LUT R3, R0, 0xff, RZ, 0xc0, !PT ;  /* 0x000000ff00037812 */ /* 0x000fce00078ec0ff */
.L_x_29116:
[----:B----4-:R-:W-:-:S04]  /*5350*/  SHF.R.U32.HI R4, RZ, 0x18, R4 ;  /* 0x00000018ff047819 */ /* 0x010fc80000011604 */
[----:B------:R-:W-:-:S04]  /*5360*/  LOP3.LUT R3, R3, 0x80, R4, 0xf8, !PT ;  /* 0x0000008003037812 */ /* 0x000fc800078ef804 */
[----:B------:R-:W-:-:S07]  /*5370*/  PRMT R0, R3, 0x7610, R0 ;  /* 0x0000761003007816 */ /* 0x000fce0000000000 */
.L_x_29114:
[----:B------:R-:W-:Y:S05]  /*5380*/  BSYNC.RECONVERGENT B0 ;  /* 0x0000000000007941 */ /* 0x000fea0003800200 */
.L_x_29113:
[----:B------:R0:W-:Y:S01]  /*5390*/  STG.E.U8 desc[UR36][R8.64], R0 ;  /* 0x0000000008007986 */ /* 0x0001e2000c101124 */
[----:B------:R-:W-:Y:S05]  /*53a0*/  BRA `(.L_x_29090) ;  /* 0x0000000000ac7947 */ /* 0x000fea0003800000 */
.L_x_29106:
[----:B------:R-:W-:-:S13]  /*53b0*/  ISETP.NE.AND P0, PT, R0, 0x1c, PT ;  /* 0x0000001c0000780c */ /* 0x000fda0003f05270 */
[----:B------:R-:W-:Y:S05]  /*53c0*/  @!P0 BRA `(.L_x_29117) ;  /* 0x00000000009c8947 */ /* 0x000fea0003800000 */
[----:B------:R-:W-:-:S13]  /*53d0*/  ISETP.NE.AND P0, PT, R0, 0x1d, PT ;  /* 0x0000001d0000780c */ /* 0x000fda0003f05270 */
[----:B------:R-:W-:Y:S05]  /*53e0*/  @!P0 BRA `(.L_x_29118) ;  /* 0x0000000000888947 */ /* 0x000fea0003800000 */
[----:B------:R-:W-:-:S13]  /*53f0*/  ISETP.NE.AND P0, PT, R0, 0x2c, PT ;  /* 0x0000002c0000780c */ /* 0x000fda0003f05270 */
[----:B------:R-:W-:Y:S05]  /*5400*/  @!P0 BRA `(.L_x_29119) ;  /* 0x0000000000448947 */ /* 0x000fea0003800000 */
.L_x_29089:
[----:B------:R-:W-:Y:S01]  /*5410*/  MOV R14, 0x0 ;  /* 0x00000000000e7802 */ /* 0x000fe20000000f00 */
[----:B------:R-:W4:Y:S01]  /*5420*/  LDCU.64 UR6, c[0x4][0x188] ;  /* 0x01003100ff0677ac */ /* 0x000f220008000a00 */
[----:B------:R-:W-:Y:S02]  /*5430*/  IMAD.MOV.U32 R8, RZ, RZ, 0x65 ;  /* 0x00000065ff087424 */ /* 0x000fe400078e00ff */
[----:B------:R-:W-:Y:S01]  /*5440*/  IMAD.MOV.U32 R12, RZ, RZ, 0x1 ;  /* 0x00000001ff0c7424 */ /* 0x000fe200078e00ff */
[----:B------:R-:W0:Y:S01]  /*5450*/  LDCU.64 UR8, c[0x4][0x190] ;  /* 0x01003200ff0877ac */ /* 0x000e220008000a00 */
[----:B------:R-:W1:Y:S01]  /*5460*/  LDC.64 R14, c[0x4][R14] ;  /* 0x010000000e0e7b82 */ /* 0x000e620000000a00 */
[----:B------:R-:W-:Y:S01]  /*5470*/  IMAD.MOV.U32 R13, RZ, RZ, RZ ;  /* 0x000000ffff0d7224 */ /* 0x000fe200078e00ff */
[----:B------:R-:W2:Y:S01]  /*5480*/  LDCU.64 UR4, c[0x4][0x20] ;  /* 0x01000400ff0477ac */ /* 0x000ea20008000a00 */
[----:B----4-:R-:W-:Y:S02]  /*5490*/  IMAD.U32 R4, RZ, RZ, UR6 ;  /* 0x00000006ff047e24 */ /* 0x010fe4000f8e00ff */
[----:B------:R-:W-:-:S02]  /*54a0*/  IMAD.U32 R5, RZ, RZ, UR7 ;  /* 0x00000007ff057e24 */ /* 0x000fc4000f8e00ff */
[----:B0-----:R-:W-:Y:S02]  /*54b0*/  IMAD.U32 R6, RZ, RZ, UR8 ;  /* 0x00000008ff067e24 */ /* 0x001fe4000f8e00ff */
[----:B------:R-:W-:Y:S02]  /*54c0*/  IMAD.U32 R7, RZ, RZ, UR9 ;  /* 0x00000009ff077e24 */ /* 0x000fe4000f8e00ff */
[----:B--2---:R-:W-:Y:S02]  /*54d0*/  IMAD.U32 R10, RZ, RZ, UR4 ;  /* 0x00000004ff0a7e24 */ /* 0x004fe4000f8e00ff */
[----:B------:R-:W-:-:S07]  /*54e0*/  IMAD.U32 R11, RZ, RZ, UR5 ;  /* 0x00000005ff0b7e24 */ /* 0x000fce000f8e00ff */
[----:B------:R-:W-:-:S07]  /*54f0*/  LEPC R20, `(.L_x_29120) ;  /* 0x000000001014794e */ /* 0x000fce0000000000 */
[----:B-1----:R-:W-:Y:S05]  /*5500*/  CALL.ABS.NOINC R14 ;  /* 0x000000000e007343 */ /* 0x002fea0003c00000 */
.L_x_29120:
[----:B------:R-:W-:Y:S05]  /*5510*/  BRA `(.L_x_29090) ;  /* 0x0000000000507947 */ /* 0x000fea0003800000 */
.L_x_29119:
        /* <DEDUP_REMOVED lines=15> */
.L_x_29118:
[----:B----4-:R-:W0:Y:S02]  /*5610*/  F2I.U64.TRUNC R4, R4 ;  /* 0x0000000400047311 */ /* 0x010e24000020d800 */
[----:B0-----:R1:W-:Y:S01]  /*5620*/  STG.E.64 desc[UR36][R8.64], R4 ;  /* 0x0000000408007986 */ /* 0x0013e2000c101b24 */
[----:B------:R-:W-:Y:S05]  /*5630*/  BRA `(.L_x_29090) ;  /* 0x0000000000087947 */ /* 0x000fea0003800000 */
.L_x_29117:
[----:B------:R-:W0:Y:S02]  /*5640*/  F2I.FTZ.U32.TRUNC.NTZ R3, R4 ;  /* 0x0000000400037305 */ /* 0x000e24000021f000 */
[----:B0-----:R0:W-:Y:S02]  /*5650*/  STG.E desc[UR36][R8.64], R3 ;  /* 0x0000000308007986 */ /* 0x0011e4000c101924 */
.L_x_29090:
[----:B------:R-:W-:-:S07]  /*5660*/  VIADD R17, R17, 0x80 ;  /* 0x0000008011117836 */ /* 0x000fce0000000000 */
.L_x_29084:
[----:B------:R-:W-:Y:S05]  /*5670*/  BSYNC.RECONVERGENT B6 ;  /* 0x0000000000067941 */ /* 0x000fea0003800200 */
.L_x_29083:
[----:B------:R-:W-:Y:S01]  /*5680*/  ISETP.GE.AND P0, PT, R17, R26, PT ;  /* 0x0000001a1100720c */ /* 0x000fe20003f06270 */
[----:B------:R-:W-:-:S12]  /*5690*/  BSSY.RECONVERGENT B6, `(.L_x_29121) ;  /* 0x00001cc000067945 */ /* 0x000fd80003800200 */
[----:B------:R-:W-:Y:S05]  /*56a0*/  @P0 BRA `(.L_x_29122) ;  /* 0x0000001c00280947 */ /* 0x000fea0003800000 */
[----:B------:R-:W5:Y:S01]  /*56b0*/  LDCU UR4, c[0x0][0x3b0] ;  /* 0x00007600ff0477ac */ /* 0x000f620008000800 */
[----:B0123--:R-:W0:Y:S01]  /*56c0*/  LDC.64 R8, c[0x0][0x390] ;  /* 0x0000e400ff087b82 */ /* 0x00fe220000000a00 */
        /* <DEDUP_REMOVED lines=19> */
.L_x_29126:
[----:B------:R-:W0:Y:S02]  /*5800*/  F2I.S64.TRUNC R18, R18 ;  /* 0x0000001200127311 */ /* 0x000e24000020d900 */
[----:B0-----:R-:W-:-:S05]  /*5810*/  IMAD.MOV.U32 R3, RZ, RZ, R18 ;  /* 0x000000ffff037224 */ /* 0x001fca00078e0012 */
[----:B------:R0:W-:Y:S01]  /*5820*/  STG.E.U8 desc[UR36][R8.64], R3 ;  /* 0x0000000308007986 */ /* 0x0001e2000c101124 */
[----:B------:R-:W-:Y:S05]  /*5830*/  BRA `(.L_x_29128) ;  /* 0x0000000c00287947 */ /* 0x000fea0003800000 */
.L_x_29125:
        /* <DEDUP_REMOVED lines=9> */
.L_x_29130:
[----:B------:R-:W0:Y:S02]  /*58d0*/  F2I.FTZ.TRUNC.NTZ R3, R18 ;  /* 0x0000001200037305 */ /* 0x000e24000021f100 */
[----:B0-----:R0:W-:Y:S01]  /*58e0*/  STG.E desc[UR36][R8.64], R3 ;  /* 0x0000000308007986 */ /* 0x0011e2000c101924 */
[----:B------:R-:W-:Y:S05]  /*58f0*/  BRA `(.L_x_29128) ;  /* 0x0000000800f87947 */ /* 0x000fea0003800000 */
.L_x_29129:
[----:B------:R-:W0:Y:S02]  /*5900*/  F2I.FTZ.TRUNC.NTZ R3, R18 ;  /* 0x0000001200037305 */ /* 0x000e24000021f100 */
[----:B0-----:R0:W-:Y:S01]  /*5910*/  STG.E.U16 desc[UR36][R8.64], R3 ;  /* 0x0000000308007986 */ /* 0x0011e2000c101524 */
[----:B------:R-:W-:Y:S05]  /*5920*/  BRA `(.L_x_29128) ;  /* 0x0000000800ec7947 */ /* 0x000fea0003800000 */
.L_x_29124:
        /* <DEDUP_REMOVED lines=8> */
.L_x_29132:
[----:B------:R-:W-:-:S05]  /*59b0*/  F2FP.F16.F32.PACK_AB R18, RZ, R18 ;  /* 0x00000012ff12723e */ /* 0x000fca00000000ff */
[----:B------:R0:W-:Y:S01]  /*59c0*/  STG.E.U16 desc[UR36][R8.64], R18 ;  /* 0x0000001208007986 */ /* 0x0001e2000c101524 */
[----:B------:R-:W-:Y:S05]  /*59d0*/  BRA `(.L_x_29128) ;  /* 0x0000000800c07947 */ /* 0x000fea0003800000 */
.L_x_29131:
        /* <DEDUP_REMOVED lines=9> */
.L_x_29134:
[----:B------:R-:W-:-:S04]  /*5a70*/  F2FP.F16.F32.PACK_AB R3, RZ, R18 ;  /* 0x00000012ff03723e */ /* 0x000fc800000000ff */
[----:B------:R-:W-:-:S05]  /*5a80*/  PRMT R3, R3, 0x5410, RZ ;  /* 0x0000541003037816 */ /* 0x000fca00000000ff */
[----:B------:R0:W-:Y:S01]  /*5a90*/  STG.E desc[UR36][R8.64], R3 ;  /* 0x0000000308007986 */ /* 0x0001e2000c101924 */
[----:B------:R-:W-:Y:S05]  /*5aa0*/  BRA `(.L_x_29128) ;  /* 0x00000008008c7947 */ /* 0x000fea0003800000 */
.L_x_29133:
[----:B------:R-:W-:-:S06]  /*5ab0*/  FMUL.FTZ R4, R18, 1 ;  /* 0x3f80000012047820 */ /* 0x000fcc0000410000 */
[----:B------:R-:W0:Y:S02]  /*5ac0*/  F2F.F64.F32 R4, R4 ;  /* 0x0000000400047310 */ /* 0x000e240000201800 */
[----:B0-----:R0:W-:Y:S01]  /*5ad0*/  STG.E.64 desc[UR36][R8.64], R4 ;  /* 0x0000000408007986 */ /* 0x0011e2000c101b24 */
[----:B------:R-:W-:Y:S05]  /*5ae0*/  BRA `(.L_x_29128) ;  /* 0x00000008007c7947 */ /* 0x000fea0003800000 */
.L_x_29123:
        /* <DEDUP_REMOVED lines=13> */
.L_x_29138:
        /* <DEDUP_REMOVED lines=16> */
.L_x_29141:
[----:B------:R-:W-:-:S04]  /*5cc0*/  SHF.R.U32.HI R18, RZ, 0x18, R18 ;  /* 0x00000018ff127819 */ /* 0x000fc80000011612 */
[----:B------:R-:W-:-:S04]  /*5cd0*/  LOP3.LUT R3, R3, 0x80, R18, 0xf8, !PT ;  /* 0x0000008003037812 */ /* 0x000fc800078ef812 */
[----:B------:R-:W-:-:S07]  /*5ce0*/  PRMT R4, R3, 0x7610, R4 ;  /* 0x0000761003047816 */ /* 0x000fce0000000004 */
.L_x_29140:
[----:B------:R-:W-:Y:S05]  /*5cf0*/  BSYNC.RECONVERGENT B0 ;  /* 0x0000000000007941 */ /* 0x000fea0003800200 */
.L_x_29139:
[----:B------:R0:W-:Y:S01]  /*5d00*/  STG.E.U8 desc[UR36][R8.64], R4 ;  /* 0x0000000408007986 */ /* 0x0001e2000c101124 */
[----:B------:R-:W-:Y:S05]  /*5d10*/  BRA `(.L_x_29128) ;  /* 0x0000000400f07947 */ /* 0x000fea0003800000 */
.L_x_29137:
        /* <DEDUP_REMOVED lines=16> */
.L_x_29144:
[----:B------:R-:W-:-:S04]  /*5e20*/  SHF.R.U32.HI R18, RZ, 0x18, R18 ;  /* 0x00000018ff127819 */ /* 0x000fc80000011612 */
[----:B------:R-:W-:-:S04]  /*5e30*/  LOP3.LUT R3, R3, 0x80, R18, 0xf8, !PT ;  /* 0x0000008003037812 */ /* 0x000fc800078ef812 */
[----:B------:R-:W-:-:S07]  /*5e40*/  PRMT R4, R3, 0x7610, R4 ;  /* 0x0000761003047816 */ /* 0x000fce0000000004 */
.L_x_29143:
[----:B------:R-:W-:Y:S05]  /*5e50*/  BSYNC.RECONVERGENT B0 ;  /* 0x0000000000007941 */ /* 0x000fea0003800200 */
.L_x_29142:
[----:B------:R0:W-:Y:S01]  /*5e60*/  STG.E.U8 desc[UR36][R8.64], R4 ;  /* 0x0000000408007986 */ /* 0x0001e2000c101124 */
[----:B------:R-:W-:Y:S05]  /*5e70*/  BRA `(.L_x_29128) ;  /* 0x0000000400987947 */ /* 0x000fea0003800000 */
.L_x_29136:
        /* <DEDUP_REMOVED lines=21> */
.L_x_29146:
[----:B------:R-:W0:Y:S02]  /*5fd0*/  F2I.U64.TRUNC R18, R18 ;  /* 0x0000001200127311 */ /* 0x000e24000020d800 */
[----:B0-----:R0:W-:Y:S01]  /*5fe0*/  STG.E.64 desc[UR36][R8.64], R18 ;  /* 0x0000001208007986 */ /* 0x0011e2000c101b24 */
[----:B------:R-:W-:Y:S05]  /*5ff0*/  BRA `(.L_x_29128) ;  /* 0x0000000400387947 */ /* 0x000fea0003800000 */
.L_x_29145:
[----:B------:R-:W0:Y:S02]  /*6000*/  F2I.FTZ.U32.TRUNC.NTZ R3, R18 ;  /* 0x0000001200037305 */ /* 0x000e24000021f000 */
[----:B0-----:R0:W-:Y:S01]  /*6010*/  STG.E desc[UR36][R8.64], R3 ;  /* 0x0000000308007986 */ /* 0x0011e2000c101924 */
[----:B------:R-:W-:Y:S05]  /*6020*/  BRA `(.L_x_29128) ;  /* 0x00000004002c7947 */ /* 0x000fea0003800000 */
.L_x_29135:
        /* <DEDUP_REMOVED lines=10> */
.L_x_29148:
[----:B------:R-:W-:Y:S01]  /*60d0*/  FMUL.FTZ R4, R18, 1 ;  /* 0x3f80000012047820 */ /* 0x000fe20000410000 */
[----:B------:R-:W-:-:S05]  /*60e0*/  CS2R R6, SRZ ;  /* 0x0000000000067805 */ /* 0x000fca000001ff00 */
[----:B------:R-:W0:Y:S02]  /*60f0*/  F2F.F64.F32 R4, R4 ;  /* 0x0000000400047310 */ /* 0x000e240000201800 */
[----:B0-----:R0:W-:Y:S01]  /*6100*/  STG.E.128 desc[UR36][R8.64], R4 ;  /* 0x0000000408007986 */ /* 0x0011e2000c101d24 */
[----:B------:R-:W-:Y:S05]  /*6110*/  BRA `(.L_x_29128) ;  /* 0x0000000000f07947 */ /* 0x000fea0003800000 */
.L_x_29147:
[----:B------:R-:W-:-:S13]  /*6120*/  ISETP.NE.AND P0, PT, R0, 0xf, PT ;  /* 0x0000000f0000780c */ /* 0x000fda0003f05270 */
[----:B------:R-:W-:Y:S05]  /*6130*/  @!P0 BRA `(.L_x_29149) ;  /* 0x0000000000e08947 */ /* 0x000fea0003800000 */
[----:B------:R-:W-:-:S13]  /*6140*/  ISETP.NE.AND P0, PT, R0, 0x17, PT ;  /* 0x000000170000780c */ /* 0x000fda0003f05270 */
[----:B------:R-:W-:Y:S05]  /*6150*/  @!P0 BRA `(.L_x_29150) ;  /* 0x00000000008c8947 */ /* 0x000fea0003800000 */
[----:B------:R-:W-:-:S13]  /*6160*/  ISETP.NE.AND P0, PT, R0, 0x18, PT ;  /* 0x000000180000780c */ /* 0x000fda0003f05270 */
[----:B------:R-:W-:Y:S05]  /*6170*/  @!P0 BRA `(.L_x_29151) ;  /* 0x0000000000448947 */ /* 0x000fea0003800000 */
.L_x_29127:
        /* <DEDUP_REMOVED lines=16> */
.L_x_29152:
[----:B------:R-:W-:Y:S05]  /*6280*/  BRA `(.L_x_29128) ;  /* 0x0000000000947947 */ /* 0x000fea0003800000 */
.L_x_29151:
        /* <DEDUP_REMOVED lines=12> */
.L_x_29154:
[----:B------:R-:W-:Y:S05]  /*6350*/  BSYNC.RECONVERGENT B0 ;  /* 0x0000000000007941 */ /* 0x000fea0003800200 */
.L_x_29153:
[----:B------:R-:W-:-:S05]  /*6360*/  LOP3.LUT R3, R0, 0x80, R5, 0xf8, !PT ;  /* 0x0000008000037812 */ /* 0x000fca00078ef805 */
[----:B------:R3:W-:Y:S01]  /*6370*/  STG.E.U8 desc[UR36][R8.64], R3 ;  /* 0x0000000308007986 */ /* 0x0007e2000c101124 */
[----:B------:R-:W-:Y:S05]  /*6380*/  BRA `(.L_x_29128) ;  /* 0x0000000000547947 */ /* 0x000fea0003800000 */
.L_x_29150:
        /* <DEDUP_REMOVED lines=11> */
.L_x_29156:
[----:B------:R-:W-:Y:S01]  /*6440*/  IMAD.MOV.U32 R0, RZ, RZ, 0x7f ;  /* 0x0000007fff007424 */ /* 0x000fe200078e00ff */
[----:B------:R-:W-:-:S04]  /*6450*/  ISETP.GT.U32.AND P0, PT, R4, 0x7f800000, PT ;  /* 0x7f8000000400780c */ /* 0x000fc80003f04070 */
[----:B------:R-:W-:-:S09]  /*6460*/  SEL R0, R0, 0x7c, P0 ;  /* 0x0000007c00007807 */ /* 0x000fd20000000000 */
.L_x_29157:
[----:B------:R-:W-:Y:S05]  /*6470*/  BSYNC.RECONVERGENT B0 ;  /* 0x0000000000007941 */ /* 0x000fea0003800200 */
.L_x_29155:
[----:B------:R-:W-:-:S04]  /*6480*/  SHF.R.U32.HI R3, RZ, 0x18, R18 ;  /* 0x00000018ff037819 */ /* 0x000fc80000011612 */
[----:B------:R-:W-:-:S05]  /*6490*/  LOP3.LUT R3, R0, 0x80, R3, 0xf8, !PT ;  /* 0x0000008000037812 */ /* 0x000fca00078ef803 */
[----:B------:R2:W-:Y:S01]  /*64a0*/  STG.E.U8 desc[UR36][R8.64], R3 ;  /* 0x0000000308007986 */ /* 0x0005e2000c101124 */
[----:B------:R-:W-:Y:S05]  /*64b0*/  BRA `(.L_x_29128) ;  /* 0x0000000000087947 */ /* 0x000fea0003800000 */
.L_x_29149:
[----:B------:R-:W-:-:S05]  /*64c0*/  F2FP.BF16.F32.PACK_AB R18, RZ, R18 ;  /* 0x00000012ff12723e */ /* 0x000fca00000010ff */
[----:B------:R4:W-:Y:S02]  /*64d0*/  STG.E.U16 desc[UR36][R8.64], R18 ;  /* 0x0000001208007986 */ /* 0x0009e4000c101524 */
.L_x_29128:
        /* <DEDUP_REMOVED lines=24> */
.L_x_29161:
[----:B------:R-:W0:Y:S02]  /*6660*/  F2I.S64.TRUNC R22, R22 ;  /* 0x0000001600167311 */ /* 0x000e24000020d900 */
[----:B0-----:R-:W-:-:S05]  /*6670*/  IMAD.MOV.U32 R3, RZ, RZ, R22 ;  /* 0x000000ffff037224 */ /* 0x001fca00078e0016 */
[----:B------:R4:W-:Y:S01]  /*6680*/  STG.E.U8 desc[UR36][R8.64], R3 ;  /* 0x0000000308007986 */ /* 0x0009e2000c101124 */
[----:B------:R-:W-:Y:S05]  /*6690*/  BRA `(.L_x_29163) ;  /* 0x0000000c00287947 */ /* 0x000fea0003800000 */
.L_x_29160:
        /* <DEDUP_REMOVED lines=9> */
.L_x_29165:
[----:B------:R-:W0:Y:S02]  /*6730*/  F2I.FTZ.TRUNC.NTZ R3, R22 ;  /* 0x0000001600037305 */ /* 0x000e24000021f100 */
[----:B0-----:R2:W-:Y:S01]  /*6740*/  STG.E desc[UR36][R8.64], R3 ;  /* 0x0000000308007986 */ /* 0x0015e2000c101924 */
[----:B------:R-:W-:Y:S05]  /*6750*/  BRA `(.L_x_29163) ;  /* 0x0000000800f87947 */ /* 0x000fea0003800000 */
.L_x_29164:
[----:B------:R-:W0:Y:S02]  /*6760*/  F2I.FTZ.TRUNC.NTZ R3, R22 ;  /* 0x0000001600037305 */ /* 0x000e24000021f100 */
[----:B0-----:R0:W-:Y:S01]  /*6770*/  STG.E.U16 desc[UR36][R8.64], R3 ;  /* 0x0000000308007986 */ /* 0x0011e2000c101524 */
[----:B------:R-:W-:Y:S05]  /*6780*/  BRA `(.L_x_29163) ;  /* 0x0000000800ec7947 */ /* 0x000fea0003800000 */
.L_x_29159:
        /* <DEDUP_REMOVED lines=8> */
.L_x_29167:
[----:B------:R-:W-:-:S05]  /*6810*/  F2FP.F16.F32.PACK_AB R22, RZ, R22 ;  /* 0x00000016ff16723e */ /* 0x000fca00000000ff */
[----:B------:R0:W-:Y:S01]  /*6820*/  STG.E.U16 desc[UR36][R8.64], R22 ;  /* 0x0000001608007986 */ /* 0x0001e2000c101524 */
[----:B------:R-:W-:Y:S05]  /*6830*/  BRA `(.L_x_29163) ;  /* 0x0000000800c07947 */ /* 0x000fea0003800000 */
.L_x_29166:
        /* <DEDUP_REMOVED lines=9> */
.L_x_29169:
[----:B------:R-:W-:-:S04]  /*68d0*/  F2FP.F16.F32.PACK_AB R3, RZ, R22 ;  /* 0x00000016ff03723e */ /* 0x000fc800000000ff */
[----:B------:R-:W-:-:S05]  /*68e0*/  PRMT R3, R3, 0x5410, RZ ;  /* 0x0000541003037816 */ /* 0x000fca00000000ff */
[----:B------:R0:W-:Y:S01]  /*68f0*/  STG.E desc[UR36][R8.64], R3 ;  /* 0x0000000308007986 */ /* 0x0001e2000c101924 */
[----:B------:R-:W-:Y:S05]  /*6900*/  BRA `(.L_x_29163) ;  /* 0x00000008008c7947 */ /* 0x000fea0003800000 */
.L_x_29168:
[----:B------:R-:W-:-:S06]  /*6910*/  FMUL.FTZ R4, R22, 1 ;  /* 0x3f80000016047820 */ /* 0x000fcc0000410000 */
[----:B------:R-:W0:Y:S02]  /*6920*/  F2F.F64.F32 R4, R4 ;  /* 0x0000000400047310 */ /* 0x000e240000201800 */
[----:B0-----:R0:W-:Y:S01]  /*6930*/  STG.E.64 desc[UR36][R8.64], R4 ;  /* 0x0000000408007986 */ /* 0x0011e2000c101b24 */
[----:B------:R-:W-:Y:S05]  /*6940*/  BRA `(.L_x_29163) ;  /* 0x00000008007c7947 */ /* 0x000fea0003800000 */
.L_x_29158:
        /* <DEDUP_REMOVED lines=13> */
.L_x_29173:
        /* <DEDUP_REMOVED lines=16> */
.L_x_29176:
[----:B------:R-:W-:-:S04]  /*6b20*/  SHF.R.U32.HI R22, RZ, 0x18, R22 ;  /* 0x00000018ff167819 */ /* 0x000fc80000011616 */
[----:B------:R-:W-:-:S04]  /*6b30*/  LOP3.LUT R3, R3, 0x80, R22, 0xf8, !PT ;  /* 0x0000008003037812 */ /* 0x000fc800078ef816 */
[----:B------:R-:W-:-:S07]  /*6b40*/  PRMT R4, R3, 0x7610, R4 ;  /* 0x0000761003047816 */ /* 0x000fce0000000004 */
.L_x_29175:
[----:B------:R-:W-:Y:S05]  /*6b50*/  BSYNC.RECONVERGENT B0 ;  /* 0x0000000000007941 */ /* 0x000fea0003800200 */
.L_x_29174:
[----:B------:R0:W-:Y:S01]  /*6b60*/  STG.E.U8 desc[UR36][R8.64], R4 ;  /* 0x0000000408007986 */ /* 0x0001e2000c101124 */
[----:B------:R-:W-:Y:S05]  /*6b70*/  BRA `(.L_x_29163) ;  /* 0x0000000400f07947 */ /* 0x000fea0003800000 */
.L_x_29172:
        /* <DEDUP_REMOVED lines=16> */
.L_x_29179:
[----:B------:R-:W-:-:S04]  /*6c80*/  SHF.R.U32.HI R22, RZ, 0x18, R22 ;  /* 0x00000018ff167819 */ /* 0x000fc80000011616 */
[----:B------:R-:W-:-:S04]  /*6c90*/  LOP3.LUT R3, R3, 0x80, R22, 0xf8, !PT ;  /* 0x0000008003037812 */ /* 0x000fc800078ef816 */
[----:B------:R-:W-:-:S07]  /*6ca0*/  PRMT R4, R3, 0x7610, R4 ;  /* 0x0000761003047816 */ /* 0x000fce0000000004 */
.L_x_29178:
[----:B------:R-:W-:Y:S05]  /*6cb0*/  BSYNC.RECONVERGENT B0 ;  /* 0x0000000000007941 */ /* 0x000fea0003800200 */
.L_x_29177:
[----:B------:R0:W-:Y:S01]  /*6cc0*/  STG.E.U8 desc[UR36][R8.64], R4 ;  /* 0x0000000408007986 */ /* 0x0001e2000c101124 */
[----:B------:R-:W-:Y:S05]  /*6cd0*/  BRA `(.L_x_29163) ;  /* 0x0000000400987947 */ /* 0x000fea0003800000 */
.L_x_29171:
        /* <DEDUP_REMOVED lines=21> */
.L_x_29181:
[----:B------:R-:W0:Y:S02]  /*6e30*/  F2I.U64.TRUNC R22, R22 ;  /* 0x0000001600167311 */ /* 0x000e24000020d800 */
[----:B0-----:R0:W-:Y:S01]  /*6e40*/  STG.E.64 desc[UR36][R8.64], R22 ;  /* 0x0000001608007986 */ /* 0x0011e2000c101b24 */
[----:B------:R-:W-:Y:S05]  /*6e50*/  BRA `(.L_x_29163) ;  /* 0x0000000400387947 */ /* 0x000fea0003800000 */
.L_x_29180:
[----:B------:R-:W0:Y:S02]  /*6e60*/  F2I.FTZ.U32.TRUNC.NTZ R3, R22 ;  /* 0x0000001600037305 */ /* 0x000e24000021f000 */
[----:B0-----:R0:W-:Y:S01]  /*6e70*/  STG.E desc[UR36][R8.64], R3 ;  /* 0x0000000308007986 */ /* 0x0011e2000c101924 */
[----:B------:R-:W-:Y:S05]  /*6e80*/  BRA `(.L_x_29163) ;  /* 0x00000004002c7947 */ /* 0x000fea0003800000 */
.L_x_29170:
        /* <DEDUP_REMOVED lines=10> */
.L_x_29183:
[----:B------:R-:W-:Y:S01]  /*6f30*/  FMUL.FTZ R4, R22, 1 ;  /* 0x3f80000016047820 */ /* 0x000fe20000410000 */
[----:B------:R-:W-:-:S05]  /*6f40*/  CS2R R6, SRZ ;  /* 0x0000000000067805 */ /* 0x000fca000001ff00 */
[----:B------:R-:W0:Y:S02]  /*6f50*/  F2F.F64.F32 R4, R4 ;  /* 0x0000000400047310 */ /* 0x000e240000201800 */
[----:B0-----:R0:W-:Y:S01]  /*6f60*/  STG.E.128 desc[UR36][R8.64], R4 ;  /* 0x0000000408007986 */ /* 0x0011e2000c101d24 */
[----:B------:R-:W-:Y:S05]  /*6f70*/  BRA `(.L_x_29163) ;  /* 0x0000000000f07947 */ /* 0x000fea0003800000 */
.L_x_29182:
[----:B------:R-:W-:-:S13]  /*6f80*/  ISETP.NE.AND P0, PT, R0, 0xf, PT ;  /* 0x0000000f0000780c */ /* 0x000fda0003f05270 */
[----:B------:R-:W-:Y:S05]  /*6f90*/  @!P0 BRA `(.L_x_29184) ;  /* 0x0000000000e08947 */ /* 0x000fea0003800000 */
[----:B------:R-:W-:-:S13]  /*6fa0*/  ISETP.NE.AND P0, PT, R0, 0x17, PT ;  /* 0x000000170000780c */ /* 0x000fda0003f05270 */
[----:B------:R-:W-:Y:S05]  /*6fb0*/  @!P0 BRA `(.L_x_29185) ;  /* 0x00000000008c8947 */ /* 0x000fea0003800000 */
[----:B------:R-:W-:-:S13]  /*6fc0*/  ISETP.NE.AND P0, PT, R0, 0x18, PT ;  /* 0x000000180000780c */ /* 0x000fda0003f05270 */
[----:B------:R-:W-:Y:S05]  /*6fd0*/  @!P0 BRA `(.L_x_29186) ;  /* 0x0000000000448947 */ /* 0x000fea0003800000 */
.L_x_29162:
        /* <DEDUP_REMOVED lines=16> */
.L_x_29187:
[----:B------:R-:W-:Y:S05]  /*70e0*/  BRA `(.L_x_29163) ;  /* 0x0000000000947947 */ /* 0x000fea0003800000 */
.L_x_29186:
        /* <DEDUP_REMOVED lines=12> */
.L_x_29189:
[----:B------:R-:W-:Y:S05]  /*71b0*/  BSYNC.RECONVERGENT B0 ;  /* 0x0000000000007941 */ /* 0x000fea0003800200 */
.L_x_29188:
[----:B------:R-:W-:-:S05]  /*71c0*/  LOP3.LUT R3, R0, 0x80, R5, 0xf8, !PT ;  /* 0x0000008000037812 */ /* 0x000fca00078ef805 */
[----:B------:R0:W-:Y:S01]  /*71d0*/  STG.E.U8 desc[UR36][R8.64], R3 ;  /* 0x0000000308007986 */ /* 0x0001e2000c101124 */
[----:B------:R-:W-:Y:S05]  /*71e0*/  BRA `(.L_x_29163) ;  /* 0x0000000000547947 */ /* 0x000fea0003800000 */
.L_x_29185:
        /* <DEDUP_REMOVED lines=11> */
.L_x_29191:
[----:B------:R-:W-:Y:S01]  /*72a0*/  IMAD.MOV.U32 R0, RZ, RZ, 0x7f ;  /* 0x0000007fff007424 */ /* 0x000fe200078e00ff */
[----:B------:R-:W-:-:S04]  /*72b0*/  ISETP.GT.U32.AND P0, PT, R4, 0x7f800000, PT ;  /* 0x7f8000000400780c */ /* 0x000fc80003f04070 */
[----:B------:R-:W-:-:S09]  /*72c0*/  SEL R0, R0, 0x7c, P0 ;  /* 0x0000007c00007807 */ /* 0x000fd20000000000 */
.L_x_29192:
[----:B------:R-:W-:Y:S05]  /*72d0*/  BSYNC.RECONVERGENT B0 ;  /* 0x0000000000007941 */ /* 0x000fea0003800200 */
.L_x_29190:
[----:B------:R-:W-:-:S04]  /*72e0*/  SHF.R.U32.HI R3, RZ, 0x18, R22 ;  /* 0x00000018ff037819 */ /* 0x000fc80000011616 */
[----:B------:R-:W-:-:S05]  /*72f0*/  LOP3.LUT R3, R0, 0x80, R3, 0xf8, !PT ;  /* 0x0000008000037812 */ /* 0x000fca00078ef803 */
[----:B------:R0:W-:Y:S01]  /*7300*/  STG.E.U8 desc[UR36][R8.64], R3 ;  /* 0x0000000308007986 */ /* 0x0001e2000c101124 */
[----:B------:R-:W-:Y:S05]  /*7310*/  BRA `(.L_x_29163) ;  /* 0x0000000000087947 */ /* 0x000fea0003800000 */
.L_x_29184:
[----:B------:R-:W-:-:S05]  /*7320*/  F2FP.BF16.F32.PACK_AB R22, RZ, R22 ;  /* 0x00000016ff16723e */ /* 0x000fca00000010ff */
[----:B------:R0:W-:Y:S02]  /*7330*/  STG.E.U16 desc[UR36][R8.64], R22 ;  /* 0x0000001608007986 */ /* 0x0001e4000c101524 */
.L_x_29163:
[----:B------:R-:W-:-:S07]  /*7340*/  VIADD R17, R17, 0x80 ;  /* 0x0000008011117836 */ /* 0x000fce0000000000 */
.L_x_29122:
[----:B------:R-:W-:Y:S05]  /*7350*/  BSYNC.RECONVERGENT B6 ;  /* 0x0000000000067941 */ /* 0x000fea0003800200 */
.L_x_29121:
[----:B------:R-:W-:-:S13]  /*7360*/  ISETP.GE.AND P0, PT, R17, R26, PT ;  /* 0x0000001a1100720c */ /* 0x000fda0003f06270 */
[----:B------:R-:W-:Y:S05]  /*7370*/  @P0 EXIT ;  /* 0x000000000000094d */ /* 0x000fea0003800000 */
[----:B01--4-:R-:W0:Y:S01]  /*7380*/  LDC.64 R4, c[0x0][0x390] ;  /* 0x0000e400ff047b82 */ /* 0x013e220000000a00 */
[----:B------:R-:W2:Y:S01]  /*7390*/  LDCU UR4, c[0x0][0x3b0] ;  /* 0x00007600ff0477ac */ /* 0x000ea20008000800 */
[----:B---3--:R-:W-:Y:S01]  /*73a0*/  PRMT R0, R16, 0x9910, RZ ;  /* 0x0000991010007816 */ /* 0x008fe200000000ff */
        /* <DEDUP_REMOVED lines=17> */
.L_x_29196:
[----:B------:R-:W0:Y:S02]  /*74c0*/  F2I.S64.TRUNC R24, R24 ;  /* 0x0000001800187311 */ /* 0x000e24000020d900 */
[----:B0-----:R-:W-:-:S05]  /*74d0*/  IMAD.MOV.U32 R5, RZ, RZ, R24 ;  /* 0x000000ffff057224 */ /* 0x001fca00078e0018 */
[----:B------:R-:W-:Y:S01]  /*74e0*/  STG.E.U8 desc[UR36][R2.64], R5 ;  /* 0x0000000502007986 */ /* 0x000fe2000c101124 */
[----:B------:R-:W-:Y:S05]  /*74f0*/  EXIT ;  /* 0x000000000000794d */ /* 0x000fea0003800000 */
.L_x_29195:
        /* <DEDUP_REMOVED lines=9> */
.L_x_29199:
[----:B------:R-:W0:Y:S02]  /*7590*/  F2I.FTZ.TRUNC.NTZ R5, R24 ;  /* 0x0000001800057305 */ /* 0x000e24000021f100 */
[----:B0-----:R-:W-:Y:S01]  /*75a0*/  STG.E desc[UR36][R2.64], R5 ;  /* 0x0000000502007986 */ /* 0x001fe2000c101924 */
[----:B------:R-:W-:Y:S05]  /*75b0*/  EXIT ;  /* 0x000000000000794d */ /* 0x000fea0003800000 */
.L_x_29198:
[----:B------:R-:W0:Y:S02]  /*75c0*/  F2I.FTZ.TRUNC.NTZ R5, R24 ;  /* 0x0000001800057305 */ /* 0x000e24000021f100 */
[----:B0-----:R-:W-:Y:S01]  /*75d0*/  STG.E.U16 desc[UR36][R2.64], R5 ;  /* 0x0000000502007986 */ /* 0x001fe2000c101524 */
[----:B------:R-:W-:Y:S05]  /*75e0*/  EXIT ;  /* 0x000000000000794d */ /* 0x000fea0003800000 */
.L_x_29194:
        /* <DEDUP_REMOVED lines=8> */
.L_x_29201:
[----:B------:R-:W-:-:S05]  /*7670*/  F2FP.F16.F32.PACK_AB R24, RZ, R24 ;  /* 0x00000018ff18723e */ /* 0x000fca00000000ff */
[----:B------:R-:W-:Y:S01]  /*7680*/  STG.E.U16 desc[UR36][R2.64], R24 ;  /* 0x0000001802007986 */ /* 0x000fe2000c101524 */
[----:B------:R-:W-:Y:S05]  /*7690*/  EXIT ;  /* 0x000000000000794d */ /* 0x000fea0003800000 */
.L_x_29200:
        /* <DEDUP_REMOVED lines=9> */
.L_x_29203:
[----:B------:R-:W-:-:S04]  /*7730*/  F2FP.F16.F32.PACK_AB R5, RZ, R24 ;  /* 0x00000018ff05723e */ /* 0x000fc800000000ff */
[----:B------:R-:W-:-:S05]  /*7740*/  PRMT R5, R5, 0x5410, RZ ;  /* 0x0000541005057816 */ /* 0x000fca00000000ff */
[----:B------:R-:W-:Y:S01]  /*7750*/  STG.E desc[UR36][R2.64], R5 ;  /* 0x0000000502007986 */ /* 0x000fe2000c101924 */
[----:B------:R-:W-:Y:S05]  /*7760*/  EXIT ;  /* 0x000000000000794d */ /* 0x000fea0003800000 */
.L_x_29202:
[----:B------:R-:W-:-:S06]  /*7770*/  FMUL.FTZ R4, R24, 1 ;  /* 0x3f80000018047820 */ /* 0x000fcc0000410000 */
[----:B------:R-:W0:Y:S02]  /*7780*/  F2F.F64.F32 R4, R4 ;  /* 0x0000000400047310 */ /* 0x000e240000201800 */
[----:B0-----:R-:W-:Y:S01]  /*7790*/  STG.E.64 desc[UR36][R2.64], R4 ;  /* 0x0000000402007986 */ /* 0x001fe2000c101b24 */
[----:B------:R-:W-:Y:S05]  /*77a0*/  EXIT ;  /* 0x000000000000794d */ /* 0x000fea0003800000 */
.L_x_29193:
        /* <DEDUP_REMOVED lines=13> */
.L_x_29207:
        /* <DEDUP_REMOVED lines=16> */
.L_x_29210:
[----:B------:R-:W-:-:S04]  /*7980*/  SHF.R.U32.HI R24, RZ, 0x18, R24 ;  /* 0x00000018ff187819 */ /* 0x000fc80000011618 */
[----:B------:R-:W-:-:S04]  /*7990*/  LOP3.LUT R5, R5, 0x80, R24, 0xf8, !PT ;  /* 0x0000008005057812 */ /* 0x000fc800078ef818 */
[----:B------:R-:W-:-:S07]  /*79a0*/  PRMT R0, R5, 0x7610, R0 ;  /* 0x0000761005007816 */ /* 0x000fce0000000000 */
.L_x_29209:
[----:B------:R-:W-:Y:S05]  /*79b0*/  BSYNC.RECONVERGENT B0 ;  /* 0x0000000000007941 */ /* 0x000fea0003800200 */
.L_x_29208:
[----:B------:R-:W-:Y:S01]  /*79c0*/  STG.E.U8 desc[UR36][R2.64], R0 ;  /* 0x0000000002007986 */ /* 0x000fe2000c101124 */
[----:B------:R-:W-:Y:S05]  /*79d0*/  EXIT ;  /* 0x000000000000794d */ /* 0x000fea0003800000 */
.L_x_29206:
        /* <DEDUP_REMOVED lines=16> */
.L_x_29213:
[----:B------:R-:W-:-:S04]  /*7ae0*/  SHF.R.U32.HI R24, RZ, 0x18, R24 ;  /* 0x00000018ff187819 */ /* 0x000fc80000011618 */
[----:B------:R-:W-:-:S04]  /*7af0*/  LOP3.LUT R5, R5, 0x80, R24, 0xf8, !PT ;  /* 0x0000008005057812 */ /* 0x000fc800078ef818 */
[----:B------:R-:W-:-:S07]  /*7b00*/  PRMT R0, R5, 0x7610, R0 ;  /* 0x0000761005007816 */ /* 0x000fce0000000000 */
.L_x_29212:
[----:B------:R-:W-:Y:S05]  /*7b10*/  BSYNC.RECONVERGENT B0 ;  /* 0x0000000000007941 */ /* 0x000fea0003800200 */
.L_x_29211:
[----:B------:R-:W-:Y:S01]  /*7b20*/  STG.E.U8 desc[UR36][R2.64], R0 ;  /* 0x0000000002007986 */ /* 0x000fe2000c101124 */
[----:B------:R-:W-:Y:S05]  /*7b30*/  EXIT ;  /* 0x000000000000794d */ /* 0x000fea0003800000 */
.L_x_29205:
        /* <DEDUP_REMOVED lines=21> */
.L_x_29215:
[----:B------:R-:W0:Y:S02]  /*7c90*/  F2I.U64.TRUNC R24, R24 ;  /* 0x0000001800187311 */ /* 0x000e24000020d800 */
[----:B0-----:R-:W-:Y:S01]  /*7ca0*/  STG.E.64 desc[UR36][R2.64], R24 ;  /* 0x0000001802007986 */ /* 0x001fe2000c101b24 */
[----:B------:R-:W-:Y:S05]  /*7cb0*/  EXIT ;  /* 0x000000000000794d */ /* 0x000fea0003800000 */
.L_x_29214:
[----:B------:R-:W0:Y:S02]  /*7cc0*/  F2I.FTZ.U32.TRUNC.NTZ R5, R24 ;  /* 0x0000001800057305 */ /* 0x000e24000021f000 */
[----:B0-----:R-:W-:Y:S01]  /*7cd0*/  STG.E desc[UR36][R2.64], R5 ;  /* 0x0000000502007986 */ /* 0x001fe2000c101924 */
[----:B------:R-:W-:Y:S05]  /*7ce0*/  EXIT ;  /* 0x000000000000794d */ /* 0x000fea0003800000 */
.L_x_29204:
        /* <DEDUP_REMOVED lines=10> */
.L_x_29217:
[----:B------:R-:W-:Y:S01]  /*7d90*/  FMUL.FTZ R4, R24, 1 ;  /* 0x3f80000018047820 */ /* 0x000fe20000410000 */
[----:B------:R-:W-:-:S05]  /*7da0*/  CS2R R6, SRZ ;  /* 0x0000000000067805 */ /* 0x000fca000001ff00 */
[----:B------:R-:W0:Y:S02]  /*7db0*/  F2F.F64.F32 R4, R4 ;  /* 0x0000000400047310 */ /* 0x000e240000201800 */
[----:B0-----:R-:W-:Y:S01]  /*7dc0*/  STG.E.128 desc[UR36][R2.64], R4 ;  /* 0x0000000402007986 */ /* 0x001fe2000c101d24 */
[----:B------:R-:W-:Y:S05]  /*7dd0*/  EXIT ;  /* 0x000000000000794d */ /* 0x000fea0003800000 */
.L_x_29216:
[----:B------:R-:W-:-:S13]  /*7de0*/  ISETP.NE.AND P0, PT, R0, 0xf, PT ;  /* 0x0000000f0000780c */ /* 0x000fda0003f05270 */
[----:B------:R-:W-:Y:S05]  /*7df0*/  @!P0 BRA `(.L_x_29218) ;  /* 0x0000000000e08947 */ /* 0x000fea0003800000 */
[----:B------:R-:W-:-:S13]  /*7e00*/  ISETP.NE.AND P0, PT, R0, 0x17, PT ;  /* 0x000000170000780c */ /* 0x000fda0003f05270 */
[----:B------:R-:W-:Y:S05]  /*7e10*/  @!P0 BRA `(.L_x_29219) ;  /* 0x00000000008c8947 */ /* 0x000fea0003800000 */
[----:B------:R-:W-:-:S13]  /*7e20*/  ISETP.NE.AND P0, PT, R0, 0x18, PT ;  /* 0x000000180000780c */ /* 0x000fda0003f05270 */
[----:B------:R-:W-:Y:S05]  /*7e30*/  @!P0 BRA `(.L_x_29220) ;  /* 0x0000000000448947 */ /* 0x000fea0003800000 */
.L_x_29197:
        /* <DEDUP_REMOVED lines=16> */
.L_x_29221:
[----:B------:R-:W-:Y:S05]  /*7f40*/  EXIT ;  /* 0x000000000000794d */ /* 0x000fea0003800000 */
.L_x_29220:
        /* <DEDUP_REMOVED lines=12> */
.L_x_29223:
[----:B------:R-:W-:Y:S05]  /*8010*/  BSYNC.RECONVERGENT B0 ;  /* 0x0000000000007941 */ /* 0x000fea0003800200 */
.L_x_29222:
[----:B------:R-:W-:-:S05]  /*8020*/  LOP3.LUT R5, R0, 0x80, R7, 0xf8, !PT ;  /* 0x0000008000057812 */ /* 0x000fca00078ef807 */
[----:B------:R-:W-:Y:S01]  /*8030*/  STG.E.U8 desc[UR36][R2.64], R5 ;  /* 0x0000000502007986 */ /* 0x000fe2000c101124 */
[----:B------:R-:W-:Y:S05]  /*8040*/  EXIT ;  /* 0x000000000000794d */ /* 0x000fea0003800000 */
.L_x_29219:
        /* <DEDUP_REMOVED lines=11> */
.L_x_29225:
[----:B------:R-:W-:Y:S01]  /*8100*/  IMAD.MOV.U32 R0, RZ, RZ, 0x7f ;  /* 0x0000007fff007424 */ /* 0x000fe200078e00ff */
[----:B------:R-:W-:-:S04]  /*8110*/  ISETP.GT.U32.AND P0, PT, R4, 0x7f800000, PT ;  /* 0x7f8000000400780c */ /* 0x000fc80003f04070 */
[----:B------:R-:W-:-:S09]  /*8120*/  SEL R0, R0, 0x7c, P0 ;  /* 0x0000007c00007807 */ /* 0x000fd20000000000 */
.L_x_29226:
[----:B------:R-:W-:Y:S05]  /*8130*/  BSYNC.RECONVERGENT B0 ;  /* 0x0000000000007941 */ /* 0x000fea0003800200 */
.L_x_29224:
[----:B------:R-:W-:-:S04]  /*8140*/  SHF.R.U32.HI R5, RZ, 0x18, R24 ;  /* 0x00000018ff057819 */ /* 0x000fc80000011618 */
[----:B------:R-:W-:-:S05]  /*8150*/  LOP3.LUT R5, R0, 0x80, R5, 0xf8, !PT ;  /* 0x0000008000057812 */ /* 0x000fca00078ef805 */
[----:B------:R-:W-:Y:S01]  /*8160*/  STG.E.U8 desc[UR36][R2.64], R5 ;  /* 0x0000000502007986 */ /* 0x000fe2000c101124 */
[----:B------:R-:W-:Y:S05]  /*8170*/  EXIT ;  /* 0x000000000000794d */ /* 0x000fea0003800000 */
.L_x_29218:
[----:B------:R-:W-:-:S05]  /*8180*/  F2FP.BF16.F32.PACK_AB R24, RZ, R24 ;  /* 0x00000018ff18723e */ /* 0x000fca00000010ff */
[----:B------:R-:W-:Y:S01]  /*8190*/  STG.E.U16 desc[UR36][R2.64], R24 ;  /* 0x0000001802007986 */ /* 0x000fe2000c101524 */
[----:B------:R-:W-:Y:S05]  /*81a0*/  EXIT ;  /* 0x000000000000794d */ /* 0x000fea0003800000 */
.L_x_29227:
        /* <DEDUP_REMOVED lines=13> */
.L_x_32576:


//--------------------- .text._ZN2at6native18elementwise_kernelILi128ELi2EZNS0_22gpu_kernel_impl_nocastINS0_13AUnaryFunctorIfffZZZNS0_21nextafter_kernel_cudaERNS_18TensorIteratorBaseEENKUlvE_clEvENKUlvE0_clEvEUlffE_EEEEvS5_RKT_EUliE_EEviT1_ --------------------------
	.section	.text._ZN2at6native18elementwise_kernelILi128ELi2EZNS0_22gpu_kernel_impl_nocastINS0_13AUnaryFunctorIfffZZZNS0_21nextafter_kernel_cudaERNS_18TensorIteratorBaseEENKUlvE_clEvENKUlvE0_clEvEUlffE_EEEEvS5_RKT_EUliE_EEviT1_,"ax",@progbits
	.align	128
        .global         _ZN2at6native18elementwise_kernelILi128ELi2EZNS0_22gpu_kernel_impl_nocastINS0_13AUnaryFunctorIfffZZZNS0_21nextafter_kernel_cudaERNS_18TensorIteratorBaseEENKUlvE_clEvENKUlvE0_clEvEUlffE_EEEEvS5_RKT_EUliE_EEviT1_
        .type           _ZN2at6native18elementwise_kernelILi128ELi2EZNS0_22gpu_kernel_impl_nocastINS0_13AUnaryFunctorIfffZZZNS0_21nextafter_kernel_cudaERNS_18TensorIteratorBaseEENKUlvE_clEvENKUlvE0_clEvEUlffE_EEEEvS5_RKT_EUliE_EEviT1_,@function
        .size           _ZN2at6native18elementwise_kernelILi128ELi2EZNS0_22gpu_kernel_impl_nocastINS0_13AUnaryFunctorIfffZZZNS0_21nextafter_kernel_cudaERNS_18TensorIteratorBaseEENKUlvE_clEvENKUlvE0_clEvEUlffE_EEEEvS5_RKT_EUliE_EEviT1_,(.L_x_32577 - _ZN2at6native18elementwise_kernelILi128ELi2EZNS0_22gpu_kernel_impl_nocastINS0_13AUnaryFunctorIfffZZZNS0_21nextafter_kernel_cudaERNS_18TensorIteratorBaseEENKUlvE_clEvENKUlvE0_clEvEUlffE_EEEEvS5_RKT_EUliE_EEviT1_)
        .other          _ZN2at6native18elementwise_kernelILi128ELi2EZNS0_22gpu_kernel_impl_nocastINS0_13AUnaryFunctorIfffZZZNS0_21nextafter_kernel_cudaERNS_18TensorIteratorBaseEENKUlvE_clEvENKUlvE0_clEvEUlffE_EEEEvS5_RKT_EUliE_EEviT1_,@"STO_CUDA_ENTRY STV_DEFAULT"
_ZN2at6native18elementwise_kernelILi128ELi2EZNS0_22gpu_kernel_impl_nocastINS0_13AUnaryFunctorIfffZZZNS0_21nextafter_kernel_cudaERNS_18TensorIteratorBaseEENKUlvE_clEvENKUlvE0_clEvEUlffE_EEEEvS5_RKT_EUliE_EEviT1_:
.text._ZN2at6native18elementwise_kernelILi128ELi2EZNS0_22gpu_kernel_impl_nocastINS0_13AUnaryFunctorIfffZZZNS0_21nextafter_kernel_cudaERNS_18TensorIteratorBaseEENKUlvE_clEvENKUlvE0_clEvEUlffE_EEEEvS5_RKT_EUliE_EEviT1_:
[----:B------:R-:W-:Y:S08]  /*0000*/  LDC R1, c[0x0][0x37c] ;  /* 0x0000df00ff017b82 */ /* 0x000ff00000000800 */
[----:B------:R-:W0:Y:S01]  /*0010*/  LDC R5, c[0x0][0x388] ;  /* 0x0000e200ff057b82 */ /* 0x000e220000000800 */
[----:B------:R-:W1:Y:S01]  /*0020*/  S2R R2, SR_TID.X ;  /* 0x0000000000027919 */ /* 0x000e620000002100 */
[----:B------:R-:W2:Y:S06]  /*0030*/  LDCU.64 UR6, c[0x0][0x358] ;  /* 0x00006b00ff0677ac */ /* 0x000eac0008000a00 */
[----:B------:R-:W3:Y:S08]  /*0040*/  S2UR UR4, SR_CTAID.X ;  /* 0x00000000000479c3 */ /* 0x000ef00000002500 */
[----:B------:R-:W4:Y:S01]  /*0050*/  LDC R0, c[0x0][0x594] ;  /* 0x00016500ff007b82 */ /* 0x000f220000000800 */
[----:B0-----:R-:W-:Y:S01]  /*0060*/  ISETP.NE.AND P1, PT, R5, RZ, PT ;  /* 0x000000ff0500720c */ /* 0x001fe20003f25270 */
[----:B---3--:R-:W-:Y:S01]  /*0070*/  USHF.L.U32 UR4, UR4, 0x8, URZ ;  /* 0x0000000804047899 */ /* 0x008fe200080006ff */
[----:B----4-:R-:W-:-:S02]  /*0080*/  LOP3.LUT P0, RZ, R0, 0x7f800000, RZ, 0xc0, !PT ;  /* 0x7f80000000ff7812 */ /* 0x010fc4000780c0ff */
[----:B------:R-:W-:-:S04]  /*0090*/  LOP3.LUT R3, R0, 0x80000000, RZ, 0xc0, !PT ;  /* 0x8000000000037812 */ /* 0x000fc800078ec0ff */
[----:B------:R-:W-:Y:S02]  /*00a0*/  SEL R4, R3, R0, !P0 ;  /* 0x0000000003047207 */ /* 0x000fe40004000000 */
[----:B-1----:R-:W-:Y:S02]  /*00b0*/  LOP3.LUT R3, R2, UR4, RZ, 0xfc, !PT ;  /* 0x0000000402037c12 */ /* 0x002fe4000f8efcff */
[----:B------:R-:W-:Y:S01]  /*00c0*/  LOP3.LUT R2, R4, 0x7fffffff, RZ, 0xc0, !PT ;  /* 0x7fffffff04027812 */ /* 0x000fe200078ec0ff */
[----:B--2---:R-:W-:Y:S06]  /*00d0*/  @P1 BRA `(.L_x_29228) ;  /* 0x00000008000c1947 */ /* 0x004fec0003800000 */
[----:B------:R-:W-:-:S13]  /*00e0*/  ISETP.NE.AND P0, PT, R2, RZ, PT ;  /* 0x000000ff0200720c */ /* 0x000fda0003f05270 */
[----:B------:R-:W-:Y:S05]  /*00f0*/  @P0 BRA `(.L_x_29229) ;  /* 0x0000000000bc0947 */ /* 0x000fea0003800000 */
        /* <DEDUP_REMOVED lines=13> */
[----:B------:R-:W-:-:S13]  /*01d0*/  LOP3.LUT P0, RZ, R2, 0x7fffffff, RZ, 0xc0, !PT ;  /* 0x7fffffff02ff7812 */ /* 0x000fda000780c0ff */
[----:B------:R-:W-:-:S04]  /*01e0*/  @P0 MOV R4, 0x800000 ;  /* 0x0080000000040802 */ /* 0x000fc80000000f00 */
[----:B------:R-:W-:Y:S01]  /*01f0*/  @P0 LOP3.LUT R7, R4, 0x80000000, R5, 0xb8, !PT ;  /* 0x8000000004070812 */ /* 0x000fe200078eb805 */
[----:B------:R-:W-:Y:S01]  /*0200*/  @!P0 IMAD.MOV.U32 R7, RZ, RZ, R2 ;  /* 0x000000ffff078224 */ /* 0x000fe200078e0002 */
[----:B------:R-:W-:Y:S06]  /*0210*/  BRA `(.L_x_29233) ;  /* 0x0000000000047947 */ /* 0x000fec0003800000 */
.L_x_29232:
[----:B------:R-:W-:-:S07]  /*0220*/  FADD.FTZ R7, R5, R0 ;  /* 0x0000000005077221 */ /* 0x000fce0000010000 */
.L_x_29233:
[----:B------:R-:W0:Y:S01]  /*0230*/  LDC.64 R4, c[0x0][0x580] ;  /* 0x00016000ff047b82 */ /* 0x000e220000000a00 */
[----:B------:R-:W-:Y:S01]  /*0240*/  IADD3 R3, PT, PT, R3, 0x80, RZ ;  /* 0x0000008003037810 */ /* 0x000fe20007ffe0ff */
[----:B0-----:R0:W-:Y:S06]  /*0250*/  STG.E desc[UR6][R4.64], R7 ;  /* 0x0000000704007986 */ /* 0x0011ec000c101906 */
.L_x_29231:
[----:B------:R-:W-:Y:S05]  /*0260*/  BSYNC.RECONVERGENT B0 ;  /* 0x0000000000007941 */ /* 0x000fea0003800200 */
.L_x_29230:
[----:B------:R-:W-:-:S13]  /*0270*/  ISETP.GE.AND P0, PT, R3, UR4, PT ;  /* 0x0000000403007c0c */ /* 0x000fda000bf06270 */
[----:B------:R-:W-:Y:S05]  /*0280*/  @P0 EXIT ;  /* 0x000000000000094d */ /* 0x000fea0003800000 */
[----:B------:R-:W0:Y:S02]  /*0290*/  LDC.64 R2, c[0x0][0x588] ;  /* 0x00016200ff027b82 */ /* 0x000e240000000a00 */
[----:B0-----:R-:W2:Y:S01]  /*02a0*/  LDG.E R5, desc[UR6][R2.64] ;  /* 0x0000000602057981 */ /* 0x001ea2000c1e1900 */
[----:B------:R-:W-:Y:S02]  /*02b0*/  FSETP.NAN.FTZ.AND P1, PT, |R0|, |R0|, PT ;  /* 0x400000000000720b */ /* 0x000fe40003f38200 */
[C---:B--2---:R-:W-:Y:S02]  /*02c0*/  FSETP.NAN.FTZ.AND P0, PT, |R5|.reuse, |R5|, PT ;  /* 0x400000050500720b */ /* 0x044fe40003f18200 */
[C---:B------:R-:W-:Y:S02]  /*02d0*/  LOP3.LUT R4, R5.reuse, 0x80000000, RZ, 0xc0, !PT ;  /* 0x8000000005047812 */ /* 0x040fe400078ec0ff */
[----:B------:R-:W-:Y:S02]  /*02e0*/  PLOP3.LUT P0, PT, P1, P0, PT, 0xf8, 0x8f ;  /* 0x00000000008f781c */ /* 0x000fe40000f01f70 */
[----:B------:R-:W-:-:S04]  /*02f0*/  LOP3.LUT P1, RZ, R5, 0x7f800000, RZ, 0xc0, !PT ;  /* 0x7f80000005ff7812 */ /* 0x000fc8000782c0ff */
[----:B------:R-:W-:-:S07]  /*0300*/  SEL R7, R4, R5, !P1 ;  /* 0x0000000504077207 */ /* 0x000fce0004800000 */
[----:B------:R-:W-:Y:S05]  /*0310*/  @P0 BRA `(.L_x_29234) ;  /* 0x0000000000240947 */ /* 0x000fea0003800000 */
[----:B------:R-:W-:-:S13]  /*0320*/  LOP3.LUT P0, RZ, R7, 0x7fffffff, RZ, 0xc0, !PT ;  /* 0x7fffffff07ff7812 */ /* 0x000fda000780c0ff */
[----:B------:R-:W0:Y:S01]  /*0330*/  @P0 LDC.64 R2, c[0x0][0x580] ;  /* 0x00016000ff020b82 */ /* 0x000e220000000a00 */
[----:B------:R-:W-:-:S05]  /*0340*/  @P0 IMAD.MOV.U32 R0, RZ, RZ, 0x800000 ;  /* 0x00800000ff000424 */ /* 0x000fca00078e00ff */
[----:B------:R-:W-:-:S05]  /*0350*/  @P0 LOP3.LUT R5, R0, 0x80000000, R5, 0xb8, !PT ;  /* 0x8000000000050812 */ /* 0x000fca00078eb805 */
[----:B0-----:R0:W-:Y:S01]  /*0360*/  @P0 STG.E desc[UR6][R2.64], R5 ;  /* 0x0000000502000986 */ /* 0x0011e2000c101906 */
[----:B------:R-:W-:Y:S05]  /*0370*/  @P0 EXIT ;  /* 0x000000000000094d */ /* 0x000fea0003800000 */
[----:B0-----:R-:W0:Y:S02]  /*0380*/  LDC.64 R2, c[0x0][0x580] ;  /* 0x00016000ff027b82 */ /* 0x001e240000000a00 */
[----:B0-----:R-:W-:Y:S01]  /*0390*/  STG.E desc[UR6][R2.64], R7 ;  /* 0x0000000702007986 */ /* 0x001fe2000c101906 */
[----:B------:R-:W-:Y:S05]  /*03a0*/  EXIT ;  /* 0x000000000000794d */ /* 0x000fea0003800000 */
.L_x_29234:
[----:B------:R-:W0:Y:S01]  /*03b0*/  LDC.64 R2, c[0x0][0x580] ;  /* 0x00016000ff027b82 */ /* 0x000e220000000a00 */
[----:B------:R-:W-:-:S05]  /*03c0*/  FADD.FTZ R5, R5, R0 ;  /* 0x0000000005057221 */ /* 0x000fca0000010000 */
[----:B0-----:R-:W-:Y:S01]  /*03d0*/  STG.E desc[UR6][R2.64], R5 ;  /* 0x0000000502007986 */ /* 0x001fe2000c101906 */
[----:B------:R-:W-:Y:S05]  /*03e0*/  EXIT ;  /* 0x000000000000794d */ /* 0x000fea0003800000 */
.L_x_29229:
        /* <DEDUP_REMOVED lines=15> */
[CC--:B------:R-:W-:Y:S01]  /*04e0*/  FSETP.GT.FTZ.AND P2, PT, R7.reuse, R0.reuse, PT ;  /* 0x000000000700720b */ /* 0x0c0fe20003f54000 */
[----:B------:R-:W-:Y:S01]  /*04f0*/  HFMA2 R5, -RZ, RZ, 0, 0 ;  /* 0x00000000ff057431 */ /* 0x000fe200000001ff */
[C---:B------:R-:W-:Y:S02]  /*0500*/  FSETP.GEU.FTZ.AND P3, PT, R0.reuse, RZ, PT ;  /* 0x000000ff0000720b */ /* 0x040fe40003f7e000 */
        /* <DEDUP_REMOVED lines=9> */
[C---:B------:R-:W-:Y:S01]  /*05a0*/  VIADD R2, R5.reuse, 0x1 ;  /* 0x0000000105027836 */ /* 0x040fe20000000000 */
[----:B------:R-:W-:-:S05]  /*05b0*/  @!P3 IADD3 R2, PT, PT, R5, RZ, RZ ;  /* 0x000000ff0502b210 */ /* 0x000fca0007ffe0ff */
[C---:B------:R-:W-:Y:S01]  /*05c0*/  VIADD R5, R2.reuse, 0xffffffff ;  /* 0xffffffff02057836 */ /* 0x040fe20000000000 */
[----:B------:R-:W-:-:S05]  /*05d0*/  @!P0 IADD3 R5, PT, PT, R2, RZ, RZ ;  /* 0x000000ff02058210 */ /* 0x000fca0007ffe0ff */
[----:B------:R-:W-:-:S05]  /*05e0*/  IMAD.IADD R5, R4, 0x1, R5 ;  /* 0x0000000104057824 */ /* 0x000fca00078e0205 */
[----:B------:R-:W-:-:S13]  /*05f0*/  FSETP.NEU.FTZ.AND P0, PT, R5, RZ, PT ;  /* 0x000000ff0500720b */ /* 0x000fda0003f1d000 */
[----:B------:R-:W-:Y:S01]  /*0600*/  @!P0 LOP3.LUT R5, R5, 0x80000000, RZ, 0xc0, !PT ;  /* 0x8000000005058812 */ /* 0x000fe200078ec0ff */
[----:B------:R-:W-:Y:S06]  /*0610*/  BRA `(.L_x_29238) ;  /* 0x0000000000047947 */ /* 0x000fec0003800000 */
.L_x_29237:
[----:B------:R-:W-:-:S07]  /*0620*/  FADD.FTZ R5, R7, R0 ;  /* 0x0000000007057221 */ /* 0x000fce0000010000 */
.L_x_29238:
[----:B------:R-:W0:Y:S01]  /*0630*/  LDC.64 R6, c[0x0][0x580] ;  /* 0x00016000ff067b82 */ /* 0x000e220000000a00 */
[----:B------:R-:W-:Y:S01]  /*0640*/  IADD3 R3, PT, PT, R3, 0x80, RZ ;  /* 0x0000008003037810 */ /* 0x000fe20007ffe0ff */
[----:B0-----:R0:W-:Y:S06]  /*0650*/  STG.E desc[UR6][R6.64], R5 ;  /* 0x0000000506007986 */ /* 0x0011ec000c101906 */
.L_x_29236:
[----:B------:R-:W-:Y:S05]  /*0660*/  BSYNC.RECONVERGENT B0 ;  /* 0x0000000000007941 */ /* 0x000fea0003800200 */
.L_x_29235:
[----:B------:R-:W-:-:S13]  /*0670*/  ISETP.GE.AND P0, PT, R3, UR4, PT ;  /* 0x0000000403007c0c */ /* 0x000fda000bf06270 */
[----:B------:R-:W-:Y:S05]  /*0680*/  @P0 EXIT ;  /* 0x000000000000094d */ /* 0x000fea0003800000 */
        /* <DEDUP_REMOVED lines=21> */
[----:B------:R-:W-:Y:S02]  /*07e0*/  @!P4 IADD3 R2, PT, PT, RZ, 0x1, RZ ;  /* 0x00000001ff02c810 */ /* 0x000fe40007ffe0ff */
[----:B------:R-:W-:-:S05]  /*07f0*/  @!P2 IMAD.MOV R2, RZ, RZ, R0 ;  /* 0x000000ffff02a224 */ /* 0x000fca00078e0200 */
[C---:B------:R-:W-:Y:S02]  /*0800*/  IADD3 R0, PT, PT, R2.reuse, 0x1, RZ ;  /* 0x0000000102007810 */ /* 0x040fe40007ffe0ff */
[----:B------:R-:W-:Y:S02]  /*0810*/  @!P3 IADD3 R0, PT, PT, R2, RZ, RZ ;  /* 0x000000ff0200b210 */ /* 0x000fe40007ffe0ff */
[----:B------:R-:W0:Y:S03]  /*0820*/  LDC.64 R2, c[0x0][0x580] ;  /* 0x00016000ff027b82 */ /* 0x000e260000000a00 */
[C---:B------:R-:W-:Y:S01]  /*0830*/  VIADD R5, R0.reuse, 0xffffffff ;  /* 0xffffffff00057836 */ /* 0x040fe20000000000 */
[----:B------:R-:W-:-:S04]  /*0840*/  @!P0 IADD3 R5, PT, PT, R0, RZ, RZ ;  /* 0x000000ff00058210 */ /* 0x000fc80007ffe0ff */
[----:B------:R-:W-:-:S04]  /*0850*/  IADD3 R5, PT, PT, R4, R5, RZ ;  /* 0x0000000504057210 */ /* 0x000fc80007ffe0ff */
[----:B------:R-:W-:-:S13]  /*0860*/  FSETP.NEU.FTZ.AND P0, PT, R5, RZ, PT ;  /* 0x000000ff0500720b */ /* 0x000fda0003f1d000 */
[----:B------:R-:W-:-:S05]  /*0870*/  @!P0 LOP3.LUT R5, R5, 0x80000000, RZ, 0xc0, !PT ;  /* 0x8000000005058812 */ /* 0x000fca00078ec0ff */
[----:B0-----:R-:W-:Y:S01]  /*0880*/  STG.E desc[UR6][R2.64], R5 ;  /* 0x0000000502007986 */ /* 0x001fe2000c101906 */
[----:B------:R-:W-:Y:S05]  /*0890*/  EXIT ;  /* 0x000000000000794d */ /* 0x000fea0003800000 */
.L_x_29240:
[----:B------:R-:W0:Y:S02]  /*08a0*/  LDC.64 R2, c[0x0][0x580] ;  /* 0x00016000ff027b82 */ /* 0x000e240000000a00 */
[----:B0-----:R-:W-:Y:S01]  /*08b0*/  STG.E desc[UR6][R2.64], R7 ;  /* 0x0000000702007986 */ /* 0x001fe2000c101906 */
[----:B------:R-:W-:Y:S05]  /*08c0*/  EXIT ;  /* 0x000000000000794d */ /* 0x000fea0003800000 */
.L_x_29239:
[----:B------:R-:W0:Y:S01]  /*08d0*/  LDC.64 R2, c[0x0][0x580] ;  /* 0x00016000ff027b82 */ /* 0x000e220000000a00 */
[----:B------:R-:W-:-:S05]  /*08e0*/  FADD.FTZ R5, R5, R0 ;  /* 0x0000000005057221 */ /* 0x000fca0000010000 */
[----:B0-----:R-:W-:Y:S01]  /*08f0*/  STG.E desc[UR6][R2.64], R5 ;  /* 0x0000000502007986 */ /* 0x001fe2000c101906 */
[----:B------:R-:W-:Y:S05]  /*0900*/  EXIT ;  /* 0x000000000000794d */ /* 0x000fea0003800000 */
.L_x_29228:
[----:B------:R-:W-:Y:S01]  /*0910*/  ISETP.NE.AND P0, PT, R2, RZ, PT ;  /* 0x000000ff0200720c */ /* 0x000fe20003f05270 */
[----:B------:R-:W-:-:S12]  /*0920*/  VIADD R2, R5, 0xffffffff ;  /* 0xffffffff05027836 */ /* 0x000fd80000000000 */
[----:B------:R-:W-:Y:S05]  /*0930*/  @P0 BRA `(.L_x_29241) ;  /* 0x0000002800300947 */ /* 0x000fea0003800000 */
[----:B------:R-:W0:Y:S01]  /*0940*/  LDCU UR4, c[0x0][0x380] ;  /* 0x00007000ff0477ac */ /* 0x000e220008000800 */
[----:B------:R-:W-:Y:S01]  /*0950*/  VIMNMX.U32 R4, PT, PT, R2, 0x18, PT ;  /* 0x0000001802047848 */ /* 0x000fe20003fe0000 */
[----:B------:R-:W-:Y:S03]  /*0960*/  BSSY.RECONVERGENT B0, `(.L_x_29242) ;  /* 0x0000146000007945 */ /* 0x000fe60003800200 */
        /* <DEDUP_REMOVED lines=301> */
.L_x_29244:
[----:B------:R-:W0:Y:S02]  /*1c40*/  LDCU.64 UR8, c[0x0][0x588] ;  /* 0x0000b100ff0877ac */ /* 0x000e240008000a00 */
[----:B0-----:R-:W-:-:S04]  /*1c50*/  IADD3 R6, P0, PT, R6, UR8, RZ ;  /* 0x0000000806067c10 */ /* 0x001fc8000ff1e0ff */
[----:B------:R-:W-:-:S06]  /*1c60*/  IADD3.X R7, PT, PT, RZ, UR9, RZ, P0, !PT ;  /* 0x00000009ff077c10 */ /* 0x000fcc00087fe4ff */
[----:B------:R-:W2:Y:S01]  /*1c70*/  LDG.E R7, desc[UR6][R6.64] ;  /* 0x0000000606077981 */ /* 0x000ea2000c1e1900 */
[----:B------:R-:W-:Y:S01]  /*1c80*/  FSETP.NAN.FTZ.AND P1, PT, |R0|, |R0|, PT ;  /* 0x400000000000720b */ /* 0x000fe20003f38200 */
[----:B------:R-:W-:Y:S01]  /*1c90*/  BSSY.RECONVERGENT B1, `(.L_x_29245) ;  /* 0x000000d000017945 */ /* 0x000fe20003800200 */
[C---:B--2---:R-:W-:Y:S02]  /*1ca0*/  FSETP.NAN.FTZ.AND P0, PT, |R7|.reuse, |R7|, PT ;  /* 0x400000070700720b */ /* 0x044fe40003f18200 */
[C---:B------:R-:W-:Y:S02]  /*1cb0*/  LOP3.LUT P2, RZ, R7.reuse, 0x7f800000, RZ, 0xc0, !PT ;  /* 0x7f80000007ff7812 */ /* 0x040fe4000784c0ff */
[----:B------:R-:W-:Y:S02]  /*1cc0*/  PLOP3.LUT P0, PT, P1, P0, PT, 0xf8, 0x8f ;  /* 0x00000000008f781c */ /* 0x000fe40000f01f70 */
[----:B------:R-:W-:-:S04]  /*1cd0*/  LOP3.LUT R8, R7, 0x80000000, RZ, 0xc0, !PT ;  /* 0x8000000007087812 */ /* 0x000fc800078ec0ff */
[----:B------:R-:W-:-:S07]  /*1ce0*/  SEL R8, R8, R7, !P2 ;  /* 0x0000000708087207 */ /* 0x000fce0005000000 */
[----:B------:R-:W-:Y:S05]  /*1cf0*/  @P0 BRA `(.L_x_29246) ;  /* 0x0000000000140947 */ /* 0x000fea0003800000 */
[----:B------:R-:W-:-:S13]  /*1d00*/  LOP3.LUT P0, RZ, R8, 0x7fffffff, RZ, 0xc0, !PT ;  /* 0x7fffffff08ff7812 */ /* 0x000fda000780c0ff */
[----:B------:R-:W-:-:S05]  /*1d10*/  @P0 IMAD.MOV.U32 R6, RZ, RZ, 0x800000 ;  /* 0x00800000ff060424 */ /* 0x000fca00078e00ff */
[----:B------:R-:W-:Y:S02]  /*1d20*/  @P0 LOP3.LUT R9, R6, 0x80000000, R7, 0xb8, !PT ;  /* 0x8000000006090812 */ /* 0x000fe400078eb807 */
[----:B------:R-:W-:Y:S01]  /*1d30*/  @!P0 MOV R9, R8 ;  /* 0x0000000800098202 */ /* 0x000fe20000000f00 */
[----:B------:R-:W-:Y:S06]  /*1d40*/  BRA `(.L_x_29247) ;  /* 0x0000000000047947 */ /* 0x000fec0003800000 */
.L_x_29246:
[----:B------:R-:W-:-:S07]  /*1d50*/  FADD.FTZ R9, R7, R0 ;  /* 0x0000000007097221 */ /* 0x000fce0000010000 */
.L_x_29247:
[----:B------:R-:W-:Y:S05]  /*1d60*/  BSYNC.RECONVERGENT B1 ;  /* 0x0000000000017941 */ /* 0x000fea0003800200 */
.L_x_29245:
[----:B------:R-:W0:Y:S01]  /*1d70*/  LDCU.64 UR8, c[0x0][0x580] ;  /* 0x0000b000ff0877ac */ /* 0x000e220008000a00 */
[----:B------:R-:W-:Y:S01]  /*1d80*/  VIADD R3, R3, 0x80 ;  /* 0x0000008003037836 */ /* 0x000fe20000000000 */
[----:B0-----:R-:W-:-:S04]  /*1d90*/  IADD3 R6, P0, PT, R5, UR8, RZ ;  /* 0x0000000805067c10 */ /* 0x001fc8000ff1e0ff */
[----:B------:R-:W-:-:S05]  /*1da0*/  IADD3.X R7, PT, PT, RZ, UR9, RZ, P0, !PT ;  /* 0x00000009ff077c10 */ /* 0x000fca00087fe4ff */
[----:B------:R0:W-:Y:S04]  /*1db0*/  STG.E desc[UR6][R6.64], R9 ;  /* 0x0000000906007986 */ /* 0x0001e8000c101906 */
.L_x_29243:
[----:B------:R-:W-:Y:S05]  /*1dc0*/  BSYNC.RECONVERGENT B0 ;  /* 0x0000000000007941 */ /* 0x000fea0003800200 */
.L_x_29242:
        /* <DEDUP_REMOVED lines=300> */
.L_x_29248:
[----:B------:R-:W0:Y:S02]  /*3090*/  LDCU.128 UR8, c[0x0][0x580] ;  /* 0x0000b000ff0877ac */ /* 0x000e240008000c00 */
[----:B0-----:R-:W-:-:S04]  /*30a0*/  IADD3 R4, P0, PT, R2, UR10, RZ ;  /* 0x0000000a02047c10 */ /* 0x001fc8000ff1e0ff */
[----:B------:R-:W-:-:S06]  /*30b0*/  IADD3.X R5, PT, PT, RZ, UR11, RZ, P0, !PT ;  /* 0x0000000bff057c10 */ /* 0x000fcc00087fe4ff */
[----:B------:R-:W2:Y:S01]  /*30c0*/  LDG.E R5, desc[UR6][R4.64] ;  /* 0x0000000604057981 */ /* 0x000ea2000c1e1900 */
[----:B------:R-:W-:Y:S02]  /*30d0*/  FSETP.NAN.FTZ.AND P1, PT, |R0|, |R0|, PT ;  /* 0x400000000000720b */ /* 0x000fe40003f38200 */
[----:B------:R-:W-:-:S04]  /*30e0*/  IADD3 R2, P2, PT, R3, UR8, RZ ;  /* 0x0000000803027c10 */ /* 0x000fc8000ff5e0ff */
[----:B------:R-:W-:Y:S02]  /*30f0*/  IADD3.X R3, PT, PT, RZ, UR9, RZ, P2, !PT ;  /* 0x00000009ff037c10 */ /* 0x000fe400097fe4ff */
[C---:B--2---:R-:W-:Y:S02]  /*3100*/  FSETP.NAN.FTZ.AND P0, PT, |R5|.reuse, |R5|, PT ;  /* 0x400000050500720b */ /* 0x044fe40003f18200 */
[C---:B------:R-:W-:Y:S02]  /*3110*/  LOP3.LUT R6, R5.reuse, 0x80000000, RZ, 0xc0, !PT ;  /* 0x8000000005067812 */ /* 0x040fe400078ec0ff */
[----:B------:R-:W-:Y:S02]  /*3120*/  PLOP3.LUT P0, PT, P1, P0, PT, 0xf8, 0x8f ;  /* 0x00000000008f781c */ /* 0x000fe40000f01f70 */
[----:B------:R-:W-:-:S04]  /*3130*/  LOP3.LUT P1, RZ, R5, 0x7f800000, RZ, 0xc0, !PT ;  /* 0x7f80000005ff7812 */ /* 0x000fc8000782c0ff */
[----:B------:R-:W-:-:S07]  /*3140*/  SEL R7, R6, R5, !P1 ;  /* 0x0000000506077207 */ /* 0x000fce0004800000 */
[----:B------:R-:W-:Y:S05]  /*3150*/  @P0 BRA `(.L_x_29249) ;  /* 0x00000000001c0947 */ /* 0x000fea0003800000 */
[----:B------:R-:W-:-:S13]  /*3160*/  LOP3.LUT P0, RZ, R7, 0x7fffffff, RZ, 0xc0, !PT ;  /* 0x7fffffff07ff7812 */ /* 0x000fda000780c0ff */
[----:B------:R-:W-:-:S05]  /*3170*/  @P0 IMAD.MOV.U32 R0, RZ, RZ, 0x800000 ;  /* 0x00800000ff000424 */ /* 0x000fca00078e00ff */
[----:B------:R-:W-:-:S05]  /*3180*/  @P0 LOP3.LUT R5, R0, 0x80000000, R5, 0xb8, !PT ;  /* 0x8000000000050812 */ /* 0x000fca00078eb805 */
[----:B------:R0:W-:Y:S01]  /*3190*/  @P0 STG.E desc[UR6][R2.64], R5 ;  /* 0x0000000502000986 */ /* 0x0001e2000c101906 */
[----:B------:R-:W-:Y:S05]  /*31a0*/  @P0 EXIT ;  /* 0x000000000000094d */ /* 0x000fea0003800000 */
[----:B------:R-:W-:Y:S01]  /*31b0*/  STG.E desc[UR6][R2.64], R7 ;  /* 0x0000000702007986 */ /* 0x000fe2000c101906 */
[----:B------:R-:W-:Y:S05]  /*31c0*/  EXIT ;  /* 0x000000000000794d */ /* 0x000fea0003800000 */
.L_x_29249:
[----:B------:R-:W-:-:S05]  /*31d0*/  FADD.FTZ R5, R5, R0 ;  /* 0x0000000005057221 */ /* 0x000fca0000010000 */
[----:B------:R-:W-:Y:S01]  /*31e0*/  STG.E desc[UR6][R2.64], R5 ;  /* 0x0000000502007986 */ /* 0x000fe2000c101906 */
[----:B------:R-:W-:Y:S05]  /*31f0*/  EXIT ;  /* 0x000000000000794d */ /* 0x000fea0003800000 */
.L_x_29241:
[----:B------:R-:W0:Y:S01]  /*3200*/  LDCU UR4, c[0x0][0x380] ;  /* 0x00007000ff0477ac */ /* 0x000e220008000800 */
[----:B------:R-:W-:Y:S01]  /*3210*/  VIMNMX.U32 R5, PT, PT, R2, 0x18, PT ;  /* 0x0000001802057848 */ /* 0x000fe20003fe0000 */
[----:B------:R-:W-:Y:S03]  /*3220*/  BSSY.RECONVERGENT B0, `(.L_x_29250) ;  /* 0x0000157000007945 */ /* 0x000fe60003800200 */
[----:B------:R-:W-:Y:S02]  /*3230*/  IADD3 R5, PT, PT, R5, 0x1, RZ ;  /* 0x0000000105057810 */ /* 0x000fe40007ffe0ff */
[----:B0-----:R-:W-:-:S13]  /*3240*/  ISETP.GE.AND P0, PT, R3, UR4, PT ;  /* 0x0000000403007c0c */ /* 0x001fda000bf06270 */
[----:B------:R-:W-:Y:S05]  /*3250*/  @P0 BRA `(.L_x_29251) ;  /* 0x00000014004c0947 */ /* 0x000fea0003800000 */
[----:B------:R-:W0:Y:S01]  /*3260*/  LDCU.64 UR8, c[0x0][0x390] ;  /* 0x00007200ff0877ac */ /* 0x000e220008000a00 */
[----:B------:R-:W-:Y:S01]  /*3270*/  MOV R6, RZ ;  /* 0x000000ff00067202 */ /* 0x000fe20000000f00 */
        /* <DEDUP_REMOVED lines=296> */
.L_x_29252:
[----:B------:R-:W0:Y:S02]  /*4500*/  LDCU.64 UR8, c[0x0][0x588] ;  /* 0x0000b100ff0877ac */ /* 0x000e240008000a00 */
[----:B0-----:R-:W-:-:S04]  /*4510*/  IADD3 R8, P0, PT, R6, UR8, RZ ;  /* 0x0000000806087c10 */ /* 0x001fc8000ff1e0ff */
[----:B------:R-:W-:-:S06]  /*4520*/  IADD3.X R9, PT, PT, RZ, UR9, RZ, P0, !PT ;  /* 0x00000009ff097c10 */ /* 0x000fcc00087fe4ff */
        /* <DEDUP_REMOVED lines=26> */
[----:B------:R-:W-:-:S05]  /*46d0*/  @!P3 IADD3 R6, PT, PT, R8, RZ, RZ ;  /* 0x000000ff0806b210 */ /* 0x000fca0007ffe0ff */
[C---:B------:R-:W-:Y:S01]  /*46e0*/  VIADD R11, R6.reuse, 0xffffffff ;  /* 0xffffffff060b7836 */ /* 0x040fe20000000000 */
[----:B------:R-:W-:-:S04]  /*46f0*/  @!P0 IADD3 R11, PT, PT, R6, RZ, RZ ;  /* 0x000000ff060b8210 */ /* 0x000fc80007ffe0ff */
[----:B------:R-:W-:-:S04]  /*4700*/  IADD3 R11, PT, PT, R4, R11, RZ ;  /* 0x0000000b040b7210 */ /* 0x000fc80007ffe0ff */
[----:B------:R-:W-:-:S13]  /*4710*/  FSETP.NEU.FTZ.AND P0, PT, R11, RZ, PT ;  /* 0x000000ff0b00720b */ /* 0x000fda0003f1d000 */
[----:B------:R-:W-:-:S07]  /*4720*/  @!P0 LOP3.LUT R11, R11, 0x80000000, RZ, 0xc0, !PT ;  /* 0x800000000b0b8812 */ /* 0x000fce00078ec0ff */
.L_x_29254:
[----:B------:R-:W-:Y:S05]  /*4730*/  BSYNC.RECONVERGENT B1 ;  /* 0x0000000000017941 */ /* 0x000fea0003800200 */
.L_x_29253:
[----:B------:R-:W0:Y:S01]  /*4740*/  LDCU.64 UR8, c[0x0][0x580] ;  /* 0x0000b000ff0877ac */ /* 0x000e220008000a00 */
[----:B------:R-:W-:Y:S02]  /*4750*/  IADD3 R3, PT, PT, R3, 0x80, RZ ;  /* 0x0000008003037810 */ /* 0x000fe40007ffe0ff */
[----:B0-----:R-:W-:-:S05]  /*4760*/  IADD3 R6, P0, PT, R7, UR8, RZ ;  /* 0x0000000807067c10 */ /* 0x001fca000ff1e0ff */
[----:B------:R-:W-:-:S05]  /*4770*/  IMAD.X R7, RZ, RZ, UR9, P0 ;  /* 0x00000009ff077e24 */ /* 0x000fca00080e06ff */
[----:B------:R0:W-:Y:S03]  /*4780*/  STG.E desc[UR6][R6.64], R11 ;  /* 0x0000000b06007986 */ /* 0x0001e6000c101906 */
.L_x_29251:
[----:B------:R-:W-:Y:S05]  /*4790*/  BSYNC.RECONVERGENT B0 ;  /* 0x0000000000007941 */ /* 0x000fea0003800200 */
.L_x_29250:
[----:B------:R-:W-:-:S13]  /*47a0*/  ISETP.GE.AND P0, PT, R3, UR4, PT ;  /* 0x0000000403007c0c */ /* 0x000fda000bf06270 */
[----:B------:R-:W-:Y:S05]  /*47b0*/  @P0 EXIT ;  /* 0x000000000000094d */ /* 0x000fea0003800000 */
[----:B------:R-:W1:Y:S01]  /*47c0*/  LDCU.64 UR4, c[0x0][0x390] ;  /* 0x00007200ff0477ac */ /* 0x000e620008000a00 */
[----:B0-----:R-:W-:Y:S01]  /*47d0*/  MOV R6, RZ ;  /* 0x000000ff00067202 */ /* 0x001fe20000000f00 */
        /* <DEDUP_REMOVED lines=296> */
.L_x_29255:
[----:B------:R-:W0:Y:S02]  /*5a60*/  LDCU.128 UR8, c[0x0][0x580] ;  /* 0x0000b000ff0877ac */ /* 0x000e240008000c00 */
[----:B0-----:R-:W-:-:S04]  /*5a70*/  IADD3 R6, P0, PT, R2, UR10, RZ ;  /* 0x0000000a02067c10 */ /* 0x001fc8000ff1e0ff */
[----:B------:R-:W-:-:S06]  /*5a80*/  IADD3.X R7, PT, PT, RZ, UR11, RZ, P0, !PT ;  /* 0x0000000bff077c10 */ /* 0x000fcc00087fe4ff */
[----:B------:R-:W2:Y:S01]  /*5a90*/  LDG.E R7, desc[UR6][R6.64] ;  /* 0x0000000606077981 */ /* 0x000ea2000c1e1900 */
[----:B------:R-:W-:Y:S01]  /*5aa0*/  FSETP.NAN.FTZ.AND P1, PT, |R0|, |R0|, PT ;  /* 0x400000000000720b */ /* 0x000fe20003f38200 */
[----:B------:R-:W-:Y:S01]  /*5ab0*/  BSSY.RECONVERGENT B0, `(.L_x_29256) ;  /* 0x0000020000007945 */ /* 0x000fe20003800200 */
[----:B------:R-:W-:-:S05]  /*5ac0*/  IADD3 R2, P3, PT, R3, UR8, RZ ;  /* 0x0000000803027c10 */ /* 0x000fca000ff7e0ff */
[----:B------:R-:W-:Y:S01]  /*5ad0*/  IMAD.X R3, RZ, RZ, UR9, P3 ;  /* 0x00000009ff037e24 */ /* 0x000fe200098e06ff */
        /* <DEDUP_REMOVED lines=9> */
[----:B------:R-:W-:Y:S01]  /*5b70*/  HFMA2 R5, -RZ, RZ, 0, 0 ;  /* 0x00000000ff057431 */ /* 0x000fe200000001ff */
        /* <DEDUP_REMOVED lines=16> */
[----:B------:R-:W-:Y:S01]  /*5c80*/  @!P0 LOP3.LUT R5, R5, 0x80000000, RZ, 0xc0, !PT ;  /* 0x8000000005058812 */ /* 0x000fe200078ec0ff */
[----:B------:R-:W-:Y:S06]  /*5c90*/  BRA `(.L_x_29258) ;  /* 0x0000000000047947 */ /* 0x000fec0003800000 */
.L_x_29257:
[----:B------:R-:W-:-:S07]  /*5ca0*/  FADD.FTZ R5, R7, R0 ;  /* 0x0000000007057221 */ /* 0x000fce0000010000 */
.L_x_29258:
[----:B------:R-:W-:Y:S05]  /*5cb0*/  BSYNC.RECONVERGENT B0 ;  /* 0x0000000000007941 */ /* 0x000fea0003800200 */
.L_x_29256:
[----:B------:R-:W-:Y:S01]  /*5cc0*/  STG.E desc[UR6][R2.64], R5 ;  /* 0x0000000502007986 */ /* 0x000fe2000c101906 */
[----:B------:R-:W-:Y:S05]  /*5cd0*/  EXIT ;  /* 0x000000000000794d */ /* 0x000fea0003800000 */
.L_x_29259:
        /* <DEDUP_REMOVED lines=10> */
.L_x_32577:


//--------------------- .text._ZN2at6native27unrolled_elementwise_kernelINS0_13AUnaryFunctorIfffZZZNS0_21nextafter_kernel_cudaERNS_18TensorIteratorBaseEENKUlvE_clEvENKUlvE0_clEvEUlffE_EESt5arrayIPcLm2EELi4E23TrivialOffsetCalculatorILi1EjESD_NS0_6memory15LoadWithoutCastENSE_16StoreWithoutCastEEEviT_T0_T2_T3_T4_T5_ --------------------------
	.section	.text._ZN2at6native27unrolled_elementwise_kernelINS0_13AUnaryFunctorIfffZZZNS0_21nextafter_kernel_cudaERNS_18TensorIteratorBaseEENKUlvE_clEvENKUlvE0_clEvEUlffE_EESt5arrayIPcLm2EELi4E23TrivialOffsetCalculatorILi1EjESD_NS0_6memory15LoadWithoutCastENSE_16StoreWithoutCastEEEviT_T0_T2_T3_T4_T5_,"ax",@progbits
	.align	128
        .global         _ZN2at6native27unrolled_elementwise_kernelINS0_13AUnaryFunctorIfffZZZNS0_21nextafter_kernel_cudaERNS_18TensorIteratorBaseEENKUlvE_clEvENKUlvE0_clEvEUlffE_EESt5arrayIPcLm2EELi4E23TrivialOffsetCalculatorILi1EjESD_NS0_6memory15LoadWithoutCastENSE_16StoreWithoutCastEEEviT_T0_T2_T3_T4_T5_
        .type           _ZN2at6native27unrolled_elementwise_kernelINS0_13AUnaryFunctorIfffZZZNS0_21nextafter_kernel_cudaERNS_18TensorIteratorBaseEENKUlvE_clEvENKUlvE0_clEvEUlffE_EESt5arrayIPcLm2EELi4E23TrivialOffsetCalculatorILi1EjESD_NS0_6memory15LoadWithoutCastENSE_16StoreWithoutCastEEEviT_T0_T2_T3_T4_T5_,@function
        .size           _ZN2at6native27unrolled_elementwise_kernelINS0_13AUnaryFunctorIfffZZZNS0_21nextafter_kernel_cudaERNS_18TensorIteratorBaseEENKUlvE_clEvENKUlvE0_clEvEUlffE_EESt5arrayIPcLm2EELi4E23TrivialOffsetCalculatorILi1EjESD_NS0_6memory15LoadWithoutCastENSE_16StoreWithoutCastEEEviT_T0_T2_T3_T4_T5_,(.L_x_32578 - _ZN2at6native27unrolled_elementwise_kernelINS0_13AUnaryFunctorIfffZZZNS0_21nextafter_kernel_cudaERNS_18TensorIteratorBaseEENKUlvE_clEvENKUlvE0_clEvEUlffE_EESt5arrayIPcLm2EELi4E23TrivialOffsetCalculatorILi1EjESD_NS0_6memory15LoadWithoutCastENSE_16StoreWithoutCastEEEviT_T0_T2_T3_T4_T5_)
        .other          _ZN2at6native27unrolled_elementwise_kernelINS0_13AUnaryFunctorIfffZZZNS0_21nextafter_kernel_cudaERNS_18TensorIteratorBaseEENKUlvE_clEvENKUlvE0_clEvEUlffE_EESt5arrayIPcLm2EELi4E23TrivialOffsetCalculatorILi1EjESD_NS0_6memory15LoadWithoutCastENSE_16StoreWithoutCastEEEviT_T0_T2_T3_T4_T5_,@"STO_CUDA_ENTRY STV_DEFAULT"
_ZN2at6native27unrolled_elementwise_kernelINS0_13AUnaryFunctorIfffZZZNS0_21nextafter_kernel_cudaERNS_18TensorIteratorBaseEENKUlvE_clEvENKUlvE0_clEvEUlffE_EESt5arrayIPcLm2EELi4E23TrivialOffsetCalculatorILi1EjESD_NS0_6memory15LoadWithoutCastENSE_16StoreWithoutCastEEEviT_T0_T2_T3_T4_T5_:
.text._ZN2at6native27unrolled_elementwise_kernelINS0_13AUnaryFunctorIfffZZZNS0_21nextafter_kernel_cudaERNS_18TensorIteratorBaseEENKUlvE_clEvENKUlvE0_clEvEUlffE_EESt5arrayIPcLm2EELi4E23TrivialOffsetCalculatorILi1EjESD_NS0_6memory15LoadWithoutCastENSE_16StoreWithoutCastEEEviT_T0_T2_T3_T4_T5_:
        /* <DEDUP_REMOVED lines=19> */
[----:B------:R-:W-:Y:S02]  /*0130*/  @!P3 VIADD R13, R13, 0x80 ;  /* 0x000000800d0db836 */ /* 0x000fe40000000000 */
[----:B--2---:R-:W-:-:S03]  /*0140*/  @!P1 IMAD.WIDE.U32 R8, R17, 0x4, R8 ;  /* 0x0000000411089825 */ /* 0x004fc600078e0008 */
[----:B------:R-:W-:-:S13]  /*0150*/  ISETP.GE.AND P2, PT, R13, R2, PT ;  /* 0x000000020d00720c */ /* 0x000fda0003f46270 */
[----:B------:R-:W2:Y:S01]  /*0160*/  @!P2 LDC.64 R6, c[0x0][0x398] ;  /* 0x0000e600ff06ab82 */ /* 0x000ea20000000a00 */
[----:B------:R-:W-:Y:S02]  /*0170*/  @!P2 IMAD R13, R0, 0x200, R13 ;  /* 0x00000200000da824 */ /* 0x000fe400078e020d */
[----:B0-----:R-:W-:-:S05]  /*0180*/  @!P3 IMAD.WIDE.U32 R16, R19, 0x4, R10 ;  /* 0x000000041310b825 */ /* 0x001fca00078e000a */
[----:B------:R-:W0:Y:S01]  /*0190*/  LDC R10, c[0x0][0x388] ;  /* 0x0000e200ff0a7b82 */ /* 0x000e220000000800 */
[----:B------:R-:W-:-:S06]  /*01a0*/  IMAD.MOV.U32 R11, RZ, RZ, RZ ;  /* 0x000000ffff0b7224 */ /* 0x000fcc00078e00ff */
[----:B-1----:R1:W5:Y:S01]  /*01b0*/  @!P1 LDG.E R11, desc[UR4][R8.64] ;  /* 0x00000004080b9981 */ /* 0x002362000c1e1900 */
[----:B--2---:R-:W-:Y:S01]  /*01c0*/  @!P2 IMAD.WIDE.U32 R14, R13, 0x4, R6 ;  /* 0x000000040d0ea825 */ /* 0x004fe200078e0006 */
[----:B------:R-:W-:-:S03]  /*01d0*/  CS2R R6, SRZ ;  /* 0x0000000000067805 */ /* 0x000fc6000001ff00 */
[----:B------:R-:W-:-:S03]  /*01e0*/  IMAD.MOV.U32 R13, RZ, RZ, RZ ;  /* 0x000000ffff0d7224 */ /* 0x000fc600078e00ff */
[----:B------:R1:W5:Y:S04]  /*01f0*/  @!P3 LDG.E R7, desc[UR4][R16.64] ;  /* 0x000000041007b981 */ /* 0x000368000c1e1900 */
[----:B------:R1:W5:Y:S01]  /*0200*/  @!P2 LDG.E R6, desc[UR4][R14.64] ;  /* 0x000000040e06a981 */ /* 0x000362000c1e1900 */
[----:B0-----:R-:W-:-:S03]  /*0210*/  LOP3.LUT R19, R10, 0x80000000, RZ, 0xc0, !PT ;  /* 0x800000000a137812 */ /* 0x001fc600078ec0ff */
[----:B------:R1:W5:Y:S01]  /*0220*/  @!P0 LDG.E R13, desc[UR4][R4.64] ;  /* 0x00000004040d8981 */ /* 0x000362000c1e1900 */
[----:B------:R-:W-:-:S04]  /*0230*/  LOP3.LUT P0, RZ, R10, 0x7f800000, RZ, 0xc0, !PT ;  /* 0x7f8000000aff7812 */ /* 0x000fc8000780c0ff */
[----:B------:R-:W-:-:S04]  /*0240*/  SEL R12, R19, R10, !P0 ;  /* 0x0000000a130c7207 */ /* 0x000fc80004000000 */
[----:B------:R-:W-:Y:S01]  /*0250*/  LOP3.LUT P0, RZ, R12, 0x7fffffff, RZ, 0xc0, !PT ;  /* 0x7fffffff0cff7812 */ /* 0x000fe2000780c0ff */
[----:B------:R-:W-:-:S12]  /*0260*/  BSSY.RECONVERGENT B0, `(.L_x_29260) ;  /* 0x00000cf000007945 */ /* 0x000fd80003800200 */
[----:B-1----:R-:W-:Y:S05]  /*0270*/  @P0 BRA `(.L_x_29261) ;  /* 0x0000000400180947 */ /* 0x002fea0003800000 */
[----:B------:R-:W-:Y:S01]  /*0280*/  ISETP.GE.AND P4, PT, R3, R2, PT ;  /* 0x000000020300720c */ /* 0x000fe20003f86270 */
[----:B------:R-:W-:-:S12]  /*0290*/  BSSY.RECONVERGENT B1, `(.L_x_29262) ;  /* 0x000000f000017945 */ /* 0x000fd80003800200 */
        /* <DEDUP_REMOVED lines=13> */
.L_x_29264:
[----:B------:R-:W-:-:S07]  /*0370*/  FADD.FTZ R5, R13, R10 ;  /* 0x0000000a0d057221 */ /* 0x000fce0000010000 */
.L_x_29263:
[----:B------:R-:W-:Y:S05]  /*0380*/  BSYNC.RECONVERGENT B1 ;  /* 0x0000000000017941 */ /* 0x000fea0003800200 */
.L_x_29262:
        /* <DEDUP_REMOVED lines=16> */
.L_x_29267:
[----:B------:R-:W-:-:S07]  /*0490*/  FADD.FTZ R4, R11, R10 ;  /* 0x0000000a0b047221 */ /* 0x000fce0000010000 */
.L_x_29266:
[----:B------:R-:W-:Y:S05]  /*04a0*/  BSYNC.RECONVERGENT B1 ;  /* 0x0000000000017941 */ /* 0x000fea0003800200 */
.L_x_29265:
[----:B-----5:R-:W-:Y:S01]  /*04b0*/  VIADD R11, R3, 0x100 ;  /* 0x00000100030b7836 */ /* 0x020fe20000000000 */
[----:B------:R-:W-:Y:S04]  /*04c0*/  BSSY.RECONVERGENT B1, `(.L_x_29268) ;  /* 0x0000010000017945 */ /* 0x000fe80003800200 */
[----:B------:R-:W-:-:S13]  /*04d0*/  ISETP.GE.AND P0, PT, R11, R2, PT ;  /* 0x000000020b00720c */ /* 0x000fda0003f06270 */
        /* <DEDUP_REMOVED lines=13> */
.L_x_29270:
[----:B------:R-:W-:-:S07]  /*05b0*/  FADD.FTZ R7, R7, R10 ;  /* 0x0000000a07077221 */ /* 0x000fce0000010000 */
.L_x_29269:
[----:B------:R-:W-:Y:S05]  /*05c0*/  BSYNC.RECONVERGENT B1 ;  /* 0x0000000000017941 */ /* 0x000fea0003800200 */
.L_x_29268:
[----:B------:R-:W-:-:S05]  /*05d0*/  VIADD R11, R3, 0x180 ;  /* 0x00000180030b7836 */ /* 0x000fca0000000000 */
        /* <DEDUP_REMOVED lines=14> */
.L_x_29272:
[----:B------:R-:W-:Y:S01]  /*06c0*/  FADD.FTZ R13, R6, R10 ;  /* 0x0000000a060d7221 */ /* 0x000fe20000010000 */
[----:B------:R-:W-:Y:S06]  /*06d0*/  BRA `(.L_x_29271) ;  /* 0x00000008001c7947 */ /* 0x000fec0003800000 */
.L_x_29261:
[----:B------:R-:W-:Y:S01]  /*06e0*/  ISETP.GE.AND P4, PT, R3, R2, PT ;  /* 0x000000020300720c */ /* 0x000fe20003f86270 */
[----:B------:R-:W-:-:S12]  /*06f0*/  BSSY.RECONVERGENT B1, `(.L_x_29273) ;  /* 0x000001f000017945 */ /* 0x000fd80003800200 */
[----:B------:R-:W-:Y:S05]  /*0700*/  @P4 BRA `(.L_x_29274) ;  /* 0x0000000000744947 */ /* 0x000fea0003800000 */
        /* <DEDUP_REMOVED lines=29> */
.L_x_29274:
[----:B------:R-:W-:Y:S05]  /*08e0*/  BSYNC.RECONVERGENT B1 ;  /* 0x0000000000017941 */ /* 0x000fea0003800200 */
.L_x_29273:
        /* <DEDUP_REMOVED lines=32> */
.L_x_29277:
[----:B------:R-:W-:-:S07]  /*0af0*/  FADD.FTZ R4, R11, R10 ;  /* 0x0000000a0b047221 */ /* 0x000fce0000010000 */
.L_x_29276:
[----:B------:R-:W-:Y:S05]  /*0b00*/  BSYNC.RECONVERGENT B1 ;  /* 0x0000000000017941 */ /* 0x000fea0003800200 */
.L_x_29275:
        /* <DEDUP_REMOVED lines=32> */
.L_x_29281:
[----:B------:R-:W-:Y:S01]  /*0d10*/  IMAD.MOV.U32 R7, RZ, RZ, R11 ;  /* 0x000000ffff077224 */ /* 0x000fe200078e000b */
[----:B------:R-:W-:Y:S06]  /*0d20*/  BRA `(.L_x_29279) ;  /* 0x0000000000047947 */ /* 0x000fec0003800000 */
.L_x_29280:
[----:B------:R-:W-:-:S07]  /*0d30*/  FADD.FTZ R7, R7, R10 ;  /* 0x0000000a07077221 */ /* 0x000fce0000010000 */
.L_x_29279:
[----:B------:R-:W-:Y:S05]  /*0d40*/  BSYNC.RECONVERGENT B1 ;  /* 0x0000000000017941 */ /* 0x000fea0003800200 */
.L_x_29278:
        /* <DEDUP_REMOVED lines=12> */
[----:B------:R-:W-:Y:S01]  /*0e10*/  FSETP.GEU.FTZ.AND P0, PT, R10, RZ, PT ;  /* 0x000000ff0a00720b */ /* 0x000fe20003f1e000 */
[----:B------:R-:W-:Y:S01]  /*0e20*/  VIADD R8, R12, 0xffffffff ;  /* 0xffffffff0c087836 */ /* 0x000fe20000000000 */
[-C--:B------:R-:W-:Y:S02]  /*0e30*/  FSETP.GT.FTZ.AND P3, PT, R6, R10.reuse, PT ;  /* 0x0000000a0600720b */ /* 0x080fe40003f74000 */
        /* <DEDUP_REMOVED lines=16> */
.L_x_29282:
[----:B------:R-:W-:-:S07]  /*0f40*/  FADD.FTZ R13, R6, R10 ;  /* 0x0000000a060d7221 */ /* 0x000fce0000010000 */
.L_x_29271:
[----:B------:R-:W-:Y:S05]  /*0f50*/  BSYNC.RECONVERGENT B0 ;  /* 0x0000000000007941 */ /* 0x000fea0003800200 */
.L_x_29260:
        /* <DEDUP_REMOVED lines=18> */
.L_x_29284:
[----:B------:R-:W-:Y:S05]  /*1080*/  BSYNC.RECONVERGENT B0 ;  /* 0x0000000000007941 */ /* 0x000fea0003800200 */
.L_x_29283:
[----:B------:R-:W-:-:S13]  /*1090*/  ISETP.GE.AND P0, PT, R3, R2, PT ;  /* 0x000000020300720c */ /* 0x000fda0003f06270 */
[----:B------:R-:W-:Y:S05]  /*10a0*/  @P0 EXIT ;  /* 0x000000000000094d */ /* 0x000fea0003800000 */
[----:B01----:R-:W0:Y:S01]  /*10b0*/  LDC.64 R4, c[0x0][0x390] ;  /* 0x0000e400ff047b82 */ /* 0x003e220000000a00 */
[----:B------:R-:W-:-:S04]  /*10c0*/  IMAD R3, R0, 0x200, R3 ;  /* 0x0000020000037824 */ /* 0x000fc800078e0203 */
[----:B0-----:R-:W-:-:S05]  /*10d0*/  IMAD.WIDE.U32 R2, R3, 0x4, R4 ;  /* 0x0000000403027825 */ /* 0x001fca00078e0004 */
[----:B------:R-:W-:Y:S01]  /*10e0*/  STG.E desc[UR4][R2.64], R13 ;  /* 0x0000000d02007986 */ /* 0x000fe2000c101904 */
[----:B------:R-:W-:Y:S05]  /*10f0*/  EXIT ;  /* 0x000000000000794d */ /* 0x000fea0003800000 */
.L_x_29285:
        /* <DEDUP_REMOVED lines=16> */
.L_x_32578:


//--------------------- .text._ZN2at6native29vectorized_elementwise_kernelILi2ENS0_13AUnaryFunctorIfffZZZNS0_21nextafter_kernel_cudaERNS_18TensorIteratorBaseEENKUlvE_clEvENKUlvE0_clEvEUlffE_EESt5arrayIPcLm2EEEEviT0_T1_ --------------------------
	.section	.text._ZN2at6native29vectorized_elementwise_kernelILi2ENS0_13AUnaryFunctorIfffZZZNS0_21nextafter_kernel_cudaERNS_18TensorIteratorBaseEENKUlvE_clEvENKUlvE0_clEvEUlffE_EESt5arrayIPcLm2EEEEviT0_T1_,"ax",@progbits
	.align	128
        .global         _ZN2at6native29vectorized_elementwise_kernelILi2ENS0_13AUnaryFunctorIfffZZZNS0_21nextafter_kernel_cudaERNS_18TensorIteratorBaseEENKUlvE_clEvENKUlvE0_clEvEUlffE_EESt5arrayIPcLm2EEEEviT0_T1_
        .type           _ZN2at6native29vectorized_elementwise_kernelILi2ENS0_13AUnaryFunctorIfffZZZNS0_21nextafter_kernel_cudaERNS_18TensorIteratorBaseEENKUlvE_clEvENKUlvE0_clEvEUlffE_EESt5arrayIPcLm2EEEEviT0_T1_,@function
        .size           _ZN2at6native29vectorized_elementwise_kernelILi2ENS0_13AUnaryFunctorIfffZZZNS0_21nextafter_kernel_cudaERNS_18TensorIteratorBaseEENKUlvE_clEvENKUlvE0_clEvEUlffE_EESt5arrayIPcLm2EEEEviT0_T1_,(.L_x_32579 - _ZN2at6native29vectorized_elementwise_kernelILi2ENS0_13AUnaryFunctorIfffZZZNS0_21nextafter_kernel_cudaERNS_18TensorIteratorBaseEENKUlvE_clEvENKUlvE0_clEvEUlffE_EESt5arrayIPcLm2EEEEviT0_T1_)
        .other          _ZN2at6native29vectorized_elementwise_kernelILi2ENS0_13AUnaryFunctorIfffZZZNS0_21nextafter_kernel_cudaERNS_18TensorIteratorBaseEENKUlvE_clEvENKUlvE0_clEvEUlffE_EESt5arrayIPcLm2EEEEviT0_T1_,@"STO_CUDA_ENTRY STV_DEFAULT"
_ZN2at6native29vectorized_elementwise_kernelILi2ENS0_13AUnaryFunctorIfffZZZNS0_21nextafter_kernel_cudaERNS_18TensorIteratorBaseEENKUlvE_clEvENKUlvE0_clEvEUlffE_EESt5arrayIPcLm2EEEEviT0_T1_:
.text._ZN2at6native29vectorized_elementwise_kernelILi2ENS0_13AUnaryFunctorIfffZZZNS0_21nextafter_kernel_cudaERNS_18TensorIteratorBaseEENKUlvE_clEvENKUlvE0_clEvEUlffE_EESt5arrayIPcLm2EEEEviT0_T1_:
        /* <DEDUP_REMOVED lines=42> */
[----:B------:R-:W3:Y:S01]  /*02a0*/  @!P6 LDC.64 R8, c[0x0][0x398] ;  /* 0x0000e600ff08eb82 */ /* 0x000ee20000000a00 */
[----:B-1----:R-:W-:-:S04]  /*02b0*/  @!P5 IMAD.WIDE.U32 R12, R20, 0x4, R12 ;  /* 0x00000004140cd825 */ /* 0x002fc800078e000c */
[----:B------:R-:W-:Y:S02]  /*02c0*/  IMAD.MOV.U32 R20, RZ, RZ, RZ ;  /* 0x000000ffff147224 */ /* 0x000fe400078e00ff */
[----:B------:R-:W-:Y:S02]  /*02d0*/  @!P6 IMAD.IADD R25, R0, 0x1, R25 ;  /* 0x000000010019e824 */ /* 0x000fe400078e0219 */
[----:B0-----:R-:W-:Y:S02]  /*02e0*/  @!P2 IMAD.WIDE.U32 R2, R23, 0x4, R2 ;  /* 0x000000041702a825 */ /* 0x001fe400078e0002 */
[----:B------:R0:W5:Y:S02]  /*02f0*/  @!P5 LDG.E R20, desc[UR4][R12.64] ;  /* 0x000000040c14d981 */ /* 0x000164000c1e1900 */
[----:B----4-:R-:W-:-:S04]  /*0300*/  @!P1 IMAD.WIDE.U32 R4, R21, 0x4, R4 ;  /* 0x0000000415049825 */ /* 0x010fc800078e0004 */
[----:B--2---:R-:W-:-:S04]  /*0310*/  @!P0 IMAD.WIDE.U32 R6, R19, 0x4, R6 ;  /* 0x0000000413068825 */ /* 0x004fc800078e0006 */
[----:B------:R-:W-:Y:S01]  /*0320*/  IMAD.MOV.U32 R23, RZ, RZ, RZ ;  /* 0x000000ffff177224 */ /* 0x000fe200078e00ff */
[----:B0-----:R-:W-:Y:S01]  /*0330*/  CS2R R12, SRZ ;  /* 0x00000000000c7805 */ /* 0x001fe2000001ff00 */
[----:B------:R-:W-:Y:S02]  /*0340*/  IMAD.MOV.U32 R21, RZ, RZ, RZ ;  /* 0x000000ffff157224 */ /* 0x000fe400078e00ff */
[----:B------:R-:W-:Y:S02]  /*0350*/  IMAD.MOV.U32 R19, RZ, RZ, RZ ;  /* 0x000000ffff137224 */ /* 0x000fe400078e00ff */
[----:B---3--:R-:W-:Y:S01]  /*0360*/  @!P3 IMAD.WIDE.U32 R10, R27, 0x4, R10 ;  /* 0x000000041b0ab825 */ /* 0x008fe200078e000a */
[----:B------:R-:W5:Y:S03]  /*0370*/  @!P0 LDG.E R13, desc[UR4][R6.64] ;  /* 0x00000004060d8981 */ /* 0x000f66000c1e1900 */
[----:B------:R-:W-:Y:S01]  /*0380*/  @!P6 IMAD.WIDE.U32 R8, R25, 0x4, R8 ;  /* 0x000000041908e825 */ /* 0x000fe200078e0008 */
[----:B------:R-:W5:Y:S04]  /*0390*/  @!P3 LDG.E R23, desc[UR4][R10.64] ;  /* 0x000000040a17b981 */ /* 0x000f68000c1e1900 */
[----:B------:R-:W5:Y:S04]  /*03a0*/  @!P2 LDG.E R21, desc[UR4][R2.64] ;  /* 0x000000040215a981 */ /* 0x000f68000c1e1900 */
[----:B------:R-:W5:Y:S04]  /*03b0*/  @!P1 LDG.E R19, desc[UR4][R4.64] ;  /* 0x0000000404139981 */ /* 0x000f68000c1e1900 */
[----:B------:R-:W5:Y:S01]  /*03c0*/  @!P6 LDG.E R12, desc[UR4][R8.64] ;  /* 0x00000004080ce981 */ /* 0x000f62000c1e1900 */
[----:B------:R-:W-:-:S02]  /*03d0*/  IMAD.MOV.U32 R22, RZ, RZ, RZ ;  /* 0x000000ffff167224 */ /* 0x000fc400078e00ff */
[----:B------:R-:W-:-:S05]  /*03e0*/  @!P4 IMAD.WIDE.U32 R14, R29, 0x4, R14 ;  /* 0x000000041d0ec825 */ /* 0x000fca00078e000e */
[----:B------:R0:W5:Y:S02]  /*03f0*/  @!P4 LDG.E R22, desc[UR4][R14.64] ;  /* 0x000000040e16c981 */ /* 0x000164000c1e1900 */
[----:B0-----:R-:W0:Y:S01]  /*0400*/  LDC R14, c[0x0][0x388] ;  /* 0x0000e200ff0e7b82 */ /* 0x001e220000000800 */
[----:B------:R-:W-:Y:S01]  /*0410*/  BSSY.RECONVERGENT B0, `(.L_x_29287) ;  /* 0x00001a9000007945 */ /* 0x000fe20003800200 */
[C---:B0-----:R-:W-:Y:S02]  /*0420*/  LOP3.LUT P0, RZ, R14.reuse, 0x7f800000, RZ, 0xc0, !PT ;  /* 0x7f8000000eff7812 */ /* 0x041fe4000780c0ff */
[----:B------:R-:W-:-:S04]  /*0430*/  LOP3.LUT R15, R14, 0x80000000, RZ, 0xc0, !PT ;  /* 0x800000000e0f7812 */ /* 0x000fc800078ec0ff */
[----:B------:R-:W-:-:S04]  /*0440*/  SEL R15, R15, R14, !P0 ;  /* 0x0000000e0f0f7207 */ /* 0x000fc80004000000 */
[----:B------:R-:W-:-:S13]  /*0450*/  LOP3.LUT P0, RZ, R15, 0x7fffffff, RZ, 0xc0, !PT ;  /* 0x7fffffff0fff7812 */ /* 0x000fda000780c0ff */
[----:B------:R-:W-:Y:S05]  /*0460*/  @P0 BRA `(.L_x_29288) ;  /* 0x0000000800380947 */ /* 0x000fea0003800000 */
[----:B------:R-:W-:Y:S01]  /*0470*/  ISETP.GE.U32.AND P1, PT, R17, R16, PT ;  /* 0x000000101100720c */ /* 0x000fe20003f26070 */
        /* <DEDUP_REMOVED lines=14> */
.L_x_29291:
[----:B------:R-:W-:-:S07]  /*0560*/  FADD.FTZ R5, R18, R14 ;  /* 0x0000000e12057221 */ /* 0x000fce0000010000 */
.L_x_29290:
[----:B------:R-:W-:Y:S05]  /*0570*/  BSYNC.RECONVERGENT B1 ;  /* 0x0000000000017941 */ /* 0x000fea0003800200 */
.L_x_29289:
        /* <DEDUP_REMOVED lines=16> */
.L_x_29294:
[----:B------:R-:W-:-:S07]  /*0680*/  FADD.FTZ R20, R20, R14 ;  /* 0x0000000e14147221 */ /* 0x000fce0000010000 */
.L_x_29293:
[----:B------:R-:W-:Y:S05]  /*0690*/  BSYNC.RECONVERGENT B1 ;  /* 0x0000000000017941 */ /* 0x000fea0003800200 */
.L_x_29292:
        /* <DEDUP_REMOVED lines=16> */
.L_x_29297:
[----:B------:R-:W-:-:S07]  /*07a0*/  FADD.FTZ R22, R22, R14 ;  /* 0x0000000e16167221 */ /* 0x000fce0000010000 */
.L_x_29296:
[----:B------:R-:W-:Y:S05]  /*07b0*/  BSYNC.RECONVERGENT B1 ;  /* 0x0000000000017941 */ /* 0x000fea0003800200 */
.L_x_29295:
        /* <DEDUP_REMOVED lines=16> */
.L_x_29300:
[----:B------:R-:W-:-:S07]  /*08c0*/  FADD.FTZ R2, R23, R14 ;  /* 0x0000000e17027221 */ /* 0x000fce0000010000 */
.L_x_29299:
[----:B------:R-:W-:Y:S05]  /*08d0*/  BSYNC.RECONVERGENT B1 ;  /* 0x0000000000017941 */ /* 0x000fea0003800200 */
.L_x_29298:
        /* <DEDUP_REMOVED lines=16> */
.L_x_29303:
[----:B------:R-:W-:-:S07]  /*09e0*/  FADD.FTZ R3, R21, R14 ;  /* 0x0000000e15037221 */ /* 0x000fce0000010000 */
.L_x_29302:
[----:B------:R-:W-:Y:S05]  /*09f0*/  BSYNC.RECONVERGENT B1 ;  /* 0x0000000000017941 */ /* 0x000fea0003800200 */
.L_x_29301:
        /* <DEDUP_REMOVED lines=16> */
.L_x_29306:
[----:B------:R-:W-:-:S07]  /*0b00*/  FADD.FTZ R4, R19, R14 ;  /* 0x0000000e13047221 */ /* 0x000fce0000010000 */
.L_x_29305:
[----:B------:R-:W-:Y:S05]  /*0b10*/  BSYNC.RECONVERGENT B1 ;  /* 0x0000000000017941 */ /* 0x000fea0003800200 */
.L_x_29304:
        /* <DEDUP_REMOVED lines=16> */
.L_x_29309:
[----:B------:R-:W-:-:S07]  /*0c20*/  FADD.FTZ R13, R13, R14 ;  /* 0x0000000e0d0d7221 */ /* 0x000fce0000010000 */
.L_x_29308:
[----:B------:R-:W-:Y:S05]  /*0c30*/  BSYNC.RECONVERGENT B1 ;  /* 0x0000000000017941 */ /* 0x000fea0003800200 */
.L_x_29307:
[----:B------:R-:W-:-:S05]  /*0c40*/  VIADD R9, R17, 0x380 ;  /* 0x0000038011097836 */ /* 0x000fca0000000000 */
        /* <DEDUP_REMOVED lines=14> */
.L_x_29311:
[----:B------:R-:W-:Y:S01]  /*0d30*/  FADD.FTZ R12, R12, R14 ;  /* 0x0000000e0c0c7221 */ /* 0x000fe20000010000 */
[----:B------:R-:W-:Y:S06]  /*0d40*/  BRA `(.L_x_29310) ;  /* 0x0000001000547947 */ /* 0x000fec0003800000 */
.L_x_29288:
[----:B------:R-:W-:Y:S01]  /*0d50*/  ISETP.GE.U32.AND P1, PT, R17, R16, PT ;  /* 0x000000101100720c */ /* 0x000fe20003f26070 */
        /* <DEDUP_REMOVED lines=31> */
.L_x_29313:
[----:B------:R-:W-:Y:S05]  /*0f50*/  BSYNC.RECONVERGENT B1 ;  /* 0x0000000000017941 */ /* 0x000fea0003800200 */
.L_x_29312:
        /* <DEDUP_REMOVED lines=32> */
.L_x_29317:
[----:B------:R-:W-:Y:S01]  /*1160*/  IMAD.MOV.U32 R20, RZ, RZ, R2 ;  /* 0x000000ffff147224 */ /* 0x000fe200078e0002 */
[----:B------:R-:W-:Y:S06]  /*1170*/  BRA `(.L_x_29315) ;  /* 0x0000000000047947 */ /* 0x000fec0003800000 */
.L_x_29316:
[----:B------:R-:W-:-:S07]  /*1180*/  FADD.FTZ R20, R20, R14 ;  /* 0x0000000e14147221 */ /* 0x000fce0000010000 */
.L_x_29315:
[----:B------:R-:W-:Y:S05]  /*1190*/  BSYNC.RECONVERGENT B1 ;  /* 0x0000000000017941 */ /* 0x000fea0003800200 */
.L_x_29314:
        /* <DEDUP_REMOVED lines=32> */
.L_x_29321:
[----:B------:R-:W-:Y:S01]  /*13a0*/  IMAD.MOV.U32 R22, RZ, RZ, R2 ;  /* 0x000000ffff167224 */ /* 0x000fe200078e0002 */
[----:B------:R-:W-:Y:S06]  /*13b0*/  BRA `(.L_x_29319) ;  /* 0x0000000000047947 */ /* 0x000fec0003800000 */
.L_x_29320:
[----:B------:R-:W-:-:S07]  /*13c0*/  FADD.FTZ R22, R22, R14 ;  /* 0x0000000e16167221 */ /* 0x000fce0000010000 */
.L_x_29319:
[----:B------:R-:W-:Y:S05]  /*13d0*/  BSYNC.RECONVERGENT B1 ;  /* 0x0000000000017941 */ /* 0x000fea0003800200 */
.L_x_29318:
        /* <DEDUP_REMOVED lines=32> */
.L_x_29324:
[----:B------:R-:W-:-:S07]  /*15e0*/  FADD.FTZ R2, R23, R14 ;  /* 0x0000000e17027221 */ /* 0x000fce0000010000 */
.L_x_29323:
[----:B------:R-:W-:Y:S05]  /*15f0*/  BSYNC.RECONVERGENT B1 ;  /* 0x0000000000017941 */ /* 0x000fea0003800200 */
.L_x_29322:
        /* <DEDUP_REMOVED lines=32> */
.L_x_29327:
[----:B------:R-:W-:-:S07]  /*1800*/  FADD.FTZ R3, R21, R14 ;  /* 0x0000000e15037221 */ /* 0x000fce0000010000 */
.L_x_29326:
[----:B------:R-:W-:Y:S05]  /*1810*/  BSYNC.RECONVERGENT B1 ;  /* 0x0000000000017941 */ /* 0x000fea0003800200 */
.L_x_29325:
        /* <DEDUP_REMOVED lines=32> */
.L_x_29330:
[----:B------:R-:W-:-:S07]  /*1a20*/  FADD.FTZ R4, R19, R14 ;  /* 0x0000000e13047221 */ /* 0x000fce0000010000 */
.L_x_29329:
[----:B------:R-:W-:Y:S05]  /*1a30*/  BSYNC.RECONVERGENT B1 ;  /* 0x0000000000017941 */ /* 0x000fea0003800200 */
.L_x_29328:
        /* <DEDUP_REMOVED lines=32> */
.L_x_29334:
[----:B------:R-:W-:Y:S01]  /*1c40*/  IMAD.MOV.U32 R13, RZ, RZ, R6 ;  /* 0x000000ffff0d7224 */ /* 0x000fe200078e0006 */
[----:B------:R-:W-:Y:S06]  /*1c50*/  BRA `(.L_x_29332) ;  /* 0x0000000000047947 */ /* 0x000fec0003800000 */
.L_x_29333:
[----:B------:R-:W-:-:S07]  /*1c60*/  FADD.FTZ R13, R13, R14 ;  /* 0x0000000e0d0d7221 */ /* 0x000fce0000010000 */
.L_x_29332:
[----:B------:R-:W-:Y:S05]  /*1c70*/  BSYNC.RECONVERGENT B1 ;  /* 0x0000000000017941 */ /* 0x000fea0003800200 */
.L_x_29331:
        /* <DEDUP_REMOVED lines=31> */
.L_x_29336:
[----:B------:R-:W-:Y:S01]  /*1e70*/  IMAD.MOV.U32 R12, RZ, RZ, R6 ;  /* 0x000000ffff0c7224 */ /* 0x000fe200078e0006 */
[----:B------:R-:W-:Y:S06]  /*1e80*/  BRA `(.L_x_29310) ;  /* 0x0000000000047947 */ /* 0x000fec0003800000 */
.L_x_29335:
[----:B------:R-:W-:-:S07]  /*1e90*/  FADD.FTZ R12, R12, R14 ;  /* 0x0000000e0c0c7221 */ /* 0x000fce0000010000 */
.L_x_29310:
[----:B------:R-:W-:Y:S05]  /*1ea0*/  BSYNC.RECONVERGENT B0 ;  /* 0x0000000000007941 */ /* 0x000fea0003800200 */
.L_x_29287:
        /* <DEDUP_REMOVED lines=14> */
[----:B-----5:R0:W-:Y:S07]  /*1f90*/  STG.E desc[UR4][R6.64], R20 ;  /* 0x0000001406007986 */ /* 0x0201ee000c101904 */
[----:B------:R-:W-:Y:S05]  /*1fa0*/  @P0 BRA `(.L_x_29340) ;  /* 0x0000000000300947 */ /* 0x000fea0003800000 */
[----:B0-----:R-:W0:Y:S01]  /*1fb0*/  LDC.64 R6, c[0x0][0x390] ;  /* 0x0000e400ff067b82 */ /* 0x001e220000000a00 */
[----:B------:R-:W-:Y:S02]  /*1fc0*/  IMAD.IADD R5, R0, 0x1, R17 ;  /* 0x0000000100057824 */ /* 0x000fe400078e0211 */
[----:B------:R-:W-:Y:S02]  /*1fd0*/  VIADD R17, R17, 0x80 ;  /* 0x0000008011117836 */ /* 0x000fe40000000000 */
[----:B0-----:R-:W-:-:S05]  /*1fe0*/  IMAD.WIDE.U32 R6, R5, 0x4, R6 ;  /* 0x0000000405067825 */ /* 0x001fca00078e0006 */
[----:B------:R1:W-:Y:S02]  /*1ff0*/  STG.E desc[UR4][R6.64], R22 ;  /* 0x0000001606007986 */ /* 0x0003e4000c101904 */
.L_x_29339:
[----:B------:R-:W-:-:S13]  /*2000*/  ISETP.GE.U32.AND P0, PT, R17, R16, PT ;  /* 0x000000101100720c */ /* 0x000fda0003f06070 */
[----:B------:R-:W-:Y:S05]  /*2010*/  @P0 BRA `(.L_x_29341) ;  /* 0x0000000000300947 */ /* 0x000fea0003800000 */
[----:B-1----:R-:W1:Y:S01]  /*2020*/  LDC.64 R6, c[0x0][0x390] ;  /* 0x0000e400ff067b82 */ /* 0x002e620000000a00 */
[----:B0-----:R-:W-:Y:S02]  /*2030*/  IMAD.IADD R5, R0, 0x1, R17 ;  /* 0x0000000100057824 */ /* 0x001fe400078e0211 */
[----:B------:R-:W-:Y:S02]  /*2040*/  VIADD R17, R17, 0x80 ;  /* 0x0000008011117836 */ /* 0x000fe40000000000 */
[----:B-1----:R-:W-:-:S05]  /*2050*/  IMAD.WIDE.U32 R6, R5, 0x4, R6 ;  /* 0x0000000405067825 */ /* 0x002fca00078e0006 */
[----:B------:R1:W-:Y:S02]  /*2060*/  STG.E desc[UR4][R6.64], R2 ;  /* 0x0000000206007986 */ /* 0x0003e4000c101904 */
.L_x_29340:
[----:B------:R-:W-:-:S13]  /*2070*/  ISETP.GE.U32.AND P0, PT, R17, R16, PT ;  /* 0x000000101100720c */ /* 0x000fda0003f06070 */
[----:B------:R-:W-:Y:S05]  /*2080*/  @P0 BRA `(.L_x_29342) ;  /* 0x0000000000340947 */ /* 0x000fea0003800000 */
[----:B01----:R-:W0:Y:S01]  /*2090*/  LDC.64 R6, c[0x0][0x390] ;  /* 0x0000e400ff067b82 */ /* 0x003e220000000a00 */
[----:B------:R-:W-:Y:S02]  /*20a0*/  IMAD.IADD R5, R0, 0x1, R17 ;  /* 0x0000000100057824 */ /* 0x000fe400078e0211 */
[----:B------:R-:W-:Y:S02]  /*20b0*/  VIADD R17, R17, 0x80 ;  /* 0x0000008011117836 */ /* 0x000fe40000000000 */
[----:B0-----:R-:W-:-:S05]  /*20c0*/  IMAD.WIDE.U32 R6, R5, 0x4, R6 ;  /* 0x0000000405067825 */ /* 0x001fca00078e0006 */
[----:B------:R2:W-:Y:S02]  /*20d0*/  STG.E desc[UR4][R6.64], R3 ;  /* 0x0000000306007986 */ /* 0x0005e4000c101904 */
.L_x_29341:
[----:B------:R-:W-:-:S13]  /*20e0*/  ISETP.GE.U32.AND P0, PT, R17, R16, PT ;  /* 0x000000101100720c */ /* 0x000fda0003f06070 */
[----:B------:R-:W-:Y:S05]  /*20f0*/  @P0 BREAK.RELIABLE B1 ;  /* 0x0000000000010942 */ /* 0x000fea0003800100 */
[----:B------:R-:W-:Y:S05]  /*2100*/  @P0 BRA `(.L_x_29343) ;  /* 0x0000000000300947 */ /* 0x000fea0003800000 */
[----:B--2---:R-:W2:Y:S01]  /*2110*/  LDC.64 R2, c[0x0][0x390] ;  /* 0x0000e400ff027b82 */ /* 0x004ea20000000a00 */
[----:B0-----:R-:W-:Y:S02]  /*2120*/  IMAD.IADD R5, R0, 0x1, R17 ;  /* 0x0000000100057824 */ /* 0x001fe400078e0211 */
[----:B------:R-:W-:Y:S02]  /*2130*/  VIADD R17, R17, 0x80 ;  /* 0x0000008011117836 */ /* 0x000fe40000000000 */
[----:B--2---:R-:W-:-:S05]  /*2140*/  IMAD.WIDE.U32 R2, R5, 0x4, R2 ;  /* 0x0000000405027825 */ /* 0x004fca00078e0002 */
[----:B------:R2:W-:Y:S02]  /*2150*/  STG.E desc[UR4][R2.64], R4 ;  /* 0x0000000402007986 */ /* 0x0005e4000c101904 */
.L_x_29342:
[----:B------:R-:W-:Y:S05]  /*2160*/  BSYNC.RELIABLE B1 ;  /* 0x0000000000017941 */ /* 0x000fea0003800100 */
.L_x_29338:
[----:B------:R-:W-:-:S13]  /*2170*/  ISETP.GE.U32.AND P0, PT, R17, R16, PT ;  /* 0x000000101100720c */ /* 0x000fda0003f06070 */
[----:B-12---:R-:W1:Y:S01]  /*2180*/  @!P0 LDC.64 R2, c[0x0][0x390] ;  /* 0x0000e400ff028b82 */ /* 0x006e620000000a00 */
[----:B------:R-:W-:Y:S02]  /*2190*/  @!P0 IMAD.IADD R5, R0, 0x1, R17 ;  /* 0x0000000100058824 */ /* 0x000fe400078e0211 */
[----:B------:R-:W-:Y:S02]  /*21a0*/  @!P0 VIADD R17, R17, 0x80 ;  /* 0x0000008011118836 */ /* 0x000fe40000000000 */
[----:B-1----:R-:W-:-:S05]  /*21b0*/  @!P0 IMAD.WIDE.U32 R2, R5, 0x4, R2 ;  /* 0x0000000405028825 */ /* 0x002fca00078e0002 */
[----:B-----5:R3:W-:Y:S02]  /*21c0*/  @!P0 STG.E desc[UR4][R2.64], R13 ;  /* 0x0000000d02008986 */ /* 0x0207e4000c101904 */
.L_x_29343:
[----:B------:R-:W-:Y:S05]  /*21d0*/  BSYNC.RECONVERGENT B0 ;  /* 0x0000000000007941 */ /* 0x000fea0003800200 */
.L_x_29337:
[----:B------:R-:W-:Y:S05]  /*21e0*/  WARPSYNC.ALL ;  /* 0x0000000000007948 */ /* 0x000fea0003800000 */
[----:B------:R-:W-:-:S13]  /*21f0*/  ISETP.GE.U32.AND P0, PT, R17, R16, PT ;  /* 0x000000101100720c */ /* 0x000fda0003f06070 */
[----:B------:R-:W-:Y:S05]  /*2200*/  @P0 EXIT ;  /* 0x000000000000094d */ /* 0x000fea0003800000 */
[----:B--23--:R-:W2:Y:S01]  /*2210*/  LDC.64 R2, c[0x0][0x390] ;  /* 0x0000e400ff027b82 */ /* 0x00cea20000000a00 */
[----:B------:R-:W-:-:S04]  /*2220*/  IMAD.IADD R17, R0, 0x1, R17 ;  /* 0x0000000100117824 */ /* 0x000fc800078e0211 */
[----:B--2---:R-:W-:-:S05]  /*2230*/  IMAD.WIDE.U32 R2, R17, 0x4, R2 ;  /* 0x0000000411027825 */ /* 0x004fca00078e0002 */
[----:B-----5:R-:W-:Y:S01]  /*2240*/  STG.E desc[UR4][R2.64], R12 ;  /* 0x0000000c02007986 */ /* 0x020fe2000c101904 */
[----:B------:R-:W-:Y:S05]  /*2250*/  EXIT ;  /* 0x000000000000794d */ /* 0x000fea0003800000 */
.L_x_29286:
[----:B------:R-:W0:Y:S01]  /*2260*/  S2R R4, SR_TID.X ;  /* 0x0000000000047919 */ /* 0x000e220000002100 */
[----:B------:R-:W1:Y:S08]  /*2270*/  LDC.64 R2, c[0x0][0x398] ;  /* 0x0000e600ff027b82 */ /* 0x000e700000000a00 */
[----:B------:R-:W2:Y:S01]  /*2280*/  LDC R5, c[0x0][0x388] ;  /* 0x0000e200ff057b82 */ /* 0x000ea20000000800 */
[----:B-1----:R-:W-:-:S04]  /*2290*/  IMAD.WIDE.U32 R2, R0, 0x4, R2 ;  /* 0x0000000400027825 */ /* 0x002fc800078e0002 */
[----:B0-----:R-:W-:-:S05]  /*22a0*/  IMAD.WIDE.U32 R2, R4, 0x8, R2 ;  /* 0x0000000804027825 */ /* 0x001fca00078e0002 */
[----:B------:R0:W5:Y:S04]  /*22b0*/  LDG.E.64 R12, desc[UR4][R2.64] ;  /* 0x00000004020c7981 */ /* 0x000168000c1e1b00 */
[----:B------:R0:W5:Y:S04]  /*22c0*/  LDG.E.64 R10, desc[UR4][R2.64+0x400] ;  /* 0x00040004020a7981 */ /* 0x000168000c1e1b00 */
[----:B------:R0:W5:Y:S04]  /*22d0*/  LDG.E.64 R8, desc[UR4][R2.64+0x800] ;  /* 0x0008000402087981 */ /* 0x000168000c1e1b00 */
[----:B------:R0:W5:Y:S01]  /*22e0*/  LDG.E.64 R6, desc[UR4][R2.64+0xc00] ;  /* 0x000c000402067981 */ /* 0x000162000c1e1b00 */
[C---:B--2---:R-:W-:Y:S01]  /*22f0*/  LOP3.LUT P0, RZ, R5.reuse, 0x7f800000, RZ, 0xc0, !PT ;  /* 0x7f80000005ff7812 */ /* 0x044fe2000780c0ff */
[----:B------:R-:W-:Y:S01]  /*2300*/  BSSY.RECONVERGENT B0, `(.L_x_29344) ;  /* 0x0000170000007945 */ /* 0x000fe20003800200 */
[----:B------:R-:W-:-:S04]  /*2310*/  LOP3.LUT R14, R5, 0x80000000, RZ, 0xc0, !PT ;  /* 0x80000000050e7812 */ /* 0x000fc800078ec0ff */
[----:B------:R-:W-:-:S04]  /*2320*/  SEL R14, R14, R5, !P0 ;  /* 0x000000050e0e7207 */ /* 0x000fc80004000000 */
[----:B------:R-:W-:-:S13]  /*2330*/  LOP3.LUT P0, RZ, R14, 0x7fffffff, RZ, 0xc0, !PT ;  /* 0x7fffffff0eff7812 */ /* 0x000fda000780c0ff */
[----:B0-----:R-:W-:Y:S05]  /*2340*/  @P0 BRA `(.L_x_29345) ;  /* 0x0000000400c00947 */ /* 0x001fea0003800000 */
[----:B------:R-:W-:Y:S01]  /*2350*/  FSETP.NAN.FTZ.AND P0, PT, |R5|, |R5|, PT ;  /* 0x400000050500720b */ /* 0x000fe20003f18200 */
[----:B------:R-:W-:Y:S01]  /*2360*/  BSSY.RECONVERGENT B1, `(.L_x_29346) ;  /* 0x000000d000017945 */ /* 0x000fe20003800200 */
        /* <DEDUP_REMOVED lines=11> */
.L_x_29347:
[----:B------:R-:W-:-:S07]  /*2420*/  FADD.FTZ R2, R12, R5 ;  /* 0x000000050c027221 */ /* 0x000fce0000010000 */
.L_x_29348:
[----:B------:R-:W-:Y:S05]  /*2430*/  BSYNC.RECONVERGENT B1 ;  /* 0x0000000000017941 */ /* 0x000fea0003800200 */
.L_x_29346:
[C---:B------:R-:W-:Y:S01]  /*2440*/  FSETP.NAN.FTZ.AND P1, PT, |R13|.reuse, |R13|, PT ;  /* 0x4000000d0d00720b */ /* 0x040fe20003f38200 */
[----:B------:R-:W-:Y:S01]  /*2450*/  BSSY.RECONVERGENT B1, `(.L_x_29349) ;  /* 0x000000c000017945 */ /* 0x000fe20003800200 */
        /* <DEDUP_REMOVED lines=10> */
.L_x_29350:
[----:B------:R-:W-:-:S07]  /*2500*/  FADD.FTZ R3, R13, R5 ;  /* 0x000000050d037221 */ /* 0x000fce0000010000 */
.L_x_29351:
[----:B------:R-:W-:Y:S05]  /*2510*/  BSYNC.RECONVERGENT B1 ;  /* 0x0000000000017941 */ /* 0x000fea0003800200 */
.L_x_29349:
        /* <DEDUP_REMOVED lines=12> */
.L_x_29353:
[----:B------:R-:W-:-:S07]  /*25e0*/  FADD.FTZ R10, R10, R5 ;  /* 0x000000050a0a7221 */ /* 0x000fce0000010000 */
.L_x_29354:
[----:B------:R-:W-:Y:S05]  /*25f0*/  BSYNC.RECONVERGENT B1 ;  /* 0x0000000000017941 */ /* 0x000fea0003800200 */
.L_x_29352:
        /* <DEDUP_REMOVED lines=12> */
.L_x_29356:
[----:B------:R-:W-:-:S07]  /*26c0*/  FADD.FTZ R11, R11, R5 ;  /* 0x000000050b0b7221 */ /* 0x000fce0000010000 */
.L_x_29357:
[----:B------:R-:W-:Y:S05]  /*26d0*/  BSYNC.RECONVERGENT B1 ;  /* 0x0000000000017941 */ /* 0x000fea0003800200 */
.L_x_29355:
        /* <DEDUP_REMOVED lines=12> */
.L_x_29359:
[----:B------:R-:W-:-:S07]  /*27a0*/  FADD.FTZ R8, R8, R5 ;  /* 0x0000000508087221 */ /* 0x000fce0000010000 */
.L_x_29360:
[----:B------:R-:W-:Y:S05]  /*27b0*/  BSYNC.RECONVERGENT B1 ;  /* 0x0000000000017941 */ /* 0x000fea0003800200 */
.L_x_29358:
        /* <DEDUP_REMOVED lines=12> */
.L_x_29362:
[----:B------:R-:W-:-:S07]  /*2880*/  FADD.FTZ R9, R9, R5 ;  /* 0x0000000509097221 */ /* 0x000fce0000010000 */
.L_x_29363:
[----:B------:R-:W-:Y:S05]  /*2890*/  BSYNC.RECONVERGENT B1 ;  /* 0x0000000000017941 */ /* 0x000fea0003800200 */
.L_x_29361:
        /* <DEDUP_REMOVED lines=12> */
.L_x_29365:
[----:B------:R-:W-:-:S07]  /*2960*/  FADD.FTZ R6, R6, R5 ;  /* 0x0000000506067221 */ /* 0x000fce0000010000 */
.L_x_29366:
[----:B------:R-:W-:Y:S05]  /*2970*/  BSYNC.RECONVERGENT B1 ;  /* 0x0000000000017941 */ /* 0x000fea0003800200 */
.L_x_29364:
        /* <DEDUP_REMOVED lines=11> */
.L_x_29367:
[----:B------:R-:W-:Y:S01]  /*2a30*/  FADD.FTZ R7, R7, R5 ;  /* 0x0000000507077221 */ /* 0x000fe20000010000 */
[----:B------:R-:W-:Y:S06]  /*2a40*/  BRA `(.L_x_29368) ;  /* 0x0000000c00ec7947 */ /* 0x000fec0003800000 */
.L_x_29345:
[----:B------:R-:W-:Y:S01]  /*2a50*/  FSETP.NAN.FTZ.AND P0, PT, |R5|, |R5|, PT ;  /* 0x400000050500720b */ /* 0x000fe20003f18200 */
[----:B------:R-:W-:Y:S01]  /*2a60*/  BSSY.RECONVERGENT B1, `(.L_x_29369) ;  /* 0x0000021000017945 */ /* 0x000fe20003800200 */
[C---:B-----5:R-:W-:Y:S02]  /*2a70*/  FSETP.NAN.FTZ.AND P2, PT, |R12|.reuse, |R12|, PT ;  /* 0x4000000c0c00720b */ /* 0x060fe40003f58200 */
[----:B------:R-:W-:Y:S02]  /*2a80*/  FSETP.NAN.FTZ.AND P1, PT, |R13|, |R13|, PT ;  /* 0x4000000d0d00720b */ /* 0x000fe40003f38200 */
[----:B------:R-:W-:Y:S02]  /*2a90*/  PLOP3.LUT P2, PT, P0, P2, PT, 0x2, 0x20 ;  /* 0x000000000020781c */ /* 0x000fe40000744072 */
[C---:B------:R-:W-:Y:S02]  /*2aa0*/  LOP3.LUT P3, RZ, R12.reuse, 0x7f800000, RZ, 0xc0, !PT ;  /* 0x7f8000000cff7812 */ /* 0x040fe4000786c0ff */
[----:B------:R-:W-:-:S02]  /*2ab0*/  LOP3.LUT R3, R12, 0x80000000, RZ, 0xc0, !PT ;  /* 0x800000000c037812 */ /* 0x000fc400078ec0ff */
[C---:B------:R-:W-:Y:S02]  /*2ac0*/  LOP3.LUT P6, RZ, R13.reuse, 0x7f800000, RZ, 0xc0, !PT ;  /* 0x7f8000000dff7812 */ /* 0x040fe400078cc0ff */
[----:B------:R-:W-:Y:S02]  /*2ad0*/  PLOP3.LUT P1, PT, P0, P1, PT, 0xf8, 0x8f ;  /* 0x00000000008f781c */ /* 0x000fe40000723f70 */
[----:B------:R-:W-:Y:S02]  /*2ae0*/  LOP3.LUT R16, R13, 0x80000000, RZ, 0xc0, !PT ;  /* 0x800000000d107812 */ /* 0x000fe400078ec0ff */
[----:B------:R-:W-:Y:S01]  /*2af0*/  SEL R3, R3, R12, !P3 ;  /* 0x0000000c03037207 */ /* 0x000fe20005800000 */
[----:B------:R-:W-:Y:S01]  /*2b00*/  @!P2 FADD.FTZ R2, R12, R5 ;  /* 0x000000050c02a221 */ /* 0x000fe20000010000 */
[----:B------:R-:W-:Y:S07]  /*2b10*/  @!P2 BRA `(.L_x_29370) ;  /* 0x000000000054a947 */ /* 0x000fee0003800000 */
[----:B------:R-:W-:-:S13]  /*2b20*/  LOP3.LUT P2, RZ, R3, 0x7fffffff, R14, 0xc8, !PT ;  /* 0x7fffffff03ff7812 */ /* 0x000fda000784c80e */
[----:B------:R-:W-:Y:S01]  /*2b30*/  @!P2 IMAD.MOV.U32 R2, RZ, RZ, R3 ;  /* 0x000000ffff02a224 */ /* 0x000fe200078e0003 */
[----:B------:R-:W-:Y:S06]  /*2b40*/  @!P2 BRA `(.L_x_29370) ;  /* 0x000000000048a947 */ /* 0x000fec0003800000 */
[----:B------:R-:W-:Y:S01]  /*2b50*/  FSETP.GT.FTZ.AND P4, PT, R12, R5, PT ;  /* 0x000000050c00720b */ /* 0x000fe20003f94000 */
[----:B------:R-:W-:Y:S01]  /*2b60*/  VIADD R2, R14, 0xffffffff ;  /* 0xffffffff0e027836 */ /* 0x000fe20000000000 */
[C---:B------:R-:W-:Y:S02]  /*2b70*/  FSETP.GEU.FTZ.AND P5, PT, R5.reuse, RZ, PT ;  /* 0x000000ff0500720b */ /* 0x040fe40003fbe000 */
[----:B------:R-:W-:Y:S02]  /*2b80*/  FSETP.GT.FTZ.AND P2, PT, R5, RZ, PT ;  /* 0x000000ff0500720b */ /* 0x000fe40003f54000 */
[----:B------:R-:W-:Y:S02]  /*2b90*/  PLOP3.LUT P3, PT, P5, P4, PT, 0x8, 0x80 ;  /* 0x000000000080781c */ /* 0x000fe40002f68170 */
[----:B------:R-:W-:-:S11]  /*2ba0*/  PLOP3.LUT P4, PT, P2, P4, PT, 0x80, 0x8 ;  /* 0x000000000008781c */ /* 0x000fd60001789070 */
[----:B------:R-:W-:Y:S01]  /*2bb0*/  @!P3 IMAD.MOV R2, RZ, RZ, R14 ;  /* 0x000000ffff02b224 */ /* 0x000fe200078e020e */
[----:B------:R-:W-:-:S03]  /*2bc0*/  FSETP.GEU.FTZ.AND P3, PT, R12, R5, PT ;  /* 0x000000050c00720b */ /* 0x000fc60003f7e000 */
[----:B------:R-:W-:Y:S01]  /*2bd0*/  VIADD R3, R2, 0x1 ;  /* 0x0000000102037836 */ /* 0x000fe20000000000 */
[----:B------:R-:W-:Y:S01]  /*2be0*/  PLOP3.LUT P5, PT, P5, P3, PT, 0x2, 0x20 ;  /* 0x000000000020781c */ /* 0x000fe20002fa6072 */
[----:B------:R-:W-:Y:S01]  /*2bf0*/  @!P4 IMAD.MOV R3, RZ, RZ, R2 ;  /* 0x000000ffff03c224 */ /* 0x000fe200078e0202 */
[----:B------:R-:W-:-:S03]  /*2c00*/  PLOP3.LUT P2, PT, P2, P3, PT, 0x20, 0x2 ;  /* 0x000000000002781c */ /* 0x000fc60001746470 */
[----:B------:R-:W-:-:S08]  /*2c10*/  VIADD R12, R3, 0x1 ;  /* 0x00000001030c7836 */ /* 0x000fd00000000000 */
[----:B------:R-:W-:-:S04]  /*2c20*/  @!P5 IMAD.MOV R12, RZ, RZ, R3 ;  /* 0x000000ffff0cd224 */ /* 0x000fc800078e0203 */
[----:B------:R-:W-:Y:S02]  /*2c30*/  VIADD R2, R12, 0xffffffff ;  /* 0xffffffff0c027836 */ /* 0x000fe40000000000 */
[----:B------:R-:W-:-:S05]  /*2c40*/  @!P2 IMAD.MOV R2, RZ, RZ, R12 ;  /* 0x000000ffff02a224 */ /* 0x000fca00078e020c */
[----:B------:R-:W-:-:S13]  /*2c50*/  FSETP.NEU.FTZ.AND P2, PT, R2, RZ, PT ;  /* 0x000000ff0200720b */ /* 0x000fda0003f5d000 */
[----:B------:R-:W-:-:S07]  /*2c60*/  @!P2 LOP3.LUT R2, R2, 0x80000000, RZ, 0xc0, !PT ;  /* 0x800000000202a812 */ /* 0x000fce00078ec0ff */
.L_x_29370:
[----:B------:R-:W-:Y:S05]  /*2c70*/  BSYNC.RECONVERGENT B1 ;  /* 0x0000000000017941 */ /* 0x000fea0003800200 */
.L_x_29369:
[----:B------:R-:W-:Y:S01]  /*2c80*/  BSSY.RECONVERGENT B1, `(.L_x_29371) ;  /* 0x0000019000017945 */ /* 0x000fe20003800200 */
[----:B------:R-:W-:-:S03]  /*2c90*/  SEL R3, R16, R13, !P6 ;  /* 0x0000000d10037207 */ /* 0x000fc60007000000 */
        /* <DEDUP_REMOVED lines=22> */
.L_x_29372:
[----:B------:R-:W-:-:S07]  /*2e00*/  FADD.FTZ R3, R13, R5 ;  /* 0x000000050d037221 */ /* 0x000fce0000010000 */
.L_x_29373:
[----:B------:R-:W-:Y:S05]  /*2e10*/  BSYNC.RECONVERGENT B1 ;  /* 0x0000000000017941 */ /* 0x000fea0003800200 */
.L_x_29371:
        /* <DEDUP_REMOVED lines=28> */
.L_x_29376:
[----:B------:R-:W-:Y:S01]  /*2fe0*/  IMAD.MOV.U32 R10, RZ, RZ, R13 ;  /* 0x000000ffff0a7224 */ /* 0x000fe200078e000d */
[----:B------:R-:W-:Y:S06]  /*2ff0*/  BRA `(.L_x_29377) ;  /* 0x0000000000047947 */ /* 0x000fec0003800000 */
.L_x_29375:
[----:B------:R-:W-:-:S07]  /*3000*/  FADD.FTZ R10, R10, R5 ;  /* 0x000000050a0a7221 */ /* 0x000fce0000010000 */
.L_x_29377:
[----:B------:R-:W-:Y:S05]  /*3010*/  BSYNC.RECONVERGENT B1 ;  /* 0x0000000000017941 */ /* 0x000fea0003800200 */
.L_x_29374:
        /* <DEDUP_REMOVED lines=28> */
.L_x_29380:
[----:B------:R-:W-:Y:S01]  /*31e0*/  IMAD.MOV.U32 R11, RZ, RZ, R13 ;  /* 0x000000ffff0b7224 */ /* 0x000fe200078e000d */
[----:B------:R-:W-:Y:S06]  /*31f0*/  BRA `(.L_x_29381) ;  /* 0x0000000000047947 */ /* 0x000fec0003800000 */
.L_x_29379:
[----:B------:R-:W-:-:S07]  /*3200*/  FADD.FTZ R11, R11, R5 ;  /* 0x000000050b0b7221 */ /* 0x000fce0000010000 */
.L_x_29381:
[----:B------:R-:W-:Y:S05]  /*3210*/  BSYNC.RECONVERGENT B1 ;  /* 0x0000000000017941 */ /* 0x000fea0003800200 */
.L_x_29378:
        /* <DEDUP_REMOVED lines=28> */
.L_x_29384:
[----:B------:R-:W-:Y:S01]  /*33e0*/  IMAD.MOV.U32 R8, RZ, RZ, R13 ;  /* 0x000000ffff087224 */ /* 0x000fe200078e000d */
[----:B------:R-:W-:Y:S06]  /*33f0*/  BRA `(.L_x_29385) ;  /* 0x0000000000047947 */ /* 0x000fec0003800000 */
.L_x_29383:
[----:B------:R-:W-:-:S07]  /*3400*/  FADD.FTZ R8, R8, R5 ;  /* 0x0000000508087221 */ /* 0x000fce0000010000 */
.L_x_29385:
[----:B------:R-:W-:Y:S05]  /*3410*/  BSYNC.RECONVERGENT B1 ;  /* 0x0000000000017941 */ /* 0x000fea0003800200 */
.L_x_29382:
        /* <DEDUP_REMOVED lines=28> */
.L_x_29388:
[----:B------:R-:W-:Y:S01]  /*35e0*/  IMAD.MOV.U32 R9, RZ, RZ, R13 ;  /* 0x000000ffff097224 */ /* 0x000fe200078e000d */
[----:B------:R-:W-:Y:S06]  /*35f0*/  BRA `(.L_x_29389) ;  /* 0x0000000000047947 */ /* 0x000fec0003800000 */
.L_x_29387:
[----:B------:R-:W-:-:S07]  /*3600*/  FADD.FTZ R9, R9, R5 ;  /* 0x0000000509097221 */ /* 0x000fce0000010000 */
.L_x_29389:
[----:B------:R-:W-:Y:S05]  /*3610*/  BSYNC.RECONVERGENT B1 ;  /* 0x0000000000017941 */ /* 0x000fea0003800200 */
.L_x_29386:
        /* <DEDUP_REMOVED lines=28> */
.L_x_29392:
[----:B------:R-:W-:Y:S01]  /*37e0*/  IMAD.MOV.U32 R6, RZ, RZ, R13 ;  /* 0x000000ffff067224 */ /* 0x000fe200078e000d */
[----:B------:R-:W-:Y:S06]  /*37f0*/  BRA `(.L_x_29393) ;  /* 0x0000000000047947 */ /* 0x000fec0003800000 */
.L_x_29391:
[----:B------:R-:W-:-:S07]  /*3800*/  FADD.FTZ R6, R6, R5 ;  /* 0x0000000506067221 */ /* 0x000fce0000010000 */
.L_x_29393:
[----:B------:R-:W-:Y:S05]  /*3810*/  BSYNC.RECONVERGENT B1 ;  /* 0x0000000000017941 */ /* 0x000fea0003800200 */
.L_x_29390:
        /* <DEDUP_REMOVED lines=15> */
[----:B------:R-:W-:-:S05]  /*3910*/  PLOP3.LUT P1, PT, P1, P2, PT, 0x2, 0x20 ;  /* 0x000000000020781c */ /* 0x000fca0000f24072 */
[----:B------:R-:W-:-:S04]  /*3920*/  @!P4 IMAD.MOV R12, RZ, RZ, R14 ;  /* 0x000000ffff0cc224 */ /* 0x000fc800078e020e */
[----:B------:R-:W-:Y:S02]  /*3930*/  VIADD R5, R12, 0x1 ;  /* 0x000000010c057836 */ /* 0x000fe40000000000 */
[----:B------:R-:W-:Y:S01]  /*3940*/  @!P0 IMAD.MOV R5, RZ, RZ, R12 ;  /* 0x000000ffff058224 */ /* 0x000fe200078e020c */
[----:B------:R-:W-:-:S03]  /*3950*/  PLOP3.LUT P0, PT, P3, P2, PT, 0x20, 0x2 ;  /* 0x000000000002781c */ /* 0x000fc60001f04470 */
[----:B------:R-:W-:Y:S02]  /*3960*/  VIADD R12, R5, 0x1 ;  /* 0x00000001050c7836 */ /* 0x000fe40000000000 */
[----:B------:R-:W-:-:S04]  /*3970*/  @!P1 IMAD.MOV R12, RZ, RZ, R5 ;  /* 0x000000ffff0c9224 */ /* 0x000fc800078e0205 */
[----:B------:R-:W-:-:S04]  /*3980*/  VIADD R7, R12, 0xffffffff ;  /* 0xffffffff0c077836 */ /* 0x000fc80000000000 */
[----:B------:R-:W-:-:S05]  /*3990*/  @!P0 IMAD.MOV R7, RZ, RZ, R12 ;  /* 0x000000ffff078224 */ /* 0x000fca00078e020c */
[----:B------:R-:W-:-:S13]  /*39a0*/  FSETP.NEU.FTZ.AND P0, PT, R7, RZ, PT ;  /* 0x000000ff0700720b */ /* 0x000fda0003f1d000 */
[----:B------:R-:W-:Y:S01]  /*39b0*/  @!P0 LOP3.LUT R7, R7, 0x80000000, RZ, 0xc0, !PT ;  /* 0x8000000007078812 */ /* 0x000fe200078ec0ff */
[----:B------:R-:W-:Y:S06]  /*39c0*/  BRA `(.L_x_29368) ;  /* 0x00000000000c7947 */ /* 0x000fec0003800000 */
.L_x_29395:
[----:B------:R-:W-:Y:S01]  /*39d0*/  IMAD.MOV.U32 R7, RZ, RZ, R13 ;  /* 0x000000ffff077224 */ /* 0x000fe200078e000d */
[----:B------:R-:W-:Y:S06]  /*39e0*/  BRA `(.L_x_29368) ;  /* 0x0000000000047947 */ /* 0x000fec0003800000 */
.L_x_29394:
[----:B------:R-:W-:-:S07]  /*39f0*/  FADD.FTZ R7, R7, R5 ;  /* 0x0000000507077221 */ /* 0x000fce0000010000 */
.L_x_29368:
[----:B------:R-:W-:Y:S05]  /*3a00*/  BSYNC.RECONVERGENT B0 ;  /* 0x0000000000007941 */ /* 0x000fea0003800200 */
.L_x_29344:
        /* <DEDUP_REMOVED lines=8> */
.L_x_29396:
        /* <DEDUP_REMOVED lines=15> */
.L_x_32579:


//--------------------- .text._ZN2at6native29vectorized_elementwise_kernelILi4ENS0_13AUnaryFunctorIfffZZZNS0_21nextafter_kernel_cudaERNS_18TensorIteratorBaseEENKUlvE_clEvENKUlvE0_clEvEUlffE_EESt5arrayIPcLm2EEEEviT0_T1_ --------------------------
	.section	.text._ZN2at6native29vectorized_elementwise_kernelILi4ENS0_13AUnaryFunctorIfffZZZNS0_21nextafter_kernel_cudaERNS_18TensorIteratorBaseEENKUlvE_clEvENKUlvE0_clEvEUlffE_EESt5arrayIPcLm2EEEEviT0_T1_,"ax",@progbits
	.align	128
        .global         _ZN2at6native29vectorized_elementwise_kernelILi4ENS0_13AUnaryFunctorIfffZZZNS0_21nextafter_kernel_cudaERNS_18TensorIteratorBaseEENKUlvE_clEvENKUlvE0_clEvEUlffE_EESt5arrayIPcLm2EEEEviT0_T1_
        .type           _ZN2at6native29vectorized_elementwise_kernelILi4ENS0_13AUnaryFunctorIfffZZZNS0_21nextafter_kernel_cudaERNS_18TensorIteratorBaseEENKUlvE_clEvENKUlvE0_clEvEUlffE_EESt5arrayIPcLm2EEEEviT0_T1_,@function
        .size           _ZN2at6native29vectorized_elementwise_kernelILi4ENS0_13AUnaryFunctorIfffZZZNS0_21nextafter_kernel_cudaERNS_18TensorIteratorBaseEENKUlvE_clEvENKUlvE0_clEvEUlffE_EESt5arrayIPcLm2EEEEviT0_T1_,(.L_x_32580 - _ZN2at6native29vectorized_elementwise_kernelILi4ENS0_13AUnaryFunctorIfffZZZNS0_21nextafter_kernel_cudaERNS_18TensorIteratorBaseEENKUlvE_clEvENKUlvE0_clEvEUlffE_EESt5arrayIPcLm2EEEEviT0_T1_)
        .other          _ZN2at6native29vectorized_elementwise_kernelILi4ENS0_13AUnaryFunctorIfffZZZNS0_21nextafter_kernel_cudaERNS_18TensorIteratorBaseEENKUlvE_clEvENKUlvE0_clEvEUlffE_EESt5arrayIPcLm2EEEEviT0_T1_,@"STO_CUDA_ENTRY STV_DEFAULT"
_ZN2at6native29vectorized_elementwise_kernelILi4ENS0_13AUnaryFunctorIfffZZZNS0_21nextafter_kernel_cudaERNS_18TensorIteratorBaseEENKUlvE_clEvENKUlvE0_clEvEUlffE_EESt5arrayIPcLm2EEEEviT0_T1_:
.text._ZN2at6native29vectorized_elementwise_kernelILi4ENS0_13AUnaryFunctorIfffZZZNS0_21nextafter_kernel_cudaERNS_18TensorIteratorBaseEENKUlvE_clEvENKUlvE0_clEvEUlffE_EESt5arrayIPcLm2EEEEviT0_T1_:
        /* <DEDUP_REMOVED lines=86> */
.L_x_29402:
[----:B------:R-:W-:-:S07]  /*0560*/  FADD.FTZ R5, R18, R14 ;  /* 0x0000000e12057221 */ /* 0x000fce0000010000 */
.L_x_29401:
[----:B------:R-:W-:Y:S05]  /*0570*/  BSYNC.RECONVERGENT B1 ;  /* 0x0000000000017941 */ /* 0x000fea0003800200 */
.L_x_29400:
        /* <DEDUP_REMOVED lines=16> */
.L_x_29405:
[----:B------:R-:W-:-:S07]  /*0680*/  FADD.FTZ R20, R20, R14 ;  /* 0x0000000e14147221 */ /* 0x000fce0000010000 */
.L_x_29404:
[----:B------:R-:W-:Y:S05]  /*0690*/  BSYNC.RECONVERGENT B1 ;  /* 0x0000000000017941 */ /* 0x000fea0003800200 */
.L_x_29403:
        /* <DEDUP_REMOVED lines=16> */
.L_x_29408:
[----:B------:R-:W-:-:S07]  /*07a0*/  FADD.FTZ R22, R22, R14 ;  /* 0x0000000e16167221 */ /* 0x000fce0000010000 */
.L_x_29407:
[----:B------:R-:W-:Y:S05]  /*07b0*/  BSYNC.RECONVERGENT B1 ;  /* 0x0000000000017941 */ /* 0x000fea0003800200 */
.L_x_29406:
        /* <DEDUP_REMOVED lines=16> */
.L_x_29411:
[----:B------:R-:W-:-:S07]  /*08c0*/  FADD.FTZ R2, R23, R14 ;  /* 0x0000000e17027221 */ /* 0x000fce0000010000 */
.L_x_29410:
[----:B------:R-:W-:Y:S05]  /*08d0*/  BSYNC.RECONVERGENT B1 ;  /* 0x0000000000017941 */ /* 0x000fea0003800200 */
.L_x_29409:
        /* <DEDUP_REMOVED lines=16> */
.L_x_29414:
[----:B------:R-:W-:-:S07]  /*09e0*/  FADD.FTZ R3, R21, R14 ;  /* 0x0000000e15037221 */ /* 0x000fce0000010000 */
.L_x_29413:
[----:B------:R-:W-:Y:S05]  /*09f0*/  BSYNC.RECONVERGENT B1 ;  /* 0x0000000000017941 */ /* 0x000fea0003800200 */
.L_x_29412:
        /* <DEDUP_REMOVED lines=16> */
.L_x_29417:
[----:B------:R-:W-:-:S07]  /*0b00*/  FADD.FTZ R4, R19, R14 ;  /* 0x0000000e13047221 */ /* 0x000fce0000010000 */
.L_x_29416:
[----:B------:R-:W-:Y:S05]  /*0b10*/  BSYNC.RECONVERGENT B1 ;  /* 0x0000000000017941 */ /* 0x000fea0003800200 */
.L_x_29415:
        /* <DEDUP_REMOVED lines=16> */
.L_x_29420:
[----:B------:R-:W-:-:S07]  /*0c20*/  FADD.FTZ R13, R13, R14 ;  /* 0x0000000e0d0d7221 */ /* 0x000fce0000010000 */
.L_x_29419:
[----:B------:R-:W-:Y:S05]  /*0c30*/  BSYNC.RECONVERGENT B1 ;  /* 0x0000000000017941 */ /* 0x000fea0003800200 */
.L_x_29418:
        /* <DEDUP_REMOVED lines=15> */
.L_x_29422:
[----:B------:R-:W-:Y:S01]  /*0d30*/  FADD.FTZ R12, R12, R14 ;  /* 0x0000000e0c0c7221 */ /* 0x000fe20000010000 */
[----:B------:R-:W-:Y:S06]  /*0d40*/  BRA `(.L_x_29421) ;  /* 0x0000001000547947 */ /* 0x000fec0003800000 */
.L_x_29399:
        /* <DEDUP_REMOVED lines=32> */
.L_x_29424:
[----:B------:R-:W-:Y:S05]  /*0f50*/  BSYNC.RECONVERGENT B1 ;  /* 0x0000000000017941 */ /* 0x000fea0003800200 */
.L_x_29423:
        /* <DEDUP_REMOVED lines=32> */
.L_x_29428:
[----:B------:R-:W-:Y:S01]  /*1160*/  IMAD.MOV.U32 R20, RZ, RZ, R2 ;  /* 0x000000ffff147224 */ /* 0x000fe200078e0002 */
[----:B------:R-:W-:Y:S06]  /*1170*/  BRA `(.L_x_29426) ;  /* 0x0000000000047947 */ /* 0x000fec0003800000 */
.L_x_29427:
[----:B------:R-:W-:-:S07]  /*1180*/  FADD.FTZ R20, R20, R14 ;  /* 0x0000000e14147221 */ /* 0x000fce0000010000 */
.L_x_29426:
[----:B------:R-:W-:Y:S05]  /*1190*/  BSYNC.RECONVERGENT B1 ;  /* 0x0000000000017941 */ /* 0x000fea0003800200 */
.L_x_29425:
        /* <DEDUP_REMOVED lines=32> */
.L_x_29432:
[----:B------:R-:W-:Y:S01]  /*13a0*/  IMAD.MOV.U32 R22, RZ, RZ, R2 ;  /* 0x000000ffff167224 */ /* 0x000fe200078e0002 */
[----:B------:R-:W-:Y:S06]  /*13b0*/  BRA `(.L_x_29430) ;  /* 0x0000000000047947 */ /* 0x000fec0003800000 */
.L_x_29431:
[----:B------:R-:W-:-:S07]  /*13c0*/  FADD.FTZ R22, R22, R14 ;  /* 0x0000000e16167221 */ /* 0x000fce0000010000 */
.L_x_29430:
[----:B------:R-:W-:Y:S05]  /*13d0*/  BSYNC.RECONVERGENT B1 ;  /* 0x0000000000017941 */ /* 0x000fea0003800200 */
.L_x_29429:
        /* <DEDUP_REMOVED lines=32> */
.L_x_29435:
[----:B------:R-:W-:-:S07]  /*15e0*/  FADD.FTZ R2, R23, R14 ;  /* 0x0000000e17027221 */ /* 0x000fce0000010000 */
.L_x_29434:
[----:B------:R-:W-:Y:S05]  /*15f0*/  BSYNC.RECONVERGENT B1 ;  /* 0x0000000000017941 */ /* 0x000fea0003800200 */
.L_x_29433:
        /* <DEDUP_REMOVED lines=32> */
.L_x_29438:
[----:B------:R-:W-:-:S07]  /*1800*/  FADD.FTZ R3, R21, R14 ;  /* 0x0000000e15037221 */ /* 0x000fce0000010000 */
.L_x_29437:
[----:B------:R-:W-:Y:S05]  /*1810*/  BSYNC.RECONVERGENT B1 ;  /* 0x0000000000017941 */ /* 0x000fea0003800200 */
.L_x_29436:
        /* <DEDUP_REMOVED lines=32> */
.L_x_29441:
[----:B------:R-:W-:-:S07]  /*1a20*/  FADD.FTZ R4, R19, R14 ;  /* 0x0000000e13047221 */ /* 0x000fce0000010000 */
.L_x_29440:
[----:B------:R-:W-:Y:S05]  /*1a30*/  BSYNC.RECONVERGENT B1 ;  /* 0x0000000000017941 */ /* 0x000fea0003800200 */
.L_x_29439:
        /* <DEDUP_REMOVED lines=32> */
.L_x_29445:
[----:B------:R-:W-:Y:S01]  /*1c40*/  IMAD.MOV.U32 R13, RZ, RZ, R6 ;  /* 0x000000ffff0d7224 */ /* 0x000fe200078e0006 */
[----:B------:R-:W-:Y:S06]  /*1c50*/  BRA `(.L_x_29443) ;  /* 0x0000000000047947 */ /* 0x000fec0003800000 */
.L_x_29444:
[----:B------:R-:W-:-:S07]  /*1c60*/  FADD.FTZ R13, R13, R14 ;  /* 0x0000000e0d0d7221 */ /* 0x000fce0000010000 */
.L_x_29443:
[----:B------:R-:W-:Y:S05]  /*1c70*/  BSYNC.RECONVERGENT B1 ;  /* 0x0000000000017941 */ /* 0x000fea0003800200 */
.L_x_29442:
        /* <DEDUP_REMOVED lines=31> */
.L_x_29447:
[----:B------:R-:W-:Y:S01]  /*1e70*/  IMAD.MOV.U32 R12, RZ, RZ, R6 ;  /* 0x000000ffff0c7224 */ /* 0x000fe200078e0006 */
[----:B------:R-:W-:Y:S06]  /*1e80*/  BRA `(.L_x_29421) ;  /* 0x0000000000047947 */ /* 0x000fec0003800000 */
.L_x_29446:
[----:B------:R-:W-:-:S07]  /*1e90*/  FADD.FTZ R12, R12, R14 ;  /* 0x0000000e0c0c7221 */ /* 0x000fce0000010000 */
.L_x_29421:
[----:B------:R-:W-:Y:S05]  /*1ea0*/  BSYNC.RECONVERGENT B0 ;  /* 0x0000000000007941 */ /* 0x000fea0003800200 */
.L_x_29398:
        /* <DEDUP_REMOVED lines=21> */
.L_x_29450:
[----:B------:R-:W-:-:S13]  /*2000*/  ISETP.GE.U32.AND P0, PT, R17, R16, PT ;  /* 0x000000101100720c */ /* 0x000fda0003f06070 */
[----:B------:R-:W-:Y:S05]  /*2010*/  @P0 BRA `(.L_x_29452) ;  /* 0x0000000000300947 */ /* 0x000fea0003800000 */
[----:B-1----:R-:W1:Y:S01]  /*2020*/  LDC.64 R6, c[0x0][0x390] ;  /* 0x0000e400ff067b82 */ /* 0x002e620000000a00 */
[----:B0-----:R-:W-:Y:S02]  /*2030*/  IMAD.IADD R5, R0, 0x1, R17 ;  /* 0x0000000100057824 */ /* 0x001fe400078e0211 */
[----:B------:R-:W-:Y:S02]  /*2040*/  VIADD R17, R17, 0x80 ;  /* 0x0000008011117836 */ /* 0x000fe40000000000 */
[----:B-1----:R-:W-:-:S05]  /*2050*/  IMAD.WIDE.U32 R6, R5, 0x4, R6 ;  /* 0x0000000405067825 */ /* 0x002fca00078e0006 */
[----:B------:R1:W-:Y:S02]  /*2060*/  STG.E desc[UR4][R6.64], R2 ;  /* 0x0000000206007986 */ /* 0x0003e4000c101904 */
.L_x_29451:
[----:B------:R-:W-:-:S13]  /*2070*/  ISETP.GE.U32.AND P0, PT, R17, R16, PT ;  /* 0x000000101100720c */ /* 0x000fda0003f06070 */
[----:B------:R-:W-:Y:S05]  /*2080*/  @P0 BRA `(.L_x_29453) ;  /* 0x0000000000340947 */ /* 0x000fea0003800000 */
[----:B01----:R-:W0:Y:S01]  /*2090*/  LDC.64 R6, c[0x0][0x390] ;  /* 0x0000e400ff067b82 */ /* 0x003e220000000a00 */
[----:B------:R-:W-:Y:S02]  /*20a0*/  IMAD.IADD R5, R0, 0x1, R17 ;  /* 0x0000000100057824 */ /* 0x000fe400078e0211 */
[----:B------:R-:W-:Y:S02]  /*20b0*/  VIADD R17, R17, 0x80 ;  /* 0x0000008011117836 */ /* 0x000fe40000000000 */
[----:B0-----:R-:W-:-:S05]  /*20c0*/  IMAD.WIDE.U32 R6, R5, 0x4, R6 ;  /* 0x0000000405067825 */ /* 0x001fca00078e0006 */
[----:B------:R2:W-:Y:S02]  /*20d0*/  STG.E desc[UR4][R6.64], R3 ;  /* 0x0000000306007986 */ /* 0x0005e4000c101904 */
.L_x_29452:
        /* <DEDUP_REMOVED lines=8> */
.L_x_29453:
[----:B------:R-:W-:Y:S05]  /*2160*/  BSYNC.RELIABLE B1 ;  /* 0x0000000000017941 */ /* 0x000fea0003800100 */
.L_x_29449:
[----:B------:R-:W-:-:S13]  /*2170*/  ISETP.GE.U32.AND P0, PT, R17, R16, PT ;  /* 0x000000101100720c */ /* 0x000fda0003f06070 */
[----:B-12---:R-:W1:Y:S01]  /*2180*/  @!P0 LDC.64 R2, c[0x0][0x390] ;  /* 0x0000e400ff028b82 */ /* 0x006e620000000a00 */
[----:B------:R-:W-:Y:S02]  /*2190*/  @!P0 IMAD.IADD R5, R0, 0x1, R17 ;  /* 0x0000000100058824 */ /* 0x000fe400078e0211 */
[----:B------:R-:W-:Y:S02]  /*21a0*/  @!P0 VIADD R17, R17, 0x80 ;  /* 0x0000008011118836 */ /* 0x000fe40000000000 */
[----:B-1----:R-:W-:-:S05]  /*21b0*/  @!P0 IMAD.WIDE.U32 R2, R5, 0x4, R2 ;  /* 0x0000000405028825 */ /* 0x002fca00078e0002 */
[----:B-----5:R3:W-:Y:S02]  /*21c0*/  @!P0 STG.E desc[UR4][R2.64], R13 ;  /* 0x0000000d02008986 */ /* 0x0207e4000c101904 */
.L_x_29454:
[----:B------:R-:W-:Y:S05]  /*21d0*/  BSYNC.RECONVERGENT B0 ;  /* 0x0000000000007941 */ /* 0x000fea0003800200 */
.L_x_29448:
        /* <DEDUP_REMOVED lines=8> */
.L_x_29397:
[----:B------:R-:W0:Y:S01]  /*2260*/  S2R R2, SR_TID.X ;  /* 0x0000000000027919 */ /* 0x000e220000002100 */
[----:B------:R-:W1:Y:S08]  /*2270*/  LDC.64 R4, c[0x0][0x398] ;  /* 0x0000e600ff047b82 */ /* 0x000e700000000a00 */
[----:B------:R-:W2:Y:S01]  /*2280*/  LDC R3, c[0x0][0x388] ;  /* 0x0000e200ff037b82 */ /* 0x000ea20000000800 */
[----:B-1----:R-:W-:-:S04]  /*2290*/  IMAD.WIDE.U32 R4, R0, 0x4, R4 ;  /* 0x0000000400047825 */ /* 0x002fc800078e0004 */
[----:B0-----:R-:W-:-:S05]  /*22a0*/  IMAD.WIDE.U32 R4, R2, 0x10, R4 ;  /* 0x0000001002047825 */ /* 0x001fca00078e0004 */
[----:B------:R0:W5:Y:S04]  /*22b0*/  LDG.E.128 R12, desc[UR4][R4.64] ;  /* 0x00000004040c7981 */ /* 0x000168000c1e1d00 */
[----:B------:R0:W5:Y:S01]  /*22c0*/  LDG.E.128 R8, desc[UR4][R4.64+0x800] ;  /* 0x0008000404087981 */ /* 0x000162000c1e1d00 */
        /* <DEDUP_REMOVED lines=19> */
.L_x_29458:
[----:B------:R-:W-:-:S07]  /*2400*/  FADD.FTZ R4, R12, R3 ;  /* 0x000000030c047221 */ /* 0x000fce0000010000 */
.L_x_29459:
[----:B------:R-:W-:Y:S05]  /*2410*/  BSYNC.RECONVERGENT B1 ;  /* 0x0000000000017941 */ /* 0x000fea0003800200 */
.L_x_29457:
        /* <DEDUP_REMOVED lines=12> */
.L_x_29461:
[----:B------:R-:W-:-:S07]  /*24e0*/  FADD.FTZ R5, R13, R3 ;  /* 0x000000030d057221 */ /* 0x000fce0000010000 */
.L_x_29462:
[----:B------:R-:W-:Y:S05]  /*24f0*/  BSYNC.RECONVERGENT B1 ;  /* 0x0000000000017941 */ /* 0x000fea0003800200 */
.L_x_29460:
        /* <DEDUP_REMOVED lines=12> */
.L_x_29464:
[----:B------:R-:W-:-:S07]  /*25c0*/  FADD.FTZ R6, R14, R3 ;  /* 0x000000030e067221 */ /* 0x000fce0000010000 */
.L_x_29465:
[----:B------:R-:W-:Y:S05]  /*25d0*/  BSYNC.RECONVERGENT B1 ;  /* 0x0000000000017941 */ /* 0x000fea0003800200 */
.L_x_29463:
        /* <DEDUP_REMOVED lines=12> */
.L_x_29467:
[----:B------:R-:W-:-:S07]  /*26a0*/  FADD.FTZ R7, R15, R3 ;  /* 0x000000030f077221 */ /* 0x000fce0000010000 */
.L_x_29468:
[----:B------:R-:W-:Y:S05]  /*26b0*/  BSYNC.RECONVERGENT B1 ;  /* 0x0000000000017941 */ /* 0x000fea0003800200 */
.L_x_29466:
        /* <DEDUP_REMOVED lines=12> */
.L_x_29470:
[----:B------:R-:W-:-:S07]  /*2780*/  FADD.FTZ R8, R8, R3 ;  /* 0x0000000308087221 */ /* 0x000fce0000010000 */
.L_x_29471:
[----:B------:R-:W-:Y:S05]  /*2790*/  BSYNC.RECONVERGENT B1 ;  /* 0x0000000000017941 */ /* 0x000fea0003800200 */
.L_x_29469:
        /* <DEDUP_REMOVED lines=12> */
.L_x_29473:
[----:B------:R-:W-:-:S07]  /*2860*/  FADD.FTZ R9, R9, R3 ;  /* 0x0000000309097221 */ /* 0x000fce0000010000 */
.L_x_29474:
[----:B------:R-:W-:Y:S05]  /*2870*/  BSYNC.RECONVERGENT B1 ;  /* 0x0000000000017941 */ /* 0x000fea0003800200 */
.L_x_29472:
        /* <DEDUP_REMOVED lines=12> */
.L_x_29476:
[----:B------:R-:W-:-:S07]  /*2940*/  FADD.FTZ R10, R10, R3 ;  /* 0x000000030a0a7221 */ /* 0x000fce0000010000 */
.L_x_29477:
[----:B------:R-:W-:Y:S05]  /*2950*/  BSYNC.RECONVERGENT B1 ;  /* 0x0000000000017941 */ /* 0x000fea0003800200 */
.L_x_29475:
        /* <DEDUP_REMOVED lines=11> */
.L_x_29478:
[----:B------:R-:W-:Y:S01]  /*2a10*/  FADD.FTZ R11, R11, R3 ;  /* 0x000000030b0b7221 */ /* 0x000fe20000010000 */
[----:B------:R-:W-:Y:S06]  /*2a20*/  BRA `(.L_x_29479) ;  /* 0x0000000c00dc7947 */ /* 0x000fec0003800000 */
.L_x_29456:
        /* <DEDUP_REMOVED lines=34> */
.L_x_29481:
[----:B------:R-:W-:Y:S05]  /*2c50*/  BSYNC.RECONVERGENT B1 ;  /* 0x0000000000017941 */ /* 0x000fea0003800200 */
.L_x_29480:
        /* <DEDUP_REMOVED lines=24> */
.L_x_29483:
[----:B------:R-:W-:-:S07]  /*2de0*/  FADD.FTZ R5, R13, R3 ;  /* 0x000000030d057221 */ /* 0x000fce0000010000 */
.L_x_29484:
[----:B------:R-:W-:Y:S05]  /*2df0*/  BSYNC.RECONVERGENT B1 ;  /* 0x0000000000017941 */ /* 0x000fea0003800200 */
.L_x_29482:
        /* <DEDUP_REMOVED lines=28> */
.L_x_29486:
[----:B------:R-:W-:-:S07]  /*2fc0*/  FADD.FTZ R6, R14, R3 ;  /* 0x000000030e067221 */ /* 0x000fce0000010000 */
.L_x_29487:
[----:B------:R-:W-:Y:S05]  /*2fd0*/  BSYNC.RECONVERGENT B1 ;  /* 0x0000000000017941 */ /* 0x000fea0003800200 */
.L_x_29485:
        /* <DEDUP_REMOVED lines=28> */
.L_x_29489:
[----:B------:R-:W-:-:S07]  /*31a0*/  FADD.FTZ R7, R15, R3 ;  /* 0x000000030f077221 */ /* 0x000fce0000010000 */
.L_x_29490:
[----:B------:R-:W-:Y:S05]  /*31b0*/  BSYNC.RECONVERGENT B1 ;  /* 0x0000000000017941 */ /* 0x000fea0003800200 */
.L_x_29488:
        /* <DEDUP_REMOVED lines=28> */
.L_x_29493:
[----:B------:R-:W-:Y:S01]  /*3380*/  IMAD.MOV.U32 R8, RZ, RZ, R13 ;  /* 0x000000ffff087224 */ /* 0x000fe200078e000d */
[----:B------:R-:W-:Y:S06]  /*3390*/  BRA `(.L_x_29494) ;  /* 0x0000000000047947 */ /* 0x000fec0003800000 */
.L_x_29492:
[----:B------:R-:W-:-:S07]  /*33a0*/  FADD.FTZ R8, R8, R3 ;  /* 0x0000000308087221 */ /* 0x000fce0000010000 */
.L_x_29494:
[----:B------:R-:W-:Y:S05]  /*33b0*/  BSYNC.RECONVERGENT B1 ;  /* 0x0000000000017941 */ /* 0x000fea0003800200 */
.L_x_29491:
        /* <DEDUP_REMOVED lines=28> */
.L_x_29497:
[----:B------:R-:W-:Y:S01]  /*3580*/  IMAD.MOV.U32 R9, RZ, RZ, R13 ;  /* 0x000000ffff097224 */ /* 0x000fe200078e000d */
[----:B------:R-:W-:Y:S06]  /*3590*/  BRA `(.L_x_29498) ;  /* 0x0000000000047947 */ /* 0x000fec0003800000 */
.L_x_29496:
[----:B------:R-:W-:-:S07]  /*35a0*/  FADD.FTZ R9, R9, R3 ;  /* 0x0000000309097221 */ /* 0x000fce0000010000 */
.L_x_29498:
[----:B------:R-:W-:Y:S05]  /*35b0*/  BSYNC.RECONVERGENT B1 ;  /* 0x0000000000017941 */ /* 0x000fea0003800200 */
.L_x_29495:
        /* <DEDUP_REMOVED lines=28> */
.L_x_29501:
[----:B------:R-:W-:Y:S01]  /*3780*/  IMAD.MOV.U32 R10, RZ, RZ, R13 ;  /* 0x000000ffff0a7224 */ /* 0x000fe200078e000d */
[----:B------:R-:W-:Y:S06]  /*3790*/  BRA `(.L_x_29502) ;  /* 0x0000000000047947 */ /* 0x000fec0003800000 */
.L_x_29500:
[----:B------:R-:W-:-:S07]  /*37a0*/  FADD.FTZ R10, R10, R3 ;  /* 0x000000030a0a7221 */ /* 0x000fce0000010000 */
.L_x_29502:
[----:B------:R-:W-:Y:S05]  /*37b0*/  BSYNC.RECONVERGENT B1 ;  /* 0x0000000000017941 */ /* 0x000fea0003800200 */
.L_x_29499:
        /* <DEDUP_REMOVED lines=27> */
.L_x_29504:
[----:B------:R-:W-:Y:S01]  /*3970*/  IMAD.MOV.U32 R11, RZ, RZ, R13 ;  /* 0x000000ffff0b7224 */ /* 0x000fe200078e000d */
[----:B------:R-:W-:Y:S06]  /*3980*/  BRA `(.L_x_29479) ;  /* 0x0000000000047947 */ /* 0x000fec0003800000 */
.L_x_29503:
[----:B------:R-:W-:-:S07]  /*3990*/  FADD.FTZ R11, R11, R3 ;  /* 0x000000030b0b7221 */ /* 0x000fce0000010000 */
.L_x_29479:
[----:B------:R-:W-:Y:S05]  /*39a0*/  BSYNC.RECONVERGENT B0 ;  /* 0x0000000000007941 */ /* 0x000fea0003800200 */
.L_x_29455:
[----:B------:R-:W0:Y:S02]  /*39b0*/  LDC.64 R12, c[0x0][0x390] ;  /* 0x0000e400ff0c7b82 */ /* 0x000e240000000a00 */
[----:B0-----:R-:W-:-:S04]  /*39c0*/  IMAD.WIDE.U32 R12, R0, 0x4, R12 ;  /* 0x00000004000c7825 */ /* 0x001fc800078e000c */
[----:B------:R-:W-:-:S05]  /*39d0*/  IMAD.WIDE.U32 R12, R2, 0x10, R12 ;  /* 0x00000010020c7825 */ /* 0x000fca00078e000c */
[----:B------:R-:W-:Y:S04]  /*39e0*/  STG.E.128 desc[UR4][R12.64], R4 ;  /* 0x000000040c007986 */ /* 0x000fe8000c101d04 */
[----:B------:R-:W-:Y:S01]  /*39f0*/  STG.E.128 desc[UR4][R12.64+0x800], R8 ;  /* 0x000800080c007986 */ /* 0x000fe2000c101d04 */
[----:B------:R-:W-:Y:S05]  /*3a00*/  EXIT ;  /* 0x000000000000794d */ /* 0x000fea0003800000 */
.L_x_29505:
        /* <DEDUP_REMOVED lines=15> */
.L_x_32580:


//--------------------- .text._ZN2at6native29vectorized_elementwise_kernelILi8ENS0_13AUnaryFunctorIfffZZZNS0_21nextafter_kernel_cudaERNS_18TensorIteratorBaseEENKUlvE_clEvENKUlvE0_clEvEUlffE_EESt5arrayIPcLm2EEEEviT0_T1_ --------------------------
	.section	.text._ZN2at6native29vectorized_elementwise_kernelILi8ENS0_13AUnaryFunctorIfffZZZNS0_21nextafter_kernel_cudaERNS_18TensorIteratorBaseEENKUlvE_clEvENKUlvE0_clEvEUlffE_EESt5arrayIPcLm2EEEEviT0_T1_,"ax",@progbits
	.align	128
        .global         _ZN2at6native29vectorized_elementwise_kernelILi8ENS0_13AUnaryFunctorIfffZZZNS0_21nextafter_kernel_cudaERNS_18TensorIteratorBaseEENKUlvE_clEvENKUlvE0_clEvEUlffE_EESt5arrayIPcLm2EEEEviT0_T1_
        .type           _ZN2at6native29vectorized_elementwise_kernelILi8ENS0_13AUnaryFunctorIfffZZZNS0_21nextafter_kernel_cudaERNS_18TensorIteratorBaseEENKUlvE_clEvENKUlvE0_clEvEUlffE_EESt5arrayIPcLm2EEEEviT0_T1_,@function
        .size           _ZN2at6native29vectorized_elementwise_kernelILi8ENS0_13AUnaryFunctorIfffZZZNS0_21nextafter_kernel_cudaERNS_18TensorIteratorBaseEENKUlvE_clEvENKUlvE0_clEvEUlffE_EESt5arrayIPcLm2EEEEviT0_T1_,(.L_x_32581 - _ZN2at6native29vectorized_elementwise_kernelILi8ENS0_13AUnaryFunctorIfffZZZNS0_21nextafter_kernel_cudaERNS_18TensorIteratorBaseEENKUlvE_clEvENKUlvE0_clEvEUlffE_EESt5arrayIPcLm2EEEEviT0_T1_)
        .other          _ZN2at6native29vectorized_elementwise_kernelILi8ENS0_13AUnaryFunctorIfffZZZNS0_21nextafter_kernel_cudaERNS_18TensorIteratorBaseEENKUlvE_clEvENKUlvE0_clEvEUlffE_EESt5arrayIPcLm2EEEEviT0_T1_,@"STO_CUDA_ENTRY STV_DEFAULT"
_ZN2at6native29vectorized_elementwise_kernelILi8ENS0_13AUnaryFunctorIfffZZZNS0_21nextafter_kernel_cudaERNS_18TensorIteratorBaseEENKUlvE_clEvENKUlvE0_clEvEUlffE_EESt5arrayIPcLm2EEEEviT0_T1_:
.text._ZN2at6native29vectorized_elementwise_kernelILi8ENS0_13AUnaryFunctorIfffZZZNS0_21nextafter_kernel_cudaERNS_18TensorIteratorBaseEENKUlvE_clEvENKUlvE0_clEvEUlffE_EESt5arrayIPcLm2EEEEviT0_T1_:
        /* <DEDUP_REMOVED lines=86> */
.L_x_29511:
[----:B------:R-:W-:-:S07]  /*0560*/  FADD.FTZ R5, R18, R14 ;  /* 0x0000000e12057221 */ /* 0x000fce0000010000 */
.L_x_29510:
[----:B------:R-:W-:Y:S05]  /*0570*/  BSYNC.RECONVERGENT B1 ;  /* 0x0000000000017941 */ /* 0x000fea0003800200 */
.L_x_29509:
        /* <DEDUP_REMOVED lines=16> */
.L_x_29514:
[----:B------:R-:W-:-:S07]  /*0680*/  FADD.FTZ R20, R20, R14 ;  /* 0x0000000e14147221 */ /* 0x000fce0000010000 */
.L_x_29513:
[----:B------:R-:W-:Y:S05]  /*0690*/  BSYNC.RECONVERGENT B1 ;  /* 0x0000000000017941 */ /* 0x000fea0003800200 */
.L_x_29512:
        /* <DEDUP_REMOVED lines=16> */
.L_x_29517:
[----:B------:R-:W-:-:S07]  /*07a0*/  FADD.FTZ R22, R22, R14 ;  /* 0x0000000e16167221 */ /* 0x000fce0000010000 */
.L_x_29516:
[----:B------:R-:W-:Y:S05]  /*07b0*/  BSYNC.RECONVERGENT B1 ;  /* 0x0000000000017941 */ /* 0x000fea0003800200 */
.L_x_29515:
        /* <DEDUP_REMOVED lines=16> */
.L_x_29520:
[----:B------:R-:W-:-:S07]  /*08c0*/  FADD.FTZ R2, R23, R14 ;  /* 0x0000000e17027221 */ /* 0x000fce0000010000 */
.L_x_29519:
[----:B------:R-:W-:Y:S05]  /*08d0*/  BSYNC.RECONVERGENT B1 ;  /* 0x0000000000017941 */ /* 0x000fea0003800200 */
.L_x_29518:
        /* <DEDUP_REMOVED lines=16> */
.L_x_29523:
[----:B------:R-:W-:-:S07]  /*09e0*/  FADD.FTZ R3, R21, R14 ;  /* 0x0000000e15037221 */ /* 0x000fce0000010000 */
.L_x_29522:
[----:B------:R-:W-:Y:S05]  /*09f0*/  BSYNC.RECONVERGENT B1 ;  /* 0x0000000000017941 */ /* 0x000fea0003800200 */
.L_x_29521:
        /* <DEDUP_REMOVED lines=16> */
.L_x_29526:
[----:B------:R-:W-:-:S07]  /*0b00*/  FADD.FTZ R4, R19, R14 ;  /* 0x0000000e13047221 */ /* 0x000fce0000010000 */
.L_x_29525:
[----:B------:R-:W-:Y:S05]  /*0b10*/  BSYNC.RECONVERGENT B1 ;  /* 0x0000000000017941 */ /* 0x000fea0003800200 */
.L_x_29524:
        /* <DEDUP_REMOVED lines=16> */
.L_x_29529:
[----:B------:R-:W-:-:S07]  /*0c20*/  FADD.FTZ R13, R13, R14 ;  /* 0x0000000e0d0d7221 */ /* 0x000fce0000010000 */
.L_x_29528:
[----:B------:R-:W-:Y:S05]  /*0c30*/  BSYNC.RECONVERGENT B1 ;  /* 0x0000000000017941 */ /* 0x000fea0003800200 */
.L_x_29527:
        /* <DEDUP_REMOVED lines=15> */
.L_x_29531:
[----:B------:R-:W-:Y:S01]  /*0d30*/  FADD.FTZ R12, R12, R14 ;  /* 0x0000000e0c0c7221 */ /* 0x000fe20000010000 */
[----:B------:R-:W-:Y:S06]  /*0d40*/  BRA `(.L_x_29530) ;  /* 0x0000001000547947 */ /* 0x000fec0003800000 */
.L_x_29508:
        /* <DEDUP_REMOVED lines=32> */
.L_x_29533:
[----:B------:R-:W-:Y:S05]  /*0f50*/  BSYNC.RECONVERGENT B1 ;  /* 0x0000000000017941 */ /* 0x000fea0003800200 */
.L_x_29532:
        /* <DEDUP_REMOVED lines=32> */
.L_x_29537:
[----:B------:R-:W-:Y:S01]  /*1160*/  IMAD.MOV.U32 R20, RZ, RZ, R2 ;  /* 0x000000ffff147224 */ /* 0x000fe200078e0002 */
[----:B------:R-:W-:Y:S06]  /*1170*/  BRA `(.L_x_29535) ;  /* 0x0000000000047947 */ /* 0x000fec0003800000 */
.L_x_29536:
[----:B------:R-:W-:-:S07]  /*1180*/  FADD.FTZ R20, R20, R14 ;  /* 0x0000000e14147221 */ /* 0x000fce0000010000 */
.L_x_29535:
[----:B------:R-:W-:Y:S05]  /*1190*/  BSYNC.RECONVERGENT B1 ;  /* 0x0000000000017941 */ /* 0x000fea0003800200 */
.L_x_29534:
        /* <DEDUP_REMOVED lines=32> */
.L_x_29541:
[----:B------:R-:W-:Y:S01]  /*13a0*/  IMAD.MOV.U32 R22, RZ, RZ, R2 ;  /* 0x000000ffff167224 */ /* 0x000fe200078e0002 */
[----:B------:R-:W-:Y:S06]  /*13b0*/  BRA `(.L_x_29539) ;  /* 0x0000000000047947 */ /* 0x000fec0003800000 */
.L_x_29540:
[----:B------:R-:W-:-:S07]  /*13c0*/  FADD.FTZ R22, R22, R14 ;  /* 0x0000000e16167221 */ /* 0x000fce0000010000 */
.L_x_29539:
[----:B------:R-:W-:Y:S05]  /*13d0*/  BSYNC.RECONVERGENT B1 ;  /* 0x0000000000017941 */ /* 0x000fea0003800200 */
.L_x_29538:
        /* <DEDUP_REMOVED lines=32> */
.L_x_29544:
[----:B------:R-:W-:-:S07]  /*15e0*/  FADD.FTZ R2, R23, R14 ;  /* 0x0000000e17027221 */ /* 0x000fce0000010000 */
.L_x_29543:
[----:B------:R-:W-:Y:S05]  /*15f0*/  BSYNC.RECONVERGENT B1 ;  /* 0x0000000000017941 */ /* 0x000fea0003800200 */
.L_x_29542:
        /* <DEDUP_REMOVED lines=32> */
.L_x_29547:
[----:B------:R-:W-:-:S07]  /*1800*/  FADD.FTZ R3, R21, R14 ;  /* 0x0000000e15037221 */ /* 0x000fce0000010000 */
.L_x_29546:
[----:B------:R-:W-:Y:S05]  /*1810*/  BSYNC.RECONVERGENT B1 ;  /* 0x0000000000017941 */ /* 0x000fea0003800200 */
.L_x_29545:
        /* <DEDUP_REMOVED lines=32> */
.L_x_29550:
[----:B------:R-:W-:-:S07]  /*1a20*/  FADD.FTZ R4, R19, R14 ;  /* 0x0000000e13047221 */ /* 0x000fce0000010000 */
.L_x_29549:
[----:B------:R-:W-:Y:S05]  /*1a30*/  BSYNC.RECONVERGENT B1 ;  /* 0x0000000000017941 */ /* 0x000fea0003800200 */
.L_x_29548:
        /* <DEDUP_REMOVED lines=32> */
.L_x_29554:
[----:B------:R-:W-:Y:S01]  /*1c40*/  IMAD.MOV.U32 R13, RZ, RZ, R6 ;  /* 0x000000ffff0d7224 */ /* 0x000fe200078e0006 */
[----:B------:R-:W-:Y:S06]  /*1c50*/  BRA `(.L_x_29552) ;  /* 0x0000000000047947 */ /* 0x000fec0003800000 */
.L_x_29553:
[----:B------:R-:W-:-:S07]  /*1c60*/  FADD.FTZ R13, R13, R14 ;  /* 0x0000000e0d0d7221 */ /* 0x000fce0000010000 */
.L_x_29552:
[----:B------:R-:W-:Y:S05]  /*1c70*/  BSYNC.RECONVERGENT B1 ;  /* 0x0000000000017941 */ /* 0x000fea0003800200 */
.L_x_29551:
        /* <DEDUP_REMOVED lines=31> */
.L_x_29556:
[----:B------:R-:W-:Y:S01]  /*1e70*/  IMAD.MOV.U32 R12, RZ, RZ, R6 ;  /* 0x000000ffff0c7224 */ /* 0x000fe200078e0006 */
[----:B------:R-:W-:Y:S06]  /*1e80*/  BRA `(.L_x_29530) ;  /* 0x0000000000047947 */ /* 0x000fec0003800000 */
.L_x_29555:
[----:B------:R-:W-:-:S07]  /*1e90*/  FADD.FTZ R12, R12, R14 ;  /* 0x0000000e0c0c7221 */ /* 0x000fce0000010000 */
.L_x_29530:
[----:B------:R-:W-:Y:S05]  /*1ea0*/  BSYNC.RECONVERGENT B0 ;  /* 0x0000000000007941 */ /* 0x000fea0003800200 */
.L_x_29507:
        /* <DEDUP_REMOVED lines=21> */
.L_x_29559:
[----:B------:R-:W-:-:S13]  /*2000*/  ISETP.GE.U32.AND P0, PT, R17, R16, PT ;  /* 0x000000101100720c */ /* 0x000fda0003f06070 */
[----:B------:R-:W-:Y:S05]  /*2010*/  @P0 BRA `(.L_x_29561) ;  /* 0x0000000000300947 */ /* 0x000fea0003800000 */
[----:B-1----:R-:W1:Y:S01]  /*2020*/  LDC.64 R6, c[0x0][0x390] ;  /* 0x0000e400ff067b82 */ /* 0x002e620000000a00 */
[----:B0-----:R-:W-:Y:S02]  /*2030*/  IMAD.IADD R5, R0, 0x1, R17 ;  /* 0x0000000100057824 */ /* 0x001fe400078e0211 */
[----:B------:R-:W-:Y:S02]  /*2040*/  VIADD R17, R17, 0x80 ;  /* 0x0000008011117836 */ /* 0x000fe40000000000 */
[----:B-1----:R-:W-:-:S05]  /*2050*/  IMAD.WIDE.U32 R6, R5, 0x4, R6 ;  /* 0x0000000405067825 */ /* 0x002fca00078e0006 */
[----:B------:R1:W-:Y:S02]  /*2060*/  STG.E desc[UR4][R6.64], R2 ;  /* 0x0000000206007986 */ /* 0x0003e4000c101904 */
.L_x_29560:
[----:B------:R-:W-:-:S13]  /*2070*/  ISETP.GE.U32.AND P0, PT, R17, R16, PT ;  /* 0x000000101100720c */ /* 0x000fda0003f06070 */
[----:B------:R-:W-:Y:S05]  /*2080*/  @P0 BRA `(.L_x_29562) ;  /* 0x0000000000340947 */ /* 0x000fea0003800000 */
[----:B01----:R-:W0:Y:S01]  /*2090*/  LDC.64 R6, c[0x0][0x390] ;  /* 0x0000e400ff067b82 */ /* 0x003e220000000a00 */
[----:B------:R-:W-:Y:S02]  /*20a0*/  IMAD.IADD R5, R0, 0x1, R17 ;  /* 0x0000000100057824 */ /* 0x000fe400078e0211 */
[----:B------:R-:W-:Y:S02]  /*20b0*/  VIADD R17, R17, 0x80 ;  /* 0x0000008011117836 */ /* 0x000fe40000000000 */
[----:B0-----:R-:W-:-:S05]  /*20c0*/  IMAD.WIDE.U32 R6, R5, 0x4, R6 ;  /* 0x0000000405067825 */ /* 0x001fca00078e0006 */
[----:B------:R2:W-:Y:S02]  /*20d0*/  STG.E desc[UR4][R6.64], R3 ;  /* 0x0000000306007986 */ /* 0x0005e4000c101904 */
.L_x_29561:
        /* <DEDUP_REMOVED lines=8> */
.L_x_29562:
[----:B------:R-:W-:Y:S05]  /*2160*/  BSYNC.RELIABLE B1 ;  /* 0x0000000000017941 */ /* 0x000fea0003800100 */
.L_x_29558:
[----:B------:R-:W-:-:S13]  /*2170*/  ISETP.GE.U32.AND P0, PT, R17, R16, PT ;  /* 0x000000101100720c */ /* 0x000fda0003f06070 */
[----:B-12---:R-:W1:Y:S01]  /*2180*/  @!P0 LDC.64 R2, c[0x0][0x390] ;  /* 0x0000e400ff028b82 */ /* 0x006e620000000a00 */
[----:B------:R-:W-:Y:S02]  /*2190*/  @!P0 IMAD.IADD R5, R0, 0x1, R17 ;  /* 0x0000000100058824 */ /* 0x000fe400078e0211 */
[----:B------:R-:W-:Y:S02]  /*21a0*/  @!P0 VIADD R17, R17, 0x80 ;  /* 0x0000008011118836 */ /* 0x000fe40000000000 */
[----:B-1----:R-:W-:-:S05]  /*21b0*/  @!P0 IMAD.WIDE.U32 R2, R5, 0x4, R2 ;  /* 0x0000000405028825 */ /* 0x002fca00078e0002 */
[----:B-----5:R3:W-:Y:S02]  /*21c0*/  @!P0 STG.E desc[UR4][R2.64], R13 ;  /* 0x0000000d02008986 */ /* 0x0207e4000c101904 */
.L_x_29563:
[----:B------:R-:W-:Y:S05]  /*21d0*/  BSYNC.RECONVERGENT B0 ;  /* 0x0000000000007941 */ /* 0x000fea0003800200 */
.L_x_29557:
        /* <DEDUP_REMOVED lines=8> */
.L_x_29506:
[----:B------:R-:W0:Y:S01]  /*2260*/  S2R R2, SR_TID.X ;  /* 0x0000000000027919 */ /* 0x000e220000002100 */
[----:B------:R-:W1:Y:S08]  /*2270*/  LDC.64 R4, c[0x0][0x398] ;  /* 0x0000e600ff047b82 */ /* 0x000e700000000a00 */
[----:B------:R-:W2:Y:S01]  /*2280*/  LDC R3, c[0x0][0x388] ;  /* 0x0000e200ff037b82 */ /* 0x000ea20000000800 */
[----:B-1----:R-:W-:-:S04]  /*2290*/  IMAD.WIDE.U32 R4, R0, 0x4, R4 ;  /* 0x0000000400047825 */ /* 0x002fc800078e0004 */
[----:B0-----:R-:W-:-:S05]  /*22a0*/  IMAD.WIDE.U32 R4, R2, 0x20, R4 ;  /* 0x0000002002047825 */ /* 0x001fca00078e0004 */
[----:B------:R0:W5:Y:S01]  /*22b0*/  LDG.E.ENL2.256 R8, R12, desc[UR4][R4.64] ;  /* 0xfe000004040c797e */ /* 0x0001620008121908 */
        /* <DEDUP_REMOVED lines=19> */
.L_x_29567:
[----:B------:R-:W-:-:S07]  /*23f0*/  FADD.FTZ R4, R12, R3 ;  /* 0x000000030c047221 */ /* 0x000fce0000010000 */
.L_x_29568:
[----:B------:R-:W-:Y:S05]  /*2400*/  BSYNC.RECONVERGENT B1 ;  /* 0x0000000000017941 */ /* 0x000fea0003800200 */
.L_x_29566:
        /* <DEDUP_REMOVED lines=12> */
.L_x_29570:
[----:B------:R-:W-:-:S07]  /*24d0*/  FADD.FTZ R5, R13, R3 ;  /* 0x000000030d057221 */ /* 0x000fce0000010000 */
.L_x_29571:
[----:B------:R-:W-:Y:S05]  /*24e0*/  BSYNC.RECONVERGENT B1 ;  /* 0x0000000000017941 */ /* 0x000fea0003800200 */
.L_x_29569:
        /* <DEDUP_REMOVED lines=12> */
.L_x_29573:
[----:B------:R-:W-:-:S07]  /*25b0*/  FADD.FTZ R6, R14, R3 ;  /* 0x000000030e067221 */ /* 0x000fce0000010000 */
.L_x_29574:
[----:B------:R-:W-:Y:S05]  /*25c0*/  BSYNC.RECONVERGENT B1 ;  /* 0x0000000000017941 */ /* 0x000fea0003800200 */
.L_x_29572:
        /* <DEDUP_REMOVED lines=12> */
.L_x_29576:
[----:B------:R-:W-:-:S07]  /*2690*/  FADD.FTZ R7, R15, R3 ;  /* 0x000000030f077221 */ /* 0x000fce0000010000 */
.L_x_29577:
[----:B------:R-:W-:Y:S05]  /*26a0*/  BSYNC.RECONVERGENT B1 ;  /* 0x0000000000017941 */ /* 0x000fea0003800200 */
.L_x_29575:
        /* <DEDUP_REMOVED lines=12> */
.L_x_29579:
[----:B------:R-:W-:-:S07]  /*2770*/  FADD.FTZ R8, R8, R3 ;  /* 0x0000000308087221 */ /* 0x000fce0000010000 */
.L_x_29580:
[----:B------:R-:W-:Y:S05]  /*2780*/  BSYNC.RECONVERGENT B1 ;  /* 0x0000000000017941 */ /* 0x000fea0003800200 */
.L_x_29578:
        /* <DEDUP_REMOVED lines=12> */
.L_x_29582:
[----:B------:R-:W-:-:S07]  /*2850*/  FADD.FTZ R9, R9, R3 ;  /* 0x0000000309097221 */ /* 0x000fce0000010000 */
.L_x_29583:
[----:B------:R-:W-:Y:S05]  /*2860*/  BSYNC.RECONVERGENT B1 ;  /* 0x0000000000017941 */ /* 0x000fea0003800200 */
.L_x_29581:
        /* <DEDUP_REMOVED lines=12> */
.L_x_29585:
[----:B------:R-:W-:-:S07]  /*2930*/  FADD.FTZ R10, R10, R3 ;  /* 0x000000030a0a7221 */ /* 0x000fce0000010000 */
.L_x_29586:
[----:B------:R-:W-:Y:S05]  /*2940*/  BSYNC.RECONVERGENT B1 ;  /* 0x0000000000017941 */ /* 0x000fea0003800200 */
.L_x_29584:
        /* <DEDUP_REMOVED lines=11> */
.L_x_29587:
[----:B------:R-:W-:Y:S01]  /*2a00*/  FADD.FTZ R11, R11, R3 ;  /* 0x000000030b0b7221 */ /* 0x000fe20000010000 */
[----:B------:R-:W-:Y:S06]  /*2a10*/  BRA `(.L_x_29588) ;  /* 0x0000000c00dc7947 */ /* 0x000fec0003800000 */
.L_x_29565:
        /* <DEDUP_REMOVED lines=34> */
.L_x_29590:
[----:B------:R-:W-:Y:S05]  /*2c40*/  BSYNC.RECONVERGENT B1 ;  /* 0x0000000000017941 */ /* 0x000fea0003800200 */
.L_x_29589:
        /* <DEDUP_REMOVED lines=24> */
.L_x_29592:
[----:B------:R-:W-:-:S07]  /*2dd0*/  FADD.FTZ R5, R13, R3 ;  /* 0x000000030d057221 */ /* 0x000fce0000010000 */
.L_x_29593:
[----:B------:R-:W-:Y:S05]  /*2de0*/  BSYNC.RECONVERGENT B1 ;  /* 0x0000000000017941 */ /* 0x000fea0003800200 */
.L_x_29591:
        /* <DEDUP_REMOVED lines=28> */
.L_x_29595:
[----:B------:R-:W-:-:S07]  /*2fb0*/  FADD.FTZ R6, R14, R3 ;  /* 0x000000030e067221 */ /* 0x000fce0000010000 */
.L_x_29596:
[----:B------:R-:W-:Y:S05]  /*2fc0*/  BSYNC.RECONVERGENT B1 ;  /* 0x0000000000017941 */ /* 0x000fea0003800200 */
.L_x_29594:
        /* <DEDUP_REMOVED lines=28> */
.L_x_29598:
[----:B------:R-:W-:-:S07]  /*3190*/  FADD.FTZ R7, R15, R3 ;  /* 0x000000030f077221 */ /* 0x000fce0000010000 */
.L_x_29599:
[----:B------:R-:W-:Y:S05]  /*31a0*/  BSYNC.RECONVERGENT B1 ;  /* 0x0000000000017941 */ /* 0x000fea0003800200 */
.L_x_29597:
        /* <DEDUP_REMOVED lines=28> */
.L_x_29602:
[----:B------:R-:W-:Y:S01]  /*3370*/  IMAD.MOV.U32 R8, RZ, RZ, R13 ;  /* 0x000000ffff087224 */ /* 0x000fe200078e000d */
[----:B------:R-:W-:Y:S06]  /*3380*/  BRA `(.L_x_29603) ;  /* 0x0000000000047947 */ /* 0x000fec0003800000 */
.L_x_29601:
[----:B------:R-:W-:-:S07]  /*3390*/  FADD.FTZ R8, R8, R3 ;  /* 0x0000000308087221 */ /* 0x000fce0000010000 */
.L_x_29603:
[----:B------:R-:W-:Y:S05]  /*33a0*/  BSYNC.RECONVERGENT B1 ;  /* 0x0000000000017941 */ /* 0x000fea0003800200 */
.L_x_29600:
        /* <DEDUP_REMOVED lines=28> */
.L_x_29606:
[----:B------:R-:W-:Y:S01]  /*3570*/  IMAD.MOV.U32 R9, RZ, RZ, R13 ;  /* 0x000000ffff097224 */ /* 0x000fe200078e000d */
[----:B------:R-:W-:Y:S06]  /*3580*/  BRA `(.L_x_29607) ;  /* 0x0000000000047947 */ /* 0x000fec0003800000 */
.L_x_29605:
[----:B------:R-:W-:-:S07]  /*3590*/  FADD.FTZ R9, R9, R3 ;  /* 0x0000000309097221 */ /* 0x000fce0000010000 */
.L_x_29607:
[----:B------:R-:W-:Y:S05]  /*35a0*/  BSYNC.RECONVERGENT B1 ;  /* 0x0000000000017941 */ /* 0x000fea0003800200 */
.L_x_29604:
        /* <DEDUP_REMOVED lines=28> */
.L_x_29610:
[----:B------:R-:W-:Y:S01]  /*3770*/  IMAD.MOV.U32 R10, RZ, RZ, R13 ;  /* 0x000000ffff0a7224 */ /* 0x000fe200078e000d */
[----:B------:R-:W-:Y:S06]  /*3780*/  BRA `(.L_x_29611) ;  /* 0x0000000000047947 */ /* 0x000fec0003800000 */
.L_x_29609:
[----:B------:R-:W-:-:S07]  /*3790*/  FADD.FTZ R10, R10, R3 ;  /* 0x000000030a0a7221 */ /* 0x000fce0000010000 */
.L_x_29611:
[----:B------:R-:W-:Y:S05]  /*37a0*/  BSYNC.RECONVERGENT B1 ;  /* 0x0000000000017941 */ /* 0x000fea0003800200 */
.L_x_29608:
        /* <DEDUP_REMOVED lines=27> */
.L_x_29613:
[----:B------:R-:W-:Y:S01]  /*3960*/  IMAD.MOV.U32 R11, RZ, RZ, R13 ;  /* 0x000000ffff0b7224 */ /* 0x000fe200078e000d */
[----:B------:R-:W-:Y:S06]  /*3970*/  BRA `(.L_x_29588) ;  /* 0x0000000000047947 */ /* 0x000fec0003800000 */
.L_x_29612:
[----:B------:R-:W-:-:S07]  /*3980*/  FADD.FTZ R11, R11, R3 ;  /* 0x000000030b0b7221 */ /* 0x000fce0000010000 */
.L_x_29588:
[----:B------:R-:W-:Y:S05]  /*3990*/  BSYNC.RECONVERGENT B0 ;  /* 0x0000000000007941 */ /* 0x000fea0003800200 */
.L_x_29564:
[----:B------:R-:W0:Y:S02]  /*39a0*/  LDC.64 R12, c[0x0][0x390] ;  /* 0x0000e400ff0c7b82 */ /* 0x000e240000000a00 */
[----:B0-----:R-:W-:-:S04]  /*39b0*/  IMAD.WIDE.U32 R12, R0, 0x4, R12 ;  /* 0x00000004000c7825 */ /* 0x001fc800078e000c */
[----:B------:R-:W-:-:S05]  /*39c0*/  IMAD.WIDE.U32 R12, R2, 0x20, R12 ;  /* 0x00000020020c7825 */ /* 0x000fca00078e000c */
[----:B------:R-:W-:Y:S01]  /*39d0*/  STG.E.ENL2.256 desc[UR4][R12.64], R4, R8 ;  /* 0xf80000040c08797f */ /* 0x000fe2000f121804 */
[----:B------:R-:W-:Y:S05]  /*39e0*/  EXIT ;  /* 0x000000000000794d */ /* 0x000fea0003800000 */
.L_x_29614:
        /* <DEDUP_REMOVED lines=9> */
.L_x_32581:


//--------------------- .text._ZN2at6native18elementwise_kernelILi128ELi4EZNS0_15gpu_kernel_implINS0_13BinaryFunctorIdddZZZNS0_21nextafter_kernel_cudaERNS_18TensorIteratorBaseEENKUlvE_clEvENKUlvE_clEvEUlddE_EEEEvS5_RKT_EUliE_EEviT1_ --------------------------
	.section	.text._ZN2at6native18elementwise_kernelILi128ELi4EZNS0_15gpu_kernel_implINS0_13BinaryFunctorIdddZZZNS0_21nextafter_kernel_cudaERNS_18TensorIteratorBaseEENKUlvE_clEvENKUlvE_clEvEUlddE_EEEEvS5_RKT_EUliE_EEviT1_,"ax",@progbits
	.align	128
        .global         _ZN2at6native18elementwise_kernelILi128ELi4EZNS0_15gpu_kernel_implINS0_13BinaryFunctorIdddZZZNS0_21nextafter_kernel_cudaERNS_18TensorIteratorBaseEENKUlvE_clEvENKUlvE_clEvEUlddE_EEEEvS5_RKT_EUliE_EEviT1_
        .type           _ZN2at6native18elementwise_kernelILi128ELi4EZNS0_15gpu_kernel_implINS0_13BinaryFunctorIdddZZZNS0_21nextafter_kernel_cudaERNS_18TensorIteratorBaseEENKUlvE_clEvENKUlvE_clEvEUlddE_EEEEvS5_RKT_EUliE_EEviT1_,@function
        .size           _ZN2at6native18elementwise_kernelILi128ELi4EZNS0_15gpu_kernel_implINS0_13BinaryFunctorIdddZZZNS0_21nextafter_kernel_cudaERNS_18TensorIteratorBaseEENKUlvE_clEvENKUlvE_clEvEUlddE_EEEEvS5_RKT_EUliE_EEviT1_,(.L_x_32582 - _ZN2at6native18elementwise_kernelILi128ELi4EZNS0_15gpu_kernel_implINS0_13BinaryFunctorIdddZZZNS0_21nextafter_kernel_cudaERNS_18TensorIteratorBaseEENKUlvE_clEvENKUlvE_clEvEUlddE_EEEEvS5_RKT_EUliE_EEviT1_)
        .other          _ZN2at6native18elementwise_kernelILi128ELi4EZNS0_15gpu_kernel_implINS0_13BinaryFunctorIdddZZZNS0_21nextafter_kernel_cudaERNS_18TensorIteratorBaseEENKUlvE_clEvENKUlvE_clEvEUlddE_EEEEvS5_RKT_EUliE_EEviT1_,@"STO_CUDA_ENTRY STV_DEFAULT"
_ZN2at6native18elementwise_kernelILi128ELi4EZNS0_15gpu_kernel_implINS0_13BinaryFunctorIdddZZZNS0_21nextafter_kernel_cudaERNS_18TensorIteratorBaseEENKUlvE_clEvENKUlvE_clEvEUlddE_EEEEvS5_RKT_EUliE_EEviT1_:
.text._ZN2at6native18elementwise_kernelILi128ELi4EZNS0_15gpu_kernel_implINS0_13BinaryFunctorIdddZZZNS0_21nextafter_kernel_cudaERNS_18TensorIteratorBaseEENKUlvE_clEvENKUlvE_clEvEUlddE_EEEEvS5_RKT_EUliE_EEviT1_:
        /* <DEDUP_REMOVED lines=371> */
.L_x_29617:
        /* <DEDUP_REMOVED lines=18> */
.L_x_29622:
[----:B------:R-:W2:Y:S02]  /*1850*/  LDG.E.U8 R2, desc[UR36][R2.64] ;  /* 0x0000002402027981 */ /* 0x000ea4000c1e1100 */
[----:B--2---:R0:W1:Y:S01]  /*1860*/  I2F.F64.U16 R16, R2 ;  /* 0x0000000200107312 */ /* 0x0040620000101800 */
[----:B------:R-:W-:Y:S05]  /*1870*/  BRA `(.L_x_29624) ;  /* 0x0000000c00607947 */ /* 0x000fea0003800000 */
.L_x_29621:
        /* <DEDUP_REMOVED lines=9> */
.L_x_29626:
[----:B------:R-:W2:Y:S02]  /*1910*/  LDG.E R2, desc[UR36][R2.64] ;  /* 0x0000002402027981 */ /* 0x000ea4000c1e1900 */
[----:B--2---:R0:W1:Y:S01]  /*1920*/  I2F.F64 R16, R2 ;  /* 0x0000000200107312 */ /* 0x0040620000201c00 */
[----:B------:R-:W-:Y:S05]  /*1930*/  BRA `(.L_x_29624) ;  /* 0x0000000c00307947 */ /* 0x000fea0003800000 */
.L_x_29625:
[----:B------:R-:W2:Y:S02]  /*1940*/  LDG.E.U16 R2, desc[UR36][R2.64] ;  /* 0x0000002402027981 */ /* 0x000ea4000c1e1500 */
[----:B--2---:R0:W1:Y:S01]  /*1950*/  I2F.F64.S16 R16, R2 ;  /* 0x0000000200107312 */ /* 0x0040620000101c00 */
[----:B------:R-:W-:Y:S05]  /*1960*/  BRA `(.L_x_29624) ;  /* 0x0000000c00247947 */ /* 0x000fea0003800000 */
.L_x_29620:
        /* <DEDUP_REMOVED lines=10> */
.L_x_29628:
[----:B------:R-:W2:Y:S02]  /*1a10*/  LDG.E.U16 R0, desc[UR36][R2.64] ;  /* 0x0000002402007981 */ /* 0x000ea4000c1e1500 */
[----:B--2---:R-:W-:-:S05]  /*1a20*/  HADD2.F32 R0, -RZ, R0.H0_H0 ;  /* 0x20000000ff007230 */ /* 0x004fca0000004100 */
[----:B------:R-:W-:-:S04]  /*1a30*/  FMUL.FTZ R0, R0, 1 ;  /* 0x3f80000000007820 */ /* 0x000fc80000410000 */
[----:B------:R0:W1:Y:S01]  /*1a40*/  F2F.F64.F32 R16, R0 ;  /* 0x0000000000107310 */ /* 0x0000620000201800 */
[----:B------:R-:W-:Y:S05]  /*1a50*/  BRA `(.L_x_29624) ;  /* 0x0000000800e87947 */ /* 0x000fea0003800000 */
.L_x_29627:
        /* <DEDUP_REMOVED lines=10> */
.L_x_29630:
[----:B------:R-:W2:Y:S02]  /*1b00*/  LDG.E.U16 R2, desc[UR36][R2.64] ;  /* 0x0000002402027981 */ /* 0x000ea4000c1e1500 */
[----:B--2---:R-:W-:-:S05]  /*1b10*/  HADD2.F32 R0, -RZ, R2.H0_H0 ;  /* 0x20000002ff007230 */ /* 0x004fca0000004100 */
[----:B------:R-:W-:-:S04]  /*1b20*/  FMUL.FTZ R0, R0, 1 ;  /* 0x3f80000000007820 */ /* 0x000fc80000410000 */
[----:B------:R0:W1:Y:S01]  /*1b30*/  F2F.F64.F32 R16, R0 ;  /* 0x0000000000107310 */ /* 0x0000620000201800 */
[----:B------:R-:W-:Y:S05]  /*1b40*/  BRA `(.L_x_29624) ;  /* 0x0000000800ac7947 */ /* 0x000fea0003800000 */
.L_x_29629:
[----:B------:R0:W5:Y:S01]  /*1b50*/  LDG.E.64 R16, desc[UR36][R2.64] ;  /* 0x0000002402107981 */ /* 0x000162000c1e1b00 */
[----:B------:R-:W-:Y:S05]  /*1b60*/  BRA `(.L_x_29624) ;  /* 0x0000000800a47947 */ /* 0x000fea0003800000 */
.L_x_29619:
        /* <DEDUP_REMOVED lines=13> */
.L_x_29633:
[----:B------:R0:W5:Y:S01]  /*1c40*/  LDG.E.64 R16, desc[UR36][R2.64] ;  /* 0x0000002402107981 */ /* 0x000162000c1e1b00 */
[----:B------:R-:W-:Y:S05]  /*1c50*/  BRA `(.L_x_29624) ;  /* 0x0000000800687947 */ /* 0x000fea0003800000 */
.L_x_29632:
        /* <DEDUP_REMOVED lines=27> */
.L_x_29635:
        /* <DEDUP_REMOVED lines=14> */
.L_x_29634:
[----:B------:R-:W2:Y:S02]  /*1ef0*/  LDG.E.U16 R0, desc[UR36][R2.64] ;  /* 0x0000002402007981 */ /* 0x000ea4000c1e1500 */
[----:B--2---:R-:W-:-:S04]  /*1f00*/  IMAD.U32 R0, R0, 0x10000, RZ ;  /* 0x0001000000007824 */ /* 0x004fc800078e00ff */
[----:B------:R-:W-:-:S04]  /*1f10*/  FMUL.FTZ R0, R0, 1 ;  /* 0x3f80000000007820 */ /* 0x000fc80000410000 */
[----:B------:R0:W1:Y:S01]  /*1f20*/  F2F.F64.F32 R16, R0 ;  /* 0x0000000000107310 */ /* 0x0000620000201800 */
[----:B------:R-:W-:Y:S05]  /*1f30*/  BRA `(.L_x_29624) ;  /* 0x0000000400b07947 */ /* 0x000fea0003800000 */
.L_x_29631:
        /* <DEDUP_REMOVED lines=11> */
.L_x_29638:
        /* <DEDUP_REMOVED lines=21> */
.L_x_29640:
[----:B------:R-:W-:Y:S05]  /*2140*/  BSYNC.RECONVERGENT B0 ;  /* 0x0000000000007941 */ /* 0x000fea0003800200 */
.L_x_29639:
[----:B------:R-:W-:Y:S01]  /*2150*/  IMAD.SHL.U32 R0, R0, 0x100000, RZ ;  /* 0x0010000000007824 */ /* 0x000fe200078e00ff */
[----:B------:R-:W-:-:S04]  /*2160*/  LEA R2, R2, 0x3b800000, 0x17 ;  /* 0x3b80000002027811 */ /* 0x000fc800078eb8ff */
[----:B------:R-:W-:-:S05]  /*2170*/  LOP3.LUT R0, R2, R0, R7, 0xfe, !PT ;  /* 0x0000000002007212 */ /* 0x000fca00078efe07 */
[----:B------:R-:W-:-:S04]  /*2180*/  FMUL.FTZ R0, R0, 1 ;  /* 0x3f80000000007820 */ /* 0x000fc80000410000 */
[----:B------:R0:W1:Y:S01]  /*2190*/  F2F.F64.F32 R16, R0 ;  /* 0x0000000000107310 */ /* 0x0000620000201800 */
[----:B------:R-:W-:Y:S05]  /*21a0*/  BRA `(.L_x_29624) ;  /* 0x0000000400147947 */ /* 0x000fea0003800000 */
.L_x_29637:
        /* <DEDUP_REMOVED lines=21> */
.L_x_29642:
[----:B------:R-:W-:Y:S05]  /*2300*/  BSYNC.RECONVERGENT B0 ;  /* 0x0000000000007941 */ /* 0x000fea0003800200 */
.L_x_29641:
[----:B------:R-:W-:Y:S02]  /*2310*/  SHF.L.U32 R0, R0, 0x15, RZ ;  /* 0x0000001500007819 */ /* 0x000fe400000006ff */
[----:B------:R-:W-:-:S04]  /*2320*/  LEA R2, R2, 0x37800000, 0x17 ;  /* 0x3780000002027811 */ /* 0x000fc800078eb8ff */
[----:B------:R-:W-:-:S05]  /*2330*/  LOP3.LUT R0, R2, R0, R7, 0xfe, !PT ;  /* 0x0000000002007212 */ /* 0x000fca00078efe07 */
[----:B------:R-:W-:-:S04]  /*2340*/  FMUL.FTZ R0, R0, 1 ;  /* 0x3f80000000007820 */ /* 0x000fc80000410000 */
[----:B------:R0:W1:Y:S01]  /*2350*/  F2F.F64.F32 R16, R0 ;  /* 0x0000000000107310 */ /* 0x0000620000201800 */
[----:B------:R-:W-:Y:S05]  /*2360*/  BRA `(.L_x_29624) ;  /* 0x0000000000a47947 */ /* 0x000fea0003800000 */
.L_x_29636:
[----:B------:R-:W-:-:S09]  /*2370*/  UISETP.NE.AND UP0, UPT, UR4, 0x1c, UPT ;  /* 0x0000001c0400788c */ /* 0x000fd2000bf05270 */
[----:B------:R-:W-:Y:S05]  /*2380*/  BRA.U !UP0, `(.L_x_29643) ;  /* 0x0000000108947547 */ /* 0x000fea000b800000 */
[----:B------:R-:W-:-:S09]  /*2390*/  UISETP.NE.AND UP0, UPT, UR4, 0x1d, UPT ;  /* 0x0000001d0400788c */ /* 0x000fd2000bf05270 */
[----:B------:R-:W-:Y:S05]  /*23a0*/  BRA.U !UP0, `(.L_x_29644) ;  /* 0x0000000108807547 */ /* 0x000fea000b800000 */
[----:B------:R-:W-:-:S09]  /*23b0*/  UISETP.NE.AND UP0, UPT, UR4, 0x2c, UPT ;  /* 0x0000002c0400788c */ /* 0x000fd2000bf05270 */
[----:B------:R-:W-:Y:S05]  /*23c0*/  BRA.U !UP0, `(.L_x_29645) ;  /* 0x0000000108487547 */ /* 0x000fea000b800000 */
.L_x_29623:
        /* <DEDUP_REMOVED lines=16> */
.L_x_29646:
[----:B------:R-:W-:Y:S01]  /*24d0*/  CS2R R16, SRZ ;  /* 0x0000000000107805 */ /* 0x000fe2000001ff00 */
[----:B------:R-:W-:Y:S06]  /*24e0*/  BRA `(.L_x_29624) ;  /* 0x0000000000447947 */ /* 0x000fec0003800000 */
.L_x_29645:
        /* <DEDUP_REMOVED lines=12> */
.L_x_29644:
[----:B------:R-:W2:Y:S02]  /*25b0*/  LDG.E.64 R16, desc[UR36][R2.64] ;  /* 0x0000002402107981 */ /* 0x000ea4000c1e1b00 */
[----:B--2---:R-:W4:Y:S01]  /*25c0*/  I2F.F64.U64 R16, R16 ;  /* 0x0000001000107312 */ /* 0x004f220000301800 */
[----:B------:R-:W-:Y:S05]  /*25d0*/  BRA `(.L_x_29624) ;  /* 0x0000000000087947 */ /* 0x000fea0003800000 */
.L_x_29643:
[----:B------:R-:W2:Y:S02]  /*25e0*/  LDG.E R2, desc[UR36][R2.64] ;  /* 0x0000002402027981 */ /* 0x000ea4000c1e1900 */
[----:B--2---:R0:W1:Y:S02]  /*25f0*/  I2F.F64.U32 R16, R2 ;  /* 0x0000000200107312 */ /* 0x0040640000201800 */
.L_x_29624:
[----:B------:R-:W-:Y:S05]  /*2600*/  BSYNC.RECONVERGENT B6 ;  /* 0x0000000000067941 */ /* 0x000fea0003800200 */
.L_x_29618:
        /* <DEDUP_REMOVED lines=18> */
.L_x_29651:
[----:B------:R-:W0:Y:S02]  /*2730*/  LDG.E.U8 R4, desc[UR36][R22.64] ;  /* 0x0000002416047981 */ /* 0x000e24000c1e1100 */
[----:B0-----:R-:W0:Y:S01]  /*2740*/  I2F.F64.U16 R4, R4 ;  /* 0x0000000400047312 */ /* 0x001e220000101800 */
[----:B------:R-:W-:Y:S05]  /*2750*/  BRA `(.L_x_29653) ;  /* 0x0000000c00607947 */ /* 0x000fea0003800000 */
.L_x_29650:
        /* <DEDUP_REMOVED lines=9> */
.L_x_29655:
[----:B------:R-:W0:Y:S02]  /*27f0*/  LDG.E R4, desc[UR36][R22.64] ;  /* 0x0000002416047981 */ /* 0x000e24000c1e1900 */
[----:B0-----:R-:W0:Y:S01]  /*2800*/  I2F.F64 R4, R4 ;  /* 0x0000000400047312 */ /* 0x001e220000201c00 */
[----:B------:R-:W-:Y:S05]  /*2810*/  BRA `(.L_x_29653) ;  /* 0x0000000c00307947 */ /* 0x000fea0003800000 */
.L_x_29654:
[----:B------:R-:W0:Y:S02]  /*2820*/  LDG.E.U16 R4, desc[UR36][R22.64] ;  /* 0x0000002416047981 */ /* 0x000e24000c1e1500 */
[----:B0-----:R-:W0:Y:S01]  /*2830*/  I2F.F64.S16 R4, R4 ;  /* 0x0000000400047312 */ /* 0x001e220000101c00 */
[----:B------:R-:W-:Y:S05]  /*2840*/  BRA `(.L_x_29653) ;  /* 0x0000000c00247947 */ /* 0x000fea0003800000 */
.L_x_29649:
        /* <DEDUP_REMOVED lines=10> */
.L_x_29657:
[----:B0-----:R-:W2:Y:S02]  /*28f0*/  LDG.E.U16 R0, desc[UR36][R22.64] ;  /* 0x0000002416007981 */ /* 0x001ea4000c1e1500 */
[----:B--2---:R-:W-:-:S05]  /*2900*/  HADD2.F32 R0, -RZ, R0.H0_H0 ;  /* 0x20000000ff007230 */ /* 0x004fca0000004100 */
[----:B------:R-:W-:-:S04]  /*2910*/  FMUL.FTZ R0, R0, 1 ;  /* 0x3f80000000007820 */ /* 0x000fc80000410000 */
[----:B------:R0:W2:Y:S01]  /*2920*/  F2F.F64.F32 R4, R0 ;  /* 0x0000000000047310 */ /* 0x0000a20000201800 */
[----:B------:R-:W-:Y:S05]  /*2930*/  BRA `(.L_x_29653) ;  /* 0x0000000800e87947 */ /* 0x000fea0003800000 */
.L_x_29656:
        /* <DEDUP_REMOVED lines=10> */
.L_x_29659:
[----:B------:R-:W0:Y:S02]  /*29e0*/  LDG.E.U16 R22, desc[UR36][R22.64] ;  /* 0x0000002416167981 */ /* 0x000e24000c1e1500 */
[----:B0-----:R-:W-:-:S05]  /*29f0*/  HADD2.F32 R0, -RZ, R22.H0_H0 ;  /* 0x20000016ff007230 */ /* 0x001fca0000004100 */
[----:B------:R-:W-:-:S04]  /*2a00*/  FMUL.FTZ R0, R0, 1 ;  /* 0x3f80000000007820 */ /* 0x000fc80000410000 */
[----:B------:R0:W2:Y:S01]  /*2a10*/  F2F.F64.F32 R4, R0 ;  /* 0x0000000000047310 */ /* 0x0000a20000201800 */
[----:B------:R-:W-:Y:S05]  /*2a20*/  BRA `(.L_x_29653) ;  /* 0x0000000800ac7947 */ /* 0x000fea0003800000 */
.L_x_29658:
[----:B0-----:R0:W5:Y:S01]  /*2a30*/  LDG.E.64 R4, desc[UR36][R22.64] ;  /* 0x0000002416047981 */ /* 0x001162000c1e1b00 */
[----:B------:R-:W-:Y:S05]  /*2a40*/  BRA `(.L_x_29653) ;  /* 0x0000000800a47947 */ /* 0x000fea0003800000 */
.L_x_29648:
        /* <DEDUP_REMOVED lines=13> */
.L_x_29662:
[----:B0-----:R0:W5:Y:S01]  /*2b20*/  LDG.E.64 R4, desc[UR36][R22.64] ;  /* 0x0000002416047981 */ /* 0x001162000c1e1b00 */
[----:B------:R-:W-:Y:S05]  /*2b30*/  BRA `(.L_x_29653) ;  /* 0x0000000800687947 */ /* 0x000fea0003800000 */
.L_x_29661:
        /* <DEDUP_REMOVED lines=27> */
.L_x_29664:
        /* <DEDUP_REMOVED lines=14> */
.L_x_29663:
[----:B0-----:R-:W2:Y:S02]  /*2dd0*/  LDG.E.U16 R0, desc[UR36][R22.64] ;  /* 0x0000002416007981 */ /* 0x001ea4000c1e1500 */
[----:B--2---:R-:W-:-:S04]  /*2de0*/  IMAD.U32 R0, R0, 0x10000, RZ ;  /* 0x0001000000007824 */ /* 0x004fc800078e00ff */
[----:B------:R-:W-:-:S04]  /*2df0*/  FMUL.FTZ R0, R0, 1 ;  /* 0x3f80000000007820 */ /* 0x000fc80000410000 */
[----:B------:R0:W2:Y:S01]  /*2e00*/  F2F.F64.F32 R4, R0 ;  /* 0x0000000000047310 */ /* 0x0000a20000201800 */
[----:B------:R-:W-:Y:S05]  /*2e10*/  BRA `(.L_x_29653) ;  /* 0x0000000400b07947 */ /* 0x000fea0003800000 */
.L_x_29660:
        /* <DEDUP_REMOVED lines=11> */
.L_x_29667:
        /* <DEDUP_REMOVED lines=21> */
.L_x_29669:
[----:B------:R-:W-:Y:S05]  /*3020*/  BSYNC.RECONVERGENT B0 ;  /* 0x0000000000007941 */ /* 0x000fea0003800200 */
.L_x_29668:
[----:B------:R-:W-:Y:S01]  /*3030*/  IMAD.SHL.U32 R0, R0, 0x100000, RZ ;  /* 0x0010000000007824 */ /* 0x000fe200078e00ff */
[----:B------:R-:W-:-:S04]  /*3040*/  LEA R2, R2, 0x3b800000, 0x17 ;  /* 0x3b80000002027811 */ /* 0x000fc800078eb8ff */
[----:B------:R-:W-:-:S05]  /*3050*/  LOP3.LUT R0, R2, R0, R7, 0xfe, !PT ;  /* 0x0000000002007212 */ /* 0x000fca00078efe07 */
[----:B------:R-:W-:-:S04]  /*3060*/  FMUL.FTZ R0, R0, 1 ;  /* 0x3f80000000007820 */ /* 0x000fc80000410000 */
[----:B------:R0:W2:Y:S01]  /*3070*/  F2F.F64.F32 R4, R0 ;  /* 0x0000000000047310 */ /* 0x0000a20000201800 */
[----:B------:R-:W-:Y:S05]  /*3080*/  BRA `(.L_x_29653) ;  /* 0x0000000400147947 */ /* 0x000fea0003800000 */
.L_x_29666:
        /* <DEDUP_REMOVED lines=21> */
.L_x_29671:
[----:B------:R-:W-:Y:S05]  /*31e0*/  BSYNC.RECONVERGENT B0 ;  /* 0x0000000000007941 */ /* 0x000fea0003800200 */
.L_x_29670:
[----:B------:R-:W-:Y:S02]  /*31f0*/  SHF.L.U32 R0, R0, 0x15, RZ ;  /* 0x0000001500007819 */ /* 0x000fe400000006ff */
[----:B------:R-:W-:-:S04]  /*3200*/  LEA R2, R2, 0x37800000, 0x17 ;  /* 0x3780000002027811 */ /* 0x000fc800078eb8ff */
[----:B------:R-:W-:-:S05]  /*3210*/  LOP3.LUT R0, R2, R0, R7, 0xfe, !PT ;  /* 0x0000000002007212 */ /* 0x000fca00078efe07 */
[----:B------:R-:W-:-:S04]  /*3220*/  FMUL.FTZ R0, R0, 1 ;  /* 0x3f80000000007820 */ /* 0x000fc80000410000 */
[----:B------:R0:W2:Y:S01]  /*3230*/  F2F.F64.F32 R4, R0 ;  /* 0x0000000000047310 */ /* 0x0000a20000201800 */
[----:B------:R-:W-:Y:S05]  /*3240*/  BRA `(.L_x_29653) ;  /* 0x0000000000a47947 */ /* 0x000fea0003800000 */
.L_x_29665:
[----:B------:R-:W-:-:S09]  /*3250*/  UISETP.NE.AND UP0, UPT, UR4, 0x1c, UPT ;  /* 0x0000001c0400788c */ /* 0x000fd2000bf05270 */
[----:B------:R-:W-:Y:S05]  /*3260*/  BRA.U !UP0, `(.L_x_29672) ;  /* 0x0000000108947547 */ /* 0x000fea000b800000 */
[----:B------:R-:W-:-:S09]  /*3270*/  UISETP.NE.AND UP0, UPT, UR4, 0x1d, UPT ;  /* 0x0000001d0400788c */ /* 0x000fd2000bf05270 */
[----:B------:R-:W-:Y:S05]  /*3280*/  BRA.U !UP0, `(.L_x_29673) ;  /* 0x0000000108807547 */ /* 0x000fea000b800000 */
[----:B------:R-:W-:-:S09]  /*3290*/  UISETP.NE.AND UP0, UPT, UR4, 0x2c, UPT ;  /* 0x0000002c0400788c */ /* 0x000fd2000bf05270 */
[----:B------:R-:W-:Y:S05]  /*32a0*/  BRA.U !UP0, `(.L_x_29674) ;  /* 0x0000000108487547 */ /* 0x000fea000b800000 */
.L_x_29652:
        /* <DEDUP_REMOVED lines=16> */
.L_x_29675:
[----:B------:R-:W-:Y:S01]  /*33b0*/  CS2R R4, SRZ ;  /* 0x0000000000047805 */ /* 0x000fe2000001ff00 */
[----:B------:R-:W-:Y:S06]  /*33c0*/  BRA `(.L_x_29653) ;  /* 0x0000000000447947 */ /* 0x000fec0003800000 */
.L_x_29674:
        /* <DEDUP_REMOVED lines=12> */
.L_x_29673:
[----:B0-----:R-:W2:Y:S02]  /*3490*/  LDG.E.64 R4, desc[UR36][R22.64] ;  /* 0x0000002416047981 */ /* 0x001ea4000c1e1b00 */
[----:B--2---:R-:W0:Y:S01]  /*34a0*/  I2F.F64.U64 R4, R4 ;  /* 0x0000000400047312 */ /* 0x004e220000301800 */
[----:B------:R-:W-:Y:S05]  /*34b0*/  BRA `(.L_x_29653) ;  /* 0x0000000000087947 */ /* 0x000fea0003800000 */
.L_x_29672:
[----:B------:R-:W0:Y:S02]  /*34c0*/  LDG.E R4, desc[UR36][R22.64] ;  /* 0x0000002416047981 */ /* 0x000e24000c1e1900 */
[----:B0-----:R-:W0:Y:S02]  /*34d0*/  I2F.F64.U32 R4, R4 ;  /* 0x0000000400047312 */ /* 0x001e240000201800 */
.L_x_29653:
[----:B------:R-:W-:Y:S05]  /*34e0*/  BSYNC.RECONVERGENT B6 ;  /* 0x0000000000067941 */ /* 0x000fea0003800200 */
.L_x_29647:
[----:B0-2--5:R-:W-:Y:S01]  /*34f0*/  DSETP.NAN.AND P0, PT, R4, R4, PT ;  /* 0x000000040400722a */ /* 0x025fe20003f08000 */
[----:B------:R-:W-:Y:S05]  /*3500*/  BSSY.RECONVERGENT B0, `(.L_x_29676) ;  /* 0x000001c000007945 */ /* 0x000fea0003800200 */
[----:B-1-34-:R-:W-:-:S14]  /*3510*/  DSETP.NUM.AND P0, PT, R16, R16, !P0 ;  /* 0x000000101000722a */ /* 0x01afdc0004707000 */
[----:B------:R-:W-:Y:S01]  /*3520*/  @!P0 DADD R4, R4, R16 ;  /* 0x0000000004048229 */ /* 0x000fe20000000010 */
[----:B------:R-:W-:Y:S10]  /*3530*/  @!P0 BRA `(.L_x_29677) ;  /* 0x0000000000608947 */ /* 0x000ff40003800000 */
[----:B------:R-:W-:Y:S02]  /*3540*/  LOP3.LUT R0, R4, R16, RZ, 0xfc, !PT ;  /* 0x0000001004007212 */ /* 0x000fe400078efcff */
[----:B------:R-:W-:Y:S02]  /*3550*/  LOP3.LUT R2, R5, R17, RZ, 0xfc, !PT ;  /* 0x0000001105027212 */ /* 0x000fe400078efcff */
[----:B------:R-:W-:-:S04]  /*3560*/  ISETP.NE.U32.AND P0, PT, R0, RZ, PT ;  /* 0x000000ff0000720c */ /* 0x000fc80003f05070 */
[----:B------:R-:W-:-:S13]  /*3570*/  LOP3.LUT P0, RZ, R2, 0x7fffffff, RZ, 0xc0, P0 ;  /* 0x7fffffff02ff7812 */ /* 0x000fda000000c0ff */
[----:B------:R-:W-:Y:S05]  /*3580*/  @!P0 BRA `(.L_x_29677) ;  /* 0x00000000004c8947 */ /* 0x000fea0003800000 */
[----:B------:R-:W-:-:S14]  /*3590*/  DSETP.NEU.AND P0, PT, R16, RZ, PT ;  /* 0x000000ff1000722a */ /* 0x000fdc0003f0d000 */
[----:B------:R-:W-:Y:S02]  /*35a0*/  @!P0 LOP3.LUT R0, RZ, 0x80000000, R5, 0xb8, !PT ;  /* 0x80000000ff008812 */ /* 0x000fe400078eb805 */
[----:B------:R-:W-:-:S03]  /*35b0*/  @!P0 MOV R4, 0x1 ;  /* 0x0000000100048802 */ /* 0x000fc60000000f00 */
[----:B------:R-:W-:Y:S01]  /*35c0*/  @!P0 IMAD.MOV.U32 R5, RZ, RZ, R0 ;  /* 0x000000ffff058224 */ /* 0x000fe200078e0000 */
[----:B------:R-:W-:Y:S06]  /*35d0*/  @!P0 BRA `(.L_x_29677) ;  /* 0x0000000000388947 */ /* 0x000fec0003800000 */
[C-C-:B------:R-:W-:Y:S02]  /*35e0*/  DSETP.GEU.AND P0, PT, R16.reuse, R4.reuse, PT ;  /* 0x000000041000722a */ /* 0x140fe40003f0e000 */
[----:B------:R-:W-:-:S04]  /*35f0*/  DSETP.GT.AND P1, PT, R16, R4, PT ;  /* 0x000000041000722a */ /* 0x000fc80003f24000 */
[C---:B------:R-:W-:Y:S02]  /*3600*/  DSETP.LT.AND P3, PT, R16.reuse, RZ, !P0 ;  /* 0x000000ff1000722a */ /* 0x040fe40004761000 */
[C---:B------:R-:W-:Y:S02]  /*3610*/  DSETP.GT.AND P0, PT, R16.reuse, RZ, !P0 ;  /* 0x000000ff1000722a */ /* 0x040fe40004704000 */
[C---:B------:R-:W-:Y:S02]  /*3620*/  DSETP.LT.AND P2, PT, R16.reuse, RZ, P1 ;  /* 0x000000ff1000722a */ /* 0x040fe40000f41000 */
[----:B------:R-:W-:Y:S01]  /*3630*/  DSETP.GT.AND P1, PT, R16, RZ, P1 ;  /* 0x000000ff1000722a */ /* 0x000fe20000f24000 */
[----:B------:R-:W-:Y:S02]  /*3640*/  SEL R7, RZ, 0xffffffff, !P3 ;  /* 0xffffffffff077807 */ /* 0x000fe40005800000 */
[----:B------:R-:W-:Y:S02]  /*3650*/  SEL R3, RZ, 0x1, !P0 ;  /* 0x00000001ff037807 */ /* 0x000fe40004000000 */
[----:B------:R-:W-:-:S02]  /*3660*/  SEL R4, RZ, 0x1, !P2 ;  /* 0x00000001ff047807 */ /* 0x000fc40005000000 */
[----:B------:R-:W-:Y:S02]  /*3670*/  SEL R5, RZ, 0xffffffff, !P1 ;  /* 0xffffffffff057807 */ /* 0x000fe40004800000 */
[----:B------:R-:W-:-:S04]  /*3680*/  IADD3 R0, P0, P1, R3, R7, R16 ;  /* 0x0000000703007210 */ /* 0x000fc8000791e010 */
[----:B------:R-:W-:Y:S02]  /*3690*/  IADD3 R4, P2, P3, R5, R0, R4 ;  /* 0x0000000005047210 */ /* 0x000fe40007b5e004 */
[----:B------:R-:W-:-:S04]  /*36a0*/  IADD3.X R16, PT, PT, RZ, R7, R17, P0, P1 ;  /* 0x00000007ff107210 */ /* 0x000fc800007e2411 */
[----:B------:R-:W-:-:S07]  /*36b0*/  IADD3.X R5, PT, PT, R5, R16, RZ, P2, P3 ;  /* 0x0000001005057210 */ /* 0x000fce00017e64ff */
.L_x_29677:
[----:B------:R-:W-:Y:S05]  /*36c0*/  BSYNC.RECONVERGENT B0 ;  /* 0x0000000000007941 */ /* 0x000fea0003800200 */
.L_x_29676:
        /* <DEDUP_REMOVED lines=17> */
.L_x_29681:
[----:B------:R-:W0:Y:S02]  /*37e0*/  F2I.S64.F64.TRUNC R4, R4 ;  /* 0x0000000400047311 */ /* 0x000e24000030d900 */
[----:B0-----:R-:W-:-:S05]  /*37f0*/  MOV R7, R4 ;  /* 0x0000000400077202 */ /* 0x001fca0000000f00 */
[----:B------:R0:W-:Y:S01]  /*3800*/  STG.E.U8 desc[UR36][R2.64], R7 ;  /* 0x0000000702007986 */ /* 0x0001e2000c101124 */
[----:B------:R-:W-:Y:S05]  /*3810*/  BRA `(.L_x_29683) ;  /* 0x0000000c00e47947 */ /* 0x000fea0003800000 */
.L_x_29680:
        /* <DEDUP_REMOVED lines=9> */
.L_x_29685:
[----:B------:R-:W0:Y:S02]  /*38b0*/  F2I.F64.TRUNC R5, R4 ;  /* 0x0000000400057311 */ /* 0x000e24000030d100 */
[----:B0-----:R0:W-:Y:S01]  /*38c0*/  STG.E desc[UR36][R2.64], R5 ;  /* 0x0000000502007986 */ /* 0x0011e2000c101924 */
[----:B------:R-:W-:Y:S05]  /*38d0*/  BRA `(.L_x_29683) ;  /* 0x0000000c00b47947 */ /* 0x000fea0003800000 */
.L_x_29684:
[----:B------:R-:W0:Y:S02]  /*38e0*/  F2I.F64.TRUNC R5, R4 ;  /* 0x0000000400057311 */ /* 0x000e24000030d100 */
[----:B0-----:R0:W-:Y:S01]  /*38f0*/  STG.E.U16 desc[UR36][R2.64], R5 ;  /* 0x0000000502007986 */ /* 0x0011e2000c101524 */
[----:B------:R-:W-:Y:S05]  /*3900*/  BRA `(.L_x_29683) ;  /* 0x0000000c00a87947 */ /* 0x000fea0003800000 */
.L_x_29679:
        /* <DEDUP_REMOVED lines=13> */
.L_x_29687:
        /* <DEDUP_REMOVED lines=8> */
.L_x_29686:
        /* <DEDUP_REMOVED lines=14> */
.L_x_29689:
        /* <DEDUP_REMOVED lines=9> */
.L_x_29688:
[----:B------:R0:W-:Y:S01]  /*3bd0*/  STG.E.64 desc[UR36][R2.64], R4 ;  /* 0x0000000402007986 */ /* 0x0001e2000c101b24 */
[----:B------:R-:W-:Y:S05]  /*3be0*/  BRA `(.L_x_29683) ;  /* 0x0000000800f07947 */ /* 0x000fea0003800000 */
.L_x_29678:
        /* <DEDUP_REMOVED lines=12> */
.L_x_29692:
[----:B------:R-:W-:-:S05]  /*3cb0*/  CS2R R6, SRZ ;  /* 0x0000000000067805 */ /* 0x000fca000001ff00 */
[----:B------:R3:W-:Y:S01]  /*3cc0*/  STG.E.128 desc[UR36][R2.64], R4 ;  /* 0x0000000402007986 */ /* 0x0007e2000c101d24 */
[----:B------:R-:W-:Y:S05]  /*3cd0*/  BRA `(.L_x_29683) ;  /* 0x0000000800b47947 */ /* 0x000fea0003800000 */
.L_x_29691:
        /* <DEDUP_REMOVED lines=23> */
.L_x_29696:
[----:B------:R-:W-:Y:S05]  /*3e50*/  BSYNC.RECONVERGENT B0 ;  /* 0x0000000000007941 */ /* 0x000fea0003800200 */
.L_x_29695:
[----:B------:R-:W-:-:S05]  /*3e60*/  LOP3.LUT R7, R0, 0x80, R7, 0xf8, !PT ;  /* 0x0000008000077812 */ /* 0x000fca00078ef807 */
[----:B------:R1:W-:Y:S01]  /*3e70*/  STG.E.U8 desc[UR36][R2.64], R7 ;  /* 0x0000000702007986 */ /* 0x0003e2000c101124 */
[----:B------:R-:W-:Y:S05]  /*3e80*/  BRA `(.L_x_29683) ;  /* 0x0000000800487947 */ /* 0x000fea0003800000 */
.L_x_29694:
        /* <DEDUP_REMOVED lines=19> */
.L_x_29698:
[----:B------:R-:W-:Y:S05]  /*3fc0*/  BSYNC.RECONVERGENT B0 ;  /* 0x0000000000007941 */ /* 0x000fea0003800200 */
.L_x_29697:
[----:B------:R-:W-:-:S05]  /*3fd0*/  LOP3.LUT R7, R0, 0x80, R7, 0xf8, !PT ;  /* 0x0000008000077812 */ /* 0x000fca00078ef807 */
[----:B------:R2:W-:Y:S01]  /*3fe0*/  STG.E.U8 desc[UR36][R2.64], R7 ;  /* 0x0000000702007986 */ /* 0x0005e2000c101124 */
[----:B------:R-:W-:Y:S05]  /*3ff0*/  BRA `(.L_x_29683) ;  /* 0x0000000400ec7947 */ /* 0x000fea0003800000 */
.L_x_29693:
        /* <DEDUP_REMOVED lines=8> */
.L_x_29690:
        /* <DEDUP_REMOVED lines=11> */
.L_x_29701:
        /* <DEDUP_REMOVED lines=17> */
.L_x_29704:
[----:B------:R-:W-:-:S04]  /*4240*/  SHF.R.U32.HI R0, RZ, 0x14, R7 ;  /* 0x00000014ff007819 */ /* 0x000fc80000011607 */
[----:B------:R-:W-:-:S04]  /*4250*/  LOP3.LUT R0, R0, 0x1, RZ, 0xc0, !PT ;  /* 0x0000000100007812 */ /* 0x000fc800078ec0ff */
[----:B------:R-:W-:-:S04]  /*4260*/  IADD3 R0, PT, PT, R7, 0x487ffff, R0 ;  /* 0x0487ffff07007810 */ /* 0x000fc80007ffe000 */
[----:B------:R-:W-:-:S04]  /*4270*/  SHF.R.U32.HI R0, RZ, 0x14, R0 ;  /* 0x00000014ff007819 */ /* 0x000fc80000011600 */
[----:B------:R-:W-:-:S07]  /*4280*/  LOP3.LUT R4, R0, 0xff, RZ, 0xc0, !PT ;  /* 0x000000ff00047812 */ /* 0x000fce00078ec0ff */
.L_x_29705:
[----:B------:R-:W-:-:S04]  /*4290*/  SHF.R.U32.HI R5, RZ, 0x18, R7 ;  /* 0x00000018ff057819 */ /* 0x000fc80000011607 */
[----:B------:R-:W-:-:S04]  /*42a0*/  LOP3.LUT R4, R4, 0x80, R5, 0xf8, !PT ;  /* 0x0000008004047812 */ /* 0x000fc800078ef805 */
[----:B------:R-:W-:-:S07]  /*42b0*/  PRMT R0, R4, 0x7610, R0 ;  /* 0x0000761004007816 */ /* 0x000fce0000000000 */
.L_x_29703:
[----:B------:R-:W-:Y:S05]  /*42c0*/  BSYNC.RECONVERGENT B0 ;  /* 0x0000000000007941 */ /* 0x000fea0003800200 */
.L_x_29702:
[----:B------:R0:W-:Y:S01]  /*42d0*/  STG.E.U8 desc[UR36][R2.64], R0 ;  /* 0x0000000002007986 */ /* 0x0001e2000c101124 */
[----:B------:R-:W-:Y:S05]  /*42e0*/  BRA `(.L_x_29683) ;  /* 0x0000000400307947 */ /* 0x000fea0003800000 */
.L_x_29700:
        /* <DEDUP_REMOVED lines=17> */
.L_x_29708:
[----:B------:R-:W-:-:S04]  /*4400*/  SHF.R.U32.HI R0, RZ, 0x15, R7 ;  /* 0x00000015ff007819 */ /* 0x000fc80000011607 */
[----:B------:R-:W-:-:S04]  /*4410*/  LOP3.LUT R0, R0, 0x1, RZ, 0xc0, !PT ;  /* 0x0000000100007812 */ /* 0x000fc800078ec0ff */
[----:B------:R-:W-:-:S04]  /*4420*/  IADD3 R0, PT, PT, R7, 0x88fffff, R0 ;  /* 0x088fffff07007810 */ /* 0x000fc80007ffe000 */
[----:B------:R-:W-:-:S04]  /*4430*/  SHF.R.U32.HI R0, RZ, 0x15, R0 ;  /* 0x00000015ff007819 */ /* 0x000fc80000011600 */
[----:B------:R-:W-:-:S07]  /*4440*/  LOP3.LUT R4, R0, 0xff, RZ, 0xc0, !PT ;  /* 0x000000ff00047812 */ /* 0x000fce00078ec0ff */
.L_x_29709:
[----:B------:R-:W-:-:S04]  /*4450*/  SHF.R.U32.HI R5, RZ, 0x18, R7 ;  /* 0x00000018ff057819 */ /* 0x000fc80000011607 */
[----:B------:R-:W-:-:S04]  /*4460*/  LOP3.LUT R4, R4, 0x80, R5, 0xf8, !PT ;  /* 0x0000008004047812 */ /* 0x000fc800078ef805 */
[----:B------:R-:W-:-:S07]  /*4470*/  PRMT R0, R4, 0x7610, R0 ;  /* 0x0000761004007816 */ /* 0x000fce0000000000 */
.L_x_29707:
[----:B------:R-:W-:Y:S05]  /*4480*/  BSYNC.RECONVERGENT B0 ;  /* 0x0000000000007941 */ /* 0x000fea0003800200 */
.L_x_29706:
[----:B------:R0:W-:Y:S01]  /*4490*/  STG.E.U8 desc[UR36][R2.64], R0 ;  /* 0x0000000002007986 */ /* 0x0001e2000c101124 */
[----:B------:R-:W-:Y:S05]  /*44a0*/  BRA `(.L_x_29683) ;  /* 0x0000000000c07947 */ /* 0x000fea0003800000 */
.L_x_29699:
[----:B------:R-:W-:-:S09]  /*44b0*/  UISETP.NE.AND UP0, UPT, UR4, 0x1c, UPT ;  /* 0x0000001c0400788c */ /* 0x000fd2000bf05270 */
[----:B------:R-:W-:Y:S05]  /*44c0*/  BRA.U !UP0, `(.L_x_29710) ;  /* 0x0000000108b07547 */ /* 0x000fea000b800000 */
[----:B------:R-:W-:-:S09]  /*44d0*/  UISETP.NE.AND UP0, UPT, UR4, 0x1d, UPT ;  /* 0x0000001d0400788c */ /* 0x000fd2000bf05270 */
[----:B------:R-:W-:Y:S05]  /*44e0*/  BRA.U !UP0, `(.L_x_29711) ;  /* 0x00000001089c7547 */ /* 0x000fea000b800000 */
[----:B------:R-:W-:-:S09]  /*44f0*/  UISETP.NE.AND UP0, UPT, UR4, 0x2c, UPT ;  /* 0x0000002c0400788c */ /* 0x000fd2000bf05270 */
[----:B------:R-:W-:Y:S05]  /*4500*/  BRA.U !UP0, `(.L_x_29712) ;  /* 0x0000000108447547 */ /* 0x000fea000b800000 */
.L_x_29682:
        /* <DEDUP_REMOVED lines=16> */
.L_x_29713:
[----:B------:R-:W-:Y:S05]  /*4610*/  BRA `(.L_x_29683) ;  /* 0x0000000000647947 */ /* 0x000fea0003800000 */
.L_x_29712:
        /* <DEDUP_REMOVED lines=20> */
.L_x_29711:
[----:B------:R-:W0:Y:S02]  /*4760*/  F2I.U64.F64.TRUNC R4, R4 ;  /* 0x0000000400047311 */ /* 0x000e24000030d800 */
[----:B0-----:R0:W-:Y:S01]  /*4770*/  STG.E.64 desc[UR36][R2.64], R4 ;  /* 0x0000000402007986 */ /* 0x0011e2000c101b24 */
[----:B------:R-:W-:Y:S05]  /*4780*/  BRA `(.L_x_29683) ;  /* 0x0000000000087947 */ /* 0x000fea0003800000 */
.L_x_29710:
[----:B------:R-:W0:Y:S02]  /*4790*/  F2I.U32.F64.TRUNC R5, R4 ;  /* 0x0000000400057311 */ /* 0x000e24000030d000 */
[----:B0-----:R0:W-:Y:S02]  /*47a0*/  STG.E desc[UR36][R2.64], R5 ;  /* 0x0000000502007986 */ /* 0x0011e4000c101924 */
.L_x_29683:
[----:B------:R-:W-:-:S07]  /*47b0*/  VIADD R19, R19, 0x80 ;  /* 0x0000008013137836 */ /* 0x000fce0000000000 */
.L_x_29616:
[----:B------:R-:W-:Y:S05]  /*47c0*/  BSYNC.RECONVERGENT B7 ;  /* 0x0000000000077941 */ /* 0x000fea0003800200 */
.L_x_29615:
        /* <DEDUP_REMOVED lines=358> */
.L_x_29716:
        /* <DEDUP_REMOVED lines=18> */
.L_x_29721:
[----:B------:R-:W2:Y:S02]  /*5f50*/  LDG.E.U8 R2, desc[UR36][R2.64] ;  /* 0x0000002402027981 */ /* 0x000ea4000c1e1100 */
[----:B--2---:R0:W1:Y:S01]  /*5f60*/  I2F.F64.U16 R16, R2 ;  /* 0x0000000200107312 */ /* 0x0040620000101800 */
[----:B------:R-:W-:Y:S05]  /*5f70*/  BRA `(.L_x_29723) ;  /* 0x0000000c00607947 */ /* 0x000fea0003800000 */
.L_x_29720:
        /* <DEDUP_REMOVED lines=9> */
.L_x_29725:
[----:B------:R-:W2:Y:S02]  /*6010*/  LDG.E R2, desc[UR36][R2.64] ;  /* 0x0000002402027981 */ /* 0x000ea4000c1e1900 */
[----:B--2---:R3:W4:Y:S01]  /*6020*/  I2F.F64 R16, R2 ;  /* 0x0000000200107312 */ /* 0x0047220000201c00 */
[----:B------:R-:W-:Y:S05]  /*6030*/  BRA `(.L_x_29723) ;  /* 0x0000000c00307947 */ /* 0x000fea0003800000 */
.L_x_29724:
[----:B------:R-:W2:Y:S02]  /*6040*/  LDG.E.U16 R2, desc[UR36][R2.64] ;  /* 0x0000002402027981 */ /* 0x000ea4000c1e1500 */
[----:B--2---:R0:W1:Y:S01]  /*6050*/  I2F.F64.S16 R16, R2 ;  /* 0x0000000200107312 */ /* 0x0040620000101c00 */
[----:B------:R-:W-:Y:S05]  /*6060*/  BRA `(.L_x_29723) ;  /* 0x0000000c00247947 */ /* 0x000fea0003800000 */
.L_x_29719:
        /* <DEDUP_REMOVED lines=10> */
.L_x_29727:
[----:B------:R-:W2:Y:S02]  /*6110*/  LDG.E.U16 R0, desc[UR36][R2.64] ;  /* 0x0000002402007981 */ /* 0x000ea4000c1e1500 */
[----:B--2---:R-:W-:-:S05]  /*6120*/  HADD2.F32 R0, -RZ, R0.H0_H0 ;  /* 0x20000000ff007230 */ /* 0x004fca0000004100 */
[----:B------:R-:W-:-:S04]  /*6130*/  FMUL.FTZ R0, R0, 1 ;  /* 0x3f80000000007820 */ /* 0x000fc80000410000 */
[----:B------:R0:W1:Y:S01]  /*6140*/  F2F.F64.F32 R16, R0 ;  /* 0x0000000000107310 */ /* 0x0000620000201800 */
[----:B------:R-:W-:Y:S05]  /*6150*/  BRA `(.L_x_29723) ;  /* 0x0000000800e87947 */ /* 0x000fea0003800000 */
.L_x_29726:
        /* <DEDUP_REMOVED lines=10> */
.L_x_29729:
[----:B------:R-:W2:Y:S02]  /*6200*/  LDG.E.U16 R2, desc[UR36][R2.64] ;  /* 0x0000002402027981 */ /* 0x000ea4000c1e1500 */
[----:B--2---:R-:W-:-:S05]  /*6210*/  HADD2.F32 R0, -RZ, R2.H0_H0 ;  /* 0x20000002ff007230 */ /* 0x004fca0000004100 */
[----:B------:R-:W-:-:S04]  /*6220*/  FMUL.FTZ R0, R0, 1 ;  /* 0x3f80000000007820 */ /* 0x000fc80000410000 */
[----:B------:R0:W1:Y:S01]  /*6230*/  F2F.F64.F32 R16, R0 ;  /* 0x0000000000107310 */ /* 0x0000620000201800 */
[----:B------:R-:W-:Y:S05]  /*6240*/  BRA `(.L_x_29723) ;  /* 0x0000000800ac7947 */ /* 0x000fea0003800000 */
.L_x_29728:
[----:B------:R0:W5:Y:S01]  /*6250*/  LDG.E.64 R16, desc[UR36][R2.64] ;  /* 0x0000002402107981 */ /* 0x000162000c1e1b00 */
[----:B------:R-:W-:Y:S05]  /*6260*/  BRA `(.L_x_29723) ;  /* 0x0000000800a47947 */ /* 0x000fea0003800000 */
.L_x_29718:
        /* <DEDUP_REMOVED lines=13> */
.L_x_29732:
[----:B------:R0:W5:Y:S01]  /*6340*/  LDG.E.64 R16, desc[UR36][R2.64] ;  /* 0x0000002402107981 */ /* 0x000162000c1e1b00 */
[----:B------:R-:W-:Y:S05]  /*6350*/  BRA `(.L_x_29723) ;  /* 0x0000000800687947 */ /* 0x000fea0003800000 */
.L_x_29731:
        /* <DEDUP_REMOVED lines=27> */
.L_x_29734:
        /* <DEDUP_REMOVED lines=14> */
.L_x_29733:
[----:B------:R-:W2:Y:S02]  /*65f0*/  LDG.E.U16 R0, desc[UR36][R2.64] ;  /* 0x0000002402007981 */ /* 0x000ea4000c1e1500 */
[----:B--2---:R-:W-:-:S05]  /*6600*/  SHF.L.U32 R0, R0, 0x10, RZ ;  /* 0x0000001000007819 */ /* 0x004fca00000006ff */
[----:B------:R-:W-:-:S04]  /*6610*/  FMUL.FTZ R0, R0, 1 ;  /* 0x3f80000000007820 */ /* 0x000fc80000410000 */
[----:B------:R0:W1:Y:S01]  /*6620*/  F2F.F64.F32 R16, R0 ;  /* 0x0000000000107310 */ /* 0x0000620000201800 */
[----:B------:R-:W-:Y:S05]  /*6630*/  BRA `(.L_x_29723) ;  /* 0x0000000400b07947 */ /* 0x000fea0003800000 */
.L_x_29730:
        /* <DEDUP_REMOVED lines=11> */
.L_x_29737:
        /* <DEDUP_REMOVED lines=21> */
.L_x_29739:
[----:B------:R-:W-:Y:S05]  /*6840*/  BSYNC.RECONVERGENT B0 ;  /* 0x0000000000007941 */ /* 0x000fea0003800200 */
.L_x_29738:
[----:B------:R-:W-:Y:S01]  /*6850*/  IMAD.SHL.U32 R0, R0, 0x100000, RZ ;  /* 0x0010000000007824 */ /* 0x000fe200078e00ff */
[----:B------:R-:W-:-:S04]  /*6860*/  LEA R2, R2, 0x3b800000, 0x17 ;  /* 0x3b80000002027811 */ /* 0x000fc800078eb8ff */
[----:B------:R-:W-:-:S05]  /*6870*/  LOP3.LUT R0, R2, R0, R7, 0xfe, !PT ;  /* 0x0000000002007212 */ /* 0x000fca00078efe07 */
[----:B------:R-:W-:-:S04]  /*6880*/  FMUL.FTZ R0, R0, 1 ;  /* 0x3f80000000007820 */ /* 0x000fc80000410000 */
[----:B------:R0:W1:Y:S01]  /*6890*/  F2F.F64.F32 R16, R0 ;  /* 0x0000000000107310 */ /* 0x0000620000201800 */
[----:B------:R-:W-:Y:S05]  /*68a0*/  BRA `(.L_x_29723) ;  /* 0x0000000400147947 */ /* 0x000fea0003800000 */
.L_x_29736:
        /* <DEDUP_REMOVED lines=21> */
.L_x_29741:
[----:B------:R-:W-:Y:S05]  /*6a00*/  BSYNC.RECONVERGENT B0 ;  /* 0x0000000000007941 */ /* 0x000fea0003800200 */
.L_x_29740:
[----:B------:R-:W-:Y:S01]  /*6a10*/  IMAD.SHL.U32 R0, R0, 0x200000, RZ ;  /* 0x0020000000007824 */ /* 0x000fe200078e00ff */
[----:B------:R-:W-:-:S04]  /*6a20*/  LEA R2, R2, 0x37800000, 0x17 ;  /* 0x3780000002027811 */ /* 0x000fc800078eb8ff */
[----:B------:R-:W-:-:S05]  /*6a30*/  LOP3.LUT R0, R2, R0, R7, 0xfe, !PT ;  /* 0x0000000002007212 */ /* 0x000fca00078efe07 */
[----:B------:R-:W-:-:S04]  /*6a40*/  FMUL.FTZ R0, R0, 1 ;  /* 0x3f80000000007820 */ /* 0x000fc80000410000 */
[----:B------:R0:W1:Y:S01]  /*6a50*/  F2F.F64.F32 R16, R0 ;  /* 0x0000000000107310 */ /* 0x0000620000201800 */
[----:B------:R-:W-:Y:S05]  /*6a60*/  BRA `(.L_x_29723) ;  /* 0x0000000000a47947 */ /* 0x000fea0003800000 */
.L_x_29735:
        /* <DEDUP_REMOVED lines=18> */
.L_x_29722:
        /* <DEDUP_REMOVED lines=16> */
.L_x_29744:
[----:B------:R-:W-:Y:S01]  /*6c90*/  CS2R R16, SRZ ;  /* 0x0000000000107805 */ /* 0x000fe2000001ff00 */
[----:B------:R-:W-:Y:S06]  /*6ca0*/  BRA `(.L_x_29723) ;  /* 0x0000000000147947 */ /* 0x000fec0003800000 */
.L_x_29743:
[----:B------:R-:W2:Y:S02]  /*6cb0*/  LDG.E.64 R16, desc[UR36][R2.64] ;  /* 0x0000002402107981 */ /* 0x000ea4000c1e1b00 */
[----:B--2---:R-:W0:Y:S01]  /*6cc0*/  I2F.F64.U64 R16, R16 ;  /* 0x0000001000107312 */ /* 0x004e220000301800 */
[----:B------:R-:W-:Y:S05]  /*6cd0*/  BRA `(.L_x_29723) ;  /* 0x0000000000087947 */ /* 0x000fea0003800000 */
.L_x_29742:
[----:B------:R-:W2:Y:S02]  /*6ce0*/  LDG.E R2, desc[UR36][R2.64] ;  /* 0x0000002402027981 */ /* 0x000ea4000c1e1900 */
[----:B--2---:R0:W1:Y:S02]  /*6cf0*/  I2F.F64.U32 R16, R2 ;  /* 0x0000000200107312 */ /* 0x0040640000201800 */
.L_x_29723:
[----:B------:R-:W-:Y:S05]  /*6d00*/  BSYNC.RECONVERGENT B6 ;  /* 0x0000000000067941 */ /* 0x000fea0003800200 */
.L_x_29717:
        /* <DEDUP_REMOVED lines=18> */
.L_x_29749:
[----:B------:R-:W0:Y:S02]  /*6e30*/  LDG.E.U8 R4, desc[UR36][R22.64] ;  /* 0x0000002416047981 */ /* 0x000e24000c1e1100 */
[----:B0-----:R-:W0:Y:S01]  /*6e40*/  I2F.F64.U16 R4, R4 ;  /* 0x0000000400047312 */ /* 0x001e220000101800 */
[----:B------:R-:W-:Y:S05]  /*6e50*/  BRA `(.L_x_29751) ;  /* 0x0000000c00607947 */ /* 0x000fea0003800000 */
.L_x_29748:
        /* <DEDUP_REMOVED lines=9> */
.L_x_29753:
[----:B------:R-:W0:Y:S02]  /*6ef0*/  LDG.E R4, desc[UR36][R22.64] ;  /* 0x0000002416047981 */ /* 0x000e24000c1e1900 */
[----:B0-----:R-:W0:Y:S01]  /*6f00*/  I2F.F64 R4, R4 ;  /* 0x0000000400047312 */ /* 0x001e220000201c00 */
[----:B------:R-:W-:Y:S05]  /*6f10*/  BRA `(.L_x_29751) ;  /* 0x0000000c00307947 */ /* 0x000fea0003800000 */
.L_x_29752:
[----:B------:R-:W0:Y:S02]  /*6f20*/  LDG.E.U16 R4, desc[UR36][R22.64] ;  /* 0x0000002416047981 */ /* 0x000e24000c1e1500 */
[----:B0-----:R-:W0:Y:S01]  /*6f30*/  I2F.F64.S16 R4, R4 ;  /* 0x0000000400047312 */ /* 0x001e220000101c00 */
[----:B------:R-:W-:Y:S05]  /*6f40*/  BRA `(.L_x_29751) ;  /* 0x0000000c00247947 */ /* 0x000fea0003800000 */
.L_x_29747:
        /* <DEDUP_REMOVED lines=10> */
.L_x_29755:
[----:B0-----:R-:W3:Y:S02]  /*6ff0*/  LDG.E.U16 R0, desc[UR36][R22.64] ;  /* 0x0000002416007981 */ /* 0x001ee4000c1e1500 */
[----:B---3--:R-:W-:-:S05]  /*7000*/  HADD2.F32 R0, -RZ, R0.H0_H0 ;  /* 0x20000000ff007230 */ /* 0x008fca0000004100 */
[----:B------:R-:W-:-:S04]  /*7010*/  FMUL.FTZ R0, R0, 1 ;  /* 0x3f80000000007820 */ /* 0x000fc80000410000 */
[----:B------:R0:W3:Y:S01]  /*7020*/  F2F.F64.F32 R4, R0 ;  /* 0x0000000000047310 */ /* 0x0000e20000201800 */
[----:B------:R-:W-:Y:S05]  /*7030*/  BRA `(.L_x_29751) ;  /* 0x0000000800e87947 */ /* 0x000fea0003800000 */
.L_x_29754:
        /* <DEDUP_REMOVED lines=10> */
.L_x_29757:
[----:B------:R-:W0:Y:S02]  /*70e0*/  LDG.E.U16 R22, desc[UR36][R22.64] ;  /* 0x0000002416167981 */ /* 0x000e24000c1e1500 */
[----:B0-----:R-:W-:-:S05]  /*70f0*/  HADD2.F32 R0, -RZ, R22.H0_H0 ;  /* 0x20000016ff007230 */ /* 0x001fca0000004100 */
[----:B------:R-:W-:-:S04]  /*7100*/  FMUL.FTZ R0, R0, 1 ;  /* 0x3f80000000007820 */ /* 0x000fc80000410000 */
[----:B------:R0:W3:Y:S01]  /*7110*/  F2F.F64.F32 R4, R0 ;  /* 0x0000000000047310 */ /* 0x0000e20000201800 */
[----:B------:R-:W-:Y:S05]  /*7120*/  BRA `(.L_x_29751) ;  /* 0x0000000800ac7947 */ /* 0x000fea0003800000 */
.L_x_29756:
[----:B0-----:R0:W5:Y:S01]  /*7130*/  LDG.E.64 R4, desc[UR36][R22.64] ;  /* 0x0000002416047981 */ /* 0x001162000c1e1b00 */
[----:B------:R-:W-:Y:S05]  /*7140*/  BRA `(.L_x_29751) ;  /* 0x0000000800a47947 */ /* 0x000fea0003800000 */
.L_x_29746:
        /* <DEDUP_REMOVED lines=11> */
[----:B0-----:R-:W-:Y:S01]  /*7200*/  FSEL R5, RZ, 1.875, !P0 ;  /* 0x3ff00000ff057808 */ /* 0x001fe20004000000 */
[----:B------:R-:W-:Y:S08]  /*7210*/  BRA `(.L_x_29751) ;  /* 0x0000000800707947 */ /* 0x000ff00003800000 */
.L_x_29760:
[----:B0-----:R0:W5:Y:S01]  /*7220*/  LDG.E.64 R4, desc[UR36][R22.64] ;  /* 0x0000002416047981 */ /* 0x001162000c1e1b00 */
[----:B------:R-:W-:Y:S05]  /*7230*/  BRA `(.L_x_29751) ;  /* 0x0000000800687947 */ /* 0x000fea0003800000 */
.L_x_29759:
[----:B------:R-:W-:-:S09]  /*7240*/  UISETP.NE.AND UP0, UPT, UR4, 0xf, UPT ;  /* 0x0000000f0400788c */ /* 0x000fd2000bf05270 */
[----:B------:R-:W-:Y:S05]  /*7250*/  BRA.U !UP0, `(.L_x_29761) ;  /* 0x00000001089c7547 */ /* 0x000fea000b800000 */
[----:B------:R-:W-:-:S09]  /*7260*/  UISETP.NE.AND UP0, UPT, UR4, 0x17, UPT ;  /* 0x000000170400788c */ /* 0x000fd2000bf05270 */
[----:B------:R-:W-:Y:S05]  /*7270*/  BRA.U !UP0, `(.L_x_29762) ;  /* 0x00000001085c7547 */ /* 0x000fea000b800000 */
[----:B------:R-:W-:-:S09]  /*7280*/  UISETP.NE.AND UP0, UPT, UR4, 0x18, UPT ;  /* 0x000000180400788c */ /* 0x000fd2000bf05270 */
[----:B------:R-:W-:Y:S05]  /*7290*/  BRA.U UP0, `(.L_x_29750) ;  /* 0x0000000500f47547 */ /* 0x000fea000b800000 */
[----:B0-----:R-:W3:Y:S01]  /*72a0*/  LDG.E.U8 R0, desc[UR36][R22.64] ;  /* 0x0000002416007981 */ /* 0x001ee2000c1e1100 */
[----:B------:R-:W-:Y:S01]  /*72b0*/  IMAD.MOV.U32 R4, RZ, RZ, 0x1f ;  /* 0x0000001fff047424 */ /* 0x000fe200078e00ff */
[----:B---3--:R-:W-:-:S04]  /*72c0*/  SHF.L.U32 R0, R0, 0x18, RZ ;  /* 0x0000001800007819 */ /* 0x008fc800000006ff */
        /* <DEDUP_REMOVED lines=16> */
[----:B------:R0:W3:Y:S01]  /*73d0*/  F2F.F64.F32 R4, R3 ;  /* 0x0000000300047310 */ /* 0x0000e20000201800 */
[----:B------:R-:W-:Y:S05]  /*73e0*/  BRA `(.L_x_29751) ;  /* 0x0000000400fc7947 */ /* 0x000fea0003800000 */
.L_x_29762:
[----:B0-----:R-:W3:Y:S02]  /*73f0*/  LDG.E.U8 R3, desc[UR36][R22.64] ;  /* 0x0000002416037981 */ /* 0x001ee4000c1e1100 */
        /* <DEDUP_REMOVED lines=13> */
.L_x_29761:
[----:B0-----:R-:W3:Y:S02]  /*74d0*/  LDG.E.U16 R0, desc[UR36][R22.64] ;  /* 0x0000002416007981 */ /* 0x001ee4000c1e1500 */
[----:B---3--:R-:W-:-:S05]  /*74e0*/  SHF.L.U32 R0, R0, 0x10, RZ ;  /* 0x0000001000007819 */ /* 0x008fca00000006ff */
[----:B------:R-:W-:-:S04]  /*74f0*/  FMUL.FTZ R0, R0, 1 ;  /* 0x3f80000000007820 */ /* 0x000fc80000410000 */
[----:B------:R0:W3:Y:S01]  /*7500*/  F2F.F64.F32 R4, R0 ;  /* 0x0000000000047310 */ /* 0x0000e20000201800 */
[----:B------:R-:W-:Y:S05]  /*7510*/  BRA `(.L_x_29751) ;  /* 0x0000000400b07947 */ /* 0x000fea0003800000 */
.L_x_29758:
        /* <DEDUP_REMOVED lines=11> */
.L_x_29765:
        /* <DEDUP_REMOVED lines=21> */
.L_x_29767:
[----:B------:R-:W-:Y:S05]  /*7720*/  BSYNC.RECONVERGENT B0 ;  /* 0x0000000000007941 */ /* 0x000fea0003800200 */
.L_x_29766:
[----:B------:R-:W-:Y:S01]  /*7730*/  IMAD.SHL.U32 R0, R0, 0x100000, RZ ;  /* 0x0010000000007824 */ /* 0x000fe200078e00ff */
[----:B------:R-:W-:-:S04]  /*7740*/  LEA R2, R2, 0x3b800000, 0x17 ;  /* 0x3b80000002027811 */ /* 0x000fc800078eb8ff */
[----:B------:R-:W-:-:S05]  /*7750*/  LOP3.LUT R0, R2, R0, R7, 0xfe, !PT ;  /* 0x0000000002007212 */ /* 0x000fca00078efe07 */
[----:B------:R-:W-:-:S04]  /*7760*/  FMUL.FTZ R0, R0, 1 ;  /* 0x3f80000000007820 */ /* 0x000fc80000410000 */
[----:B------:R0:W3:Y:S01]  /*7770*/  F2F.F64.F32 R4, R0 ;  /* 0x0000000000047310 */ /* 0x0000e20000201800 */
[----:B------:R-:W-:Y:S05]  /*7780*/  BRA `(.L_x_29751) ;  /* 0x0000000400147947 */ /* 0x000fea0003800000 */
.L_x_29764:
        /* <DEDUP_REMOVED lines=21> */
.L_x_29769:
[----:B------:R-:W-:Y:S05]  /*78e0*/  BSYNC.RECONVERGENT B0 ;  /* 0x0000000000007941 */ /* 0x000fea0003800200 */
.L_x_29768:
[----:B------:R-:W-:Y:S01]  /*78f0*/  IMAD.SHL.U32 R0, R0, 0x200000, RZ ;  /* 0x0020000000007824 */ /* 0x000fe200078e00ff */
[----:B------:R-:W-:-:S04]  /*7900*/  LEA R2, R2, 0x37800000, 0x17 ;  /* 0x3780000002027811 */ /* 0x000fc800078eb8ff */
[----:B------:R-:W-:-:S05]  /*7910*/  LOP3.LUT R0, R2, R0, R7, 0xfe, !PT ;  /* 0x0000000002007212 */ /* 0x000fca00078efe07 */
[----:B------:R-:W-:-:S04]  /*7920*/  FMUL.FTZ R0, R0, 1 ;  /* 0x3f80000000007820 */ /* 0x000fc80000410000 */
[----:B------:R0:W3:Y:S01]  /*7930*/  F2F.F64.F32 R4, R0 ;  /* 0x0000000000047310 */ /* 0x0000e20000201800 */
[----:B------:R-:W-:Y:S05]  /*7940*/  BRA `(.L_x_29751) ;  /* 0x0000000000a47947 */ /* 0x000fea0003800000 */
.L_x_29763:
[----:B------:R-:W-:-:S09]  /*7950*/  UISETP.NE.AND UP0, UPT, UR4, 0x1c, UPT ;  /* 0x0000001c0400788c */ /* 0x000fd2000bf05270 */
[----:B------:R-:W-:Y:S05]  /*7960*/  BRA.U !UP0, `(.L_x_29770) ;  /* 0x0000000108947547 */ /* 0x000fea000b800000 */
[----:B------:R-:W-:-:S09]  /*7970*/  UISETP.NE.AND UP0, UPT, UR4, 0x1d, UPT ;  /* 0x0000001d0400788c */ /* 0x000fd2000bf05270 */
[----:B------:R-:W-:Y:S05]  /*7980*/  BRA.U !UP0, `(.L_x_29771) ;  /* 0x0000000108807547 */ /* 0x000fea000b800000 */
[----:B------:R-:W-:-:S09]  /*7990*/  UISETP.NE.AND UP0, UPT, UR4, 0x2c, UPT ;  /* 0x0000002c0400788c */ /* 0x000fd2000bf05270 */
[----:B------:R-:W-:Y:S05]  /*79a0*/  BRA.U UP0, `(.L_x_29750) ;  /* 0x0000000100307547 */ /* 0x000fea000b800000 */
[----:B0-----:R-:W3:Y:S01]  /*79b0*/  LDG.E.U8 R0, desc[UR36][R22.64] ;  /* 0x0000002416007981 */ /* 0x001ee2000c1e1100 */
        /* <DEDUP_REMOVED lines=11> */
.L_x_29750:
[----:B0-----:R-:W-:Y:S01]  /*7a70*/  MOV R2, 0x0 ;  /* 0x0000000000027802 */ /* 0x001fe20000000f00 */
[----:B------:R-:W0:Y:S01]  /*7a80*/  LDCU.64 UR4, c[0x4][0x188] ;  /* 0x01003100ff0477ac */ /* 0x000e220008000a00 */
[----:B------:R-:W-:Y:S02]  /*7a90*/  HFMA2 R13, -RZ, RZ, 0, 0 ;  /* 0x00000000ff0d7431 */ /* 0x000fe400000001ff */
[----:B------:R-:W-:Y:S01]  /*7aa0*/  IMAD.MOV.U32 R8, RZ, RZ, 0x4e ;  /* 0x0000004eff087424 */ /* 0x000fe200078e00ff */
[----:B------:R-:W3:Y:S01]  /*7ab0*/  LDCU.64 UR6, c[0x4][0x190] ;  /* 0x01003200ff0677ac */ /* 0x000ee20008000a00 */
[----:B------:R-:W1:Y:S01]  /*7ac0*/  LDC.64 R2, c[0x4][R2] ;  /* 0x0100000002027b82 */ /* 0x000e620000000a00 */
[----:B------:R-:W-:Y:S01]  /*7ad0*/  IMAD.MOV.U32 R12, RZ, RZ, 0x1 ;  /* 0x00000001ff0c7424 */ /* 0x000fe200078e00ff */
[----:B------:R-:W2:Y:S01]  /*7ae0*/  LDCU.64 UR8, c[0x4][0x8] ;  /* 0x01000100ff0877ac */ /* 0x000ea20008000a00 */
[----:B0-----:R-:W-:Y:S02]  /*7af0*/  IMAD.U32 R4, RZ, RZ, UR4 ;  /* 0x00000004ff047e24 */ /* 0x001fe4000f8e00ff */
[----:B------:R-:W-:Y:S01]  /*7b00*/  IMAD.U32 R5, RZ, RZ, UR5 ;  /* 0x00000005ff057e24 */ /* 0x000fe2000f8e00ff */
[----:B---3--:R-:W-:Y:S01]  /*7b10*/  MOV R6, UR6 ;  /* 0x0000000600067c02 */ /* 0x008fe20008000f00 */
[----:B------:R-:W-:-:S02]  /*7b20*/  IMAD.U32 R7, RZ, RZ, UR7 ;  /* 0x00000007ff077e24 */ /* 0x000fc4000f8e00ff */
[----:B--2---:R-:W-:Y:S01]  /*7b30*/  IMAD.U32 R10, RZ, RZ, UR8 ;  /* 0x00000008ff0a7e24 */ /* 0x004fe2000f8e00ff */
[----:B------:R-:W-:-:S07]  /*7b40*/  MOV R11, UR9 ;  /* 0x00000009000b7c02 */ /* 0x000fce0008000f00 */
[----:B------:R-:W-:-:S07]  /*7b50*/  LEPC R20, `(.L_x_29772) ;  /* 0x000000001014794e */ /* 0x000fce0000000000 */
[----:B-1--45:R-:W-:Y:S05]  /*7b60*/  CALL.ABS.NOINC R2 ;  /* 0x0000000002007343 */ /* 0x032fea0003c00000 */
.L_x_29772:
[----:B------:R-:W-:Y:S01]  /*7b70*/  CS2R R4, SRZ ;  /* 0x0000000000047805 */ /* 0x000fe2000001ff00 */
[----:B------:R-:W-:Y:S06]  /*7b80*/  BRA `(.L_x_29751) ;  /* 0x0000000000147947 */ /* 0x000fec0003800000 */
.L_x_29771:
[----:B0-----:R-:W3:Y:S02]  /*7b90*/  LDG.E.64 R4, desc[UR36][R22.64] ;  /* 0x0000002416047981 */ /* 0x001ee4000c1e1b00 */
[----:B---3--:R-:W0:Y:S01]  /*7ba0*/  I2F.F64.U64 R4, R4 ;  /* 0x0000000400047312 */ /* 0x008e220000301800 */
[----:B------:R-:W-:Y:S05]  /*7bb0*/  BRA `(.L_x_29751) ;  /* 0x0000000000087947 */ /* 0x000fea0003800000 */
.L_x_29770:
[----:B------:R-:W0:Y:S02]  /*7bc0*/  LDG.E R4, desc[UR36][R22.64] ;  /* 0x0000002416047981 */ /* 0x000e24000c1e1900 */
[----:B0-----:R-:W0:Y:S02]  /*7bd0*/  I2F.F64.U32 R4, R4 ;  /* 0x0000000400047312 */ /* 0x001e240000201800 */
.L_x_29751:
[----:B------:R-:W-:Y:S05]  /*7be0*/  BSYNC.RECONVERGENT B6 ;  /* 0x0000000000067941 */ /* 0x000fea0003800200 */
.L_x_29745:
[----:B0--3-5:R-:W-:Y:S01]  /*7bf0*/  DSETP.NAN.AND P0, PT, R4, R4, PT ;  /* 0x000000040400722a */ /* 0x029fe20003f08000 */
[----:B------:R-:W-:Y:S05]  /*7c00*/  BSSY.RECONVERGENT B0, `(.L_x_29773) ;  /* 0x000001d000007945 */ /* 0x000fea0003800200 */
[----:B-12-4-:R-:W-:-:S14]  /*7c10*/  DSETP.NAN.OR P0, PT, R16, R16, P0 ;  /* 0x000000101000722a */ /* 0x016fdc0000708400 */
[----:B------:R-:W-:Y:S05]  /*7c20*/  @P0 BRA `(.L_x_29774) ;  /* 0x0000000000640947 */ /* 0x000fea0003800000 */
[----:B------:R-:W-:Y:S02]  /*7c30*/  LOP3.LUT R0, R4, R16, RZ, 0xfc, !PT ;  /* 0x0000001004007212 */ /* 0x000fe400078efcff */
[----:B------:R-:W-:Y:S02]  /*7c40*/  LOP3.LUT R2, R5, R17, RZ, 0xfc, !PT ;  /* 0x0000001105027212 */ /* 0x000fe400078efcff */
[----:B------:R-:W-:-:S04]  /*7c50*/  ISETP.NE.U32.AND P0, PT, R0, RZ, PT ;  /* 0x000000ff0000720c */ /* 0x000fc80003f05070 */
[----:B------:R-:W-:-:S13]  /*7c60*/  LOP3.LUT P0, RZ, R2, 0x7fffffff, RZ, 0xc0, P0 ;  /* 0x7fffffff02ff7812 */ /* 0x000fda000000c0ff */
[----:B------:R-:W-:Y:S05]  /*7c70*/  @!P0 BRA `(.L_x_29775) ;  /* 0x0000000000548947 */ /* 0x000fea0003800000 */
[----:B------:R-:W-:-:S14]  /*7c80*/  DSETP.NEU.AND P0, PT, R16, RZ, PT ;  /* 0x000000ff1000722a */ /* 0x000fdc0003f0d000 */
[----:B------:R-:W-:Y:S05]  /*7c90*/  @!P0 BRA `(.L_x_29776) ;  /* 0x00000000003c8947 */ /* 0x000fea0003800000 */
        /* <DEDUP_REMOVED lines=9> */
[-C--:B------:R-:W-:Y:S02]  /*7d30*/  IADD3 R0, P0, P2, R3, R7.reuse, R16 ;  /* 0x0000000703007210 */ /* 0x080fe40007a1e010 */
[----:B------:R-:W-:Y:S02]  /*7d40*/  SEL R5, RZ, 0xffffffff, !P1 ;  /* 0xffffffffff057807 */ /* 0x000fe40004800000 */
[----:B------:R-:W-:Y:S02]  /*7d50*/  IADD3.X R16, PT, PT, RZ, R7, R17, P0, P2 ;  /* 0x00000007ff107210 */ /* 0x000fe400007e4411 */
[----:B------:R-:W-:-:S04]  /*7d60*/  IADD3 R4, P0, P1, R5, R0, R4 ;  /* 0x0000000005047210 */ /* 0x000fc8000791e004 */
[----:B------:R-:W-:Y:S01]  /*7d70*/  IADD3.X R5, PT, PT, R5, R16, RZ, P0, P1 ;  /* 0x0000001005057210 */ /* 0x000fe200007e24ff */
[----:B------:R-:W-:Y:S08]  /*7d80*/  BRA `(.L_x_29775) ;  /* 0x0000000000107947 */ /* 0x000ff00003800000 */
.L_x_29776:
[----:B------:R-:W-:Y:S01]  /*7d90*/  LOP3.LUT R5, RZ, 0x80000000, R5, 0xb8, !PT ;  /* 0x80000000ff057812 */ /* 0x000fe200078eb805 */
[----:B------:R-:W-:Y:S01]  /*7da0*/  IMAD.MOV.U32 R4, RZ, RZ, 0x1 ;  /* 0x00000001ff047424 */ /* 0x000fe200078e00ff */
[----:B------:R-:W-:Y:S06]  /*7db0*/  BRA `(.L_x_29775) ;  /* 0x0000000000047947 */ /* 0x000fec0003800000 */
.L_x_29774:
[----:B------:R-:W-:-:S11]  /*7dc0*/  DADD R4, R4, R16 ;  /* 0x0000000004047229 */ /* 0x000fd60000000010 */
.L_x_29775:
[----:B------:R-:W-:Y:S05]  /*7dd0*/  BSYNC.RECONVERGENT B0 ;  /* 0x0000000000007941 */ /* 0x000fea0003800200 */
.L_x_29773:
        /* <DEDUP_REMOVED lines=17> */
.L_x_29780:
[----:B------:R-:W0:Y:S02]  /*7ef0*/  F2I.S64.F64.TRUNC R4, R4 ;  /* 0x0000000400047311 */ /* 0x000e24000030d900 */
[----:B0-----:R-:W-:-:S05]  /*7f00*/  MOV R7, R4 ;  /* 0x0000000400077202 */ /* 0x001fca0000000f00 */
[----:B------:R0:W-:Y:S01]  /*7f10*/  STG.E.U8 desc[UR36][R2.64], R7 ;  /* 0x0000000702007986 */ /* 0x0001e2000c101124 */
[----:B------:R-:W-:Y:S05]  /*7f20*/  BRA `(.L_x_29782) ;  /* 0x0000000c00e07947 */ /* 0x000fea0003800000 */
.L_x_29779:
        /* <DEDUP_REMOVED lines=9> */
.L_x_29784:
[----:B------:R-:W0:Y:S02]  /*7fc0*/  F2I.F64.TRUNC R5, R4 ;  /* 0x0000000400057311 */ /* 0x000e24000030d100 */
[----:B0-----:R0:W-:Y:S01]  /*7fd0*/  STG.E desc[UR36][R2.64], R5 ;  /* 0x0000000502007986 */ /* 0x0011e2000c101924 */
[----:B------:R-:W-:Y:S05]  /*7fe0*/  BRA `(.L_x_29782) ;  /* 0x0000000c00b07947 */ /* 0x000fea0003800000 */
.L_x_29783:
[----:B------:R-:W0:Y:S02]  /*7ff0*/  F2I.F64.TRUNC R5, R4 ;  /* 0x0000000400057311 */ /* 0x000e24000030d100 */
[----:B0-----:R0:W-:Y:S01]  /*8000*/  STG.E.U16 desc[UR36][R2.64], R5 ;  /* 0x0000000502007986 */ /* 0x0011e2000c101524 */
[----:B------:R-:W-:Y:S05]  /*8010*/  BRA `(.L_x_29782) ;  /* 0x0000000c00a47947 */ /* 0x000fea0003800000 */
.L_x_29778:
        /* <DEDUP_REMOVED lines=13> */
.L_x_29786:
        /* <DEDUP_REMOVED lines=8> */
.L_x_29785:
        /* <DEDUP_REMOVED lines=14> */
.L_x_29788:
        /* <DEDUP_REMOVED lines=9> */
.L_x_29787:
[----:B------:R0:W-:Y:S01]  /*82e0*/  STG.E.64 desc[UR36][R2.64], R4 ;  /* 0x0000000402007986 */ /* 0x0001e2000c101b24 */
[----:B------:R-:W-:Y:S05]  /*82f0*/  BRA `(.L_x_29782) ;  /* 0x0000000800ec7947 */ /* 0x000fea0003800000 */
.L_x_29777:
        /* <DEDUP_REMOVED lines=13> */
.L_x_29792:
        /* <DEDUP_REMOVED lines=22> */
.L_x_29795:
[----:B------:R-:W-:-:S04]  /*8530*/  SHF.R.U32.HI R5, RZ, 0x18, R7 ;  /* 0x00000018ff057819 */ /* 0x000fc80000011607 */
[----:B------:R-:W-:-:S07]  /*8540*/  LOP3.LUT R0, R0, 0x80, R5, 0xf8, !PT ;  /* 0x0000008000007812 */ /* 0x000fce00078ef805 */
.L_x_29794:
[----:B------:R-:W-:Y:S05]  /*8550*/  BSYNC.RECONVERGENT B0 ;  /* 0x0000000000007941 */ /* 0x000fea0003800200 */
.L_x_29793:
[----:B------:R3:W-:Y:S01]  /*8560*/  STG.E.U8 desc[UR36][R2.64], R0 ;  /* 0x0000000002007986 */ /* 0x0007e2000c101124 */
[----:B------:R-:W-:Y:S05]  /*8570*/  BRA `(.L_x_29782) ;  /* 0x00000008004c7947 */ /* 0x000fea0003800000 */
.L_x_29791:
        /* <DEDUP_REMOVED lines=22> */
.L_x_29798:
[----:B------:R-:W-:-:S04]  /*86e0*/  SHF.R.U32.HI R5, RZ, 0x18, R7 ;  /* 0x00000018ff057819 */ /* 0x000fc80000011607 */
[----:B------:R-:W-:-:S07]  /*86f0*/  LOP3.LUT R0, R0, 0x80, R5, 0xf8, !PT ;  /* 0x0000008000007812 */ /* 0x000fce00078ef805 */
.L_x_29797:
[----:B------:R-:W-:Y:S05]  /*8700*/  BSYNC.RECONVERGENT B0 ;  /* 0x0000000000007941 */ /* 0x000fea0003800200 */
.L_x_29796:
[----:B------:R0:W-:Y:S01]  /*8710*/  STG.E.U8 desc[UR36][R2.64], R0 ;  /* 0x0000000002007986 */ /* 0x0001e2000c101124 */
[----:B------:R-:W-:Y:S05]  /*8720*/  BRA `(.L_x_29782) ;  /* 0x0000000400e07947 */ /* 0x000fea0003800000 */
.L_x_29790:
        /* <DEDUP_REMOVED lines=26> */
.L_x_29800:
[----:B------:R-:W0:Y:S02]  /*88d0*/  F2I.U64.F64.TRUNC R4, R4 ;  /* 0x0000000400047311 */ /* 0x000e24000030d800 */
[----:B0-----:R1:W-:Y:S01]  /*88e0*/  STG.E.64 desc[UR36][R2.64], R4 ;  /* 0x0000000402007986 */ /* 0x0013e2000c101b24 */
[----:B------:R-:W-:Y:S05]  /*88f0*/  BRA `(.L_x_29782) ;  /* 0x00000004006c7947 */ /* 0x000fea0003800000 */
.L_x_29799:
[----:B------:R-:W0:Y:S02]  /*8900*/  F2I.U32.F64.TRUNC R5, R4 ;  /* 0x0000000400057311 */ /* 0x000e24000030d000 */
[----:B0-----:R0:W-:Y:S01]  /*8910*/  STG.E desc[UR36][R2.64], R5 ;  /* 0x0000000502007986 */ /* 0x0011e2000c101924 */
[----:B------:R-:W-:Y:S05]  /*8920*/  BRA `(.L_x_29782) ;  /* 0x0000000400607947 */ /* 0x000fea0003800000 */
.L_x_29789:
        /* <DEDUP_REMOVED lines=10> */
.L_x_29802:
[----:B------:R-:W-:-:S05]  /*89d0*/  CS2R R6, SRZ ;  /* 0x0000000000067805 */ /* 0x000fca000001ff00 */
[----:B------:R0:W-:Y:S01]  /*89e0*/  STG.E.128 desc[UR36][R2.64], R4 ;  /* 0x0000000402007986 */ /* 0x0001e2000c101d24 */
[----:B------:R-:W-:Y:S05]  /*89f0*/  BRA `(.L_x_29782) ;  /* 0x00000004002c7947 */ /* 0x000fea0003800000 */
.L_x_29801:
[----:B------:R-:W-:-:S09]  /*8a00*/  UISETP.NE.AND UP0, UPT, UR4, 0xf, UPT ;  /* 0x0000000f0400788c */ /* 0x000fd2000bf05270 */
[----:B------:R-:W-:Y:S05]  /*8a10*/  BRA.U !UP0, `(.L_x_29803) ;  /* 0x0000000508087547 */ /* 0x000fea000b800000 */
[----:B------:R-:W-:-:S09]  /*8a20*/  UISETP.NE.AND UP0, UPT, UR4, 0x17, UPT ;  /* 0x000000170400788c */ /* 0x000fd2000bf05270 */
[----:B------:R-:W-:Y:S05]  /*8a30*/  BRA.U !UP0, `(.L_x_29804) ;  /* 0x0000000108a07547 */ /* 0x000fea000b800000 */
[----:B------:R-:W-:-:S09]  /*8a40*/  UISETP.NE.AND UP0, UPT, UR4, 0x18, UPT ;  /* 0x000000180400788c */ /* 0x000fd2000bf05270 */
[----:B------:R-:W-:Y:S05]  /*8a50*/  BRA.U !UP0, `(.L_x_29805) ;  /* 0x0000000108447547 */ /* 0x000fea000b800000 */
.L_x_29781:
        /* <DEDUP_REMOVED lines=16> */
.L_x_29806:
[----:B------:R-:W-:Y:S05]  /*8b60*/  BRA `(.L_x_29782) ;  /* 0x0000000000d07947 */ /* 0x000fea0003800000 */
.L_x_29805:
        /* <DEDUP_REMOVED lines=17> */
.L_x_29808:
[----:B------:R-:W-:Y:S05]  /*8c80*/  BSYNC.RECONVERGENT B0 ;  /* 0x0000000000007941 */ /* 0x000fea0003800200 */
.L_x_29807:
[----:B------:R-:W-:-:S05]  /*8c90*/  LOP3.LUT R7, R0, 0x80, R7, 0xf8, !PT ;  /* 0x0000008000077812 */ /* 0x000fca00078ef807 */
[----:B------:R0:W-:Y:S01]  /*8ca0*/  STG.E.U8 desc[UR36][R2.64], R7 ;  /* 0x0000000702007986 */ /* 0x0001e2000c101124 */
[----:B------:R-:W-:Y:S05]  /*8cb0*/  BRA `(.L_x_29782) ;  /* 0x00000000007c7947 */ /* 0x000fea0003800000 */
.L_x_29804:
        /* <DEDUP_REMOVED lines=16> */
.L_x_29810:
[----:B------:R-:W-:Y:S01]  /*8dc0*/  IMAD.MOV.U32 R0, RZ, RZ, 0x7f ;  /* 0x0000007fff007424 */ /* 0x000fe200078e00ff */
[----:B------:R-:W-:-:S04]  /*8dd0*/  ISETP.GT.U32.AND P0, PT, R6, 0x7f800000, PT ;  /* 0x7f8000000600780c */ /* 0x000fc80003f04070 */
[----:B------:R-:W-:-:S09]  /*8de0*/  SEL R0, R0, 0x7c, P0 ;  /* 0x0000007c00007807 */ /* 0x000fd20000000000 */
.L_x_29811:
[----:B------:R-:W-:Y:S05]  /*8df0*/  BSYNC.RECONVERGENT B0 ;  /* 0x0000000000007941 */ /* 0x000fea0003800200 */
.L_x_29809:
[----:B------:R-:W-:-:S04]  /*8e00*/  SHF.R.U32.HI R5, RZ, 0x18, R7 ;  /* 0x00000018ff057819 */ /* 0x000fc80000011607 */
[----:B------:R-:W-:-:S05]  /*8e10*/  LOP3.LUT R5, R0, 0x80, R5, 0xf8, !PT ;  /* 0x0000008000057812 */ /* 0x000fca00078ef805 */
[----:B------:R0:W-:Y:S01]  /*8e20*/  STG.E.U8 desc[UR36][R2.64], R5 ;  /* 0x0000000502007986 */ /* 0x0001e2000c101124 */
[----:B------:R-:W-:Y:S05]  /*8e30*/  BRA `(.L_x_29782) ;  /* 0x00000000001c7947 */ /* 0x000fea0003800000 */
.L_x_29803:
[----:B------:R-:W-:Y:S01]  /*8e40*/  UMOV UR4, 0xf0000000 ;  /* 0xf000000000047882 */ /* 0x000fe20000000000 */
[----:B------:R-:W-:Y:S01]  /*8e50*/  UMOV UR5, 0x380fffff ;  /* 0x380fffff00057882 */ /* 0x000fe20000000000 */
[----:B------:R-:W0:Y:S01]  /*8e60*/  F2F.F32.F64 R0, R4 ;  /* 0x0000000400007310 */ /* 0x000e220000301000 */
[----:B------:R-:W-:-:S14]  /*8e70*/  DSETP.GEU.AND P0, PT, |R4|, UR4, PT ;  /* 0x0000000404007e2a */ /* 0x000fdc000bf0e200 */
[----:B0-----:R-:W-:-:S05]  /*8e80*/  @!P0 FMUL R0, R0, 1.175494350822287508e-38 ;  /* 0x0080000000008820 */ /* 0x001fca0000400000 */
[----:B------:R-:W-:-:S05]  /*8e90*/  F2FP.BF16.F32.PACK_AB R0, RZ, R0 ;  /* 0x00000000ff00723e */ /* 0x000fca00000010ff */
[----:B------:R0:W-:Y:S02]  /*8ea0*/  STG.E.U16 desc[UR36][R2.64], R0 ;  /* 0x0000000002007986 */ /* 0x0001e4000c101524 */
.L_x_29782:
[----:B------:R-:W-:-:S07]  /*8eb0*/  IADD3 R19, PT, PT, R19, 0x80, RZ ;  /* 0x0000008013137810 */ /* 0x000fce0007ffe0ff */
.L_x_29715:
[----:B------:R-:W-:Y:S05]  /*8ec0*/  BSYNC.RECONVERGENT B7 ;  /* 0x0000000000077941 */ /* 0x000fea0003800200 */
.L_x_29714:
        /* <DEDUP_REMOVED lines=358> */
.L_x_29814:
[----:B------:R-:W1:Y:S01]  /*a530*/  LDCU.64 UR6, c[0x0][0x5f0] ;  /* 0x0000be00ff0677ac */ /* 0x000e620008000a00 */
[----:B------:R-:W-:Y:S01]  /*a540*/  BSSY.RECONVERGENT B6, `(.L_x_29815) ;  /* 0x00000ec000067945 */ /* 0x000fe20003800200 */
        /* <DEDUP_REMOVED lines=14> */
[----:B--2---:R2:W3:Y:S01]  /*a630*/  I2F.F64.S16 R16, R2 ;  /* 0x0000000200107312 */ /* 0x0044e20000101c00 */
[----:B------:R-:W-:Y:S05]  /*a640*/  BRA `(.L_x_29821) ;  /* 0x0000000c006c7947 */ /* 0x000fea0003800000 */
.L_x_29819:
[----:B------:R-:W2:Y:S02]  /*a650*/  LDG.E.U8 R2, desc[UR36][R2.64] ;  /* 0x0000002402027981 */ /* 0x000ea4000c1e1100 */
[----:B--2---:R0:W1:Y:S01]  /*a660*/  I2F.F64.U16 R16, R2 ;  /* 0x0000000200107312 */ /* 0x0040620000101800 */
[----:B------:R-:W-:Y:S05]  /*a670*/  BRA `(.L_x_29821) ;  /* 0x0000000c00607947 */ /* 0x000fea0003800000 */
.L_x_29818:
        /* <DEDUP_REMOVED lines=9> */
.L_x_29823:
[----:B------:R-:W2:Y:S02]  /*a710*/  LDG.E R2, desc[UR36][R2.64] ;  /* 0x0000002402027981 */ /* 0x000ea4000c1e1900 */
[----:B--2---:R0:W1:Y:S01]  /*a720*/  I2F.F64 R16, R2 ;  /* 0x0000000200107312 */ /* 0x0040620000201c00 */
[----:B------:R-:W-:Y:S05]  /*a730*/  BRA `(.L_x_29821) ;  /* 0x0000000c00307947 */ /* 0x000fea0003800000 */
.L_x_29822:
[----:B------:R-:W2:Y:S02]  /*a740*/  LDG.E.U16 R2, desc[UR36][R2.64] ;  /* 0x0000002402027981 */ /* 0x000ea4000c1e1500 */
[----:B--2---:R4:W0:Y:S01]  /*a750*/  I2F.F64.S16 R16, R2 ;  /* 0x0000000200107312 */ /* 0x0048220000101c00 */
[----:B------:R-:W-:Y:S05]  /*a760*/  BRA `(.L_x_29821) ;  /* 0x0000000c00247947 */ /* 0x000fea0003800000 */
.L_x_29817:
        /* <DEDUP_REMOVED lines=10> */
.L_x_29825:
[----:B------:R-:W2:Y:S02]  /*a810*/  LDG.E.U16 R0, desc[UR36][R2.64] ;  /* 0x0000002402007981 */ /* 0x000ea4000c1e1500 */
[----:B--2---:R-:W-:-:S05]  /*a820*/  HADD2.F32 R0, -RZ, R0.H0_H0 ;  /* 0x20000000ff007230 */ /* 0x004fca0000004100 */
[----:B------:R-:W-:-:S04]  /*a830*/  FMUL.FTZ R0, R0, 1 ;  /* 0x3f80000000007820 */ /* 0x000fc80000410000 */
[----:B------:R0:W1:Y:S01]  /*a840*/  F2F.F64.F32 R16, R0 ;  /* 0x0000000000107310 */ /* 0x0000620000201800 */
[----:B------:R-:W-:Y:S05]  /*a850*/  BRA `(.L_x_29821) ;  /* 0x0000000800e87947 */ /* 0x000fea0003800000 */
.L_x_29824:
        /* <DEDUP_REMOVED lines=10> */
.L_x_29827:
[----:B------:R-:W2:Y:S02]  /*a900*/  LDG.E.U16 R2, desc[UR36][R2.64] ;  /* 0x0000002402027981 */ /* 0x000ea4000c1e1500 */
[----:B--2---:R-:W-:-:S05]  /*a910*/  HADD2.F32 R0, -RZ, R2.H0_H0 ;  /* 0x20000002ff007230 */ /* 0x004fca0000004100 */
[----:B------:R-:W-:-:S04]  /*a920*/  FMUL.FTZ R0, R0, 1 ;  /* 0x3f80000000007820 */ /* 0x000fc80000410000 */
[----:B------:R0:W1:Y:S01]  /*a930*/  F2F.F64.F32 R16, R0 ;  /* 0x0000000000107310 */ /* 0x0000620000201800 */
[----:B------:R-:W-:Y:S05]  /*a940*/  BRA `(.L_x_29821) ;  /* 0x0000000800ac7947 */ /* 0x000fea0003800000 */
.L_x_29826:
[----:B------:R0:W5:Y:S01]  /*a950*/  LDG.E.64 R16, desc[UR36][R2.64] ;  /* 0x0000002402107981 */ /* 0x000162000c1e1b00 */
[----:B------:R-:W-:Y:S05]  /*a960*/  BRA `(.L_x_29821) ;  /* 0x0000000800a47947 */ /* 0x000fea0003800000 */
.L_x_29816:
        /* <DEDUP_REMOVED lines=13> */
.L_x_29830:
[----:B------:R0:W5:Y:S01]  /*aa40*/  LDG.E.64 R16, desc[UR36][R2.64] ;  /* 0x0000002402107981 */ /* 0x000162000c1e1b00 */
[----:B------:R-:W-:Y:S05]  /*aa50*/  BRA `(.L_x_29821) ;  /* 0x0000000800687947 */ /* 0x000fea0003800000 */
.L_x_29829:
        /* <DEDUP_REMOVED lines=27> */
.L_x_29832:
        /* <DEDUP_REMOVED lines=14> */
.L_x_29831:
[----:B------:R-:W2:Y:S02]  /*acf0*/  LDG.E.U16 R0, desc[UR36][R2.64] ;  /* 0x0000002402007981 */ /* 0x000ea4000c1e1500 */
[----:B--2---:R-:W-:-:S04]  /*ad00*/  IMAD.U32 R0, R0, 0x10000, RZ ;  /* 0x0001000000007824 */ /* 0x004fc800078e00ff */
[----:B------:R-:W-:-:S04]  /*ad10*/  FMUL.FTZ R0, R0, 1 ;  /* 0x3f80000000007820 */ /* 0x000fc80000410000 */
[----:B------:R0:W1:Y:S01]  /*ad20*/  F2F.F64.F32 R16, R0 ;  /* 0x0000000000107310 */ /* 0x0000620000201800 */
[----:B------:R-:W-:Y:S05]  /*ad30*/  BRA `(.L_x_29821) ;  /* 0x0000000400b07947 */ /* 0x000fea0003800000 */
.L_x_29828:
        /* <DEDUP_REMOVED lines=11> */
.L_x_29835:
        /* <DEDUP_REMOVED lines=21> */
.L_x_29837:
[----:B------:R-:W-:Y:S05]  /*af40*/  BSYNC.RECONVERGENT B0 ;  /* 0x0000000000007941 */ /* 0x000fea0003800200 */
.L_x_29836:
[----:B------:R-:W-:Y:S01]  /*af50*/  IMAD.SHL.U32 R0, R0, 0x100000, RZ ;  /* 0x0010000000007824 */ /* 0x000fe200078e00ff */
[----:B------:R-:W-:-:S04]  /*af60*/  LEA R2, R2, 0x3b800000, 0x17 ;  /* 0x3b80000002027811 */ /* 0x000fc800078eb8ff */
[----:B------:R-:W-:-:S05]  /*af70*/  LOP3.LUT R0, R2, R0, R7, 0xfe, !PT ;  /* 0x0000000002007212 */ /* 0x000fca00078efe07 */
[----:B------:R-:W-:-:S04]  /*af80*/  FMUL.FTZ R0, R0, 1 ;  /* 0x3f80000000007820 */ /* 0x000fc80000410000 */
[----:B------:R0:W1:Y:S01]  /*af90*/  F2F.F64.F32 R16, R0 ;  /* 0x0000000000107310 */ /* 0x0000620000201800 */
[----:B------:R-:W-:Y:S05]  /*afa0*/  BRA `(.L_x_29821) ;  /* 0x0000000400147947 */ /* 0x000fea0003800000 */
.L_x_29834:
        /* <DEDUP_REMOVED lines=21> */
.L_x_29839:
[----:B------:R-:W-:Y:S05]  /*b100*/  BSYNC.RECONVERGENT B0 ;  /* 0x0000000000007941 */ /* 0x000fea0003800200 */
.L_x_29838:
[----:B------:R-:W-:Y:S02]  /*b110*/  SHF.L.U32 R0, R0, 0x15, RZ ;  /* 0x0000001500007819 */ /* 0x000fe400000006ff */
[----:B------:R-:W-:-:S04]  /*b120*/  LEA R2, R2, 0x37800000, 0x17 ;  /* 0x3780000002027811 */ /* 0x000fc800078eb8ff */
[----:B------:R-:W-:-:S05]  /*b130*/  LOP3.LUT R0, R2, R0, R7, 0xfe, !PT ;  /* 0x0000000002007212 */ /* 0x000fca00078efe07 */
[----:B------:R-:W-:-:S04]  /*b140*/  FMUL.FTZ R0, R0, 1 ;  /* 0x3f80000000007820 */ /* 0x000fc80000410000 */
[----:B------:R0:W1:Y:S01]  /*b150*/  F2F.F64.F32 R16, R0 ;  /* 0x0000000000107310 */ /* 0x0000620000201800 */
[----:B------:R-:W-:Y:S05]  /*b160*/  BRA `(.L_x_29821) ;  /* 0x0000000000a47947 */ /* 0x000fea0003800000 */
.L_x_29833:
        /* <DEDUP_REMOVED lines=16> */
[----:B------:R0:W1:Y:S01]  /*b270*/  @P0 F2F.F64.F32 R16, R0 ;  /* 0x0000000000100310 */ /* 0x0000620000201800 */
[----:B------:R-:W-:Y:S05]  /*b280*/  BRA `(.L_x_29821) ;  /* 0x00000000005c7947 */ /* 0x000fea0003800000 */
.L_x_29820:
        /* <DEDUP_REMOVED lines=16> */
.L_x_29842:
[----:B------:R-:W-:Y:S01]  /*b390*/  CS2R R16, SRZ ;  /* 0x0000000000107805 */ /* 0x000fe2000001ff00 */
[----:B------:R-:W-:Y:S06]  /*b3a0*/  BRA `(.L_x_29821) ;  /* 0x0000000000147947 */ /* 0x000fec0003800000 */
.L_x_29841:
[----:B------:R-:W2:Y:S02]  /*b3b0*/  LDG.E.64 R16, desc[UR36][R2.64] ;  /* 0x0000002402107981 */ /* 0x000ea4000c1e1b00 */
[----:B--2---:R-:W0:Y:S01]  /*b3c0*/  I2F.F64.U64 R16, R16 ;  /* 0x0000001000107312 */ /* 0x004e220000301800 */
[----:B------:R-:W-:Y:S05]  /*b3d0*/  BRA `(.L_x_29821) ;  /* 0x0000000000087947 */ /* 0x000fea0003800000 */
.L_x_29840:
[----:B------:R-:W2:Y:S02]  /*b3e0*/  LDG.E R2, desc[UR36][R2.64] ;  /* 0x0000002402027981 */ /* 0x000ea4000c1e1900 */
[----:B--2---:R0:W1:Y:S02]  /*b3f0*/  I2F.F64.U32 R16, R2 ;  /* 0x0000000200107312 */ /* 0x0040640000201800 */
.L_x_29821:
[----:B------:R-:W-:Y:S05]  /*b400*/  BSYNC.RECONVERGENT B6 ;  /* 0x0000000000067941 */ /* 0x000fea0003800200 */
.L_x_29815:
        /* <DEDUP_REMOVED lines=18> */
.L_x_29847:
[----:B------:R-:W0:Y:S02]  /*b530*/  LDG.E.U8 R4, desc[UR36][R22.64] ;  /* 0x0000002416047981 */ /* 0x000e24000c1e1100 */
[----:B0-----:R-:W0:Y:S01]  /*b540*/  I2F.F64.U16 R4, R4 ;  /* 0x0000000400047312 */ /* 0x001e220000101800 */
[----:B------:R-:W-:Y:S05]  /*b550*/  BRA `(.L_x_29849) ;  /* 0x0000000c00607947 */ /* 0x000fea0003800000 */
.L_x_29846:
        /* <DEDUP_REMOVED lines=9> */
.L_x_29851:
[----:B------:R-:W0:Y:S02]  /*b5f0*/  LDG.E R4, desc[UR36][R22.64] ;  /* 0x0000002416047981 */ /* 0x000e24000c1e1900 */
[----:B0-----:R-:W0:Y:S01]  /*b600*/  I2F.F64 R4, R4 ;  /* 0x0000000400047312 */ /* 0x001e220000201c00 */
[----:B------:R-:W-:Y:S05]  /*b610*/  BRA `(.L_x_29849) ;  /* 0x0000000c00307947 */ /* 0x000fea0003800000 */
.L_x_29850:
[----:B------:R-:W0:Y:S02]  /*b620*/  LDG.E.U16 R4, desc[UR36][R22.64] ;  /* 0x0000002416047981 */ /* 0x000e24000c1e1500 */
[----:B0-----:R-:W0:Y:S01]  /*b630*/  I2F.F64.S16 R4, R4 ;  /* 0x0000000400047312 */ /* 0x001e220000101c00 */
[----:B------:R-:W-:Y:S05]  /*b640*/  BRA `(.L_x_29849) ;  /* 0x0000000c00247947 */ /* 0x000fea0003800000 */
.L_x_29845:
        /* <DEDUP_REMOVED lines=10> */
.L_x_29853:
[----:B0-----:R-:W2:Y:S02]  /*b6f0*/  LDG.E.U16 R0, desc[UR36][R22.64] ;  /* 0x0000002416007981 */ /* 0x001ea4000c1e1500 */
[----:B--2---:R-:W-:-:S05]  /*b700*/  HADD2.F32 R0, -RZ, R0.H0_H0 ;  /* 0x20000000ff007230 */ /* 0x004fca0000004100 */
[----:B------:R-:W-:-:S04]  /*b710*/  FMUL.FTZ R0, R0, 1 ;  /* 0x3f80000000007820 */ /* 0x000fc80000410000 */
[----:B------:R0:W2:Y:S01]  /*b720*/  F2F.F64.F32 R4, R0 ;  /* 0x0000000000047310 */ /* 0x0000a20000201800 */
[----:B------:R-:W-:Y:S05]  /*b730*/  BRA `(.L_x_29849) ;  /* 0x0000000800e87947 */ /* 0x000fea0003800000 */
.L_x_29852:
        /* <DEDUP_REMOVED lines=10> */
.L_x_29855:
[----:B------:R-:W0:Y:S02]  /*b7e0*/  LDG.E.U16 R22, desc[UR36][R22.64] ;  /* 0x0000002416167981 */ /* 0x000e24000c1e1500 */
[----:B0-----:R-:W-:-:S05]  /*b7f0*/  HADD2.F32 R0, -RZ, R22.H0_H0 ;  /* 0x20000016ff007230 */ /* 0x001fca0000004100 */
[----:B------:R-:W-:-:S04]  /*b800*/  FMUL.FTZ R0, R0, 1 ;  /* 0x3f80000000007820 */ /* 0x000fc80000410000 */
[----:B------:R0:W2:Y:S01]  /*b810*/  F2F.F64.F32 R4, R0 ;  /* 0x0000000000047310 */ /* 0x0000a20000201800 */
[----:B------:R-:W-:Y:S05]  /*b820*/  BRA `(.L_x_29849) ;  /* 0x0000000800ac7947 */ /* 0x000fea0003800000 */
.L_x_29854:
[----:B0-----:R0:W5:Y:S01]  /*b830*/  LDG.E.64 R4, desc[UR36][R22.64] ;  /* 0x0000002416047981 */ /* 0x001162000c1e1b00 */
[----:B------:R-:W-:Y:S05]  /*b840*/  BRA `(.L_x_29849) ;  /* 0x0000000800a47947 */ /* 0x000fea0003800000 */
.L_x_29844:
        /* <DEDUP_REMOVED lines=13> */
.L_x_29858:
[----:B0-----:R0:W5:Y:S01]  /*b920*/  LDG.E.64 R4, desc[UR36][R22.64] ;  /* 0x0000002416047981 */ /* 0x001162000c1e1b00 */
[----:B------:R-:W-:Y:S05]  /*b930*/  BRA `(.L_x_29849) ;  /* 0x0000000800687947 */ /* 0x000fea0003800000 */
.L_x_29857:
        /* <DEDUP_REMOVED lines=9> */
[C---:B----4-:R-:W-:Y:S02]  /*b9d0*/  LOP3.LUT R2, R0.reuse, 0x7f000000, RZ, 0xc0, !PT ;  /* 0x7f00000000027812 */ /* 0x050fe400078ec0ff */
        /* <DEDUP_REMOVED lines=17> */
.L_x_29860:
[----:B0-----:R-:W2:Y:S02]  /*baf0*/  LDG.E.U8 R3, desc[UR36][R22.64] ;  /* 0x0000002416037981 */ /* 0x001ea4000c1e1100 */
[C---:B--2---:R-:W-:Y:S01]  /*bb00*/  SHF.L.U32 R0, R3.reuse, 0x19, RZ ;  /* 0x0000001903007819 */ /* 0x044fe200000006ff */
[----:B------:R-:W-:-:S03]  /*bb10*/  IMAD.SHL.U32 R3, R3, 0x100, RZ ;  /* 0x0000010003037824 */ /* 0x000fc600078e00ff */
[----:B------:R-:W-:-:S13]  /*bb20*/  ISETP.GE.U32.AND P0, PT, R0, 0x8000000, PT ;  /* 0x080000000000780c */ /* 0x000fda0003f06070 */
[C---:B----4-:R-:W-:Y:S02]  /*bb30*/  @!P0 LOP3.LUT R2, R3.reuse, 0x7f00, RZ, 0xc0, !PT ;  /* 0x00007f0003028812 */ /* 0x050fe400078ec0ff */
        /* <DEDUP_REMOVED lines=9> */
.L_x_29859:
[----:B0-----:R-:W2:Y:S02]  /*bbd0*/  LDG.E.U16 R0, desc[UR36][R22.64] ;  /* 0x0000002416007981 */ /* 0x001ea4000c1e1500 */
[----:B--2---:R-:W-:-:S05]  /*bbe0*/  SHF.L.U32 R0, R0, 0x10, RZ ;  /* 0x0000001000007819 */ /* 0x004fca00000006ff */
[----:B------:R-:W-:-:S04]  /*bbf0*/  FMUL.FTZ R0, R0, 1 ;  /* 0x3f80000000007820 */ /* 0x000fc80000410000 */
[----:B------:R0:W2:Y:S01]  /*bc00*/  F2F.F64.F32 R4, R0 ;  /* 0x0000000000047310 */ /* 0x0000a20000201800 */
[----:B------:R-:W-:Y:S05]  /*bc10*/  BRA `(.L_x_29849) ;  /* 0x0000000400b07947 */ /* 0x000fea0003800000 */
.L_x_29856:
        /* <DEDUP_REMOVED lines=11> */
.L_x_29863:
        /* <DEDUP_REMOVED lines=10> */
[----:B----4-:R-:W-:Y:S02]  /*bd70*/  LOP3.LUT P0, R2, R0, 0xf, RZ, 0xc0, !PT ;  /* 0x0000000f00027812 */ /* 0x010fe4000780c0ff */
        /* <DEDUP_REMOVED lines=10> */
.L_x_29865:
[----:B------:R-:W-:Y:S05]  /*be20*/  BSYNC.RECONVERGENT B0 ;  /* 0x0000000000007941 */ /* 0x000fea0003800200 */
.L_x_29864:
[----:B------:R-:W-:Y:S01]  /*be30*/  IMAD.SHL.U32 R0, R0, 0x100000, RZ ;  /* 0x0010000000007824 */ /* 0x000fe200078e00ff */
[----:B------:R-:W-:-:S04]  /*be40*/  LEA R2, R2, 0x3b800000, 0x17 ;  /* 0x3b80000002027811 */ /* 0x000fc800078eb8ff */
[----:B------:R-:W-:-:S05]  /*be50*/  LOP3.LUT R0, R2, R0, R7, 0xfe, !PT ;  /* 0x0000000002007212 */ /* 0x000fca00078efe07 */
[----:B------:R-:W-:-:S04]  /*be60*/  FMUL.FTZ R0, R0, 1 ;  /* 0x3f80000000007820 */ /* 0x000fc80000410000 */
[----:B------:R0:W2:Y:S01]  /*be70*/  F2F.F64.F32 R4, R0 ;  /* 0x0000000000047310 */ /* 0x0000a20000201800 */
[----:B------:R-:W-:Y:S05]  /*be80*/  BRA `(.L_x_29849) ;  /* 0x0000000400147947 */ /* 0x000fea0003800000 */
.L_x_29862:
        /* <DEDUP_REMOVED lines=10> */
[----:B----4-:R-:W-:Y:S02]  /*bf30*/  LOP3.LUT P0, R2, R0, 0x1f, RZ, 0xc0, !PT ;  /* 0x0000001f00027812 */ /* 0x010fe4000780c0ff */
        /* <DEDUP_REMOVED lines=10> */
.L_x_29867:
[----:B------:R-:W-:Y:S05]  /*bfe0*/  BSYNC.RECONVERGENT B0 ;  /* 0x0000000000007941 */ /* 0x000fea0003800200 */
.L_x_29866:
[----:B------:R-:W-:Y:S02]  /*bff0*/  SHF.L.U32 R0, R0, 0x15, RZ ;  /* 0x0000001500007819 */ /* 0x000fe400000006ff */
[----:B------:R-:W-:-:S04]  /*c000*/  LEA R2, R2, 0x37800000, 0x17 ;  /* 0x3780000002027811 */ /* 0x000fc800078eb8ff */
[----:B------:R-:W-:-:S05]  /*c010*/  LOP3.LUT R0, R2, R0, R7, 0xfe, !PT ;  /* 0x0000000002007212 */ /* 0x000fca00078efe07 */
[----:B------:R-:W-:-:S04]  /*c020*/  FMUL.FTZ R0, R0, 1 ;  /* 0x3f80000000007820 */ /* 0x000fc80000410000 */
[----:B------:R0:W2:Y:S01]  /*c030*/  F2F.F64.F32 R4, R0 ;  /* 0x0000000000047310 */ /* 0x0000a20000201800 */
[----:B------:R-:W-:Y:S05]  /*c040*/  BRA `(.L_x_29849) ;  /* 0x0000000000a47947 */ /* 0x000fea0003800000 */
.L_x_29861:
[----:B------:R-:W-:-:S09]  /*c050*/  UISETP.NE.AND UP0, UPT, UR4, 0x1c, UPT ;  /* 0x0000001c0400788c */ /* 0x000fd2000bf05270 */
[----:B------:R-:W-:Y:S05]  /*c060*/  BRA.U !UP0, `(.L_x_29868) ;  /* 0x0000000108947547 */ /* 0x000fea000b800000 */
[----:B------:R-:W-:-:S09]  /*c070*/  UISETP.NE.AND UP0, UPT, UR4, 0x1d, UPT ;  /* 0x0000001d0400788c */ /* 0x000fd2000bf05270 */
[----:B------:R-:W-:Y:S05]  /*c080*/  BRA.U !UP0, `(.L_x_29869) ;  /* 0x0000000108807547 */ /* 0x000fea000b800000 */
[----:B------:R-:W-:-:S09]  /*c090*/  UISETP.NE.AND UP0, UPT, UR4, 0x2c, UPT ;  /* 0x0000002c0400788c */ /* 0x000fd2000bf05270 */
[----:B------:R-:W-:Y:S05]  /*c0a0*/  BRA.U UP0, `(.L_x_29848) ;  /* 0x0000000100307547 */ /* 0x000fea000b800000 */
[----:B0-----:R-:W2:Y:S01]  /*c0b0*/  LDG.E.U8 R0, desc[UR36][R22.64] ;  /* 0x0000002416007981 */ /* 0x001ea2000c1e1100 */
        /* <DEDUP_REMOVED lines=11> */
.L_x_29848:
[----:B0---4-:R-:W-:Y:S01]  /*c170*/  MOV R2, 0x0 ;  /* 0x0000000000027802 */ /* 0x011fe20000000f00 */
[----:B------:R-:W0:Y:S01]  /*c180*/  LDCU.64 UR4, c[0x4][0x188] ;  /* 0x01003100ff0477ac */ /* 0x000e220008000a00 */
[----:B------:R-:W-:Y:S02]  /*c190*/  HFMA2 R8, -RZ, RZ, 0, 4.64916229248046875e-06 ;  /* 0x0000004eff087431 */ /* 0x000fe400000001ff */
[----:B------:R-:W-:Y:S01]  /*c1a0*/  IMAD.MOV.U32 R12, RZ, RZ, 0x1 ;  /* 0x00000001ff0c7424 */ /* 0x000fe200078e00ff */
[----:B------:R-:W-:Y:S01]  /*c1b0*/  MOV R13, RZ ;  /* 0x000000ff000d7202 */ /* 0x000fe20000000f00 */
[----:B------:R-:W2:Y:S01]  /*c1c0*/  LDCU.64 UR6, c[0x4][0x190] ;  /* 0x01003200ff0677ac */ /* 0x000ea20008000a00 */
[----:B------:R-:W4:Y:S01]  /*c1d0*/  LDC.64 R2, c[0x4][R2] ;  /* 0x0100000002027b82 */ /* 0x000f220000000a00 */
[----:B------:R-:W1:Y:S01]  /*c1e0*/  LDCU.64 UR8, c[0x4][0x8] ;  /* 0x01000100ff0877ac */ /* 0x000e620008000a00 */
[----:B0-----:R-:W-:Y:S01]  /*c1f0*/  MOV R4, UR4 ;  /* 0x0000000400047c02 */ /* 0x001fe20008000f00 */
[----:B------:R-:W-:Y:S01]  /*c200*/  IMAD.U32 R5, RZ, RZ, UR5 ;  /* 0x00000005ff057e24 */ /* 0x000fe2000f8e00ff */
[----:B--2---:R-:W-:Y:S01]  /*c210*/  MOV R6, UR6 ;  /* 0x0000000600067c02 */ /* 0x004fe20008000f00 */
[----:B------:R-:W-:Y:S01]  /*c220*/  IMAD.U32 R7, RZ, RZ, UR7 ;  /* 0x00000007ff077e24 */ /* 0x000fe2000f8e00ff */
[----:B-1----:R-:W-:Y:S01]  /*c230*/  MOV R10, UR8 ;  /* 0x00000008000a7c02 */ /* 0x002fe20008000f00 */
[----:B------:R-:W-:-:S07]  /*c240*/  IMAD.U32 R11, RZ, RZ, UR9 ;  /* 0x00000009ff0b7e24 */ /* 0x000fce000f8e00ff */
[----:B------:R-:W-:-:S07]  /*c250*/  LEPC R20, `(.L_x_29870) ;  /* 0x000000001014794e */ /* 0x000fce0000000000 */
[----:B---345:R-:W-:Y:S05]  /*c260*/  CALL.ABS.NOINC R2 ;  /* 0x0000000002007343 */ /* 0x038fea0003c00000 */
.L_x_29870:
[----:B------:R-:W-:Y:S01]  /*c270*/  CS2R R4, SRZ ;  /* 0x0000000000047805 */ /* 0x000fe2000001ff00 */
[----:B------:R-:W-:Y:S06]  /*c280*/  BRA `(.L_x_29849) ;  /* 0x0000000000147947 */ /* 0x000fec0003800000 */
.L_x_29869:
[----:B0-----:R-:W2:Y:S02]  /*c290*/  LDG.E.64 R4, desc[UR36][R22.64] ;  /* 0x0000002416047981 */ /* 0x001ea4000c1e1b00 */
[----:B--2---:R-:W0:Y:S01]  /*c2a0*/  I2F.F64.U64 R4, R4 ;  /* 0x0000000400047312 */ /* 0x004e220000301800 */
[----:B------:R-:W-:Y:S05]  /*c2b0*/  BRA `(.L_x_29849) ;  /* 0x0000000000087947 */ /* 0x000fea0003800000 */
.L_x_29868:
[----:B------:R-:W0:Y:S02]  /*c2c0*/  LDG.E R4, desc[UR36][R22.64] ;  /* 0x0000002416047981 */ /* 0x000e24000c1e1900 */
[----:B0-----:R-:W0:Y:S02]  /*c2d0*/  I2F.F64.U32 R4, R4 ;  /* 0x0000000400047312 */ /* 0x001e240000201800 */
.L_x_29849:
[----:B------:R-:W-:Y:S05]  /*c2e0*/  BSYNC.RECONVERGENT B6 ;  /* 0x0000000000067941 */ /* 0x000fea0003800200 */
.L_x_29843:
[----:B0-2--5:R-:W-:Y:S01]  /*c2f0*/  DSETP.NAN.AND P0, PT, R4, R4, PT ;  /* 0x000000040400722a */ /* 0x025fe20003f08000 */
[----:B------:R-:W-:Y:S05]  /*c300*/  BSSY.RECONVERGENT B0, `(.L_x_29871) ;  /* 0x000001d000007945 */ /* 0x000fea0003800200 */
[----:B-1-3--:R-:W-:-:S14]  /*c310*/  DSETP.NAN.OR P0, PT, R16, R16, P0 ;  /* 0x000000101000722a */ /* 0x00afdc0000708400 */
[----:B------:R-:W-:Y:S05]  /*c320*/  @P0 BRA `(.L_x_29872) ;  /* 0x0000000000640947 */ /* 0x000fea0003800000 */
[----:B------:R-:W-:Y:S02]  /*c330*/  LOP3.LUT R0, R4, R16, RZ, 0xfc, !PT ;  /* 0x0000001004007212 */ /* 0x000fe400078efcff */
[----:B----4-:R-:W-:Y:S02]  /*c340*/  LOP3.LUT R2, R5, R17, RZ, 0xfc, !PT ;  /* 0x0000001105027212 */ /* 0x010fe400078efcff */
        /* <DEDUP_REMOVED lines=20> */
.L_x_29874:
[----:B------:R-:W-:Y:S01]  /*c490*/  LOP3.LUT R5, RZ, 0x80000000, R5, 0xb8, !PT ;  /* 0x80000000ff057812 */ /* 0x000fe200078eb805 */
[----:B------:R-:W-:Y:S01]  /*c4a0*/  IMAD.MOV.U32 R4, RZ, RZ, 0x1 ;  /* 0x00000001ff047424 */ /* 0x000fe200078e00ff */
[----:B------:R-:W-:Y:S06]  /*c4b0*/  BRA `(.L_x_29873) ;  /* 0x0000000000047947 */ /* 0x000fec0003800000 */
.L_x_29872:
[----:B------:R-:W-:-:S11]  /*c4c0*/  DADD R4, R4, R16 ;  /* 0x0000000004047229 */ /* 0x000fd60000000010 */
.L_x_29873:
[----:B------:R-:W-:Y:S05]  /*c4d0*/  BSYNC.RECONVERGENT B0 ;  /* 0x0000000000007941 */ /* 0x000fea0003800200 */
.L_x_29871:
        /* <DEDUP_REMOVED lines=17> */
.L_x_29878:
[----:B------:R-:W0:Y:S02]  /*c5f0*/  F2I.S64.F64.TRUNC R4, R4 ;  /* 0x0000000400047311 */ /* 0x000e24000030d900 */
[----:B0-----:R-:W-:-:S05]  /*c600*/  IMAD.MOV.U32 R7, RZ, RZ, R4 ;  /* 0x000000ffff077224 */ /* 0x001fca00078e0004 */
[----:B------:R0:W-:Y:S01]  /*c610*/  STG.E.U8 desc[UR36][R2.64], R7 ;  /* 0x0000000702007986 */ /* 0x0001e2000c101124 */
[----:B------:R-:W-:Y:S05]  /*c620*/  BRA `(.L_x_29880) ;  /* 0x0000000c00e07947 */ /* 0x000fea0003800000 */
.L_x_29877:
        /* <DEDUP_REMOVED lines=9> */
.L_x_29882:
[----:B------:R-:W0:Y:S02]  /*c6c0*/  F2I.F64.TRUNC R5, R4 ;  /* 0x0000000400057311 */ /* 0x000e24000030d100 */
[----:B0-----:R0:W-:Y:S01]  /*c6d0*/  STG.E desc[UR36][R2.64], R5 ;  /* 0x0000000502007986 */ /* 0x0011e2000c101924 */
[----:B------:R-:W-:Y:S05]  /*c6e0*/  BRA `(.L_x_29880) ;  /* 0x0000000c00b07947 */ /* 0x000fea0003800000 */
.L_x_29881:
[----:B------:R-:W0:Y:S02]  /*c6f0*/  F2I.F64.TRUNC R5, R4 ;  /* 0x0000000400057311 */ /* 0x000e24000030d100 */
[----:B0-----:R0:W-:Y:S01]  /*c700*/  STG.E.U16 desc[UR36][R2.64], R5 ;  /* 0x0000000502007986 */ /* 0x0011e2000c101524 */
[----:B------:R-:W-:Y:S05]  /*c710*/  BRA `(.L_x_29880) ;  /* 0x0000000c00a47947 */ /* 0x000fea0003800000 */
.L_x_29876:
        /* <DEDUP_REMOVED lines=13> */
.L_x_29884:
        /* <DEDUP_REMOVED lines=8> */
.L_x_29883:
        /* <DEDUP_REMOVED lines=14> */
.L_x_29886:
        /* <DEDUP_REMOVED lines=9> */
.L_x_29885:
[----:B------:R4:W-:Y:S01]  /*c9e0*/  STG.E.64 desc[UR36][R2.64], R4 ;  /* 0x0000000402007986 */ /* 0x0009e2000c101b24 */
[----:B------:R-:W-:Y:S05]  /*c9f0*/  BRA `(.L_x_29880) ;  /* 0x0000000800ec7947 */ /* 0x000fea0003800000 */
.L_x_29875:
        /* <DEDUP_REMOVED lines=13> */
.L_x_29890:
        /* <DEDUP_REMOVED lines=22> */
.L_x_29893:
[----:B------:R-:W-:-:S04]  /*cc30*/  SHF.R.U32.HI R5, RZ, 0x18, R7 ;  /* 0x00000018ff057819 */ /* 0x000fc80000011607 */
[----:B------:R-:W-:-:S07]  /*cc40*/  LOP3.LUT R0, R0, 0x80, R5, 0xf8, !PT ;  /* 0x0000008000007812 */ /* 0x000fce00078ef805 */
.L_x_29892:
[----:B------:R-:W-:Y:S05]  /*cc50*/  BSYNC.RECONVERGENT B0 ;  /* 0x0000000000007941 */ /* 0x000fea0003800200 */
.L_x_29891:
[----:B------:R0:W-:Y:S01]  /*cc60*/  STG.E.U8 desc[UR36][R2.64], R0 ;  /* 0x0000000002007986 */ /* 0x0001e2000c101124 */
[----:B------:R-:W-:Y:S05]  /*cc70*/  BRA `(.L_x_29880) ;  /* 0x00000008004c7947 */ /* 0x000fea0003800000 */
.L_x_29889:
        /* <DEDUP_REMOVED lines=22> */
.L_x_29896:
[----:B------:R-:W-:-:S04]  /*cde0*/  SHF.R.U32.HI R5, RZ, 0x18, R7 ;  /* 0x00000018ff057819 */ /* 0x000fc80000011607 */
[----:B------:R-:W-:-:S07]  /*cdf0*/  LOP3.LUT R0, R0, 0x80, R5, 0xf8, !PT ;  /* 0x0000008000007812 */ /* 0x000fce00078ef805 */
.L_x_29895:
[----:B------:R-:W-:Y:S05]  /*ce00*/  BSYNC.RECONVERGENT B0 ;  /* 0x0000000000007941 */ /* 0x000fea0003800200 */
.L_x_29894:
[----:B------:R0:W-:Y:S01]  /*ce10*/  STG.E.U8 desc[UR36][R2.64], R0 ;  /* 0x0000000002007986 */ /* 0x0001e2000c101124 */
[----:B------:R-:W-:Y:S05]  /*ce20*/  BRA `(.L_x_29880) ;  /* 0x0000000400e07947 */ /* 0x000fea0003800000 */
.L_x_29888:
        /* <DEDUP_REMOVED lines=26> */
.L_x_29898:
[----:B------:R-:W0:Y:S02]  /*cfd0*/  F2I.U64.F64.TRUNC R4, R4 ;  /* 0x0000000400047311 */ /* 0x000e24000030d800 */
[----:B0-----:R0:W-:Y:S01]  /*cfe0*/  STG.E.64 desc[UR36][R2.64], R4 ;  /* 0x0000000402007986 */ /* 0x0011e2000c101b24 */
[----:B------:R-:W-:Y:S05]  /*cff0*/  BRA `(.L_x_29880) ;  /* 0x00000004006c7947 */ /* 0x000fea0003800000 */
.L_x_29897:
[----:B------:R-:W0:Y:S02]  /*d000*/  F2I.U32.F64.TRUNC R5, R4 ;  /* 0x0000000400057311 */ /* 0x000e24000030d000 */
[----:B0-----:R0:W-:Y:S01]  /*d010*/  STG.E desc[UR36][R2.64], R5 ;  /* 0x0000000502007986 */ /* 0x0011e2000c101924 */
[----:B------:R-:W-:Y:S05]  /*d020*/  BRA `(.L_x_29880) ;  /* 0x0000000400607947 */ /* 0x000fea0003800000 */
.L_x_29887:
        /* <DEDUP_REMOVED lines=10> */
.L_x_29900:
[----:B------:R-:W-:-:S05]  /*d0d0*/  CS2R R6, SRZ ;  /* 0x0000000000067805 */ /* 0x000fca000001ff00 */
[----:B------:R0:W-:Y:S01]  /*d0e0*/  STG.E.128 desc[UR36][R2.64], R4 ;  /* 0x0000000402007986 */ /* 0x0001e2000c101d24 */
[----:B------:R-:W-:Y:S05]  /*d0f0*/  BRA `(.L_x_29880) ;  /* 0x00000004002c7947 */ /* 0x000fea0003800000 */
.L_x_29899:
[----:B------:R-:W-:-:S09]  /*d100*/  UISETP.NE.AND UP0, UPT, UR4, 0xf, UPT ;  /* 0x0000000f0400788c */ /* 0x000fd2000bf05270 */
[----:B------:R-:W-:Y:S05]  /*d110*/  BRA.U !UP0, `(.L_x_29901) ;  /* 0x0000000508087547 */ /* 0x000fea000b800000 */
[----:B------:R-:W-:-:S09]  /*d120*/  UISETP.NE.AND UP0, UPT, UR4, 0x17, UPT ;  /* 0x000000170400788c */ /* 0x000fd2000bf05270 */
[----:B------:R-:W-:Y:S05]  /*d130*/  BRA.U !UP0, `(.L_x_29902) ;  /* 0x0000000108a07547 */ /* 0x000fea000b800000 */
[----:B------:R-:W-:-:S09]  /*d140*/  UISETP.NE.AND UP0, UPT, UR4, 0x18, UPT ;  /* 0x000000180400788c */ /* 0x000fd2000bf05270 */
[----:B------:R-:W-:Y:S05]  /*d150*/  BRA.U !UP0, `(.L_x_29903) ;  /* 0x0000000108447547 */ /* 0x000fea000b800000 */
.L_x_29879:
        /* <DEDUP_REMOVED lines=16> */
.L_x_29904:
[----:B------:R-:W-:Y:S05]  /*d260*/  BRA `(.L_x_29880) ;  /* 0x0000000000d07947 */ /* 0x000fea0003800000 */
.L_x_29903:
        /* <DEDUP_REMOVED lines=17> */
.L_x_29906:
[----:B------:R-:W-:Y:S05]  /*d380*/  BSYNC.RECONVERGENT B0 ;  /* 0x0000000000007941 */ /* 0x000fea0003800200 */
.L_x_29905:
[----:B------:R-:W-:-:S05]  /*d390*/  LOP3.LUT R7, R0, 0x80, R7, 0xf8, !PT ;  /* 0x0000008000077812 */ /* 0x000fca00078ef807 */
[----:B------:R0:W-:Y:S01]  /*d3a0*/  STG.E.U8 desc[UR36][R2.64], R7 ;  /* 0x0000000702007986 */ /* 0x0001e2000c101124 */
[----:B------:R-:W-:Y:S05]  /*d3b0*/  BRA `(.L_x_29880) ;  /* 0x00000000007c7947 */ /* 0x000fea0003800000 */
.L_x_29902:
        /* <DEDUP_REMOVED lines=16> */
.L_x_29908:
[----:B------:R-:W-:Y:S01]  /*d4c0*/  IMAD.MOV.U32 R0, RZ, RZ, 0x7f ;  /* 0x0000007fff007424 */ /* 0x000fe200078e00ff */
[----:B------:R-:W-:-:S04]  /*d4d0*/  ISETP.GT.U32.AND P0, PT, R6, 0x7f800000, PT ;  /* 0x7f8000000600780c */ /* 0x000fc80003f04070 */
[----:B------:R-:W-:-:S09]  /*d4e0*/  SEL R0, R0, 0x7c, P0 ;  /* 0x0000007c00007807 */ /* 0x000fd20000000000 */
.L_x_29909:
[----:B------:R-:W-:Y:S05]  /*d4f0*/  BSYNC.RECONVERGENT B0 ;  /* 0x0000000000007941 */ /* 0x000fea0003800200 */
.L_x_29907:
[----:B------:R-:W-:-:S04]  /*d500*/  SHF.R.U32.HI R5, RZ, 0x18, R7 ;  /* 0x00000018ff057819 */ /* 0x000fc80000011607 */
[----:B------:R-:W-:-:S05]  /*d510*/  LOP3.LUT R5, R0, 0x80, R5, 0xf8, !PT ;  /* 0x0000008000057812 */ /* 0x000fca00078ef805 */
[----:B------:R0:W-:Y:S01]  /*d520*/  STG.E.U8 desc[UR36][R2.64], R5 ;  /* 0x0000000502007986 */ /* 0x0001e2000c101124 */
[----:B------:R-:W-:Y:S05]  /*d530*/  BRA `(.L_x_29880) ;  /* 0x00000000001c7947 */ /* 0x000fea0003800000 */
.L_x_29901:
[----:B------:R-:W-:Y:S01]  /*d540*/  UMOV UR4, 0xf0000000 ;  /* 0xf000000000047882 */ /* 0x000fe20000000000 */
[----:B------:R-:W-:Y:S01]  /*d550*/  UMOV UR5, 0x380fffff ;  /* 0x380fffff00057882 */ /* 0x000fe20000000000 */
[----:B------:R-:W0:Y:S01]  /*d560*/  F2F.F32.F64 R0, R4 ;  /* 0x0000000400007310 */ /* 0x000e220000301000 */
[----:B------:R-:W-:-:S14]  /*d570*/  DSETP.GEU.AND P0, PT, |R4|, UR4, PT ;  /* 0x0000000404007e2a */ /* 0x000fdc000bf0e200 */
[----:B0-----:R-:W-:-:S05]  /*d580*/  @!P0 FMUL R0, R0, 1.175494350822287508e-38 ;  /* 0x0080000000008820 */ /* 0x001fca0000400000 */
[----:B------:R-:W-:-:S05]  /*d590*/  F2FP.BF16.F32.PACK_AB R0, RZ, R0 ;  /* 0x00000000ff00723e */ /* 0x000fca00000010ff */
[----:B------:R0:W-:Y:S02]  /*d5a0*/  STG.E.U16 desc[UR36][R2.64], R0 ;  /* 0x0000000002007986 */ /* 0x0001e4000c101524 */
.L_x_29880:
[----:B------:R-:W-:-:S07]  /*d5b0*/  IADD3 R19, PT, PT, R19, 0x80, RZ ;  /* 0x0000008013137810 */ /* 0x000fce0007ffe0ff */
.L_x_29813:
[----:B------:R-:W-:Y:S05]  /*d5c0*/  BSYNC.RECONVERGENT B7 ;  /* 0x0000000000077941 */ /* 0x000fea0003800200 */
.L_x_29812:
[----:B------:R-:W5:Y:S02]  /*d5d0*/  LDCU UR4, c[0x0][0x380] ;  /* 0x00007000ff0477ac */ /* 0x000f640008000800 */
[----:B-----5:R-:W-:-:S13]  /*d5e0*/  ISETP.GE.AND P0, PT, R19, UR4, PT ;  /* 0x0000000413007c0c */ /* 0x020fda000bf06270 */
[----:B------:R-:W-:Y:S05]  /*d5f0*/  @P0 EXIT ;  /* 0x000000000000094d */ /* 0x000fea0003800000 */
[----:B------:R-:W5:Y:S01]  /*d600*/  LDCU UR4, c[0x0][0x388] ;  /* 0x00007100ff0477ac */ /* 0x000f620008000800 */
[----:B------:R-:W-:Y:S01]  /*d610*/  IMAD.MOV.U32 R22, RZ, RZ, RZ ;  /* 0x000000ffff167224 */ /* 0x000fe200078e00ff */
[----:B0--3--:R-:W-:Y:S01]  /*d620*/  MOV R0, RZ ;  /* 0x000000ff00007202 */ /* 0x009fe20000000f00 */
        /* <DEDUP_REMOVED lines=351> */
.L_x_29910:
[----:B------:R-:W1:Y:S01]  /*ec20*/  LDCU.64 UR8, c[0x0][0x5f0] ;  /* 0x0000be00ff0877ac */ /* 0x000e620008000a00 */
[----:B------:R-:W-:Y:S01]  /*ec30*/  BSSY.RECONVERGENT B6, `(.L_x_29911) ;  /* 0x00000ef000067945 */ /* 0x000fe20003800200 */
[----:B------:R-:W0:Y:S01]  /*ec40*/  LDCU.64 UR6, c[0x0][0x5e8] ;  /* 0x0000bd00ff0677ac */ /* 0x000e220008000a00 */
[----:B------:R-:W-:-:S04]  /*ec50*/  UPRMT UR4, UR39, 0x9910, URZ ;  /* 0x0000991027047896 */ /* 0x000fc800080000ff */
[----:B------:R-:W-:Y:S01]  /*ec60*/  UISETP.GT.AND UP0, UPT, UR4, 0x9, UPT ;  /* 0x000000090400788c */ /* 0x000fe2000bf04270 */
[----:B-12-4-:R-:W-:Y:S02]  /*ec70*/  IADD3 R2, P1, PT, R0, UR8, RZ ;  /* 0x0000000800027c10 */ /* 0x016fe4000ff3e0ff */
        /* <DEDUP_REMOVED lines=15> */
.L_x_29915:
[----:B------:R-:W2:Y:S02]  /*ed70*/  LDG.E.U8 R2, desc[UR36][R2.64] ;  /* 0x0000002402027981 */ /* 0x000ea4000c1e1100 */
[----:B--2---:R0:W1:Y:S01]  /*ed80*/  I2F.F64.U16 R18, R2 ;  /* 0x0000000200127312 */ /* 0x0040620000101800 */
[----:B------:R-:W-:Y:S05]  /*ed90*/  BRA `(.L_x_29917) ;  /* 0x0000000c00607947 */ /* 0x000fea0003800000 */
.L_x_29914:
        /* <DEDUP_REMOVED lines=9> */
.L_x_29919:
[----:B------:R-:W2:Y:S02]  /*ee30*/  LDG.E R2, desc[UR36][R2.64] ;  /* 0x0000002402027981 */ /* 0x000ea4000c1e1900 */
[----:B--2---:R0:W1:Y:S01]  /*ee40*/  I2F.F64 R18, R2 ;  /* 0x0000000200127312 */ /* 0x0040620000201c00 */
[----:B------:R-:W-:Y:S05]  /*ee50*/  BRA `(.L_x_29917) ;  /* 0x0000000c00307947 */ /* 0x000fea0003800000 */
.L_x_29918:
[----:B------:R-:W2:Y:S02]  /*ee60*/  LDG.E.U16 R2, desc[UR36][R2.64] ;  /* 0x0000002402027981 */ /* 0x000ea4000c1e1500 */
[----:B--2---:R0:W1:Y:S01]  /*ee70*/  I2F.F64.S16 R18, R2 ;  /* 0x0000000200127312 */ /* 0x0040620000101c00 */
[----:B------:R-:W-:Y:S05]  /*ee80*/  BRA `(.L_x_29917) ;  /* 0x0000000c00247947 */ /* 0x000fea0003800000 */
.L_x_29913:
        /* <DEDUP_REMOVED lines=8> */
[----:B------:R-:W2:Y:S01]  /*ef10*/  F2F.F64.F32 R18, R18 ;  /* 0x0000001200127310 */ /* 0x000ea20000201800 */
[----:B------:R-:W-:Y:S05]  /*ef20*/  BRA `(.L_x_29917) ;  /* 0x0000000800fc7947 */ /* 0x000fea0003800000 */
.L_x_29921:
[----:B------:R-:W2:Y:S02]  /*ef30*/  LDG.E.U16 R0, desc[UR36][R2.64] ;  /* 0x0000002402007981 */ /* 0x000ea4000c1e1500 */
[----:B--2---:R-:W-:-:S05]  /*ef40*/  HADD2.F32 R0, -RZ, R0.H0_H0 ;  /* 0x20000000ff007230 */ /* 0x004fca0000004100 */
[----:B------:R-:W-:-:S04]  /*ef50*/  FMUL.FTZ R0, R0, 1 ;  /* 0x3f80000000007820 */ /* 0x000fc80000410000 */
[----:B------:R0:W1:Y:S01]  /*ef60*/  F2F.F64.F32 R18, R0 ;  /* 0x0000000000127310 */ /* 0x0000620000201800 */
[----:B------:R-:W-:Y:S05]  /*ef70*/  BRA `(.L_x_29917) ;  /* 0x0000000800e87947 */ /* 0x000fea0003800000 */
.L_x_29920:
        /* <DEDUP_REMOVED lines=8> */
[----:B------:R-:W3:Y:S01]  /*f000*/  F2F.F64.F32 R18, R18 ;  /* 0x0000001200127310 */ /* 0x000ee20000201800 */
[----:B------:R-:W-:Y:S05]  /*f010*/  BRA `(.L_x_29917) ;  /* 0x0000000800c07947 */ /* 0x000fea0003800000 */
.L_x_29923:
[----:B------:R-:W2:Y:S02]  /*f020*/  LDG.E.U16 R2, desc[UR36][R2.64] ;  /* 0x0000002402027981 */ /* 0x000ea4000c1e1500 */
[----:B--2---:R-:W-:-:S05]  /*f030*/  HADD2.F32 R0, -RZ, R2.H0_H0 ;  /* 0x20000002ff007230 */ /* 0x004fca0000004100 */
[----:B------:R-:W-:-:S04]  /*f040*/  FMUL.FTZ R0, R0, 1 ;  /* 0x3f80000000007820 */ /* 0x000fc80000410000 */
[----:B------:R4:W0:Y:S01]  /*f050*/  F2F.F64.F32 R18, R0 ;  /* 0x0000000000127310 */ /* 0x0008220000201800 */
[----:B------:R-:W-:Y:S05]  /*f060*/  BRA `(.L_x_29917) ;  /* 0x0000000800ac7947 */ /* 0x000fea0003800000 */
.L_x_29922:
[----:B------:R0:W5:Y:S01]  /*f070*/  LDG.E.64 R18, desc[UR36][R2.64] ;  /* 0x0000002402127981 */ /* 0x000162000c1e1b00 */
[----:B------:R-:W-:Y:S05]  /*f080*/  BRA `(.L_x_29917) ;  /* 0x0000000800a47947 */ /* 0x000fea0003800000 */
.L_x_29912:
        /* <DEDUP_REMOVED lines=13> */
.L_x_29926:
[----:B------:R0:W5:Y:S01]  /*f160*/  LDG.E.64 R18, desc[UR36][R2.64] ;  /* 0x0000002402127981 */ /* 0x000162000c1e1b00 */
[----:B------:R-:W-:Y:S05]  /*f170*/  BRA `(.L_x_29917) ;  /* 0x0000000800687947 */ /* 0x000fea0003800000 */
.L_x_29925:
        /* <DEDUP_REMOVED lines=27> */
.L_x_29928:
        /* <DEDUP_REMOVED lines=14> */
.L_x_29927:
[----:B------:R-:W2:Y:S02]  /*f410*/  LDG.E.U16 R0, desc[UR36][R2.64] ;  /* 0x0000002402007981 */ /* 0x000ea4000c1e1500 */
[----:B--2---:R-:W-:-:S05]  /*f420*/  SHF.L.U32 R0, R0, 0x10, RZ ;  /* 0x0000001000007819 */ /* 0x004fca00000006ff */
[----:B------:R-:W-:-:S04]  /*f430*/  FMUL.FTZ R0, R0, 1 ;  /* 0x3f80000000007820 */ /* 0x000fc80000410000 */
[----:B------:R0:W1:Y:S01]  /*f440*/  F2F.F64.F32 R18, R0 ;  /* 0x0000000000127310 */ /* 0x0000620000201800 */
[----:B------:R-:W-:Y:S05]  /*f450*/  BRA `(.L_x_29917) ;  /* 0x0000000400b07947 */ /* 0x000fea0003800000 */
.L_x_29924:
        /* <DEDUP_REMOVED lines=11> */
.L_x_29931:
        /* <DEDUP_REMOVED lines=21> */
.L_x_29933:
[----:B------:R-:W-:Y:S05]  /*f660*/  BSYNC.RECONVERGENT B0 ;  /* 0x0000000000007941 */ /* 0x000fea0003800200 */
.L_x_29932:
[----:B------:R-:W-:Y:S01]  /*f670*/  IMAD.SHL.U32 R0, R0, 0x100000, RZ ;  /* 0x0010000000007824 */ /* 0x000fe200078e00ff */
[----:B------:R-:W-:-:S04]  /*f680*/  LEA R2, R2, 0x3b800000, 0x17 ;  /* 0x3b80000002027811 */ /* 0x000fc800078eb8ff */
[----:B------:R-:W-:-:S05]  /*f690*/  LOP3.LUT R0, R2, R0, R7, 0xfe, !PT ;  /* 0x0000000002007212 */ /* 0x000fca00078efe07 */
[----:B------:R-:W-:-:S04]  /*f6a0*/  FMUL.FTZ R0, R0, 1 ;  /* 0x3f80000000007820 */ /* 0x000fc80000410000 */
[----:B------:R0:W1:Y:S01]  /*f6b0*/  F2F.F64.F32 R18, R0 ;  /* 0x0000000000127310 */ /* 0x0000620000201800 */
[----:B------:R-:W-:Y:S05]  /*f6c0*/  BRA `(.L_x_29917) ;  /* 0x0000000400147947 */ /* 0x000fea0003800000 */
.L_x_29930:
        /* <DEDUP_REMOVED lines=21> */
.L_x_29935:
[----:B------:R-:W-:Y:S05]  /*f820*/  BSYNC.RECONVERGENT B0 ;  /* 0x0000000000007941 */ /* 0x000fea0003800200 */
.L_x_29934:
[----:B------:R-:W-:Y:S02]  /*f830*/  SHF.L.U32 R0, R0, 0x15, RZ ;  /* 0x0000001500007819 */ /* 0x000fe400000006ff */
[----:B------:R-:W-:-:S04]  /*f840*/  LEA R2, R2, 0x37800000, 0x17 ;  /* 0x3780000002027811 */ /* 0x000fc800078eb8ff */
[----:B------:R-:W-:-:S05]  /*f850*/  LOP3.LUT R0, R2, R0, R7, 0xfe, !PT ;  /* 0x0000000002007212 */ /* 0x000fca00078efe07 */
[----:B------:R-:W-:-:S04]  /*f860*/  FMUL.FTZ R0, R0, 1 ;  /* 0x3f80000000007820 */ /* 0x000fc80000410000 */
[----:B------:R0:W1:Y:S01]  /*f870*/  F2F.F64.F32 R18, R0 ;  /* 0x0000000000127310 */ /* 0x0000620000201800 */
[----:B------:R-:W-:Y:S05]  /*f880*/  BRA `(.L_x_29917) ;  /* 0x0000000000a47947 */ /* 0x000fea0003800000 */
.L_x_29929:
        /* <DEDUP_REMOVED lines=18> */
.L_x_29916:
        /* <DEDUP_REMOVED lines=16> */
.L_x_29938:
[----:B------:R-:W-:Y:S01]  /*fab0*/  CS2R R18, SRZ ;  /* 0x0000000000127805 */ /* 0x000fe2000001ff00 */
[----:B------:R-:W-:Y:S06]  /*fac0*/  BRA `(.L_x_29917) ;  /* 0x0000000000147947 */ /* 0x000fec0003800000 */
.L_x_29937:
[----:B------:R-:W2:Y:S02]  /*fad0*/  LDG.E.64 R18, desc[UR36][R2.64] ;  /* 0x0000002402127981 */ /* 0x000ea4000c1e1b00 */
[----:B--2---:R-:W0:Y:S01]  /*fae0*/  I2F.F64.U64 R18, R18 ;  /* 0x0000001200127312 */ /* 0x004e220000301800 */
[----:B------:R-:W-:Y:S05]  /*faf0*/  BRA `(.L_x_29917) ;  /* 0x0000000000087947 */ /* 0x000fea0003800000 */
.L_x_29936:
[----:B------:R-:W2:Y:S02]  /*fb00*/  LDG.E R2, desc[UR36][R2.64] ;  /* 0x0000002402027981 */ /* 0x000ea4000c1e1900 */
[----:B--2---:R0:W1:Y:S02]  /*fb10*/  I2F.F64.U32 R18, R2 ;  /* 0x0000000200127312 */ /* 0x0040640000201800 */
.L_x_29917:
[----:B------:R-:W-:Y:S05]  /*fb20*/  BSYNC.RECONVERGENT B6 ;  /* 0x0000000000067941 */ /* 0x000fea0003800200 */
.L_x_29911:
[----:B------:R-:W4:Y:S01]  /*fb30*/  LDCU.64 UR6, c[0x0][0x5f8] ;  /* 0x0000bf00ff0677ac */ /* 0x000f220008000a00 */
[----:B------:R-:W-:Y:S01]  /*fb40*/  BSSY.RECONVERGENT B6, `(.L_x_29939) ;  /* 0x00000ec000067945 */ /* 0x000fe20003800200 */
        /* <DEDUP_REMOVED lines=16> */
.L_x_29943:
[----:B------:R-:W0:Y:S02]  /*fc50*/  LDG.E.U8 R4, desc[UR36][R22.64] ;  /* 0x0000002416047981 */ /* 0x000e24000c1e1100 */
[----:B0-----:R-:W4:Y:S01]  /*fc60*/  I2F.F64.U16 R4, R4 ;  /* 0x0000000400047312 */ /* 0x001f220000101800 */
[----:B------:R-:W-:Y:S05]  /*fc70*/  BRA `(.L_x_29945) ;  /* 0x0000000c00607947 */ /* 0x000fea0003800000 */
.L_x_29942:
[----:B------:R-:W-:-:S09]  /*fc80*/  UISETP.NE.AND UP0, UPT, UR4, 0x2, UPT ;  /* 0x000000020400788c */ /* 0x000fd2000bf05270 */
[----:B------:R-:W-:Y:S05]  /*fc90*/  BRA.U !UP0, `(.L_x_29946) ;  /* 0x0000000108287547 */ /* 0x000fea000b800000 */
[----:B------:R-:W-:-:S09]  /*fca0*/  UISETP.NE.AND UP0, UPT, UR4, 0x3, UPT ;  /* 0x000000030400788c */ /* 0x000fd2000bf05270 */
[----:B------:R-:W-:Y:S05]  /*fcb0*/  BRA.U !UP0, `(.L_x_29947) ;  /* 0x0000000108147547 */ /* 0x000fea000b800000 */
[----:B------:R-:W-:-:S09]  /*fcc0*/  UISETP.NE.AND UP0, UPT, UR4, 0x4, UPT ;  /* 0x000000040400788c */ /* 0x000fd2000bf05270 */
[----:B------:R-:W-:Y:S05]  /*fcd0*/  BRA.U UP0, `(.L_x_29944) ;  /* 0x0000000900ec7547 */ /* 0x000fea000b800000 */
[----:B0-----:R-:W4:Y:S02]  /*fce0*/  LDG.E.64 R4, desc[UR36][R22.64] ;  /* 0x0000002416047981 */ /* 0x001f24000c1e1b00 */
[----:B----4-:R-:W0:Y:S01]  /*fcf0*/  I2F.F64.S64 R4, R4 ;  /* 0x0000000400047312 */ /* 0x010e220000301c00 */
[----:B------:R-:W-:Y:S05]  /*fd00*/  BRA `(.L_x_29945) ;  /* 0x0000000c003c7947 */ /* 0x000fea0003800000 */
.L_x_29947:
[----:B------:R-:W0:Y:S02]  /*fd10*/  LDG.E R4, desc[UR36][R22.64] ;  /* 0x0000002416047981 */ /* 0x000e24000c1e1900 */
[----:B0-----:R-:W0:Y:S01]  /*fd20*/  I2F.F64 R4, R4 ;  /* 0x0000000400047312 */ /* 0x001e220000201c00 */
[----:B------:R-:W-:Y:S05]  /*fd30*/  BRA `(.L_x_29945) ;  /* 0x0000000c00307947 */ /* 0x000fea0003800000 */
.L_x_29946:
[----:B------:R-:W0:Y:S02]  /*fd40*/  LDG.E.U16 R4, desc[UR36][R22.64] ;  /* 0x0000002416047981 */ /* 0x000e24000c1e1500 */
[----:B0-----:R-:W0:Y:S01]  /*fd50*/  I2F.F64.S16 R4, R4 ;  /* 0x0000000400047312 */ /* 0x001e220000101c00 */
[----:B------:R-:W-:Y:S05]  /*fd60*/  BRA `(.L_x_29945) ;  /* 0x0000000c00247947 */ /* 0x000fea0003800000 */
.L_x_29941:
[----:B------:R-:W-:-:S09]  /*fd70*/  UISETP.GT.AND UP0, UPT, UR4, 0x6, UPT ;  /* 0x000000060400788c */ /* 0x000fd2000bf04270 */
[----:B------:R-:W-:Y:S05]  /*fd80*/  BRA.U UP0, `(.L_x_29948) ;  /* 0x0000000100347547 */ /* 0x000fea000b800000 */
[----:B------:R-:W-:-:S09]  /*fd90*/  UISETP.NE.AND UP0, UPT, UR4, 0x5, UPT ;  /* 0x000000050400788c */ /* 0x000fd2000bf05270 */
[----:B------:R-:W-:Y:S05]  /*fda0*/  BRA.U !UP0, `(.L_x_29949) ;  /* 0x0000000108187547 */ /* 0x000fea000b800000 */
[----:B------:R-:W-:-:S09]  /*fdb0*/  UISETP.NE.AND UP0, UPT, UR4, 0x6, UPT ;  /* 0x000000060400788c */ /* 0x000fd2000bf05270 */
[----:B------:R-:W-:Y:S05]  /*fdc0*/  BRA.U UP0, `(.L_x_29944) ;  /* 0x0000000900b07547 */ /* 0x000fea000b800000 */
[----:B------:R-:W4:Y:S02]  /*fdd0*/  LDG.E R4, desc[UR36][R22.64] ;  /* 0x0000002416047981 */ /* 0x000f24000c1e1900 */
[----:B----4-:R-:W-:-:S06]  /*fde0*/  FMUL.FTZ R4, R4, 1 ;  /* 0x3f80000004047820 */ /* 0x010fcc0000410000 */
[----:B0-----:R-:W0:Y:S01]  /*fdf0*/  F2F.F64.F32 R4, R4 ;  /* 0x0000000400047310 */ /* 0x001e220000201800 */
[----:B------:R-:W-:Y:S05]  /*fe00*/  BRA `(.L_x_29945) ;  /* 0x0000000800fc7947 */ /* 0x000fea0003800000 */
.L_x_29949:
[----:B0-----:R-:W4:Y:S02]  /*fe10*/  LDG.E.U16 R0, desc[UR36][R22.64] ;  /* 0x0000002416007981 */ /* 0x001f24000c1e1500 */
[----:B----4-:R-:W-:-:S05]  /*fe20*/  HADD2.F32 R0, -RZ, R0.H0_H0 ;  /* 0x20000000ff007230 */ /* 0x010fca0000004100 */
[----:B------:R-:W-:-:S04]  /*fe30*/  FMUL.FTZ R0, R0, 1 ;  /* 0x3f80000000007820 */ /* 0x000fc80000410000 */
[----:B------:R0:W4:Y:S01]  /*fe40*/  F2F.F64.F32 R4, R0 ;  /* 0x0000000000047310 */ /* 0x0001220000201800 */
[----:B------:R-:W-:Y:S05]  /*fe50*/  BRA `(.L_x_29945) ;  /* 0x0000000800e87947 */ /* 0x000fea0003800000 */
.L_x_29948:
[----:B------:R-:W-:-:S09]  /*fe60*/  UISETP.NE.AND UP0, UPT, UR4, 0x7, UPT ;  /* 0x000000070400788c */ /* 0x000fd2000bf05270 */
[----:B------:R-:W-:Y:S05]  /*fe70*/  BRA.U !UP0, `(.L_x_29950) ;  /* 0x0000000108347547 */ /* 0x000fea000b800000 */
        /* <DEDUP_REMOVED lines=8> */
.L_x_29951:
[----:B------:R-:W0:Y:S02]  /*ff00*/  LDG.E.U16 R22, desc[UR36][R22.64] ;  /* 0x0000002416167981 */ /* 0x000e24000c1e1500 */
[----:B0-----:R-:W-:-:S05]  /*ff10*/  HADD2.F32 R0, -RZ, R22.H0_H0 ;  /* 0x20000016ff007230 */ /* 0x001fca0000004100 */
[----:B------:R-:W-:-:S04]  /*ff20*/  FMUL.FTZ R0, R0, 1 ;  /* 0x3f80000000007820 */ /* 0x000fc80000410000 */
[----:B------:R0:W4:Y:S01]  /*ff30*/  F2F.F64.F32 R4, R0 ;  /* 0x0000000000047310 */ /* 0x0001220000201800 */
[----:B------:R-:W-:Y:S05]  /*ff40*/  BRA `(.L_x_29945) ;  /* 0x0000000800ac7947 */ /* 0x000fea0003800000 */
.L_x_29950:
[----:B0-----:R0:W5:Y:S01]  /*ff50*/  LDG.E.64 R4, desc[UR36][R22.64] ;  /* 0x0000002416047981 */ /* 0x001162000c1e1b00 */
[----:B------:R-:W-:Y:S05]  /*ff60*/  BRA `(.L_x_29945) ;  /* 0x0000000800a47947 */ /* 0x000fea0003800000 */
.L_x_29940:
        /* <DEDUP_REMOVED lines=9> */
[----:B------:R-:W-:Y:S01]  /*10000*/  HFMA2 R4, -RZ, RZ, 0, 0 ;  /* 0x00000000ff047431 */ /* 0x000fe200000001ff */
[----:B----4-:R-:W-:-:S04]  /*10010*/  ISETP.NE.AND P0, PT, R22, RZ, PT ;  /* 0x000000ff1600720c */ /* 0x010fc80003f05270 */
[----:B0-----:R-:W-:Y:S01]  /*10020*/  FSEL R5, RZ, 1.875, !P0 ;  /* 0x3ff00000ff057808 */ /* 0x001fe20004000000 */
[----:B------:R-:W-:Y:S08]  /*10030*/  BRA `(.L_x_29945) ;  /* 0x0000000800707947 */ /* 0x000ff00003800000 */
.L_x_29954:
[----:B0-----:R0:W5:Y:S01]  /*10040*/  LDG.E.64 R4, desc[UR36][R22.64] ;  /* 0x0000002416047981 */ /* 0x001162000c1e1b00 */
[----:B------:R-:W-:Y:S05]  /*10050*/  BRA `(.L_x_29945) ;  /* 0x0000000800687947 */ /* 0x000fea0003800000 */
.L_x_29953:
[----:B------:R-:W-:-:S09]  /*10060*/  UISETP.NE.AND UP0, UPT, UR4, 0xf, UPT ;  /* 0x0000000f0400788c */ /* 0x000fd2000bf05270 */
[----:B------:R-:W-:Y:S05]  /*10070*/  BRA.U !UP0, `(.L_x_29955) ;  /* 0x00000001089c7547 */ /* 0x000fea000b800000 */
[----:B------:R-:W-:-:S09]  /*10080*/  UISETP.NE.AND UP0, UPT, UR4, 0x17, UPT ;  /* 0x000000170400788c */ /* 0x000fd2000bf05270 */
[----:B------:R-:W-:Y:S05]  /*10090*/  BRA.U !UP0, `(.L_x_29956) ;  /* 0x00000001085c7547 */ /* 0x000fea000b800000 */
[----:B------:R-:W-:-:S09]  /*100a0*/  UISETP.NE.AND UP0, UPT, UR4, 0x18, UPT ;  /* 0x000000180400788c */ /* 0x000fd2000bf05270 */
[----:B------:R-:W-:Y:S05]  /*100b0*/  BRA.U UP0, `(.L_x_29944) ;  /* 0x0000000500f47547 */ /* 0x000fea000b800000 */
[----:B0-----:R-:W4:Y:S01]  /*100c0*/  LDG.E.U8 R0, desc[UR36][R22.64] ;  /* 0x0000002416007981 */ /* 0x001f22000c1e1100 */
[----:B------:R-:W-:Y:S01]  /*100d0*/  MOV R4, 0x1f ;  /* 0x0000001f00047802 */ /* 0x000fe20000000f00 */
[----:B----4-:R-:W-:-:S05]  /*100e0*/  IMAD.SHL.U32 R0, R0, 0x1000000, RZ ;  /* 0x0100000000007824 */ /* 0x010fca00078e00ff */
        /* <DEDUP_REMOVED lines=16> */
[----:B------:R0:W4:Y:S01]  /*101f0*/  F2F.F64.F32 R4, R3 ;  /* 0x0000000300047310 */ /* 0x0001220000201800 */
[----:B------:R-:W-:Y:S05]  /*10200*/  BRA `(.L_x_29945) ;  /* 0x0000000400fc7947 */ /* 0x000fea0003800000 */
.L_x_29956:
[----:B0-----:R-:W4:Y:S02]  /*10210*/  LDG.E.U8 R3, desc[UR36][R22.64] ;  /* 0x0000002416037981 */ /* 0x001f24000c1e1100 */
[C---:B----4-:R-:W-:Y:S01]  /*10220*/  SHF.L.U32 R0, R3.reuse, 0x19, RZ ;  /* 0x0000001903007819 */ /* 0x050fe200000006ff */
        /* <DEDUP_REMOVED lines=10> */
[----:B------:R0:W4:Y:S01]  /*102d0*/  F2F.F64.F32 R4, R0 ;  /* 0x0000000000047310 */ /* 0x0001220000201800 */
[----:B------:R-:W-:Y:S05]  /*102e0*/  BRA `(.L_x_29945) ;  /* 0x0000000400c47947 */ /* 0x000fea0003800000 */
.L_x_29955:
[----:B0-----:R-:W4:Y:S02]  /*102f0*/  LDG.E.U16 R0, desc[UR36][R22.64] ;  /* 0x0000002416007981 */ /* 0x001f24000c1e1500 */
[----:B----4-:R-:W-:-:S05]  /*10300*/  SHF.L.U32 R0, R0, 0x10, RZ ;  /* 0x0000001000007819 */ /* 0x010fca00000006ff */
[----:B------:R-:W-:-:S04]  /*10310*/  FMUL.FTZ R0, R0, 1 ;  /* 0x3f80000000007820 */ /* 0x000fc80000410000 */
[----:B------:R0:W4:Y:S01]  /*10320*/  F2F.F64.F32 R4, R0 ;  /* 0x0000000000047310 */ /* 0x0001220000201800 */
[----:B------:R-:W-:Y:S05]  /*10330*/  BRA `(.L_x_29945) ;  /* 0x0000000400b07947 */ /* 0x000fea0003800000 */
.L_x_29952:
        /* <DEDUP_REMOVED lines=11> */
.L_x_29959:
[----:B------:R-:W4:Y:S01]  /*103f0*/  LDG.E.U8 R22, desc[UR36][R22.64] ;  /* 0x0000002416167981 */ /* 0x000f22000c1e1100 */
[----:B0-----:R-:W-:Y:S02]  /*10400*/  CS2R R4, SRZ ;  /* 0x0000000000047805 */ /* 0x001fe4000001ff00 */
[----:B----4-:R-:W-:-:S13]  /*10410*/  ISETP.NE.AND P0, PT, R22, RZ, PT ;  /* 0x000000ff1600720c */ /* 0x010fda0003f05270 */
        /* <DEDUP_REMOVED lines=18> */
.L_x_29961:
[----:B------:R-:W-:Y:S05]  /*10540*/  BSYNC.RECONVERGENT B0 ;  /* 0x0000000000007941 */ /* 0x000fea0003800200 */
.L_x_29960:
[----:B------:R-:W-:Y:S01]  /*10550*/  IMAD.SHL.U32 R0, R0, 0x100000, RZ ;  /* 0x0010000000007824 */ /* 0x000fe200078e00ff */
[----:B------:R-:W-:-:S04]  /*10560*/  LEA R2, R2, 0x3b800000, 0x17 ;  /* 0x3b80000002027811 */ /* 0x000fc800078eb8ff */
[----:B------:R-:W-:-:S05]  /*10570*/  LOP3.LUT R0, R2, R0, R7, 0xfe, !PT ;  /* 0x0000000002007212 */ /* 0x000fca00078efe07 */
[----:B------:R-:W-:-:S04]  /*10580*/  FMUL.FTZ R0, R0, 1 ;  /* 0x3f80000000007820 */ /* 0x000fc80000410000 */
[----:B------:R0:W4:Y:S01]  /*10590*/  F2F.F64.F32 R4, R0 ;  /* 0x0000000000047310 */ /* 0x0001220000201800 */
[----:B------:R-:W-:Y:S05]  /*105a0*/  BRA `(.L_x_29945) ;  /* 0x0000000400147947 */ /* 0x000fea0003800000 */
.L_x_29958:
[----:B------:R-:W4:Y:S01]  /*105b0*/  LDG.E.U8 R22, desc[UR36][R22.64] ;  /* 0x0000002416167981 */ /* 0x000f22000c1e1100 */
[----:B0-----:R-:W-:Y:S02]  /*105c0*/  CS2R R4, SRZ ;  /* 0x0000000000047805 */ /* 0x001fe4000001ff00 */
[----:B----4-:R-:W-:-:S13]  /*105d0*/  ISETP.NE.AND P0, PT, R22, RZ, PT ;  /* 0x000000ff1600720c */ /* 0x010fda0003f05270 */
        /* <DEDUP_REMOVED lines=18> */
.L_x_29963:
[----:B------:R-:W-:Y:S05]  /*10700*/  BSYNC.RECONVERGENT B0 ;  /* 0x0000000000007941 */ /* 0x000fea0003800200 */
.L_x_29962:
[----:B------:R-:W-:Y:S02]  /*10710*/  SHF.L.U32 R0, R0, 0x15, RZ ;  /* 0x0000001500007819 */ /* 0x000fe400000006ff */
[----:B------:R-:W-:-:S04]  /*10720*/  LEA R2, R2, 0x37800000, 0x17 ;  /* 0x3780000002027811 */ /* 0x000fc800078eb8ff */
[----:B------:R-:W-:-:S05]  /*10730*/  LOP3.LUT R0, R2, R0, R7, 0xfe, !PT ;  /* 0x0000000002007212 */ /* 0x000fca00078efe07 */
[----:B------:R-:W-:-:S04]  /*10740*/  FMUL.FTZ R0, R0, 1 ;  /* 0x3f80000000007820 */ /* 0x000fc80000410000 */
[----:B------:R0:W4:Y:S01]  /*10750*/  F2F.F64.F32 R4, R0 ;  /* 0x0000000000047310 */ /* 0x0001220000201800 */
[----:B------:R-:W-:Y:S05]  /*10760*/  BRA `(.L_x_29945) ;  /* 0x0000000000a47947 */ /* 0x000fea0003800000 */
.L_x_29957:
[----:B------:R-:W-:-:S09]  /*10770*/  UISETP.NE.AND UP0, UPT, UR4, 0x1c, UPT ;  /* 0x0000001c0400788c */ /* 0x000fd2000bf05270 */
[----:B------:R-:W-:Y:S05]  /*10780*/  BRA.U !UP0, `(.L_x_29964) ;  /* 0x0000000108947547 */ /* 0x000fea000b800000 */
[----:B------:R-:W-:-:S09]  /*10790*/  UISETP.NE.AND UP0, UPT, UR4, 0x1d, UPT ;  /* 0x0000001d0400788c */ /* 0x000fd2000bf05270 */
[----:B------:R-:W-:Y:S05]  /*107a0*/  BRA.U !UP0, `(.L_x_29965) ;  /* 0x0000000108807547 */ /* 0x000fea000b800000 */
[----:B------:R-:W-:-:S09]  /*107b0*/  UISETP.NE.AND UP0, UPT, UR4, 0x2c, UPT ;  /* 0x0000002c0400788c */ /* 0x000fd2000bf05270 */
[----:B------:R-:W-:Y:S05]  /*107c0*/  BRA.U UP0, `(.L_x_29944) ;  /* 0x0000000100307547 */ /* 0x000fea000b800000 */
[----:B0-----:R-:W4:Y:S01]  /*107d0*/  LDG.E.U8 R0, desc[UR36][R22.64] ;  /* 0x0000002416007981 */ /* 0x001f22000c1e1100 */
[----:B------:R-:W-:Y:S02]  /*107e0*/  HFMA2 R5, -RZ, RZ, 0.5, 0 ;  /* 0x38000000ff057431 */ /* 0x000fe400000001ff */
[----:B------:R-:W-:Y:S01]  /*107f0*/  IMAD.MOV.U32 R4, RZ, RZ, 0x0 ;  /* 0x00000000ff047424 */ /* 0x000fe200078e00ff */
[----:B----4-:R-:W-:-:S13]  /*10800*/  ISETP.NE.AND P0, PT, R0, RZ, PT ;  /* 0x000000ff0000720c */ /* 0x010fda0003f05270 */
[----:B------:R-:W-:Y:S05]  /*10810*/  @!P0 BRA `(.L_x_29945) ;  /* 0x0000000000788947 */ /* 0x000fea0003800000 */
[----:B------:R-:W-:-:S13]  /*10820*/  ISETP.NE.AND P0, PT, R0, 0xff, PT ;  /* 0x000000ff0000780c */ /* 0x000fda0003f05270 */
[----:B------:R-:W-:Y:S01]  /*10830*/  @P0 IMAD.SHL.U32 R0, R0, 0x800000, RZ ;  /* 0x0080000000000824 */ /* 0x000fe200078e00ff */
[----:B------:R-:W-:Y:S01]  /*10840*/  @!P0 MOV R4, 0x20000000 ;  /* 0x2000000000048802 */ /* 0x000fe20000000f00 */
[----:B------:R-:W-:Y:S02]  /*10850*/  @!P0 IMAD.MOV.U32 R5, RZ, RZ, 0x7ff80000 ;  /* 0x7ff80000ff058424 */ /* 0x000fe400078e00ff */
[----:B------:R-:W-:-:S04]  /*10860*/  @P0 FMUL.FTZ R0, R0, 1 ;  /* 0x3f80000000000820 */ /* 0x000fc80000410000 */
[----:B------:R0:W4:Y:S01]  /*10870*/  @P0 F2F.F64.F32 R4, R0 ;  /* 0x0000000000040310 */ /* 0x0001220000201800 */
[----:B------:R-:W-:Y:S05]  /*10880*/  BRA `(.L_x_29945) ;  /* 0x00000000005c7947 */ /* 0x000fea0003800000 */
.L_x_29944:
[----:B0-----:R-:W-:Y:S01]  /*10890*/  MOV R2, 0x0 ;  /* 0x0000000000027802 */ /* 0x001fe20000000f00 */
[----:B------:R-:W0:Y:S01]  /*108a0*/  LDCU.64 UR4, c[0x4][0x188] ;  /* 0x01003100ff0477ac */ /* 0x000e220008000a00 */
[----:B------:R-:W-:Y:S02]  /*108b0*/  HFMA2 R8, -RZ, RZ, 0, 4.64916229248046875e-06 ;  /* 0x0000004eff087431 */ /* 0x000fe400000001ff */
[----:B------:R-:W-:Y:S01]  /*108c0*/  IMAD.MOV.U32 R12, RZ, RZ, 0x1 ;  /* 0x00000001ff0c7424 */ /* 0x000fe200078e00ff */
[----:B------:R-:W-:Y:S01]  /*108d0*/  MOV R13, RZ ;  /* 0x000000ff000d7202 */ /* 0x000fe20000000f00 */
[----:B------:R-:W4:Y:S01]  /*108e0*/  LDCU.64 UR6, c[0x4][0x190] ;  /* 0x01003200ff0677ac */ /* 0x000f220008000a00 */
[----:B------:R-:W1:Y:S01]  /*108f0*/  LDC.64 R2, c[0x4][R2] ;  /* 0x0100000002027b82 */ /* 0x000e620000000a00 */
[----:B------:R-:W2:Y:S01]  /*10900*/  LDCU.64 UR8, c[0x4][0x8] ;  /* 0x01000100ff0877ac */ /* 0x000ea20008000a00 */
[----:B0-----:R-:W-:Y:S01]  /*10910*/  MOV R4, UR4 ;  /* 0x0000000400047c02 */ /* 0x001fe20008000f00 */
[----:B------:R-:W-:Y:S01]  /*10920*/  IMAD.U32 R5, RZ, RZ, UR5 ;  /* 0x00000005ff057e24 */ /* 0x000fe2000f8e00ff */
[----:B----4-:R-:W-:Y:S01]  /*10930*/  MOV R6, UR6 ;  /* 0x0000000600067c02 */ /* 0x010fe20008000f00 */
[----:B------:R-:W-:Y:S01]  /*10940*/  IMAD.U32 R7, RZ, RZ, UR7 ;  /* 0x00000007ff077e24 */ /* 0x000fe2000f8e00ff */
[----:B--2---:R-:W-:Y:S01]  /*10950*/  MOV R10, UR8 ;  /* 0x00000008000a7c02 */ /* 0x004fe20008000f00 */
[----:B------:R-:W-:-:S07]  /*10960*/  IMAD.U32 R11, RZ, RZ, UR9 ;  /* 0x00000009ff0b7e24 */ /* 0x000fce000f8e00ff */
[----:B------:R-:W-:-:S07]  /*10970*/  LEPC R20, `(.L_x_29966) ;  /* 0x000000001014794e */ /* 0x000fce0000000000 */
[----:B-1-3-5:R-:W-:Y:S05]  /*10980*/  CALL.ABS.NOINC R2 ;  /* 0x0000000002007343 */ /* 0x02afea0003c00000 */
.L_x_29966:
[----:B------:R-:W-:Y:S01]  /*10990*/  CS2R R4, SRZ ;  /* 0x0000000000047805 */ /* 0x000fe2000001ff00 */
[----:B------:R-:W-:Y:S06]  /*109a0*/  BRA `(.L_x_29945) ;  /* 0x0000000000147947 */ /* 0x000fec0003800000 */
.L_x_29965:
[----:B0-----:R-:W4:Y:S02]  /*109b0*/  LDG.E.64 R4, desc[UR36][R22.64] ;  /* 0x0000002416047981 */ /* 0x001f24000c1e1b00 */
[----:B----4-:R-:W0:Y:S01]  /*109c0*/  I2F.F64.U64 R4, R4 ;  /* 0x0000000400047312 */ /* 0x010e220000301800 */
[----:B------:R-:W-:Y:S05]  /*109d0*/  BRA `(.L_x_29945) ;  /* 0x0000000000087947 */ /* 0x000fea0003800000 */
.L_x_29964:
[----:B------:R-:W0:Y:S02]  /*109e0*/  LDG.E R4, desc[UR36][R22.64] ;  /* 0x0000002416047981 */ /* 0x000e24000c1e1900 */
[----:B0-----:R-:W0:Y:S02]  /*109f0*/  I2F.F64.U32 R4, R4 ;  /* 0x0000000400047312 */ /* 0x001e240000201800 */
.L_x_29945:
[----:B------:R-:W-:Y:S05]  /*10a00*/  BSYNC.RECONVERGENT B6 ;  /* 0x0000000000067941 */ /* 0x000fea0003800200 */
.L_x_29939:
[----:B0---45:R-:W-:Y:S01]  /*10a10*/  DSETP.NAN.AND P0, PT, R4, R4, PT ;  /* 0x000000040400722a */ /* 0x031fe20003f08000 */
[----:B------:R-:W-:Y:S05]  /*10a20*/  BSSY.RECONVERGENT B0, `(.L_x_29967) ;  /* 0x000001d000007945 */ /* 0x000fea0003800200 */
[----:B-123--:R-:W-:-:S14]  /*10a30*/  DSETP.NAN.OR P0, PT, R18, R18, P0 ;  /* 0x000000121200722a */ /* 0x00efdc0000708400 */
        /* <DEDUP_REMOVED lines=23> */
.L_x_29970:
[----:B------:R-:W-:Y:S01]  /*10bb0*/  LOP3.LUT R5, RZ, 0x80000000, R5, 0xb8, !PT ;  /* 0x80000000ff057812 */ /* 0x000fe200078eb805 */
[----:B------:R-:W-:Y:S01]  /*10bc0*/  IMAD.MOV.U32 R4, RZ, RZ, 0x1 ;  /* 0x00000001ff047424 */ /* 0x000fe200078e00ff */
[----:B------:R-:W-:Y:S06]  /*10bd0*/  BRA `(.L_x_29969) ;  /* 0x0000000000047947 */ /* 0x000fec0003800000 */
.L_x_29968:
[----:B------:R-:W-:-:S11]  /*10be0*/  DADD R4, R4, R18 ;  /* 0x0000000004047229 */ /* 0x000fd60000000012 */
.L_x_29969:
[----:B------:R-:W-:Y:S05]  /*10bf0*/  BSYNC.RECONVERGENT B0 ;  /* 0x0000000000007941 */ /* 0x000fea0003800200 */
.L_x_29967:
        /* <DEDUP_REMOVED lines=14> */
.L_x_29974:
[----:B------:R-:W0:Y:S02]  /*10ce0*/  F2I.S64.F64.TRUNC R4, R4 ;  /* 0x0000000400047311 */ /* 0x000e24000030d900 */
[----:B0-----:R-:W-:-:S05]  /*10cf0*/  MOV R3, R4 ;  /* 0x0000000400037202 */ /* 0x001fca0000000f00 */
[----:B------:R-:W-:Y:S01]  /*10d00*/  STG.E.U8 desc[UR36][R16.64], R3 ;  /* 0x0000000310007986 */ /* 0x000fe2000c101124 */
[----:B------:R-:W-:Y:S05]  /*10d10*/  EXIT ;  /* 0x000000000000794d */ /* 0x000fea0003800000 */
.L_x_29973:
        /* <DEDUP_REMOVED lines=9> */
.L_x_29977:
[----:B------:R-:W0:Y:S02]  /*10db0*/  F2I.F64.TRUNC R5, R4 ;  /* 0x0000000400057311 */ /* 0x000e24000030d100 */
[----:B0-----:R-:W-:Y:S01]  /*10dc0*/  STG.E desc[UR36][R16.64], R5 ;  /* 0x0000000510007986 */ /* 0x001fe2000c101924 */
[----:B------:R-:W-:Y:S05]  /*10dd0*/  EXIT ;  /* 0x000000000000794d */ /* 0x000fea0003800000 */
.L_x_29976:
[----:B------:R-:W0:Y:S02]  /*10de0*/  F2I.F64.TRUNC R5, R4 ;  /* 0x0000000400057311 */ /* 0x000e24000030d100 */
[----:B0-----:R-:W-:Y:S01]  /*10df0*/  STG.E.U16 desc[UR36][R16.64], R5 ;  /* 0x0000000510007986 */ /* 0x001fe2000c101524 */
[----:B------:R-:W-:Y:S05]  /*10e00*/  EXIT ;  /* 0x000000000000794d */ /* 0x000fea0003800000 */
.L_x_29972:
        /* <DEDUP_REMOVED lines=13> */
.L_x_29979:
        /* <DEDUP_REMOVED lines=8> */
.L_x_29978:
        /* <DEDUP_REMOVED lines=14> */
.L_x_29981:
        /* <DEDUP_REMOVED lines=9> */
.L_x_29980:
[----:B------:R-:W-:Y:S01]  /*110d0*/  STG.E.64 desc[UR36][R16.64], R4 ;  /* 0x0000000410007986 */ /* 0x000fe2000c101b24 */
[----:B------:R-:W-:Y:S05]  /*110e0*/  EXIT ;  /* 0x000000000000794d */ /* 0x000fea0003800000 */
.L_x_29971:
        /* <DEDUP_REMOVED lines=13> */
.L_x_29985:
        /* <DEDUP_REMOVED lines=21> */
.L_x_29988:
[----:B------:R-:W-:-:S04]  /*11310*/  SHF.R.U32.HI R3, RZ, 0x18, R3 ;  /* 0x00000018ff037819 */ /* 0x000fc80000011603 */
[----:B------:R-:W-:-:S04]  /*11320*/  LOP3.LUT R0, R0, 0x80, R3, 0xf8, !PT ;  /* 0x0000008000007812 */ /* 0x000fc800078ef803 */
[----:B------:R-:W-:-:S07]  /*11330*/  PRMT R8, R0, 0x7610, R8 ;  /* 0x0000761000087816 */ /* 0x000fce0000000008 */
.L_x_29987:
[----:B------:R-:W-:Y:S05]  /*11340*/  BSYNC.RECONVERGENT B0 ;  /* 0x0000000000007941 */ /* 0x000fea0003800200 */
.L_x_29986:
[----:B------:R-:W-:Y:S01]  /*11350*/  STG.E.U8 desc[UR36][R16.64], R8 ;  /* 0x0000000810007986 */ /* 0x000fe2000c101124 */
[----:B------:R-:W-:Y:S05]  /*11360*/  EXIT ;  /* 0x000000000000794d */ /* 0x000fea0003800000 */
.L_x_29984:
        /* <DEDUP_REMOVED lines=21> */
.L_x_29991:
[----:B------:R-:W-:-:S04]  /*114c0*/  SHF.R.U32.HI R3, RZ, 0x18, R3 ;  /* 0x00000018ff037819 */ /* 0x000fc80000011603 */
[----:B------:R-:W-:-:S04]  /*114d0*/  LOP3.LUT R0, R0, 0x80, R3, 0xf8, !PT ;  /* 0x0000008000007812 */ /* 0x000fc800078ef803 */
[----:B------:R-:W-:-:S07]  /*114e0*/  PRMT R8, R0, 0x7610, R8 ;  /* 0x0000761000087816 */ /* 0x000fce0000000008 */
.L_x_29990:
[----:B------:R-:W-:Y:S05]  /*114f0*/  BSYNC.RECONVERGENT B0 ;  /* 0x0000000000007941 */ /* 0x000fea0003800200 */
.L_x_29989:
[----:B------:R-:W-:Y:S01]  /*11500*/  STG.E.U8 desc[UR36][R16.64], R8 ;  /* 0x0000000810007986 */ /* 0x000fe2000c101124 */
[----:B------:R-:W-:Y:S05]  /*11510*/  EXIT ;  /* 0x000000000000794d */ /* 0x000fea0003800000 */
.L_x_29983:
        /* <DEDUP_REMOVED lines=26> */
.L_x_29993:
[----:B------:R-:W0:Y:S02]  /*116c0*/  F2I.U64.F64.TRUNC R4, R4 ;  /* 0x0000000400047311 */ /* 0x000e24000030d800 */
[----:B0-----:R-:W-:Y:S01]  /*116d0*/  STG.E.64 desc[UR36][R16.64], R4 ;  /* 0x0000000410007986 */ /* 0x001fe2000c101b24 */
[----:B------:R-:W-:Y:S05]  /*116e0*/  EXIT ;  /* 0x000000000000794d */ /* 0x000fea0003800000 */
.L_x_29992:
[----:B------:R-:W0:Y:S02]  /*116f0*/  F2I.U32.F64.TRUNC R5, R4 ;  /* 0x0000000400057311 */ /* 0x000e24000030d000 */
[----:B0-----:R-:W-:Y:S01]  /*11700*/  STG.E desc[UR36][R16.64], R5 ;  /* 0x0000000510007986 */ /* 0x001fe2000c101924 */
[----:B------:R-:W-:Y:S05]  /*11710*/  EXIT ;  /* 0x000000000000794d */ /* 0x000fea0003800000 */
.L_x_29982:
        /* <DEDUP_REMOVED lines=10> */
.L_x_29995:
[----:B------:R-:W-:-:S05]  /*117c0*/  CS2R R6, SRZ ;  /* 0x0000000000067805 */ /* 0x000fca000001ff00 */
[----:B------:R-:W-:Y:S01]  /*117d0*/  STG.E.128 desc[UR36][R16.64], R4 ;  /* 0x0000000410007986 */ /* 0x000fe2000c101d24 */
[----:B------:R-:W-:Y:S05]  /*117e0*/  EXIT ;  /* 0x000000000000794d */ /* 0x000fea0003800000 */
.L_x_29994:
[----:B------:R-:W-:-:S09]  /*117f0*/  UISETP.NE.AND UP0, UPT, UR4, 0xf, UPT ;  /* 0x0000000f0400788c */ /* 0x000fd2000bf05270 */
[----:B------:R-:W-:Y:S05]  /*11800*/  BRA.U !UP0, `(.L_x_29996) ;  /* 0x0000000508087547 */ /* 0x000fea000b800000 */
[----:B------:R-:W-:-:S09]  /*11810*/  UISETP.NE.AND UP0, UPT, UR4, 0x17, UPT ;  /* 0x000000170400788c */ /* 0x000fd2000bf05270 */
[----:B------:R-:W-:Y:S05]  /*11820*/  BRA.U !UP0, `(.L_x_29997) ;  /* 0x0000000108a07547 */ /* 0x000fea000b800000 */
[----:B------:R-:W-:-:S09]  /*11830*/  UISETP.NE.AND UP0, UPT, UR4, 0x18, UPT ;  /* 0x000000180400788c */ /* 0x000fd2000bf05270 */
[----:B------:R-:W-:Y:S05]  /*11840*/  BRA.U !UP0, `(.L_x_29998) ;  /* 0x0000000108447547 */ /* 0x000fea000b800000 */
.L_x_29975:
        /* <DEDUP_REMOVED lines=16> */
.L_x_29999:
[----:B------:R-:W-:Y:S05]  /*11950*/  EXIT ;  /* 0x000000000000794d */ /* 0x000fea0003800000 */
.L_x_29998:
        /* <DEDUP_REMOVED lines=17> */
.L_x_30001:
[----:B------:R-:W-:Y:S05]  /*11a70*/  BSYNC.RECONVERGENT B0 ;  /* 0x0000000000007941 */ /* 0x000fea0003800200 */
.L_x_30000:
[----:B------:R-:W-:-:S05]  /*11a80*/  LOP3.LUT R3, R0, 0x80, R3, 0xf8, !PT ;  /* 0x0000008000037812 */ /* 0x000fca00078ef803 */
[----:B------:R-:W-:Y:S01]  /*11a90*/  STG.E.U8 desc[UR36][R16.64], R3 ;  /* 0x0000000310007986 */ /* 0x000fe2000c101124 */
[----:B------:R-:W-:Y:S05]  /*11aa0*/  EXIT ;  /* 0x000000000000794d */ /* 0x000fea0003800000 */
.L_x_29997:
        /* <DEDUP_REMOVED lines=16> */
.L_x_30003:
[----:B------:R-:W-:Y:S02]  /*11bb0*/  ISETP.GT.U32.AND P0, PT, R2, 0x7f800000, PT ;  /* 0x7f8000000200780c */ /* 0x000fe40003f04070 */
[----:B------:R-:W-:-:S04]  /*11bc0*/  MOV R0, 0x7f ;  /* 0x0000007f00007802 */ /* 0x000fc80000000f00 */
[----:B------:R-:W-:-:S07]  /*11bd0*/  SEL R0, R0, 0x7c, P0 ;  /* 0x0000007c00007807 */ /* 0x000fce0000000000 */
.L_x_30004:
[----:B------:R-:W-:Y:S05]  /*11be0*/  BSYNC.RECONVERGENT B0 ;  /* 0x0000000000007941 */ /* 0x000fea0003800200 */
.L_x_30002:
[----:B------:R-:W-:-:S04]  /*11bf0*/  SHF.R.U32.HI R3, RZ, 0x18, R3 ;  /* 0x00000018ff037819 */ /* 0x000fc80000011603 */
[----:B------:R-:W-:-:S05]  /*11c00*/  LOP3.LUT R3, R0, 0x80, R3, 0xf8, !PT ;  /* 0x0000008000037812 */ /* 0x000fca00078ef803 */
[----:B------:R-:W-:Y:S01]  /*11c10*/  STG.E.U8 desc[UR36][R16.64], R3 ;  /* 0x0000000310007986 */ /* 0x000fe2000c101124 */
[----:B------:R-:W-:Y:S05]  /*11c20*/  EXIT ;  /* 0x000000000000794d */ /* 0x000fea0003800000 */
.L_x_29996:
        /* <DEDUP_REMOVED lines=8> */
.L_x_30005:
        /* <DEDUP_REMOVED lines=13> */
.L_x_32582:


//--------------------- .text._ZN2at6native27unrolled_elementwise_kernelINS0_13BinaryFunctorIdddZZZNS0_21nextafter_kernel_cudaERNS_18TensorIteratorBaseEENKUlvE_clEvENKUlvE_clEvEUlddE_EESt5arrayIPcLm3EELi4E23TrivialOffsetCalculatorILi2EjESC_ILi1EjENS0_6memory12LoadWithCastILi2EEENSF_13StoreWithCastILi1EEEEEviT_T0_T2_T3_T4_T5_ --------------------------
	.section	.text._ZN2at6native27unrolled_elementwise_kernelINS0_13BinaryFunctorIdddZZZNS0_21nextafter_kernel_cudaERNS_18TensorIteratorBaseEENKUlvE_clEvENKUlvE_clEvEUlddE_EESt5arrayIPcLm3EELi4E23TrivialOffsetCalculatorILi2EjESC_ILi1EjENS0_6memory12LoadWithCastILi2EEENSF_13StoreWithCastILi1EEEEEviT_T0_T2_T3_T4_T5_,"ax",@progbits
	.align	128
        .global         _ZN2at6native27unrolled_elementwise_kernelINS0_13BinaryFunctorIdddZZZNS0_21nextafter_kernel_cudaERNS_18TensorIteratorBaseEENKUlvE_clEvENKUlvE_clEvEUlddE_EESt5arrayIPcLm3EELi4E23TrivialOffsetCalculatorILi2EjESC_ILi1EjENS0_6memory12LoadWithCastILi2EEENSF_13StoreWithCastILi1EEEEEviT_T0_T2_T3_T4_T5_
        .type           _ZN2at6native27unrolled_elementwise_kernelINS0_13BinaryFunctorIdddZZZNS0_21nextafter_kernel_cudaERNS_18TensorIteratorBaseEENKUlvE_clEvENKUlvE_clEvEUlddE_EESt5arrayIPcLm3EELi4E23TrivialOffsetCalculatorILi2EjESC_ILi1EjENS0_6memory12LoadWithCastILi2EEENSF_13StoreWithCastILi1EEEEEviT_T0_T2_T3_T4_T5_,@function
        .size           _ZN2at6native27unrolled_elementwise_kernelINS0_13BinaryFunctorIdddZZZNS0_21nextafter_kernel_cudaERNS_18TensorIteratorBaseEENKUlvE_clEvENKUlvE_clEvEUlddE_EESt5arrayIPcLm3EELi4E23TrivialOffsetCalculatorILi2EjESC_ILi1EjENS0_6memory12LoadWithCastILi2EEENSF_13StoreWithCastILi1EEEEEviT_T0_T2_T3_T4_T5_,(.L_x_32583 - _ZN2at6native27unrolled_elementwise_kernelINS0_13BinaryFunctorIdddZZZNS0_21nextafter_kernel_cudaERNS_18TensorIteratorBaseEENKUlvE_clEvENKUlvE_clEvEUlddE_EESt5arrayIPcLm3EELi4E23TrivialOffsetCalculatorILi2EjESC_ILi1EjENS0_6memory12LoadWithCastILi2EEENSF_13StoreWithCastILi1EEEEEviT_T0_T2_T3_T4_T5_)
        .other          _ZN2at6native27unrolled_elementwise_kernelINS0_13BinaryFunctorIdddZZZNS0_21nextafter_kernel_cudaERNS_18TensorIteratorBaseEENKUlvE_clEvENKUlvE_clEvEUlddE_EESt5arrayIPcLm3EELi4E23TrivialOffsetCalculatorILi2EjESC_ILi1EjENS0_6memory12LoadWithCastILi2EEENSF_13StoreWithCastILi1EEEEEviT_T0_T2_T3_T4_T5_,@"STO_CUDA_ENTRY STV_DEFAULT"
_ZN2at6native27unrolled_elementwise_kernelINS0_13BinaryFunctorIdddZZZNS0_21nextafter_kernel_cudaERNS_18TensorIteratorBaseEENKUlvE_clEvENKUlvE_clEvEUlddE_EESt5arrayIPcLm3EELi4E23TrivialOffsetCalculatorILi2EjESC_ILi1EjENS0_6memory12LoadWithCastILi2EEENSF_13StoreWithCastILi1EEEEEviT_T0_T2_T3_T4_T5_:
.text._ZN2at6native27unrolled_elementwise_kernelINS0_13BinaryFunctorIdddZZZNS0_21nextafter_kernel_cudaERNS_18TensorIteratorBaseEENKUlvE_clEvENKUlvE_clEvEUlddE_EESt5arrayIPcLm3EELi4E23TrivialOffsetCalculatorILi2EjESC_ILi1EjENS0_6memory12LoadWithCastILi2EEENSF_13StoreWithCastILi1EEEEEviT_T0_T2_T3_T4_T5_:
        /* <DEDUP_REMOVED lines=35> */
.L_x_30012:
[----:B------:R-:W2:Y:S02]  /*0230*/  LDG.E.U8 R4, desc[UR36][R4.64] ;  /* 0x0000002404047981 */ /* 0x000ea4000c1e1100 */
[----:B--2---:R0:W1:Y:S01]  /*0240*/  I2F.F64.U16 R36, R4 ;  /* 0x0000000400247312 */ /* 0x0040620000101800 */
[----:B------:R-:W-:Y:S05]  /*0250*/  BRA `(.L_x_30014) ;  /* 0x0000000c00647947 */ /* 0x000fea0003800000 */
.L_x_30011:
        /* <DEDUP_REMOVED lines=9> */
.L_x_30016:
[----:B------:R-:W2:Y:S02]  /*02f0*/  LDG.E R4, desc[UR36][R4.64] ;  /* 0x0000002404047981 */ /* 0x000ea4000c1e1900 */
[----:B--2---:R1:W2:Y:S01]  /*0300*/  I2F.F64 R36, R4 ;  /* 0x0000000400247312 */ /* 0x0042a20000201c00 */
[----:B------:R-:W-:Y:S05]  /*0310*/  BRA `(.L_x_30014) ;  /* 0x0000000c00347947 */ /* 0x000fea0003800000 */
.L_x_30015:
[----:B------:R-:W2:Y:S02]  /*0320*/  LDG.E.U16 R4, desc[UR36][R4.64] ;  /* 0x0000002404047981 */ /* 0x000ea4000c1e1500 */
[----:B--2---:R3:W4:Y:S01]  /*0330*/  I2F.F64.S16 R36, R4 ;  /* 0x0000000400247312 */ /* 0x0047220000101c00 */
[----:B------:R-:W-:Y:S05]  /*0340*/  BRA `(.L_x_30014) ;  /* 0x0000000c00287947 */ /* 0x000fea0003800000 */
.L_x_30010:
        /* <DEDUP_REMOVED lines=10> */
.L_x_30018:
[----:B------:R-:W2:Y:S02]  /*03f0*/  LDG.E.U16 R0, desc[UR36][R4.64] ;  /* 0x0000002404007981 */ /* 0x000ea4000c1e1500 */
[----:B--2---:R-:W-:-:S05]  /*0400*/  HADD2.F32 R0, -RZ, R0.H0_H0 ;  /* 0x20000000ff007230 */ /* 0x004fca0000004100 */
[----:B------:R-:W-:-:S04]  /*0410*/  FMUL.FTZ R0, R0, 1 ;  /* 0x3f80000000007820 */ /* 0x000fc80000410000 */
[----:B------:R0:W1:Y:S01]  /*0420*/  F2F.F64.F32 R36, R0 ;  /* 0x0000000000247310 */ /* 0x0000620000201800 */
[----:B------:R-:W-:Y:S05]  /*0430*/  BRA `(.L_x_30014) ;  /* 0x0000000800ec7947 */ /* 0x000fea0003800000 */
.L_x_30017:
        /* <DEDUP_REMOVED lines=10> */
.L_x_30020:
[----:B------:R-:W2:Y:S02]  /*04e0*/  LDG.E.U16 R4, desc[UR36][R4.64] ;  /* 0x0000002404047981 */ /* 0x000ea4000c1e1500 */
[----:B--2---:R-:W-:-:S05]  /*04f0*/  HADD2.F32 R0, -RZ, R4.H0_H0 ;  /* 0x20000004ff007230 */ /* 0x004fca0000004100 */
[----:B------:R-:W-:-:S04]  /*0500*/  FMUL.FTZ R0, R0, 1 ;  /* 0x3f80000000007820 */ /* 0x000fc80000410000 */
[----:B------:R0:W1:Y:S01]  /*0510*/  F2F.F64.F32 R36, R0 ;  /* 0x0000000000247310 */ /* 0x0000620000201800 */
[----:B------:R-:W-:Y:S05]  /*0520*/  BRA `(.L_x_30014) ;  /* 0x0000000800b07947 */ /* 0x000fea0003800000 */
.L_x_30019:
[----:B------:R0:W5:Y:S01]  /*0530*/  LDG.E.64 R36, desc[UR36][R4.64] ;  /* 0x0000002404247981 */ /* 0x000162000c1e1b00 */
[----:B------:R-:W-:Y:S05]  /*0540*/  BRA `(.L_x_30014) ;  /* 0x0000000800a87947 */ /* 0x000fea0003800000 */
.L_x_30009:
        /* <DEDUP_REMOVED lines=13> */
.L_x_30023:
[----:B------:R0:W5:Y:S01]  /*0620*/  LDG.E.64 R36, desc[UR36][R4.64] ;  /* 0x0000002404247981 */ /* 0x000162000c1e1b00 */
[----:B------:R-:W-:Y:S05]  /*0630*/  BRA `(.L_x_30014) ;  /* 0x00000008006c7947 */ /* 0x000fea0003800000 */
.L_x_30022:
        /* <DEDUP_REMOVED lines=27> */
.L_x_30025:
        /* <DEDUP_REMOVED lines=15> */
.L_x_30024:
[----:B------:R-:W2:Y:S02]  /*08e0*/  LDG.E.U16 R0, desc[UR36][R4.64] ;  /* 0x0000002404007981 */ /* 0x000ea4000c1e1500 */
[----:B--2---:R-:W-:-:S04]  /*08f0*/  IMAD.U32 R0, R0, 0x10000, RZ ;  /* 0x0001000000007824 */ /* 0x004fc800078e00ff */
[----:B------:R-:W-:-:S04]  /*0900*/  FMUL.FTZ R0, R0, 1 ;  /* 0x3f80000000007820 */ /* 0x000fc80000410000 */
[----:B------:R0:W1:Y:S01]  /*0910*/  F2F.F64.F32 R36, R0 ;  /* 0x0000000000247310 */ /* 0x0000620000201800 */
[----:B------:R-:W-:Y:S05]  /*0920*/  BRA `(.L_x_30014) ;  /* 0x0000000400b07947 */ /* 0x000fea0003800000 */
.L_x_30021:
        /* <DEDUP_REMOVED lines=11> */
.L_x_30028:
        /* <DEDUP_REMOVED lines=21> */
.L_x_30030:
[----:B------:R-:W-:Y:S05]  /*0b30*/  BSYNC.RECONVERGENT B0 ;  /* 0x0000000000007941 */ /* 0x000fea0003800200 */
.L_x_30029:
[----:B------:R-:W-:Y:S01]  /*0b40*/  IMAD.SHL.U32 R0, R0, 0x100000, RZ ;  /* 0x0010000000007824 */ /* 0x000fe200078e00ff */
[----:B------:R-:W-:-:S04]  /*0b50*/  LEA R3, R3, 0x3b800000, 0x17 ;  /* 0x3b80000003037811 */ /* 0x000fc800078eb8ff */
[----:B------:R-:W-:-:S05]  /*0b60*/  LOP3.LUT R0, R3, R0, R7, 0xfe, !PT ;  /* 0x0000000003007212 */ /* 0x000fca00078efe07 */
[----:B------:R-:W-:-:S04]  /*0b70*/  FMUL.FTZ R0, R0, 1 ;  /* 0x3f80000000007820 */ /* 0x000fc80000410000 */
[----:B------:R0:W1:Y:S01]  /*0b80*/  F2F.F64.F32 R36, R0 ;  /* 0x0000000000247310 */ /* 0x0000620000201800 */
[----:B------:R-:W-:Y:S05]  /*0b90*/  BRA `(.L_x_30014) ;  /* 0x0000000400147947 */ /* 0x000fea0003800000 */
.L_x_30027:
        /* <DEDUP_REMOVED lines=21> */
.L_x_30032:
[----:B------:R-:W-:Y:S05]  /*0cf0*/  BSYNC.RECONVERGENT B0 ;  /* 0x0000000000007941 */ /* 0x000fea0003800200 */
.L_x_30031:
[----:B------:R-:W-:Y:S01]  /*0d00*/  IMAD.SHL.U32 R0, R0, 0x200000, RZ ;  /* 0x0020000000007824 */ /* 0x000fe200078e00ff */
[----:B------:R-:W-:-:S04]  /*0d10*/  LEA R3, R3, 0x37800000, 0x17 ;  /* 0x3780000003037811 */ /* 0x000fc800078eb8ff */
[----:B------:R-:W-:-:S05]  /*0d20*/  LOP3.LUT R0, R3, R0, R7, 0xfe, !PT ;  /* 0x0000000003007212 */ /* 0x000fca00078efe07 */
[----:B------:R-:W-:-:S04]  /*0d30*/  FMUL.FTZ R0, R0, 1 ;  /* 0x3f80000000007820 */ /* 0x000fc80000410000 */
[----:B------:R0:W1:Y:S01]  /*0d40*/  F2F.F64.F32 R36, R0 ;  /* 0x0000000000247310 */ /* 0x0000620000201800 */
[----:B------:R-:W-:Y:S05]  /*0d50*/  BRA `(.L_x_30014) ;  /* 0x0000000000a47947 */ /* 0x000fea0003800000 */
.L_x_30026:
[----:B------:R-:W-:-:S09]  /*0d60*/  UISETP.NE.AND UP0, UPT, UR4, 0x1c, UPT ;  /* 0x0000001c0400788c */ /* 0x000fd2000bf05270 */
[----:B------:R-:W-:Y:S05]  /*0d70*/  BRA.U !UP0, `(.L_x_30033) ;  /* 0x0000000108947547 */ /* 0x000fea000b800000 */
[----:B------:R-:W-:-:S09]  /*0d80*/  UISETP.NE.AND UP0, UPT, UR4, 0x1d, UPT ;  /* 0x0000001d0400788c */ /* 0x000fd2000bf05270 */
[----:B------:R-:W-:Y:S05]  /*0d90*/  BRA.U !UP0, `(.L_x_30034) ;  /* 0x0000000108807547 */ /* 0x000fea000b800000 */
[----:B------:R-:W-:-:S09]  /*0da0*/  UISETP.NE.AND UP0, UPT, UR4, 0x2c, UPT ;  /* 0x0000002c0400788c */ /* 0x000fd2000bf05270 */
[----:B------:R-:W-:Y:S05]  /*0db0*/  BRA.U !UP0, `(.L_x_30035) ;  /* 0x0000000108487547 */ /* 0x000fea000b800000 */
.L_x_30013:
        /* <DEDUP_REMOVED lines=16> */
.L_x_30036:
[----:B------:R-:W-:Y:S01]  /*0ec0*/  CS2R R36, SRZ ;  /* 0x0000000000247805 */ /* 0x000fe2000001ff00 */
[----:B------:R-:W-:Y:S06]  /*0ed0*/  BRA `(.L_x_30014) ;  /* 0x0000000000447947 */ /* 0x000fec0003800000 */
.L_x_30035:
        /* <DEDUP_REMOVED lines=12> */
.L_x_30034:
[----:B------:R-:W2:Y:S02]  /*0fa0*/  LDG.E.64 R36, desc[UR36][R4.64] ;  /* 0x0000002404247981 */ /* 0x000ea4000c1e1b00 */
[----:B--2---:R-:W0:Y:S01]  /*0fb0*/  I2F.F64.U64 R36, R36 ;  /* 0x0000002400247312 */ /* 0x004e220000301800 */
[----:B------:R-:W-:Y:S05]  /*0fc0*/  BRA `(.L_x_30014) ;  /* 0x0000000000087947 */ /* 0x000fea0003800000 */
.L_x_30033:
[----:B------:R-:W2:Y:S02]  /*0fd0*/  LDG.E R4, desc[UR36][R4.64] ;  /* 0x0000002404047981 */ /* 0x000ea4000c1e1900 */
[----:B--2---:R0:W1:Y:S02]  /*0fe0*/  I2F.F64.U32 R36, R4 ;  /* 0x0000000400247312 */ /* 0x0040640000201800 */
.L_x_30014:
[----:B------:R-:W-:Y:S05]  /*0ff0*/  BSYNC.RECONVERGENT B6 ;  /* 0x0000000000067941 */ /* 0x000fea0003800200 */
.L_x_30008:
        /* <DEDUP_REMOVED lines=20> */
.L_x_30041:
[----:B------:R-:W3:Y:S02]  /*1140*/  LDG.E.U8 R4, desc[UR36][R4.64] ;  /* 0x0000002404047981 */ /* 0x000ee4000c1e1100 */
[----:B---3--:R0:W1:Y:S01]  /*1150*/  I2F.F64.U16 R32, R4 ;  /* 0x0000000400207312 */ /* 0x0080620000101800 */
[----:B------:R-:W-:Y:S05]  /*1160*/  BRA `(.L_x_30043) ;  /* 0x0000000c00647947 */ /* 0x000fea0003800000 */
.L_x_30040:
        /* <DEDUP_REMOVED lines=9> */
.L_x_30045:
[----:B------:R-:W3:Y:S02]  /*1200*/  LDG.E R4, desc[UR36][R4.64] ;  /* 0x0000002404047981 */ /* 0x000ee4000c1e1900 */
[----:B---3--:R0:W1:Y:S01]  /*1210*/  I2F.F64 R32, R4 ;  /* 0x0000000400207312 */ /* 0x0080620000201c00 */
[----:B------:R-:W-:Y:S05]  /*1220*/  BRA `(.L_x_30043) ;  /* 0x0000000c00347947 */ /* 0x000fea0003800000 */
.L_x_30044:
[----:B------:R-:W3:Y:S02]  /*1230*/  LDG.E.U16 R4, desc[UR36][R4.64] ;  /* 0x0000002404047981 */ /* 0x000ee4000c1e1500 */
[----:B---3--:R0:W1:Y:S01]  /*1240*/  I2F.F64.S16 R32, R4 ;  /* 0x0000000400207312 */ /* 0x0080620000101c00 */
[----:B------:R-:W-:Y:S05]  /*1250*/  BRA `(.L_x_30043) ;  /* 0x0000000c00287947 */ /* 0x000fea0003800000 */
.L_x_30039:
        /* <DEDUP_REMOVED lines=10> */
.L_x_30047:
[----:B------:R-:W3:Y:S02]  /*1300*/  LDG.E.U16 R0, desc[UR36][R4.64] ;  /* 0x0000002404007981 */ /* 0x000ee4000c1e1500 */
[----:B---3--:R-:W-:-:S05]  /*1310*/  HADD2.F32 R0, -RZ, R0.H0_H0 ;  /* 0x20000000ff007230 */ /* 0x008fca0000004100 */
[----:B------:R-:W-:-:S04]  /*1320*/  FMUL.FTZ R0, R0, 1 ;  /* 0x3f80000000007820 */ /* 0x000fc80000410000 */
[----:B------:R0:W1:Y:S01]  /*1330*/  F2F.F64.F32 R32, R0 ;  /* 0x0000000000207310 */ /* 0x0000620000201800 */
[----:B------:R-:W-:Y:S05]  /*1340*/  BRA `(.L_x_30043) ;  /* 0x0000000800ec7947 */ /* 0x000fea0003800000 */
.L_x_30046:
        /* <DEDUP_REMOVED lines=10> */
.L_x_30049:
[----:B------:R-:W3:Y:S02]  /*13f0*/  LDG.E.U16 R4, desc[UR36][R4.64] ;  /* 0x0000002404047981 */ /* 0x000ee4000c1e1500 */
[----:B---3--:R-:W-:-:S05]  /*1400*/  HADD2.F32 R0, -RZ, R4.H0_H0 ;  /* 0x20000004ff007230 */ /* 0x008fca0000004100 */
[----:B------:R-:W-:-:S04]  /*1410*/  FMUL.FTZ R0, R0, 1 ;  /* 0x3f80000000007820 */ /* 0x000fc80000410000 */
[----:B------:R0:W1:Y:S01]  /*1420*/  F2F.F64.F32 R32, R0 ;  /* 0x0000000000207310 */ /* 0x0000620000201800 */
[----:B------:R-:W-:Y:S05]  /*1430*/  BRA `(.L_x_30043) ;  /* 0x0000000800b07947 */ /* 0x000fea0003800000 */
.L_x_30048:
[----:B------:R0:W5:Y:S01]  /*1440*/  LDG.E.64 R32, desc[UR36][R4.64] ;  /* 0x0000002404207981 */ /* 0x000162000c1e1b00 */
[----:B------:R-:W-:Y:S05]  /*1450*/  BRA `(.L_x_30043) ;  /* 0x0000000800a87947 */ /* 0x000fea0003800000 */
.L_x_30038:
        /* <DEDUP_REMOVED lines=13> */
.L_x_30052:
[----:B------:R0:W5:Y:S01]  /*1530*/  LDG.E.64 R32, desc[UR36][R4.64] ;  /* 0x0000002404207981 */ /* 0x000162000c1e1b00 */
[----:B------:R-:W-:Y:S05]  /*1540*/  BRA `(.L_x_30043) ;  /* 0x00000008006c7947 */ /* 0x000fea0003800000 */
.L_x_30051:
        /* <DEDUP_REMOVED lines=27> */
.L_x_30054:
        /* <DEDUP_REMOVED lines=15> */
.L_x_30053:
[----:B------:R-:W3:Y:S02]  /*17f0*/  LDG.E.U16 R0, desc[UR36][R4.64] ;  /* 0x0000002404007981 */ /* 0x000ee4000c1e1500 */
[----:B---3--:R-:W-:-:S04]  /*1800*/  IMAD.U32 R0, R0, 0x10000, RZ ;  /* 0x0001000000007824 */ /* 0x008fc800078e00ff */
[----:B------:R-:W-:-:S04]  /*1810*/  FMUL.FTZ R0, R0, 1 ;  /* 0x3f80000000007820 */ /* 0x000fc80000410000 */
[----:B------:R0:W1:Y:S01]  /*1820*/  F2F.F64.F32 R32, R0 ;  /* 0x0000000000207310 */ /* 0x0000620000201800 */
[----:B------:R-:W-:Y:S05]  /*1830*/  BRA `(.L_x_30043) ;  /* 0x0000000400b07947 */ /* 0x000fea0003800000 */
.L_x_30050:
        /* <DEDUP_REMOVED lines=11> */
.L_x_30057:
        /* <DEDUP_REMOVED lines=21> */
.L_x_30059:
[----:B------:R-:W-:Y:S05]  /*1a40*/  BSYNC.RECONVERGENT B0 ;  /* 0x0000000000007941 */ /* 0x000fea0003800200 */
.L_x_30058:
[----:B------:R-:W-:Y:S01]  /*1a50*/  IMAD.SHL.U32 R0, R0, 0x100000, RZ ;  /* 0x0010000000007824 */ /* 0x000fe200078e00ff */
[----:B------:R-:W-:-:S04]  /*1a60*/  LEA R3, R3, 0x3b800000, 0x17 ;  /* 0x3b80000003037811 */ /* 0x000fc800078eb8ff */
[----:B------:R-:W-:-:S05]  /*1a70*/  LOP3.LUT R0, R3, R0, R7, 0xfe, !PT ;  /* 0x0000000003007212 */ /* 0x000fca00078efe07 */
[----:B------:R-:W-:-:S04]  /*1a80*/  FMUL.FTZ R0, R0, 1 ;  /* 0x3f80000000007820 */ /* 0x000fc80000410000 */
[----:B------:R0:W1:Y:S01]  /*1a90*/  F2F.F64.F32 R32, R0 ;  /* 0x0000000000207310 */ /* 0x0000620000201800 */
[----:B------:R-:W-:Y:S05]  /*1aa0*/  BRA `(.L_x_30043) ;  /* 0x0000000400147947 */ /* 0x000fea0003800000 */
.L_x_30056:
        /* <DEDUP_REMOVED lines=21> */
.L_x_30061:
[----:B------:R-:W-:Y:S05]  /*1c00*/  BSYNC.RECONVERGENT B0 ;  /* 0x0000000000007941 */ /* 0x000fea0003800200 */
.L_x_30060:
[----:B------:R-:W-:Y:S01]  /*1c10*/  IMAD.SHL.U32 R0, R0, 0x200000, RZ ;  /* 0x0020000000007824 */ /* 0x000fe200078e00ff */
[----:B------:R-:W-:-:S04]  /*1c20*/  LEA R3, R3, 0x37800000, 0x17 ;  /* 0x3780000003037811 */ /* 0x000fc800078eb8ff */
[----:B------:R-:W-:-:S05]  /*1c30*/  LOP3.LUT R0, R3, R0, R7, 0xfe, !PT ;  /* 0x0000000003007212 */ /* 0x000fca00078efe07 */
[----:B------:R-:W-:-:S04]  /*1c40*/  FMUL.FTZ R0, R0, 1 ;  /* 0x3f80000000007820 */ /* 0x000fc80000410000 */
[----:B------:R0:W1:Y:S01]  /*1c50*/  F2F.F64.F32 R32, R0 ;  /* 0x0000000000207310 */ /* 0x0000620000201800 */
[----:B------:R-:W-:Y:S05]  /*1c60*/  BRA `(.L_x_30043) ;  /* 0x0000000000a47947 */ /* 0x000fea0003800000 */
.L_x_30055:
[----:B------:R-:W-:-:S09]  /*1c70*/  UISETP.NE.AND UP0, UPT, UR4, 0x1c, UPT ;  /* 0x0000001c0400788c */ /* 0x000fd2000bf05270 */
[----:B------:R-:W-:Y:S05]  /*1c80*/  BRA.U !UP0, `(.L_x_30062) ;  /* 0x0000000108947547 */ /* 0x000fea000b800000 */
[----:B------:R-:W-:-:S09]  /*1c90*/  UISETP.NE.AND UP0, UPT, UR4, 0x1d, UPT ;  /* 0x0000001d0400788c */ /* 0x000fd2000bf05270 */
[----:B------:R-:W-:Y:S05]  /*1ca0*/  BRA.U !UP0, `(.L_x_30063) ;  /* 0x0000000108807547 */ /* 0x000fea000b800000 */
[----:B------:R-:W-:-:S09]  /*1cb0*/  UISETP.NE.AND UP0, UPT, UR4, 0x2c, UPT ;  /* 0x0000002c0400788c */ /* 0x000fd2000bf05270 */
[----:B------:R-:W-:Y:S05]  /*1cc0*/  BRA.U !UP0, `(.L_x_30064) ;  /* 0x0000000108487547 */ /* 0x000fea000b800000 */
.L_x_30042:
        /* <DEDUP_REMOVED lines=16> */
.L_x_30065:
[----:B------:R-:W-:Y:S01]  /*1dd0*/  CS2R R32, SRZ ;  /* 0x0000000000207805 */ /* 0x000fe2000001ff00 */
[----:B------:R-:W-:Y:S06]  /*1de0*/  BRA `(.L_x_30043) ;  /* 0x0000000000447947 */ /* 0x000fec0003800000 */
.L_x_30064:
        /* <DEDUP_REMOVED lines=12> */
.L_x_30063:
[----:B------:R-:W3:Y:S02]  /*1eb0*/  LDG.E.64 R32, desc[UR36][R4.64] ;  /* 0x0000002404207981 */ /* 0x000ee4000c1e1b00 */
[----:B---3--:R-:W0:Y:S01]  /*1ec0*/  I2F.F64.U64 R32, R32 ;  /* 0x0000002000207312 */ /* 0x008e220000301800 */
[----:B------:R-:W-:Y:S05]  /*1ed0*/  BRA `(.L_x_30043) ;  /* 0x0000000000087947 */ /* 0x000fea0003800000 */
.L_x_30062:
[----:B------:R-:W3:Y:S02]  /*1ee0*/  LDG.E R4, desc[UR36][R4.64] ;  /* 0x0000002404047981 */ /* 0x000ee4000c1e1900 */
[----:B---3--:R0:W1:Y:S02]  /*1ef0*/  I2F.F64.U32 R32, R4 ;  /* 0x0000000400207312 */ /* 0x0080640000201800 */
.L_x_30043:
[----:B------:R-:W-:Y:S05]  /*1f00*/  BSYNC.RECONVERGENT B6 ;  /* 0x0000000000067941 */ /* 0x000fea0003800200 */
.L_x_30037:
[----:B------:R-:W-:-:S07]  /*1f10*/  VIADD R31, R23, 0x80 ;  /* 0x00000080171f7836 */ /* 0x000fce0000000000 */
.L_x_30007:
[----:B------:R-:W-:Y:S05]  /*1f20*/  BSYNC.RECONVERGENT B7 ;  /* 0x0000000000077941 */ /* 0x000fea0003800200 */
.L_x_30006:
        /* <DEDUP_REMOVED lines=26> */
.L_x_30072:
[----:B------:R-:W2:Y:S02]  /*20d0*/  LDG.E.U8 R4, desc[UR36][R4.64] ;  /* 0x0000002404047981 */ /* 0x000ea4000c1e1100 */
[----:B--2---:R0:W1:Y:S01]  /*20e0*/  I2F.F64.U16 R34, R4 ;  /* 0x0000000400227312 */ /* 0x0040620000101800 */
[----:B------:R-:W-:Y:S05]  /*20f0*/  BRA `(.L_x_30074) ;  /* 0x0000000c00647947 */ /* 0x000fea0003800000 */
.L_x_30071:
        /* <DEDUP_REMOVED lines=9> */
.L_x_30076:
[----:B------:R-:W2:Y:S02]  /*2190*/  LDG.E R4, desc[UR36][R4.64] ;  /* 0x0000002404047981 */ /* 0x000ea4000c1e1900 */
[----:B--2---:R0:W1:Y:S01]  /*21a0*/  I2F.F64 R34, R4 ;  /* 0x0000000400227312 */ /* 0x0040620000201c00 */
[----:B------:R-:W-:Y:S05]  /*21b0*/  BRA `(.L_x_30074) ;  /* 0x0000000c00347947 */ /* 0x000fea0003800000 */
.L_x_30075:
[----:B------:R-:W2:Y:S02]  /*21c0*/  LDG.E.U16 R4, desc[UR36][R4.64] ;  /* 0x0000002404047981 */ /* 0x000ea4000c1e1500 */
[----:B--2---:R0:W1:Y:S01]  /*21d0*/  I2F.F64.S16 R34, R4 ;  /* 0x0000000400227312 */ /* 0x0040620000101c00 */
[----:B------:R-:W-:Y:S05]  /*21e0*/  BRA `(.L_x_30074) ;  /* 0x0000000c00287947 */ /* 0x000fea0003800000 */
.L_x_30070:
        /* <DEDUP_REMOVED lines=10> */
.L_x_30078:
[----:B---3--:R-:W3:Y:S02]  /*2290*/  LDG.E.U16 R0, desc[UR36][R4.64] ;  /* 0x0000002404007981 */ /* 0x008ee4000c1e1500 */
[----:B---3--:R-:W-:-:S05]  /*22a0*/  HADD2.F32 R0, -RZ, R0.H0_H0 ;  /* 0x20000000ff007230 */ /* 0x008fca0000004100 */
[----:B------:R-:W-:-:S04]  /*22b0*/  FMUL.FTZ R0, R0, 1 ;  /* 0x3f80000000007820 */ /* 0x000fc80000410000 */
[----:B------:R0:W1:Y:S01]  /*22c0*/  F2F.F64.F32 R34, R0 ;  /* 0x0000000000227310 */ /* 0x0000620000201800 */
[----:B------:R-:W-:Y:S05]  /*22d0*/  BRA `(.L_x_30074) ;  /* 0x0000000800ec7947 */ /* 0x000fea0003800000 */
.L_x_30077:
        /* <DEDUP_REMOVED lines=10> */
.L_x_30080:
[----:B------:R-:W3:Y:S02]  /*2380*/  LDG.E.U16 R4, desc[UR36][R4.64] ;  /* 0x0000002404047981 */ /* 0x000ee4000c1e1500 */
[----:B---3--:R-:W-:-:S05]  /*2390*/  HADD2.F32 R0, -RZ, R4.H0_H0 ;  /* 0x20000004ff007230 */ /* 0x008fca0000004100 */
[----:B------:R-:W-:-:S04]  /*23a0*/  FMUL.FTZ R0, R0, 1 ;  /* 0x3f80000000007820 */ /* 0x000fc80000410000 */
[----:B------:R0:W1:Y:S01]  /*23b0*/  F2F.F64.F32 R34, R0 ;  /* 0x0000000000227310 */ /* 0x0000620000201800 */
[----:B------:R-:W-:Y:S05]  /*23c0*/  BRA `(.L_x_30074) ;  /* 0x0000000800b07947 */ /* 0x000fea0003800000 */
.L_x_30079:
[----:B------:R0:W5:Y:S01]  /*23d0*/  LDG.E.64 R34, desc[UR36][R4.64] ;  /* 0x0000002404227981 */ /* 0x000162000c1e1b00 */
[----:B------:R-:W-:Y:S05]  /*23e0*/  BRA `(.L_x_30074) ;  /* 0x0000000800a87947 */ /* 0x000fea0003800000 */
.L_x_30069:
        /* <DEDUP_REMOVED lines=13> */
.L_x_30083:
[----:B------:R0:W5:Y:S01]  /*24c0*/  LDG.E.64 R34, desc[UR36][R4.64] ;  /* 0x0000002404227981 */ /* 0x000162000c1e1b00 */
[----:B------:R-:W-:Y:S05]  /*24d0*/  BRA `(.L_x_30074) ;  /* 0x00000008006c7947 */ /* 0x000fea0003800000 */
.L_x_30082:
        /* <DEDUP_REMOVED lines=27> */
.L_x_30085:
        /* <DEDUP_REMOVED lines=15> */
.L_x_30084:
[----:B---3--:R-:W3:Y:S02]  /*2780*/  LDG.E.U16 R0, desc[UR36][R4.64] ;  /* 0x0000002404007981 */ /* 0x008ee4000c1e1500 */
[----:B---3--:R-:W-:-:S04]  /*2790*/  IMAD.U32 R0, R0, 0x10000, RZ ;  /* 0x0001000000007824 */ /* 0x008fc800078e00ff */
[----:B------:R-:W-:-:S04]  /*27a0*/  FMUL.FTZ R0, R0, 1 ;  /* 0x3f80000000007820 */ /* 0x000fc80000410000 */
[----:B------:R0:W1:Y:S01]  /*27b0*/  F2F.F64.F32 R34, R0 ;  /* 0x0000000000227310 */ /* 0x0000620000201800 */
[----:B------:R-:W-:Y:S05]  /*27c0*/  BRA `(.L_x_30074) ;  /* 0x0000000400b07947 */ /* 0x000fea0003800000 */
.L_x_30081:
        /* <DEDUP_REMOVED lines=11> */
.L_x_30088:
        /* <DEDUP_REMOVED lines=21> */
.L_x_30090:
[----:B------:R-:W-:Y:S05]  /*29d0*/  BSYNC.RECONVERGENT B0 ;  /* 0x0000000000007941 */ /* 0x000fea0003800200 */
.L_x_30089:
[----:B------:R-:W-:Y:S01]  /*29e0*/  IMAD.SHL.U32 R0, R0, 0x100000, RZ ;  /* 0x0010000000007824 */ /* 0x000fe200078e00ff */
[----:B------:R-:W-:-:S04]  /*29f0*/  LEA R3, R3, 0x3b800000, 0x17 ;  /* 0x3b80000003037811 */ /* 0x000fc800078eb8ff */
[----:B------:R-:W-:-:S05]  /*2a00*/  LOP3.LUT R0, R3, R0, R7, 0xfe, !PT ;  /* 0x0000000003007212 */ /* 0x000fca00078efe07 */
[----:B------:R-:W-:-:S04]  /*2a10*/  FMUL.FTZ R0, R0, 1 ;  /* 0x3f80000000007820 */ /* 0x000fc80000410000 */
[----:B------:R0:W1:Y:S01]  /*2a20*/  F2F.F64.F32 R34, R0 ;  /* 0x0000000000227310 */ /* 0x0000620000201800 */
[----:B------:R-:W-:Y:S05]  /*2a30*/  BRA `(.L_x_30074) ;  /* 0x0000000400147947 */ /* 0x000fea0003800000 */
.L_x_30087:
        /* <DEDUP_REMOVED lines=21> */
.L_x_30092:
[----:B------:R-:W-:Y:S05]  /*2b90*/  BSYNC.RECONVERGENT B0 ;  /* 0x0000000000007941 */ /* 0x000fea0003800200 */
.L_x_30091:
[----:B------:R-:W-:Y:S01]  /*2ba0*/  IMAD.SHL.U32 R0, R0, 0x200000, RZ ;  /* 0x0020000000007824 */ /* 0x000fe200078e00ff */
[----:B------:R-:W-:-:S04]  /*2bb0*/  LEA R3, R3, 0x37800000, 0x17 ;  /* 0x3780000003037811 */ /* 0x000fc800078eb8ff */
[----:B------:R-:W-:-:S05]  /*2bc0*/  LOP3.LUT R0, R3, R0, R7, 0xfe, !PT ;  /* 0x0000000003007212 */ /* 0x000fca00078efe07 */
[----:B------:R-:W-:-:S04]  /*2bd0*/  FMUL.FTZ R0, R0, 1 ;  /* 0x3f80000000007820 */ /* 0x000fc80000410000 */
[----:B------:R0:W1:Y:S01]  /*2be0*/  F2F.F64.F32 R34, R0 ;  /* 0x0000000000227310 */ /* 0x0000620000201800 */
[----:B------:R-:W-:Y:S05]  /*2bf0*/  BRA `(.L_x_30074) ;  /* 0x0000000000a47947 */ /* 0x000fea0003800000 */
.L_x_30086:
        /* <DEDUP_REMOVED lines=18> */
.L_x_30073:
        /* <DEDUP_REMOVED lines=16> */
.L_x_30095:
[----:B------:R-:W-:Y:S01]  /*2e20*/  CS2R R34, SRZ ;  /* 0x0000000000227805 */ /* 0x000fe2000001ff00 */
[----:B------:R-:W-:Y:S06]  /*2e30*/  BRA `(.L_x_30074) ;  /* 0x0000000000147947 */ /* 0x000fec0003800000 */
.L_x_30094:
[----:B------:R-:W2:Y:S02]  /*2e40*/  LDG.E.64 R34, desc[UR36][R4.64] ;  /* 0x0000002404227981 */ /* 0x000ea4000c1e1b00 */
[----:B--2---:R-:W0:Y:S01]  /*2e50*/  I2F.F64.U64 R34, R34 ;  /* 0x0000002200227312 */ /* 0x004e220000301800 */
[----:B------:R-:W-:Y:S05]  /*2e60*/  BRA `(.L_x_30074) ;  /* 0x0000000000087947 */ /* 0x000fea0003800000 */
.L_x_30093:
[----:B------:R-:W2:Y:S02]  /*2e70*/  LDG.E R4, desc[UR36][R4.64] ;  /* 0x0000002404047981 */ /* 0x000ea4000c1e1900 */
[----:B--2---:R0:W1:Y:S02]  /*2e80*/  I2F.F64.U32 R34, R4 ;  /* 0x0000000400227312 */ /* 0x0040640000201800 */
.L_x_30074:
[----:B------:R-:W-:Y:S05]  /*2e90*/  BSYNC.RECONVERGENT B6 ;  /* 0x0000000000067941 */ /* 0x000fea0003800200 */
.L_x_30068:
        /* <DEDUP_REMOVED lines=20> */
.L_x_30100:
[----:B------:R-:W2:Y:S02]  /*2fe0*/  LDG.E.U8 R4, desc[UR36][R4.64] ;  /* 0x0000002404047981 */ /* 0x000ea4000c1e1100 */
[----:B--2---:R0:W2:Y:S01]  /*2ff0*/  I2F.F64.U16 R28, R4 ;  /* 0x00000004001c7312 */ /* 0x0040a20000101800 */
[----:B------:R-:W-:Y:S05]  /*3000*/  BRA `(.L_x_30102) ;  /* 0x0000000c00647947 */ /* 0x000fea0003800000 */
.L_x_30099:
        /* <DEDUP_REMOVED lines=9> */
.L_x_30104:
[----:B------:R-:W2:Y:S02]  /*30a0*/  LDG.E R4, desc[UR36][R4.64] ;  /* 0x0000002404047981 */ /* 0x000ea4000c1e1900 */
[----:B--2---:R0:W2:Y:S01]  /*30b0*/  I2F.F64 R28, R4 ;  /* 0x00000004001c7312 */ /* 0x0040a20000201c00 */
[----:B------:R-:W-:Y:S05]  /*30c0*/  BRA `(.L_x_30102) ;  /* 0x0000000c00347947 */ /* 0x000fea0003800000 */
.L_x_30103:
[----:B------:R-:W2:Y:S02]  /*30d0*/  LDG.E.U16 R4, desc[UR36][R4.64] ;  /* 0x0000002404047981 */ /* 0x000ea4000c1e1500 */
[----:B--2---:R0:W2:Y:S01]  /*30e0*/  I2F.F64.S16 R28, R4 ;  /* 0x00000004001c7312 */ /* 0x0040a20000101c00 */
[----:B------:R-:W-:Y:S05]  /*30f0*/  BRA `(.L_x_30102) ;  /* 0x0000000c00287947 */ /* 0x000fea0003800000 */
.L_x_30098:
        /* <DEDUP_REMOVED lines=10> */
.L_x_30106:
[----:B-1-3--:R-:W2:Y:S02]  /*31a0*/  LDG.E.U16 R0, desc[UR36][R4.64] ;  /* 0x0000002404007981 */ /* 0x00aea4000c1e1500 */
[----:B--2---:R-:W-:-:S05]  /*31b0*/  HADD2.F32 R0, -RZ, R0.H0_H0 ;  /* 0x20000000ff007230 */ /* 0x004fca0000004100 */
[----:B------:R-:W-:-:S04]  /*31c0*/  FMUL.FTZ R0, R0, 1 ;  /* 0x3f80000000007820 */ /* 0x000fc80000410000 */
[----:B------:R0:W1:Y:S01]  /*31d0*/  F2F.F64.F32 R28, R0 ;  /* 0x00000000001c7310 */ /* 0x0000620000201800 */
[----:B------:R-:W-:Y:S05]  /*31e0*/  BRA `(.L_x_30102) ;  /* 0x0000000800ec7947 */ /* 0x000fea0003800000 */
.L_x_30105:
        /* <DEDUP_REMOVED lines=10> */
.L_x_30108:
[----:B------:R-:W1:Y:S02]  /*3290*/  LDG.E.U16 R4, desc[UR36][R4.64] ;  /* 0x0000002404047981 */ /* 0x000e64000c1e1500 */
[----:B-1-3--:R-:W-:-:S05]  /*32a0*/  HADD2.F32 R0, -RZ, R4.H0_H0 ;  /* 0x20000004ff007230 */ /* 0x00afca0000004100 */
[----:B------:R-:W-:-:S04]  /*32b0*/  FMUL.FTZ R0, R0, 1 ;  /* 0x3f80000000007820 */ /* 0x000fc80000410000 */
[----:B------:R0:W1:Y:S01]  /*32c0*/  F2F.F64.F32 R28, R0 ;  /* 0x00000000001c7310 */ /* 0x0000620000201800 */
[----:B------:R-:W-:Y:S05]  /*32d0*/  BRA `(.L_x_30102) ;  /* 0x0000000800b07947 */ /* 0x000fea0003800000 */
.L_x_30107:
[----:B------:R0:W5:Y:S01]  /*32e0*/  LDG.E.64 R28, desc[UR36][R4.64] ;  /* 0x00000024041c7981 */ /* 0x000162000c1e1b00 */
[----:B------:R-:W-:Y:S05]  /*32f0*/  BRA `(.L_x_30102) ;  /* 0x0000000800a87947 */ /* 0x000fea0003800000 */
.L_x_30097:
        /* <DEDUP_REMOVED lines=13> */
.L_x_30111:
[----:B------:R0:W5:Y:S01]  /*33d0*/  LDG.E.64 R28, desc[UR36][R4.64] ;  /* 0x00000024041c7981 */ /* 0x000162000c1e1b00 */
[----:B------:R-:W-:Y:S05]  /*33e0*/  BRA `(.L_x_30102) ;  /* 0x00000008006c7947 */ /* 0x000fea0003800000 */
.L_x_30110:
        /* <DEDUP_REMOVED lines=27> */
.L_x_30113:
        /* <DEDUP_REMOVED lines=15> */
.L_x_30112:
[----:B-1-3--:R-:W2:Y:S02]  /*3690*/  LDG.E.U16 R0, desc[UR36][R4.64] ;  /* 0x0000002404007981 */ /* 0x00aea4000c1e1500 */
[----:B--2---:R-:W-:-:S04]  /*36a0*/  IMAD.U32 R0, R0, 0x10000, RZ ;  /* 0x0001000000007824 */ /* 0x004fc800078e00ff */
[----:B------:R-:W-:-:S04]  /*36b0*/  FMUL.FTZ R0, R0, 1 ;  /* 0x3f80000000007820 */ /* 0x000fc80000410000 */
[----:B------:R0:W1:Y:S01]  /*36c0*/  F2F.F64.F32 R28, R0 ;  /* 0x00000000001c7310 */ /* 0x0000620000201800 */
[----:B------:R-:W-:Y:S05]  /*36d0*/  BRA `(.L_x_30102) ;  /* 0x0000000400b07947 */ /* 0x000fea0003800000 */
.L_x_30109:
        /* <DEDUP_REMOVED lines=11> */
.L_x_30116:
        /* <DEDUP_REMOVED lines=21> */
.L_x_30118:
[----:B------:R-:W-:Y:S05]  /*38e0*/  BSYNC.RECONVERGENT B0 ;  /* 0x0000000000007941 */ /* 0x000fea0003800200 */
.L_x_30117:
[----:B------:R-:W-:Y:S01]  /*38f0*/  IMAD.SHL.U32 R0, R0, 0x100000, RZ ;  /* 0x0010000000007824 */ /* 0x000fe200078e00ff */
[----:B------:R-:W-:-:S04]  /*3900*/  LEA R3, R3, 0x3b800000, 0x17 ;  /* 0x3b80000003037811 */ /* 0x000fc800078eb8ff */
[----:B------:R-:W-:-:S05]  /*3910*/  LOP3.LUT R0, R3, R0, R7, 0xfe, !PT ;  /* 0x0000000003007212 */ /* 0x000fca00078efe07 */
[----:B------:R-:W-:-:S04]  /*3920*/  FMUL.FTZ R0, R0, 1 ;  /* 0x3f80000000007820 */ /* 0x000fc80000410000 */
[----:B------:R0:W1:Y:S01]  /*3930*/  F2F.F64.F32 R28, R0 ;  /* 0x00000000001c7310 */ /* 0x0000620000201800 */
[----:B------:R-:W-:Y:S05]  /*3940*/  BRA `(.L_x_30102) ;  /* 0x0000000400147947 */ /* 0x000fea0003800000 */
.L_x_30115:
        /* <DEDUP_REMOVED lines=21> */
.L_x_30120:
[----:B------:R-:W-:Y:S05]  /*3aa0*/  BSYNC.RECONVERGENT B0 ;  /* 0x0000000000007941 */ /* 0x000fea0003800200 */
.L_x_30119:
[----:B------:R-:W-:Y:S01]  /*3ab0*/  IMAD.SHL.U32 R0, R0, 0x200000, RZ ;  /* 0x0020000000007824 */ /* 0x000fe200078e00ff */
[----:B------:R-:W-:-:S04]  /*3ac0*/  LEA R3, R3, 0x37800000, 0x17 ;  /* 0x3780000003037811 */ /* 0x000fc800078eb8ff */
[----:B------:R-:W-:-:S05]  /*3ad0*/  LOP3.LUT R0, R3, R0, R7, 0xfe, !PT ;  /* 0x0000000003007212 */ /* 0x000fca00078efe07 */
[----:B------:R-:W-:-:S04]  /*3ae0*/  FMUL.FTZ R0, R0, 1 ;  /* 0x3f80000000007820 */ /* 0x000fc80000410000 */
[----:B------:R0:W1:Y:S01]  /*3af0*/  F2F.F64.F32 R28, R0 ;  /* 0x00000000001c7310 */ /* 0x0000620000201800 */
[----:B------:R-:W-:Y:S05]  /*3b00*/  BRA `(.L_x_30102) ;  /* 0x0000000000a47947 */ /* 0x000fea0003800000 */
.L_x_30114:
        /* <DEDUP_REMOVED lines=18> */
.L_x_30101:
        /* <DEDUP_REMOVED lines=16> */
.L_x_30123:
[----:B------:R-:W-:Y:S01]  /*3d30*/  CS2R R28, SRZ ;  /* 0x00000000001c7805 */ /* 0x000fe2000001ff00 */
[----:B------:R-:W-:Y:S06]  /*3d40*/  BRA `(.L_x_30102) ;  /* 0x0000000000147947 */ /* 0x000fec0003800000 */
.L_x_30122:
[----:B------:R-:W2:Y:S02]  /*3d50*/  LDG.E.64 R28, desc[UR36][R4.64] ;  /* 0x00000024041c7981 */ /* 0x000ea4000c1e1b00 */
[----:B--2---:R-:W0:Y:S01]  /*3d60*/  I2F.F64.U64 R28, R28 ;  /* 0x0000001c001c7312 */ /* 0x004e220000301800 */
[----:B------:R-:W-:Y:S05]  /*3d70*/  BRA `(.L_x_30102) ;  /* 0x0000000000087947 */ /* 0x000fea0003800000 */
.L_x_30121:
[----:B------:R-:W2:Y:S02]  /*3d80*/  LDG.E R4, desc[UR36][R4.64] ;  /* 0x0000002404047981 */ /* 0x000ea4000c1e1900 */
[----:B--2---:R0:W2:Y:S02]  /*3d90*/  I2F.F64.U32 R28, R4 ;  /* 0x00000004001c7312 */ /* 0x0040a40000201800 */
.L_x_30102:
[----:B------:R-:W-:Y:S05]  /*3da0*/  BSYNC.RECONVERGENT B6 ;  /* 0x0000000000067941 */ /* 0x000fea0003800200 */
.L_x_30096:
[----:B------:R-:W-:-:S07]  /*3db0*/  VIADD R31, R31, 0x80 ;  /* 0x000000801f1f7836 */ /* 0x000fce0000000000 */
.L_x_30067:
[----:B------:R-:W-:Y:S05]  /*3dc0*/  BSYNC.RECONVERGENT B7 ;  /* 0x0000000000077941 */ /* 0x000fea0003800200 */
.L_x_30066:
        /* <DEDUP_REMOVED lines=26> */
.L_x_30130:
[----:B------:R-:W2:Y:S02]  /*3f70*/  LDG.E.U8 R4, desc[UR36][R4.64] ;  /* 0x0000002404047981 */ /* 0x000ea4000c1e1100 */
[----:B--2---:R0:W1:Y:S01]  /*3f80*/  I2F.F64.U16 R26, R4 ;  /* 0x00000004001a7312 */ /* 0x0040620000101800 */
[----:B------:R-:W-:Y:S05]  /*3f90*/  BRA `(.L_x_30132) ;  /* 0x0000000c00647947 */ /* 0x000fea0003800000 */
.L_x_30129:
        /* <DEDUP_REMOVED lines=9> */
.L_x_30134:
[----:B------:R-:W2:Y:S02]  /*4030*/  LDG.E R4, desc[UR36][R4.64] ;  /* 0x0000002404047981 */ /* 0x000ea4000c1e1900 */
[----:B--2---:R0:W1:Y:S01]  /*4040*/  I2F.F64 R26, R4 ;  /* 0x00000004001a7312 */ /* 0x0040620000201c00 */
[----:B------:R-:W-:Y:S05]  /*4050*/  BRA `(.L_x_30132) ;  /* 0x0000000c00347947 */ /* 0x000fea0003800000 */
.L_x_30133:
[----:B------:R-:W2:Y:S02]  /*4060*/  LDG.E.U16 R4, desc[UR36][R4.64] ;  /* 0x0000002404047981 */ /* 0x000ea4000c1e1500 */
[----:B--2---:R0:W1:Y:S01]  /*4070*/  I2F.F64.S16 R26, R4 ;  /* 0x00000004001a7312 */ /* 0x0040620000101c00 */
[----:B------:R-:W-:Y:S05]  /*4080*/  BRA `(.L_x_30132) ;  /* 0x0000000c00287947 */ /* 0x000fea0003800000 */
.L_x_30128:
        /* <DEDUP_REMOVED lines=10> */
.L_x_30136:
[----:B---3--:R-:W3:Y:S02]  /*4130*/  LDG.E.U16 R0, desc[UR36][R4.64] ;  /* 0x0000002404007981 */ /* 0x008ee4000c1e1500 */
[----:B---3--:R-:W-:-:S05]  /*4140*/  HADD2.F32 R0, -RZ, R0.H0_H0 ;  /* 0x20000000ff007230 */ /* 0x008fca0000004100 */
[----:B------:R-:W-:-:S04]  /*4150*/  FMUL.FTZ R0, R0, 1 ;  /* 0x3f80000000007820 */ /* 0x000fc80000410000 */
[----:B------:R0:W1:Y:S01]  /*4160*/  F2F.F64.F32 R26, R0 ;  /* 0x00000000001a7310 */ /* 0x0000620000201800 */
[----:B------:R-:W-:Y:S05]  /*4170*/  BRA `(.L_x_30132) ;  /* 0x0000000800ec7947 */ /* 0x000fea0003800000 */
.L_x_30135:
        /* <DEDUP_REMOVED lines=10> */
.L_x_30138:
[----:B------:R-:W3:Y:S02]  /*4220*/  LDG.E.U16 R4, desc[UR36][R4.64] ;  /* 0x0000002404047981 */ /* 0x000ee4000c1e1500 */
[----:B---3--:R-:W-:-:S05]  /*4230*/  HADD2.F32 R0, -RZ, R4.H0_H0 ;  /* 0x20000004ff007230 */ /* 0x008fca0000004100 */
[----:B------:R-:W-:-:S04]  /*4240*/  FMUL.FTZ R0, R0, 1 ;  /* 0x3f80000000007820 */ /* 0x000fc80000410000 */
[----:B------:R0:W1:Y:S01]  /*4250*/  F2F.F64.F32 R26, R0 ;  /* 0x00000000001a7310 */ /* 0x0000620000201800 */
[----:B------:R-:W-:Y:S05]  /*4260*/  BRA `(.L_x_30132) ;  /* 0x0000000800b07947 */ /* 0x000fea0003800000 */
.L_x_30137:
[----:B------:R0:W5:Y:S01]  /*4270*/  LDG.E.64 R26, desc[UR36][R4.64] ;  /* 0x00000024041a7981 */ /* 0x000162000c1e1b00 */
[----:B------:R-:W-:Y:S05]  /*4280*/  BRA `(.L_x_30132) ;  /* 0x0000000800a87947 */ /* 0x000fea0003800000 */
.L_x_30127:
        /* <DEDUP_REMOVED lines=13> */
.L_x_30141:
[----:B------:R0:W5:Y:S01]  /*4360*/  LDG.E.64 R26, desc[UR36][R4.64] ;  /* 0x00000024041a7981 */ /* 0x000162000c1e1b00 */
[----:B------:R-:W-:Y:S05]  /*4370*/  BRA `(.L_x_30132) ;  /* 0x00000008006c7947 */ /* 0x000fea0003800000 */
.L_x_30140:
        /* <DEDUP_REMOVED lines=27> */
.L_x_30143:
        /* <DEDUP_REMOVED lines=15> */
.L_x_30142:
[----:B---3--:R-:W3:Y:S02]  /*4620*/  LDG.E.U16 R0, desc[UR36][R4.64] ;  /* 0x0000002404007981 */ /* 0x008ee4000c1e1500 */
[----:B---3--:R-:W-:-:S04]  /*4630*/  IMAD.U32 R0, R0, 0x10000, RZ ;  /* 0x0001000000007824 */ /* 0x008fc800078e00ff */
[----:B------:R-:W-:-:S04]  /*4640*/  FMUL.FTZ R0, R0, 1 ;  /* 0x3f80000000007820 */ /* 0x000fc80000410000 */
[----:B------:R0:W1:Y:S01]  /*4650*/  F2F.F64.F32 R26, R0 ;  /* 0x00000000001a7310 */ /* 0x0000620000201800 */
[----:B------:R-:W-:Y:S05]  /*4660*/  BRA `(.L_x_30132) ;  /* 0x0000000400b07947 */ /* 0x000fea0003800000 */
.L_x_30139:
        /* <DEDUP_REMOVED lines=11> */
.L_x_30146:
        /* <DEDUP_REMOVED lines=21> */
.L_x_30148:
[----:B------:R-:W-:Y:S05]  /*4870*/  BSYNC.RECONVERGENT B0 ;  /* 0x0000000000007941 */ /* 0x000fea0003800200 */
.L_x_30147:
[----:B------:R-:W-:Y:S01]  /*4880*/  IMAD.SHL.U32 R0, R0, 0x100000, RZ ;  /* 0x0010000000007824 */ /* 0x000fe200078e00ff */
[----:B------:R-:W-:-:S04]  /*4890*/  LEA R3, R3, 0x3b800000, 0x17 ;  /* 0x3b80000003037811 */ /* 0x000fc800078eb8ff */
[----:B------:R-:W-:-:S05]  /*48a0*/  LOP3.LUT R0, R3, R0, R7, 0xfe, !PT ;  /* 0x0000000003007212 */ /* 0x000fca00078efe07 */
[----:B------:R-:W-:-:S04]  /*48b0*/  FMUL.FTZ R0, R0, 1 ;  /* 0x3f80000000007820 */ /* 0x000fc80000410000 */
[----:B------:R0:W1:Y:S01]  /*48c0*/  F2F.F64.F32 R26, R0 ;  /* 0x00000000001a7310 */ /* 0x0000620000201800 */
[----:B------:R-:W-:Y:S05]  /*48d0*/  BRA `(.L_x_30132) ;  /* 0x0000000400147947 */ /* 0x000fea0003800000 */
.L_x_30145:
        /* <DEDUP_REMOVED lines=21> */
.L_x_30150:
[----:B------:R-:W-:Y:S05]  /*4a30*/  BSYNC.RECONVERGENT B0 ;  /* 0x0000000000007941 */ /* 0x000fea0003800200 */
.L_x_30149:
[----:B------:R-:W-:Y:S01]  /*4a40*/  IMAD.SHL.U32 R0, R0, 0x200000, RZ ;  /* 0x0020000000007824 */ /* 0x000fe200078e00ff */
[----:B------:R-:W-:-:S04]  /*4a50*/  LEA R3, R3, 0x37800000, 0x17 ;  /* 0x3780000003037811 */ /* 0x000fc800078eb8ff */
[----:B------:R-:W-:-:S05]  /*4a60*/  LOP3.LUT R0, R3, R0, R7, 0xfe, !PT ;  /* 0x0000000003007212 */ /* 0x000fca00078efe07 */
[----:B------:R-:W-:-:S04]  /*4a70*/  FMUL.FTZ R0, R0, 1 ;  /* 0x3f80000000007820 */ /* 0x000fc80000410000 */
[----:B------:R0:W1:Y:S01]  /*4a80*/  F2F.F64.F32 R26, R0 ;  /* 0x00000000001a7310 */ /* 0x0000620000201800 */
[----:B------:R-:W-:Y:S05]  /*4a90*/  BRA `(.L_x_30132) ;  /* 0x0000000000a47947 */ /* 0x000fea0003800000 */
.L_x_30144:
        /* <DEDUP_REMOVED lines=18> */
.L_x_30131:
        /* <DEDUP_REMOVED lines=16> */
.L_x_30153:
[----:B------:R-:W-:Y:S01]  /*4cc0*/  CS2R R26, SRZ ;  /* 0x00000000001a7805 */ /* 0x000fe2000001ff00 */
[----:B------:R-:W-:Y:S06]  /*4cd0*/  BRA `(.L_x_30132) ;  /* 0x0000000000147947 */ /* 0x000fec0003800000 */
.L_x_30152:
[----:B------:R-:W2:Y:S02]  /*4ce0*/  LDG.E.64 R26, desc[UR36][R4.64] ;  /* 0x00000024041a7981 */ /* 0x000ea4000c1e1b00 */
[----:B--2---:R-:W0:Y:S01]  /*4cf0*/  I2F.F64.U64 R26, R26 ;  /* 0x0000001a001a7312 */ /* 0x004e220000301800 */
[----:B------:R-:W-:Y:S05]  /*4d00*/  BRA `(.L_x_30132) ;  /* 0x0000000000087947 */ /* 0x000fea0003800000 */
.L_x_30151:
[----:B------:R-:W2:Y:S02]  /*4d10*/  LDG.E R4, desc[UR36][R4.64] ;  /* 0x0000002404047981 */ /* 0x000ea4000c1e1900 */
[----:B--2---:R0:W1:Y:S02]  /*4d20*/  I2F.F64.U32 R26, R4 ;  /* 0x00000004001a7312 */ /* 0x0040640000201800 */
.L_x_30132:
[----:B------:R-:W-:Y:S05]  /*4d30*/  BSYNC.RECONVERGENT B6 ;  /* 0x0000000000067941 */ /* 0x000fea0003800200 */
.L_x_30126:
        /* <DEDUP_REMOVED lines=20> */
.L_x_30158:
[----:B------:R-:W3:Y:S02]  /*4e80*/  LDG.E.U8 R4, desc[UR36][R4.64] ;  /* 0x0000002404047981 */ /* 0x000ee4000c1e1100 */
[----:B---3--:R0:W3:Y:S01]  /*4e90*/  I2F.F64.U16 R24, R4 ;  /* 0x0000000400187312 */ /* 0x0080e20000101800 */
[----:B------:R-:W-:Y:S05]  /*4ea0*/  BRA `(.L_x_30160) ;  /* 0x0000000c00647947 */ /* 0x000fea0003800000 */
.L_x_30157:
        /* <DEDUP_REMOVED lines=9> */
.L_x_30162:
[----:B------:R-:W3:Y:S02]  /*4f40*/  LDG.E R4, desc[UR36][R4.64] ;  /* 0x0000002404047981 */ /* 0x000ee4000c1e1900 */
[----:B---3--:R0:W3:Y:S01]  /*4f50*/  I2F.F64 R24, R4 ;  /* 0x0000000400187312 */ /* 0x0080e20000201c00 */
[----:B------:R-:W-:Y:S05]  /*4f60*/  BRA `(.L_x_30160) ;  /* 0x0000000c00347947 */ /* 0x000fea0003800000 */
.L_x_30161:
[----:B------:R-:W3:Y:S02]  /*4f70*/  LDG.E.U16 R4, desc[UR36][R4.64] ;  /* 0x0000002404047981 */ /* 0x000ee4000c1e1500 */
[----:B---3--:R0:W3:Y:S01]  /*4f80*/  I2F.F64.S16 R24, R4 ;  /* 0x0000000400187312 */ /* 0x0080e20000101c00 */
[----:B------:R-:W-:Y:S05]  /*4f90*/  BRA `(.L_x_30160) ;  /* 0x0000000c00287947 */ /* 0x000fea0003800000 */
.L_x_30156:
        /* <DEDUP_REMOVED lines=10> */
.L_x_30164:
[----:B------:R-:W3:Y:S02]  /*5040*/  LDG.E.U16 R0, desc[UR36][R4.64] ;  /* 0x0000002404007981 */ /* 0x000ee4000c1e1500 */
[----:B---3--:R-:W-:-:S05]  /*5050*/  HADD2.F32 R0, -RZ, R0.H0_H0 ;  /* 0x20000000ff007230 */ /* 0x008fca0000004100 */
[----:B------:R-:W-:-:S04]  /*5060*/  FMUL.FTZ R0, R0, 1 ;  /* 0x3f80000000007820 */ /* 0x000fc80000410000 */
[----:B------:R0:W3:Y:S01]  /*5070*/  F2F.F64.F32 R24, R0 ;  /* 0x0000000000187310 */ /* 0x0000e20000201800 */
[----:B------:R-:W-:Y:S05]  /*5080*/  BRA `(.L_x_30160) ;  /* 0x0000000800ec7947 */ /* 0x000fea0003800000 */
.L_x_30163:
        /* <DEDUP_REMOVED lines=10> */
.L_x_30166:
[----:B------:R-:W3:Y:S02]  /*5130*/  LDG.E.U16 R4, desc[UR36][R4.64] ;  /* 0x0000002404047981 */ /* 0x000ee4000c1e1500 */
[----:B---3--:R-:W-:-:S05]  /*5140*/  HADD2.F32 R0, -RZ, R4.H0_H0 ;  /* 0x20000004ff007230 */ /* 0x008fca0000004100 */
[----:B------:R-:W-:-:S04]  /*5150*/  FMUL.FTZ R0, R0, 1 ;  /* 0x3f80000000007820 */ /* 0x000fc80000410000 */
[----:B------:R0:W3:Y:S01]  /*5160*/  F2F.F64.F32 R24, R0 ;  /* 0x0000000000187310 */ /* 0x0000e20000201800 */
[----:B------:R-:W-:Y:S05]  /*5170*/  BRA `(.L_x_30160) ;  /* 0x0000000800b07947 */ /* 0x000fea0003800000 */
.L_x_30165:
[----:B------:R0:W5:Y:S01]  /*5180*/  LDG.E.64 R24, desc[UR36][R4.64] ;  /* 0x0000002404187981 */ /* 0x000162000c1e1b00 */
[----:B------:R-:W-:Y:S05]  /*5190*/  BRA `(.L_x_30160) ;  /* 0x0000000800a87947 */ /* 0x000fea0003800000 */
.L_x_30155:
        /* <DEDUP_REMOVED lines=13> */
.L_x_30169:
[----:B------:R0:W5:Y:S01]  /*5270*/  LDG.E.64 R24, desc[UR36][R4.64] ;  /* 0x0000002404187981 */ /* 0x000162000c1e1b00 */
[----:B------:R-:W-:Y:S05]  /*5280*/  BRA `(.L_x_30160) ;  /* 0x00000008006c7947 */ /* 0x000fea0003800000 */
.L_x_30168:
        /* <DEDUP_REMOVED lines=27> */
.L_x_30171:
        /* <DEDUP_REMOVED lines=15> */
.L_x_30170:
[----:B------:R-:W3:Y:S02]  /*5530*/  LDG.E.U16 R0, desc[UR36][R4.64] ;  /* 0x0000002404007981 */ /* 0x000ee4000c1e1500 */
[----:B---3--:R-:W-:-:S04]  /*5540*/  IMAD.U32 R0, R0, 0x10000, RZ ;  /* 0x0001000000007824 */ /* 0x008fc800078e00ff */
[----:B------:R-:W-:-:S04]  /*5550*/  FMUL.FTZ R0, R0, 1 ;  /* 0x3f80000000007820 */ /* 0x000fc80000410000 */
[----:B------:R0:W3:Y:S01]  /*5560*/  F2F.F64.F32 R24, R0 ;  /* 0x0000000000187310 */ /* 0x0000e20000201800 */
[----:B------:R-:W-:Y:S05]  /*5570*/  BRA `(.L_x_30160) ;  /* 0x0000000400b07947 */ /* 0x000fea0003800000 */
.L_x_30167:
        /* <DEDUP_REMOVED lines=11> */
.L_x_30174:
        /* <DEDUP_REMOVED lines=21> */
.L_x_30176:
[----:B------:R-:W-:Y:S05]  /*5780*/  BSYNC.RECONVERGENT B0 ;  /* 0x0000000000007941 */ /* 0x000fea0003800200 */
.L_x_30175:
[----:B------:R-:W-:Y:S01]  /*5790*/  IMAD.SHL.U32 R0, R0, 0x100000, RZ ;  /* 0x0010000000007824 */ /* 0x000fe200078e00ff */
[----:B------:R-:W-:-:S04]  /*57a0*/  LEA R3, R3, 0x3b800000, 0x17 ;  /* 0x3b80000003037811 */ /* 0x000fc800078eb8ff */
[----:B------:R-:W-:-:S05]  /*57b0*/  LOP3.LUT R0, R3, R0, R7, 0xfe, !PT ;  /* 0x0000000003007212 */ /* 0x000fca00078efe07 */
[----:B------:R-:W-:-:S04]  /*57c0*/  FMUL.FTZ R0, R0, 1 ;  /* 0x3f80000000007820 */ /* 0x000fc80000410000 */
[----:B------:R0:W3:Y:S01]  /*57d0*/  F2F.F64.F32 R24, R0 ;  /* 0x0000000000187310 */ /* 0x0000e20000201800 */
[----:B------:R-:W-:Y:S05]  /*57e0*/  BRA `(.L_x_30160) ;  /* 0x0000000400147947 */ /* 0x000fea0003800000 */
.L_x_30173:
        /* <DEDUP_REMOVED lines=21> */
.L_x_30178:
[----:B------:R-:W-:Y:S05]  /*5940*/  BSYNC.RECONVERGENT B0 ;  /* 0x0000000000007941 */ /* 0x000fea0003800200 */
.L_x_30177:
[----:B------:R-:W-:Y:S01]  /*5950*/  IMAD.SHL.U32 R0, R0, 0x200000, RZ ;  /* 0x0020000000007824 */ /* 0x000fe200078e00ff */
[----:B------:R-:W-:-:S04]  /*5960*/  LEA R3, R3, 0x37800000, 0x17 ;  /* 0x3780000003037811 */ /* 0x000fc800078eb8ff */
[----:B------:R-:W-:-:S05]  /*5970*/  LOP3.LUT R0, R3, R0, R7, 0xfe, !PT ;  /* 0x0000000003007212 */ /* 0x000fca00078efe07 */
[----:B------:R-:W-:-:S04]  /*5980*/  FMUL.FTZ R0, R0, 1 ;  /* 0x3f80000000007820 */ /* 0x000fc80000410000 */
[----:B------:R0:W3:Y:S01]  /*5990*/  F2F.F64.F32 R24, R0 ;  /* 0x0000000000187310 */ /* 0x0000e20000201800 */
[----:B------:R-:W-:Y:S05]  /*59a0*/  BRA `(.L_x_30160) ;  /* 0x0000000000a47947 */ /* 0x000fea0003800000 */
.L_x_30172:
        /* <DEDUP_REMOVED lines=18> */
.L_x_30159:
        /* <DEDUP_REMOVED lines=16> */
.L_x_30181:
[----:B------:R-:W-:Y:S01]  /*5bd0*/  CS2R R24, SRZ ;  /* 0x0000000000187805 */ /* 0x000fe2000001ff00 */
[----:B------:R-:W-:Y:S06]  /*5be0*/  BRA `(.L_x_30160) ;  /* 0x0000000000147947 */ /* 0x000fec0003800000 */
.L_x_30180:
[----:B------:R-:W3:Y:S02]  /*5bf0*/  LDG.E.64 R24, desc[UR36][R4.64] ;  /* 0x0000002404187981 */ /* 0x000ee4000c1e1b00 */
[----:B---3--:R-:W0:Y:S01]  /*5c00*/  I2F.F64.U64 R24, R24 ;  /* 0x0000001800187312 */ /* 0x008e220000301800 */
[----:B------:R-:W-:Y:S05]  /*5c10*/  BRA `(.L_x_30160) ;  /* 0x0000000000087947 */ /* 0x000fea0003800000 */
.L_x_30179:
[----:B------:R-:W3:Y:S02]  /*5c20*/  LDG.E R4, desc[UR36][R4.64] ;  /* 0x0000002404047981 */ /* 0x000ee4000c1e1900 */
[----:B---3--:R0:W3:Y:S02]  /*5c30*/  I2F.F64.U32 R24, R4 ;  /* 0x0000000400187312 */ /* 0x0080e40000201800 */
.L_x_30160:
[----:B------:R-:W-:Y:S05]  /*5c40*/  BSYNC.RECONVERGENT B6 ;  /* 0x0000000000067941 */ /* 0x000fea0003800200 */
.L_x_30154:
[----:B------:R-:W-:-:S07]  /*5c50*/  VIADD R31, R31, 0x80 ;  /* 0x000000801f1f7836 */ /* 0x000fce0000000000 */
.L_x_30125:
[----:B------:R-:W-:Y:S05]  /*5c60*/  BSYNC.RECONVERGENT B7 ;  /* 0x0000000000077941 */ /* 0x000fea0003800200 */
.L_x_30124:
        /* <DEDUP_REMOVED lines=26> */
.L_x_30188:
[----:B------:R-:W2:Y:S02]  /*5e10*/  LDG.E.U8 R4, desc[UR36][R4.64] ;  /* 0x0000002404047981 */ /* 0x000ea4000c1e1100 */
[----:B--2---:R0:W1:Y:S01]  /*5e20*/  I2F.F64.U16 R18, R4 ;  /* 0x0000000400127312 */ /* 0x0040620000101800 */
[----:B------:R-:W-:Y:S05]  /*5e30*/  BRA `(.L_x_30190) ;  /* 0x0000000c00647947 */ /* 0x000fea0003800000 */
.L_x_30187:
        /* <DEDUP_REMOVED lines=9> */
.L_x_30192:
[----:B------:R-:W2:Y:S02]  /*5ed0*/  LDG.E R4, desc[UR36][R4.64] ;  /* 0x0000002404047981 */ /* 0x000ea4000c1e1900 */
[----:B--2---:R0:W1:Y:S01]  /*5ee0*/  I2F.F64 R18, R4 ;  /* 0x0000000400127312 */ /* 0x0040620000201c00 */
[----:B------:R-:W-:Y:S05]  /*5ef0*/  BRA `(.L_x_30190) ;  /* 0x0000000c00347947 */ /* 0x000fea0003800000 */
.L_x_30191:
[----:B------:R-:W2:Y:S02]  /*5f00*/  LDG.E.U16 R4, desc[UR36][R4.64] ;  /* 0x0000002404047981 */ /* 0x000ea4000c1e1500 */
[----:B--2---:R0:W1:Y:S01]  /*5f10*/  I2F.F64.S16 R18, R4 ;  /* 0x0000000400127312 */ /* 0x0040620000101c00 */
[----:B------:R-:W-:Y:S05]  /*5f20*/  BRA `(.L_x_30190) ;  /* 0x0000000c00287947 */ /* 0x000fea0003800000 */
.L_x_30186:
        /* <DEDUP_REMOVED lines=10> */
.L_x_30194:
[----:B---3--:R-:W3:Y:S02]  /*5fd0*/  LDG.E.U16 R0, desc[UR36][R4.64] ;  /* 0x0000002404007981 */ /* 0x008ee4000c1e1500 */
[----:B---3--:R-:W-:-:S05]  /*5fe0*/  HADD2.F32 R0, -RZ, R0.H0_H0 ;  /* 0x20000000ff007230 */ /* 0x008fca0000004100 */
[----:B------:R-:W-:-:S04]  /*5ff0*/  FMUL.FTZ R0, R0, 1 ;  /* 0x3f80000000007820 */ /* 0x000fc80000410000 */
[----:B------:R0:W1:Y:S01]  /*6000*/  F2F.F64.F32 R18, R0 ;  /* 0x0000000000127310 */ /* 0x0000620000201800 */
[----:B------:R-:W-:Y:S05]  /*6010*/  BRA `(.L_x_30190) ;  /* 0x0000000800ec7947 */ /* 0x000fea0003800000 */
.L_x_30193:
        /* <DEDUP_REMOVED lines=10> */
.L_x_30196:
[----:B------:R-:W3:Y:S02]  /*60c0*/  LDG.E.U16 R4, desc[UR36][R4.64] ;  /* 0x0000002404047981 */ /* 0x000ee4000c1e1500 */
[----:B---3--:R-:W-:-:S05]  /*60d0*/  HADD2.F32 R0, -RZ, R4.H0_H0 ;  /* 0x20000004ff007230 */ /* 0x008fca0000004100 */
[----:B------:R-:W-:-:S04]  /*60e0*/  FMUL.FTZ R0, R0, 1 ;  /* 0x3f80000000007820 */ /* 0x000fc80000410000 */
[----:B------:R0:W1:Y:S01]  /*60f0*/  F2F.F64.F32 R18, R0 ;  /* 0x0000000000127310 */ /* 0x0000620000201800 */
[----:B------:R-:W-:Y:S05]  /*6100*/  BRA `(.L_x_30190) ;  /* 0x0000000800b07947 */ /* 0x000fea0003800000 */
.L_x_30195:
[----:B------:R0:W5:Y:S01]  /*6110*/  LDG.E.64 R18, desc[UR36][R4.64] ;  /* 0x0000002404127981 */ /* 0x000162000c1e1b00 */
[----:B------:R-:W-:Y:S05]  /*6120*/  BRA `(.L_x_30190) ;  /* 0x0000000800a87947 */ /* 0x000fea0003800000 */
.L_x_30185:
        /* <DEDUP_REMOVED lines=13> */
.L_x_30199:
[----:B------:R0:W5:Y:S01]  /*6200*/  LDG.E.64 R18, desc[UR36][R4.64] ;  /* 0x0000002404127981 */ /* 0x000162000c1e1b00 */
[----:B------:R-:W-:Y:S05]  /*6210*/  BRA `(.L_x_30190) ;  /* 0x00000008006c7947 */ /* 0x000fea0003800000 */
.L_x_30198:
        /* <DEDUP_REMOVED lines=27> */
.L_x_30201:
        /* <DEDUP_REMOVED lines=15> */
.L_x_30200:
[----:B---3--:R-:W3:Y:S02]  /*64c0*/  LDG.E.U16 R0, desc[UR36][R4.64] ;  /* 0x0000002404007981 */ /* 0x008ee4000c1e1500 */
[----:B---3--:R-:W-:-:S04]  /*64d0*/  IMAD.U32 R0, R0, 0x10000, RZ ;  /* 0x0001000000007824 */ /* 0x008fc800078e00ff */
[----:B------:R-:W-:-:S04]  /*64e0*/  FMUL.FTZ R0, R0, 1 ;  /* 0x3f80000000007820 */ /* 0x000fc80000410000 */
[----:B------:R0:W1:Y:S01]  /*64f0*/  F2F.F64.F32 R18, R0 ;  /* 0x0000000000127310 */ /* 0x0000620000201800 */
[----:B------:R-:W-:Y:S05]  /*6500*/  BRA `(.L_x_30190) ;  /* 0x0000000400b07947 */ /* 0x000fea0003800000 */
.L_x_30197:
        /* <DEDUP_REMOVED lines=11> */
.L_x_30204:
        /* <DEDUP_REMOVED lines=21> */
.L_x_30206:
[----:B------:R-:W-:Y:S05]  /*6710*/  BSYNC.RECONVERGENT B0 ;  /* 0x0000000000007941 */ /* 0x000fea0003800200 */
.L_x_30205:
[----:B------:R-:W-:Y:S01]  /*6720*/  IMAD.SHL.U32 R0, R0, 0x100000, RZ ;  /* 0x0010000000007824 */ /* 0x000fe200078e00ff */
[----:B------:R-:W-:-:S04]  /*6730*/  LEA R3, R3, 0x3b800000, 0x17 ;  /* 0x3b80000003037811 */ /* 0x000fc800078eb8ff */
[----:B------:R-:W-:-:S05]  /*6740*/  LOP3.LUT R0, R3, R0, R7, 0xfe, !PT ;  /* 0x0000000003007212 */ /* 0x000fca00078efe07 */
[----:B------:R-:W-:-:S04]  /*6750*/  FMUL.FTZ R0, R0, 1 ;  /* 0x3f80000000007820 */ /* 0x000fc80000410000 */
[----:B------:R0:W1:Y:S01]  /*6760*/  F2F.F64.F32 R18, R0 ;  /* 0x0000000000127310 */ /* 0x0000620000201800 */
[----:B------:R-:W-:Y:S05]  /*6770*/  BRA `(.L_x_30190) ;  /* 0x0000000400147947 */ /* 0x000fea0003800000 */
.L_x_30203:
        /* <DEDUP_REMOVED lines=21> */
.L_x_30208:
[----:B------:R-:W-:Y:S05]  /*68d0*/  BSYNC.RECONVERGENT B0 ;  /* 0x0000000000007941 */ /* 0x000fea0003800200 */
.L_x_30207:
[----:B------:R-:W-:Y:S01]  /*68e0*/  IMAD.SHL.U32 R0, R0, 0x200000, RZ ;  /* 0x0020000000007824 */ /* 0x000fe200078e00ff */
[----:B------:R-:W-:-:S04]  /*68f0*/  LEA R3, R3, 0x37800000, 0x17 ;  /* 0x3780000003037811 */ /* 0x000fc800078eb8ff */
[----:B------:R-:W-:-:S05]  /*6900*/  LOP3.LUT R0, R3, R0, R7, 0xfe, !PT ;  /* 0x0000000003007212 */ /* 0x000fca00078efe07 */
[----:B------:R-:W-:-:S04]  /*6910*/  FMUL.FTZ R0, R0, 1 ;  /* 0x3f80000000007820 */ /* 0x000fc80000410000 */
[----:B------:R0:W1:Y:S01]  /*6920*/  F2F.F64.F32 R18, R0 ;  /* 0x0000000000127310 */ /* 0x0000620000201800 */
[----:B------:R-:W-:Y:S05]  /*6930*/  BRA `(.L_x_30190) ;  /* 0x0000000000a47947 */ /* 0x000fea0003800000 */
.L_x_30202:
        /* <DEDUP_REMOVED lines=18> */
.L_x_30189:
        /* <DEDUP_REMOVED lines=16> */
.L_x_30211:
[----:B------:R-:W-:Y:S01]  /*6b60*/  CS2R R18, SRZ ;  /* 0x0000000000127805 */ /* 0x000fe2000001ff00 */
[----:B------:R-:W-:Y:S06]  /*6b70*/  BRA `(.L_x_30190) ;  /* 0x0000000000147947 */ /* 0x000fec0003800000 */
.L_x_30210:
[----:B------:R-:W2:Y:S02]  /*6b80*/  LDG.E.64 R18, desc[UR36][R4.64] ;  /* 0x0000002404127981 */ /* 0x000ea4000c1e1b00 */
[----:B--2---:R-:W0:Y:S01]  /*6b90*/  I2F.F64.U64 R18, R18 ;  /* 0x0000001200127312 */ /* 0x004e220000301800 */
[----:B------:R-:W-:Y:S05]  /*6ba0*/  BRA `(.L_x_30190) ;  /* 0x0000000000087947 */ /* 0x000fea0003800000 */
.L_x_30209:
[----:B------:R-:W2:Y:S02]  /*6bb0*/  LDG.E R4, desc[UR36][R4.64] ;  /* 0x0000002404047981 */ /* 0x000ea4000c1e1900 */
[----:B--2---:R0:W1:Y:S02]  /*6bc0*/  I2F.F64.U32 R18, R4 ;  /* 0x0000000400127312 */ /* 0x0040640000201800 */
.L_x_30190:
[----:B------:R-:W-:Y:S05]  /*6bd0*/  BSYNC.RECONVERGENT B6 ;  /* 0x0000000000067941 */ /* 0x000fea0003800200 */
.L_x_30184:
        /* <DEDUP_REMOVED lines=19> */
.L_x_30215:
[----:B------:R-:W3:Y:S02]  /*6d10*/  LDG.E.U8 R4, desc[UR36][R4.64] ;  /* 0x0000002404047981 */ /* 0x000ee4000c1e1100 */
[----:B---3--:R0:W3:Y:S01]  /*6d20*/  I2F.F64.U16 R16, R4 ;  /* 0x0000000400107312 */ /* 0x0080e20000101800 */
[----:B------:R-:W-:Y:S05]  /*6d30*/  BRA `(.L_x_30183) ;  /* 0x0000000c00587947 */ /* 0x000fea0003800000 */
.L_x_30214:
        /* <DEDUP_REMOVED lines=9> */
.L_x_30218:
[----:B------:R-:W3:Y:S02]  /*6dd0*/  LDG.E R4, desc[UR36][R4.64] ;  /* 0x0000002404047981 */ /* 0x000ee4000c1e1900 */
[----:B---3--:R0:W3:Y:S01]  /*6de0*/  I2F.F64 R16, R4 ;  /* 0x0000000400107312 */ /* 0x0080e20000201c00 */
[----:B------:R-:W-:Y:S05]  /*6df0*/  BRA `(.L_x_30183) ;  /* 0x0000000c00287947 */ /* 0x000fea0003800000 */
.L_x_30217:
[----:B------:R-:W3:Y:S02]  /*6e00*/  LDG.E.U16 R4, desc[UR36][R4.64] ;  /* 0x0000002404047981 */ /* 0x000ee4000c1e1500 */
[----:B---3--:R0:W3:Y:S01]  /*6e10*/  I2F.F64.S16 R16, R4 ;  /* 0x0000000400107312 */ /* 0x0080e20000101c00 */
[----:B------:R-:W-:Y:S05]  /*6e20*/  BRA `(.L_x_30183) ;  /* 0x0000000c001c7947 */ /* 0x000fea0003800000 */
.L_x_30213:
        /* <DEDUP_REMOVED lines=10> */
.L_x_30220:
[----:B------:R-:W3:Y:S02]  /*6ed0*/  LDG.E.U16 R0, desc[UR36][R4.64] ;  /* 0x0000002404007981 */ /* 0x000ee4000c1e1500 */
[----:B---3--:R-:W-:-:S05]  /*6ee0*/  HADD2.F32 R0, -RZ, R0.H0_H0 ;  /* 0x20000000ff007230 */ /* 0x008fca0000004100 */
[----:B------:R-:W-:-:S04]  /*6ef0*/  FMUL.FTZ R0, R0, 1 ;  /* 0x3f80000000007820 */ /* 0x000fc80000410000 */
[----:B------:R0:W3:Y:S01]  /*6f00*/  F2F.F64.F32 R16, R0 ;  /* 0x0000000000107310 */ /* 0x0000e20000201800 */
[----:B------:R-:W-:Y:S05]  /*6f10*/  BRA `(.L_x_30183) ;  /* 0x0000000800e07947 */ /* 0x000fea0003800000 */
.L_x_30219:
        /* <DEDUP_REMOVED lines=10> */
.L_x_30222:
[----:B------:R-:W3:Y:S02]  /*6fc0*/  LDG.E.U16 R4, desc[UR36][R4.64] ;  /* 0x0000002404047981 */ /* 0x000ee4000c1e1500 */
[----:B---3--:R-:W-:-:S05]  /*6fd0*/  HADD2.F32 R0, -RZ, R4.H0_H0 ;  /* 0x20000004ff007230 */ /* 0x008fca0000004100 */
[----:B------:R-:W-:-:S04]  /*6fe0*/  FMUL.FTZ R0, R0, 1 ;  /* 0x3f80000000007820 */ /* 0x000fc80000410000 */
[----:B------:R0:W3:Y:S01]  /*6ff0*/  F2F.F64.F32 R16, R0 ;  /* 0x0000000000107310 */ /* 0x0000e20000201800 */
[----:B------:R-:W-:Y:S05]  /*7000*/  BRA `(.L_x_30183) ;  /* 0x0000000800a47947 */ /* 0x000fea0003800000 */
.L_x_30221:
[----:B------:R0:W5:Y:S01]  /*7010*/  LDG.E.64 R16, desc[UR36][R4.64] ;  /* 0x0000002404107981 */ /* 0x000162000c1e1b00 */
[----:B------:R-:W-:Y:S05]  /*7020*/  BRA `(.L_x_30183) ;  /* 0x00000008009c7947 */ /* 0x000fea0003800000 */
.L_x_30212:
        /* <DEDUP_REMOVED lines=13> */
.L_x_30225:
[----:B------:R0:W5:Y:S01]  /*7100*/  LDG.E.64 R16, desc[UR36][R4.64] ;  /* 0x0000002404107981 */ /* 0x000162000c1e1b00 */
[----:B------:R-:W-:Y:S05]  /*7110*/  BRA `(.L_x_30183) ;  /* 0x0000000800607947 */ /* 0x000fea0003800000 */
.L_x_30224:
        /* <DEDUP_REMOVED lines=27> */
.L_x_30227:
        /* <DEDUP_REMOVED lines=15> */
.L_x_30226:
[----:B------:R-:W3:Y:S02]  /*73c0*/  LDG.E.U16 R0, desc[UR36][R4.64] ;  /* 0x0000002404007981 */ /* 0x000ee4000c1e1500 */
[----:B---3--:R-:W-:-:S04]  /*73d0*/  IMAD.U32 R0, R0, 0x10000, RZ ;  /* 0x0001000000007824 */ /* 0x008fc800078e00ff */
[----:B------:R-:W-:-:S04]  /*73e0*/  FMUL.FTZ R0, R0, 1 ;  /* 0x3f80000000007820 */ /* 0x000fc80000410000 */
[----:B------:R0:W3:Y:S01]  /*73f0*/  F2F.F64.F32 R16, R0 ;  /* 0x0000000000107310 */ /* 0x0000e20000201800 */
[----:B------:R-:W-:Y:S05]  /*7400*/  BRA `(.L_x_30183) ;  /* 0x0000000400a47947 */ /* 0x000fea0003800000 */
.L_x_30223:
        /* <DEDUP_REMOVED lines=11> */
.L_x_30230:
        /* <DEDUP_REMOVED lines=20> */
.L_x_30232:
[----:B------:R-:W-:Y:S05]  /*7600*/  BSYNC.RECONVERGENT B0 ;  /* 0x0000000000007941 */ /* 0x000fea0003800200 */
.L_x_30231:
[----:B------:R-:W-:Y:S01]  /*7610*/  IMAD.SHL.U32 R0, R0, 0x100000, RZ ;  /* 0x0010000000007824 */ /* 0x000fe200078e00ff */
[----:B------:R-:W-:-:S04]  /*7620*/  LEA R3, R3, 0x3b800000, 0x17 ;  /* 0x3b80000003037811 */ /* 0x000fc800078eb8ff */
[----:B------:R-:W-:-:S05]  /*7630*/  LOP3.LUT R0, R3, R0, R7, 0xfe, !PT ;  /* 0x0000000003007212 */ /* 0x000fca00078efe07 */
[----:B------:R-:W-:-:S04]  /*7640*/  FMUL.FTZ R0, R0, 1 ;  /* 0x3f80000000007820 */ /* 0x000fc80000410000 */
[----:B------:R0:W3:Y:S01]  /*7650*/  F2F.F64.F32 R16, R0 ;  /* 0x0000000000107310 */ /* 0x0000e20000201800 */
[----:B------:R-:W-:Y:S05]  /*7660*/  BRA `(.L_x_30183) ;  /* 0x00000004000c7947 */ /* 0x000fea0003800000 */
.L_x_30229:
        /* <DEDUP_REMOVED lines=20> */
.L_x_30234:
[----:B------:R-:W-:Y:S05]  /*77b0*/  BSYNC.RECONVERGENT B0 ;  /* 0x0000000000007941 */ /* 0x000fea0003800200 */
.L_x_30233:
[----:B------:R-:W-:Y:S01]  /*77c0*/  IMAD.SHL.U32 R0, R0, 0x200000, RZ ;  /* 0x0020000000007824 */ /* 0x000fe200078e00ff */
[----:B------:R-:W-:-:S04]  /*77d0*/  LEA R3, R3, 0x37800000, 0x17 ;  /* 0x3780000003037811 */ /* 0x000fc800078eb8ff */
[----:B------:R-:W-:-:S05]  /*77e0*/  LOP3.LUT R0, R3, R0, R7, 0xfe, !PT ;  /* 0x0000000003007212 */ /* 0x000fca00078efe07 */
[----:B------:R-:W-:-:S04]  /*77f0*/  FMUL.FTZ R0, R0, 1 ;  /* 0x3f80000000007820 */ /* 0x000fc80000410000 */
[----:B------:R0:W3:Y:S01]  /*7800*/  F2F.F64.F32 R16, R0 ;  /* 0x0000000000107310 */ /* 0x0000e20000201800 */
[----:B------:R-:W-:Y:S05]  /*7810*/  BRA `(.L_x_30183) ;  /* 0x0000000000a07947 */ /* 0x000fea0003800000 */
.L_x_30228:
        /* <DEDUP_REMOVED lines=18> */
.L_x_30216:
        /* <DEDUP_REMOVED lines=16> */
.L_x_30237:
[----:B------:R-:W-:Y:S05]  /*7a40*/  BRA `(.L_x_30183) ;  /* 0x0000000000147947 */ /* 0x000fea0003800000 */
.L_x_30236:
[----:B------:R-:W3:Y:S02]  /*7a50*/  LDG.E.64 R16, desc[UR36][R4.64] ;  /* 0x0000002404107981 */ /* 0x000ee4000c1e1b00 */
[----:B---3--:R-:W0:Y:S01]  /*7a60*/  I2F.F64.U64 R16, R16 ;  /* 0x0000001000107312 */ /* 0x008e220000301800 */
[----:B------:R-:W-:Y:S05]  /*7a70*/  BRA `(.L_x_30183) ;  /* 0x0000000000087947 */ /* 0x000fea0003800000 */
.L_x_30235:
[----:B------:R-:W3:Y:S02]  /*7a80*/  LDG.E R4, desc[UR36][R4.64] ;  /* 0x0000002404047981 */ /* 0x000ee4000c1e1900 */
[----:B---3--:R0:W3:Y:S02]  /*7a90*/  I2F.F64.U32 R16, R4 ;  /* 0x0000000400107312 */ /* 0x0080e40000201800 */
.L_x_30183:
[----:B------:R-:W-:Y:S05]  /*7aa0*/  BSYNC.RECONVERGENT B7 ;  /* 0x0000000000077941 */ /* 0x000fea0003800200 */
.L_x_30182:
[----:B------:R-:W-:Y:S01]  /*7ab0*/  ISETP.GE.AND P1, PT, R23, R2, PT ;  /* 0x000000021700720c */ /* 0x000fe20003f26270 */
[----:B------:R-:W-:-:S12]  /*7ac0*/  BSSY.RECONVERGENT B0, `(.L_x_30238) ;  /* 0x000001e000007945 */ /* 0x000fd80003800200 */
[----:B------:R-:W-:Y:S05]  /*7ad0*/  @P1 BRA `(.L_x_30239) ;  /* 0x0000000000701947 */ /* 0x000fea0003800000 */
[----:B01---5:R-:W-:-:S06]  /*7ae0*/  DSETP.NAN.AND P0, PT, R32, R32, PT ;  /* 0x000000202000722a */ /* 0x023fcc0003f08000 */
[----:B--2-4-:R-:W-:-:S14]  /*7af0*/  DSETP.NUM.AND P0, PT, R36, R36, !P0 ;  /* 0x000000242400722a */ /* 0x014fdc0004707000 */
[----:B------:R-:W-:Y:S01]  /*7b00*/  @!P0 DADD R32, R32, R36 ;  /* 0x0000000020208229 */ /* 0x000fe20000000024 */
[----:B------:R-:W-:Y:S10]  /*7b10*/  @!P0 BRA `(.L_x_30239) ;  /* 0x0000000000608947 */ /* 0x000ff40003800000 */
[----:B---3--:R-:W-:Y:S02]  /*7b20*/  LOP3.LUT R0, R32, R36, RZ, 0xfc, !PT ;  /* 0x0000002420007212 */ /* 0x008fe400078efcff */
[----:B------:R-:W-:Y:S02]  /*7b30*/  LOP3.LUT R3, R33, R37, RZ, 0xfc, !PT ;  /* 0x0000002521037212 */ /* 0x000fe400078efcff */
[----:B------:R-:W-:-:S04]  /*7b40*/  ISETP.NE.U32.AND P0, PT, R0, RZ, PT ;  /* 0x000000ff0000720c */ /* 0x000fc80003f05070 */
[----:B------:R-:W-:-:S13]  /*7b50*/  LOP3.LUT P0, RZ, R3, 0x7fffffff, RZ, 0xc0, P0 ;  /* 0x7fffffff03ff7812 */ /* 0x000fda000000c0ff */
[----:B------:R-:W-:Y:S05]  /*7b60*/  @!P0 BRA `(.L_x_30239) ;  /* 0x00000000004c8947 */ /* 0x000fea0003800000 */
[----:B------:R-:W-:-:S14]  /*7b70*/  DSETP.NEU.AND P0, PT, R36, RZ, PT ;  /* 0x000000ff2400722a */ /* 0x000fdc0003f0d000 */
[----:B------:R-:W-:Y:S01]  /*7b80*/  @!P0 LOP3.LUT R0, RZ, 0x80000000, R33, 0xb8, !PT ;  /* 0x80000000ff008812 */ /* 0x000fe200078eb821 */
[----:B------:R-:W-:-:S04]  /*7b90*/  @!P0 IMAD.MOV.U32 R32, RZ, RZ, 0x1 ;  /* 0x00000001ff208424 */ /* 0x000fc800078e00ff */
        /* <DEDUP_REMOVED lines=16> */
.L_x_30239:
[----:B------:R-:W-:Y:S05]  /*7ca0*/  BSYNC.RECONVERGENT B0 ;  /* 0x0000000000007941 */ /* 0x000fea0003800200 */
.L_x_30238:
[----:B------:R-:W-:Y:S01]  /*7cb0*/  VIADD R31, R23, 0x80 ;  /* 0x00000080171f7836 */ /* 0x000fe20000000000 */
[----:B------:R-:W-:Y:S04]  /*7cc0*/  BSSY.RECONVERGENT B0, `(.L_x_30240) ;  /* 0x0000020000007945 */ /* 0x000fe80003800200 */
[----:B------:R-:W-:-:S13]  /*7cd0*/  ISETP.GE.AND P0, PT, R31, R2, PT ;  /* 0x000000021f00720c */ /* 0x000fda0003f06270 */
[----:B------:R-:W-:Y:S05]  /*7ce0*/  @P0 BRA `(.L_x_30241) ;  /* 0x0000000000740947 */ /* 0x000fea0003800000 */
[----:B012--5:R-:W-:-:S06]  /*7cf0*/  DSETP.NAN.AND P0, PT, R28, R28, PT ;  /* 0x0000001c1c00722a */ /* 0x027fcc0003f08000 */
[----:B------:R-:W-:-:S14]  /*7d00*/  DSETP.NAN.OR P0, PT, R34, R34, P0 ;  /* 0x000000222200722a */ /* 0x000fdc0000708400 */
[----:B------:R-:W-:Y:S05]  /*7d10*/  @P0 BRA `(.L_x_30242) ;  /* 0x0000000000640947 */ /* 0x000fea0003800000 */
[----:B---3--:R-:W-:Y:S02]  /*7d20*/  LOP3.LUT R0, R28, R34, RZ, 0xfc, !PT ;  /* 0x000000221c007212 */ /* 0x008fe400078efcff */
        /* <DEDUP_REMOVED lines=21> */
.L_x_30243:
[----:B------:R-:W-:Y:S01]  /*7e80*/  LOP3.LUT R29, RZ, 0x80000000, R29, 0xb8, !PT ;  /* 0x80000000ff1d7812 */ /* 0x000fe200078eb81d */
[----:B------:R-:W-:Y:S01]  /*7e90*/  IMAD.MOV.U32 R28, RZ, RZ, 0x1 ;  /* 0x00000001ff1c7424 */ /* 0x000fe200078e00ff */
[----:B------:R-:W-:Y:S06]  /*7ea0*/  BRA `(.L_x_30241) ;  /* 0x0000000000047947 */ /* 0x000fec0003800000 */
.L_x_30242:
[----:B------:R-:W-:-:S11]  /*7eb0*/  DADD R28, R28, R34 ;  /* 0x000000001c1c7229 */ /* 0x000fd60000000022 */
.L_x_30241:
[----:B------:R-:W-:Y:S05]  /*7ec0*/  BSYNC.RECONVERGENT B0 ;  /* 0x0000000000007941 */ /* 0x000fea0003800200 */
.L_x_30240:
[----:B0-----:R-:W-:Y:S01]  /*7ed0*/  VIADD R3, R23, 0x100 ;  /* 0x0000010017037836 */ /* 0x001fe20000000000 */
[----:B------:R-:W-:Y:S04]  /*7ee0*/  BSSY.RECONVERGENT B0, `(.L_x_30244) ;  /* 0x0000020000007945 */ /* 0x000fe80003800200 */
[----:B------:R-:W-:-:S13]  /*7ef0*/  ISETP.GE.AND P0, PT, R3, R2, PT ;  /* 0x000000020300720c */ /* 0x000fda0003f06270 */
[----:B------:R-:W-:Y:S05]  /*7f00*/  @P0 BRA `(.L_x_30245) ;  /* 0x0000000000740947 */ /* 0x000fea0003800000 */
[----:B---3-5:R-:W-:-:S06]  /*7f10*/  DSETP.NAN.AND P0, PT, R24, R24, PT ;  /* 0x000000181800722a */ /* 0x028fcc0003f08000 */
[----:B-12---:R-:W-:-:S14]  /*7f20*/  DSETP.NAN.OR P0, PT, R26, R26, P0 ;  /* 0x0000001a1a00722a */ /* 0x006fdc0000708400 */
        /* <DEDUP_REMOVED lines=23> */
.L_x_30247:
[----:B------:R-:W-:Y:S01]  /*80a0*/  LOP3.LUT R25, RZ, 0x80000000, R25, 0xb8, !PT ;  /* 0x80000000ff197812 */ /* 0x000fe200078eb819 */
[----:B------:R-:W-:Y:S01]  /*80b0*/  IMAD.MOV.U32 R24, RZ, RZ, 0x1 ;  /* 0x00000001ff187424 */ /* 0x000fe200078e00ff */
[----:B------:R-:W-:Y:S06]  /*80c0*/  BRA `(.L_x_30245) ;  /* 0x0000000000047947 */ /* 0x000fec0003800000 */
.L_x_30246:
[----:B------:R-:W-:-:S11]  /*80d0*/  DADD R24, R24, R26 ;  /* 0x0000000018187229 */ /* 0x000fd6000000001a */
.L_x_30245:
[----:B------:R-:W-:Y:S05]  /*80e0*/  BSYNC.RECONVERGENT B0 ;  /* 0x0000000000007941 */ /* 0x000fea0003800200 */
.L_x_30244:
[----:B------:R-:W-:Y:S01]  /*80f0*/  VIADD R3, R23, 0x180 ;  /* 0x0000018017037836 */ /* 0x000fe20000000000 */
        /* <DEDUP_REMOVED lines=28> */
.L_x_30251:
[----:B------:R-:W-:Y:S01]  /*82c0*/  LOP3.LUT R17, RZ, 0x80000000, R17, 0xb8, !PT ;  /* 0x80000000ff117812 */ /* 0x000fe200078eb811 */
[----:B------:R-:W-:Y:S01]  /*82d0*/  IMAD.MOV.U32 R16, RZ, RZ, 0x1 ;  /* 0x00000001ff107424 */ /* 0x000fe200078e00ff */
[----:B------:R-:W-:Y:S06]  /*82e0*/  BRA `(.L_x_30249) ;  /* 0x0000000000047947 */ /* 0x000fec0003800000 */
.L_x_30250:
[----:B------:R-:W-:-:S11]  /*82f0*/  DADD R16, R16, R18 ;  /* 0x0000000010107229 */ /* 0x000fd60000000012 */
.L_x_30249:
[----:B------:R-:W-:Y:S05]  /*8300*/  BSYNC.RECONVERGENT B0 ;  /* 0x0000000000007941 */ /* 0x000fea0003800200 */
.L_x_30248:
[----:B-12--5:R-:W0:Y:S01]  /*8310*/  LDC.U8 R18, c[0x0][0x3b0] ;  /* 0x0000ec00ff127b82 */ /* 0x026e220000000000 */
[----:B------:R-:W-:Y:S04]  /*8320*/  BSSY.RECONVERGENT B6, `(.L_x_30252) ;  /* 0x0000128000067945 */ /* 0x000fe80003800200 */
[----:B------:R-:W-:Y:S05]  /*8330*/  @P1 BRA `(.L_x_30253) ;  /* 0x0000001000981947 */ /* 0x000fea0003800000 */
[----:B------:R-:W1:Y:S01]  /*8340*/  LDCU UR4, c[0x0][0x3b4] ;  /* 0x00007680ff0477ac */ /* 0x000e620008000800 */
[----:B------:R-:W2:Y:S01]  /*8350*/  LDC.64 R4, c[0x0][0x388] ;  /* 0x0000e200ff047b82 */ /* 0x000ea20000000a00 */
[----:B---3--:R-:W-:Y:S01]  /*8360*/  IMAD R0, R22, 0x200, R23 ;  /* 0x0000020016007824 */ /* 0x008fe200078e0217 */
        /* <DEDUP_REMOVED lines=19> */
.L_x_30257:
[----:B------:R-:W0:Y:S01]  /*84a0*/  F2I.S64.F64.TRUNC R32, R32 ;  /* 0x0000002000207311 */ /* 0x000e22000030d900 */
[----:B------:R-:W-:Y:S02]  /*84b0*/  IMAD.MOV.U32 R23, RZ, RZ, R31 ;  /* 0x000000ffff177224 */ /* 0x000fe400078e001f */
[----:B0-----:R-:W-:-:S05]  /*84c0*/  IMAD.MOV.U32 R3, RZ, RZ, R32 ;  /* 0x000000ffff037224 */ /* 0x001fca00078e0020 */
[----:B------:R0:W-:Y:S01]  /*84d0*/  STG.E.U8 desc[UR36][R4.64], R3 ;  /* 0x0000000304007986 */ /* 0x0001e2000c101124 */
[----:B------:R-:W-:Y:S05]  /*84e0*/  BRA `(.L_x_30253) ;  /* 0x00000010002c7947 */ /* 0x000fea0003800000 */
.L_x_30256:
        /* <DEDUP_REMOVED lines=10> */
.L_x_30260:
[----:B------:R-:W0:Y:S01]  /*8590*/  F2I.F64.TRUNC R33, R32 ;  /* 0x0000002000217311 */ /* 0x000e22000030d100 */
[----:B------:R-:W-:Y:S01]  /*85a0*/  IMAD.MOV.U32 R23, RZ, RZ, R31 ;  /* 0x000000ffff177224 */ /* 0x000fe200078e001f */
[----:B0-----:R0:W-:Y:S01]  /*85b0*/  STG.E desc[UR36][R4.64], R33 ;  /* 0x0000002104007986 */ /* 0x0011e2000c101924 */
[----:B------:R-:W-:Y:S05]  /*85c0*/  BRA `(.L_x_30253) ;  /* 0x0000000c00f47947 */ /* 0x000fea0003800000 */
.L_x_30259:
[----:B------:R-:W0:Y:S01]  /*85d0*/  F2I.F64.TRUNC R33, R32 ;  /* 0x0000002000217311 */ /* 0x000e22000030d100 */
[----:B------:R-:W-:Y:S01]  /*85e0*/  IMAD.MOV.U32 R23, RZ, RZ, R31 ;  /* 0x000000ffff177224 */ /* 0x000fe200078e001f */
[----:B0-----:R0:W-:Y:S01]  /*85f0*/  STG.E.U16 desc[UR36][R4.64], R33 ;  /* 0x0000002104007986 */ /* 0x0011e2000c101524 */
[----:B------:R-:W-:Y:S05]  /*8600*/  BRA `(.L_x_30253) ;  /* 0x0000000c00e47947 */ /* 0x000fea0003800000 */
.L_x_30255:
        /* <DEDUP_REMOVED lines=14> */
.L_x_30262:
        /* <DEDUP_REMOVED lines=9> */
.L_x_30261:
        /* <DEDUP_REMOVED lines=15> */
.L_x_30264:
        /* <DEDUP_REMOVED lines=10> */
.L_x_30263:
[----:B------:R0:W-:Y:S01]  /*8910*/  STG.E.64 desc[UR36][R4.64], R32 ;  /* 0x0000002004007986 */ /* 0x0001e2000c101b24 */
[----:B------:R-:W-:Y:S01]  /*8920*/  IMAD.MOV.U32 R23, RZ, RZ, R31 ;  /* 0x000000ffff177224 */ /* 0x000fe200078e001f */
[----:B------:R-:W-:Y:S06]  /*8930*/  BRA `(.L_x_30253) ;  /* 0x0000000c00187947 */ /* 0x000fec0003800000 */
.L_x_30254:
        /* <DEDUP_REMOVED lines=13> */
.L_x_30267:
[----:B------:R-:W-:Y:S01]  /*8a10*/  CS2R R34, SRZ ;  /* 0x0000000000227805 */ /* 0x000fe2000001ff00 */
[----:B------:R-:W-:-:S04]  /*8a20*/  IMAD.MOV.U32 R23, RZ, RZ, R31 ;  /* 0x000000ffff177224 */ /* 0x000fc800078e001f */
[----:B------:R0:W-:Y:S01]  /*8a30*/  STG.E.128 desc[UR36][R4.64], R32 ;  /* 0x0000002004007986 */ /* 0x0001e2000c101d24 */
[----:B------:R-:W-:Y:S05]  /*8a40*/  BRA `(.L_x_30253) ;  /* 0x0000000800d47947 */ /* 0x000fea0003800000 */
.L_x_30266:
        /* <DEDUP_REMOVED lines=23> */
.L_x_30271:
[----:B------:R-:W-:Y:S05]  /*8bc0*/  BSYNC.RECONVERGENT B0 ;  /* 0x0000000000007941 */ /* 0x000fea0003800200 */
.L_x_30270:
[----:B------:R-:W-:Y:S01]  /*8bd0*/  LOP3.LUT R7, R0, 0x80, R7, 0xf8, !PT ;  /* 0x0000008000077812 */ /* 0x000fe200078ef807 */
[----:B------:R-:W-:-:S04]  /*8be0*/  IMAD.MOV.U32 R23, RZ, RZ, R31 ;  /* 0x000000ffff177224 */ /* 0x000fc800078e001f */
[----:B------:R0:W-:Y:S01]  /*8bf0*/  STG.E.U8 desc[UR36][R4.64], R7 ;  /* 0x0000000704007986 */ /* 0x0001e2000c101124 */
[----:B------:R-:W-:Y:S05]  /*8c00*/  BRA `(.L_x_30253) ;  /* 0x0000000800647947 */ /* 0x000fea0003800000 */
.L_x_30269:
        /* <DEDUP_REMOVED lines=19> */
.L_x_30273:
[----:B------:R-:W-:Y:S05]  /*8d40*/  BSYNC.RECONVERGENT B0 ;  /* 0x0000000000007941 */ /* 0x000fea0003800200 */
.L_x_30272:
[----:B------:R-:W-:Y:S01]  /*8d50*/  LOP3.LUT R7, R0, 0x80, R7, 0xf8, !PT ;  /* 0x0000008000077812 */ /* 0x000fe200078ef807 */
[----:B------:R-:W-:-:S04]  /*8d60*/  IMAD.MOV.U32 R23, RZ, RZ, R31 ;  /* 0x000000ffff177224 */ /* 0x000fc800078e001f */
[----:B------:R0:W-:Y:S01]  /*8d70*/  STG.E.U8 desc[UR36][R4.64], R7 ;  /* 0x0000000704007986 */ /* 0x0001e2000c101124 */
[----:B------:R-:W-:Y:S05]  /*8d80*/  BRA `(.L_x_30253) ;  /* 0x0000000800047947 */ /* 0x000fea0003800000 */
.L_x_30268:
        /* <DEDUP_REMOVED lines=9> */
.L_x_30265:
        /* <DEDUP_REMOVED lines=12> */
.L_x_30276:
        /* <DEDUP_REMOVED lines=17> */
.L_x_30279:
[----:B------:R-:W-:-:S04]  /*8ff0*/  SHF.R.U32.HI R0, RZ, 0x14, R7 ;  /* 0x00000014ff007819 */ /* 0x000fc80000011607 */
[----:B------:R-:W-:-:S04]  /*9000*/  LOP3.LUT R0, R0, 0x1, RZ, 0xc0, !PT ;  /* 0x0000000100007812 */ /* 0x000fc800078ec0ff */
[----:B------:R-:W-:-:S04]  /*9010*/  IADD3 R0, PT, PT, R7, 0x487ffff, R0 ;  /* 0x0487ffff07007810 */ /* 0x000fc80007ffe000 */
[----:B------:R-:W-:-:S04]  /*9020*/  SHF.R.U32.HI R0, RZ, 0x14, R0 ;  /* 0x00000014ff007819 */ /* 0x000fc80000011600 */
[----:B------:R-:W-:-:S07]  /*9030*/  LOP3.LUT R3, R0, 0xff, RZ, 0xc0, !PT ;  /* 0x000000ff00037812 */ /* 0x000fce00078ec0ff */
.L_x_30280:
[----:B------:R-:W-:-:S04]  /*9040*/  SHF.R.U32.HI R0, RZ, 0x18, R7 ;  /* 0x00000018ff007819 */ /* 0x000fc80000011607 */
[----:B------:R-:W-:-:S07]  /*9050*/  LOP3.LUT R0, R3, 0x80, R0, 0xf8, !PT ;  /* 0x0000008003007812 */ /* 0x000fce00078ef800 */
.L_x_30278:
[----:B------:R-:W-:Y:S05]  /*9060*/  BSYNC.RECONVERGENT B0 ;  /* 0x0000000000007941 */ /* 0x000fea0003800200 */
.L_x_30277:
[----:B------:R0:W-:Y:S01]  /*9070*/  STG.E.U8 desc[UR36][R4.64], R0 ;  /* 0x0000000004007986 */ /* 0x0001e2000c101124 */
[----:B------:R-:W-:Y:S01]  /*9080*/  IMAD.MOV.U32 R23, RZ, RZ, R31 ;  /* 0x000000ffff177224 */ /* 0x000fe200078e001f */
[----:B------:R-:W-:Y:S06]  /*9090*/  BRA `(.L_x_30253) ;  /* 0x0000000400407947 */ /* 0x000fec0003800000 */
.L_x_30275:
        /* <DEDUP_REMOVED lines=17> */
.L_x_30283:
[----:B------:R-:W-:-:S04]  /*91b0*/  SHF.R.U32.HI R0, RZ, 0x15, R7 ;  /* 0x00000015ff007819 */ /* 0x000fc80000011607 */
[----:B------:R-:W-:-:S04]  /*91c0*/  LOP3.LUT R0, R0, 0x1, RZ, 0xc0, !PT ;  /* 0x0000000100007812 */ /* 0x000fc800078ec0ff */
[----:B------:R-:W-:-:S04]  /*91d0*/  IADD3 R0, PT, PT, R7, 0x88fffff, R0 ;  /* 0x088fffff07007810 */ /* 0x000fc80007ffe000 */
[----:B------:R-:W-:-:S04]  /*91e0*/  SHF.R.U32.HI R0, RZ, 0x15, R0 ;  /* 0x00000015ff007819 */ /* 0x000fc80000011600 */
[----:B------:R-:W-:-:S07]  /*91f0*/  LOP3.LUT R3, R0, 0xff, RZ, 0xc0, !PT ;  /* 0x000000ff00037812 */ /* 0x000fce00078ec0ff */
.L_x_30284:
[----:B------:R-:W-:-:S04]  /*9200*/  SHF.R.U32.HI R0, RZ, 0x18, R7 ;  /* 0x00000018ff007819 */ /* 0x000fc80000011607 */
[----:B------:R-:W-:-:S07]  /*9210*/  LOP3.LUT R0, R3, 0x80, R0, 0xf8, !PT ;  /* 0x0000008003007812 */ /* 0x000fce00078ef800 */
.L_x_30282:
[----:B------:R-:W-:Y:S05]  /*9220*/  BSYNC.RECONVERGENT B0 ;  /* 0x0000000000007941 */ /* 0x000fea0003800200 */
.L_x_30281:
[----:B------:R0:W-:Y:S01]  /*9230*/  STG.E.U8 desc[UR36][R4.64], R0 ;  /* 0x0000000004007986 */ /* 0x0001e2000c101124 */
[----:B------:R-:W-:Y:S01]  /*9240*/  IMAD.MOV.U32 R23, RZ, RZ, R31 ;  /* 0x000000ffff177224 */ /* 0x000fe200078e001f */
[----:B------:R-:W-:Y:S06]  /*9250*/  BRA `(.L_x_30253) ;  /* 0x0000000000d07947 */ /* 0x000fec0003800000 */
.L_x_30274:
[----:B------:R-:W-:-:S13]  /*9260*/  ISETP.NE.AND P0, PT, R0, 0x1c, PT ;  /* 0x0000001c0000780c */ /* 0x000fda0003f05270 */
[----:B------:R-:W-:Y:S05]  /*9270*/  @!P0 BRA `(.L_x_30285) ;  /* 0x0000000000bc8947 */ /* 0x000fea0003800000 */
[----:B------:R-:W-:-:S13]  /*9280*/  ISETP.NE.AND P0, PT, R0, 0x1d, PT ;  /* 0x0000001d0000780c */ /* 0x000fda0003f05270 */
[----:B------:R-:W-:Y:S05]  /*9290*/  @!P0 BRA `(.L_x_30286) ;  /* 0x0000000000a48947 */ /* 0x000fea0003800000 */
[----:B------:R-:W-:-:S13]  /*92a0*/  ISETP.NE.AND P0, PT, R0, 0x2c, PT ;  /* 0x0000002c0000780c */ /* 0x000fda0003f05270 */
[----:B------:R-:W-:Y:S05]  /*92b0*/  @!P0 BRA `(.L_x_30287) ;  /* 0x0000000000488947 */ /* 0x000fea0003800000 */
.L_x_30258:
        /* <DEDUP_REMOVED lines=15> */
[----:B--2-4-:R-:W-:Y:S05]  /*93b0*/  CALL.ABS.NOINC R14 ;  /* 0x000000000e007343 */ /* 0x014fea0003c00000 */
.L_x_30288:
[----:B------:R-:W-:Y:S01]  /*93c0*/  IMAD.MOV.U32 R23, RZ, RZ, R31 ;  /* 0x000000ffff177224 */ /* 0x000fe200078e001f */
[----:B------:R-:W-:Y:S06]  /*93d0*/  BRA `(.L_x_30253) ;  /* 0x0000000000707947 */ /* 0x000fec0003800000 */
.L_x_30287:
[----:B------:R-:W-:Y:S01]  /*93e0*/  UMOV UR4, 0xf0000000 ;  /* 0xf000000000047882 */ /* 0x000fe20000000000 */
[----:B------:R-:W-:Y:S01]  /*93f0*/  UMOV UR5, 0x380fffff ;  /* 0x380fffff00057882 */ /* 0x000fe20000000000 */
[----:B------:R-:W0:Y:S01]  /*9400*/  F2F.F32.F64 R8, R32 ;  /* 0x0000002000087310 */ /* 0x000e220000301000 */
[----:B------:R-:W-:Y:S01]  /*9410*/  DSETP.GEU.AND P0, PT, |R32|, UR4, PT ;  /* 0x0000000420007e2a */ /* 0x000fe2000bf0e200 */
[----:B------:R-:W-:-:S13]  /*9420*/  IMAD.MOV.U32 R23, RZ, RZ, R31 ;  /* 0x000000ffff177224 */ /* 0x000fda00078e001f */
        /* <DEDUP_REMOVED lines=16> */
.L_x_30286:
[----:B------:R-:W0:Y:S01]  /*9530*/  F2I.U64.F64.TRUNC R32, R32 ;  /* 0x0000002000207311 */ /* 0x000e22000030d800 */
[----:B------:R-:W-:Y:S01]  /*9540*/  IMAD.MOV.U32 R23, RZ, RZ, R31 ;  /* 0x000000ffff177224 */ /* 0x000fe200078e001f */
[----:B0-----:R0:W-:Y:S01]  /*9550*/  STG.E.64 desc[UR36][R4.64], R32 ;  /* 0x0000002004007986 */ /* 0x0011e2000c101b24 */
[----:B------:R-:W-:Y:S05]  /*9560*/  BRA `(.L_x_30253) ;  /* 0x00000000000c7947 */ /* 0x000fea0003800000 */
.L_x_30285:
[----:B------:R-:W0:Y:S01]  /*9570*/  F2I.U32.F64.TRUNC R33, R32 ;  /* 0x0000002000217311 */ /* 0x000e22000030d000 */
[----:B------:R-:W-:Y:S01]  /*9580*/  IMAD.MOV.U32 R23, RZ, RZ, R31 ;  /* 0x000000ffff177224 */ /* 0x000fe200078e001f */
[----:B0-----:R0:W-:Y:S06]  /*9590*/  STG.E desc[UR36][R4.64], R33 ;  /* 0x0000002104007986 */ /* 0x0011ec000c101924 */
.L_x_30253:
[----:B------:R-:W-:Y:S05]  /*95a0*/  BSYNC.RECONVERGENT B6 ;  /* 0x0000000000067941 */ /* 0x000fea0003800200 */
.L_x_30252:
[----:B------:R-:W-:Y:S01]  /*95b0*/  ISETP.GE.AND P0, PT, R23, R2, PT ;  /* 0x000000021700720c */ /* 0x000fe20003f06270 */
[----:B------:R-:W-:-:S12]  /*95c0*/  BSSY.RECONVERGENT B6, `(.L_x_30289) ;  /* 0x0000228000067945 */ /* 0x000fd80003800200 */
[----:B------:R-:W-:Y:S05]  /*95d0*/  @P0 BRA `(.L_x_30290) ;  /* 0x0000002000980947 */ /* 0x000fea0003800000 */
[----:B------:R-:W5:Y:S01]  /*95e0*/  LDCU UR4, c[0x0][0x3b4] ;  /* 0x00007680ff0477ac */ /* 0x000f620008000800 */
[----:B012---:R-:W0:Y:S01]  /*95f0*/  LDC.64 R4, c[0x0][0x388] ;  /* 0x0000e200ff047b82 */ /* 0x007e220000000a00 */
[----:B---3--:R-:W-:Y:S01]  /*9600*/  IMAD R0, R22, 0x200, R23 ;  /* 0x0000020016007824 */ /* 0x008fe200078e0217 */
        /* <DEDUP_REMOVED lines=18> */
.L_x_30294:
[----:B------:R-:W0:Y:S02]  /*9730*/  F2I.S64.F64.TRUNC R28, R28 ;  /* 0x0000001c001c7311 */ /* 0x000e24000030d900 */
[----:B0-----:R-:W-:-:S05]  /*9740*/  IMAD.MOV.U32 R3, RZ, RZ, R28 ;  /* 0x000000ffff037224 */ /* 0x001fca00078e001c */
[----:B------:R0:W-:Y:S01]  /*9750*/  STG.E.U8 desc[UR36][R4.64], R3 ;  /* 0x0000000304007986 */ /* 0x0001e2000c101124 */
[----:B------:R-:W-:Y:S05]  /*9760*/  BRA `(.L_x_30296) ;  /* 0x0000000c00e07947 */ /* 0x000fea0003800000 */
.L_x_30293:
        /* <DEDUP_REMOVED lines=9> */
.L_x_30298:
[----:B------:R-:W0:Y:S02]  /*9800*/  F2I.F64.TRUNC R29, R28 ;  /* 0x0000001c001d7311 */ /* 0x000e24000030d100 */
[----:B0-----:R0:W-:Y:S01]  /*9810*/  STG.E desc[UR36][R4.64], R29 ;  /* 0x0000001d04007986 */ /* 0x0011e2000c101924 */
[----:B------:R-:W-:Y:S05]  /*9820*/  BRA `(.L_x_30296) ;  /* 0x0000000c00b07947 */ /* 0x000fea0003800000 */
.L_x_30297:
[----:B------:R-:W0:Y:S02]  /*9830*/  F2I.F64.TRUNC R29, R28 ;  /* 0x0000001c001d7311 */ /* 0x000e24000030d100 */
[----:B0-----:R0:W-:Y:S01]  /*9840*/  STG.E.U16 desc[UR36][R4.64], R29 ;  /* 0x0000001d04007986 */ /* 0x0011e2000c101524 */
[----:B------:R-:W-:Y:S05]  /*9850*/  BRA `(.L_x_30296) ;  /* 0x0000000c00a47947 */ /* 0x000fea0003800000 */
.L_x_30292:
        /* <DEDUP_REMOVED lines=13> */
.L_x_30300:
        /* <DEDUP_REMOVED lines=8> */
.L_x_30299:
        /* <DEDUP_REMOVED lines=14> */
.L_x_30302:
        /* <DEDUP_REMOVED lines=9> */
.L_x_30301:
[----:B------:R0:W-:Y:S01]  /*9b20*/  STG.E.64 desc[UR36][R4.64], R28 ;  /* 0x0000001c04007986 */ /* 0x0001e2000c101b24 */
[----:B------:R-:W-:Y:S05]  /*9b30*/  BRA `(.L_x_30296) ;  /* 0x0000000800ec7947 */ /* 0x000fea0003800000 */
.L_x_30291:
        /* <DEDUP_REMOVED lines=13> */
.L_x_30306:
        /* <DEDUP_REMOVED lines=22> */
.L_x_30309:
[----:B------:R-:W-:-:S04]  /*9d70*/  SHF.R.U32.HI R3, RZ, 0x18, R7 ;  /* 0x00000018ff037819 */ /* 0x000fc80000011607 */
[----:B------:R-:W-:-:S07]  /*9d80*/  LOP3.LUT R0, R0, 0x80, R3, 0xf8, !PT ;  /* 0x0000008000007812 */ /* 0x000fce00078ef803 */
.L_x_30308:
[----:B------:R-:W-:Y:S05]  /*9d90*/  BSYNC.RECONVERGENT B0 ;  /* 0x0000000000007941 */ /* 0x000fea0003800200 */
.L_x_30307:
[----:B------:R0:W-:Y:S01]  /*9da0*/  STG.E.U8 desc[UR36][R4.64], R0 ;  /* 0x0000000004007986 */ /* 0x0001e2000c101124 */
[----:B------:R-:W-:Y:S05]  /*9db0*/  BRA `(.L_x_30296) ;  /* 0x00000008004c7947 */ /* 0x000fea0003800000 */
.L_x_30305:
        /* <DEDUP_REMOVED lines=22> */
.L_x_30312:
[----:B------:R-:W-:-:S04]  /*9f20*/  SHF.R.U32.HI R3, RZ, 0x18, R7 ;  /* 0x00000018ff037819 */ /* 0x000fc80000011607 */
[----:B------:R-:W-:-:S07]  /*9f30*/  LOP3.LUT R0, R0, 0x80, R3, 0xf8, !PT ;  /* 0x0000008000007812 */ /* 0x000fce00078ef803 */
.L_x_30311:
[----:B------:R-:W-:Y:S05]  /*9f40*/  BSYNC.RECONVERGENT B0 ;  /* 0x0000000000007941 */ /* 0x000fea0003800200 */
.L_x_30310:
[----:B------:R0:W-:Y:S01]  /*9f50*/  STG.E.U8 desc[UR36][R4.64], R0 ;  /* 0x0000000004007986 */ /* 0x0001e2000c101124 */
[----:B------:R-:W-:Y:S05]  /*9f60*/  BRA `(.L_x_30296) ;  /* 0x0000000400e07947 */ /* 0x000fea0003800000 */
.L_x_30304:
        /* <DEDUP_REMOVED lines=26> */
.L_x_30314:
[----:B------:R-:W0:Y:S02]  /*a110*/  F2I.U64.F64.TRUNC R28, R28 ;  /* 0x0000001c001c7311 */ /* 0x000e24000030d800 */
[----:B0-----:R0:W-:Y:S01]  /*a120*/  STG.E.64 desc[UR36][R4.64], R28 ;  /* 0x0000001c04007986 */ /* 0x0011e2000c101b24 */
[----:B------:R-:W-:Y:S05]  /*a130*/  BRA `(.L_x_30296) ;  /* 0x00000004006c7947 */ /* 0x000fea0003800000 */
.L_x_30313:
[----:B------:R-:W0:Y:S02]  /*a140*/  F2I.U32.F64.TRUNC R29, R28 ;  /* 0x0000001c001d7311 */ /* 0x000e24000030d000 */
[----:B0-----:R0:W-:Y:S01]  /*a150*/  STG.E desc[UR36][R4.64], R29 ;  /* 0x0000001d04007986 */ /* 0x0011e2000c101924 */
[----:B------:R-:W-:Y:S05]  /*a160*/  BRA `(.L_x_30296) ;  /* 0x0000000400607947 */ /* 0x000fea0003800000 */
.L_x_30303:
        /* <DEDUP_REMOVED lines=10> */
.L_x_30316:
[----:B------:R-:W-:-:S05]  /*a210*/  CS2R R30, SRZ ;  /* 0x00000000001e7805 */ /* 0x000fca000001ff00 */
[----:B------:R0:W-:Y:S01]  /*a220*/  STG.E.128 desc[UR36][R4.64], R28 ;  /* 0x0000001c04007986 */ /* 0x0001e2000c101d24 */
[----:B------:R-:W-:Y:S05]  /*a230*/  BRA `(.L_x_30296) ;  /* 0x00000004002c7947 */ /* 0x000fea0003800000 */
.L_x_30315:
[----:B------:R-:W-:-:S13]  /*a240*/  ISETP.NE.AND P0, PT, R0, 0xf, PT ;  /* 0x0000000f0000780c */ /* 0x000fda0003f05270 */
[----:B------:R-:W-:Y:S05]  /*a250*/  @!P0 BRA `(.L_x_30317) ;  /* 0x0000000400088947 */ /* 0x000fea0003800000 */
[----:B------:R-:W-:-:S13]  /*a260*/  ISETP.NE.AND P0, PT, R0, 0x17, PT ;  /* 0x000000170000780c */ /* 0x000fda0003f05270 */
[----:B------:R-:W-:Y:S05]  /*a270*/  @!P0 BRA `(.L_x_30318) ;  /* 0x0000000000a08947 */ /* 0x000fea0003800000 */
[----:B------:R-:W-:-:S13]  /*a280*/  ISETP.NE.AND P0, PT, R0, 0x18, PT ;  /* 0x000000180000780c */ /* 0x000fda0003f05270 */
[----:B------:R-:W-:Y:S05]  /*a290*/  @!P0 BRA `(.L_x_30319) ;  /* 0x0000000000448947 */ /* 0x000fea0003800000 */
.L_x_30295:
        /* <DEDUP_REMOVED lines=16> */
.L_x_30320:
[----:B------:R-:W-:Y:S05]  /*a3a0*/  BRA `(.L_x_30296) ;  /* 0x0000000000d07947 */ /* 0x000fea0003800000 */
.L_x_30319:
        /* <DEDUP_REMOVED lines=17> */
.L_x_30322:
[----:B------:R-:W-:Y:S05]  /*a4c0*/  BSYNC.RECONVERGENT B0 ;  /* 0x0000000000007941 */ /* 0x000fea0003800200 */
.L_x_30321:
[----:B------:R-:W-:-:S05]  /*a4d0*/  LOP3.LUT R3, R0, 0x80, R3, 0xf8, !PT ;  /* 0x0000008000037812 */ /* 0x000fca00078ef803 */
[----:B------:R0:W-:Y:S01]  /*a4e0*/  STG.E.U8 desc[UR36][R4.64], R3 ;  /* 0x0000000304007986 */ /* 0x0001e2000c101124 */
[----:B------:R-:W-:Y:S05]  /*a4f0*/  BRA `(.L_x_30296) ;  /* 0x00000000007c7947 */ /* 0x000fea0003800000 */
.L_x_30318:
        /* <DEDUP_REMOVED lines=16> */
.L_x_30324:
[----:B------:R-:W-:Y:S01]  /*a600*/  IMAD.MOV.U32 R0, RZ, RZ, 0x7f ;  /* 0x0000007fff007424 */ /* 0x000fe200078e00ff */
[----:B------:R-:W-:-:S04]  /*a610*/  ISETP.GT.U32.AND P0, PT, R3, 0x7f800000, PT ;  /* 0x7f8000000300780c */ /* 0x000fc80003f04070 */
[----:B------:R-:W-:-:S09]  /*a620*/  SEL R0, R0, 0x7c, P0 ;  /* 0x0000007c00007807 */ /* 0x000fd20000000000 */
.L_x_30325:
[----:B------:R-:W-:Y:S05]  /*a630*/  BSYNC.RECONVERGENT B0 ;  /* 0x0000000000007941 */ /* 0x000fea0003800200 */
.L_x_30323:
[----:B------:R-:W-:-:S04]  /*a640*/  SHF.R.U32.HI R3, RZ, 0x18, R7 ;  /* 0x00000018ff037819 */ /* 0x000fc80000011607 */
[----:B------:R-:W-:-:S05]  /*a650*/  LOP3.LUT R3, R0, 0x80, R3, 0xf8, !PT ;  /* 0x0000008000037812 */ /* 0x000fca00078ef803 */
[----:B------:R0:W-:Y:S01]  /*a660*/  STG.E.U8 desc[UR36][R4.64], R3 ;  /* 0x0000000304007986 */ /* 0x0001e2000c101124 */
[----:B------:R-:W-:Y:S05]  /*a670*/  BRA `(.L_x_30296) ;  /* 0x00000000001c7947 */ /* 0x000fea0003800000 */
.L_x_30317:
[----:B------:R-:W-:Y:S01]  /*a680*/  UMOV UR4, 0xf0000000 ;  /* 0xf000000000047882 */ /* 0x000fe20000000000 */
[----:B------:R-:W-:Y:S01]  /*a690*/  UMOV UR5, 0x380fffff ;  /* 0x380fffff00057882 */ /* 0x000fe20000000000 */
[----:B------:R-:W0:Y:S01]  /*a6a0*/  F2F.F32.F64 R0, R28 ;  /* 0x0000001c00007310 */ /* 0x000e220000301000 */
[----:B------:R-:W-:-:S14]  /*a6b0*/  DSETP.GEU.AND P0, PT, |R28|, UR4, PT ;  /* 0x000000041c007e2a */ /* 0x000fdc000bf0e200 */
[----:B0-----:R-:W-:-:S05]  /*a6c0*/  @!P0 FMUL R0, R0, 1.175494350822287508e-38 ;  /* 0x0080000000008820 */ /* 0x001fca0000400000 */
[----:B------:R-:W-:-:S05]  /*a6d0*/  F2FP.BF16.F32.PACK_AB R0, RZ, R0 ;  /* 0x00000000ff00723e */ /* 0x000fca00000010ff */
[----:B------:R0:W-:Y:S02]  /*a6e0*/  STG.E.U16 desc[UR36][R4.64], R0 ;  /* 0x0000000004007986 */ /* 0x0001e4000c101524 */
.L_x_30296:
[----:B------:R-:W-:-:S05]  /*a6f0*/  VIADD R23, R23, 0x80 ;  /* 0x0000008017177836 */ /* 0x000fca0000000000 */
[----:B------:R-:W-:-:S13]  /*a700*/  ISETP.GE.AND P0, PT, R23, R2, PT ;  /* 0x000000021700720c */ /* 0x000fda0003f06270 */
[----:B------:R-:W-:Y:S05]  /*a710*/  @P0 BRA `(.L_x_30290) ;  /* 0x0000001000480947 */ /* 0x000fea0003800000 */
[----:B------:R-:W5:Y:S01]  /*a720*/  LDCU UR4, c[0x0][0x3b4] ;  /* 0x00007680ff0477ac */ /* 0x000f620008000800 */
[----:B0123--:R-:W0:Y:S01]  /*a730*/  LDC.64 R4, c[0x0][0x388] ;  /* 0x0000e200ff047b82 */ /* 0x00fe220000000a00 */
        /* <DEDUP_REMOVED lines=19> */
.L_x_30329:
[----:B------:R-:W0:Y:S02]  /*a870*/  F2I.S64.F64.TRUNC R24, R24 ;  /* 0x0000001800187311 */ /* 0x000e24000030d900 */
[----:B0-----:R-:W-:-:S05]  /*a880*/  IMAD.MOV.U32 R3, RZ, RZ, R24 ;  /* 0x000000ffff037224 */ /* 0x001fca00078e0018 */
[----:B------:R0:W-:Y:S01]  /*a890*/  STG.E.U8 desc[UR36][R4.64], R3 ;  /* 0x0000000304007986 */ /* 0x0001e2000c101124 */
[----:B------:R-:W-:Y:S05]  /*a8a0*/  BRA `(.L_x_30331) ;  /* 0x0000000c00e07947 */ /* 0x000fea0003800000 */
.L_x_30328:
        /* <DEDUP_REMOVED lines=9> */
.L_x_30333:
[----:B------:R-:W0:Y:S02]  /*a940*/  F2I.F64.TRUNC R25, R24 ;  /* 0x0000001800197311 */ /* 0x000e24000030d100 */
[----:B0-----:R0:W-:Y:S01]  /*a950*/  STG.E desc[UR36][R4.64], R25 ;  /* 0x0000001904007986 */ /* 0x0011e2000c101924 */
[----:B------:R-:W-:Y:S05]  /*a960*/  BRA `(.L_x_30331) ;  /* 0x0000000c00b07947 */ /* 0x000fea0003800000 */
.L_x_30332:
[----:B------:R-:W0:Y:S02]  /*a970*/  F2I.F64.TRUNC R25, R24 ;  /* 0x0000001800197311 */ /* 0x000e24000030d100 */
[----:B0-----:R0:W-:Y:S01]  /*a980*/  STG.E.U16 desc[UR36][R4.64], R25 ;  /* 0x0000001904007986 */ /* 0x0011e2000c101524 */
[----:B------:R-:W-:Y:S05]  /*a990*/  BRA `(.L_x_30331) ;  /* 0x0000000c00a47947 */ /* 0x000fea0003800000 */
.L_x_30327:
        /* <DEDUP_REMOVED lines=13> */
.L_x_30335:
        /* <DEDUP_REMOVED lines=8> */
.L_x_30334:
        /* <DEDUP_REMOVED lines=14> */
.L_x_30337:
        /* <DEDUP_REMOVED lines=9> */
.L_x_30336:
[----:B------:R0:W-:Y:S01]  /*ac60*/  STG.E.64 desc[UR36][R4.64], R24 ;  /* 0x0000001804007986 */ /* 0x0001e2000c101b24 */
[----:B------:R-:W-:Y:S05]  /*ac70*/  BRA `(.L_x_30331) ;  /* 0x0000000800ec7947 */ /* 0x000fea0003800000 */
.L_x_30326:
        /* <DEDUP_REMOVED lines=13> */
.L_x_30341:
        /* <DEDUP_REMOVED lines=22> */
.L_x_30344:
[----:B------:R-:W-:-:S04]  /*aeb0*/  SHF.R.U32.HI R3, RZ, 0x18, R7 ;  /* 0x00000018ff037819 */ /* 0x000fc80000011607 */
[----:B------:R-:W-:-:S07]  /*aec0*/  LOP3.LUT R0, R0, 0x80, R3, 0xf8, !PT ;  /* 0x0000008000007812 */ /* 0x000fce00078ef803 */
.L_x_30343:
[----:B------:R-:W-:Y:S05]  /*aed0*/  BSYNC.RECONVERGENT B0 ;  /* 0x0000000000007941 */ /* 0x000fea0003800200 */
.L_x_30342:
[----:B------:R0:W-:Y:S01]  /*aee0*/  STG.E.U8 desc[UR36][R4.64], R0 ;  /* 0x0000000004007986 */ /* 0x0001e2000c101124 */
[----:B------:R-:W-:Y:S05]  /*aef0*/  BRA `(.L_x_30331) ;  /* 0x00000008004c7947 */ /* 0x000fea0003800000 */
.L_x_30340:
        /* <DEDUP_REMOVED lines=22> */
.L_x_30347:
[----:B------:R-:W-:-:S04]  /*b060*/  SHF.R.U32.HI R3, RZ, 0x18, R7 ;  /* 0x00000018ff037819 */ /* 0x000fc80000011607 */
[----:B------:R-:W-:-:S07]  /*b070*/  LOP3.LUT R0, R0, 0x80, R3, 0xf8, !PT ;  /* 0x0000008000007812 */ /* 0x000fce00078ef803 */
.L_x_30346:
[----:B------:R-:W-:Y:S05]  /*b080*/  BSYNC.RECONVERGENT B0 ;  /* 0x0000000000007941 */ /* 0x000fea0003800200 */
.L_x_30345:
[----:B------:R0:W-:Y:S01]  /*b090*/  STG.E.U8 desc[UR36][R4.64], R0 ;  /* 0x0000000004007986 */ /* 0x0001e2000c101124 */
[----:B------:R-:W-:Y:S05]  /*b0a0*/  BRA `(.L_x_30331) ;  /* 0x0000000400e07947 */ /* 0x000fea0003800000 */
.L_x_30339:
        /* <DEDUP_REMOVED lines=26> */
.L_x_30349:
[----:B------:R-:W0:Y:S02]  /*b250*/  F2I.U64.F64.TRUNC R24, R24 ;  /* 0x0000001800187311 */ /* 0x000e24000030d800 */
[----:B0-----:R0:W-:Y:S01]  /*b260*/  STG.E.64 desc[UR36][R4.64], R24 ;  /* 0x0000001804007986 */ /* 0x0011e2000c101b24 */
[----:B------:R-:W-:Y:S05]  /*b270*/  BRA `(.L_x_30331) ;  /* 0x00000004006c7947 */ /* 0x000fea0003800000 */
.L_x_30348:
[----:B------:R-:W0:Y:S02]  /*b280*/  F2I.U32.F64.TRUNC R25, R24 ;  /* 0x0000001800197311 */ /* 0x000e24000030d000 */
[----:B0-----:R0:W-:Y:S01]  /*b290*/  STG.E desc[UR36][R4.64], R25 ;  /* 0x0000001904007986 */ /* 0x0011e2000c101924 */
[----:B------:R-:W-:Y:S05]  /*b2a0*/  BRA `(.L_x_30331) ;  /* 0x0000000400607947 */ /* 0x000fea0003800000 */
.L_x_30338:
        /* <DEDUP_REMOVED lines=10> */
.L_x_30351:
[----:B------:R-:W-:-:S05]  /*b350*/  CS2R R26, SRZ ;  /* 0x00000000001a7805 */ /* 0x000fca000001ff00 */
[----:B------:R1:W-:Y:S01]  /*b360*/  STG.E.128 desc[UR36][R4.64], R24 ;  /* 0x0000001804007986 */ /* 0x0003e2000c101d24 */
[----:B------:R-:W-:Y:S05]  /*b370*/  BRA `(.L_x_30331) ;  /* 0x00000004002c7947 */ /* 0x000fea0003800000 */
.L_x_30350:
[----:B------:R-:W-:-:S13]  /*b380*/  ISETP.NE.AND P0, PT, R0, 0xf, PT ;  /* 0x0000000f0000780c */ /* 0x000fda0003f05270 */
[----:B------:R-:W-:Y:S05]  /*b390*/  @!P0 BRA `(.L_x_30352) ;  /* 0x0000000400088947 */ /* 0x000fea0003800000 */
[----:B------:R-:W-:-:S13]  /*b3a0*/  ISETP.NE.AND P0, PT, R0, 0x17, PT ;  /* 0x000000170000780c */ /* 0x000fda0003f05270 */
[----:B------:R-:W-:Y:S05]  /*b3b0*/  @!P0 BRA `(.L_x_30353) ;  /* 0x0000000000a08947 */ /* 0x000fea0003800000 */
[----:B------:R-:W-:-:S13]  /*b3c0*/  ISETP.NE.AND P0, PT, R0, 0x18, PT ;  /* 0x000000180000780c */ /* 0x000fda0003f05270 */
[----:B------:R-:W-:Y:S05]  /*b3d0*/  @!P0 BRA `(.L_x_30354) ;  /* 0x0000000000448947 */ /* 0x000fea0003800000 */
.L_x_30330:
[----:B------:R-:W-:Y:S01]  /*b3e0*/  MOV R0, 0x0 ;  /* 0x0000000000007802 */ /* 0x000fe20000000f00 */
[----:B------:R-:W0:Y:S01]  /*b3f0*/  LDCU.64 UR4, c[0x4][0x188] ;  /* 0x01003100ff0477ac */ /* 0x000e220008000a00 */
[----:B------:R-:W-:Y:S02]  /*b400*/  IMAD.MOV.U32 R8, RZ, RZ, 0x65 ;  /* 0x00000065ff087424 */ /* 0x000fe400078e00ff */
[----:B------:R1:W2:Y:S01]  /*b410*/  LDC.64 R14, c[0x4][R0] ;  /* 0x01000000000e7b82 */ /* 0x0002a20000000a00 */
[----:B------:R-:W3:Y:S01]  /*b420*/  LDCU.64 UR6, c[0x4][0x190] ;  /* 0x01003200ff0677ac */ /* 0x000ee20008000a00 */
[----:B------:R-:W-:Y:S02]  /*b430*/  IMAD.MOV.U32 R12, RZ, RZ, 0x1 ;  /* 0x00000001ff0c7424 */ /* 0x000fe400078e00ff */
[----:B------:R-:W-:Y:S01]  /*b440*/  IMAD.MOV.U32 R13, RZ, RZ, RZ ;  /* 0x000000ffff0d7224 */ /* 0x000fe200078e00ff */
[----:B------:R-:W5:Y:S01]  /*b450*/  LDCU.64 UR8, c[0x4][0x10] ;  /* 0x01000200ff0877ac */ /* 0x000f620008000a00 */
[----:B0-----:R-:W-:-:S02]  /*b460*/  IMAD.U32 R4, RZ, RZ, UR4 ;  /* 0x00000004ff047e24 */ /* 0x001fc4000f8e00ff */
[----:B------:R-:W-:Y:S02]  /*b470*/  IMAD.U32 R5, RZ, RZ, UR5 ;  /* 0x00000005ff057e24 */ /* 0x000fe4000f8e00ff */
[----:B---3--:R-:W-:Y:S02]  /*b480*/  IMAD.U32 R6, RZ, RZ, UR6 ;  /* 0x00000006ff067e24 */ /* 0x008fe4000f8e00ff */
[----:B------:R-:W-:Y:S02]  /*b490*/  IMAD.U32 R7, RZ, RZ, UR7 ;  /* 0x00000007ff077e24 */ /* 0x000fe4000f8e00ff */
[----:B-----5:R-:W-:Y:S02]  /*b4a0*/  IMAD.U32 R10, RZ, RZ, UR8 ;  /* 0x00000008ff0a7e24 */ /* 0x020fe4000f8e00ff */
[----:B-1----:R-:W-:-:S07]  /*b4b0*/  IMAD.U32 R11, RZ, RZ, UR9 ;  /* 0x00000009ff0b7e24 */ /* 0x002fce000f8e00ff */
[----:B------:R-:W-:-:S07]  /*b4c0*/  LEPC R20, `(.L_x_30355) ;  /* 0x000000001014794e */ /* 0x000fce0000000000 */
[----:B--2-4-:R-:W-:Y:S05]  /*b4d0*/  CALL.ABS.NOINC R14 ;  /* 0x000000000e007343 */ /* 0x014fea0003c00000 */
.L_x_30355:
[----:B------:R-:W-:Y:S05]  /*b4e0*/  BRA `(.L_x_30331) ;  /* 0x0000000000d07947 */ /* 0x000fea0003800000 */
.L_x_30354:
        /* <DEDUP_REMOVED lines=17> */
.L_x_30357:
[----:B------:R-:W-:Y:S05]  /*b600*/  BSYNC.RECONVERGENT B0 ;  /* 0x0000000000007941 */ /* 0x000fea0003800200 */
.L_x_30356:
[----:B------:R-:W-:-:S05]  /*b610*/  LOP3.LUT R3, R0, 0x80, R3, 0xf8, !PT ;  /* 0x0000008000037812 */ /* 0x000fca00078ef803 */
[----:B------:R3:W-:Y:S01]  /*b620*/  STG.E.U8 desc[UR36][R4.64], R3 ;  /* 0x0000000304007986 */ /* 0x0007e2000c101124 */
[----:B------:R-:W-:Y:S05]  /*b630*/  BRA `(.L_x_30331) ;  /* 0x00000000007c7947 */ /* 0x000fea0003800000 */
.L_x_30353:
        /* <DEDUP_REMOVED lines=16> */
.L_x_30359:
[----:B------:R-:W-:Y:S01]  /*b740*/  IMAD.MOV.U32 R0, RZ, RZ, 0x7f ;  /* 0x0000007fff007424 */ /* 0x000fe200078e00ff */
[----:B------:R-:W-:-:S04]  /*b750*/  ISETP.GT.U32.AND P0, PT, R3, 0x7f800000, PT ;  /* 0x7f8000000300780c */ /* 0x000fc80003f04070 */
[----:B------:R-:W-:-:S09]  /*b760*/  SEL R0, R0, 0x7c, P0 ;  /* 0x0000007c00007807 */ /* 0x000fd20000000000 */
.L_x_30360:
[----:B------:R-:W-:Y:S05]  /*b770*/  BSYNC.RECONVERGENT B0 ;  /* 0x0000000000007941 */ /* 0x000fea0003800200 */
.L_x_30358:
[----:B------:R-:W-:-:S04]  /*b780*/  SHF.R.U32.HI R3, RZ, 0x18, R7 ;  /* 0x00000018ff037819 */ /* 0x000fc80000011607 */
[----:B------:R-:W-:-:S05]  /*b790*/  LOP3.LUT R3, R0, 0x80, R3, 0xf8, !PT ;  /* 0x0000008000037812 */ /* 0x000fca00078ef803 */
[----:B------:R2:W-:Y:S01]  /*b7a0*/  STG.E.U8 desc[UR36][R4.64], R3 ;  /* 0x0000000304007986 */ /* 0x0005e2000c101124 */
[----:B------:R-:W-:Y:S05]  /*b7b0*/  BRA `(.L_x_30331) ;  /* 0x00000000001c7947 */ /* 0x000fea0003800000 */
.L_x_30352:
[----:B------:R-:W-:Y:S01]  /*b7c0*/  UMOV UR4, 0xf0000000 ;  /* 0xf000000000047882 */ /* 0x000fe20000000000 */
[----:B------:R-:W-:Y:S01]  /*b7d0*/  UMOV UR5, 0x380fffff ;  /* 0x380fffff00057882 */ /* 0x000fe20000000000 */
[----:B------:R-:W0:Y:S01]  /*b7e0*/  F2F.F32.F64 R0, R24 ;  /* 0x0000001800007310 */ /* 0x000e220000301000 */
[----:B------:R-:W-:-:S14]  /*b7f0*/  DSETP.GEU.AND P0, PT, |R24|, UR4, PT ;  /* 0x0000000418007e2a */ /* 0x000fdc000bf0e200 */
[----:B0-----:R-:W-:-:S05]  /*b800*/  @!P0 FMUL R0, R0, 1.175494350822287508e-38 ;  /* 0x0080000000008820 */ /* 0x001fca0000400000 */
[----:B------:R-:W-:-:S05]  /*b810*/  F2FP.BF16.F32.PACK_AB R0, RZ, R0 ;  /* 0x00000000ff00723e */ /* 0x000fca00000010ff */
[----:B------:R0:W-:Y:S02]  /*b820*/  STG.E.U16 desc[UR36][R4.64], R0 ;  /* 0x0000000004007986 */ /* 0x0001e4000c101524 */
.L_x_30331:
[----:B------:R-:W-:-:S07]  /*b830*/  VIADD R23, R23, 0x80 ;  /* 0x0000008017177836 */ /* 0x000fce0000000000 */
.L_x_30290:
[----:B------:R-:W-:Y:S05]  /*b840*/  BSYNC.RECONVERGENT B6 ;  /* 0x0000000000067941 */ /* 0x000fea0003800200 */
.L_x_30289:
[----:B------:R-:W-:-:S13]  /*b850*/  ISETP.GE.AND P0, PT, R23, R2, PT ;  /* 0x000000021700720c */ /* 0x000fda0003f06270 */
[----:B------:R-:W-:Y:S05]  /*b860*/  @P0 EXIT ;  /* 0x000000000000094d */ /* 0x000fea0003800000 */
[----:B0123--:R-:W0:Y:S01]  /*b870*/  LDC.64 R2, c[0x0][0x388] ;  /* 0x0000e200ff027b82 */ /* 0x00fe220000000a00 */
        /* <DEDUP_REMOVED lines=19> */
.L_x_30364:
[----:B------:R-:W0:Y:S02]  /*b9b0*/  F2I.S64.F64.TRUNC R16, R16 ;  /* 0x0000001000107311 */ /* 0x000e24000030d900 */
[----:B0-----:R-:W-:-:S05]  /*b9c0*/  IMAD.MOV.U32 R5, RZ, RZ, R16 ;  /* 0x000000ffff057224 */ /* 0x001fca00078e0010 */
[----:B------:R-:W-:Y:S01]  /*b9d0*/  STG.E.U8 desc[UR36][R2.64], R5 ;  /* 0x0000000502007986 */ /* 0x000fe2000c101124 */
[----:B------:R-:W-:Y:S05]  /*b9e0*/  EXIT ;  /* 0x000000000000794d */ /* 0x000fea0003800000 */
.L_x_30363:
        /* <DEDUP_REMOVED lines=9> */
.L_x_30367:
[----:B------:R-:W0:Y:S02]  /*ba80*/  F2I.F64.TRUNC R17, R16 ;  /* 0x0000001000117311 */ /* 0x000e24000030d100 */
[----:B0-----:R-:W-:Y:S01]  /*ba90*/  STG.E desc[UR36][R2.64], R17 ;  /* 0x0000001102007986 */ /* 0x001fe2000c101924 */
[----:B------:R-:W-:Y:S05]  /*baa0*/  EXIT ;  /* 0x000000000000794d */ /* 0x000fea0003800000 */
.L_x_30366:
[----:B------:R-:W0:Y:S02]  /*bab0*/  F2I.F64.TRUNC R17, R16 ;  /* 0x0000001000117311 */ /* 0x000e24000030d100 */
[----:B0-----:R-:W-:Y:S01]  /*bac0*/  STG.E.U16 desc[UR36][R2.64], R17 ;  /* 0x0000001102007986 */ /* 0x001fe2000c101524 */
[----:B------:R-:W-:Y:S05]  /*bad0*/  EXIT ;  /* 0x000000000000794d */ /* 0x000fea0003800000 */
.L_x_30362:
        /* <DEDUP_REMOVED lines=13> */
.L_x_30369:
        /* <DEDUP_REMOVED lines=8> */
.L_x_30368:
        /* <DEDUP_REMOVED lines=14> */
.L_x_30371:
        /* <DEDUP_REMOVED lines=9> */
.L_x_30370:
[----:B------:R-:W-:Y:S01]  /*bda0*/  STG.E.64 desc[UR36][R2.64], R16 ;  /* 0x0000001002007986 */ /* 0x000fe2000c101b24 */
[----:B------:R-:W-:Y:S05]  /*bdb0*/  EXIT ;  /* 0x000000000000794d */ /* 0x000fea0003800000 */
.L_x_30361:
        /* <DEDUP_REMOVED lines=13> */
.L_x_30375:
        /* <DEDUP_REMOVED lines=22> */
.L_x_30378:
[----:B------:R-:W-:-:S04]  /*bff0*/  SHF.R.U32.HI R5, RZ, 0x18, R5 ;  /* 0x00000018ff057819 */ /* 0x000fc80000011605 */
[----:B------:R-:W-:-:S07]  /*c000*/  LOP3.LUT R0, R0, 0x80, R5, 0xf8, !PT ;  /* 0x0000008000007812 */ /* 0x000fce00078ef805 */
.L_x_30377:
[----:B------:R-:W-:Y:S05]  /*c010*/  BSYNC.RECONVERGENT B0 ;  /* 0x0000000000007941 */ /* 0x000fea0003800200 */
.L_x_30376:
[----:B------:R-:W-:Y:S01]  /*c020*/  STG.E.U8 desc[UR36][R2.64], R0 ;  /* 0x0000000002007986 */ /* 0x000fe2000c101124 */
[----:B------:R-:W-:Y:S05]  /*c030*/  EXIT ;  /* 0x000000000000794d */ /* 0x000fea0003800000 */
.L_x_30374:
        /* <DEDUP_REMOVED lines=22> */
.L_x_30381:
[----:B------:R-:W-:-:S04]  /*c1a0*/  SHF.R.U32.HI R5, RZ, 0x18, R5 ;  /* 0x00000018ff057819 */ /* 0x000fc80000011605 */
[----:B------:R-:W-:-:S07]  /*c1b0*/  LOP3.LUT R0, R0, 0x80, R5, 0xf8, !PT ;  /* 0x0000008000007812 */ /* 0x000fce00078ef805 */
.L_x_30380:
[----:B------:R-:W-:Y:S05]  /*c1c0*/  BSYNC.RECONVERGENT B0 ;  /* 0x0000000000007941 */ /* 0x000fea0003800200 */
.L_x_30379:
[----:B------:R-:W-:Y:S01]  /*c1d0*/  STG.E.U8 desc[UR36][R2.64], R0 ;  /* 0x0000000002007986 */ /* 0x000fe2000c101124 */
[----:B------:R-:W-:Y:S05]  /*c1e0*/  EXIT ;  /* 0x000000000000794d */ /* 0x000fea0003800000 */
.L_x_30373:
        /* <DEDUP_REMOVED lines=26> */
.L_x_30383:
[----:B------:R-:W0:Y:S02]  /*c390*/  F2I.U64.F64.TRUNC R16, R16 ;  /* 0x0000001000107311 */ /* 0x000e24000030d800 */
[----:B0-----:R-:W-:Y:S01]  /*c3a0*/  STG.E.64 desc[UR36][R2.64], R16 ;  /* 0x0000001002007986 */ /* 0x001fe2000c101b24 */
[----:B------:R-:W-:Y:S05]  /*c3b0*/  EXIT ;  /* 0x000000000000794d */ /* 0x000fea0003800000 */
.L_x_30382:
[----:B------:R-:W0:Y:S02]  /*c3c0*/  F2I.U32.F64.TRUNC R17, R16 ;  /* 0x0000001000117311 */ /* 0x000e24000030d000 */
[----:B0-----:R-:W-:Y:S01]  /*c3d0*/  STG.E desc[UR36][R2.64], R17 ;  /* 0x0000001102007986 */ /* 0x001fe2000c101924 */
[----:B------:R-:W-:Y:S05]  /*c3e0*/  EXIT ;  /* 0x000000000000794d */ /* 0x000fea0003800000 */
.L_x_30372:
        /* <DEDUP_REMOVED lines=10> */
.L_x_30385:
[----:B------:R-:W-:-:S05]  /*c490*/  CS2R R18, SRZ ;  /* 0x0000000000127805 */ /* 0x000fca000001ff00 */
[----:B------:R-:W-:Y:S01]  /*c4a0*/  STG.E.128 desc[UR36][R2.64], R16 ;  /* 0x0000001002007986 */ /* 0x000fe2000c101d24 */
[----:B------:R-:W-:Y:S05]  /*c4b0*/  EXIT ;  /* 0x000000000000794d */ /* 0x000fea0003800000 */
.L_x_30384:
[----:B------:R-:W-:-:S13]  /*c4c0*/  ISETP.NE.AND P0, PT, R0, 0xf, PT ;  /* 0x0000000f0000780c */ /* 0x000fda0003f05270 */
[----:B------:R-:W-:Y:S05]  /*c4d0*/  @!P0 BRA `(.L_x_30386) ;  /* 0x0000000400088947 */ /* 0x000fea0003800000 */
[----:B------:R-:W-:-:S13]  /*c4e0*/  ISETP.NE.AND P0, PT, R0, 0x17, PT ;  /* 0x000000170000780c */ /* 0x000fda0003f05270 */
[----:B------:R-:W-:Y:S05]  /*c4f0*/  @!P0 BRA `(.L_x_30387) ;  /* 0x0000000000a08947 */ /* 0x000fea0003800000 */
[----:B------:R-:W-:-:S13]  /*c500*/  ISETP.NE.AND P0, PT, R0, 0x18, PT ;  /* 0x000000180000780c */ /* 0x000fda0003f05270 */
[----:B------:R-:W-:Y:S05]  /*c510*/  @!P0 BRA `(.L_x_30388) ;  /* 0x0000000000448947 */ /* 0x000fea0003800000 */
.L_x_30365:
        /* <DEDUP_REMOVED lines=16> */
.L_x_30389:
[----:B------:R-:W-:Y:S05]  /*c620*/  EXIT ;  /* 0x000000000000794d */ /* 0x000fea0003800000 */
.L_x_30388:
        /* <DEDUP_REMOVED lines=17> */
.L_x_30391:
[----:B------:R-:W-:Y:S05]  /*c740*/  BSYNC.RECONVERGENT B0 ;  /* 0x0000000000007941 */ /* 0x000fea0003800200 */
.L_x_30390:
[----:B------:R-:W-:-:S05]  /*c750*/  LOP3.LUT R5, R0, 0x80, R5, 0xf8, !PT ;  /* 0x0000008000057812 */ /* 0x000fca00078ef805 */
[----:B------:R-:W-:Y:S01]  /*c760*/  STG.E.U8 desc[UR36][R2.64], R5 ;  /* 0x0000000502007986 */ /* 0x000fe2000c101124 */
[----:B------:R-:W-:Y:S05]  /*c770*/  EXIT ;  /* 0x000000000000794d */ /* 0x000fea0003800000 */
.L_x_30387:
        /* <DEDUP_REMOVED lines=16> */
.L_x_30393:
[----:B------:R-:W-:Y:S01]  /*c880*/  IMAD.MOV.U32 R0, RZ, RZ, 0x7f ;  /* 0x0000007fff007424 */ /* 0x000fe200078e00ff */
[----:B------:R-:W-:-:S04]  /*c890*/  ISETP.GT.U32.AND P0, PT, R4, 0x7f800000, PT ;  /* 0x7f8000000400780c */ /* 0x000fc80003f04070 */
[----:B------:R-:W-:-:S09]  /*c8a0*/  SEL R0, R0, 0x7c, P0 ;  /* 0x0000007c00007807 */ /* 0x000fd20000000000 */
.L_x_30394:
[----:B------:R-:W-:Y:S05]  /*c8b0*/  BSYNC.RECONVERGENT B0 ;  /* 0x0000000000007941 */ /* 0x000fea0003800200 */
.L_x_30392:
[----:B------:R-:W-:-:S04]  /*c8c0*/  SHF.R.U32.HI R5, RZ, 0x18, R5 ;  /* 0x00000018ff057819 */ /* 0x000fc80000011605 */
[----:B------:R-:W-:-:S05]  /*c8d0*/  LOP3.LUT R5, R0, 0x80, R5, 0xf8, !PT ;  /* 0x0000008000057812 */ /* 0x000fca00078ef805 */
[----:B------:R-:W-:Y:S01]  /*c8e0*/  STG.E.U8 desc[UR36][R2.64], R5 ;  /* 0x0000000502007986 */ /* 0x000fe2000c101124 */
[----:B------:R-:W-:Y:S05]  /*c8f0*/  EXIT ;  /* 0x000000000000794d */ /* 0x000fea0003800000 */
.L_x_30386:
        /* <DEDUP_REMOVED lines=8> */
.L_x_30395:
        /* <DEDUP_REMOVED lines=16> */
.L_x_32583:


//--------------------- .text._ZN2at6native18elementwise_kernelILi128ELi2EZNS0_22gpu_kernel_impl_nocastINS0_13BinaryFunctorIdddZZZNS0_21nextafter_kernel_cudaERNS_18TensorIteratorBaseEENKUlvE_clEvENKUlvE_clEvEUlddE_EEEEvS5_RKT_EUliE_EEviT1_ --------------------------
	.section	.text._ZN2at6native18elementwise_kernelILi128ELi2EZNS0_22gpu_kernel_impl_nocastINS0_13BinaryFunctorIdddZZZNS0_21nextafter_kernel_cudaERNS_18TensorIteratorBaseEENKUlvE_clEvENKUlvE_clEvEUlddE_EEEEvS5_RKT_EUliE_EEviT1_,"ax",@progbits
	.align	128
        .global         _ZN2at6native18elementwise_kernelILi128ELi2EZNS0_22gpu_kernel_impl_nocastINS0_13BinaryFunctorIdddZZZNS0_21nextafter_kernel_cudaERNS_18TensorIteratorBaseEENKUlvE_clEvENKUlvE_clEvEUlddE_EEEEvS5_RKT_EUliE_EEviT1_
        .type           _ZN2at6native18elementwise_kernelILi128ELi2EZNS0_22gpu_kernel_impl_nocastINS0_13BinaryFunctorIdddZZZNS0_21nextafter_kernel_cudaERNS_18TensorIteratorBaseEENKUlvE_clEvENKUlvE_clEvEUlddE_EEEEvS5_RKT_EUliE_EEviT1_,@function
        .size           _ZN2at6native18elementwise_kernelILi128ELi2EZNS0_22gpu_kernel_impl_nocastINS0_13BinaryFunctorIdddZZZNS0_21nextafter_kernel_cudaERNS_18TensorIteratorBaseEENKUlvE_clEvENKUlvE_clEvEUlddE_EEEEvS5_RKT_EUliE_EEviT1_,(.L_x_32584 - _ZN2at6native18elementwise_kernelILi128ELi2EZNS0_22gpu_kernel_impl_nocastINS0_13BinaryFunctorIdddZZZNS0_21nextafter_kernel_cudaERNS_18TensorIteratorBaseEENKUlvE_clEvENKUlvE_clEvEUlddE_EEEEvS5_RKT_EUliE_EEviT1_)
        .other          _ZN2at6native18elementwise_kernelILi128ELi2EZNS0_22gpu_kernel_impl_nocastINS0_13BinaryFunctorIdddZZZNS0_21nextafter_kernel_cudaERNS_18TensorIteratorBaseEENKUlvE_clEvENKUlvE_clEvEUlddE_EEEEvS5_RKT_EUliE_EEviT1_,@"STO_CUDA_ENTRY STV_DEFAULT"
_ZN2at6native18elementwise_kernelILi128ELi2EZNS0_22gpu_kernel_impl_nocastINS0_13BinaryFunctorIdddZZZNS0_21nextafter_kernel_cudaERNS_18TensorIteratorBaseEENKUlvE_clEvENKUlvE_clEvEUlddE_EEEEvS5_RKT_EUliE_EEviT1_:
.text._ZN2at6native18elementwise_kernelILi128ELi2EZNS0_22gpu_kernel_impl_nocastINS0_13BinaryFunctorIdddZZZNS0_21nextafter_kernel_cudaERNS_18TensorIteratorBaseEENKUlvE_clEvENKUlvE_clEvEUlddE_EEEEvS5_RKT_EUliE_EEviT1_:
        /* <DEDUP_REMOVED lines=16> */
[----:B-1----:R-:W3:Y:S01]  /*0100*/  LDG.E.64 R4, desc[UR6][R4.64] ;  /* 0x0000000604047981 */ /* 0x002ee2000c1e1b00 */
[----:B--2---:R-:W-:-:S06]  /*0110*/  DSETP.NAN.AND P0, PT, R6, R6, PT ;  /* 0x000000060600722a */ /* 0x004fcc0003f08000 */
[----:B---3--:R-:W-:-:S14]  /*0120*/  DSETP.NAN.OR P0, PT, R4, R4, P0 ;  /* 0x000000040400722a */ /* 0x008fdc0000708400 */
        /* <DEDUP_REMOVED lines=23> */
.L_x_30401:
[----:B------:R-:W-:Y:S02]  /*02a0*/  LOP3.LUT R7, RZ, 0x80000000, R7, 0xb8, !PT ;  /* 0x80000000ff077812 */ /* 0x000fe400078eb807 */
[----:B------:R-:W-:Y:S01]  /*02b0*/  MOV R6, 0x1 ;  /* 0x0000000100067802 */ /* 0x000fe20000000f00 */
[----:B------:R-:W-:Y:S06]  /*02c0*/  BRA `(.L_x_30400) ;  /* 0x0000000000047947 */ /* 0x000fec0003800000 */
.L_x_30399:
[----:B------:R-:W-:-:S11]  /*02d0*/  DADD R6, R4, R6 ;  /* 0x0000000004067229 */ /* 0x000fd60000000006 */
.L_x_30400:
[----:B------:R-:W0:Y:S01]  /*02e0*/  LDC.64 R4, c[0x0][0x5e8] ;  /* 0x00017a00ff047b82 */ /* 0x000e220000000a00 */
[----:B------:R-:W-:Y:S01]  /*02f0*/  IADD3 R3, PT, PT, R3, 0x80, RZ ;  /* 0x0000008003037810 */ /* 0x000fe20007ffe0ff */
[----:B0-----:R0:W-:Y:S06]  /*0300*/  STG.E.64 desc[UR6][R4.64], R6 ;  /* 0x0000000604007986 */ /* 0x0011ec000c101b06 */
.L_x_30398:
[----:B------:R-:W-:Y:S05]  /*0310*/  BSYNC.RECONVERGENT B0 ;  /* 0x0000000000007941 */ /* 0x000fea0003800200 */
.L_x_30397:
[----:B------:R-:W-:-:S13]  /*0320*/  ISETP.GE.AND P0, PT, R3, UR4, PT ;  /* 0x0000000403007c0c */ /* 0x000fda000bf06270 */
[----:B------:R-:W-:Y:S05]  /*0330*/  @P0 EXIT ;  /* 0x000000000000094d */ /* 0x000fea0003800000 */
[----:B0-----:R-:W0:Y:S08]  /*0340*/  LDC.64 R4, c[0x0][0x5f8] ;  /* 0x00017e00ff047b82 */ /* 0x001e300000000a00 */
        /* <DEDUP_REMOVED lines=28> */
.L_x_30404:
[----:B------:R-:W-:Y:S02]  /*0510*/  LOP3.LUT R5, RZ, 0x80000000, R5, 0xb8, !PT ;  /* 0x80000000ff057812 */ /* 0x000fe400078eb805 */
[----:B------:R-:W-:Y:S01]  /*0520*/  MOV R4, 0x1 ;  /* 0x0000000100047802 */ /* 0x000fe20000000f00 */
[----:B------:R-:W-:Y:S06]  /*0530*/  BRA `(.L_x_30403) ;  /* 0x0000000000047947 */ /* 0x000fec0003800000 */
.L_x_30402:
[----:B------:R-:W-:-:S11]  /*0540*/  DADD R4, R2, R4 ;  /* 0x0000000002047229 */ /* 0x000fd60000000004 */
.L_x_30403:
[----:B------:R-:W0:Y:S02]  /*0550*/  LDC.64 R2, c[0x0][0x5e8] ;  /* 0x00017a00ff027b82 */ /* 0x000e240000000a00 */
[----:B0-----:R-:W-:Y:S01]  /*0560*/  STG.E.64 desc[UR6][R2.64], R4 ;  /* 0x0000000402007986 */ /* 0x001fe2000c101b06 */
[----:B------:R-:W-:Y:S05]  /*0570*/  EXIT ;  /* 0x000000000000794d */ /* 0x000fea0003800000 */
.L_x_30396:
        /* <DEDUP_REMOVED lines=355> */
.L_x_30407:
[----:B------:R-:W0:Y:S02]  /*1bb0*/  LDCU.128 UR8, c[0x0][0x5f0] ;  /* 0x0000be00ff0877ac */ /* 0x000e240008000c00 */
[----:B0-----:R-:W-:Y:S02]  /*1bc0*/  IADD3 R10, P1, PT, R6, UR10, RZ ;  /* 0x0000000a060a7c10 */ /* 0x001fe4000ff3e0ff */
[----:B------:R-:W-:Y:S02]  /*1bd0*/  IADD3 R6, P0, PT, R4, UR8, RZ ;  /* 0x0000000804067c10 */ /* 0x000fe4000ff1e0ff */
[----:B------:R-:W-:Y:S02]  /*1be0*/  IADD3.X R11, PT, PT, RZ, UR11, RZ, P1, !PT ;  /* 0x0000000bff0b7c10 */ /* 0x000fe40008ffe4ff */
[----:B------:R-:W-:-:S03]  /*1bf0*/  IADD3.X R7, PT, PT, RZ, UR9, RZ, P0, !PT ;  /* 0x00000009ff077c10 */ /* 0x000fc600087fe4ff */
[----:B------:R-:W2:Y:S04]  /*1c00*/  LDG.E.64 R8, desc[UR6][R10.64] ;  /* 0x000000060a087981 */ /* 0x000ea8000c1e1b00 */
[----:B------:R-:W3:Y:S01]  /*1c10*/  LDG.E.64 R6, desc[UR6][R6.64] ;  /* 0x0000000606067981 */ /* 0x000ee2000c1e1b00 */
[----:B------:R-:W-:Y:S01]  /*1c20*/  BSSY.RECONVERGENT B1, `(.L_x_30408) ;  /* 0x000001d000017945 */ /* 0x000fe20003800200 */
[----:B--2---:R-:W-:-:S06]  /*1c30*/  DSETP.NAN.AND P0, PT, R8, R8, PT ;  /* 0x000000080800722a */ /* 0x004fcc0003f08000 */
[----:B---3--:R-:W-:-:S14]  /*1c40*/  DSETP.NUM.AND P0, PT, R6, R6, !P0 ;  /* 0x000000060600722a */ /* 0x008fdc0004707000 */
        /* <DEDUP_REMOVED lines=9> */
[----:B------:R-:W-:Y:S02]  /*1ce0*/  @!P0 MOV R8, 0x1 ;  /* 0x0000000100088802 */ /* 0x000fe40000000f00 */
[----:B------:R-:W-:Y:S01]  /*1cf0*/  @!P0 MOV R9, R4 ;  /* 0x0000000400098202 */ /* 0x000fe20000000f00 */
        /* <DEDUP_REMOVED lines=15> */
.L_x_30409:
[----:B------:R-:W-:Y:S05]  /*1df0*/  BSYNC.RECONVERGENT B1 ;  /* 0x0000000000017941 */ /* 0x000fea0003800200 */
.L_x_30408:
[----:B------:R-:W0:Y:S01]  /*1e00*/  LDCU.64 UR8, c[0x0][0x5e8] ;  /* 0x0000bd00ff0877ac */ /* 0x000e220008000a00 */
[----:B------:R-:W-:Y:S02]  /*1e10*/  IADD3 R3, PT, PT, R3, 0x80, RZ ;  /* 0x0000008003037810 */ /* 0x000fe40007ffe0ff */
[----:B0-----:R-:W-:-:S04]  /*1e20*/  IADD3 R4, P0, PT, R5, UR8, RZ ;  /* 0x0000000805047c10 */ /* 0x001fc8000ff1e0ff */
[----:B------:R-:W-:-:S05]  /*1e30*/  IADD3.X R5, PT, PT, RZ, UR9, RZ, P0, !PT ;  /* 0x00000009ff057c10 */ /* 0x000fca00087fe4ff */
[----:B------:R0:W-:Y:S04]  /*1e40*/  STG.E.64 desc[UR6][R4.64], R8 ;  /* 0x0000000804007986 */ /* 0x0001e8000c101b06 */
.L_x_30406:
[----:B------:R-:W-:Y:S05]  /*1e50*/  BSYNC.RECONVERGENT B0 ;  /* 0x0000000000007941 */ /* 0x000fea0003800200 */
.L_x_30405:
        /* <DEDUP_REMOVED lines=350> */
.L_x_30410:
[----:B------:R-:W0:Y:S01]  /*3440*/  LDCU.128 UR8, c[0x0][0x5f0] ;  /* 0x0000be00ff0877ac */ /* 0x000e220008000c00 */
[----:B------:R-:W1:Y:S01]  /*3450*/  LDCU.64 UR4, c[0x0][0x5e8] ;  /* 0x0000bd00ff0477ac */ /* 0x000e620008000a00 */
[----:B0-----:R-:W-:Y:S02]  /*3460*/  IADD3 R4, P1, PT, R4, UR10, RZ ;  /* 0x0000000a04047c10 */ /* 0x001fe4000ff3e0ff */
[----:B------:R-:W-:Y:S02]  /*3470*/  IADD3 R6, P0, PT, R2, UR8, RZ ;  /* 0x0000000802067c10 */ /* 0x000fe4000ff1e0ff */
[----:B------:R-:W-:Y:S02]  /*3480*/  IADD3.X R5, PT, PT, RZ, UR11, RZ, P1, !PT ;  /* 0x0000000bff057c10 */ /* 0x000fe40008ffe4ff */
[----:B------:R-:W-:-:S04]  /*3490*/  IADD3.X R7, PT, PT, RZ, UR9, RZ, P0, !PT ;  /* 0x00000009ff077c10 */ /* 0x000fc800087fe4ff */
[----:B------:R-:W2:Y:S04]  /*34a0*/  LDG.E.64 R4, desc[UR6][R4.64] ;  /* 0x0000000604047981 */ /* 0x000ea8000c1e1b00 */
[----:B------:R-:W3:Y:S01]  /*34b0*/  LDG.E.64 R6, desc[UR6][R6.64] ;  /* 0x0000000606067981 */ /* 0x000ee2000c1e1b00 */
[----:B-1----:R-:W-:Y:S01]  /*34c0*/  IADD3 R2, P1, PT, R3, UR4, RZ ;  /* 0x0000000403027c10 */ /* 0x002fe2000ff3e0ff */
[----:B------:R-:W-:Y:S03]  /*34d0*/  BSSY.RECONVERGENT B0, `(.L_x_30411) ;  /* 0x000001f000007945 */ /* 0x000fe60003800200 */
[----:B------:R-:W-:Y:S01]  /*34e0*/  IADD3.X R3, PT, PT, RZ, UR5, RZ, P1, !PT ;  /* 0x00000005ff037c10 */ /* 0x000fe20008ffe4ff */
        /* <DEDUP_REMOVED lines=25> */
.L_x_30414:
[----:B------:R-:W-:Y:S02]  /*3680*/  LOP3.LUT R5, RZ, 0x80000000, R5, 0xb8, !PT ;  /* 0x80000000ff057812 */ /* 0x000fe400078eb805 */
[----:B------:R-:W-:Y:S01]  /*3690*/  MOV R4, 0x1 ;  /* 0x0000000100047802 */ /* 0x000fe20000000f00 */
[----:B------:R-:W-:Y:S06]  /*36a0*/  BRA `(.L_x_30413) ;  /* 0x0000000000047947 */ /* 0x000fec0003800000 */
.L_x_30412:
[----:B------:R-:W-:-:S11]  /*36b0*/  DADD R4, R6, R4 ;  /* 0x0000000006047229 */ /* 0x000fd60000000004 */
.L_x_30413:
[----:B------:R-:W-:Y:S05]  /*36c0*/  BSYNC.RECONVERGENT B0 ;  /* 0x0000000000007941 */ /* 0x000fea0003800200 */
.L_x_30411:
[----:B------:R-:W-:Y:S01]  /*36d0*/  STG.E.64 desc[UR6][R2.64], R4 ;  /* 0x0000000402007986 */ /* 0x000fe2000c101b06 */
[----:B------:R-:W-:Y:S05]  /*36e0*/  EXIT ;  /* 0x000000000000794d */ /* 0x000fea0003800000 */
.L_x_30415:
        /* <DEDUP_REMOVED lines=9> */
.L_x_32584:


//--------------------- .text._ZN2at6native27unrolled_elementwise_kernelINS0_13BinaryFunctorIdddZZZNS0_21nextafter_kernel_cudaERNS_18TensorIteratorBaseEENKUlvE_clEvENKUlvE_clEvEUlddE_EESt5arrayIPcLm3EELi4E23TrivialOffsetCalculatorILi2EjESC_ILi1EjENS0_6memory15LoadWithoutCastENSF_16StoreWithoutCastEEEviT_T0_T2_T3_T4_T5_ --------------------------
	.section	.text._ZN2at6native27unrolled_elementwise_kernelINS0_13BinaryFunctorIdddZZZNS0_21nextafter_kernel_cudaERNS_18TensorIteratorBaseEENKUlvE_clEvENKUlvE_clEvEUlddE_EESt5arrayIPcLm3EELi4E23TrivialOffsetCalculatorILi2EjESC_ILi1EjENS0_6memory15LoadWithoutCastENSF_16StoreWithoutCastEEEviT_T0_T2_T3_T4_T5_,"ax",@progbits
	.align	128
        .global         _ZN2at6native27unrolled_elementwise_kernelINS0_13BinaryFunctorIdddZZZNS0_21nextafter_kernel_cudaERNS_18TensorIteratorBaseEENKUlvE_clEvENKUlvE_clEvEUlddE_EESt5arrayIPcLm3EELi4E23TrivialOffsetCalculatorILi2EjESC_ILi1EjENS0_6memory15LoadWithoutCastENSF_16StoreWithoutCastEEEviT_T0_T2_T3_T4_T5_
        .type           _ZN2at6native27unrolled_elementwise_kernelINS0_13BinaryFunctorIdddZZZNS0_21nextafter_kernel_cudaERNS_18TensorIteratorBaseEENKUlvE_clEvENKUlvE_clEvEUlddE_EESt5arrayIPcLm3EELi4E23TrivialOffsetCalculatorILi2EjESC_ILi1EjENS0_6memory15LoadWithoutCastENSF_16StoreWithoutCastEEEviT_T0_T2_T3_T4_T5_,@function
        .size           _ZN2at6native27unrolled_elementwise_kernelINS0_13BinaryFunctorIdddZZZNS0_21nextafter_kernel_cudaERNS_18TensorIteratorBaseEENKUlvE_clEvENKUlvE_clEvEUlddE_EESt5arrayIPcLm3EELi4E23TrivialOffsetCalculatorILi2EjESC_ILi1EjENS0_6memory15LoadWithoutCastENSF_16StoreWithoutCastEEEviT_T0_T2_T3_T4_T5_,(.L_x_32585 - _ZN2at6native27unrolled_elementwise_kernelINS0_13BinaryFunctorIdddZZZNS0_21nextafter_kernel_cudaERNS_18TensorIteratorBaseEENKUlvE_clEvENKUlvE_clEvEUlddE_EESt5arrayIPcLm3EELi4E23TrivialOffsetCalculatorILi2EjESC_ILi1EjENS0_6memory15LoadWithoutCastENSF_16StoreWithoutCastEEEviT_T0_T2_T3_T4_T5_)
        .other          _ZN2at6native27unrolled_elementwise_kernelINS0_13BinaryFunctorIdddZZZNS0_21nextafter_kernel_cudaERNS_18TensorIteratorBaseEENKUlvE_clEvENKUlvE_clEvEUlddE_EESt5arrayIPcLm3EELi4E23TrivialOffsetCalculatorILi2EjESC_ILi1EjENS0_6memory15LoadWithoutCastENSF_16StoreWithoutCastEEEviT_T0_T2_T3_T4_T5_,@"STO_CUDA_ENTRY STV_DEFAULT"
_ZN2at6native27unrolled_elementwise_kernelINS0_13BinaryFunctorIdddZZZNS0_21nextafter_kernel_cudaERNS_18TensorIteratorBaseEENKUlvE_clEvENKUlvE_clEvEUlddE_EESt5arrayIPcLm3EELi4E23TrivialOffsetCalculatorILi2EjESC_ILi1EjENS0_6memory15LoadWithoutCastENSF_16StoreWithoutCastEEEviT_T0_T2_T3_T4_T5_:
.text._ZN2at6native27unrolled_elementwise_kernelINS0_13BinaryFunctorIdddZZZNS0_21nextafter_kernel_cudaERNS_18TensorIteratorBaseEENKUlvE_clEvENKUlvE_clEvEUlddE_EESt5arrayIPcLm3EELi4E23TrivialOffsetCalculatorILi2EjESC_ILi1EjENS0_6memory15LoadWithoutCastENSF_16StoreWithoutCastEEEviT_T0_T2_T3_T4_T5_:
        /* <DEDUP_REMOVED lines=8> */
[----:B------:R-:W4:Y:S01]  /*0080*/  LDC.64 R28, c[0x0][0x390] ;  /* 0x0000e400ff1c7b82 */ /* 0x000f220000000a00 */
        /* <DEDUP_REMOVED lines=9> */
[----:B---3--:R-:W-:Y:S01]  /*0120*/  @!P0 IMAD.WIDE.U32 R6, R9, 0x8, R6 ;  /* 0x0000000809068825 */ /* 0x008fe200078e0006 */
[----:B------:R-:W3:Y:S04]  /*0130*/  LDC.64 R12, c[0x0][0x390] ;  /* 0x0000e400ff0c7b82 */ /* 0x000ee80000000a00 */
[----:B-1----:R1:W5:Y:S04]  /*0140*/  @!P0 LDG.E.64 R4, desc[UR4][R6.64] ;  /* 0x0000000406048981 */ /* 0x002368000c1e1b00 */
[----:B------:R-:W3:Y:S03]  /*0150*/  LDC.64 R14, c[0x0][0x398] ;  /* 0x0000e600ff0e7b82 */ /* 0x000ee60000000a00 */
[----:B------:R-:W-:-:S02]  /*0160*/  @!P1 IMAD R21, R0, 0x200, R25 ;  /* 0x0000020000159824 */ /* 0x000fc400078e0219 */
[----:B------:R-:W-:-:S05]  /*0170*/  @!P1 VIADD R25, R25, 0x80 ;  /* 0x0000008019199836 */ /* 0x000fca0000000000 */
[----:B------:R-:W-:Y:S02]  /*0180*/  ISETP.GE.AND P3, PT, R25, R22, PT ;  /* 0x000000161900720c */ /* 0x000fe40003f66270 */
[----:B-1----:R-:W-:Y:S01]  /*0190*/  CS2R R6, SRZ ;  /* 0x0000000000067805 */ /* 0x002fe2000001ff00 */
[----:B----4-:R-:W-:-:S05]  /*01a0*/  @!P0 IMAD.WIDE.U32 R16, R9, 0x8, R16 ;  /* 0x0000000809108825 */ /* 0x010fca00078e0010 */
[----:B------:R2:W5:Y:S05]  /*01b0*/  @!P0 LDG.E.64 R6, desc[UR4][R16.64] ;  /* 0x0000000410068981 */ /* 0x00056a000c1e1b00 */
[----:B------:R-:W-:Y:S02]  /*01c0*/  @!P3 IMAD R27, R0, 0x200, R25 ;  /* 0x00000200001bb824 */ /* 0x000fe400078e0219 */
[----:B------:R-:W-:-:S05]  /*01d0*/  @!P3 VIADD R25, R25, 0x80 ;  /* 0x000000801919b836 */ /* 0x000fca0000000000 */
[----:B------:R-:W-:Y:S01]  /*01e0*/  ISETP.GE.AND P2, PT, R25, R22, PT ;  /* 0x000000161900720c */ /* 0x000fe20003f46270 */
[----:B--2---:R-:W-:Y:S01]  /*01f0*/  @!P1 IMAD.WIDE.U32 R16, R21, 0x8, R2 ;  /* 0x0000000815109825 */ /* 0x004fe200078e0002 */
[----:B------:R-:W-:-:S03]  /*0200*/  CS2R R2, SRZ ;  /* 0x0000000000027805 */ /* 0x000fc6000001ff00 */
[----:B------:R-:W-:-:S03]  /*0210*/  @!P1 IMAD.WIDE.U32 R28, R21, 0x8, R28 ;  /* 0x00000008151c9825 */ /* 0x000fc600078e001c */
[----:B------:R1:W5:Y:S01]  /*0220*/  @!P1 LDG.E.64 R2, desc[UR4][R16.64] ;  /* 0x0000000410029981 */ /* 0x000362000c1e1b00 */
[----:B0-----:R-:W-:-:S04]  /*0230*/  @!P3 IMAD.WIDE.U32 R20, R27, 0x8, R18 ;  /* 0x000000081b14b825 */ /* 0x001fc800078e0012 */
[----:B------:R-:W-:Y:S02]  /*0240*/  @!P2 IMAD R25, R0, 0x200, R25 ;  /* 0x000002000019a824 */ /* 0x000fe400078e0219 */
[----:B------:R-:W-:Y:S01]  /*0250*/  @!P3 IMAD.WIDE.U32 R10, R27, 0x8, R10 ;  /* 0x000000081b0ab825 */ /* 0x000fe200078e000a */
[----:B------:R-:W-:-:S03]  /*0260*/  CS2R R18, SRZ ;  /* 0x0000000000127805 */ /* 0x000fc6000001ff00 */
[C---:B---3--:R-:W-:Y:S01]  /*0270*/  @!P2 IMAD.WIDE.U32 R26, R25.reuse, 0x8, R12 ;  /* 0x00000008191aa825 */ /* 0x048fe200078e000c */
[----:B------:R-:W-:Y:S02]  /*0280*/  CS2R R12, SRZ ;  /* 0x00000000000c7805 */ /* 0x000fe4000001ff00 */
[----:B------:R0:W5:Y:S01]  /*0290*/  @!P3 LDG.E.64 R18, desc[UR4][R20.64] ;  /* 0x000000041412b981 */ /* 0x000162000c1e1b00 */
[----:B-1----:R-:W-:Y:S01]  /*02a0*/  @!P2 IMAD.WIDE.U32 R16, R25, 0x8, R14 ;  /* 0x000000081910a825 */ /* 0x002fe200078e000e */
[----:B------:R-:W-:Y:S02]  /*02b0*/  CS2R R14, SRZ ;  /* 0x00000000000e7805 */ /* 0x000fe4000001ff00 */
[----:B------:R-:W-:Y:S01]  /*02c0*/  CS2R R24, SRZ ;  /* 0x0000000000187805 */ /* 0x000fe2000001ff00 */
[----:B------:R0:W5:Y:S04]  /*02d0*/  @!P2 LDG.E.64 R12, desc[UR4][R26.64] ;  /* 0x000000041a0ca981 */ /* 0x000168000c1e1b00 */
[----:B------:R0:W5:Y:S04]  /*02e0*/  @!P3 LDG.E.64 R14, desc[UR4][R10.64] ;  /* 0x000000040a0eb981 */ /* 0x000168000c1e1b00 */
[----:B------:R0:W5:Y:S01]  /*02f0*/  @!P2 LDG.E.64 R24, desc[UR4][R16.64] ;  /* 0x000000041018a981 */ /* 0x000162000c1e1b00 */
[----:B------:R-:W-:-:S06]  /*0300*/  CS2R R8, SRZ ;  /* 0x0000000000087805 */ /* 0x000fcc000001ff00 */
[----:B------:R0:W5:Y:S01]  /*0310*/  @!P1 LDG.E.64 R8, desc[UR4][R28.64] ;  /* 0x000000041c089981 */ /* 0x000162000c1e1b00 */
[----:B------:R-:W-:Y:S01]  /*0320*/  ISETP.GE.AND P1, PT, R23, R22, PT ;  /* 0x000000161700720c */ /* 0x000fe20003f26270 */
[----:B------:R-:W-:-:S12]  /*0330*/  BSSY.RECONVERGENT B0, `(.L_x_30416) ;  /* 0x000001e000007945 */ /* 0x000fd80003800200 */
[----:B0-----:R-:W-:Y:S05]  /*0340*/  @P1 BRA `(.L_x_30417) ;  /* 0x0000000000701947 */ /* 0x001fea0003800000 */
[----:B-----5:R-:W-:-:S06]  /*0350*/  DSETP.NAN.AND P0, PT, R6, R6, PT ;  /* 0x000000060600722a */ /* 0x020fcc0003f08000 */
[----:B------:R-:W-:-:S14]  /*0360*/  DSETP.NUM.AND P0, PT, R4, R4, !P0 ;  /* 0x000000040400722a */ /* 0x000fdc0004707000 */
        /* <DEDUP_REMOVED lines=26> */
.L_x_30417:
[----:B------:R-:W-:Y:S05]  /*0510*/  BSYNC.RECONVERGENT B0 ;  /* 0x0000000000007941 */ /* 0x000fea0003800200 */
.L_x_30416:
[----:B-----5:R-:W-:Y:S01]  /*0520*/  VIADD R5, R23, 0x80 ;  /* 0x0000008017057836 */ /* 0x020fe20000000000 */
[----:B------:R-:W-:Y:S04]  /*0530*/  BSSY.RECONVERGENT B0, `(.L_x_30418) ;  /* 0x0000020000007945 */ /* 0x000fe80003800200 */
[----:B------:R-:W-:-:S13]  /*0540*/  ISETP.GE.AND P0, PT, R5, R22, PT ;  /* 0x000000160500720c */ /* 0x000fda0003f06270 */
[----:B------:R-:W-:Y:S05]  /*0550*/  @P0 BRA `(.L_x_30419) ;  /* 0x0000000000740947 */ /* 0x000fea0003800000 */
[----:B------:R-:W-:-:S06]  /*0560*/  DSETP.NAN.AND P0, PT, R2, R2, PT ;  /* 0x000000020200722a */ /* 0x000fcc0003f08000 */
[----:B------:R-:W-:-:S14]  /*0570*/  DSETP.NAN.OR P0, PT, R8, R8, P0 ;  /* 0x000000080800722a */ /* 0x000fdc0000708400 */
        /* <DEDUP_REMOVED lines=23> */
.L_x_30421:
[----:B------:R-:W-:Y:S01]  /*06f0*/  LOP3.LUT R3, RZ, 0x80000000, R3, 0xb8, !PT ;  /* 0x80000000ff037812 */ /* 0x000fe200078eb803 */
[----:B------:R-:W-:Y:S01]  /*0700*/  IMAD.MOV.U32 R2, RZ, RZ, 0x1 ;  /* 0x00000001ff027424 */ /* 0x000fe200078e00ff */
[----:B------:R-:W-:Y:S06]  /*0710*/  BRA `(.L_x_30419) ;  /* 0x0000000000047947 */ /* 0x000fec0003800000 */
.L_x_30420:
[----:B------:R-:W-:-:S11]  /*0720*/  DADD R2, R2, R8 ;  /* 0x0000000002027229 */ /* 0x000fd60000000008 */
.L_x_30419:
[----:B------:R-:W-:Y:S05]  /*0730*/  BSYNC.RECONVERGENT B0 ;  /* 0x0000000000007941 */ /* 0x000fea0003800200 */
.L_x_30418:
[----:B------:R-:W-:Y:S01]  /*0740*/  VIADD R9, R23, 0x100 ;  /* 0x0000010017097836 */ /* 0x000fe20000000000 */
        /* <DEDUP_REMOVED lines=28> */
.L_x_30425:
[----:B------:R-:W-:Y:S01]  /*0910*/  LOP3.LUT R15, RZ, 0x80000000, R15, 0xb8, !PT ;  /* 0x80000000ff0f7812 */ /* 0x000fe200078eb80f */
[----:B------:R-:W-:Y:S01]  /*0920*/  IMAD.MOV.U32 R14, RZ, RZ, 0x1 ;  /* 0x00000001ff0e7424 */ /* 0x000fe200078e00ff */
[----:B------:R-:W-:Y:S06]  /*0930*/  BRA `(.L_x_30423) ;  /* 0x0000000000047947 */ /* 0x000fec0003800000 */
.L_x_30424:
[----:B------:R-:W-:-:S11]  /*0940*/  DADD R14, R14, R18 ;  /* 0x000000000e0e7229 */ /* 0x000fd60000000012 */
.L_x_30423:
[----:B------:R-:W-:Y:S05]  /*0950*/  BSYNC.RECONVERGENT B0 ;  /* 0x0000000000007941 */ /* 0x000fea0003800200 */
.L_x_30422:
        /* <DEDUP_REMOVED lines=29> */
.L_x_30429:
[----:B------:R-:W-:Y:S01]  /*0b30*/  LOP3.LUT R25, RZ, 0x80000000, R25, 0xb8, !PT ;  /* 0x80000000ff197812 */ /* 0x000fe200078eb819 */
[----:B------:R-:W-:Y:S01]  /*0b40*/  IMAD.MOV.U32 R24, RZ, RZ, 0x1 ;  /* 0x00000001ff187424 */ /* 0x000fe200078e00ff */
[----:B------:R-:W-:Y:S06]  /*0b50*/  BRA `(.L_x_30427) ;  /* 0x0000000000047947 */ /* 0x000fec0003800000 */
.L_x_30428:
[----:B------:R-:W-:-:S11]  /*0b60*/  DADD R24, R24, R12 ;  /* 0x0000000018187229 */ /* 0x000fd6000000000c */
.L_x_30427:
[----:B------:R-:W-:Y:S05]  /*0b70*/  BSYNC.RECONVERGENT B0 ;  /* 0x0000000000007941 */ /* 0x000fea0003800200 */
.L_x_30426:
[----:B------:R-:W0:Y:S01]  /*0b80*/  @!P1 LDC.64 R8, c[0x0][0x388] ;  /* 0x0000e200ff089b82 */ /* 0x000e220000000a00 */
[----:B------:R-:W-:Y:S01]  /*0b90*/  @!P1 IMAD R11, R0, 0x200, R23 ;  /* 0x00000200000b9824 */ /* 0x000fe200078e0217 */
[----:B------:R-:W-:Y:S01]  /*0ba0*/  BSSY.RECONVERGENT B0, `(.L_x_30430) ;  /* 0x0000010000007945 */ /* 0x000fe20003800200 */
[----:B------:R-:W-:-:S05]  /*0bb0*/  @!P1 IMAD.MOV.U32 R23, RZ, RZ, R5 ;  /* 0x000000ffff179224 */ /* 0x000fca00078e0005 */
[----:B------:R-:W-:Y:S01]  /*0bc0*/  ISETP.GE.AND P0, PT, R23, R22, PT ;  /* 0x000000161700720c */ /* 0x000fe20003f06270 */
[----:B0-----:R-:W-:-:S05]  /*0bd0*/  @!P1 IMAD.WIDE.U32 R4, R11, 0x8, R8 ;  /* 0x000000080b049825 */ /* 0x001fca00078e0008 */
[----:B------:R0:W-:Y:S07]  /*0be0*/  @!P1 STG.E.64 desc[UR4][R4.64], R6 ;  /* 0x0000000604009986 */ /* 0x0001ee000c101b04 */
        /* <DEDUP_REMOVED lines=9> */
[----:B------:R1:W-:Y:S04]  /*0c80*/  STG.E.64 desc[UR4][R6.64], R2 ;  /* 0x0000000206007986 */ /* 0x0003e8000c101b04 */
[----:B------:R1:W-:Y:S02]  /*0c90*/  @!P0 STG.E.64 desc[UR4][R4.64], R14 ;  /* 0x0000000e04008986 */ /* 0x0003e4000c101b04 */
.L_x_30431:
[----:B------:R-:W-:Y:S05]  /*0ca0*/  BSYNC.RECONVERGENT B0 ;  /* 0x0000000000007941 */ /* 0x000fea0003800200 */
.L_x_30430:
[----:B------:R-:W-:-:S13]  /*0cb0*/  ISETP.GE.AND P0, PT, R23, R22, PT ;  /* 0x000000161700720c */ /* 0x000fda0003f06270 */
[----:B------:R-:W-:Y:S05]  /*0cc0*/  @P0 EXIT ;  /* 0x000000000000094d */ /* 0x000fea0003800000 */
[----:B-1----:R-:W1:Y:S01]  /*0cd0*/  LDC.64 R2, c[0x0][0x388] ;  /* 0x0000e200ff027b82 */ /* 0x002e620000000a00 */
[----:B------:R-:W-:-:S04]  /*0ce0*/  IMAD R23, R0, 0x200, R23 ;  /* 0x0000020000177824 */ /* 0x000fc800078e0217 */
[----:B-1----:R-:W-:-:S05]  /*0cf0*/  IMAD.WIDE.U32 R2, R23, 0x8, R2 ;  /* 0x0000000817027825 */ /* 0x002fca00078e0002 */
[----:B------:R-:W-:Y:S01]  /*0d00*/  STG.E.64 desc[UR4][R2.64], R24 ;  /* 0x0000001802007986 */ /* 0x000fe2000c101b04 */
[----:B------:R-:W-:Y:S05]  /*0d10*/  EXIT ;  /* 0x000000000000794d */ /* 0x000fea0003800000 */
.L_x_30432:
        /* <DEDUP_REMOVED lines=14> */
.L_x_32585:


//--------------------- .text._ZN2at6native29vectorized_elementwise_kernelILi2ENS0_13BinaryFunctorIdddZZZNS0_21nextafter_kernel_cudaERNS_18TensorIteratorBaseEENKUlvE_clEvENKUlvE_clEvEUlddE_EESt5arrayIPcLm3EEEEviT0_T1_ --------------------------
	.section	.text._ZN2at6native29vectorized_elementwise_kernelILi2ENS0_13BinaryFunctorIdddZZZNS0_21nextafter_kernel_cudaERNS_18TensorIteratorBaseEENKUlvE_clEvENKUlvE_clEvEUlddE_EESt5arrayIPcLm3EEEEviT0_T1_,"ax",@progbits
	.align	128
        .global         _ZN2at6native29vectorized_elementwise_kernelILi2ENS0_13BinaryFunctorIdddZZZNS0_21nextafter_kernel_cudaERNS_18TensorIteratorBaseEENKUlvE_clEvENKUlvE_clEvEUlddE_EESt5arrayIPcLm3EEEEviT0_T1_
        .type           _ZN2at6native29vectorized_elementwise_kernelILi2ENS0_13BinaryFunctorIdddZZZNS0_21nextafter_kernel_cudaERNS_18TensorIteratorBaseEENKUlvE_clEvENKUlvE_clEvEUlddE_EESt5arrayIPcLm3EEEEviT0_T1_,@function
        .size           _ZN2at6native29vectorized_elementwise_kernelILi2ENS0_13BinaryFunctorIdddZZZNS0_21nextafter_kernel_cudaERNS_18TensorIteratorBaseEENKUlvE_clEvENKUlvE_clEvEUlddE_EESt5arrayIPcLm3EEEEviT0_T1_,(.L_x_32586 - _ZN2at6native29vectorized_elementwise_kernelILi2ENS0_13BinaryFunctorIdddZZZNS0_21nextafter_kernel_cudaERNS_18TensorIteratorBaseEENKUlvE_clEvENKUlvE_clEvEUlddE_EESt5arrayIPcLm3EEEEviT0_T1_)
        .other          _ZN2at6native29vectorized_elementwise_kernelILi2ENS0_13BinaryFunctorIdddZZZNS0_21nextafter_kernel_cudaERNS_18TensorIteratorBaseEENKUlvE_clEvENKUlvE_clEvEUlddE_EESt5arrayIPcLm3EEEEviT0_T1_,@"STO_CUDA_ENTRY STV_DEFAULT"
_ZN2at6native29vectorized_elementwise_kernelILi2ENS0_13BinaryFunctorIdddZZZNS0_21nextafter_kernel_cudaERNS_18TensorIteratorBaseEENKUlvE_clEvENKUlvE_clEvEUlddE_EESt5arrayIPcLm3EEEEviT0_T1_:
.text._ZN2at6native29vectorized_elementwise_kernelILi2ENS0_13BinaryFunctorIdddZZZNS0_21nextafter_kernel_cudaERNS_18TensorIteratorBaseEENKUlvE_clEvENKUlvE_clEvEUlddE_EESt5arrayIPcLm3EEEEviT0_T1_:
        /* <DEDUP_REMOVED lines=24> */
[----:B------:R-:W-:-:S04]  /*0180*/  CS2R R4, SRZ ;  /* 0x0000000000047805 */ /* 0x000fc8000001ff00 */
[----:B------:R-:W5:Y:S01]  /*0190*/  @!P1 LDG.E.64 R6, desc[UR4][R34.64] ;  /* 0x0000000422069981 */ /* 0x000f62000c1e1b00 */
[----:B------:R-:W2:Y:S02]  /*01a0*/  LDC.64 R26, c[0x0][0x398] ;  /* 0x0000e600ff1a7b82 */ /* 0x000ea40000000a00 */
[----:B------:R-:W-:Y:S01]  /*01b0*/  @!P2 IMAD.IADD R9, R0, 0x1, R37 ;  /* 0x000000010009a824 */ /* 0x000fe200078e0225 */
[----:B------:R4:W5:Y:S01]  /*01c0*/  @!P1 LDG.E.64 R4, desc[UR4][R12.64] ;  /* 0x000000040c049981 */ /* 0x000962000c1e1b00 */
[----:B------:R-:W-:-:S04]  /*01d0*/  @!P2 VIADD R37, R37, 0x80 ;  /* 0x000000802525a836 */ /* 0x000fc80000000000 */
[----:B------:R-:W2:Y:S01]  /*01e0*/  LDC.64 R22, c[0x0][0x398] ;  /* 0x0000e600ff167b82 */ /* 0x000ea20000000a00 */
[----:B------:R-:W-:-:S07]  /*01f0*/  ISETP.GE.U32.AND P3, PT, R37, R2, PT ;  /* 0x000000022500720c */ /* 0x000fce0003f66070 */
[----:B------:R-:W2:Y:S06]  /*0200*/  LDC.64 R20, c[0x0][0x390] ;  /* 0x0000e400ff147b82 */ /* 0x000eac0000000a00 */
        /* <DEDUP_REMOVED lines=8> */
[----:B------:R-:W-:Y:S02]  /*0290*/  CS2R R8, SRZ ;  /* 0x0000000000087805 */ /* 0x000fe4000001ff00 */
[----:B------:R-:W-:Y:S02]  /*02a0*/  CS2R R10, SRZ ;  /* 0x00000000000a7805 */ /* 0x000fe4000001ff00 */
[----:B------:R-:W-:Y:S02]  /*02b0*/  CS2R R12, SRZ ;  /* 0x00000000000c7805 */ /* 0x000fe4000001ff00 */
[----:B------:R3:W5:Y:S01]  /*02c0*/  @!P2 LDG.E.64 R8, desc[UR4][R24.64] ;  /* 0x000000041808a981 */ /* 0x000762000c1e1b00 */
[----:B0-----:R-:W-:-:S03]  /*02d0*/  @!P3 IMAD.WIDE.U32 R32, R19, 0x8, R32 ;  /* 0x000000081320b825 */ /* 0x001fc600078e0020 */
[----:B------:R-:W5:Y:S01]  /*02e0*/  @!P2 LDG.E.64 R10, desc[UR4][R28.64] ;  /* 0x000000041c0aa981 */ /* 0x000f62000c1e1b00 */
[----:B------:R-:W-:Y:S02]  /*02f0*/  @!P1 IMAD.IADD R36, R0, 0x1, R37 ;  /* 0x0000000100249824 */ /* 0x000fe400078e0225 */
[----:B------:R-:W-:Y:S01]  /*0300*/  @!P1 VIADD R37, R37, 0x80 ;  /* 0x0000008025259836 */ /* 0x000fe20000000000 */
[----:B------:R0:W5:Y:S01]  /*0310*/  @!P3 LDG.E.64 R12, desc[UR4][R32.64] ;  /* 0x00000004200cb981 */ /* 0x000162000c1e1b00 */
[----:B---3--:R-:W3:Y:S03]  /*0320*/  LDC.64 R24, c[0x0][0x390] ;  /* 0x0000e400ff187b82 */ /* 0x008ee60000000a00 */
[----:B------:R-:W-:Y:S01]  /*0330*/  ISETP.GE.U32.AND P2, PT, R37, R2, PT ;  /* 0x000000022500720c */ /* 0x000fe20003f46070 */
[----:B------:R-:W-:-:S04]  /*0340*/  @!P0 IMAD.WIDE.U32 R30, R17, 0x8, R30 ;  /* 0x00000008111e8825 */ /* 0x000fc800078e001e */
[----:B0-----:R-:W0:Y:S01]  /*0350*/  LDC.64 R32, c[0x0][0x398] ;  /* 0x0000e600ff207b82 */ /* 0x001e220000000a00 */
[----:B-1----:R-:W-:Y:S01]  /*0360*/  @!P0 IMAD.WIDE.U32 R34, R17, 0x8, R14 ;  /* 0x0000000811228825 */ /* 0x002fe200078e000e */
[----:B------:R-:W-:Y:S02]  /*0370*/  CS2R R16, SRZ ;  /* 0x0000000000107805 */ /* 0x000fe4000001ff00 */
[----:B------:R-:W-:Y:S01]  /*0380*/  CS2R R14, SRZ ;  /* 0x00000000000e7805 */ /* 0x000fe2000001ff00 */
[----:B--2---:R-:W-:-:S03]  /*0390*/  @!P3 IMAD.WIDE.U32 R26, R19, 0x8, R26 ;  /* 0x00000008131ab825 */ /* 0x004fc600078e001a */
[----:B------:R1:W5:Y:S01]  /*03a0*/  @!P0 LDG.E.64 R16, desc[UR4][R30.64] ;  /* 0x000000041e108981 */ /* 0x000362000c1e1b00 */
[----:B------:R-:W-:Y:S01]  /*03b0*/  @!P1 IMAD.WIDE.U32 R28, R36, 0x8, R22 ;  /* 0x00000008241c9825 */ /* 0x000fe200078e0016 */
[----:B------:R-:W-:Y:S02]  /*03c0*/  CS2R R22, SRZ ;  /* 0x0000000000167805 */ /* 0x000fe4000001ff00 */
[----:B------:R3:W5:Y:S01]  /*03d0*/  @!P3 LDG.E.64 R14, desc[UR4][R26.64] ;  /* 0x000000041a0eb981 */ /* 0x000762000c1e1b00 */
[----:B------:R-:W-:-:S03]  /*03e0*/  CS2R R18, SRZ ;  /* 0x0000000000127805 */ /* 0x000fc6000001ff00 */
[----:B------:R2:W5:Y:S01]  /*03f0*/  @!P1 LDG.E.64 R22, desc[UR4][R28.64] ;  /* 0x000000041c169981 */ /* 0x000562000c1e1b00 */
[----:B-1----:R-:W-:-:S03]  /*0400*/  @!P2 IMAD.IADD R31, R0, 0x1, R37 ;  /* 0x00000001001fa824 */ /* 0x002fc600078e0225 */
[----:B------:R-:W5:Y:S01]  /*0410*/  @!P0 LDG.E.64 R18, desc[UR4][R34.64] ;  /* 0x0000000422128981 */ /* 0x000f62000c1e1b00 */
[C---:B---3--:R-:W-:Y:S01]  /*0420*/  @!P2 IMAD.WIDE.U32 R26, R31.reuse, 0x8, R24 ;  /* 0x000000081f1aa825 */ /* 0x048fe200078e0018 */
[----:B------:R-:W-:Y:S01]  /*0430*/  CS2R R24, SRZ ;  /* 0x0000000000187805 */ /* 0x000fe2000001ff00 */
[----:B--2---:R-:W1:Y:S02]  /*0440*/  LDC.64 R28, c[0x0][0x390] ;  /* 0x0000e400ff1c7b82 */ /* 0x004e640000000a00 */
[----:B0-----:R-:W-:-:S03]  /*0450*/  @!P2 IMAD.WIDE.U32 R32, R31, 0x8, R32 ;  /* 0x000000081f20a825 */ /* 0x001fc600078e0020 */
[----:B------:R0:W5:Y:S01]  /*0460*/  @!P2 LDG.E.64 R24, desc[UR4][R26.64] ;  /* 0x000000041a18a981 */ /* 0x000162000c1e1b00 */
[----:B------:R-:W-:Y:S01]  /*0470*/  @!P2 VIADD R37, R37, 0x80 ;  /* 0x000000802525a836 */ /* 0x000fe20000000000 */
[----:B0-----:R-:W-:-:S04]  /*0480*/  CS2R R26, SRZ ;  /* 0x00000000001a7805 */ /* 0x001fc8000001ff00 */
[----:B------:R-:W-:Y:S02]  /*0490*/  ISETP.GE.U32.AND P0, PT, R37, R2, PT ;  /* 0x000000022500720c */ /* 0x000fe40003f06070 */
[----:B------:R0:W5:Y:S01]  /*04a0*/  @!P2 LDG.E.64 R26, desc[UR4][R32.64] ;  /* 0x00000004201aa981 */ /* 0x000162000c1e1b00 */
[----:B------:R-:W-:Y:S01]  /*04b0*/  @!P1 IMAD.WIDE.U32 R34, R36, 0x8, R20 ;  /* 0x0000000824229825 */ /* 0x000fe200078e0014 */
[----:B------:R-:W-:-:S06]  /*04c0*/  CS2R R20, SRZ ;  /* 0x0000000000147805 */ /* 0x000fcc000001ff00 */
[----:B------:R2:W5:Y:S01]  /*04d0*/  @!P1 LDG.E.64 R20, desc[UR4][R34.64] ;  /* 0x0000000422149981 */ /* 0x000562000c1e1b00 */
[----:B0-----:R-:W0:Y:S02]  /*04e0*/  LDC.64 R32, c[0x0][0x398] ;  /* 0x0000e600ff207b82 */ /* 0x001e240000000a00 */
[----:B--2---:R-:W-:-:S04]  /*04f0*/  @!P0 IMAD.IADD R35, R0, 0x1, R37 ;  /* 0x0000000100238824 */ /* 0x004fc800078e0225 */
[----:B-1----:R-:W-:Y:S01]  /*0500*/  @!P0 IMAD.WIDE.U32 R30, R35, 0x8, R28 ;  /* 0x00000008231e8825 */ /* 0x002fe200078e001c */
[----:B------:R-:W-:-:S03]  /*0510*/  CS2R R28, SRZ ;  /* 0x00000000001c7805 */ /* 0x000fc6000001ff00 */
[----:B------:R-:W-:-:S03]  /*0520*/  @!P0 VIADD R37, R37, 0x80 ;  /* 0x0000008025258836 */ /* 0x000fc60000000000 */
[----:B------:R1:W5:Y:S01]  /*0530*/  @!P0 LDG.E.64 R28, desc[UR4][R30.64] ;  /* 0x000000041e1c8981 */ /* 0x000362000c1e1b00 */
[----:B0-----:R-:W-:Y:S02]  /*0540*/  @!P0 IMAD.WIDE.U32 R32, R35, 0x8, R32 ;  /* 0x0000000823208825 */ /* 0x001fe400078e0020 */
[----:B------:R-:W0:Y:S01]  /*0550*/  LDC.64 R34, c[0x0][0x390] ;  /* 0x0000e400ff227b82 */ /* 0x000e220000000a00 */
[----:B-1----:R-:W-:-:S06]  /*0560*/  CS2R R30, SRZ ;  /* 0x00000000001e7805 */ /* 0x002fcc000001ff00 */
[----:B------:R1:W5:Y:S01]  /*0570*/  @!P0 LDG.E.64 R30, desc[UR4][R32.64] ;  /* 0x00000004201e8981 */ /* 0x000362000c1e1b00 */
[----:B------:R-:W-:Y:S02]  /*0580*/  ISETP.GE.U32.AND P0, PT, R37, R2, PT ;  /* 0x000000022500720c */ /* 0x000fe40003f06070 */
[----:B-1----:R-:W-:-:S11]  /*0590*/  CS2R R32, SRZ ;  /* 0x0000000000207805 */ /* 0x002fd6000001ff00 */
[----:B------:R-:W-:-:S04]  /*05a0*/  @!P0 IMAD.IADD R37, R0, 0x1, R37 ;  /* 0x0000000100258824 */ /* 0x000fc800078e0225 */
[----:B0-----:R-:W-:-:S05]  /*05b0*/  @!P0 IMAD.WIDE.U32 R34, R37, 0x8, R34 ;  /* 0x0000000825228825 */ /* 0x001fca00078e0022 */
[----:B------:R0:W5:Y:S02]  /*05c0*/  @!P0 LDG.E.64 R32, desc[UR4][R34.64] ;  /* 0x0000000422208981 */ /* 0x000164000c1e1b00 */
[----:B0-----:R-:W0:Y:S02]  /*05d0*/  LDC.64 R34, c[0x0][0x398] ;  /* 0x0000e600ff227b82 */ /* 0x001e240000000a00 */
[----:B0-----:R-:W-:Y:S01]  /*05e0*/  @!P0 IMAD.WIDE.U32 R36, R37, 0x8, R34 ;  /* 0x0000000825248825 */ /* 0x001fe200078e0022 */
[----:B------:R-:W-:-:S06]  /*05f0*/  CS2R R34, SRZ ;  /* 0x0000000000227805 */ /* 0x000fcc000001ff00 */
[----:B------:R0:W5:Y:S01]  /*0600*/  @!P0 LDG.E.64 R34, desc[UR4][R36.64] ;  /* 0x0000000424228981 */ /* 0x000162000c1e1b00 */
[----:B------:R-:W-:Y:S01]  /*0610*/  ISETP.GE.U32.AND P1, PT, R3, R2, PT ;  /* 0x000000020300720c */ /* 0x000fe20003f26070 */
[----:B------:R-:W-:-:S12]  /*0620*/  BSSY.RECONVERGENT B0, `(.L_x_30434) ;  /* 0x000001f000007945 */ /* 0x000fd80003800200 */
[----:B0-----:R-:W-:Y:S05]  /*0630*/  @P1 BRA `(.L_x_30435) ;  /* 0x0000000000741947 */ /* 0x001fea0003800000 */
[----:B-----5:R-:W-:-:S06]  /*0640*/  DSETP.NAN.AND P0, PT, R6, R6, PT ;  /* 0x000000060600722a */ /* 0x020fcc0003f08000 */
[----:B------:R-:W-:-:S14]  /*0650*/  DSETP.NUM.AND P0, PT, R4, R4, !P0 ;  /* 0x000000040400722a */ /* 0x000fdc0004707000 */
[----:B------:R-:W-:Y:S01]  /*0660*/  @!P0 DADD R6, R6, R4 ;  /* 0x0000000006068229 */ /* 0x000fe20000000004 */
[----:B------:R-:W-:Y:S10]  /*0670*/  @!P0 BRA `(.L_x_30435) ;  /* 0x0000000000648947 */ /* 0x000ff40003800000 */
[----:B------:R-:W-:-:S04]  /*0680*/  LOP3.LUT R36, R6, R4, RZ, 0xfc, !PT ;  /* 0x0000000406247212 */ /* 0x000fc800078efcff */
[----:B------:R-:W-:Y:S02]  /*0690*/  ISETP.NE.U32.AND P0, PT, R36, RZ, PT ;  /* 0x000000ff2400720c */ /* 0x000fe40003f05070 */
[----:B------:R-:W-:-:S04]  /*06a0*/  LOP3.LUT R36, R7, R5, RZ, 0xfc, !PT ;  /* 0x0000000507247212 */ /* 0x000fc800078efcff */
        /* <DEDUP_REMOVED lines=10> */
[----:B------:R-:W-:-:S04]  /*0750*/  DSETP.GT.AND P2, PT, R4, RZ, !P2 ;  /* 0x000000ff0400722a */ /* 0x000fc80005744000 */
[----:B------:R-:W-:Y:S02]  /*0760*/  SEL R37, RZ, 0xffffffff, !P3 ;  /* 0xffffffffff257807 */ /* 0x000fe40005800000 */
[----:B------:R-:W-:Y:S01]  /*0770*/  SEL R7, RZ, 0x1, !P2 ;  /* 0x00000001ff077807 */ /* 0x000fe20005000000 */
[C---:B------:R-:W-:Y:S02]  /*0780*/  DSETP.LT.AND P2, PT, R4.reuse, RZ, P0 ;  /* 0x000000ff0400722a */ /* 0x040fe40000741000 */
[----:B------:R-:W-:Y:S01]  /*0790*/  DSETP.GT.AND P0, PT, R4, RZ, P0 ;  /* 0x000000ff0400722a */ /* 0x000fe20000704000 */
[----:B------:R-:W-:-:S03]  /*07a0*/  IADD3 R7, P3, P4, R7, R37, R4 ;  /* 0x0000002507077210 */ /* 0x000fc60007c7e004 */
[----:B------:R-:W-:Y:S02]  /*07b0*/  SEL R4, RZ, 0x1, !P2 ;  /* 0x00000001ff047807 */ /* 0x000fe40005000000 */
[----:B------:R-:W-:Y:S02]  /*07c0*/  IADD3.X R6, PT, PT, RZ, R37, R5, P3, P4 ;  /* 0x00000025ff067210 */ /* 0x000fe40001fe8405 */
[----:B------:R-:W-:-:S04]  /*07d0*/  SEL R5, RZ, 0xffffffff, !P0 ;  /* 0xffffffffff057807 */ /* 0x000fc80004000000 */
[----:B------:R-:W-:-:S04]  /*07e0*/  IADD3 R4, P0, P2, R5, R7, R4 ;  /* 0x0000000705047210 */ /* 0x000fc80007a1e004 */
[----:B------:R-:W-:Y:S01]  /*07f0*/  IADD3.X R7, PT, PT, R5, R6, RZ, P0, P2 ;  /* 0x0000000605077210 */ /* 0x000fe200007e44ff */
[----:B------:R-:W-:-:S08]  /*0800*/  IMAD.MOV.U32 R6, RZ, RZ, R4 ;  /* 0x000000ffff067224 */ /* 0x000fd000078e0004 */
.L_x_30435:
[----:B------:R-:W-:Y:S05]  /*0810*/  BSYNC.RECONVERGENT B0 ;  /* 0x0000000000007941 */ /* 0x000fea0003800200 */
.L_x_30434:
[----:B-----5:R-:W-:Y:S01]  /*0820*/  VIADD R5, R3, 0x80 ;  /* 0x0000008003057836 */ /* 0x020fe20000000000 */
[----:B------:R-:W-:Y:S04]  /*0830*/  BSSY.RECONVERGENT B0, `(.L_x_30436) ;  /* 0x0000020000007945 */ /* 0x000fe80003800200 */
[----:B------:R-:W-:-:S13]  /*0840*/  ISETP.GE.U32.AND P0, PT, R5, R2, PT ;  /* 0x000000020500720c */ /* 0x000fda0003f06070 */
[----:B------:R-:W-:Y:S05]  /*0850*/  @P0 BRA `(.L_x_30437) ;  /* 0x0000000000740947 */ /* 0x000fea0003800000 */
[----:B------:R-:W-:-:S06]  /*0860*/  DSETP.NAN.AND P0, PT, R10, R10, PT ;  /* 0x0000000a0a00722a */ /* 0x000fcc0003f08000 */
[----:B------:R-:W-:-:S14]  /*0870*/  DSETP.NAN.OR P0, PT, R8, R8, P0 ;  /* 0x000000080800722a */ /* 0x000fdc0000708400 */
[----:B------:R-:W-:Y:S05]  /*0880*/  @P0 BRA `(.L_x_30438) ;  /* 0x0000000000640947 */ /* 0x000fea0003800000 */
[----:B------:R-:W-:-:S04]  /*0890*/  LOP3.LUT R4, R10, R8, RZ, 0xfc, !PT ;  /* 0x000000080a047212 */ /* 0x000fc800078efcff */
[----:B------:R-:W-:Y:S02]  /*08a0*/  ISETP.NE.U32.AND P0, PT, R4, RZ, PT ;  /* 0x000000ff0400720c */ /* 0x000fe40003f05070 */
[----:B------:R-:W-:-:S04]  /*08b0*/  LOP3.LUT R4, R11, R9, RZ, 0xfc, !PT ;  /* 0x000000090b047212 */ /* 0x000fc800078efcff */
        /* <DEDUP_REMOVED lines=19> */
.L_x_30439:
[----:B------:R-:W-:Y:S01]  /*09f0*/  LOP3.LUT R11, RZ, 0x80000000, R11, 0xb8, !PT ;  /* 0x80000000ff0b7812 */ /* 0x000fe200078eb80b */
[----:B------:R-:W-:Y:S01]  /*0a00*/  IMAD.MOV.U32 R10, RZ, RZ, 0x1 ;  /* 0x00000001ff0a7424 */ /* 0x000fe200078e00ff */
[----:B------:R-:W-:Y:S06]  /*0a10*/  BRA `(.L_x_30437) ;  /* 0x0000000000047947 */ /* 0x000fec0003800000 */
.L_x_30438:
[----:B------:R-:W-:-:S11]  /*0a20*/  DADD R10, R10, R8 ;  /* 0x000000000a0a7229 */ /* 0x000fd60000000008 */
.L_x_30437:
[----:B------:R-:W-:Y:S05]  /*0a30*/  BSYNC.RECONVERGENT B0 ;  /* 0x0000000000007941 */ /* 0x000fea0003800200 */
.L_x_30436:
[----:B------:R-:W-:Y:S01]  /*0a40*/  VIADD R9, R3, 0x100 ;  /* 0x0000010003097836 */ /* 0x000fe20000000000 */
        /* <DEDUP_REMOVED lines=27> */
[----:B------:R-:W-:Y:S08]  /*0c00*/  BRA `(.L_x_30441) ;  /* 0x0000000000107947 */ /* 0x000ff00003800000 */
.L_x_30443:
[----:B------:R-:W-:Y:S01]  /*0c10*/  LOP3.LUT R15, RZ, 0x80000000, R15, 0xb8, !PT ;  /* 0x80000000ff0f7812 */ /* 0x000fe200078eb80f */
[----:B------:R-:W-:Y:S01]  /*0c20*/  IMAD.MOV.U32 R14, RZ, RZ, 0x1 ;  /* 0x00000001ff0e7424 */ /* 0x000fe200078e00ff */
[----:B------:R-:W-:Y:S06]  /*0c30*/  BRA `(.L_x_30441) ;  /* 0x0000000000047947 */ /* 0x000fec0003800000 */
.L_x_30442:
[----:B------:R-:W-:-:S11]  /*0c40*/  DADD R14, R14, R12 ;  /* 0x000000000e0e7229 */ /* 0x000fd6000000000c */
.L_x_30441:
[----:B------:R-:W-:Y:S05]  /*0c50*/  BSYNC.RECONVERGENT B0 ;  /* 0x0000000000007941 */ /* 0x000fea0003800200 */
.L_x_30440:
        /* <DEDUP_REMOVED lines=29> */
.L_x_30447:
[----:B------:R-:W-:Y:S01]  /*0e30*/  LOP3.LUT R19, RZ, 0x80000000, R19, 0xb8, !PT ;  /* 0x80000000ff137812 */ /* 0x000fe200078eb813 */
[----:B------:R-:W-:Y:S01]  /*0e40*/  IMAD.MOV.U32 R18, RZ, RZ, 0x1 ;  /* 0x00000001ff127424 */ /* 0x000fe200078e00ff */
[----:B------:R-:W-:Y:S06]  /*0e50*/  BRA `(.L_x_30445) ;  /* 0x0000000000047947 */ /* 0x000fec0003800000 */
.L_x_30446:
[----:B------:R-:W-:-:S11]  /*0e60*/  DADD R18, R18, R16 ;  /* 0x0000000012127229 */ /* 0x000fd60000000010 */
.L_x_30445:
[----:B------:R-:W-:Y:S05]  /*0e70*/  BSYNC.RECONVERGENT B0 ;  /* 0x0000000000007941 */ /* 0x000fea0003800200 */
.L_x_30444:
[----:B------:R-:W-:Y:S01]  /*0e80*/  VIADD R9, R3, 0x200 ;  /* 0x0000020003097836 */ /* 0x000fe20000000000 */
[----:B------:R-:W-:Y:S04]  /*0e90*/  BSSY.RECONVERGENT B0, `(.L_x_30448) ;  /* 0x0000020000007945 */ /* 0x000fe80003800200 */
[----:B------:R-:W-:-:S13]  /*0ea0*/  ISETP.GE.U32.AND P0, PT, R9, R2, PT ;  /* 0x000000020900720c */ /* 0x000fda0003f06070 */
        /* <DEDUP_REMOVED lines=26> */
.L_x_30451:
[----:B------:R-:W-:Y:S01]  /*1050*/  LOP3.LUT R23, RZ, 0x80000000, R23, 0xb8, !PT ;  /* 0x80000000ff177812 */ /* 0x000fe200078eb817 */
[----:B------:R-:W-:Y:S01]  /*1060*/  IMAD.MOV.U32 R22, RZ, RZ, 0x1 ;  /* 0x00000001ff167424 */ /* 0x000fe200078e00ff */
[----:B------:R-:W-:Y:S06]  /*1070*/  BRA `(.L_x_30449) ;  /* 0x0000000000047947 */ /* 0x000fec0003800000 */
.L_x_30450:
[----:B------:R-:W-:-:S11]  /*1080*/  DADD R22, R22, R20 ;  /* 0x0000000016167229 */ /* 0x000fd60000000014 */
.L_x_30449:
[----:B------:R-:W-:Y:S05]  /*1090*/  BSYNC.RECONVERGENT B0 ;  /* 0x0000000000007941 */ /* 0x000fea0003800200 */
.L_x_30448:
        /* <DEDUP_REMOVED lines=29> */
.L_x_30455:
[----:B------:R-:W-:Y:S01]  /*1270*/  LOP3.LUT R27, RZ, 0x80000000, R27, 0xb8, !PT ;  /* 0x80000000ff1b7812 */ /* 0x000fe200078eb81b */
[----:B------:R-:W-:Y:S01]  /*1280*/  IMAD.MOV.U32 R26, RZ, RZ, 0x1 ;  /* 0x00000001ff1a7424 */ /* 0x000fe200078e00ff */
[----:B------:R-:W-:Y:S06]  /*1290*/  BRA `(.L_x_30453) ;  /* 0x0000000000047947 */ /* 0x000fec0003800000 */
.L_x_30454:
[----:B------:R-:W-:-:S11]  /*12a0*/  DADD R26, R26, R24 ;  /* 0x000000001a1a7229 */ /* 0x000fd60000000018 */
.L_x_30453:
[----:B------:R-:W-:Y:S05]  /*12b0*/  BSYNC.RECONVERGENT B0 ;  /* 0x0000000000007941 */ /* 0x000fea0003800200 */
.L_x_30452:
        /* <DEDUP_REMOVED lines=29> */
.L_x_30459:
[----:B------:R-:W-:Y:S01]  /*1490*/  LOP3.LUT R31, RZ, 0x80000000, R31, 0xb8, !PT ;  /* 0x80000000ff1f7812 */ /* 0x000fe200078eb81f */
[----:B------:R-:W-:Y:S01]  /*14a0*/  IMAD.MOV.U32 R30, RZ, RZ, 0x1 ;  /* 0x00000001ff1e7424 */ /* 0x000fe200078e00ff */
[----:B------:R-:W-:Y:S06]  /*14b0*/  BRA `(.L_x_30457) ;  /* 0x0000000000047947 */ /* 0x000fec0003800000 */
.L_x_30458:
[----:B------:R-:W-:-:S11]  /*14c0*/  DADD R30, R30, R28 ;  /* 0x000000001e1e7229 */ /* 0x000fd6000000001c */
.L_x_30457:
[----:B------:R-:W-:Y:S05]  /*14d0*/  BSYNC.RECONVERGENT B0 ;  /* 0x0000000000007941 */ /* 0x000fea0003800200 */
.L_x_30456:
        /* <DEDUP_REMOVED lines=29> */
.L_x_30463:
[----:B------:R-:W-:Y:S01]  /*16b0*/  LOP3.LUT R35, RZ, 0x80000000, R35, 0xb8, !PT ;  /* 0x80000000ff237812 */ /* 0x000fe200078eb823 */
[----:B------:R-:W-:Y:S01]  /*16c0*/  IMAD.MOV.U32 R34, RZ, RZ, 0x1 ;  /* 0x00000001ff227424 */ /* 0x000fe200078e00ff */
[----:B------:R-:W-:Y:S06]  /*16d0*/  BRA `(.L_x_30461) ;  /* 0x0000000000047947 */ /* 0x000fec0003800000 */
.L_x_30462:
[----:B------:R-:W-:-:S11]  /*16e0*/  DADD R34, R34, R32 ;  /* 0x0000000022227229 */ /* 0x000fd60000000020 */
.L_x_30461:
[----:B------:R-:W-:Y:S05]  /*16f0*/  BSYNC.RECONVERGENT B0 ;  /* 0x0000000000007941 */ /* 0x000fea0003800200 */
.L_x_30460:
[----:B------:R-:W0:Y:S01]  /*1700*/  @!P1 LDC.64 R8, c[0x0][0x388] ;  /* 0x0000e200ff089b82 */ /* 0x000e220000000a00 */
[----:B------:R-:W-:Y:S01]  /*1710*/  @!P1 IMAD.IADD R13, R0, 0x1, R3 ;  /* 0x00000001000d9824 */ /* 0x000fe200078e0203 */
[----:B------:R-:W-:Y:S01]  /*1720*/  BSSY.RECONVERGENT B0, `(.L_x_30464) ;  /* 0x0000030000007945 */ /* 0x000fe20003800200 */
[----:B------:R-:W-:-:S03]  /*1730*/  @!P1 IMAD.MOV.U32 R3, RZ, RZ, R5 ;  /* 0x000000ffff039224 */ /* 0x000fc600078e0005 */
[----:B------:R-:W-:Y:S02]  /*1740*/  BSSY.RELIABLE B1, `(.L_x_30465) ;  /* 0x0000027000017945 */ /* 0x000fe40003800100 */
[----:B------:R-:W-:Y:S01]  /*1750*/  ISETP.GE.U32.AND P0, PT, R3, R2, PT ;  /* 0x000000020300720c */ /* 0x000fe20003f06070 */
[----:B0-----:R-:W-:-:S05]  /*1760*/  @!P1 IMAD.WIDE.U32 R8, R13, 0x8, R8 ;  /* 0x000000080d089825 */ /* 0x001fca00078e0008 */
[----:B------:R0:W-:Y:S07]  /*1770*/  @!P1 STG.E.64 desc[UR4][R8.64], R6 ;  /* 0x0000000608009986 */ /* 0x0001ee000c101b04 */
[----:B------:R-:W-:Y:S05]  /*1780*/  @P0 BRA `(.L_x_30466) ;  /* 0x0000000000300947 */ /* 0x000fea0003800000 */
[----:B------:R-:W1:Y:S01]  /*1790*/  LDC.64 R4, c[0x0][0x388] ;  /* 0x0000e200ff047b82 */ /* 0x000e620000000a00 */
[----:B0-----:R-:W-:Y:S02]  /*17a0*/  IMAD.IADD R7, R0, 0x1, R3 ;  /* 0x0000000100077824 */ /* 0x001fe400078e0203 */
[----:B------:R-:W-:-:S05]  /*17b0*/  VIADD R3, R3, 0x80 ;  /* 0x0000008003037836 */ /* 0x000fca0000000000 */
[----:B------:R-:W-:Y:S01]  /*17c0*/  ISETP.GE.U32.AND P0, PT, R3, R2, PT ;  /* 0x000000020300720c */ /* 0x000fe20003f06070 */
[----:B-1----:R-:W-:-:S05]  /*17d0*/  IMAD.WIDE.U32 R4, R7, 0x8, R4 ;  /* 0x0000000807047825 */ /* 0x002fca00078e0004 */
[----:B------:R0:W-:Y:S07]  /*17e0*/  STG.E.64 desc[UR4][R4.64], R10 ;  /* 0x0000000a04007986 */ /* 0x0001ee000c101b04 */
[----:B------:R-:W-:Y:S05]  /*17f0*/  @P0 BRA `(.L_x_30467) ;  /* 0x0000000000300947 */ /* 0x000fea0003800000 */
[----:B0-----:R-:W0:Y:S01]  /*1800*/  LDC.64 R4, c[0x0][0x388] ;  /* 0x0000e200ff047b82 */ /* 0x001e220000000a00 */
[----:B------:R-:W-:Y:S02]  /*1810*/  IMAD.IADD R7, R0, 0x1, R3 ;  /* 0x0000000100077824 */ /* 0x000fe400078e0203 */
[----:B------:R-:W-:Y:S02]  /*1820*/  VIADD R3, R3, 0x80 ;  /* 0x0000008003037836 */ /* 0x000fe40000000000 */
[----:B0-----:R-:W-:-:S05]  /*1830*/  IMAD.WIDE.U32 R4, R7, 0x8, R4 ;  /* 0x0000000807047825 */ /* 0x001fca00078e0004 */
[----:B------:R1:W-:Y:S02]  /*1840*/  STG.E.64 desc[UR4][R4.64], R14 ;  /* 0x0000000e04007986 */ /* 0x0003e4000c101b04 */
.L_x_30466:
[----:B------:R-:W-:-:S13]  /*1850*/  ISETP.GE.U32.AND P0, PT, R3, R2, PT ;  /* 0x000000020300720c */ /* 0x000fda0003f06070 */
[----:B------:R-:W-:Y:S05]  /*1860*/  @P0 BRA `(.L_x_30468) ;  /* 0x0000000000300947 */ /* 0x000fea0003800000 */
[----:B-1----:R-:W1:Y:S01]  /*1870*/  LDC.64 R4, c[0x0][0x388] ;  /* 0x0000e200ff047b82 */ /* 0x002e620000000a00 */
[----:B0-----:R-:W-:Y:S02]  /*1880*/  IMAD.IADD R7, R0, 0x1, R3 ;  /* 0x0000000100077824 */ /* 0x001fe400078e0203 */
[----:B------:R-:W-:Y:S02]  /*1890*/  VIADD R3, R3, 0x80 ;  /* 0x0000008003037836 */ /* 0x000fe40000000000 */
[----:B-1----:R-:W-:-:S05]  /*18a0*/  IMAD.WIDE.U32 R4, R7, 0x8, R4 ;  /* 0x0000000807047825 */ /* 0x002fca00078e0004 */
[----:B------:R1:W-:Y:S02]  /*18b0*/  STG.E.64 desc[UR4][R4.64], R18 ;  /* 0x0000001204007986 */ /* 0x0003e4000c101b04 */
.L_x_30467:
[----:B------:R-:W-:-:S13]  /*18c0*/  ISETP.GE.U32.AND P0, PT, R3, R2, PT ;  /* 0x000000020300720c */ /* 0x000fda0003f06070 */
[----:B------:R-:W-:Y:S05]  /*18d0*/  @P0 BRA `(.L_x_30469) ;  /* 0x0000000000340947 */ /* 0x000fea0003800000 */
[----:B01----:R-:W0:Y:S01]  /*18e0*/  LDC.64 R4, c[0x0][0x388] ;  /* 0x0000e200ff047b82 */ /* 0x003e220000000a00 */
[----:B------:R-:W-:Y:S02]  /*18f0*/  IMAD.IADD R7, R0, 0x1, R3 ;  /* 0x0000000100077824 */ /* 0x000fe400078e0203 */
[----:B------:R-:W-:Y:S02]  /*1900*/  VIADD R3, R3, 0x80 ;  /* 0x0000008003037836 */ /* 0x000fe40000000000 */
[----:B0-----:R-:W-:-:S05]  /*1910*/  IMAD.WIDE.U32 R4, R7, 0x8, R4 ;  /* 0x0000000807047825 */ /* 0x001fca00078e0004 */
[----:B------:R2:W-:Y:S02]  /*1920*/  STG.E.64 desc[UR4][R4.64], R22 ;  /* 0x0000001604007986 */ /* 0x0005e4000c101b04 */
.L_x_30468:
        /* <DEDUP_REMOVED lines=8> */
.L_x_30469:
[----:B------:R-:W-:Y:S05]  /*19b0*/  BSYNC.RELIABLE B1 ;  /* 0x0000000000017941 */ /* 0x000fea0003800100 */
.L_x_30465:
[----:B------:R-:W-:-:S13]  /*19c0*/  ISETP.GE.U32.AND P0, PT, R3, R2, PT ;  /* 0x000000020300720c */ /* 0x000fda0003f06070 */
[----:B012---:R-:W0:Y:S01]  /*19d0*/  @!P0 LDC.64 R4, c[0x0][0x388] ;  /* 0x0000e200ff048b82 */ /* 0x007e220000000a00 */
[----:B------:R-:W-:Y:S02]  /*19e0*/  @!P0 IMAD.IADD R7, R0, 0x1, R3 ;  /* 0x0000000100078824 */ /* 0x000fe400078e0203 */
[----:B------:R-:W-:Y:S02]  /*19f0*/  @!P0 VIADD R3, R3, 0x80 ;  /* 0x0000008003038836 */ /* 0x000fe40000000000 */
[----:B0-----:R-:W-:-:S05]  /*1a00*/  @!P0 IMAD.WIDE.U32 R4, R7, 0x8, R4 ;  /* 0x0000000807048825 */ /* 0x001fca00078e0004 */
[----:B------:R3:W-:Y:S02]  /*1a10*/  @!P0 STG.E.64 desc[UR4][R4.64], R30 ;  /* 0x0000001e04008986 */ /* 0x0007e4000c101b04 */
.L_x_30470:
[----:B------:R-:W-:Y:S05]  /*1a20*/  BSYNC.RECONVERGENT B0 ;  /* 0x0000000000007941 */ /* 0x000fea0003800200 */
.L_x_30464:
[----:B------:R-:W-:Y:S05]  /*1a30*/  WARPSYNC.ALL ;  /* 0x0000000000007948 */ /* 0x000fea0003800000 */
[----:B------:R-:W-:-:S13]  /*1a40*/  ISETP.GE.U32.AND P0, PT, R3, R2, PT ;  /* 0x000000020300720c */ /* 0x000fda0003f06070 */
[----:B------:R-:W-:Y:S05]  /*1a50*/  @P0 EXIT ;  /* 0x000000000000094d */ /* 0x000fea0003800000 */
[----:B-123--:R-:W1:Y:S01]  /*1a60*/  LDC.64 R4, c[0x0][0x388] ;  /* 0x0000e200ff047b82 */ /* 0x00ee620000000a00 */
[----:B------:R-:W-:-:S04]  /*1a70*/  IMAD.IADD R3, R0, 0x1, R3 ;  /* 0x0000000100037824 */ /* 0x000fc800078e0203 */
[----:B-1----:R-:W-:-:S05]  /*1a80*/  IMAD.WIDE.U32 R2, R3, 0x8, R4 ;  /* 0x0000000803027825 */ /* 0x002fca00078e0004 */
[----:B------:R-:W-:Y:S01]  /*1a90*/  STG.E.64 desc[UR4][R2.64], R34 ;  /* 0x0000002202007986 */ /* 0x000fe2000c101b04 */
[----:B------:R-:W-:Y:S05]  /*1aa0*/  EXIT ;  /* 0x000000000000794d */ /* 0x000fea0003800000 */
.L_x_30433:
        /* <DEDUP_REMOVED lines=8> */
[----:B------:R-:W-:-:S03]  /*1b30*/  IMAD.WIDE.U32 R36, R37, 0x10, R8 ;  /* 0x0000001025247825 */ /* 0x000fc600078e0008 */
[----:B------:R0:W5:Y:S04]  /*1b40*/  LDG.E.128 R28, desc[UR4][R2.64+0x1000] ;  /* 0x00100004021c7981 */ /* 0x000168000c1e1d00 */
[----:B------:R-:W3:Y:S04]  /*1b50*/  LDG.E.128 R8, desc[UR4][R36.64] ;  /* 0x0000000424087981 */ /* 0x000ee8000c1e1d00 */
[----:B------:R0:W5:Y:S04]  /*1b60*/  LDG.E.128 R12, desc[UR4][R36.64+0x800] ;  /* 0x00080004240c7981 */ /* 0x000168000c1e1d00 */
[----:B------:R0:W5:Y:S04]  /*1b70*/  LDG.E.128 R16, desc[UR4][R36.64+0x1000] ;  /* 0x0010000424107981 */ /* 0x000168000c1e1d00 */
[----:B------:R0:W5:Y:S04]  /*1b80*/  LDG.E.128 R20, desc[UR4][R36.64+0x1800] ;  /* 0x0018000424147981 */ /* 0x000168000c1e1d00 */
[----:B------:R0:W5:Y:S01]  /*1b90*/  LDG.E.128 R32, desc[UR4][R2.64+0x1800] ;  /* 0x0018000402207981 */ /* 0x000162000c1e1d00 */
[----:B------:R-:W-:Y:S01]  /*1ba0*/  BSSY.RECONVERGENT B0, `(.L_x_30471) ;  /* 0x000001d000007945 */ /* 0x000fe20003800200 */
[----:B--2---:R-:W-:-:S06]  /*1bb0*/  DSETP.NAN.AND P0, PT, R4, R4, PT ;  /* 0x000000040400722a */ /* 0x004fcc0003f08000 */
[----:B---3--:R-:W-:-:S14]  /*1bc0*/  DSETP.NUM.AND P0, PT, R8, R8, !P0 ;  /* 0x000000080800722a */ /* 0x008fdc0004707000 */
[----:B------:R-:W-:Y:S01]  /*1bd0*/  @!P0 DADD R4, R8, R4 ;  /* 0x0000000008048229 */ /* 0x000fe20000000004 */
[----:B0-----:R-:W-:Y:S10]  /*1be0*/  @!P0 BRA `(.L_x_30472) ;  /* 0x0000000000608947 */ /* 0x001ff40003800000 */
        /* <DEDUP_REMOVED lines=15> */
[----:B------:R-:W-:Y:S01]  /*1ce0*/  SEL R5, RZ, 0xffffffff, !P3 ;  /* 0xffffffffff057807 */ /* 0x000fe20005800000 */
[----:B------:R-:W-:Y:S01]  /*1cf0*/  DSETP.GT.AND P1, PT, R8, RZ, P1 ;  /* 0x000000ff0800722a */ /* 0x000fe20000f24000 */
[----:B------:R-:W-:Y:S02]  /*1d00*/  SEL R3, RZ, 0x1, !P0 ;  /* 0x00000001ff037807 */ /* 0x000fe40004000000 */
[----:B------:R-:W-:-:S02]  /*1d10*/  SEL R4, RZ, 0x1, !P2 ;  /* 0x00000001ff047807 */ /* 0x000fc40005000000 */
[----:B------:R-:W-:-:S04]  /*1d20*/  IADD3 R2, P0, P3, R3, R5, R8 ;  /* 0x0000000503027210 */ /* 0x000fc80007b1e008 */
[----:B------:R-:W-:Y:S02]  /*1d30*/  IADD3.X R8, PT, PT, RZ, R5, R9, P0, P3 ;  /* 0x00000005ff087210 */ /* 0x000fe400007e6409 */
[----:B------:R-:W-:-:S04]  /*1d40*/  SEL R5, RZ, 0xffffffff, !P1 ;  /* 0xffffffffff057807 */ /* 0x000fc80004800000 */
[----:B------:R-:W-:-:S04]  /*1d50*/  IADD3 R4, P0, P1, R5, R2, R4 ;  /* 0x0000000205047210 */ /* 0x000fc8000791e004 */
[----:B------:R-:W-:-:S09]  /*1d60*/  IADD3.X R5, PT, PT, R5, R8, RZ, P0, P1 ;  /* 0x0000000805057210 */ /* 0x000fd200007e24ff */
.L_x_30472:
[----:B------:R-:W-:Y:S05]  /*1d70*/  BSYNC.RECONVERGENT B0 ;  /* 0x0000000000007941 */ /* 0x000fea0003800200 */
.L_x_30471:
[----:B------:R-:W-:Y:S01]  /*1d80*/  DSETP.NAN.AND P0, PT, R6, R6, PT ;  /* 0x000000060600722a */ /* 0x000fe20003f08000 */
[----:B------:R-:W-:Y:S05]  /*1d90*/  BSSY.RECONVERGENT B0, `(.L_x_30473) ;  /* 0x000001d000007945 */ /* 0x000fea0003800200 */
        /* <DEDUP_REMOVED lines=24> */
.L_x_30476:
[----:B------:R-:W-:Y:S01]  /*1f20*/  LOP3.LUT R7, RZ, 0x80000000, R7, 0xb8, !PT ;  /* 0x80000000ff077812 */ /* 0x000fe200078eb807 */
[----:B------:R-:W-:Y:S01]  /*1f30*/  IMAD.MOV.U32 R6, RZ, RZ, 0x1 ;  /* 0x00000001ff067424 */ /* 0x000fe200078e00ff */
[----:B------:R-:W-:Y:S06]  /*1f40*/  BRA `(.L_x_30475) ;  /* 0x0000000000047947 */ /* 0x000fec0003800000 */
.L_x_30474:
[----:B------:R-:W-:-:S11]  /*1f50*/  DADD R6, R10, R6 ;  /* 0x000000000a067229 */ /* 0x000fd60000000006 */
.L_x_30475:
[----:B------:R-:W-:Y:S05]  /*1f60*/  BSYNC.RECONVERGENT B0 ;  /* 0x0000000000007941 */ /* 0x000fea0003800200 */
.L_x_30473:
[----:B-----5:R-:W-:Y:S01]  /*1f70*/  DSETP.NAN.AND P0, PT, R24, R24, PT ;  /* 0x000000181800722a */ /* 0x020fe20003f08000 */
[----:B------:R-:W-:Y:S05]  /*1f80*/  BSSY.RECONVERGENT B0, `(.L_x_30477) ;  /* 0x000001d000007945 */ /* 0x000fea0003800200 */
        /* <DEDUP_REMOVED lines=24> */
.L_x_30480:
[----:B------:R-:W-:Y:S01]  /*2110*/  LOP3.LUT R25, RZ, 0x80000000, R25, 0xb8, !PT ;  /* 0x80000000ff197812 */ /* 0x000fe200078eb819 */
[----:B------:R-:W-:Y:S01]  /*2120*/  IMAD.MOV.U32 R24, RZ, RZ, 0x1 ;  /* 0x00000001ff187424 */ /* 0x000fe200078e00ff */
[----:B------:R-:W-:Y:S06]  /*2130*/  BRA `(.L_x_30479) ;  /* 0x0000000000047947 */ /* 0x000fec0003800000 */
.L_x_30478:
[----:B------:R-:W-:-:S11]  /*2140*/  DADD R24, R12, R24 ;  /* 0x000000000c187229 */ /* 0x000fd60000000018 */
.L_x_30479:
[----:B------:R-:W-:Y:S05]  /*2150*/  BSYNC.RECONVERGENT B0 ;  /* 0x0000000000007941 */ /* 0x000fea0003800200 */
.L_x_30477:
[----:B------:R-:W-:Y:S01]  /*2160*/  DSETP.NAN.AND P0, PT, R26, R26, PT ;  /* 0x0000001a1a00722a */ /* 0x000fe20003f08000 */
        /* <DEDUP_REMOVED lines=25> */
.L_x_30484:
[----:B------:R-:W-:Y:S01]  /*2300*/  LOP3.LUT R27, RZ, 0x80000000, R27, 0xb8, !PT ;  /* 0x80000000ff1b7812 */ /* 0x000fe200078eb81b */
[----:B------:R-:W-:Y:S01]  /*2310*/  IMAD.MOV.U32 R26, RZ, RZ, 0x1 ;  /* 0x00000001ff1a7424 */ /* 0x000fe200078e00ff */
[----:B------:R-:W-:Y:S06]  /*2320*/  BRA `(.L_x_30483) ;  /* 0x0000000000047947 */ /* 0x000fec0003800000 */
.L_x_30482:
[----:B------:R-:W-:-:S11]  /*2330*/  DADD R26, R14, R26 ;  /* 0x000000000e1a7229 */ /* 0x000fd6000000001a */
.L_x_30483:
[----:B------:R-:W-:Y:S05]  /*2340*/  BSYNC.RECONVERGENT B0 ;  /* 0x0000000000007941 */ /* 0x000fea0003800200 */
.L_x_30481:
        /* <DEDUP_REMOVED lines=26> */
.L_x_30488:
[----:B------:R-:W-:Y:S01]  /*24f0*/  LOP3.LUT R29, RZ, 0x80000000, R29, 0xb8, !PT ;  /* 0x80000000ff1d7812 */ /* 0x000fe200078eb81d */
[----:B------:R-:W-:Y:S01]  /*2500*/  IMAD.MOV.U32 R28, RZ, RZ, 0x1 ;  /* 0x00000001ff1c7424 */ /* 0x000fe200078e00ff */
[----:B------:R-:W-:Y:S06]  /*2510*/  BRA `(.L_x_30487) ;  /* 0x0000000000047947 */ /* 0x000fec0003800000 */
.L_x_30486:
[----:B------:R-:W-:-:S11]  /*2520*/  DADD R28, R16, R28 ;  /* 0x00000000101c7229 */ /* 0x000fd6000000001c */
.L_x_30487:
[----:B------:R-:W-:Y:S05]  /*2530*/  BSYNC.RECONVERGENT B0 ;  /* 0x0000000000007941 */ /* 0x000fea0003800200 */
.L_x_30485:
        /* <DEDUP_REMOVED lines=26> */
.L_x_30492:
[----:B------:R-:W-:Y:S01]  /*26e0*/  LOP3.LUT R31, RZ, 0x80000000, R31, 0xb8, !PT ;  /* 0x80000000ff1f7812 */ /* 0x000fe200078eb81f */
[----:B------:R-:W-:Y:S01]  /*26f0*/  IMAD.MOV.U32 R30, RZ, RZ, 0x1 ;  /* 0x00000001ff1e7424 */ /* 0x000fe200078e00ff */
[----:B------:R-:W-:Y:S06]  /*2700*/  BRA `(.L_x_30491) ;  /* 0x0000000000047947 */ /* 0x000fec0003800000 */
.L_x_30490:
[----:B------:R-:W-:-:S11]  /*2710*/  DADD R30, R18, R30 ;  /* 0x00000000121e7229 */ /* 0x000fd6000000001e */
.L_x_30491:
[----:B------:R-:W-:Y:S05]  /*2720*/  BSYNC.RECONVERGENT B0 ;  /* 0x0000000000007941 */ /* 0x000fea0003800200 */
.L_x_30489:
        /* <DEDUP_REMOVED lines=26> */
.L_x_30496:
[----:B------:R-:W-:Y:S01]  /*28d0*/  LOP3.LUT R33, RZ, 0x80000000, R33, 0xb8, !PT ;  /* 0x80000000ff217812 */ /* 0x000fe200078eb821 */
[----:B------:R-:W-:Y:S01]  /*28e0*/  IMAD.MOV.U32 R32, RZ, RZ, 0x1 ;  /* 0x00000001ff207424 */ /* 0x000fe200078e00ff */
[----:B------:R-:W-:Y:S06]  /*28f0*/  BRA `(.L_x_30495) ;  /* 0x0000000000047947 */ /* 0x000fec0003800000 */
.L_x_30494:
[----:B------:R-:W-:-:S11]  /*2900*/  DADD R32, R20, R32 ;  /* 0x0000000014207229 */ /* 0x000fd60000000020 */
.L_x_30495:
[----:B------:R-:W-:Y:S05]  /*2910*/  BSYNC.RECONVERGENT B0 ;  /* 0x0000000000007941 */ /* 0x000fea0003800200 */
.L_x_30493:
        /* <DEDUP_REMOVED lines=26> */
.L_x_30500:
[----:B------:R-:W-:Y:S01]  /*2ac0*/  LOP3.LUT R35, RZ, 0x80000000, R35, 0xb8, !PT ;  /* 0x80000000ff237812 */ /* 0x000fe200078eb823 */
[----:B------:R-:W-:Y:S01]  /*2ad0*/  IMAD.MOV.U32 R34, RZ, RZ, 0x1 ;  /* 0x00000001ff227424 */ /* 0x000fe200078e00ff */
[----:B------:R-:W-:Y:S06]  /*2ae0*/  BRA `(.L_x_30499) ;  /* 0x0000000000047947 */ /* 0x000fec0003800000 */
.L_x_30498:
[----:B------:R-:W-:-:S11]  /*2af0*/  DADD R34, R22, R34 ;  /* 0x0000000016227229 */ /* 0x000fd60000000022 */
.L_x_30499:
[----:B------:R-:W-:Y:S05]  /*2b00*/  BSYNC.RECONVERGENT B0 ;  /* 0x0000000000007941 */ /* 0x000fea0003800200 */
.L_x_30497:
[----:B------:R-:W0:Y:S01]  /*2b10*/  S2R R9, SR_TID.X ;  /* 0x0000000000097919 */ /* 0x000e220000002100 */
[----:B------:R-:W1:Y:S02]  /*2b20*/  LDC.64 R2, c[0x0][0x388] ;  /* 0x0000e200ff027b82 */ /* 0x000e640000000a00 */
[----:B-1----:R-:W-:-:S04]  /*2b30*/  IMAD.WIDE.U32 R2, R0, 0x8, R2 ;  /* 0x0000000800027825 */ /* 0x002fc800078e0002 */
[----:B0-----:R-:W-:-:S05]  /*2b40*/  IMAD.WIDE.U32 R2, R9, 0x10, R2 ;  /* 0x0000001009027825 */ /* 0x001fca00078e0002 */
[----:B------:R-:W-:Y:S04]  /*2b50*/  STG.E.128 desc[UR4][R2.64], R4 ;  /* 0x0000000402007986 */ /* 0x000fe8000c101d04 */
[----:B------:R-:W-:Y:S04]  /*2b60*/  STG.E.128 desc[UR4][R2.64+0x800], R24 ;  /* 0x0008001802007986 */ /* 0x000fe8000c101d04 */
[----:B------:R-:W-:Y:S04]  /*2b70*/  STG.E.128 desc[UR4][R2.64+0x1000], R28 ;  /* 0x0010001c02007986 */ /* 0x000fe8000c101d04 */
[----:B------:R-:W-:Y:S01]  /*2b80*/  STG.E.128 desc[UR4][R2.64+0x1800], R32 ;  /* 0x0018002002007986 */ /* 0x000fe2000c101d04 */
[----:B------:R-:W-:Y:S05]  /*2b90*/  EXIT ;  /* 0x000000000000794d */ /* 0x000fea0003800000 */
.L_x_30501:
        /* <DEDUP_REMOVED lines=14> */
.L_x_32586:


//--------------------- .text._ZN2at6native29vectorized_elementwise_kernelILi4ENS0_13BinaryFunctorIdddZZZNS0_21nextafter_kernel_cudaERNS_18TensorIteratorBaseEENKUlvE_clEvENKUlvE_clEvEUlddE_EESt5arrayIPcLm3EEEEviT0_T1_ --------------------------
	.section	.text._ZN2at6native29vectorized_elementwise_kernelILi4ENS0_13BinaryFunctorIdddZZZNS0_21nextafter_kernel_cudaERNS_18TensorIteratorBaseEENKUlvE_clEvENKUlvE_clEvEUlddE_EESt5arrayIPcLm3EEEEviT0_T1_,"ax",@progbits
	.align	128
        .global         _ZN2at6native29vectorized_elementwise_kernelILi4ENS0_13BinaryFunctorIdddZZZNS0_21nextafter_kernel_cudaERNS_18TensorIteratorBaseEENKUlvE_clEvENKUlvE_clEvEUlddE_EESt5arrayIPcLm3EEEEviT0_T1_
        .type           _ZN2at6native29vectorized_elementwise_kernelILi4ENS0_13BinaryFunctorIdddZZZNS0_21nextafter_kernel_cudaERNS_18TensorIteratorBaseEENKUlvE_clEvENKUlvE_clEvEUlddE_EESt5arrayIPcLm3EEEEviT0_T1_,@function
        .size           _ZN2at6native29vectorized_elementwise_kernelILi4ENS0_13BinaryFunctorIdddZZZNS0_21nextafter_kernel_cudaERNS_18TensorIteratorBaseEENKUlvE_clEvENKUlvE_clEvEUlddE_EESt5arrayIPcLm3EEEEviT0_T1_,(.L_x_32587 - _ZN2at6native29vectorized_elementwise_kernelILi4ENS0_13BinaryFunctorIdddZZZNS0_21nextafter_kernel_cudaERNS_18TensorIteratorBaseEENKUlvE_clEvENKUlvE_clEvEUlddE_EESt5arrayIPcLm3EEEEviT0_T1_)
        .other          _ZN2at6native29vectorized_elementwise_kernelILi4ENS0_13BinaryFunctorIdddZZZNS0_21nextafter_kernel_cudaERNS_18TensorIteratorBaseEENKUlvE_clEvENKUlvE_clEvEUlddE_EESt5arrayIPcLm3EEEEviT0_T1_,@"STO_CUDA_ENTRY STV_DEFAULT"
_ZN2at6native29vectorized_elementwise_kernelILi4ENS0_13BinaryFunctorIdddZZZNS0_21nextafter_kernel_cudaERNS_18TensorIteratorBaseEENKUlvE_clEvENKUlvE_clEvEUlddE_EESt5arrayIPcLm3EEEEviT0_T1_:
.text._ZN2at6native29vectorized_elementwise_kernelILi4ENS0_13BinaryFunctorIdddZZZNS0_21nextafter_kernel_cudaERNS_18TensorIteratorBaseEENKUlvE_clEvENKUlvE_clEvEUlddE_EESt5arrayIPcLm3EEEEviT0_T1_:
        /* <DEDUP_REMOVED lines=129> */
.L_x_30504:
[----:B------:R-:W-:Y:S05]  /*0810*/  BSYNC.RECONVERGENT B0 ;  /* 0x0000000000007941 */ /* 0x000fea0003800200 */
.L_x_30503:
        /* <DEDUP_REMOVED lines=29> */
.L_x_30508:
[----:B------:R-:W-:Y:S01]  /*09f0*/  LOP3.LUT R11, RZ, 0x80000000, R11, 0xb8, !PT ;  /* 0x80000000ff0b7812 */ /* 0x000fe200078eb80b */
[----:B------:R-:W-:Y:S01]  /*0a00*/  IMAD.MOV.U32 R10, RZ, RZ, 0x1 ;  /* 0x00000001ff0a7424 */ /* 0x000fe200078e00ff */
[----:B------:R-:W-:Y:S06]  /*0a10*/  BRA `(.L_x_30506) ;  /* 0x0000000000047947 */ /* 0x000fec0003800000 */
.L_x_30507:
[----:B------:R-:W-:-:S11]  /*0a20*/  DADD R10, R10, R8 ;  /* 0x000000000a0a7229 */ /* 0x000fd60000000008 */
.L_x_30506:
[----:B------:R-:W-:Y:S05]  /*0a30*/  BSYNC.RECONVERGENT B0 ;  /* 0x0000000000007941 */ /* 0x000fea0003800200 */
.L_x_30505:
        /* <DEDUP_REMOVED lines=29> */
.L_x_30512:
[----:B------:R-:W-:Y:S01]  /*0c10*/  LOP3.LUT R15, RZ, 0x80000000, R15, 0xb8, !PT ;  /* 0x80000000ff0f7812 */ /* 0x000fe200078eb80f */
[----:B------:R-:W-:Y:S01]  /*0c20*/  IMAD.MOV.U32 R14, RZ, RZ, 0x1 ;  /* 0x00000001ff0e7424 */ /* 0x000fe200078e00ff */
[----:B------:R-:W-:Y:S06]  /*0c30*/  BRA `(.L_x_30510) ;  /* 0x0000000000047947 */ /* 0x000fec0003800000 */
.L_x_30511:
[----:B------:R-:W-:-:S11]  /*0c40*/  DADD R14, R14, R12 ;  /* 0x000000000e0e7229 */ /* 0x000fd6000000000c */
.L_x_30510:
[----:B------:R-:W-:Y:S05]  /*0c50*/  BSYNC.RECONVERGENT B0 ;  /* 0x0000000000007941 */ /* 0x000fea0003800200 */
.L_x_30509:
        /* <DEDUP_REMOVED lines=29> */
.L_x_30516:
[----:B------:R-:W-:Y:S01]  /*0e30*/  LOP3.LUT R19, RZ, 0x80000000, R19, 0xb8, !PT ;  /* 0x80000000ff137812 */ /* 0x000fe200078eb813 */
[----:B------:R-:W-:Y:S01]  /*0e40*/  IMAD.MOV.U32 R18, RZ, RZ, 0x1 ;  /* 0x00000001ff127424 */ /* 0x000fe200078e00ff */
[----:B------:R-:W-:Y:S06]  /*0e50*/  BRA `(.L_x_30514) ;  /* 0x0000000000047947 */ /* 0x000fec0003800000 */
.L_x_30515:
[----:B------:R-:W-:-:S11]  /*0e60*/  DADD R18, R18, R16 ;  /* 0x0000000012127229 */ /* 0x000fd60000000010 */
.L_x_30514:
[----:B------:R-:W-:Y:S05]  /*0e70*/  BSYNC.RECONVERGENT B0 ;  /* 0x0000000000007941 */ /* 0x000fea0003800200 */
.L_x_30513:
        /* <DEDUP_REMOVED lines=29> */
.L_x_30520:
[----:B------:R-:W-:Y:S01]  /*1050*/  LOP3.LUT R23, RZ, 0x80000000, R23, 0xb8, !PT ;  /* 0x80000000ff177812 */ /* 0x000fe200078eb817 */
[----:B------:R-:W-:Y:S01]  /*1060*/  IMAD.MOV.U32 R22, RZ, RZ, 0x1 ;  /* 0x00000001ff167424 */ /* 0x000fe200078e00ff */
[----:B------:R-:W-:Y:S06]  /*1070*/  BRA `(.L_x_30518) ;  /* 0x0000000000047947 */ /* 0x000fec0003800000 */
.L_x_30519:
[----:B------:R-:W-:-:S11]  /*1080*/  DADD R22, R22, R20 ;  /* 0x0000000016167229 */ /* 0x000fd60000000014 */
.L_x_30518:
[----:B------:R-:W-:Y:S05]  /*1090*/  BSYNC.RECONVERGENT B0 ;  /* 0x0000000000007941 */ /* 0x000fea0003800200 */
.L_x_30517:
        /* <DEDUP_REMOVED lines=29> */
.L_x_30524:
[----:B------:R-:W-:Y:S01]  /*1270*/  LOP3.LUT R27, RZ, 0x80000000, R27, 0xb8, !PT ;  /* 0x80000000ff1b7812 */ /* 0x000fe200078eb81b */
[----:B------:R-:W-:Y:S01]  /*1280*/  IMAD.MOV.U32 R26, RZ, RZ, 0x1 ;  /* 0x00000001ff1a7424 */ /* 0x000fe200078e00ff */
[----:B------:R-:W-:Y:S06]  /*1290*/  BRA `(.L_x_30522) ;  /* 0x0000000000047947 */ /* 0x000fec0003800000 */
.L_x_30523:
[----:B------:R-:W-:-:S11]  /*12a0*/  DADD R26, R26, R24 ;  /* 0x000000001a1a7229 */ /* 0x000fd60000000018 */
.L_x_30522:
[----:B------:R-:W-:Y:S05]  /*12b0*/  BSYNC.RECONVERGENT B0 ;  /* 0x0000000000007941 */ /* 0x000fea0003800200 */
.L_x_30521:
        /* <DEDUP_REMOVED lines=29> */
.L_x_30528:
[----:B------:R-:W-:Y:S01]  /*1490*/  LOP3.LUT R31, RZ, 0x80000000, R31, 0xb8, !PT ;  /* 0x80000000ff1f7812 */ /* 0x000fe200078eb81f */
[----:B------:R-:W-:Y:S01]  /*14a0*/  IMAD.MOV.U32 R30, RZ, RZ, 0x1 ;  /* 0x00000001ff1e7424 */ /* 0x000fe200078e00ff */
[----:B------:R-:W-:Y:S06]  /*14b0*/  BRA `(.L_x_30526) ;  /* 0x0000000000047947 */ /* 0x000fec0003800000 */
.L_x_30527:
[----:B------:R-:W-:-:S11]  /*14c0*/  DADD R30, R30, R28 ;  /* 0x000000001e1e7229 */ /* 0x000fd6000000001c */
.L_x_30526:
[----:B------:R-:W-:Y:S05]  /*14d0*/  BSYNC.RECONVERGENT B0 ;  /* 0x0000000000007941 */ /* 0x000fea0003800200 */
.L_x_30525:
        /* <DEDUP_REMOVED lines=29> */
.L_x_30532:
[----:B------:R-:W-:Y:S01]  /*16b0*/  LOP3.LUT R35, RZ, 0x80000000, R35, 0xb8, !PT ;  /* 0x80000000ff237812 */ /* 0x000fe200078eb823 */
[----:B------:R-:W-:Y:S01]  /*16c0*/  IMAD.MOV.U32 R34, RZ, RZ, 0x1 ;  /* 0x00000001ff227424 */ /* 0x000fe200078e00ff */
[----:B------:R-:W-:Y:S06]  /*16d0*/  BRA `(.L_x_30530) ;  /* 0x0000000000047947 */ /* 0x000fec0003800000 */
.L_x_30531:
[----:B------:R-:W-:-:S11]  /*16e0*/  DADD R34, R34, R32 ;  /* 0x0000000022227229 */ /* 0x000fd60000000020 */
.L_x_30530:
[----:B------:R-:W-:Y:S05]  /*16f0*/  BSYNC.RECONVERGENT B0 ;  /* 0x0000000000007941 */ /* 0x000fea0003800200 */
.L_x_30529:
        /* <DEDUP_REMOVED lines=21> */
.L_x_30535:
[----:B------:R-:W-:-:S13]  /*1850*/  ISETP.GE.U32.AND P0, PT, R3, R2, PT ;  /* 0x000000020300720c */ /* 0x000fda0003f06070 */
[----:B------:R-:W-:Y:S05]  /*1860*/  @P0 BRA `(.L_x_30537) ;  /* 0x0000000000300947 */ /* 0x000fea0003800000 */
[----:B-1----:R-:W1:Y:S01]  /*1870*/  LDC.64 R4, c[0x0][0x388] ;  /* 0x0000e200ff047b82 */ /* 0x002e620000000a00 */
[----:B0-----:R-:W-:Y:S02]  /*1880*/  IMAD.IADD R7, R0, 0x1, R3 ;  /* 0x0000000100077824 */ /* 0x001fe400078e0203 */
[----:B------:R-:W-:Y:S02]  /*1890*/  VIADD R3, R3, 0x80 ;  /* 0x0000008003037836 */ /* 0x000fe40000000000 */
[----:B-1----:R-:W-:-:S05]  /*18a0*/  IMAD.WIDE.U32 R4, R7, 0x8, R4 ;  /* 0x0000000807047825 */ /* 0x002fca00078e0004 */
[----:B------:R1:W-:Y:S02]  /*18b0*/  STG.E.64 desc[UR4][R4.64], R18 ;  /* 0x0000001204007986 */ /* 0x0003e4000c101b04 */
.L_x_30536:
[----:B------:R-:W-:-:S13]  /*18c0*/  ISETP.GE.U32.AND P0, PT, R3, R2, PT ;  /* 0x000000020300720c */ /* 0x000fda0003f06070 */
[----:B------:R-:W-:Y:S05]  /*18d0*/  @P0 BRA `(.L_x_30538) ;  /* 0x0000000000340947 */ /* 0x000fea0003800000 */
[----:B01----:R-:W0:Y:S01]  /*18e0*/  LDC.64 R4, c[0x0][0x388] ;  /* 0x0000e200ff047b82 */ /* 0x003e220000000a00 */
[----:B------:R-:W-:Y:S02]  /*18f0*/  IMAD.IADD R7, R0, 0x1, R3 ;  /* 0x0000000100077824 */ /* 0x000fe400078e0203 */
[----:B------:R-:W-:Y:S02]  /*1900*/  VIADD R3, R3, 0x80 ;  /* 0x0000008003037836 */ /* 0x000fe40000000000 */
[----:B0-----:R-:W-:-:S05]  /*1910*/  IMAD.WIDE.U32 R4, R7, 0x8, R4 ;  /* 0x0000000807047825 */ /* 0x001fca00078e0004 */
[----:B------:R2:W-:Y:S02]  /*1920*/  STG.E.64 desc[UR4][R4.64], R22 ;  /* 0x0000001604007986 */ /* 0x0005e4000c101b04 */
.L_x_30537:
        /* <DEDUP_REMOVED lines=8> */
.L_x_30538:
[----:B------:R-:W-:Y:S05]  /*19b0*/  BSYNC.RELIABLE B1 ;  /* 0x0000000000017941 */ /* 0x000fea0003800100 */
.L_x_30534:
[----:B------:R-:W-:-:S13]  /*19c0*/  ISETP.GE.U32.AND P0, PT, R3, R2, PT ;  /* 0x000000020300720c */ /* 0x000fda0003f06070 */
[----:B012---:R-:W0:Y:S01]  /*19d0*/  @!P0 LDC.64 R4, c[0x0][0x388] ;  /* 0x0000e200ff048b82 */ /* 0x007e220000000a00 */
[----:B------:R-:W-:Y:S02]  /*19e0*/  @!P0 IMAD.IADD R7, R0, 0x1, R3 ;  /* 0x0000000100078824 */ /* 0x000fe400078e0203 */
[----:B------:R-:W-:Y:S02]  /*19f0*/  @!P0 VIADD R3, R3, 0x80 ;  /* 0x0000008003038836 */ /* 0x000fe40000000000 */
[----:B0-----:R-:W-:-:S05]  /*1a00*/  @!P0 IMAD.WIDE.U32 R4, R7, 0x8, R4 ;  /* 0x0000000807048825 */ /* 0x001fca00078e0004 */
[----:B------:R3:W-:Y:S02]  /*1a10*/  @!P0 STG.E.64 desc[UR4][R4.64], R30 ;  /* 0x0000001e04008986 */ /* 0x0007e4000c101b04 */
.L_x_30539:
[----:B------:R-:W-:Y:S05]  /*1a20*/  BSYNC.RECONVERGENT B0 ;  /* 0x0000000000007941 */ /* 0x000fea0003800200 */
.L_x_30533:
        /* <DEDUP_REMOVED lines=8> */
.L_x_30502:
[----:B------:R-:W0:Y:S01]  /*1ab0*/  S2R R13, SR_TID.X ;  /* 0x00000000000d7919 */ /* 0x000e220000002100 */
[----:B------:R-:W1:Y:S08]  /*1ac0*/  LDC.64 R4, c[0x0][0x398] ;  /* 0x0000e600ff047b82 */ /* 0x000e700000000a00 */
[----:B------:R-:W2:Y:S01]  /*1ad0*/  LDC.64 R2, c[0x0][0x390] ;  /* 0x0000e400ff027b82 */ /* 0x000ea20000000a00 */
[----:B-1----:R-:W-:-:S04]  /*1ae0*/  IMAD.WIDE.U32 R4, R0, 0x8, R4 ;  /* 0x0000000800047825 */ /* 0x002fc800078e0004 */
[----:B0-----:R-:W-:-:S04]  /*1af0*/  IMAD.WIDE.U32 R36, R13, 0x20, R4 ;  /* 0x000000200d247825 */ /* 0x001fc800078e0004 */
[----:B--2---:R-:W-:Y:S01]  /*1b00*/  IMAD.WIDE.U32 R2, R0, 0x8, R2 ;  /* 0x0000000800027825 */ /* 0x004fe200078e0002 */
[----:B------:R-:W2:Y:S04]  /*1b10*/  LDG.E.ENL2.256 R8, R4, desc[UR4][R36.64] ;  /* 0xfe0000042404797e */ /* 0x000ea80008121908 */
[----:B------:R0:W5:Y:S01]  /*1b20*/  LDG.E.ENL2.256 R32, R28, desc[UR4][R36.64+0x1000] ;  /* 0xfe008004241c797e */ /* 0x0001620008121920 */
[----:B------:R-:W-:-:S05]  /*1b30*/  IMAD.WIDE.U32 R2, R13, 0x20, R2 ;  /* 0x000000200d027825 */ /* 0x000fca00078e0002 */
[----:B------:R-:W3:Y:S04]  /*1b40*/  LDG.E.ENL2.256 R16, R12, desc[UR4][R2.64] ;  /* 0xfe000004020c797e */ /* 0x000ee80008121910 */
[----:B------:R0:W5:Y:S01]  /*1b50*/  LDG.E.ENL2.256 R24, R20, desc[UR4][R2.64+0x1000] ;  /* 0xfe0080040214797e */ /* 0x0001620008121918 */
        /* <DEDUP_REMOVED lines=29> */
.L_x_30541:
[----:B------:R-:W-:Y:S05]  /*1d30*/  BSYNC.RECONVERGENT B0 ;  /* 0x0000000000007941 */ /* 0x000fea0003800200 */
.L_x_30540:
        /* <DEDUP_REMOVED lines=26> */
.L_x_30545:
[----:B------:R-:W-:Y:S01]  /*1ee0*/  LOP3.LUT R7, RZ, 0x80000000, R7, 0xb8, !PT ;  /* 0x80000000ff077812 */ /* 0x000fe200078eb807 */
[----:B------:R-:W-:Y:S01]  /*1ef0*/  IMAD.MOV.U32 R6, RZ, RZ, 0x1 ;  /* 0x00000001ff067424 */ /* 0x000fe200078e00ff */
[----:B------:R-:W-:Y:S06]  /*1f00*/  BRA `(.L_x_30544) ;  /* 0x0000000000047947 */ /* 0x000fec0003800000 */
.L_x_30543:
[----:B------:R-:W-:-:S11]  /*1f10*/  DADD R6, R14, R6 ;  /* 0x000000000e067229 */ /* 0x000fd60000000006 */
.L_x_30544:
[----:B------:R-:W-:Y:S05]  /*1f20*/  BSYNC.RECONVERGENT B0 ;  /* 0x0000000000007941 */ /* 0x000fea0003800200 */
.L_x_30542:
        /* <DEDUP_REMOVED lines=26> */
.L_x_30549:
[----:B------:R-:W-:Y:S01]  /*20d0*/  LOP3.LUT R9, RZ, 0x80000000, R9, 0xb8, !PT ;  /* 0x80000000ff097812 */ /* 0x000fe200078eb809 */
[----:B------:R-:W-:Y:S01]  /*20e0*/  IMAD.MOV.U32 R8, RZ, RZ, 0x1 ;  /* 0x00000001ff087424 */ /* 0x000fe200078e00ff */
[----:B------:R-:W-:Y:S06]  /*20f0*/  BRA `(.L_x_30548) ;  /* 0x0000000000047947 */ /* 0x000fec0003800000 */
.L_x_30547:
[----:B------:R-:W-:-:S11]  /*2100*/  DADD R8, R16, R8 ;  /* 0x0000000010087229 */ /* 0x000fd60000000008 */
.L_x_30548:
[----:B------:R-:W-:Y:S05]  /*2110*/  BSYNC.RECONVERGENT B0 ;  /* 0x0000000000007941 */ /* 0x000fea0003800200 */
.L_x_30546:
        /* <DEDUP_REMOVED lines=26> */
.L_x_30553:
[----:B------:R-:W-:Y:S01]  /*22c0*/  LOP3.LUT R11, RZ, 0x80000000, R11, 0xb8, !PT ;  /* 0x80000000ff0b7812 */ /* 0x000fe200078eb80b */
[----:B------:R-:W-:Y:S01]  /*22d0*/  IMAD.MOV.U32 R10, RZ, RZ, 0x1 ;  /* 0x00000001ff0a7424 */ /* 0x000fe200078e00ff */
[----:B------:R-:W-:Y:S06]  /*22e0*/  BRA `(.L_x_30552) ;  /* 0x0000000000047947 */ /* 0x000fec0003800000 */
.L_x_30551:
[----:B------:R-:W-:-:S11]  /*22f0*/  DADD R10, R18, R10 ;  /* 0x00000000120a7229 */ /* 0x000fd6000000000a */
.L_x_30552:
[----:B------:R-:W-:Y:S05]  /*2300*/  BSYNC.RECONVERGENT B0 ;  /* 0x0000000000007941 */ /* 0x000fea0003800200 */
.L_x_30550:
        /* <DEDUP_REMOVED lines=26> */
.L_x_30557:
[----:B------:R-:W-:Y:S01]  /*24b0*/  LOP3.LUT R29, RZ, 0x80000000, R29, 0xb8, !PT ;  /* 0x80000000ff1d7812 */ /* 0x000fe200078eb81d */
[----:B------:R-:W-:Y:S01]  /*24c0*/  IMAD.MOV.U32 R28, RZ, RZ, 0x1 ;  /* 0x00000001ff1c7424 */ /* 0x000fe200078e00ff */
[----:B------:R-:W-:Y:S06]  /*24d0*/  BRA `(.L_x_30556) ;  /* 0x0000000000047947 */ /* 0x000fec0003800000 */
.L_x_30555:
[----:B------:R-:W-:-:S11]  /*24e0*/  DADD R28, R20, R28 ;  /* 0x00000000141c7229 */ /* 0x000fd6000000001c */
.L_x_30556:
[----:B------:R-:W-:Y:S05]  /*24f0*/  BSYNC.RECONVERGENT B0 ;  /* 0x0000000000007941 */ /* 0x000fea0003800200 */
.L_x_30554:
        /* <DEDUP_REMOVED lines=26> */
.L_x_30561:
[----:B------:R-:W-:Y:S01]  /*26a0*/  LOP3.LUT R31, RZ, 0x80000000, R31, 0xb8, !PT ;  /* 0x80000000ff1f7812 */ /* 0x000fe200078eb81f */
[----:B------:R-:W-:Y:S01]  /*26b0*/  IMAD.MOV.U32 R30, RZ, RZ, 0x1 ;  /* 0x00000001ff1e7424 */ /* 0x000fe200078e00ff */
[----:B------:R-:W-:Y:S06]  /*26c0*/  BRA `(.L_x_30560) ;  /* 0x0000000000047947 */ /* 0x000fec0003800000 */
.L_x_30559:
[----:B------:R-:W-:-:S11]  /*26d0*/  DADD R30, R22, R30 ;  /* 0x00000000161e7229 */ /* 0x000fd6000000001e */
.L_x_30560:
[----:B------:R-:W-:Y:S05]  /*26e0*/  BSYNC.RECONVERGENT B0 ;  /* 0x0000000000007941 */ /* 0x000fea0003800200 */
.L_x_30558:
        /* <DEDUP_REMOVED lines=26> */
.L_x_30565:
[----:B------:R-:W-:Y:S01]  /*2890*/  LOP3.LUT R33, RZ, 0x80000000, R33, 0xb8, !PT ;  /* 0x80000000ff217812 */ /* 0x000fe200078eb821 */
[----:B------:R-:W-:Y:S01]  /*28a0*/  IMAD.MOV.U32 R32, RZ, RZ, 0x1 ;  /* 0x00000001ff207424 */ /* 0x000fe200078e00ff */
[----:B------:R-:W-:Y:S06]  /*28b0*/  BRA `(.L_x_30564) ;  /* 0x0000000000047947 */ /* 0x000fec0003800000 */
.L_x_30563:
[----:B------:R-:W-:-:S11]  /*28c0*/  DADD R32, R24, R32 ;  /* 0x0000000018207229 */ /* 0x000fd60000000020 */
.L_x_30564:
[----:B------:R-:W-:Y:S05]  /*28d0*/  BSYNC.RECONVERGENT B0 ;  /* 0x0000000000007941 */ /* 0x000fea0003800200 */
.L_x_30562:
        /* <DEDUP_REMOVED lines=26> */
.L_x_30569:
[----:B------:R-:W-:Y:S01]  /*2a80*/  LOP3.LUT R35, RZ, 0x80000000, R35, 0xb8, !PT ;  /* 0x80000000ff237812 */ /* 0x000fe200078eb823 */
[----:B------:R-:W-:Y:S01]  /*2a90*/  IMAD.MOV.U32 R34, RZ, RZ, 0x1 ;  /* 0x00000001ff227424 */ /* 0x000fe200078e00ff */
[----:B------:R-:W-:Y:S06]  /*2aa0*/  BRA `(.L_x_30568) ;  /* 0x0000000000047947 */ /* 0x000fec0003800000 */
.L_x_30567:
[----:B------:R-:W-:-:S11]  /*2ab0*/  DADD R34, R26, R34 ;  /* 0x000000001a227229 */ /* 0x000fd60000000022 */
.L_x_30568:
[----:B------:R-:W-:Y:S05]  /*2ac0*/  BSYNC.RECONVERGENT B0 ;  /* 0x0000000000007941 */ /* 0x000fea0003800200 */
.L_x_30566:
[----:B------:R-:W0:Y:S01]  /*2ad0*/  S2R R13, SR_TID.X ;  /* 0x00000000000d7919 */ /* 0x000e220000002100 */
[----:B------:R-:W1:Y:S02]  /*2ae0*/  LDC.64 R2, c[0x0][0x388] ;  /* 0x0000e200ff027b82 */ /* 0x000e640000000a00 */
[----:B-1----:R-:W-:-:S04]  /*2af0*/  IMAD.WIDE.U32 R2, R0, 0x8, R2 ;  /* 0x0000000800027825 */ /* 0x002fc800078e0002 */
[----:B0-----:R-:W-:-:S05]  /*2b00*/  IMAD.WIDE.U32 R2, R13, 0x20, R2 ;  /* 0x000000200d027825 */ /* 0x001fca00078e0002 */
[----:B------:R-:W-:Y:S04]  /*2b10*/  STG.E.ENL2.256 desc[UR4][R2.64], R4, R8 ;  /* 0xf80000040208797f */ /* 0x000fe8000f121804 */
[----:B------:R-:W-:Y:S01]  /*2b20*/  STG.E.ENL2.256 desc[UR4][R2.64+0x1000], R28, R32 ;  /* 0xf800801c0220797f */ /* 0x000fe2000f121804 */
[----:B------:R-:W-:Y:S05]  /*2b30*/  EXIT ;  /* 0x000000000000794d */ /* 0x000fea0003800000 */
.L_x_30570:
        /* <DEDUP_REMOVED lines=12> */
.L_x_32587:


//--------------------- .text._ZN2at6native29vectorized_elementwise_kernelILi8ENS0_13BinaryFunctorIdddZZZNS0_21nextafter_kernel_cudaERNS_18TensorIteratorBaseEENKUlvE_clEvENKUlvE_clEvEUlddE_EESt5arrayIPcLm3EEEEviT0_T1_ --------------------------
	.section	.text._ZN2at6native29vectorized_elementwise_kernelILi8ENS0_13BinaryFunctorIdddZZZNS0_21nextafter_kernel_cudaERNS_18TensorIteratorBaseEENKUlvE_clEvENKUlvE_clEvEUlddE_EESt5arrayIPcLm3EEEEviT0_T1_,"ax",@progbits
	.align	128
        .global         _ZN2at6native29vectorized_elementwise_kernelILi8ENS0_13BinaryFunctorIdddZZZNS0_21nextafter_kernel_cudaERNS_18TensorIteratorBaseEENKUlvE_clEvENKUlvE_clEvEUlddE_EESt5arrayIPcLm3EEEEviT0_T1_
        .type           _ZN2at6native29vectorized_elementwise_kernelILi8ENS0_13BinaryFunctorIdddZZZNS0_21nextafter_kernel_cudaERNS_18TensorIteratorBaseEENKUlvE_clEvENKUlvE_clEvEUlddE_EESt5arrayIPcLm3EEEEviT0_T1_,@function
        .size           _ZN2at6native29vectorized_elementwise_kernelILi8ENS0_13BinaryFunctorIdddZZZNS0_21nextafter_kernel_cudaERNS_18TensorIteratorBaseEENKUlvE_clEvENKUlvE_clEvEUlddE_EESt5arrayIPcLm3EEEEviT0_T1_,(.L_x_32588 - _ZN2at6native29vectorized_elementwise_kernelILi8ENS0_13BinaryFunctorIdddZZZNS0_21nextafter_kernel_cudaERNS_18TensorIteratorBaseEENKUlvE_clEvENKUlvE_clEvEUlddE_EESt5arrayIPcLm3EEEEviT0_T1_)
        .other          _ZN2at6native29vectorized_elementwise_kernelILi8ENS0_13BinaryFunctorIdddZZZNS0_21nextafter_kernel_cudaERNS_18TensorIteratorBaseEENKUlvE_clEvENKUlvE_clEvEUlddE_EESt5arrayIPcLm3EEEEviT0_T1_,@"STO_CUDA_ENTRY STV_DEFAULT"
_ZN2at6native29vectorized_elementwise_kernelILi8ENS0_13BinaryFunctorIdddZZZNS0_21nextafter_kernel_cudaERNS_18TensorIteratorBaseEENKUlvE_clEvENKUlvE_clEvEUlddE_EESt5arrayIPcLm3EEEEviT0_T1_:
.text._ZN2at6native29vectorized_elementwise_kernelILi8ENS0_13BinaryFunctorIdddZZZNS0_21nextafter_kernel_cudaERNS_18TensorIteratorBaseEENKUlvE_clEvENKUlvE_clEvEUlddE_EESt5arrayIPcLm3EEEEviT0_T1_:
        /* <DEDUP_REMOVED lines=129> */
.L_x_30573:
[----:B------:R-:W-:Y:S05]  /*0810*/  BSYNC.RECONVERGENT B0 ;  /* 0x0000000000007941 */ /* 0x000fea0003800200 */
.L_x_30572:
        /* <DEDUP_REMOVED lines=29> */
.L_x_30577:
[----:B------:R-:W-:Y:S01]  /*09f0*/  LOP3.LUT R11, RZ, 0x80000000, R11, 0xb8, !PT ;  /* 0x80000000ff0b7812 */ /* 0x000fe200078eb80b */
[----:B------:R-:W-:Y:S01]  /*0a00*/  IMAD.MOV.U32 R10, RZ, RZ, 0x1 ;  /* 0x00000001ff0a7424 */ /* 0x000fe200078e00ff */
[----:B------:R-:W-:Y:S06]  /*0a10*/  BRA `(.L_x_30575) ;  /* 0x0000000000047947 */ /* 0x000fec0003800000 */
.L_x_30576:
[----:B------:R-:W-:-:S11]  /*0a20*/  DADD R10, R10, R8 ;  /* 0x000000000a0a7229 */ /* 0x000fd60000000008 */
.L_x_30575:
[----:B------:R-:W-:Y:S05]  /*0a30*/  BSYNC.RECONVERGENT B0 ;  /* 0x0000000000007941 */ /* 0x000fea0003800200 */
.L_x_30574:
        /* <DEDUP_REMOVED lines=29> */
.L_x_30581:
[----:B------:R-:W-:Y:S01]  /*0c10*/  LOP3.LUT R15, RZ, 0x80000000, R15, 0xb8, !PT ;  /* 0x80000000ff0f7812 */ /* 0x000fe200078eb80f */
[----:B------:R-:W-:Y:S01]  /*0c20*/  IMAD.MOV.U32 R14, RZ, RZ, 0x1 ;  /* 0x00000001ff0e7424 */ /* 0x000fe200078e00ff */
[----:B------:R-:W-:Y:S06]  /*0c30*/  BRA `(.L_x_30579) ;  /* 0x0000000000047947 */ /* 0x000fec0003800000 */
.L_x_30580:
[----:B------:R-:W-:-:S11]  /*0c40*/  DADD R14, R14, R12 ;  /* 0x000000000e0e7229 */ /* 0x000fd6000000000c */
.L_x_30579:
[----:B------:R-:W-:Y:S05]  /*0c50*/  BSYNC.RECONVERGENT B0 ;  /* 0x0000000000007941 */ /* 0x000fea0003800200 */
.L_x_30578:
        /* <DEDUP_REMOVED lines=29> */
.L_x_30585:
[----:B------:R-:W-:Y:S01]  /*0e30*/  LOP3.LUT R19, RZ, 0x80000000, R19, 0xb8, !PT ;  /* 0x80000000ff137812 */ /* 0x000fe200078eb813 */
[----:B------:R-:W-:Y:S01]  /*0e40*/  IMAD.MOV.U32 R18, RZ, RZ, 0x1 ;  /* 0x00000001ff127424 */ /* 0x000fe200078e00ff */
[----:B------:R-:W-:Y:S06]  /*0e50*/  BRA `(.L_x_30583) ;  /* 0x0000000000047947 */ /* 0x000fec0003800000 */
.L_x_30584:
[----:B------:R-:W-:-:S11]  /*0e60*/  DADD R18, R18, R16 ;  /* 0x0000000012127229 */ /* 0x000fd60000000010 */
.L_x_30583:
[----:B------:R-:W-:Y:S05]  /*0e70*/  BSYNC.RECONVERGENT B0 ;  /* 0x0000000000007941 */ /* 0x000fea0003800200 */
.L_x_30582:
        /* <DEDUP_REMOVED lines=29> */
.L_x_30589:
[----:B------:R-:W-:Y:S01]  /*1050*/  LOP3.LUT R23, RZ, 0x80000000, R23, 0xb8, !PT ;  /* 0x80000000ff177812 */ /* 0x000fe200078eb817 */
[----:B------:R-:W-:Y:S01]  /*1060*/  IMAD.MOV.U32 R22, RZ, RZ, 0x1 ;  /* 0x00000001ff167424 */ /* 0x000fe200078e00ff */
[----:B------:R-:W-:Y:S06]  /*1070*/  BRA `(.L_x_30587) ;  /* 0x0000000000047947 */ /* 0x000fec0003800000 */
.L_x_30588:
[----:B------:R-:W-:-:S11]  /*1080*/  DADD R22, R22, R20 ;  /* 0x0000000016167229 */ /* 0x000fd60000000014 */
.L_x_30587:
[----:B------:R-:W-:Y:S05]  /*1090*/  BSYNC.RECONVERGENT B0 ;  /* 0x0000000000007941 */ /* 0x000fea0003800200 */
.L_x_30586:
        /* <DEDUP_REMOVED lines=29> */
.L_x_30593:
[----:B------:R-:W-:Y:S01]  /*1270*/  LOP3.LUT R27, RZ, 0x80000000, R27, 0xb8, !PT ;  /* 0x80000000ff1b7812 */ /* 0x000fe200078eb81b */
[----:B------:R-:W-:Y:S01]  /*1280*/  IMAD.MOV.U32 R26, RZ, RZ, 0x1 ;  /* 0x00000001ff1a7424 */ /* 0x000fe200078e00ff */
[----:B------:R-:W-:Y:S06]  /*1290*/  BRA `(.L_x_30591) ;  /* 0x0000000000047947 */ /* 0x000fec0003800000 */
.L_x_30592:
[----:B------:R-:W-:-:S11]  /*12a0*/  DADD R26, R26, R24 ;  /* 0x000000001a1a7229 */ /* 0x000fd60000000018 */
.L_x_30591:
[----:B------:R-:W-:Y:S05]  /*12b0*/  BSYNC.RECONVERGENT B0 ;  /* 0x0000000000007941 */ /* 0x000fea0003800200 */
.L_x_30590:
        /* <DEDUP_REMOVED lines=29> */
.L_x_30597:
[----:B------:R-:W-:Y:S01]  /*1490*/  LOP3.LUT R31, RZ, 0x80000000, R31, 0xb8, !PT ;  /* 0x80000000ff1f7812 */ /* 0x000fe200078eb81f */
[----:B------:R-:W-:Y:S01]  /*14a0*/  IMAD.MOV.U32 R30, RZ, RZ, 0x1 ;  /* 0x00000001ff1e7424 */ /* 0x000fe200078e00ff */
[----:B------:R-:W-:Y:S06]  /*14b0*/  BRA `(.L_x_30595) ;  /* 0x0000000000047947 */ /* 0x000fec0003800000 */
.L_x_30596:
[----:B------:R-:W-:-:S11]  /*14c0*/  DADD R30, R30, R28 ;  /* 0x000000001e1e7229 */ /* 0x000fd6000000001c */
.L_x_30595:
[----:B------:R-:W-:Y:S05]  /*14d0*/  BSYNC.RECONVERGENT B0 ;  /* 0x0000000000007941 */ /* 0x000fea0003800200 */
.L_x_30594:
        /* <DEDUP_REMOVED lines=29> */
.L_x_30601:
[----:B------:R-:W-:Y:S01]  /*16b0*/  LOP3.LUT R35, RZ, 0x80000000, R35, 0xb8, !PT ;  /* 0x80000000ff237812 */ /* 0x000fe200078eb823 */
[----:B------:R-:W-:Y:S01]  /*16c0*/  IMAD.MOV.U32 R34, RZ, RZ, 0x1 ;  /* 0x00000001ff227424 */ /* 0x000fe200078e00ff */
[----:B------:R-:W-:Y:S06]  /*16d0*/  BRA `(.L_x_30599) ;  /* 0x0000000000047947 */ /* 0x000fec0003800000 */
.L_x_30600:
[----:B------:R-:W-:-:S11]  /*16e0*/  DADD R34, R34, R32 ;  /* 0x0000000022227229 */ /* 0x000fd60000000020 */
.L_x_30599:
[----:B------:R-:W-:Y:S05]  /*16f0*/  BSYNC.RECONVERGENT B0 ;  /* 0x0000000000007941 */ /* 0x000fea0003800200 */
.L_x_30598:
        /* <DEDUP_REMOVED lines=21> */
.L_x_30604:
[----:B------:R-:W-:-:S13]  /*1850*/  ISETP.GE.U32.AND P0, PT, R3, R2, PT ;  /* 0x000000020300720c */ /* 0x000fda0003f06070 */
[----:B------:R-:W-:Y:S05]  /*1860*/  @P0 BRA `(.L_x_30606) ;  /* 0x0000000000300947 */ /* 0x000fea0003800000 */
[----:B-1----:R-:W1:Y:S01]  /*1870*/  LDC.64 R4, c[0x0][0x388] ;  /* 0x0000e200ff047b82 */ /* 0x002e620000000a00 */
[----:B0-----:R-:W-:Y:S02]  /*1880*/  IMAD.IADD R7, R0, 0x1, R3 ;  /* 0x0000000100077824 */ /* 0x001fe400078e0203 */
[----:B------:R-:W-:Y:S02]  /*1890*/  VIADD R3, R3, 0x80 ;  /* 0x0000008003037836 */ /* 0x000fe40000000000 */
[----:B-1----:R-:W-:-:S05]  /*18a0*/  IMAD.WIDE.U32 R4, R7, 0x8, R4 ;  /* 0x0000000807047825 */ /* 0x002fca00078e0004 */
[----:B------:R1:W-:Y:S02]  /*18b0*/  STG.E.64 desc[UR4][R4.64], R18 ;  /* 0x0000001204007986 */ /* 0x0003e4000c101b04 */
.L_x_30605:
[----:B------:R-:W-:-:S13]  /*18c0*/  ISETP.GE.U32.AND P0, PT, R3, R2, PT ;  /* 0x000000020300720c */ /* 0x000fda0003f06070 */
[----:B------:R-:W-:Y:S05]  /*18d0*/  @P0 BRA `(.L_x_30607) ;  /* 0x0000000000340947 */ /* 0x000fea0003800000 */
[----:B01----:R-:W0:Y:S01]  /*18e0*/  LDC.64 R4, c[0x0][0x388] ;  /* 0x0000e200ff047b82 */ /* 0x003e220000000a00 */
[----:B------:R-:W-:Y:S02]  /*18f0*/  IMAD.IADD R7, R0, 0x1, R3 ;  /* 0x0000000100077824 */ /* 0x000fe400078e0203 */
[----:B------:R-:W-:Y:S02]  /*1900*/  VIADD R3, R3, 0x80 ;  /* 0x0000008003037836 */ /* 0x000fe40000000000 */
[----:B0-----:R-:W-:-:S05]  /*1910*/  IMAD.WIDE.U32 R4, R7, 0x8, R4 ;  /* 0x0000000807047825 */ /* 0x001fca00078e0004 */
[----:B------:R2:W-:Y:S02]  /*1920*/  STG.E.64 desc[UR4][R4.64], R22 ;  /* 0x0000001604007986 */ /* 0x0005e4000c101b04 */
.L_x_30606:
        /* <DEDUP_REMOVED lines=8> */
.L_x_30607:
[----:B------:R-:W-:Y:S05]  /*19b0*/  BSYNC.RELIABLE B1 ;  /* 0x0000000000017941 */ /* 0x000fea0003800100 */
.L_x_30603:
[----:B------:R-:W-:-:S13]  /*19c0*/  ISETP.GE.U32.AND P0, PT, R3, R2, PT ;  /* 0x000000020300720c */ /* 0x000fda0003f06070 */
[----:B012---:R-:W0:Y:S01]  /*19d0*/  @!P0 LDC.64 R4, c[0x0][0x388] ;  /* 0x0000e200ff048b82 */ /* 0x007e220000000a00 */
[----:B------:R-:W-:Y:S02]  /*19e0*/  @!P0 IMAD.IADD R7, R0, 0x1, R3 ;  /* 0x0000000100078824 */ /* 0x000fe400078e0203 */
[----:B------:R-:W-:Y:S02]  /*19f0*/  @!P0 VIADD R3, R3, 0x80 ;  /* 0x0000008003038836 */ /* 0x000fe40000000000 */
[----:B0-----:R-:W-:-:S05]  /*1a00*/  @!P0 IMAD.WIDE.U32 R4, R7, 0x8, R4 ;  /* 0x0000000807048825 */ /* 0x001fca00078e0004 */
[----:B------:R3:W-:Y:S02]  /*1a10*/  @!P0 STG.E.64 desc[UR4][R4.64], R30 ;  /* 0x0000001e04008986 */ /* 0x0007e4000c101b04 */
.L_x_30608:
[----:B------:R-:W-:Y:S05]  /*1a20*/  BSYNC.RECONVERGENT B0 ;  /* 0x0000000000007941 */ /* 0x000fea0003800200 */
.L_x_30602:
        /* <DEDUP_REMOVED lines=8> */
.L_x_30571:
        /* <DEDUP_REMOVED lines=40> */
.L_x_30610:
[----:B------:R-:W-:Y:S05]  /*1d30*/  BSYNC.RECONVERGENT B0 ;  /* 0x0000000000007941 */ /* 0x000fea0003800200 */
.L_x_30609:
        /* <DEDUP_REMOVED lines=26> */
.L_x_30614:
[----:B------:R-:W-:Y:S01]  /*1ee0*/  LOP3.LUT R7, RZ, 0x80000000, R7, 0xb8, !PT ;  /* 0x80000000ff077812 */ /* 0x000fe200078eb807 */
[----:B------:R-:W-:Y:S01]  /*1ef0*/  IMAD.MOV.U32 R6, RZ, RZ, 0x1 ;  /* 0x00000001ff067424 */ /* 0x000fe200078e00ff */
[----:B------:R-:W-:Y:S06]  /*1f00*/  BRA `(.L_x_30613) ;  /* 0x0000000000047947 */ /* 0x000fec0003800000 */
.L_x_30612:
[----:B------:R-:W-:-:S11]  /*1f10*/  DADD R6, R14, R6 ;  /* 0x000000000e067229 */ /* 0x000fd60000000006 */
.L_x_30613:
[----:B------:R-:W-:Y:S05]  /*1f20*/  BSYNC.RECONVERGENT B0 ;  /* 0x0000000000007941 */ /* 0x000fea0003800200 */
.L_x_30611:
        /* <DEDUP_REMOVED lines=26> */
.L_x_30618:
[----:B------:R-:W-:Y:S01]  /*20d0*/  LOP3.LUT R9, RZ, 0x80000000, R9, 0xb8, !PT ;  /* 0x80000000ff097812 */ /* 0x000fe200078eb809 */
[----:B------:R-:W-:Y:S01]  /*20e0*/  IMAD.MOV.U32 R8, RZ, RZ, 0x1 ;  /* 0x00000001ff087424 */ /* 0x000fe200078e00ff */
[----:B------:R-:W-:Y:S06]  /*20f0*/  BRA `(.L_x_30617) ;  /* 0x0000000000047947 */ /* 0x000fec0003800000 */
.L_x_30616:
[----:B------:R-:W-:-:S11]  /*2100*/  DADD R8, R16, R8 ;  /* 0x0000000010087229 */ /* 0x000fd60000000008 */
.L_x_30617:
[----:B------:R-:W-:Y:S05]  /*2110*/  BSYNC.RECONVERGENT B0 ;  /* 0x0000000000007941 */ /* 0x000fea0003800200 */
.L_x_30615:
        /* <DEDUP_REMOVED lines=26> */
.L_x_30622:
[----:B------:R-:W-:Y:S01]  /*22c0*/  LOP3.LUT R11, RZ, 0x80000000, R11, 0xb8, !PT ;  /* 0x80000000ff0b7812 */ /* 0x000fe200078eb80b */
[----:B------:R-:W-:Y:S01]  /*22d0*/  IMAD.MOV.U32 R10, RZ, RZ, 0x1 ;  /* 0x00000001ff0a7424 */ /* 0x000fe200078e00ff */
[----:B------:R-:W-:Y:S06]  /*22e0*/  BRA `(.L_x_30621) ;  /* 0x0000000000047947 */ /* 0x000fec0003800000 */
.L_x_30620:
[----:B------:R-:W-:-:S11]  /*22f0*/  DADD R10, R18, R10 ;  /* 0x00000000120a7229 */ /* 0x000fd6000000000a */
.L_x_30621:
[----:B------:R-:W-:Y:S05]  /*2300*/  BSYNC.RECONVERGENT B0 ;  /* 0x0000000000007941 */ /* 0x000fea0003800200 */
.L_x_30619:
        /* <DEDUP_REMOVED lines=26> */
.L_x_30626:
[----:B------:R-:W-:Y:S01]  /*24b0*/  LOP3.LUT R29, RZ, 0x80000000, R29, 0xb8, !PT ;  /* 0x80000000ff1d7812 */ /* 0x000fe200078eb81d */
[----:B------:R-:W-:Y:S01]  /*24c0*/  IMAD.MOV.U32 R28, RZ, RZ, 0x1 ;  /* 0x00000001ff1c7424 */ /* 0x000fe200078e00ff */
[----:B------:R-:W-:Y:S06]  /*24d0*/  BRA `(.L_x_30625) ;  /* 0x0000000000047947 */ /* 0x000fec0003800000 */
.L_x_30624:
[----:B------:R-:W-:-:S11]  /*24e0*/  DADD R28, R20, R28 ;  /* 0x00000000141c7229 */ /* 0x000fd6000000001c */
.L_x_30625:
[----:B------:R-:W-:Y:S05]  /*24f0*/  BSYNC.RECONVERGENT B0 ;  /* 0x0000000000007941 */ /* 0x000fea0003800200 */
.L_x_30623:
        /* <DEDUP_REMOVED lines=26> */
.L_x_30630:
[----:B------:R-:W-:Y:S01]  /*26a0*/  LOP3.LUT R31, RZ, 0x80000000, R31, 0xb8, !PT ;  /* 0x80000000ff1f7812 */ /* 0x000fe200078eb81f */
[----:B------:R-:W-:Y:S01]  /*26b0*/  IMAD.MOV.U32 R30, RZ, RZ, 0x1 ;  /* 0x00000001ff1e7424 */ /* 0x000fe200078e00ff */
[----:B------:R-:W-:Y:S06]  /*26c0*/  BRA `(.L_x_30629) ;  /* 0x0000000000047947 */ /* 0x000fec0003800000 */
.L_x_30628:
[----:B------:R-:W-:-:S11]  /*26d0*/  DADD R30, R22, R30 ;  /* 0x00000000161e7229 */ /* 0x000fd6000000001e */
.L_x_30629:
[----:B------:R-:W-:Y:S05]  /*26e0*/  BSYNC.RECONVERGENT B0 ;  /* 0x0000000000007941 */ /* 0x000fea0003800200 */
.L_x_30627:
        /* <DEDUP_REMOVED lines=26> */
.L_x_30634:
[----:B------:R-:W-:Y:S01]  /*2890*/  LOP3.LUT R33, RZ, 0x80000000, R33, 0xb8, !PT ;  /* 0x80000000ff217812 */ /* 0x000fe200078eb821 */
[----:B------:R-:W-:Y:S01]  /*28a0*/  IMAD.MOV.U32 R32, RZ, RZ, 0x1 ;  /* 0x00000001ff207424 */ /* 0x000fe200078e00ff */
[----:B------:R-:W-:Y:S06]  /*28b0*/  BRA `(.L_x_30633) ;  /* 0x0000000000047947 */ /* 0x000fec0003800000 */
.L_x_30632:
[----:B------:R-:W-:-:S11]  /*28c0*/  DADD R32, R24, R32 ;  /* 0x0000000018207229 */ /* 0x000fd60000000020 */
.L_x_30633:
[----:B------:R-:W-:Y:S05]  /*28d0*/  BSYNC.RECONVERGENT B0 ;  /* 0x0000000000007941 */ /* 0x000fea0003800200 */
.L_x_30631:
        /* <DEDUP_REMOVED lines=26> */
.L_x_30638:
[----:B------:R-:W-:Y:S01]  /*2a80*/  LOP3.LUT R35, RZ, 0x80000000, R35, 0xb8, !PT ;  /* 0x80000000ff237812 */ /* 0x000fe200078eb823 */
[----:B------:R-:W-:Y:S01]  /*2a90*/  IMAD.MOV.U32 R34, RZ, RZ, 0x1 ;  /* 0x00000001ff227424 */ /* 0x000fe200078e00ff */
[----:B------:R-:W-:Y:S06]  /*2aa0*/  BRA `(.L_x_30637) ;  /* 0x0000000000047947 */ /* 0x000fec0003800000 */
.L_x_30636:
[----:B------:R-:W-:-:S11]  /*2ab0*/  DADD R34, R26, R34 ;  /* 0x000000001a227229 */ /* 0x000fd60000000022 */
.L_x_30637:
[----:B------:R-:W-:Y:S05]  /*2ac0*/  BSYNC.RECONVERGENT B0 ;  /* 0x0000000000007941 */ /* 0x000fea0003800200 */
.L_x_30635:
[----:B------:R-:W0:Y:S01]  /*2ad0*/  S2R R13, SR_TID.X ;  /* 0x00000000000d7919 */ /* 0x000e220000002100 */
[----:B------:R-:W1:Y:S02]  /*2ae0*/  LDC.64 R2, c[0x0][0x388] ;  /* 0x0000e200ff027b82 */ /* 0x000e640000000a00 */
[----:B-1----:R-:W-:-:S04]  /*2af0*/  IMAD.WIDE.U32 R2, R0, 0x8, R2 ;  /* 0x0000000800027825 */ /* 0x002fc800078e0002 */
[----:B0-----:R-:W-:-:S05]  /*2b00*/  IMAD.WIDE.U32 R2, R13, 0x40, R2 ;  /* 0x000000400d027825 */ /* 0x001fca00078e0002 */
[----:B------:R-:W-:Y:S04]  /*2b10*/  STG.E.ENL2.256 desc[UR4][R2.64], R4, R8 ;  /* 0xf80000040208797f */ /* 0x000fe8000f121804 */
[----:B------:R-:W-:Y:S01]  /*2b20*/  STG.E.ENL2.256 desc[UR4][R2.64+0x20], R28, R32 ;  /* 0xf800011c0220797f */ /* 0x000fe2000f121804 */
[----:B------:R-:W-:Y:S05]  /*2b30*/  EXIT ;  /* 0x000000000000794d */ /* 0x000fea0003800000 */
.L_x_30639:
        /* <DEDUP_REMOVED lines=12> */
.L_x_32588:


//--------------------- .text._ZN2at6native18elementwise_kernelILi128ELi4EZNS0_15gpu_kernel_implINS0_13BUnaryFunctorIdddZZZNS0_21nextafter_kernel_cudaERNS_18TensorIteratorBaseEENKUlvE_clEvENKUlvE_clEvEUlddE_EEEEvS5_RKT_EUliE_EEviT1_ --------------------------
	.section	.text._ZN2at6native18elementwise_kernelILi128ELi4EZNS0_15gpu_kernel_implINS0_13BUnaryFunctorIdddZZZNS0_21nextafter_kernel_cudaERNS_18TensorIteratorBaseEENKUlvE_clEvENKUlvE_clEvEUlddE_EEEEvS5_RKT_EUliE_EEviT1_,"ax",@progbits
	.align	128
        .global         _ZN2at6native18elementwise_kernelILi128ELi4EZNS0_15gpu_kernel_implINS0_13BUnaryFunctorIdddZZZNS0_21nextafter_kernel_cudaERNS_18TensorIteratorBaseEENKUlvE_clEvENKUlvE_clEvEUlddE_EEEEvS5_RKT_EUliE_EEviT1_
        .type           _ZN2at6native18elementwise_kernelILi128ELi4EZNS0_15gpu_kernel_implINS0_13BUnaryFunctorIdddZZZNS0_21nextafter_kernel_cudaERNS_18TensorIteratorBaseEENKUlvE_clEvENKUlvE_clEvEUlddE_EEEEvS5_RKT_EUliE_EEviT1_,@function
        .size           _ZN2at6native18elementwise_kernelILi128ELi4EZNS0_15gpu_kernel_implINS0_13BUnaryFunctorIdddZZZNS0_21nextafter_kernel_cudaERNS_18TensorIteratorBaseEENKUlvE_clEvENKUlvE_clEvEUlddE_EEEEvS5_RKT_EUliE_EEviT1_,(.L_x_32589 - _ZN2at6native18elementwise_kernelILi128ELi4EZNS0_15gpu_kernel_implINS0_13BUnaryFunctorIdddZZZNS0_21nextafter_kernel_cudaERNS_18TensorIteratorBaseEENKUlvE_clEvENKUlvE_clEvEUlddE_EEEEvS5_RKT_EUliE_EEviT1_)
        .other          _ZN2at6native18elementwise_kernelILi128ELi4EZNS0_15gpu_kernel_implINS0_13BUnaryFunctorIdddZZZNS0_21nextafter_kernel_cudaERNS_18TensorIteratorBaseEENKUlvE_clEvENKUlvE_clEvEUlddE_EEEEvS5_RKT_EUliE_EEviT1_,@"STO_CUDA_ENTRY STV_DEFAULT"
_ZN2at6native18elementwise_kernelILi128ELi4EZNS0_15gpu_kernel_implINS0_13BUnaryFunctorIdddZZZNS0_21nextafter_kernel_cudaERNS_18TensorIteratorBaseEENKUlvE_clEvENKUlvE_clEvEUlddE_EEEEvS5_RKT_EUliE_EEviT1_:
.text._ZN2at6native18elementwise_kernelILi128ELi4EZNS0_15gpu_kernel_implINS0_13BUnaryFunctorIdddZZZNS0_21nextafter_kernel_cudaERNS_18TensorIteratorBaseEENKUlvE_clEvENKUlvE_clEvEUlddE_EEEEvS5_RKT_EUliE_EEviT1_:
        /* <DEDUP_REMOVED lines=13> */
[----:B-----5:R-:W-:Y:S02]  /*00d0*/  ULOP3.LUT UR39, URZ, 0x80000000, UR38, 0xb8, !UPT ;  /* 0x80000000ff277892 */ /* 0x020fe4000f8eb826 */
[----:B-1----:R-:W-:Y:S01]  /*00e0*/  LOP3.LUT R17, R17, UR4, RZ, 0xfc, !PT ;  /* 0x0000000411117c12 */ /* 0x002fe2000f8efcff */
[----:B------:R-:W-:Y:S01]  /*00f0*/  USEL UR40, UR44, 0x18, UP0 ;  /* 0x000000182c287887 */ /* 0x000fe20008000000 */
[----:B------:R-:W-:Y:S02]  /*0100*/  UMOV UR38, 0x1 ;  /* 0x0000000100267882 */ /* 0x000fe40000000000 */
        /* <DEDUP_REMOVED lines=305> */
.L_x_30642:
        /* <DEDUP_REMOVED lines=18> */
.L_x_30647:
[----:B------:R-:W2:Y:S02]  /*1540*/  LDG.E.U8 R2, desc[UR36][R4.64] ;  /* 0x0000002404027981 */ /* 0x000ea4000c1e1100 */
[----:B--2---:R-:W0:Y:S01]  /*1550*/  I2F.F64.U16 R2, R2 ;  /* 0x0000000200027312 */ /* 0x004e220000101800 */
[----:B------:R-:W-:Y:S05]  /*1560*/  BRA `(.L_x_30649) ;  /* 0x0000000c00607947 */ /* 0x000fea0003800000 */
.L_x_30646:
        /* <DEDUP_REMOVED lines=9> */
.L_x_30651:
[----:B------:R-:W2:Y:S02]  /*1600*/  LDG.E R2, desc[UR36][R4.64] ;  /* 0x0000002404027981 */ /* 0x000ea4000c1e1900 */
[----:B--2---:R-:W0:Y:S01]  /*1610*/  I2F.F64 R2, R2 ;  /* 0x0000000200027312 */ /* 0x004e220000201c00 */
[----:B------:R-:W-:Y:S05]  /*1620*/  BRA `(.L_x_30649) ;  /* 0x0000000c00307947 */ /* 0x000fea0003800000 */
.L_x_30650:
[----:B------:R-:W2:Y:S02]  /*1630*/  LDG.E.U16 R2, desc[UR36][R4.64] ;  /* 0x0000002404027981 */ /* 0x000ea4000c1e1500 */
[----:B--2---:R-:W0:Y:S01]  /*1640*/  I2F.F64.S16 R2, R2 ;  /* 0x0000000200027312 */ /* 0x004e220000101c00 */
[----:B------:R-:W-:Y:S05]  /*1650*/  BRA `(.L_x_30649) ;  /* 0x0000000c00247947 */ /* 0x000fea0003800000 */
.L_x_30645:
        /* <DEDUP_REMOVED lines=10> */
.L_x_30653:
[----:B------:R-:W2:Y:S02]  /*1700*/  LDG.E.U16 R0, desc[UR36][R4.64] ;  /* 0x0000002404007981 */ /* 0x000ea4000c1e1500 */
[----:B--2---:R-:W-:-:S05]  /*1710*/  HADD2.F32 R0, -RZ, R0.H0_H0 ;  /* 0x20000000ff007230 */ /* 0x004fca0000004100 */
[----:B------:R-:W-:-:S04]  /*1720*/  FMUL.FTZ R0, R0, 1 ;  /* 0x3f80000000007820 */ /* 0x000fc80000410000 */
[----:B------:R0:W1:Y:S01]  /*1730*/  F2F.F64.F32 R2, R0 ;  /* 0x0000000000027310 */ /* 0x0000620000201800 */
[----:B------:R-:W-:Y:S05]  /*1740*/  BRA `(.L_x_30649) ;  /* 0x0000000800e87947 */ /* 0x000fea0003800000 */
.L_x_30652:
        /* <DEDUP_REMOVED lines=10> */
.L_x_30655:
[----:B------:R-:W2:Y:S02]  /*17f0*/  LDG.E.U16 R4, desc[UR36][R4.64] ;  /* 0x0000002404047981 */ /* 0x000ea4000c1e1500 */
[----:B--2---:R-:W-:-:S05]  /*1800*/  HADD2.F32 R0, -RZ, R4.H0_H0 ;  /* 0x20000004ff007230 */ /* 0x004fca0000004100 */
[----:B------:R-:W-:-:S04]  /*1810*/  FMUL.FTZ R0, R0, 1 ;  /* 0x3f80000000007820 */ /* 0x000fc80000410000 */
[----:B------:R0:W1:Y:S01]  /*1820*/  F2F.F64.F32 R2, R0 ;  /* 0x0000000000027310 */ /* 0x0000620000201800 */
[----:B------:R-:W-:Y:S05]  /*1830*/  BRA `(.L_x_30649) ;  /* 0x0000000800ac7947 */ /* 0x000fea0003800000 */
.L_x_30654:
[----:B------:R0:W5:Y:S01]  /*1840*/  LDG.E.64 R2, desc[UR36][R4.64] ;  /* 0x0000002404027981 */ /* 0x000162000c1e1b00 */
[----:B------:R-:W-:Y:S05]  /*1850*/  BRA `(.L_x_30649) ;  /* 0x0000000800a47947 */ /* 0x000fea0003800000 */
.L_x_30644:
        /* <DEDUP_REMOVED lines=13> */
.L_x_30658:
[----:B------:R0:W5:Y:S01]  /*1930*/  LDG.E.64 R2, desc[UR36][R4.64] ;  /* 0x0000002404027981 */ /* 0x000162000c1e1b00 */
[----:B------:R-:W-:Y:S05]  /*1940*/  BRA `(.L_x_30649) ;  /* 0x0000000800687947 */ /* 0x000fea0003800000 */
.L_x_30657:
        /* <DEDUP_REMOVED lines=27> */
.L_x_30660:
        /* <DEDUP_REMOVED lines=14> */
.L_x_30659:
[----:B------:R-:W2:Y:S02]  /*1be0*/  LDG.E.U16 R0, desc[UR36][R4.64] ;  /* 0x0000002404007981 */ /* 0x000ea4000c1e1500 */
[----:B--2---:R-:W-:-:S04]  /*1bf0*/  IMAD.U32 R0, R0, 0x10000, RZ ;  /* 0x0001000000007824 */ /* 0x004fc800078e00ff */
[----:B------:R-:W-:-:S04]  /*1c00*/  FMUL.FTZ R0, R0, 1 ;  /* 0x3f80000000007820 */ /* 0x000fc80000410000 */
[----:B------:R0:W1:Y:S01]  /*1c10*/  F2F.F64.F32 R2, R0 ;  /* 0x0000000000027310 */ /* 0x0000620000201800 */
[----:B------:R-:W-:Y:S05]  /*1c20*/  BRA `(.L_x_30649) ;  /* 0x0000000400b07947 */ /* 0x000fea0003800000 */
.L_x_30656:
        /* <DEDUP_REMOVED lines=11> */
.L_x_30663:
        /* <DEDUP_REMOVED lines=21> */
.L_x_30665:
[----:B------:R-:W-:Y:S05]  /*1e30*/  BSYNC.RECONVERGENT B0 ;  /* 0x0000000000007941 */ /* 0x000fea0003800200 */
.L_x_30664:
[----:B------:R-:W-:Y:S02]  /*1e40*/  SHF.L.U32 R0, R0, 0x14, RZ ;  /* 0x0000001400007819 */ /* 0x000fe400000006ff */
[----:B------:R-:W-:-:S04]  /*1e50*/  LEA R2, R2, 0x3b800000, 0x17 ;  /* 0x3b80000002027811 */ /* 0x000fc800078eb8ff */
[----:B------:R-:W-:-:S05]  /*1e60*/  LOP3.LUT R0, R2, R0, R7, 0xfe, !PT ;  /* 0x0000000002007212 */ /* 0x000fca00078efe07 */
[----:B------:R-:W-:-:S04]  /*1e70*/  FMUL.FTZ R0, R0, 1 ;  /* 0x3f80000000007820 */ /* 0x000fc80000410000 */
[----:B------:R0:W1:Y:S01]  /*1e80*/  F2F.F64.F32 R2, R0 ;  /* 0x0000000000027310 */ /* 0x0000620000201800 */
[----:B------:R-:W-:Y:S05]  /*1e90*/  BRA `(.L_x_30649) ;  /* 0x0000000400147947 */ /* 0x000fea0003800000 */
.L_x_30662:
        /* <DEDUP_REMOVED lines=21> */
.L_x_30667:
[----:B------:R-:W-:Y:S05]  /*1ff0*/  BSYNC.RECONVERGENT B0 ;  /* 0x0000000000007941 */ /* 0x000fea0003800200 */
.L_x_30666:
[----:B------:R-:W-:Y:S01]  /*2000*/  IMAD.SHL.U32 R0, R0, 0x200000, RZ ;  /* 0x0020000000007824 */ /* 0x000fe200078e00ff */
[----:B------:R-:W-:-:S04]  /*2010*/  LEA R2, R2, 0x37800000, 0x17 ;  /* 0x3780000002027811 */ /* 0x000fc800078eb8ff */
[----:B------:R-:W-:-:S05]  /*2020*/  LOP3.LUT R0, R2, R0, R7, 0xfe, !PT ;  /* 0x0000000002007212 */ /* 0x000fca00078efe07 */
[----:B------:R-:W-:-:S04]  /*2030*/  FMUL.FTZ R0, R0, 1 ;  /* 0x3f80000000007820 */ /* 0x000fc80000410000 */
[----:B------:R4:W0:Y:S01]  /*2040*/  F2F.F64.F32 R2, R0 ;  /* 0x0000000000027310 */ /* 0x0008220000201800 */
[----:B------:R-:W-:Y:S05]  /*2050*/  BRA `(.L_x_30649) ;  /* 0x0000000000a47947 */ /* 0x000fea0003800000 */
.L_x_30661:
[----:B------:R-:W-:-:S09]  /*2060*/  UISETP.NE.AND UP0, UPT, UR4, 0x1c, UPT ;  /* 0x0000001c0400788c */ /* 0x000fd2000bf05270 */
[----:B------:R-:W-:Y:S05]  /*2070*/  BRA.U !UP0, `(.L_x_30668) ;  /* 0x0000000108947547 */ /* 0x000fea000b800000 */
[----:B------:R-:W-:-:S09]  /*2080*/  UISETP.NE.AND UP0, UPT, UR4, 0x1d, UPT ;  /* 0x0000001d0400788c */ /* 0x000fd2000bf05270 */
[----:B------:R-:W-:Y:S05]  /*2090*/  BRA.U !UP0, `(.L_x_30669) ;  /* 0x0000000108807547 */ /* 0x000fea000b800000 */
[----:B------:R-:W-:-:S09]  /*20a0*/  UISETP.NE.AND UP0, UPT, UR4, 0x2c, UPT ;  /* 0x0000002c0400788c */ /* 0x000fd2000bf05270 */
[----:B------:R-:W-:Y:S05]  /*20b0*/  BRA.U !UP0, `(.L_x_30670) ;  /* 0x0000000108487547 */ /* 0x000fea000b800000 */
.L_x_30648:
        /* <DEDUP_REMOVED lines=16> */
.L_x_30671:
[----:B------:R-:W-:Y:S01]  /*21c0*/  CS2R R2, SRZ ;  /* 0x0000000000027805 */ /* 0x000fe2000001ff00 */
[----:B------:R-:W-:Y:S06]  /*21d0*/  BRA `(.L_x_30649) ;  /* 0x0000000000447947 */ /* 0x000fec0003800000 */
.L_x_30670:
        /* <DEDUP_REMOVED lines=12> */
.L_x_30669:
[----:B------:R-:W2:Y:S02]  /*22a0*/  LDG.E.64 R2, desc[UR36][R4.64] ;  /* 0x0000002404027981 */ /* 0x000ea4000c1e1b00 */
[----:B--2---:R-:W3:Y:S01]  /*22b0*/  I2F.F64.U64 R2, R2 ;  /* 0x0000000200027312 */ /* 0x004ee20000301800 */
[----:B------:R-:W-:Y:S05]  /*22c0*/  BRA `(.L_x_30649) ;  /* 0x0000000000087947 */ /* 0x000fea0003800000 */
.L_x_30668:
[----:B------:R-:W2:Y:S02]  /*22d0*/  LDG.E R2, desc[UR36][R4.64] ;  /* 0x0000002404027981 */ /* 0x000ea4000c1e1900 */
[----:B--2---:R-:W0:Y:S02]  /*22e0*/  I2F.F64.U32 R2, R2 ;  /* 0x0000000200027312 */ /* 0x004e240000201800 */
.L_x_30649:
[----:B------:R-:W-:Y:S05]  /*22f0*/  BSYNC.RECONVERGENT B6 ;  /* 0x0000000000067941 */ /* 0x000fea0003800200 */
.L_x_30643:
[----:B------:R-:W4:Y:S01]  /*2300*/  LDC.64 R6, c[0x0][0x598] ;  /* 0x00016600ff067b82 */ /* 0x000f220000000a00 */
[----:B------:R-:W-:Y:S01]  /*2310*/  BSSY.RECONVERGENT B0, `(.L_x_30672) ;  /* 0x0000020000007945 */ /* 0x000fe20003800200 */
[----:B----4-:R-:W-:-:S06]  /*2320*/  DSETP.NAN.AND P0, PT, R6, R6, PT ;  /* 0x000000060600722a */ /* 0x010fcc0003f08000 */
[----:B0123-5:R-:W-:-:S14]  /*2330*/  DSETP.NUM.AND P0, PT, R2, R2, !P0 ;  /* 0x000000020200722a */ /* 0x02ffdc0004707000 */
[----:B------:R-:W-:Y:S01]  /*2340*/  @!P0 DADD R4, R2, R6 ;  /* 0x0000000002048229 */ /* 0x000fe20000000006 */
[----:B------:R-:W-:Y:S10]  /*2350*/  @!P0 BRA `(.L_x_30673) ;  /* 0x00000000006c8947 */ /* 0x000ff40003800000 */
[----:B------:R-:W0:Y:S01]  /*2360*/  LDCU.64 UR4, c[0x0][0x598] ;  /* 0x0000b300ff0477ac */ /* 0x000e220008000a00 */
[----:B------:R-:W1:Y:S01]  /*2370*/  LDCU.64 UR6, c[0x0][0x598] ;  /* 0x0000b300ff0677ac */ /* 0x000e620008000a00 */
[----:B0-----:R-:W-:Y:S02]  /*2380*/  LOP3.LUT R0, R2, UR4, RZ, 0xfc, !PT ;  /* 0x0000000402007c12 */ /* 0x001fe4000f8efcff */
[----:B------:R-:W-:Y:S02]  /*2390*/  LOP3.LUT R4, R3, UR5, RZ, 0xfc, !PT ;  /* 0x0000000503047c12 */ /* 0x000fe4000f8efcff */
[----:B------:R-:W-:Y:S02]  /*23a0*/  ISETP.NE.U32.AND P0, PT, R0, RZ, PT ;  /* 0x000000ff0000720c */ /* 0x000fe40003f05070 */
[----:B-1----:R-:W-:Y:S02]  /*23b0*/  MOV R5, UR7 ;  /* 0x0000000700057c02 */ /* 0x002fe40008000f00 */
[----:B------:R-:W-:Y:S01]  /*23c0*/  LOP3.LUT P0, RZ, R4, 0x7fffffff, RZ, 0xc0, P0 ;  /* 0x7fffffff04ff7812 */ /* 0x000fe2000000c0ff */
[----:B------:R-:W-:-:S12]  /*23d0*/  IMAD.U32 R4, RZ, RZ, UR6 ;  /* 0x00000006ff047e24 */ /* 0x000fd8000f8e00ff */
[----:B------:R-:W-:Y:S05]  /*23e0*/  @!P0 BRA `(.L_x_30673) ;  /* 0x0000000000488947 */ /* 0x000fea0003800000 */
[----:B------:R-:W-:Y:S01]  /*23f0*/  DSETP.NEU.AND P0, PT, R2, RZ, PT ;  /* 0x000000ff0200722a */ /* 0x000fe20003f0d000 */
[----:B------:R-:W-:Y:S02]  /*2400*/  IMAD.U32 R4, RZ, RZ, UR38 ;  /* 0x00000026ff047e24 */ /* 0x000fe4000f8e00ff */
[----:B------:R-:W-:-:S11]  /*2410*/  IMAD.U32 R5, RZ, RZ, UR39 ;  /* 0x00000027ff057e24 */ /* 0x000fd6000f8e00ff */
        /* <DEDUP_REMOVED lines=15> */
.L_x_30673:
[----:B------:R-:W-:Y:S05]  /*2510*/  BSYNC.RECONVERGENT B0 ;  /* 0x0000000000007941 */ /* 0x000fea0003800200 */
.L_x_30672:
        /* <DEDUP_REMOVED lines=17> */
.L_x_30677:
[----:B------:R-:W0:Y:S02]  /*2630*/  F2I.S64.F64.TRUNC R4, R4 ;  /* 0x0000000400047311 */ /* 0x000e24000030d900 */
[----:B0-----:R-:W-:-:S05]  /*2640*/  IMAD.MOV.U32 R7, RZ, RZ, R4 ;  /* 0x000000ffff077224 */ /* 0x001fca00078e0004 */
[----:B------:R3:W-:Y:S01]  /*2650*/  STG.E.U8 desc[UR36][R2.64], R7 ;  /* 0x0000000702007986 */ /* 0x0007e2000c101124 */
[----:B------:R-:W-:Y:S05]  /*2660*/  BRA `(.L_x_30679) ;  /* 0x0000000c00e47947 */ /* 0x000fea0003800000 */
.L_x_30676:
        /* <DEDUP_REMOVED lines=9> */
.L_x_30681:
[----:B------:R-:W0:Y:S02]  /*2700*/  F2I.F64.TRUNC R5, R4 ;  /* 0x0000000400057311 */ /* 0x000e24000030d100 */
[----:B0-----:R1:W-:Y:S01]  /*2710*/  STG.E desc[UR36][R2.64], R5 ;  /* 0x0000000502007986 */ /* 0x0013e2000c101924 */
[----:B------:R-:W-:Y:S05]  /*2720*/  BRA `(.L_x_30679) ;  /* 0x0000000c00b47947 */ /* 0x000fea0003800000 */
.L_x_30680:
[----:B------:R-:W0:Y:S02]  /*2730*/  F2I.F64.TRUNC R5, R4 ;  /* 0x0000000400057311 */ /* 0x000e24000030d100 */
[----:B0-----:R2:W-:Y:S01]  /*2740*/  STG.E.U16 desc[UR36][R2.64], R5 ;  /* 0x0000000502007986 */ /* 0x0015e2000c101524 */
[----:B------:R-:W-:Y:S05]  /*2750*/  BRA `(.L_x_30679) ;  /* 0x0000000c00a87947 */ /* 0x000fea0003800000 */
.L_x_30675:
        /* <DEDUP_REMOVED lines=13> */
.L_x_30683:
        /* <DEDUP_REMOVED lines=8> */
.L_x_30682:
        /* <DEDUP_REMOVED lines=14> */
.L_x_30685:
        /* <DEDUP_REMOVED lines=9> */
.L_x_30684:
[----:B------:R0:W-:Y:S01]  /*2a20*/  STG.E.64 desc[UR36][R2.64], R4 ;  /* 0x0000000402007986 */ /* 0x0001e2000c101b24 */
[----:B------:R-:W-:Y:S05]  /*2a30*/  BRA `(.L_x_30679) ;  /* 0x0000000800f07947 */ /* 0x000fea0003800000 */
.L_x_30674:
        /* <DEDUP_REMOVED lines=12> */
.L_x_30688:
[----:B------:R-:W-:-:S05]  /*2b00*/  CS2R R6, SRZ ;  /* 0x0000000000067805 */ /* 0x000fca000001ff00 */
[----:B------:R0:W-:Y:S01]  /*2b10*/  STG.E.128 desc[UR36][R2.64], R4 ;  /* 0x0000000402007986 */ /* 0x0001e2000c101d24 */
[----:B------:R-:W-:Y:S05]  /*2b20*/  BRA `(.L_x_30679) ;  /* 0x0000000800b47947 */ /* 0x000fea0003800000 */
.L_x_30687:
        /* <DEDUP_REMOVED lines=23> */
.L_x_30692:
[----:B------:R-:W-:Y:S05]  /*2ca0*/  BSYNC.RECONVERGENT B0 ;  /* 0x0000000000007941 */ /* 0x000fea0003800200 */
.L_x_30691:
[----:B------:R-:W-:-:S05]  /*2cb0*/  LOP3.LUT R7, R0, 0x80, R7, 0xf8, !PT ;  /* 0x0000008000077812 */ /* 0x000fca00078ef807 */
[----:B------:R0:W-:Y:S01]  /*2cc0*/  STG.E.U8 desc[UR36][R2.64], R7 ;  /* 0x0000000702007986 */ /* 0x0001e2000c101124 */
[----:B------:R-:W-:Y:S05]  /*2cd0*/  BRA `(.L_x_30679) ;  /* 0x0000000800487947 */ /* 0x000fea0003800000 */
.L_x_30690:
        /* <DEDUP_REMOVED lines=19> */
.L_x_30694:
[----:B------:R-:W-:Y:S05]  /*2e10*/  BSYNC.RECONVERGENT B0 ;  /* 0x0000000000007941 */ /* 0x000fea0003800200 */
.L_x_30693:
[----:B------:R-:W-:-:S05]  /*2e20*/  LOP3.LUT R7, R0, 0x80, R7, 0xf8, !PT ;  /* 0x0000008000077812 */ /* 0x000fca00078ef807 */
[----:B------:R0:W-:Y:S01]  /*2e30*/  STG.E.U8 desc[UR36][R2.64], R7 ;  /* 0x0000000702007986 */ /* 0x0001e2000c101124 */
[----:B------:R-:W-:Y:S05]  /*2e40*/  BRA `(.L_x_30679) ;  /* 0x0000000400ec7947 */ /* 0x000fea0003800000 */
.L_x_30689:
        /* <DEDUP_REMOVED lines=8> */
.L_x_30686:
        /* <DEDUP_REMOVED lines=11> */
.L_x_30697:
        /* <DEDUP_REMOVED lines=17> */
.L_x_30700:
[----:B------:R-:W-:-:S04]  /*3090*/  SHF.R.U32.HI R0, RZ, 0x14, R7 ;  /* 0x00000014ff007819 */ /* 0x000fc80000011607 */
[----:B------:R-:W-:-:S04]  /*30a0*/  LOP3.LUT R0, R0, 0x1, RZ, 0xc0, !PT ;  /* 0x0000000100007812 */ /* 0x000fc800078ec0ff */
[----:B------:R-:W-:-:S04]  /*30b0*/  IADD3 R0, PT, PT, R7, 0x487ffff, R0 ;  /* 0x0487ffff07007810 */ /* 0x000fc80007ffe000 */
[----:B------:R-:W-:-:S04]  /*30c0*/  SHF.R.U32.HI R0, RZ, 0x14, R0 ;  /* 0x00000014ff007819 */ /* 0x000fc80000011600 */
[----:B------:R-:W-:-:S07]  /*30d0*/  LOP3.LUT R4, R0, 0xff, RZ, 0xc0, !PT ;  /* 0x000000ff00047812 */ /* 0x000fce00078ec0ff */
.L_x_30701:
[----:B------:R-:W-:-:S04]  /*30e0*/  SHF.R.U32.HI R5, RZ, 0x18, R7 ;  /* 0x00000018ff057819 */ /* 0x000fc80000011607 */
[----:B------:R-:W-:-:S04]  /*30f0*/  LOP3.LUT R4, R4, 0x80, R5, 0xf8, !PT ;  /* 0x0000008004047812 */ /* 0x000fc800078ef805 */
[----:B------:R-:W-:-:S07]  /*3100*/  PRMT R0, R4, 0x7610, R0 ;  /* 0x0000761004007816 */ /* 0x000fce0000000000 */
.L_x_30699:
[----:B------:R-:W-:Y:S05]  /*3110*/  BSYNC.RECONVERGENT B0 ;  /* 0x0000000000007941 */ /* 0x000fea0003800200 */
.L_x_30698:
[----:B------:R0:W-:Y:S01]  /*3120*/  STG.E.U8 desc[UR36][R2.64], R0 ;  /* 0x0000000002007986 */ /* 0x0001e2000c101124 */
[----:B------:R-:W-:Y:S05]  /*3130*/  BRA `(.L_x_30679) ;  /* 0x0000000400307947 */ /* 0x000fea0003800000 */
.L_x_30696:
        /* <DEDUP_REMOVED lines=17> */
.L_x_30704:
[----:B------:R-:W-:-:S04]  /*3250*/  SHF.R.U32.HI R0, RZ, 0x15, R7 ;  /* 0x00000015ff007819 */ /* 0x000fc80000011607 */
[----:B------:R-:W-:-:S04]  /*3260*/  LOP3.LUT R0, R0, 0x1, RZ, 0xc0, !PT ;  /* 0x0000000100007812 */ /* 0x000fc800078ec0ff */
[----:B------:R-:W-:-:S04]  /*3270*/  IADD3 R0, PT, PT, R7, 0x88fffff, R0 ;  /* 0x088fffff07007810 */ /* 0x000fc80007ffe000 */
[----:B------:R-:W-:-:S04]  /*3280*/  SHF.R.U32.HI R0, RZ, 0x15, R0 ;  /* 0x00000015ff007819 */ /* 0x000fc80000011600 */
[----:B------:R-:W-:-:S07]  /*3290*/  LOP3.LUT R4, R0, 0xff, RZ, 0xc0, !PT ;  /* 0x000000ff00047812 */ /* 0x000fce00078ec0ff */
.L_x_30705:
[----:B------:R-:W-:-:S04]  /*32a0*/  SHF.R.U32.HI R5, RZ, 0x18, R7 ;  /* 0x00000018ff057819 */ /* 0x000fc80000011607 */
[----:B------:R-:W-:-:S04]  /*32b0*/  LOP3.LUT R4, R4, 0x80, R5, 0xf8, !PT ;  /* 0x0000008004047812 */ /* 0x000fc800078ef805 */
[----:B------:R-:W-:-:S07]  /*32c0*/  PRMT R0, R4, 0x7610, R0 ;  /* 0x0000761004007816 */ /* 0x000fce0000000000 */
.L_x_30703:
[----:B------:R-:W-:Y:S05]  /*32d0*/  BSYNC.RECONVERGENT B0 ;  /* 0x0000000000007941 */ /* 0x000fea0003800200 */
.L_x_30702:
[----:B------:R0:W-:Y:S01]  /*32e0*/  STG.E.U8 desc[UR36][R2.64], R0 ;  /* 0x0000000002007986 */ /* 0x0001e2000c101124 */
[----:B------:R-:W-:Y:S05]  /*32f0*/  BRA `(.L_x_30679) ;  /* 0x0000000000c07947 */ /* 0x000fea0003800000 */
.L_x_30695:
[----:B------:R-:W-:-:S09]  /*3300*/  UISETP.NE.AND UP0, UPT, UR4, 0x1c, UPT ;  /* 0x0000001c0400788c */ /* 0x000fd2000bf05270 */
[----:B------:R-:W-:Y:S05]  /*3310*/  BRA.U !UP0, `(.L_x_30706) ;  /* 0x0000000108b07547 */ /* 0x000fea000b800000 */
[----:B------:R-:W-:-:S09]  /*3320*/  UISETP.NE.AND UP0, UPT, UR4, 0x1d, UPT ;  /* 0x0000001d0400788c */ /* 0x000fd2000bf05270 */
[----:B------:R-:W-:Y:S05]  /*3330*/  BRA.U !UP0, `(.L_x_30707) ;  /* 0x00000001089c7547 */ /* 0x000fea000b800000 */
[----:B------:R-:W-:-:S09]  /*3340*/  UISETP.NE.AND UP0, UPT, UR4, 0x2c, UPT ;  /* 0x0000002c0400788c */ /* 0x000fd2000bf05270 */
[----:B------:R-:W-:Y:S05]  /*3350*/  BRA.U !UP0, `(.L_x_30708) ;  /* 0x0000000108447547 */ /* 0x000fea000b800000 */
.L_x_30678:
        /* <DEDUP_REMOVED lines=16> */
.L_x_30709:
[----:B------:R-:W-:Y:S05]  /*3460*/  BRA `(.L_x_30679) ;  /* 0x0000000000647947 */ /* 0x000fea0003800000 */
.L_x_30708:
        /* <DEDUP_REMOVED lines=20> */
.L_x_30707:
[----:B------:R-:W0:Y:S02]  /*35b0*/  F2I.U64.F64.TRUNC R4, R4 ;  /* 0x0000000400047311 */ /* 0x000e24000030d800 */
[----:B0-----:R0:W-:Y:S01]  /*35c0*/  STG.E.64 desc[UR36][R2.64], R4 ;  /* 0x0000000402007986 */ /* 0x0011e2000c101b24 */
[----:B------:R-:W-:Y:S05]  /*35d0*/  BRA `(.L_x_30679) ;  /* 0x0000000000087947 */ /* 0x000fea0003800000 */
.L_x_30706:
[----:B------:R-:W0:Y:S02]  /*35e0*/  F2I.U32.F64.TRUNC R5, R4 ;  /* 0x0000000400057311 */ /* 0x000e24000030d000 */
[----:B0-----:R0:W-:Y:S02]  /*35f0*/  STG.E desc[UR36][R2.64], R5 ;  /* 0x0000000502007986 */ /* 0x0011e4000c101924 */
.L_x_30679:
[----:B------:R-:W-:-:S07]  /*3600*/  VIADD R17, R17, 0x80 ;  /* 0x0000008011117836 */ /* 0x000fce0000000000 */
.L_x_30641:
[----:B------:R-:W-:Y:S05]  /*3610*/  BSYNC.RECONVERGENT B7 ;  /* 0x0000000000077941 */ /* 0x000fea0003800200 */
.L_x_30640:
        /* <DEDUP_REMOVED lines=307> */
.L_x_30712:
[----:B------:R-:W0:Y:S01]  /*4950*/  LDCU.64 UR6, c[0x0][0x588] ;  /* 0x0000b100ff0677ac */ /* 0x000e220008000a00 */
[----:B------:R-:W-:Y:S01]  /*4960*/  BSSY.RECONVERGENT B6, `(.L_x_30713) ;  /* 0x00000ec000067945 */ /* 0x000fe20003800200 */
[----:B------:R-:W-:-:S04]  /*4970*/  UPRMT UR4, UR42, 0x9910, URZ ;  /* 0x000099102a047896 */ /* 0x000fc800080000ff */
[----:B------:R-:W-:Y:S01]  /*4980*/  UISETP.GT.AND UP0, UPT, UR4, 0x9, UPT ;  /* 0x000000090400788c */ /* 0x000fe2000bf04270 */
[----:B0-----:R-:W-:-:S05]  /*4990*/  IADD3 R4, P0, PT, R0, UR6, RZ ;  /* 0x0000000600047c10 */ /* 0x001fca000ff1e0ff */
[----:B-12-4-:R-:W-:-:S03]  /*49a0*/  IMAD.X R5, RZ, RZ, UR7, P0 ;  /* 0x00000007ff057e24 */ /* 0x016fc600080e06ff */
        /* <DEDUP_REMOVED lines=9> */
[----:B---3--:R-:W2:Y:S02]  /*4a40*/  LDG.E.S8 R2, desc[UR36][R4.64] ;  /* 0x0000002404027981 */ /* 0x008ea4000c1e1300 */
[----:B--2---:R-:W0:Y:S01]  /*4a50*/  I2F.F64.S16 R2, R2 ;  /* 0x0000000200027312 */ /* 0x004e220000101c00 */
[----:B------:R-:W-:Y:S05]  /*4a60*/  BRA `(.L_x_30719) ;  /* 0x0000000c006c7947 */ /* 0x000fea0003800000 */
.L_x_30717:
[----:B---3--:R-:W2:Y:S02]  /*4a70*/  LDG.E.U8 R2, desc[UR36][R4.64] ;  /* 0x0000002404027981 */ /* 0x008ea4000c1e1100 */
[----:B--2---:R-:W1:Y:S01]  /*4a80*/  I2F.F64.U16 R2, R2 ;  /* 0x0000000200027312 */ /* 0x004e620000101800 */
[----:B------:R-:W-:Y:S05]  /*4a90*/  BRA `(.L_x_30719) ;  /* 0x0000000c00607947 */ /* 0x000fea0003800000 */
.L_x_30716:
[----:B------:R-:W-:-:S09]  /*4aa0*/  UISETP.NE.AND UP0, UPT, UR4, 0x2, UPT ;  /* 0x000000020400788c */ /* 0x000fd2000bf05270 */
[----:B------:R-:W-:Y:S05]  /*4ab0*/  BRA.U !UP0, `(.L_x_30720) ;  /* 0x0000000108287547 */ /* 0x000fea000b800000 */
[----:B------:R-:W-:-:S09]  /*4ac0*/  UISETP.NE.AND UP0, UPT, UR4, 0x3, UPT ;  /* 0x000000030400788c */ /* 0x000fd2000bf05270 */
[----:B------:R-:W-:Y:S05]  /*4ad0*/  BRA.U !UP0, `(.L_x_30721) ;  /* 0x0000000108147547 */ /* 0x000fea000b800000 */
[----:B------:R-:W-:-:S09]  /*4ae0*/  UISETP.NE.AND UP0, UPT, UR4, 0x4, UPT ;  /* 0x000000040400788c */ /* 0x000fd2000bf05270 */
[----:B------:R-:W-:Y:S05]  /*4af0*/  BRA.U UP0, `(.L_x_30718) ;  /* 0x0000000900ec7547 */ /* 0x000fea000b800000 */
[----:B---3--:R-:W2:Y:S02]  /*4b00*/  LDG.E.64 R2, desc[UR36][R4.64] ;  /* 0x0000002404027981 */ /* 0x008ea4000c1e1b00 */
[----:B--2---:R-:W4:Y:S01]  /*4b10*/  I2F.F64.S64 R2, R2 ;  /* 0x0000000200027312 */ /* 0x004f220000301c00 */
[----:B------:R-:W-:Y:S05]  /*4b20*/  BRA `(.L_x_30719) ;  /* 0x0000000c003c7947 */ /* 0x000fea0003800000 */
.L_x_30721:
[----:B---3--:R-:W2:Y:S02]  /*4b30*/  LDG.E R2, desc[UR36][R4.64] ;  /* 0x0000002404027981 */ /* 0x008ea4000c1e1900 */
[----:B--2---:R-:W3:Y:S01]  /*4b40*/  I2F.F64 R2, R2 ;  /* 0x0000000200027312 */ /* 0x004ee20000201c00 */
[----:B------:R-:W-:Y:S05]  /*4b50*/  BRA `(.L_x_30719) ;  /* 0x0000000c00307947 */ /* 0x000fea0003800000 */
.L_x_30720:
[----:B---3--:R-:W2:Y:S02]  /*4b60*/  LDG.E.U16 R2, desc[UR36][R4.64] ;  /* 0x0000002404027981 */ /* 0x008ea4000c1e1500 */
[----:B--2---:R-:W2:Y:S01]  /*4b70*/  I2F.F64.S16 R2, R2 ;  /* 0x0000000200027312 */ /* 0x004ea20000101c00 */
[----:B------:R-:W-:Y:S05]  /*4b80*/  BRA `(.L_x_30719) ;  /* 0x0000000c00247947 */ /* 0x000fea0003800000 */
.L_x_30715:
[----:B------:R-:W-:-:S09]  /*4b90*/  UISETP.GT.AND UP0, UPT, UR4, 0x6, UPT ;  /* 0x000000060400788c */ /* 0x000fd2000bf04270 */
[----:B------:R-:W-:Y:S05]  /*4ba0*/  BRA.U UP0, `(.L_x_30722) ;  /* 0x0000000100347547 */ /* 0x000fea000b800000 */
[----:B------:R-:W-:-:S09]  /*4bb0*/  UISETP.NE.AND UP0, UPT, UR4, 0x5, UPT ;  /* 0x000000050400788c */ /* 0x000fd2000bf05270 */
[----:B------:R-:W-:Y:S05]  /*4bc0*/  BRA.U !UP0, `(.L_x_30723) ;  /* 0x0000000108187547 */ /* 0x000fea000b800000 */
[----:B------:R-:W-:-:S09]  /*4bd0*/  UISETP.NE.AND UP0, UPT, UR4, 0x6, UPT ;  /* 0x000000060400788c */ /* 0x000fd2000bf05270 */
[----:B------:R-:W-:Y:S05]  /*4be0*/  BRA.U UP0, `(.L_x_30718) ;  /* 0x0000000900b07547 */ /* 0x000fea000b800000 */
[----:B---3--:R-:W2:Y:S02]  /*4bf0*/  LDG.E R2, desc[UR36][R4.64] ;  /* 0x0000002404027981 */ /* 0x008ea4000c1e1900 */
[----:B--2---:R-:W-:-:S06]  /*4c00*/  FMUL.FTZ R2, R2, 1 ;  /* 0x3f80000002027820 */ /* 0x004fcc0000410000 */
[----:B------:R-:W0:Y:S01]  /*4c10*/  F2F.F64.F32 R2, R2 ;  /* 0x0000000200027310 */ /* 0x000e220000201800 */
[----:B------:R-:W-:Y:S05]  /*4c20*/  BRA `(.L_x_30719) ;  /* 0x0000000800fc7947 */ /* 0x000fea0003800000 */
.L_x_30723:
[----:B------:R-:W2:Y:S02]  /*4c30*/  LDG.E.U16 R0, desc[UR36][R4.64] ;  /* 0x0000002404007981 */ /* 0x000ea4000c1e1500 */
[----:B--2---:R-:W-:-:S05]  /*4c40*/  HADD2.F32 R0, -RZ, R0.H0_H0 ;  /* 0x20000000ff007230 */ /* 0x004fca0000004100 */
[----:B------:R-:W-:-:S04]  /*4c50*/  FMUL.FTZ R0, R0, 1 ;  /* 0x3f80000000007820 */ /* 0x000fc80000410000 */
[----:B---3--:R0:W1:Y:S01]  /*4c60*/  F2F.F64.F32 R2, R0 ;  /* 0x0000000000027310 */ /* 0x0080620000201800 */
[----:B------:R-:W-:Y:S05]  /*4c70*/  BRA `(.L_x_30719) ;  /* 0x0000000800e87947 */ /* 0x000fea0003800000 */
.L_x_30722:
        /* <DEDUP_REMOVED lines=10> */
.L_x_30725:
[----:B------:R-:W2:Y:S02]  /*4d20*/  LDG.E.U16 R4, desc[UR36][R4.64] ;  /* 0x0000002404047981 */ /* 0x000ea4000c1e1500 */
[----:B--2---:R-:W-:-:S05]  /*4d30*/  HADD2.F32 R0, -RZ, R4.H0_H0 ;  /* 0x20000004ff007230 */ /* 0x004fca0000004100 */
[----:B------:R-:W-:-:S04]  /*4d40*/  FMUL.FTZ R0, R0, 1 ;  /* 0x3f80000000007820 */ /* 0x000fc80000410000 */
[----:B---3--:R0:W1:Y:S01]  /*4d50*/  F2F.F64.F32 R2, R0 ;  /* 0x0000000000027310 */ /* 0x0080620000201800 */
[----:B------:R-:W-:Y:S05]  /*4d60*/  BRA `(.L_x_30719) ;  /* 0x0000000800ac7947 */ /* 0x000fea0003800000 */
.L_x_30724:
[----:B---3--:R0:W5:Y:S01]  /*4d70*/  LDG.E.64 R2, desc[UR36][R4.64] ;  /* 0x0000002404027981 */ /* 0x008162000c1e1b00 */
[----:B------:R-:W-:Y:S05]  /*4d80*/  BRA `(.L_x_30719) ;  /* 0x0000000800a47947 */ /* 0x000fea0003800000 */
.L_x_30714:
        /* <DEDUP_REMOVED lines=9> */
[----:B---3--:R-:W-:Y:S01]  /*4e20*/  IMAD.MOV.U32 R2, RZ, RZ, RZ ;  /* 0x000000ffff027224 */ /* 0x008fe200078e00ff */
[----:B--2---:R-:W-:-:S04]  /*4e30*/  ISETP.NE.AND P0, PT, R4, RZ, PT ;  /* 0x000000ff0400720c */ /* 0x004fc80003f05270 */
[----:B------:R-:W-:Y:S01]  /*4e40*/  FSEL R3, RZ, 1.875, !P0 ;  /* 0x3ff00000ff037808 */ /* 0x000fe20004000000 */
[----:B------:R-:W-:Y:S08]  /*4e50*/  BRA `(.L_x_30719) ;  /* 0x0000000800707947 */ /* 0x000ff00003800000 */
.L_x_30728:
[----:B---3--:R0:W5:Y:S01]  /*4e60*/  LDG.E.64 R2, desc[UR36][R4.64] ;  /* 0x0000002404027981 */ /* 0x008162000c1e1b00 */
[----:B------:R-:W-:Y:S05]  /*4e70*/  BRA `(.L_x_30719) ;  /* 0x0000000800687947 */ /* 0x000fea0003800000 */
.L_x_30727:
        /* <DEDUP_REMOVED lines=9> */
[C---:B---3--:R-:W-:Y:S02]  /*4f10*/  LOP3.LUT R2, R0.reuse, 0x7f000000, RZ, 0xc0, !PT ;  /* 0x7f00000000027812 */ /* 0x048fe400078ec0ff */
        /* <DEDUP_REMOVED lines=17> */
.L_x_30730:
[----:B---3--:R-:W2:Y:S02]  /*5030*/  LDG.E.U8 R3, desc[UR36][R4.64] ;  /* 0x0000002404037981 */ /* 0x008ea4000c1e1100 */
        /* <DEDUP_REMOVED lines=13> */
.L_x_30729:
[----:B------:R-:W2:Y:S02]  /*5110*/  LDG.E.U16 R0, desc[UR36][R4.64] ;  /* 0x0000002404007981 */ /* 0x000ea4000c1e1500 */
[----:B--2---:R-:W-:-:S05]  /*5120*/  SHF.L.U32 R0, R0, 0x10, RZ ;  /* 0x0000001000007819 */ /* 0x004fca00000006ff */
[----:B------:R-:W-:-:S04]  /*5130*/  FMUL.FTZ R0, R0, 1 ;  /* 0x3f80000000007820 */ /* 0x000fc80000410000 */
[----:B---3--:R0:W1:Y:S01]  /*5140*/  F2F.F64.F32 R2, R0 ;  /* 0x0000000000027310 */ /* 0x0080620000201800 */
[----:B------:R-:W-:Y:S05]  /*5150*/  BRA `(.L_x_30719) ;  /* 0x0000000400b07947 */ /* 0x000fea0003800000 */
.L_x_30726:
        /* <DEDUP_REMOVED lines=8> */
[----:B---3--:R-:W2:Y:S02]  /*51e0*/  LDG.E.U16 R2, desc[UR36][R4.64] ;  /* 0x0000002404027981 */ /* 0x008ea4000c1e1500 */
[----:B--2---:R-:W0:Y:S01]  /*51f0*/  I2F.F64.U16 R2, R2 ;  /* 0x0000000200027312 */ /* 0x004e220000101800 */
[----:B------:R-:W-:Y:S05]  /*5200*/  BRA `(.L_x_30719) ;  /* 0x0000000400847947 */ /* 0x000fea0003800000 */
.L_x_30733:
[----:B------:R-:W2:Y:S01]  /*5210*/  LDG.E.U8 R4, desc[UR36][R4.64] ;  /* 0x0000002404047981 */ /* 0x000ea2000c1e1100 */
[----:B---3--:R-:W-:Y:S02]  /*5220*/  CS2R R2, SRZ ;  /* 0x0000000000027805 */ /* 0x008fe4000001ff00 */
        /* <DEDUP_REMOVED lines=19> */
.L_x_30735:
[----:B------:R-:W-:Y:S05]  /*5360*/  BSYNC.RECONVERGENT B0 ;  /* 0x0000000000007941 */ /* 0x000fea0003800200 */
.L_x_30734:
[----:B------:R-:W-:Y:S01]  /*5370*/  IMAD.SHL.U32 R0, R0, 0x100000, RZ ;  /* 0x0010000000007824 */ /* 0x000fe200078e00ff */
[----:B------:R-:W-:-:S04]  /*5380*/  LEA R2, R2, 0x3b800000, 0x17 ;  /* 0x3b80000002027811 */ /* 0x000fc800078eb8ff */
[----:B------:R-:W-:-:S05]  /*5390*/  LOP3.LUT R0, R2, R0, R7, 0xfe, !PT ;  /* 0x0000000002007212 */ /* 0x000fca00078efe07 */
[----:B------:R-:W-:-:S04]  /*53a0*/  FMUL.FTZ R0, R0, 1 ;  /* 0x3f80000000007820 */ /* 0x000fc80000410000 */
[----:B------:R0:W1:Y:S01]  /*53b0*/  F2F.F64.F32 R2, R0 ;  /* 0x0000000000027310 */ /* 0x0000620000201800 */
[----:B------:R-:W-:Y:S05]  /*53c0*/  BRA `(.L_x_30719) ;  /* 0x0000000400147947 */ /* 0x000fea0003800000 */
.L_x_30732:
[----:B------:R-:W2:Y:S01]  /*53d0*/  LDG.E.U8 R4, desc[UR36][R4.64] ;  /* 0x0000002404047981 */ /* 0x000ea2000c1e1100 */
[----:B---3--:R-:W-:Y:S02]  /*53e0*/  CS2R R2, SRZ ;  /* 0x0000000000027805 */ /* 0x008fe4000001ff00 */
        /* <DEDUP_REMOVED lines=19> */
.L_x_30737:
[----:B------:R-:W-:Y:S05]  /*5520*/  BSYNC.RECONVERGENT B0 ;  /* 0x0000000000007941 */ /* 0x000fea0003800200 */
.L_x_30736:
[----:B------:R-:W-:Y:S01]  /*5530*/  IMAD.SHL.U32 R0, R0, 0x200000, RZ ;  /* 0x0020000000007824 */ /* 0x000fe200078e00ff */
[----:B------:R-:W-:-:S04]  /*5540*/  LEA R2, R2, 0x37800000, 0x17 ;  /* 0x3780000002027811 */ /* 0x000fc800078eb8ff */
[----:B------:R-:W-:-:S05]  /*5550*/  LOP3.LUT R0, R2, R0, R7, 0xfe, !PT ;  /* 0x0000000002007212 */ /* 0x000fca00078efe07 */
[----:B------:R-:W-:-:S04]  /*5560*/  FMUL.FTZ R0, R0, 1 ;  /* 0x3f80000000007820 */ /* 0x000fc80000410000 */
[----:B------:R0:W1:Y:S01]  /*5570*/  F2F.F64.F32 R2, R0 ;  /* 0x0000000000027310 */ /* 0x0000620000201800 */
[----:B------:R-:W-:Y:S05]  /*5580*/  BRA `(.L_x_30719) ;  /* 0x0000000000a47947 */ /* 0x000fea0003800000 */
.L_x_30731:
[----:B------:R-:W-:-:S09]  /*5590*/  UISETP.NE.AND UP0, UPT, UR4, 0x1c, UPT ;  /* 0x0000001c0400788c */ /* 0x000fd2000bf05270 */
[----:B------:R-:W-:Y:S05]  /*55a0*/  BRA.U !UP0, `(.L_x_30738) ;  /* 0x0000000108947547 */ /* 0x000fea000b800000 */
[----:B------:R-:W-:-:S09]  /*55b0*/  UISETP.NE.AND UP0, UPT, UR4, 0x1d, UPT ;  /* 0x0000001d0400788c */ /* 0x000fd2000bf05270 */
[----:B------:R-:W-:Y:S05]  /*55c0*/  BRA.U !UP0, `(.L_x_30739) ;  /* 0x0000000108807547 */ /* 0x000fea000b800000 */
[----:B------:R-:W-:-:S09]  /*55d0*/  UISETP.NE.AND UP0, UPT, UR4, 0x2c, UPT ;  /* 0x0000002c0400788c */ /* 0x000fd2000bf05270 */
[----:B------:R-:W-:Y:S05]  /*55e0*/  BRA.U UP0, `(.L_x_30718) ;  /* 0x0000000100307547 */ /* 0x000fea000b800000 */
[----:B------:R-:W2:Y:S01]  /*55f0*/  LDG.E.U8 R0, desc[UR36][R4.64] ;  /* 0x0000002404007981 */ /* 0x000ea2000c1e1100 */
[----:B---3--:R-:W-:Y:S02]  /*5600*/  HFMA2 R3, -RZ, RZ, 0.5, 0 ;  /* 0x38000000ff037431 */ /* 0x008fe400000001ff */
        /* <DEDUP_REMOVED lines=10> */
.L_x_30718:
[----:B---3--:R-:W-:Y:S01]  /*56b0*/  MOV R2, 0x0 ;  /* 0x0000000000027802 */ /* 0x008fe20000000f00 */
        /* <DEDUP_REMOVED lines=15> */
.L_x_30740:
[----:B------:R-:W-:Y:S01]  /*57b0*/  CS2R R2, SRZ ;  /* 0x0000000000027805 */ /* 0x000fe2000001ff00 */
[----:B------:R-:W-:Y:S06]  /*57c0*/  BRA `(.L_x_30719) ;  /* 0x0000000000147947 */ /* 0x000fec0003800000 */
.L_x_30739:
[----:B---3--:R-:W2:Y:S02]  /*57d0*/  LDG.E.64 R2, desc[UR36][R4.64] ;  /* 0x0000002404027981 */ /* 0x008ea4000c1e1b00 */
[----:B--2---:R-:W0:Y:S01]  /*57e0*/  I2F.F64.U64 R2, R2 ;  /* 0x0000000200027312 */ /* 0x004e220000301800 */
[----:B------:R-:W-:Y:S05]  /*57f0*/  BRA `(.L_x_30719) ;  /* 0x0000000000087947 */ /* 0x000fea0003800000 */
.L_x_30738:
[----:B---3--:R-:W2:Y:S02]  /*5800*/  LDG.E R2, desc[UR36][R4.64] ;  /* 0x0000002404027981 */ /* 0x008ea4000c1e1900 */
[----:B--2---:R-:W0:Y:S02]  /*5810*/  I2F.F64.U32 R2, R2 ;  /* 0x0000000200027312 */ /* 0x004e240000201800 */
.L_x_30719:
[----:B------:R-:W-:Y:S05]  /*5820*/  BSYNC.RECONVERGENT B6 ;  /* 0x0000000000067941 */ /* 0x000fea0003800200 */
.L_x_30713:
[----:B------:R-:W1:Y:S01]  /*5830*/  LDC.64 R6, c[0x0][0x598] ;  /* 0x00016600ff067b82 */ /* 0x000e620000000a00 */
[----:B------:R-:W-:Y:S01]  /*5840*/  BSSY.RECONVERGENT B0, `(.L_x_30741) ;  /* 0x0000021000007945 */ /* 0x000fe20003800200 */
[----:B-1----:R-:W-:-:S06]  /*5850*/  DSETP.NAN.AND P0, PT, R6, R6, PT ;  /* 0x000000060600722a */ /* 0x002fcc0003f08000 */
[----:B0-2345:R-:W-:-:S14]  /*5860*/  DSETP.NAN.OR P0, PT, R2, R2, P0 ;  /* 0x000000020200722a */ /* 0x03dfdc0000708400 */
[----:B------:R-:W-:Y:S05]  /*5870*/  @P0 BRA `(.L_x_30742) ;  /* 0x0000000000700947 */ /* 0x000fea0003800000 */
[----:B------:R-:W0:Y:S01]  /*5880*/  LDCU.64 UR4, c[0x0][0x598] ;  /* 0x0000b300ff0477ac */ /* 0x000e220008000a00 */
[----:B------:R-:W1:Y:S01]  /*5890*/  LDCU.64 UR6, c[0x0][0x598] ;  /* 0x0000b300ff0677ac */ /* 0x000e620008000a00 */
[----:B0-----:R-:W-:Y:S02]  /*58a0*/  LOP3.LUT R0, R2, UR4, RZ, 0xfc, !PT ;  /* 0x0000000402007c12 */ /* 0x001fe4000f8efcff */
[----:B------:R-:W-:Y:S02]  /*58b0*/  LOP3.LUT R4, R3, UR5, RZ, 0xfc, !PT ;  /* 0x0000000503047c12 */ /* 0x000fe4000f8efcff */
[----:B------:R-:W-:Y:S01]  /*58c0*/  ISETP.NE.U32.AND P0, PT, R0, RZ, PT ;  /* 0x000000ff0000720c */ /* 0x000fe20003f05070 */
[----:B-1----:R-:W-:-:S03]  /*58d0*/  IMAD.U32 R5, RZ, RZ, UR7 ;  /* 0x00000007ff057e24 */ /* 0x002fc6000f8e00ff */
[----:B------:R-:W-:Y:S01]  /*58e0*/  LOP3.LUT P0, RZ, R4, 0x7fffffff, RZ, 0xc0, P0 ;  /* 0x7fffffff04ff7812 */ /* 0x000fe2000000c0ff */
[----:B------:R-:W-:-:S12]  /*58f0*/  IMAD.U32 R4, RZ, RZ, UR6 ;  /* 0x00000006ff047e24 */ /* 0x000fd8000f8e00ff */
[----:B------:R-:W-:Y:S05]  /*5900*/  @!P0 BRA `(.L_x_30743) ;  /* 0x0000000000508947 */ /* 0x000fea0003800000 */
[----:B------:R-:W-:Y:S01]  /*5910*/  DSETP.NEU.AND P0, PT, R2, RZ, PT ;  /* 0x000000ff0200722a */ /* 0x000fe20003f0d000 */
[----:B------:R-:W-:Y:S01]  /*5920*/  MOV R4, UR38 ;  /* 0x0000002600047c02 */ /* 0x000fe20008000f00 */
[----:B------:R-:W-:-:S12]  /*5930*/  IMAD.U32 R5, RZ, RZ, UR39 ;  /* 0x00000027ff057e24 */ /* 0x000fd8000f8e00ff */
        /* <DEDUP_REMOVED lines=16> */
.L_x_30742:
[----:B------:R-:W-:-:S11]  /*5a40*/  DADD R4, R2, R6 ;  /* 0x0000000002047229 */ /* 0x000fd60000000006 */
.L_x_30743:
[----:B------:R-:W-:Y:S05]  /*5a50*/  BSYNC.RECONVERGENT B0 ;  /* 0x0000000000007941 */ /* 0x000fea0003800200 */
.L_x_30741:
        /* <DEDUP_REMOVED lines=17> */
.L_x_30747:
[----:B------:R-:W0:Y:S02]  /*5b70*/  F2I.S64.F64.TRUNC R4, R4 ;  /* 0x0000000400047311 */ /* 0x000e24000030d900 */
[----:B0-----:R-:W-:-:S05]  /*5b80*/  MOV R7, R4 ;  /* 0x0000000400077202 */ /* 0x001fca0000000f00 */
[----:B------:R0:W-:Y:S01]  /*5b90*/  STG.E.U8 desc[UR36][R2.64], R7 ;  /* 0x0000000702007986 */ /* 0x0001e2000c101124 */
[----:B------:R-:W-:Y:S05]  /*5ba0*/  BRA `(.L_x_30749) ;  /* 0x0000000c00e07947 */ /* 0x000fea0003800000 */
.L_x_30746:
        /* <DEDUP_REMOVED lines=9> */
.L_x_30751:
[----:B------:R-:W0:Y:S02]  /*5c40*/  F2I.F64.TRUNC R5, R4 ;  /* 0x0000000400057311 */ /* 0x000e24000030d100 */
[----:B0-----:R3:W-:Y:S01]  /*5c50*/  STG.E desc[UR36][R2.64], R5 ;  /* 0x0000000502007986 */ /* 0x0017e2000c101924 */
[----:B------:R-:W-:Y:S05]  /*5c60*/  BRA `(.L_x_30749) ;  /* 0x0000000c00b07947 */ /* 0x000fea0003800000 */
.L_x_30750:
[----:B------:R-:W0:Y:S02]  /*5c70*/  F2I.F64.TRUNC R5, R4 ;  /* 0x0000000400057311 */ /* 0x000e24000030d100 */
[----:B0-----:R2:W-:Y:S01]  /*5c80*/  STG.E.U16 desc[UR36][R2.64], R5 ;  /* 0x0000000502007986 */ /* 0x0015e2000c101524 */
[----:B------:R-:W-:Y:S05]  /*5c90*/  BRA `(.L_x_30749) ;  /* 0x0000000c00a47947 */ /* 0x000fea0003800000 */
.L_x_30745:
        /* <DEDUP_REMOVED lines=13> */
.L_x_30753:
        /* <DEDUP_REMOVED lines=8> */
.L_x_30752:
        /* <DEDUP_REMOVED lines=14> */
.L_x_30755:
        /* <DEDUP_REMOVED lines=9> */
.L_x_30754:
[----:B------:R0:W-:Y:S01]  /*5f60*/  STG.E.64 desc[UR36][R2.64], R4 ;  /* 0x0000000402007986 */ /* 0x0001e2000c101b24 */
[----:B------:R-:W-:Y:S05]  /*5f70*/  BRA `(.L_x_30749) ;  /* 0x0000000800ec7947 */ /* 0x000fea0003800000 */
.L_x_30744:
        /* <DEDUP_REMOVED lines=13> */
.L_x_30759:
        /* <DEDUP_REMOVED lines=22> */
.L_x_30762:
[----:B------:R-:W-:-:S04]  /*61b0*/  SHF.R.U32.HI R5, RZ, 0x18, R7 ;  /* 0x00000018ff057819 */ /* 0x000fc80000011607 */
[----:B------:R-:W-:-:S07]  /*61c0*/  LOP3.LUT R0, R0, 0x80, R5, 0xf8, !PT ;  /* 0x0000008000007812 */ /* 0x000fce00078ef805 */
.L_x_30761:
[----:B------:R-:W-:Y:S05]  /*61d0*/  BSYNC.RECONVERGENT B0 ;  /* 0x0000000000007941 */ /* 0x000fea0003800200 */
.L_x_30760:
[----:B------:R0:W-:Y:S01]  /*61e0*/  STG.E.U8 desc[UR36][R2.64], R0 ;  /* 0x0000000002007986 */ /* 0x0001e2000c101124 */
[----:B------:R-:W-:Y:S05]  /*61f0*/  BRA `(.L_x_30749) ;  /* 0x00000008004c7947 */ /* 0x000fea0003800000 */
.L_x_30758:
        /* <DEDUP_REMOVED lines=22> */
.L_x_30765:
[----:B------:R-:W-:-:S04]  /*6360*/  SHF.R.U32.HI R5, RZ, 0x18, R7 ;  /* 0x00000018ff057819 */ /* 0x000fc80000011607 */
[----:B------:R-:W-:-:S07]  /*6370*/  LOP3.LUT R0, R0, 0x80, R5, 0xf8, !PT ;  /* 0x0000008000007812 */ /* 0x000fce00078ef805 */
.L_x_30764:
[----:B------:R-:W-:Y:S05]  /*6380*/  BSYNC.RECONVERGENT B0 ;  /* 0x0000000000007941 */ /* 0x000fea0003800200 */
.L_x_30763:
[----:B------:R0:W-:Y:S01]  /*6390*/  STG.E.U8 desc[UR36][R2.64], R0 ;  /* 0x0000000002007986 */ /* 0x0001e2000c101124 */
[----:B------:R-:W-:Y:S05]  /*63a0*/  BRA `(.L_x_30749) ;  /* 0x0000000400e07947 */ /* 0x000fea0003800000 */
.L_x_30757:
        /* <DEDUP_REMOVED lines=26> */
.L_x_30767:
[----:B------:R-:W0:Y:S02]  /*6550*/  F2I.U64.F64.TRUNC R4, R4 ;  /* 0x0000000400047311 */ /* 0x000e24000030d800 */
[----:B0-----:R0:W-:Y:S01]  /*6560*/  STG.E.64 desc[UR36][R2.64], R4 ;  /* 0x0000000402007986 */ /* 0x0011e2000c101b24 */
[----:B------:R-:W-:Y:S05]  /*6570*/  BRA `(.L_x_30749) ;  /* 0x00000004006c7947 */ /* 0x000fea0003800000 */
.L_x_30766:
[----:B------:R-:W0:Y:S02]  /*6580*/  F2I.U32.F64.TRUNC R5, R4 ;  /* 0x0000000400057311 */ /* 0x000e24000030d000 */
[----:B0-----:R0:W-:Y:S01]  /*6590*/  STG.E desc[UR36][R2.64], R5 ;  /* 0x0000000502007986 */ /* 0x0011e2000c101924 */
[----:B------:R-:W-:Y:S05]  /*65a0*/  BRA `(.L_x_30749) ;  /* 0x0000000400607947 */ /* 0x000fea0003800000 */
.L_x_30756:
        /* <DEDUP_REMOVED lines=10> */
.L_x_30769:
[----:B------:R-:W-:-:S05]  /*6650*/  CS2R R6, SRZ ;  /* 0x0000000000067805 */ /* 0x000fca000001ff00 */
[----:B------:R0:W-:Y:S01]  /*6660*/  STG.E.128 desc[UR36][R2.64], R4 ;  /* 0x0000000402007986 */ /* 0x0001e2000c101d24 */
[----:B------:R-:W-:Y:S05]  /*6670*/  BRA `(.L_x_30749) ;  /* 0x00000004002c7947 */ /* 0x000fea0003800000 */
.L_x_30768:
[----:B------:R-:W-:-:S09]  /*6680*/  UISETP.NE.AND UP0, UPT, UR4, 0xf, UPT ;  /* 0x0000000f0400788c */ /* 0x000fd2000bf05270 */
[----:B------:R-:W-:Y:S05]  /*6690*/  BRA.U !UP0, `(.L_x_30770) ;  /* 0x0000000508087547 */ /* 0x000fea000b800000 */
[----:B------:R-:W-:-:S09]  /*66a0*/  UISETP.NE.AND UP0, UPT, UR4, 0x17, UPT ;  /* 0x000000170400788c */ /* 0x000fd2000bf05270 */
[----:B------:R-:W-:Y:S05]  /*66b0*/  BRA.U !UP0, `(.L_x_30771) ;  /* 0x0000000108a07547 */ /* 0x000fea000b800000 */
[----:B------:R-:W-:-:S09]  /*66c0*/  UISETP.NE.AND UP0, UPT, UR4, 0x18, UPT ;  /* 0x000000180400788c */ /* 0x000fd2000bf05270 */
[----:B------:R-:W-:Y:S05]  /*66d0*/  BRA.U !UP0, `(.L_x_30772) ;  /* 0x0000000108447547 */ /* 0x000fea000b800000 */
.L_x_30748:
        /* <DEDUP_REMOVED lines=16> */
.L_x_30773:
[----:B------:R-:W-:Y:S05]  /*67e0*/  BRA `(.L_x_30749) ;  /* 0x0000000000d07947 */ /* 0x000fea0003800000 */
.L_x_30772:
        /* <DEDUP_REMOVED lines=17> */
.L_x_30775:
[----:B------:R-:W-:Y:S05]  /*6900*/  BSYNC.RECONVERGENT B0 ;  /* 0x0000000000007941 */ /* 0x000fea0003800200 */
.L_x_30774:
[----:B------:R-:W-:-:S05]  /*6910*/  LOP3.LUT R7, R0, 0x80, R7, 0xf8, !PT ;  /* 0x0000008000077812 */ /* 0x000fca00078ef807 */
[----:B------:R0:W-:Y:S01]  /*6920*/  STG.E.U8 desc[UR36][R2.64], R7 ;  /* 0x0000000702007986 */ /* 0x0001e2000c101124 */
[----:B------:R-:W-:Y:S05]  /*6930*/  BRA `(.L_x_30749) ;  /* 0x00000000007c7947 */ /* 0x000fea0003800000 */
.L_x_30771:
        /* <DEDUP_REMOVED lines=16> */
.L_x_30777:
[----:B------:R-:W-:Y:S01]  /*6a40*/  IMAD.MOV.U32 R0, RZ, RZ, 0x7f ;  /* 0x0000007fff007424 */ /* 0x000fe200078e00ff */
[----:B------:R-:W-:-:S04]  /*6a50*/  ISETP.GT.U32.AND P0, PT, R6, 0x7f800000, PT ;  /* 0x7f8000000600780c */ /* 0x000fc80003f04070 */
[----:B------:R-:W-:-:S09]  /*6a60*/  SEL R0, R0, 0x7c, P0 ;  /* 0x0000007c00007807 */ /* 0x000fd20000000000 */
.L_x_30778:
[----:B------:R-:W-:Y:S05]  /*6a70*/  BSYNC.RECONVERGENT B0 ;  /* 0x0000000000007941 */ /* 0x000fea0003800200 */
.L_x_30776:
[----:B------:R-:W-:-:S04]  /*6a80*/  SHF.R.U32.HI R5, RZ, 0x18, R7 ;  /* 0x00000018ff057819 */ /* 0x000fc80000011607 */
[----:B------:R-:W-:-:S05]  /*6a90*/  LOP3.LUT R5, R0, 0x80, R5, 0xf8, !PT ;  /* 0x0000008000057812 */ /* 0x000fca00078ef805 */
[----:B------:R0:W-:Y:S01]  /*6aa0*/  STG.E.U8 desc[UR36][R2.64], R5 ;  /* 0x0000000502007986 */ /* 0x0001e2000c101124 */
[----:B------:R-:W-:Y:S05]  /*6ab0*/  BRA `(.L_x_30749) ;  /* 0x00000000001c7947 */ /* 0x000fea0003800000 */
.L_x_30770:
[----:B------:R-:W-:Y:S01]  /*6ac0*/  UMOV UR4, 0xf0000000 ;  /* 0xf000000000047882 */ /* 0x000fe20000000000 */
[----:B------:R-:W-:Y:S01]  /*6ad0*/  UMOV UR5, 0x380fffff ;  /* 0x380fffff00057882 */ /* 0x000fe20000000000 */
[----:B------:R-:W0:Y:S01]  /*6ae0*/  F2F.F32.F64 R0, R4 ;  /* 0x0000000400007310 */ /* 0x000e220000301000 */
[----:B------:R-:W-:-:S14]  /*6af0*/  DSETP.GEU.AND P0, PT, |R4|, UR4, PT ;  /* 0x0000000404007e2a */ /* 0x000fdc000bf0e200 */
[----:B0-----:R-:W-:-:S05]  /*6b00*/  @!P0 FMUL R0, R0, 1.175494350822287508e-38 ;  /* 0x0080000000008820 */ /* 0x001fca0000400000 */
[----:B------:R-:W-:-:S05]  /*6b10*/  F2FP.BF16.F32.PACK_AB R0, RZ, R0 ;  /* 0x00000000ff00723e */ /* 0x000fca00000010ff */
[----:B------:R0:W-:Y:S02]  /*6b20*/  STG.E.U16 desc[UR36][R2.64], R0 ;  /* 0x0000000002007986 */ /* 0x0001e4000c101524 */
.L_x_30749:
[----:B------:R-:W-:-:S07]  /*6b30*/  IADD3 R17, PT, PT, R17, 0x80, RZ ;  /* 0x0000008011117810 */ /* 0x000fce0007ffe0ff */
.L_x_30711:
[----:B------:R-:W-:Y:S05]  /*6b40*/  BSYNC.RECONVERGENT B7 ;  /* 0x0000000000077941 */ /* 0x000fea0003800200 */
.L_x_30710:
        /* <DEDUP_REMOVED lines=307> */
.L_x_30781:
[----:B------:R-:W4:Y:S01]  /*7e80*/  LDCU.64 UR6, c[0x0][0x588] ;  /* 0x0000b100ff0677ac */ /* 0x000f220008000a00 */
[----:B------:R-:W-:Y:S01]  /*7e90*/  BSSY.RECONVERGENT B6, `(.L_x_30782) ;  /* 0x00000ec000067945 */ /* 0x000fe20003800200 */
        /* <DEDUP_REMOVED lines=14> */
[----:B--2---:R-:W4:Y:S01]  /*7f80*/  I2F.F64.S16 R2, R2 ;  /* 0x0000000200027312 */ /* 0x004f220000101c00 */
[----:B------:R-:W-:Y:S05]  /*7f90*/  BRA `(.L_x_30788) ;  /* 0x0000000c006c7947 */ /* 0x000fea0003800000 */
.L_x_30786:
[----:B------:R-:W2:Y:S02]  /*7fa0*/  LDG.E.U8 R2, desc[UR36][R4.64] ;  /* 0x0000002404027981 */ /* 0x000ea4000c1e1100 */
[----:B--2---:R-:W3:Y:S01]  /*7fb0*/  I2F.F64.U16 R2, R2 ;  /* 0x0000000200027312 */ /* 0x004ee20000101800 */
[----:B------:R-:W-:Y:S05]  /*7fc0*/  BRA `(.L_x_30788) ;  /* 0x0000000c00607947 */ /* 0x000fea0003800000 */
.L_x_30785:
        /* <DEDUP_REMOVED lines=9> */
.L_x_30790:
[----:B------:R-:W2:Y:S02]  /*8060*/  LDG.E R2, desc[UR36][R4.64] ;  /* 0x0000002404027981 */ /* 0x000ea4000c1e1900 */
[----:B--2---:R-:W2:Y:S01]  /*8070*/  I2F.F64 R2, R2 ;  /* 0x0000000200027312 */ /* 0x004ea20000201c00 */
[----:B------:R-:W-:Y:S05]  /*8080*/  BRA `(.L_x_30788) ;  /* 0x0000000c00307947 */ /* 0x000fea0003800000 */
.L_x_30789:
[----:B------:R-:W2:Y:S02]  /*8090*/  LDG.E.U16 R2, desc[UR36][R4.64] ;  /* 0x0000002404027981 */ /* 0x000ea4000c1e1500 */
[----:B--2---:R-:W0:Y:S01]  /*80a0*/  I2F.F64.S16 R2, R2 ;  /* 0x0000000200027312 */ /* 0x004e220000101c00 */
[----:B------:R-:W-:Y:S05]  /*80b0*/  BRA `(.L_x_30788) ;  /* 0x0000000c00247947 */ /* 0x000fea0003800000 */
.L_x_30784:
        /* <DEDUP_REMOVED lines=10> */
.L_x_30792:
[----:B------:R-:W2:Y:S02]  /*8160*/  LDG.E.U16 R0, desc[UR36][R4.64] ;  /* 0x0000002404007981 */ /* 0x000ea4000c1e1500 */
[----:B--2---:R-:W-:-:S05]  /*8170*/  HADD2.F32 R0, -RZ, R0.H0_H0 ;  /* 0x20000000ff007230 */ /* 0x004fca0000004100 */
[----:B------:R-:W-:-:S04]  /*8180*/  FMUL.FTZ R0, R0, 1 ;  /* 0x3f80000000007820 */ /* 0x000fc80000410000 */
[----:B------:R0:W1:Y:S01]  /*8190*/  F2F.F64.F32 R2, R0 ;  /* 0x0000000000027310 */ /* 0x0000620000201800 */
[----:B------:R-:W-:Y:S05]  /*81a0*/  BRA `(.L_x_30788) ;  /* 0x0000000800e87947 */ /* 0x000fea0003800000 */
.L_x_30791:
        /* <DEDUP_REMOVED lines=10> */
.L_x_30794:
[----:B------:R-:W2:Y:S02]  /*8250*/  LDG.E.U16 R4, desc[UR36][R4.64] ;  /* 0x0000002404047981 */ /* 0x000ea4000c1e1500 */
[----:B--2---:R-:W-:-:S05]  /*8260*/  HADD2.F32 R0, -RZ, R4.H0_H0 ;  /* 0x20000004ff007230 */ /* 0x004fca0000004100 */
[----:B------:R-:W-:-:S04]  /*8270*/  FMUL.FTZ R0, R0, 1 ;  /* 0x3f80000000007820 */ /* 0x000fc80000410000 */
[----:B------:R0:W1:Y:S01]  /*8280*/  F2F.F64.F32 R2, R0 ;  /* 0x0000000000027310 */ /* 0x0000620000201800 */
[----:B------:R-:W-:Y:S05]  /*8290*/  BRA `(.L_x_30788) ;  /* 0x0000000800ac7947 */ /* 0x000fea0003800000 */
.L_x_30793:
[----:B------:R0:W5:Y:S01]  /*82a0*/  LDG.E.64 R2, desc[UR36][R4.64] ;  /* 0x0000002404027981 */ /* 0x000162000c1e1b00 */
[----:B------:R-:W-:Y:S05]  /*82b0*/  BRA `(.L_x_30788) ;  /* 0x0000000800a47947 */ /* 0x000fea0003800000 */
.L_x_30783:
        /* <DEDUP_REMOVED lines=13> */
.L_x_30797:
[----:B------:R0:W5:Y:S01]  /*8390*/  LDG.E.64 R2, desc[UR36][R4.64] ;  /* 0x0000002404027981 */ /* 0x000162000c1e1b00 */
[----:B------:R-:W-:Y:S05]  /*83a0*/  BRA `(.L_x_30788) ;  /* 0x0000000800687947 */ /* 0x000fea0003800000 */
.L_x_30796:
        /* <DEDUP_REMOVED lines=27> */
.L_x_30799:
        /* <DEDUP_REMOVED lines=14> */
.L_x_30798:
[----:B------:R-:W2:Y:S02]  /*8640*/  LDG.E.U16 R0, desc[UR36][R4.64] ;  /* 0x0000002404007981 */ /* 0x000ea4000c1e1500 */
[----:B--2---:R-:W-:-:S04]  /*8650*/  IMAD.U32 R0, R0, 0x10000, RZ ;  /* 0x0001000000007824 */ /* 0x004fc800078e00ff */
[----:B------:R-:W-:-:S04]  /*8660*/  FMUL.FTZ R0, R0, 1 ;  /* 0x3f80000000007820 */ /* 0x000fc80000410000 */
[----:B------:R0:W1:Y:S01]  /*8670*/  F2F.F64.F32 R2, R0 ;  /* 0x0000000000027310 */ /* 0x0000620000201800 */
[----:B------:R-:W-:Y:S05]  /*8680*/  BRA `(.L_x_30788) ;  /* 0x0000000400b07947 */ /* 0x000fea0003800000 */
.L_x_30795:
        /* <DEDUP_REMOVED lines=11> */
.L_x_30802:
        /* <DEDUP_REMOVED lines=21> */
.L_x_30804:
[----:B------:R-:W-:Y:S05]  /*8890*/  BSYNC.RECONVERGENT B0 ;  /* 0x0000000000007941 */ /* 0x000fea0003800200 */
.L_x_30803:
[----:B------:R-:W-:Y:S02]  /*88a0*/  SHF.L.U32 R0, R0, 0x14, RZ ;  /* 0x0000001400007819 */ /* 0x000fe400000006ff */
[----:B------:R-:W-:-:S04]  /*88b0*/  LEA R2, R2, 0x3b800000, 0x17 ;  /* 0x3b80000002027811 */ /* 0x000fc800078eb8ff */
[----:B------:R-:W-:-:S05]  /*88c0*/  LOP3.LUT R0, R2, R0, R7, 0xfe, !PT ;  /* 0x0000000002007212 */ /* 0x000fca00078efe07 */
[----:B------:R-:W-:-:S04]  /*88d0*/  FMUL.FTZ R0, R0, 1 ;  /* 0x3f80000000007820 */ /* 0x000fc80000410000 */
[----:B------:R0:W1:Y:S01]  /*88e0*/  F2F.F64.F32 R2, R0 ;  /* 0x0000000000027310 */ /* 0x0000620000201800 */
[----:B------:R-:W-:Y:S05]  /*88f0*/  BRA `(.L_x_30788) ;  /* 0x0000000400147947 */ /* 0x000fea0003800000 */
.L_x_30801:
        /* <DEDUP_REMOVED lines=21> */
.L_x_30806:
[----:B------:R-:W-:Y:S05]  /*8a50*/  BSYNC.RECONVERGENT B0 ;  /* 0x0000000000007941 */ /* 0x000fea0003800200 */
.L_x_30805:
[----:B------:R-:W-:Y:S01]  /*8a60*/  IMAD.SHL.U32 R0, R0, 0x200000, RZ ;  /* 0x0020000000007824 */ /* 0x000fe200078e00ff */
[----:B------:R-:W-:-:S04]  /*8a70*/  LEA R2, R2, 0x37800000, 0x17 ;  /* 0x3780000002027811 */ /* 0x000fc800078eb8ff */
[----:B------:R-:W-:-:S05]  /*8a80*/  LOP3.LUT R0, R2, R0, R7, 0xfe, !PT ;  /* 0x0000000002007212 */ /* 0x000fca00078efe07 */
[----:B------:R-:W-:-:S04]  /*8a90*/  FMUL.FTZ R0, R0, 1 ;  /* 0x3f80000000007820 */ /* 0x000fc80000410000 */
[----:B------:R0:W1:Y:S01]  /*8aa0*/  F2F.F64.F32 R2, R0 ;  /* 0x0000000000027310 */ /* 0x0000620000201800 */
[----:B------:R-:W-:Y:S05]  /*8ab0*/  BRA `(.L_x_30788) ;  /* 0x0000000000a47947 */ /* 0x000fea0003800000 */
.L_x_30800:
        /* <DEDUP_REMOVED lines=18> */
.L_x_30787:
        /* <DEDUP_REMOVED lines=16> */
.L_x_30809:
[----:B------:R-:W-:Y:S01]  /*8ce0*/  CS2R R2, SRZ ;  /* 0x0000000000027805 */ /* 0x000fe2000001ff00 */
[----:B------:R-:W-:Y:S06]  /*8cf0*/  BRA `(.L_x_30788) ;  /* 0x0000000000147947 */ /* 0x000fec0003800000 */
.L_x_30808:
[----:B------:R-:W2:Y:S02]  /*8d00*/  LDG.E.64 R2, desc[UR36][R4.64] ;  /* 0x0000002404027981 */ /* 0x000ea4000c1e1b00 */
[----:B--2---:R-:W0:Y:S01]  /*8d10*/  I2F.F64.U64 R2, R2 ;  /* 0x0000000200027312 */ /* 0x004e220000301800 */
[----:B------:R-:W-:Y:S05]  /*8d20*/  BRA `(.L_x_30788) ;  /* 0x0000000000087947 */ /* 0x000fea0003800000 */
.L_x_30807:
[----:B------:R-:W2:Y:S02]  /*8d30*/  LDG.E R2, desc[UR36][R4.64] ;  /* 0x0000002404027981 */ /* 0x000ea4000c1e1900 */
[----:B--2---:R-:W0:Y:S02]  /*8d40*/  I2F.F64.U32 R2, R2 ;  /* 0x0000000200027312 */ /* 0x004e240000201800 */
.L_x_30788:
[----:B------:R-:W-:Y:S05]  /*8d50*/  BSYNC.RECONVERGENT B6 ;  /* 0x0000000000067941 */ /* 0x000fea0003800200 */
.L_x_30782:
        /* <DEDUP_REMOVED lines=11> */
[----:B------:R-:W-:Y:S02]  /*8e10*/  LOP3.LUT P0, RZ, R4, 0x7fffffff, RZ, 0xc0, P0 ;  /* 0x7fffffff04ff7812 */ /* 0x000fe4000000c0ff */
[----:B------:R-:W-:-:S11]  /*8e20*/  MOV R4, UR6 ;  /* 0x0000000600047c02 */ /* 0x000fd60008000f00 */
        /* <DEDUP_REMOVED lines=20> */
.L_x_30811:
[----:B------:R-:W-:-:S11]  /*8f70*/  DADD R4, R2, R6 ;  /* 0x0000000002047229 */ /* 0x000fd60000000006 */
.L_x_30812:
[----:B------:R-:W-:Y:S05]  /*8f80*/  BSYNC.RECONVERGENT B0 ;  /* 0x0000000000007941 */ /* 0x000fea0003800200 */
.L_x_30810:
        /* <DEDUP_REMOVED lines=17> */
.L_x_30816:
[----:B------:R-:W0:Y:S02]  /*90a0*/  F2I.S64.F64.TRUNC R4, R4 ;  /* 0x0000000400047311 */ /* 0x000e24000030d900 */
[----:B0-----:R-:W-:-:S05]  /*90b0*/  IMAD.MOV.U32 R7, RZ, RZ, R4 ;  /* 0x000000ffff077224 */ /* 0x001fca00078e0004 */
[----:B------:R0:W-:Y:S01]  /*90c0*/  STG.E.U8 desc[UR36][R2.64], R7 ;  /* 0x0000000702007986 */ /* 0x0001e2000c101124 */
[----:B------:R-:W-:Y:S05]  /*90d0*/  BRA `(.L_x_30818) ;  /* 0x0000000c00e07947 */ /* 0x000fea0003800000 */
.L_x_30815:
        /* <DEDUP_REMOVED lines=9> */
.L_x_30820:
[----:B------:R-:W0:Y:S02]  /*9170*/  F2I.F64.TRUNC R5, R4 ;  /* 0x0000000400057311 */ /* 0x000e24000030d100 */
[----:B0-----:R0:W-:Y:S01]  /*9180*/  STG.E desc[UR36][R2.64], R5 ;  /* 0x0000000502007986 */ /* 0x0011e2000c101924 */
[----:B------:R-:W-:Y:S05]  /*9190*/  BRA `(.L_x_30818) ;  /* 0x0000000c00b07947 */ /* 0x000fea0003800000 */
.L_x_30819:
[----:B------:R-:W0:Y:S02]  /*91a0*/  F2I.F64.TRUNC R5, R4 ;  /* 0x0000000400057311 */ /* 0x000e24000030d100 */
[----:B0-----:R0:W-:Y:S01]  /*91b0*/  STG.E.U16 desc[UR36][R2.64], R5 ;  /* 0x0000000502007986 */ /* 0x0011e2000c101524 */
[----:B------:R-:W-:Y:S05]  /*91c0*/  BRA `(.L_x_30818) ;  /* 0x0000000c00a47947 */ /* 0x000fea0003800000 */
.L_x_30814:
        /* <DEDUP_REMOVED lines=13> */
.L_x_30822:
        /* <DEDUP_REMOVED lines=8> */
.L_x_30821:
        /* <DEDUP_REMOVED lines=14> */
.L_x_30824:
        /* <DEDUP_REMOVED lines=9> */
.L_x_30823:
[----:B------:R0:W-:Y:S01]  /*9490*/  STG.E.64 desc[UR36][R2.64], R4 ;  /* 0x0000000402007986 */ /* 0x0001e2000c101b24 */
[----:B------:R-:W-:Y:S05]  /*94a0*/  BRA `(.L_x_30818) ;  /* 0x0000000800ec7947 */ /* 0x000fea0003800000 */
.L_x_30813:
        /* <DEDUP_REMOVED lines=13> */
.L_x_30828:
        /* <DEDUP_REMOVED lines=22> */
.L_x_30831:
[----:B------:R-:W-:-:S04]  /*96e0*/  SHF.R.U32.HI R5, RZ, 0x18, R7 ;  /* 0x00000018ff057819 */ /* 0x000fc80000011607 */
[----:B------:R-:W-:-:S07]  /*96f0*/  LOP3.LUT R0, R0, 0x80, R5, 0xf8, !PT ;  /* 0x0000008000007812 */ /* 0x000fce00078ef805 */
.L_x_30830:
[----:B------:R-:W-:Y:S05]  /*9700*/  BSYNC.RECONVERGENT B0 ;  /* 0x0000000000007941 */ /* 0x000fea0003800200 */
.L_x_30829:
[----:B------:R0:W-:Y:S01]  /*9710*/  STG.E.U8 desc[UR36][R2.64], R0 ;  /* 0x0000000002007986 */ /* 0x0001e2000c101124 */
[----:B------:R-:W-:Y:S05]  /*9720*/  BRA `(.L_x_30818) ;  /* 0x00000008004c7947 */ /* 0x000fea0003800000 */
.L_x_30827:
        /* <DEDUP_REMOVED lines=22> */
.L_x_30834:
[----:B------:R-:W-:-:S04]  /*9890*/  SHF.R.U32.HI R5, RZ, 0x18, R7 ;  /* 0x00000018ff057819 */ /* 0x000fc80000011607 */
[----:B------:R-:W-:-:S07]  /*98a0*/  LOP3.LUT R0, R0, 0x80, R5, 0xf8, !PT ;  /* 0x0000008000007812 */ /* 0x000fce00078ef805 */
.L_x_30833:
[----:B------:R-:W-:Y:S05]  /*98b0*/  BSYNC.RECONVERGENT B0 ;  /* 0x0000000000007941 */ /* 0x000fea0003800200 */
.L_x_30832:
[----:B------:R0:W-:Y:S01]  /*98c0*/  STG.E.U8 desc[UR36][R2.64], R0 ;  /* 0x0000000002007986 */ /* 0x0001e2000c101124 */
[----:B------:R-:W-:Y:S05]  /*98d0*/  BRA `(.L_x_30818) ;  /* 0x0000000400e07947 */ /* 0x000fea0003800000 */
.L_x_30826:
        /* <DEDUP_REMOVED lines=26> */
.L_x_30836:
[----:B------:R-:W0:Y:S02]  /*9a80*/  F2I.U64.F64.TRUNC R4, R4 ;  /* 0x0000000400047311 */ /* 0x000e24000030d800 */
[----:B0-----:R0:W-:Y:S01]  /*9a90*/  STG.E.64 desc[UR36][R2.64], R4 ;  /* 0x0000000402007986 */ /* 0x0011e2000c101b24 */
[----:B------:R-:W-:Y:S05]  /*9aa0*/  BRA `(.L_x_30818) ;  /* 0x00000004006c7947 */ /* 0x000fea0003800000 */
.L_x_30835:
[----:B------:R-:W0:Y:S02]  /*9ab0*/  F2I.U32.F64.TRUNC R5, R4 ;  /* 0x0000000400057311 */ /* 0x000e24000030d000 */
[----:B0-----:R0:W-:Y:S01]  /*9ac0*/  STG.E desc[UR36][R2.64], R5 ;  /* 0x0000000502007986 */ /* 0x0011e2000c101924 */
[----:B------:R-:W-:Y:S05]  /*9ad0*/  BRA `(.L_x_30818) ;  /* 0x0000000400607947 */ /* 0x000fea0003800000 */
.L_x_30825:
        /* <DEDUP_REMOVED lines=10> */
.L_x_30838:
[----:B------:R-:W-:-:S05]  /*9b80*/  CS2R R6, SRZ ;  /* 0x0000000000067805 */ /* 0x000fca000001ff00 */
[----:B------:R3:W-:Y:S01]  /*9b90*/  STG.E.128 desc[UR36][R2.64], R4 ;  /* 0x0000000402007986 */ /* 0x0007e2000c101d24 */
[----:B------:R-:W-:Y:S05]  /*9ba0*/  BRA `(.L_x_30818) ;  /* 0x00000004002c7947 */ /* 0x000fea0003800000 */
.L_x_30837:
[----:B------:R-:W-:-:S09]  /*9bb0*/  UISETP.NE.AND UP0, UPT, UR4, 0xf, UPT ;  /* 0x0000000f0400788c */ /* 0x000fd2000bf05270 */
[----:B------:R-:W-:Y:S05]  /*9bc0*/  BRA.U !UP0, `(.L_x_30839) ;  /* 0x0000000508087547 */ /* 0x000fea000b800000 */
[----:B------:R-:W-:-:S09]  /*9bd0*/  UISETP.NE.AND UP0, UPT, UR4, 0x17, UPT ;  /* 0x000000170400788c */ /* 0x000fd2000bf05270 */
[----:B------:R-:W-:Y:S05]  /*9be0*/  BRA.U !UP0, `(.L_x_30840) ;  /* 0x0000000108a07547 */ /* 0x000fea000b800000 */
[----:B------:R-:W-:-:S09]  /*9bf0*/  UISETP.NE.AND UP0, UPT, UR4, 0x18, UPT ;  /* 0x000000180400788c */ /* 0x000fd2000bf05270 */
[----:B------:R-:W-:Y:S05]  /*9c00*/  BRA.U !UP0, `(.L_x_30841) ;  /* 0x0000000108447547 */ /* 0x000fea000b800000 */
.L_x_30817:
        /* <DEDUP_REMOVED lines=16> */
.L_x_30842:
[----:B------:R-:W-:Y:S05]  /*9d10*/  BRA `(.L_x_30818) ;  /* 0x0000000000d07947 */ /* 0x000fea0003800000 */
.L_x_30841:
        /* <DEDUP_REMOVED lines=17> */
.L_x_30844:
[----:B------:R-:W-:Y:S05]  /*9e30*/  BSYNC.RECONVERGENT B0 ;  /* 0x0000000000007941 */ /* 0x000fea0003800200 */
.L_x_30843:
[----:B------:R-:W-:-:S05]  /*9e40*/  LOP3.LUT R7, R0, 0x80, R7, 0xf8, !PT ;  /* 0x0000008000077812 */ /* 0x000fca00078ef807 */
[----:B------:R1:W-:Y:S01]  /*9e50*/  STG.E.U8 desc[UR36][R2.64], R7 ;  /* 0x0000000702007986 */ /* 0x0003e2000c101124 */
[----:B------:R-:W-:Y:S05]  /*9e60*/  BRA `(.L_x_30818) ;  /* 0x00000000007c7947 */ /* 0x000fea0003800000 */
.L_x_30840:
        /* <DEDUP_REMOVED lines=16> */
.L_x_30846:
[----:B------:R-:W-:Y:S01]  /*9f70*/  IMAD.MOV.U32 R0, RZ, RZ, 0x7f ;  /* 0x0000007fff007424 */ /* 0x000fe200078e00ff */
[----:B------:R-:W-:-:S04]  /*9f80*/  ISETP.GT.U32.AND P0, PT, R6, 0x7f800000, PT ;  /* 0x7f8000000600780c */ /* 0x000fc80003f04070 */
[----:B------:R-:W-:-:S09]  /*9f90*/  SEL R0, R0, 0x7c, P0 ;  /* 0x0000007c00007807 */ /* 0x000fd20000000000 */
.L_x_30847:
[----:B------:R-:W-:Y:S05]  /*9fa0*/  BSYNC.RECONVERGENT B0 ;  /* 0x0000000000007941 */ /* 0x000fea0003800200 */
.L_x_30845:
[----:B------:R-:W-:-:S04]  /*9fb0*/  SHF.R.U32.HI R5, RZ, 0x18, R7 ;  /* 0x00000018ff057819 */ /* 0x000fc80000011607 */
[----:B------:R-:W-:-:S05]  /*9fc0*/  LOP3.LUT R5, R0, 0x80, R5, 0xf8, !PT ;  /* 0x0000008000057812 */ /* 0x000fca00078ef805 */
[----:B------:R0:W-:Y:S01]  /*9fd0*/  STG.E.U8 desc[UR36][R2.64], R5 ;  /* 0x0000000502007986 */ /* 0x0001e2000c101124 */
[----:B------:R-:W-:Y:S05]  /*9fe0*/  BRA `(.L_x_30818) ;  /* 0x00000000001c7947 */ /* 0x000fea0003800000 */
.L_x_30839:
[----:B------:R-:W-:Y:S01]  /*9ff0*/  UMOV UR4, 0xf0000000 ;  /* 0xf000000000047882 */ /* 0x000fe20000000000 */
[----:B------:R-:W-:Y:S01]  /*a000*/  UMOV UR5, 0x380fffff ;  /* 0x380fffff00057882 */ /* 0x000fe20000000000 */
[----:B------:R-:W0:Y:S01]  /*a010*/  F2F.F32.F64 R0, R4 ;  /* 0x0000000400007310 */ /* 0x000e220000301000 */
[----:B------:R-:W-:-:S14]  /*a020*/  DSETP.GEU.AND P0, PT, |R4|, UR4, PT ;  /* 0x0000000404007e2a */ /* 0x000fdc000bf0e200 */
[----:B0-----:R-:W-:-:S05]  /*a030*/  @!P0 FMUL R0, R0, 1.175494350822287508e-38 ;  /* 0x0080000000008820 */ /* 0x001fca0000400000 */
[----:B------:R-:W-:-:S05]  /*a040*/  F2FP.BF16.F32.PACK_AB R0, RZ, R0 ;  /* 0x00000000ff00723e */ /* 0x000fca00000010ff */
[----:B------:R2:W-:Y:S02]  /*a050*/  STG.E.U16 desc[UR36][R2.64], R0 ;  /* 0x0000000002007986 */ /* 0x0005e4000c101524 */
.L_x_30818:
[----:B------:R-:W-:-:S07]  /*a060*/  IADD3 R17, PT, PT, R17, 0x80, RZ ;  /* 0x0000008011117810 */ /* 0x000fce0007ffe0ff */
.L_x_30780:
[----:B------:R-:W-:Y:S05]  /*a070*/  BSYNC.RECONVERGENT B7 ;  /* 0x0000000000077941 */ /* 0x000fea0003800200 */
.L_x_30779:
[----:B------:R-:W5:Y:S02]  /*a080*/  LDCU UR4, c[0x0][0x380] ;  /* 0x00007000ff0477ac */ /* 0x000f640008000800 */
[----:B-----5:R-:W-:-:S13]  /*a090*/  ISETP.GE.AND P0, PT, R17, UR4, PT ;  /* 0x0000000411007c0c */ /* 0x020fda000bf06270 */
[----:B------:R-:W-:Y:S05]  /*a0a0*/  @P0 EXIT ;  /* 0x000000000000094d */ /* 0x000fea0003800000 */
[----:B------:R-:W5:Y:S01]  /*a0b0*/  LDCU UR4, c[0x0][0x388] ;  /* 0x00007100ff0477ac */ /* 0x000f620008000800 */
[----:B0-2---:R-:W-:Y:S01]  /*a0c0*/  IMAD.MOV.U32 R0, RZ, RZ, RZ ;  /* 0x000000ffff007224 */ /* 0x005fe200078e00ff */
[----:B------:R-:W-:Y:S01]  /*a0d0*/  MOV R16, RZ ;  /* 0x000000ff00107202 */ /* 0x000fe20000000f00 */
        /* <DEDUP_REMOVED lines=300> */
.L_x_30848:
[----:B------:R-:W0:Y:S01]  /*b3a0*/  LDCU.128 UR8, c[0x0][0x580] ;  /* 0x0000b000ff0877ac */ /* 0x000e220008000c00 */
[----:B------:R-:W-:Y:S01]  /*b3b0*/  BSSY.RECONVERGENT B6, `(.L_x_30849) ;  /* 0x00000ee000067945 */ /* 0x000fe20003800200 */
[----:B------:R-:W-:-:S04]  /*b3c0*/  UPRMT UR4, UR42, 0x9910, URZ ;  /* 0x000099102a047896 */ /* 0x000fc800080000ff */
[----:B------:R-:W-:Y:S01]  /*b3d0*/  UISETP.GT.AND UP0, UPT, UR4, 0x9, UPT ;  /* 0x000000090400788c */ /* 0x000fe2000bf04270 */
[----:B0-----:R-:W-:Y:S02]  /*b3e0*/  IADD3 R16, P0, PT, R16, UR8, RZ ;  /* 0x0000000810107c10 */ /* 0x001fe4000ff1e0ff */
[----:B---34-:R-:W-:-:S03]  /*b3f0*/  IADD3 R4, P1, PT, R0, UR10, RZ ;  /* 0x0000000a00047c10 */ /* 0x018fc6000ff3e0ff */
[----:B------:R-:W-:Y:S01]  /*b400*/  IMAD.X R17, RZ, RZ, UR9, P0 ;  /* 0x00000009ff117e24 */ /* 0x000fe200080e06ff */
[----:B-1----:R-:W-:Y:S02]  /*b410*/  IADD3.X R5, PT, PT, RZ, UR11, RZ, P1, !PT ;  /* 0x0000000bff057c10 */ /* 0x002fe40008ffe4ff */
        /* <DEDUP_REMOVED lines=12> */
.L_x_30853:
[----:B------:R-:W2:Y:S02]  /*b4e0*/  LDG.E.U8 R2, desc[UR36][R4.64] ;  /* 0x0000002404027981 */ /* 0x000ea4000c1e1100 */
[----:B--2---:R-:W0:Y:S01]  /*b4f0*/  I2F.F64.U16 R2, R2 ;  /* 0x0000000200027312 */ /* 0x004e220000101800 */
[----:B------:R-:W-:Y:S05]  /*b500*/  BRA `(.L_x_30855) ;  /* 0x0000000c00607947 */ /* 0x000fea0003800000 */
.L_x_30852:
        /* <DEDUP_REMOVED lines=9> */
.L_x_30857:
[----:B------:R-:W2:Y:S02]  /*b5a0*/  LDG.E R2, desc[UR36][R4.64] ;  /* 0x0000002404027981 */ /* 0x000ea4000c1e1900 */
[----:B--2---:R-:W0:Y:S01]  /*b5b0*/  I2F.F64 R2, R2 ;  /* 0x0000000200027312 */ /* 0x004e220000201c00 */
[----:B------:R-:W-:Y:S05]  /*b5c0*/  BRA `(.L_x_30855) ;  /* 0x0000000c00307947 */ /* 0x000fea0003800000 */
.L_x_30856:
[----:B------:R-:W2:Y:S02]  /*b5d0*/  LDG.E.U16 R2, desc[UR36][R4.64] ;  /* 0x0000002404027981 */ /* 0x000ea4000c1e1500 */
[----:B--2---:R-:W0:Y:S01]  /*b5e0*/  I2F.F64.S16 R2, R2 ;  /* 0x0000000200027312 */ /* 0x004e220000101c00 */
[----:B------:R-:W-:Y:S05]  /*b5f0*/  BRA `(.L_x_30855) ;  /* 0x0000000c00247947 */ /* 0x000fea0003800000 */
.L_x_30851:
        /* <DEDUP_REMOVED lines=10> */
.L_x_30859:
[----:B------:R-:W2:Y:S02]  /*b6a0*/  LDG.E.U16 R0, desc[UR36][R4.64] ;  /* 0x0000002404007981 */ /* 0x000ea4000c1e1500 */
[----:B--2---:R-:W-:-:S05]  /*b6b0*/  HADD2.F32 R0, -RZ, R0.H0_H0 ;  /* 0x20000000ff007230 */ /* 0x004fca0000004100 */
[----:B------:R-:W-:-:S04]  /*b6c0*/  FMUL.FTZ R0, R0, 1 ;  /* 0x3f80000000007820 */ /* 0x000fc80000410000 */
[----:B------:R0:W1:Y:S01]  /*b6d0*/  F2F.F64.F32 R2, R0 ;  /* 0x0000000000027310 */ /* 0x0000620000201800 */
[----:B------:R-:W-:Y:S05]  /*b6e0*/  BRA `(.L_x_30855) ;  /* 0x0000000800e87947 */ /* 0x000fea0003800000 */
.L_x_30858:
        /* <DEDUP_REMOVED lines=10> */
.L_x_30861:
[----:B------:R-:W2:Y:S02]  /*b790*/  LDG.E.U16 R4, desc[UR36][R4.64] ;  /* 0x0000002404047981 */ /* 0x000ea4000c1e1500 */
[----:B--2---:R-:W-:-:S05]  /*b7a0*/  HADD2.F32 R0, -RZ, R4.H0_H0 ;  /* 0x20000004ff007230 */ /* 0x004fca0000004100 */
[----:B------:R-:W-:-:S04]  /*b7b0*/  FMUL.FTZ R0, R0, 1 ;  /* 0x3f80000000007820 */ /* 0x000fc80000410000 */
[----:B------:R3:W4:Y:S01]  /*b7c0*/  F2F.F64.F32 R2, R0 ;  /* 0x0000000000027310 */ /* 0x0007220000201800 */
[----:B------:R-:W-:Y:S05]  /*b7d0*/  BRA `(.L_x_30855) ;  /* 0x0000000800ac7947 */ /* 0x000fea0003800000 */
.L_x_30860:
[----:B------:R0:W5:Y:S01]  /*b7e0*/  LDG.E.64 R2, desc[UR36][R4.64] ;  /* 0x0000002404027981 */ /* 0x000162000c1e1b00 */
[----:B------:R-:W-:Y:S05]  /*b7f0*/  BRA `(.L_x_30855) ;  /* 0x0000000800a47947 */ /* 0x000fea0003800000 */
.L_x_30850:
        /* <DEDUP_REMOVED lines=13> */
.L_x_30864:
[----:B------:R0:W5:Y:S01]  /*b8d0*/  LDG.E.64 R2, desc[UR36][R4.64] ;  /* 0x0000002404027981 */ /* 0x000162000c1e1b00 */
[----:B------:R-:W-:Y:S05]  /*b8e0*/  BRA `(.L_x_30855) ;  /* 0x0000000800687947 */ /* 0x000fea0003800000 */
.L_x_30863:
        /* <DEDUP_REMOVED lines=27> */
.L_x_30866:
        /* <DEDUP_REMOVED lines=14> */
.L_x_30865:
[----:B------:R-:W2:Y:S02]  /*bb80*/  LDG.E.U16 R0, desc[UR36][R4.64] ;  /* 0x0000002404007981 */ /* 0x000ea4000c1e1500 */
[----:B--2---:R-:W-:-:S04]  /*bb90*/  IMAD.U32 R0, R0, 0x10000, RZ ;  /* 0x0001000000007824 */ /* 0x004fc800078e00ff */
[----:B------:R-:W-:-:S04]  /*bba0*/  FMUL.FTZ R0, R0, 1 ;  /* 0x3f80000000007820 */ /* 0x000fc80000410000 */
[----:B------:R0:W1:Y:S01]  /*bbb0*/  F2F.F64.F32 R2, R0 ;  /* 0x0000000000027310 */ /* 0x0000620000201800 */
[----:B------:R-:W-:Y:S05]  /*bbc0*/  BRA `(.L_x_30855) ;  /* 0x0000000400b07947 */ /* 0x000fea0003800000 */
.L_x_30862:
        /* <DEDUP_REMOVED lines=11> */
.L_x_30869:
        /* <DEDUP_REMOVED lines=21> */
.L_x_30871:
[----:B------:R-:W-:Y:S05]  /*bdd0*/  BSYNC.RECONVERGENT B0 ;  /* 0x0000000000007941 */ /* 0x000fea0003800200 */
.L_x_30870:
[----:B------:R-:W-:Y:S02]  /*bde0*/  SHF.L.U32 R0, R0, 0x14, RZ ;  /* 0x0000001400007819 */ /* 0x000fe400000006ff */
[----:B------:R-:W-:-:S04]  /*bdf0*/  LEA R2, R2, 0x3b800000, 0x17 ;  /* 0x3b80000002027811 */ /* 0x000fc800078eb8ff */
[----:B------:R-:W-:-:S05]  /*be00*/  LOP3.LUT R0, R2, R0, R7, 0xfe, !PT ;  /* 0x0000000002007212 */ /* 0x000fca00078efe07 */
[----:B------:R-:W-:-:S04]  /*be10*/  FMUL.FTZ R0, R0, 1 ;  /* 0x3f80000000007820 */ /* 0x000fc80000410000 */
[----:B------:R0:W1:Y:S01]  /*be20*/  F2F.F64.F32 R2, R0 ;  /* 0x0000000000027310 */ /* 0x0000620000201800 */
[----:B------:R-:W-:Y:S05]  /*be30*/  BRA `(.L_x_30855) ;  /* 0x0000000400147947 */ /* 0x000fea0003800000 */
.L_x_30868:
        /* <DEDUP_REMOVED lines=21> */
.L_x_30873:
[----:B------:R-:W-:Y:S05]  /*bf90*/  BSYNC.RECONVERGENT B0 ;  /* 0x0000000000007941 */ /* 0x000fea0003800200 */
.L_x_30872:
[----:B------:R-:W-:Y:S01]  /*bfa0*/  IMAD.SHL.U32 R0, R0, 0x200000, RZ ;  /* 0x0020000000007824 */ /* 0x000fe200078e00ff */
[----:B------:R-:W-:-:S04]  /*bfb0*/  LEA R2, R2, 0x37800000, 0x17 ;  /* 0x3780000002027811 */ /* 0x000fc800078eb8ff */
[----:B------:R-:W-:-:S05]  /*bfc0*/  LOP3.LUT R0, R2, R0, R7, 0xfe, !PT ;  /* 0x0000000002007212 */ /* 0x000fca00078efe07 */
[----:B------:R-:W-:-:S04]  /*bfd0*/  FMUL.FTZ R0, R0, 1 ;  /* 0x3f80000000007820 */ /* 0x000fc80000410000 */
[----:B------:R0:W1:Y:S01]  /*bfe0*/  F2F.F64.F32 R2, R0 ;  /* 0x0000000000027310 */ /* 0x0000620000201800 */
[----:B------:R-:W-:Y:S05]  /*bff0*/  BRA `(.L_x_30855) ;  /* 0x0000000000a47947 */ /* 0x000fea0003800000 */
.L_x_30867:
        /* <DEDUP_REMOVED lines=18> */
.L_x_30854:
        /* <DEDUP_REMOVED lines=16> */
.L_x_30876:
[----:B------:R-:W-:Y:S01]  /*c220*/  CS2R R2, SRZ ;  /* 0x0000000000027805 */ /* 0x000fe2000001ff00 */
[----:B------:R-:W-:Y:S06]  /*c230*/  BRA `(.L_x_30855) ;  /* 0x0000000000147947 */ /* 0x000fec0003800000 */
.L_x_30875:
[----:B------:R-:W2:Y:S02]  /*c240*/  LDG.E.64 R2, desc[UR36][R4.64] ;  /* 0x0000002404027981 */ /* 0x000ea4000c1e1b00 */
[----:B--2---:R-:W0:Y:S01]  /*c250*/  I2F.F64.U64 R2, R2 ;  /* 0x0000000200027312 */ /* 0x004e220000301800 */
[----:B------:R-:W-:Y:S05]  /*c260*/  BRA `(.L_x_30855) ;  /* 0x0000000000087947 */ /* 0x000fea0003800000 */
.L_x_30874:
[----:B------:R-:W2:Y:S02]  /*c270*/  LDG.E R2, desc[UR36][R4.64] ;  /* 0x0000002404027981 */ /* 0x000ea4000c1e1900 */
[----:B--2---:R-:W0:Y:S02]  /*c280*/  I2F.F64.U32 R2, R2 ;  /* 0x0000000200027312 */ /* 0x004e240000201800 */
.L_x_30855:
[----:B------:R-:W-:Y:S05]  /*c290*/  BSYNC.RECONVERGENT B6 ;  /* 0x0000000000067941 */ /* 0x000fea0003800200 */
.L_x_30849:
[----:B------:R-:W3:Y:S01]  /*c2a0*/  LDC.64 R6, c[0x0][0x598] ;  /* 0x00016600ff067b82 */ /* 0x000ee20000000a00 */
[----:B------:R-:W-:Y:S01]  /*c2b0*/  BSSY.RECONVERGENT B0, `(.L_x_30877) ;  /* 0x0000021000007945 */ /* 0x000fe20003800200 */
[----:B---3--:R-:W-:-:S06]  /*c2c0*/  DSETP.NAN.AND P0, PT, R6, R6, PT ;  /* 0x000000060600722a */ /* 0x008fcc0003f08000 */
        /* <DEDUP_REMOVED lines=30> */
.L_x_30878:
[----:B------:R-:W-:-:S11]  /*c4b0*/  DADD R4, R2, R6 ;  /* 0x0000000002047229 */ /* 0x000fd60000000006 */
.L_x_30879:
[----:B------:R-:W-:Y:S05]  /*c4c0*/  BSYNC.RECONVERGENT B0 ;  /* 0x0000000000007941 */ /* 0x000fea0003800200 */
.L_x_30877:
        /* <DEDUP_REMOVED lines=14> */
.L_x_30883:
[----:B------:R-:W0:Y:S02]  /*c5b0*/  F2I.S64.F64.TRUNC R4, R4 ;  /* 0x0000000400047311 */ /* 0x000e24000030d900 */
[----:B0-----:R-:W-:-:S05]  /*c5c0*/  MOV R3, R4 ;  /* 0x0000000400037202 */ /* 0x001fca0000000f00 */
[----:B------:R-:W-:Y:S01]  /*c5d0*/  STG.E.U8 desc[UR36][R16.64], R3 ;  /* 0x0000000310007986 */ /* 0x000fe2000c101124 */
[----:B------:R-:W-:Y:S05]  /*c5e0*/  EXIT ;  /* 0x000000000000794d */ /* 0x000fea0003800000 */
.L_x_30882:
        /* <DEDUP_REMOVED lines=9> */
.L_x_30886:
[----:B------:R-:W0:Y:S02]  /*c680*/  F2I.F64.TRUNC R5, R4 ;  /* 0x0000000400057311 */ /* 0x000e24000030d100 */
[----:B0-----:R-:W-:Y:S01]  /*c690*/  STG.E desc[UR36][R16.64], R5 ;  /* 0x0000000510007986 */ /* 0x001fe2000c101924 */
[----:B------:R-:W-:Y:S05]  /*c6a0*/  EXIT ;  /* 0x000000000000794d */ /* 0x000fea0003800000 */
.L_x_30885:
[----:B------:R-:W0:Y:S02]  /*c6b0*/  F2I.F64.TRUNC R5, R4 ;  /* 0x0000000400057311 */ /* 0x000e24000030d100 */
[----:B0-----:R-:W-:Y:S01]  /*c6c0*/  STG.E.U16 desc[UR36][R16.64], R5 ;  /* 0x0000000510007986 */ /* 0x001fe2000c101524 */
[----:B------:R-:W-:Y:S05]  /*c6d0*/  EXIT ;  /* 0x000000000000794d */ /* 0x000fea0003800000 */
.L_x_30881:
        /* <DEDUP_REMOVED lines=13> */
.L_x_30888:
        /* <DEDUP_REMOVED lines=8> */
.L_x_30887:
        /* <DEDUP_REMOVED lines=14> */
.L_x_30890:
        /* <DEDUP_REMOVED lines=9> */
.L_x_30889:
[----:B------:R-:W-:Y:S01]  /*c9a0*/  STG.E.64 desc[UR36][R16.64], R4 ;  /* 0x0000000410007986 */ /* 0x000fe2000c101b24 */
[----:B------:R-:W-:Y:S05]  /*c9b0*/  EXIT ;  /* 0x000000000000794d */ /* 0x000fea0003800000 */
.L_x_30880:
        /* <DEDUP_REMOVED lines=13> */
.L_x_30894:
        /* <DEDUP_REMOVED lines=21> */
.L_x_30897:
[----:B------:R-:W-:-:S04]  /*cbe0*/  SHF.R.U32.HI R3, RZ, 0x18, R3 ;  /* 0x00000018ff037819 */ /* 0x000fc80000011603 */
[----:B------:R-:W-:-:S04]  /*cbf0*/  LOP3.LUT R0, R0, 0x80, R3, 0xf8, !PT ;  /* 0x0000008000007812 */ /* 0x000fc800078ef803 */
[----:B------:R-:W-:-:S07]  /*cc00*/  PRMT R8, R0, 0x7610, R8 ;  /* 0x0000761000087816 */ /* 0x000fce0000000008 */
.L_x_30896:
[----:B------:R-:W-:Y:S05]  /*cc10*/  BSYNC.RECONVERGENT B0 ;  /* 0x0000000000007941 */ /* 0x000fea0003800200 */
.L_x_30895:
[----:B------:R-:W-:Y:S01]  /*cc20*/  STG.E.U8 desc[UR36][R16.64], R8 ;  /* 0x0000000810007986 */ /* 0x000fe2000c101124 */
[----:B------:R-:W-:Y:S05]  /*cc30*/  EXIT ;  /* 0x000000000000794d */ /* 0x000fea0003800000 */
.L_x_30893:
        /* <DEDUP_REMOVED lines=21> */
.L_x_30900:
[----:B------:R-:W-:-:S04]  /*cd90*/  SHF.R.U32.HI R3, RZ, 0x18, R3 ;  /* 0x00000018ff037819 */ /* 0x000fc80000011603 */
[----:B------:R-:W-:-:S04]  /*cda0*/  LOP3.LUT R0, R0, 0x80, R3, 0xf8, !PT ;  /* 0x0000008000007812 */ /* 0x000fc800078ef803 */
[----:B------:R-:W-:-:S07]  /*cdb0*/  PRMT R8, R0, 0x7610, R8 ;  /* 0x0000761000087816 */ /* 0x000fce0000000008 */
.L_x_30899:
[----:B------:R-:W-:Y:S05]  /*cdc0*/  BSYNC.RECONVERGENT B0 ;  /* 0x0000000000007941 */ /* 0x000fea0003800200 */
.L_x_30898:
[----:B------:R-:W-:Y:S01]  /*cdd0*/  STG.E.U8 desc[UR36][R16.64], R8 ;  /* 0x0000000810007986 */ /* 0x000fe2000c101124 */
[----:B------:R-:W-:Y:S05]  /*cde0*/  EXIT ;  /* 0x000000000000794d */ /* 0x000fea0003800000 */
.L_x_30892:
        /* <DEDUP_REMOVED lines=26> */
.L_x_30902:
[----:B------:R-:W0:Y:S02]  /*cf90*/  F2I.U64.F64.TRUNC R4, R4 ;  /* 0x0000000400047311 */ /* 0x000e24000030d800 */
[----:B0-----:R-:W-:Y:S01]  /*cfa0*/  STG.E.64 desc[UR36][R16.64], R4 ;  /* 0x0000000410007986 */ /* 0x001fe2000c101b24 */
[----:B------:R-:W-:Y:S05]  /*cfb0*/  EXIT ;  /* 0x000000000000794d */ /* 0x000fea0003800000 */
.L_x_30901:
[----:B------:R-:W0:Y:S02]  /*cfc0*/  F2I.U32.F64.TRUNC R5, R4 ;  /* 0x0000000400057311 */ /* 0x000e24000030d000 */
[----:B0-----:R-:W-:Y:S01]  /*cfd0*/  STG.E desc[UR36][R16.64], R5 ;  /* 0x0000000510007986 */ /* 0x001fe2000c101924 */
[----:B------:R-:W-:Y:S05]  /*cfe0*/  EXIT ;  /* 0x000000000000794d */ /* 0x000fea0003800000 */
.L_x_30891:
        /* <DEDUP_REMOVED lines=10> */
.L_x_30904:
[----:B------:R-:W-:-:S05]  /*d090*/  CS2R R6, SRZ ;  /* 0x0000000000067805 */ /* 0x000fca000001ff00 */
[----:B------:R-:W-:Y:S01]  /*d0a0*/  STG.E.128 desc[UR36][R16.64], R4 ;  /* 0x0000000410007986 */ /* 0x000fe2000c101d24 */
[----:B------:R-:W-:Y:S05]  /*d0b0*/  EXIT ;  /* 0x000000000000794d */ /* 0x000fea0003800000 */
.L_x_30903:
[----:B------:R-:W-:-:S09]  /*d0c0*/  UISETP.NE.AND UP0, UPT, UR4, 0xf, UPT ;  /* 0x0000000f0400788c */ /* 0x000fd2000bf05270 */
[----:B------:R-:W-:Y:S05]  /*d0d0*/  BRA.U !UP0, `(.L_x_30905) ;  /* 0x0000000508087547 */ /* 0x000fea000b800000 */
[----:B------:R-:W-:-:S09]  /*d0e0*/  UISETP.NE.AND UP0, UPT, UR4, 0x17, UPT ;  /* 0x000000170400788c */ /* 0x000fd2000bf05270 */
[----:B------:R-:W-:Y:S05]  /*d0f0*/  BRA.U !UP0, `(.L_x_30906) ;  /* 0x0000000108a07547 */ /* 0x000fea000b800000 */
[----:B------:R-:W-:-:S09]  /*d100*/  UISETP.NE.AND UP0, UPT, UR4, 0x18, UPT ;  /* 0x000000180400788c */ /* 0x000fd2000bf05270 */
[----:B------:R-:W-:Y:S05]  /*d110*/  BRA.U !UP0, `(.L_x_30907) ;  /* 0x0000000108447547 */ /* 0x000fea000b800000 */
.L_x_30884:
        /* <DEDUP_REMOVED lines=16> */
.L_x_30908:
[----:B------:R-:W-:Y:S05]  /*d220*/  EXIT ;  /* 0x000000000000794d */ /* 0x000fea0003800000 */
.L_x_30907:
        /* <DEDUP_REMOVED lines=17> */
.L_x_30910:
[----:B------:R-:W-:Y:S05]  /*d340*/  BSYNC.RECONVERGENT B0 ;  /* 0x0000000000007941 */ /* 0x000fea0003800200 */
.L_x_30909:
[----:B------:R-:W-:-:S05]  /*d350*/  LOP3.LUT R3, R0, 0x80, R3, 0xf8, !PT ;  /* 0x0000008000037812 */ /* 0x000fca00078ef803 */
[----:B------:R-:W-:Y:S01]  /*d360*/  STG.E.U8 desc[UR36][R16.64], R3 ;  /* 0x0000000310007986 */ /* 0x000fe2000c101124 */
[----:B------:R-:W-:Y:S05]  /*d370*/  EXIT ;  /* 0x000000000000794d */ /* 0x000fea0003800000 */
.L_x_30906:
        /* <DEDUP_REMOVED lines=16> */
.L_x_30912:
[----:B------:R-:W-:Y:S02]  /*d480*/  ISETP.GT.U32.AND P0, PT, R2, 0x7f800000, PT ;  /* 0x7f8000000200780c */ /* 0x000fe40003f04070 */
[----:B------:R-:W-:-:S04]  /*d490*/  MOV R0, 0x7f ;  /* 0x0000007f00007802 */ /* 0x000fc80000000f00 */
[----:B------:R-:W-:-:S07]  /*d4a0*/  SEL R0, R0, 0x7c, P0 ;  /* 0x0000007c00007807 */ /* 0x000fce0000000000 */
.L_x_30913:
[----:B------:R-:W-:Y:S05]  /*d4b0*/  BSYNC.RECONVERGENT B0 ;  /* 0x0000000000007941 */ /* 0x000fea0003800200 */
.L_x_30911:
[----:B------:R-:W-:-:S04]  /*d4c0*/  SHF.R.U32.HI R3, RZ, 0x18, R3 ;  /* 0x00000018ff037819 */ /* 0x000fc80000011603 */
[----:B------:R-:W-:-:S05]  /*d4d0*/  LOP3.LUT R3, R0, 0x80, R3, 0xf8, !PT ;  /* 0x0000008000037812 */ /* 0x000fca00078ef803 */
[----:B------:R-:W-:Y:S01]  /*d4e0*/  STG.E.U8 desc[UR36][R16.64], R3 ;  /* 0x0000000310007986 */ /* 0x000fe2000c101124 */
[----:B------:R-:W-:Y:S05]  /*d4f0*/  EXIT ;  /* 0x000000000000794d */ /* 0x000fea0003800000 */
.L_x_30905:
        /* <DEDUP_REMOVED lines=8> */
.L_x_30914:
        /* <DEDUP_REMOVED lines=16> */
.L_x_32589:


//--------------------- .text._ZN2at6native27unrolled_elementwise_kernelINS0_13BUnaryFunctorIdddZZZNS0_21nextafter_kernel_cudaERNS_18TensorIteratorBaseEENKUlvE_clEvENKUlvE_clEvEUlddE_EESt5arrayIPcLm2EELi4E23TrivialOffsetCalculatorILi1EjESD_NS0_6memory12LoadWithCastILi1EEENSE_13StoreWithCastILi1EEEEEviT_T0_T2_T3_T4_T5_ --------------------------
	.section	.text._ZN2at6native27unrolled_elementwise_kernelINS0_13BUnaryFunctorIdddZZZNS0_21nextafter_kernel_cudaERNS_18TensorIteratorBaseEENKUlvE_clEvENKUlvE_clEvEUlddE_EESt5arrayIPcLm2EELi4E23TrivialOffsetCalculatorILi1EjESD_NS0_6memory12LoadWithCastILi1EEENSE_13StoreWithCastILi1EEEEEviT_T0_T2_T3_T4_T5_,"ax",@progbits
	.align	128
        .global         _ZN2at6native27unrolled_elementwise_kernelINS0_13BUnaryFunctorIdddZZZNS0_21nextafter_kernel_cudaERNS_18TensorIteratorBaseEENKUlvE_clEvENKUlvE_clEvEUlddE_EESt5arrayIPcLm2EELi4E23TrivialOffsetCalculatorILi1EjESD_NS0_6memory12LoadWithCastILi1EEENSE_13StoreWithCastILi1EEEEEviT_T0_T2_T3_T4_T5_
        .type           _ZN2at6native27unrolled_elementwise_kernelINS0_13BUnaryFunctorIdddZZZNS0_21nextafter_kernel_cudaERNS_18TensorIteratorBaseEENKUlvE_clEvENKUlvE_clEvEUlddE_EESt5arrayIPcLm2EELi4E23TrivialOffsetCalculatorILi1EjESD_NS0_6memory12LoadWithCastILi1EEENSE_13StoreWithCastILi1EEEEEviT_T0_T2_T3_T4_T5_,@function
        .size           _ZN2at6native27unrolled_elementwise_kernelINS0_13BUnaryFunctorIdddZZZNS0_21nextafter_kernel_cudaERNS_18TensorIteratorBaseEENKUlvE_clEvENKUlvE_clEvEUlddE_EESt5arrayIPcLm2EELi4E23TrivialOffsetCalculatorILi1EjESD_NS0_6memory12LoadWithCastILi1EEENSE_13StoreWithCastILi1EEEEEviT_T0_T2_T3_T4_T5_,(.L_x_32590 - _ZN2at6native27unrolled_elementwise_kernelINS0_13BUnaryFunctorIdddZZZNS0_21nextafter_kernel_cudaERNS_18TensorIteratorBaseEENKUlvE_clEvENKUlvE_clEvEUlddE_EESt5arrayIPcLm2EELi4E23TrivialOffsetCalculatorILi1EjESD_NS0_6memory12LoadWithCastILi1EEENSE_13StoreWithCastILi1EEEEEviT_T0_T2_T3_T4_T5_)
        .other          _ZN2at6native27unrolled_elementwise_kernelINS0_13BUnaryFunctorIdddZZZNS0_21nextafter_kernel_cudaERNS_18TensorIteratorBaseEENKUlvE_clEvENKUlvE_clEvEUlddE_EESt5arrayIPcLm2EELi4E23TrivialOffsetCalculatorILi1EjESD_NS0_6memory12LoadWithCastILi1EEENSE_13StoreWithCastILi1EEEEEviT_T0_T2_T3_T4_T5_,@"STO_CUDA_ENTRY STV_DEFAULT"
_ZN2at6native27unrolled_elementwise_kernelINS0_13BUnaryFunctorIdddZZZNS0_21nextafter_kernel_cudaERNS_18TensorIteratorBaseEENKUlvE_clEvENKUlvE_clEvEUlddE_EESt5arrayIPcLm2EELi4E23TrivialOffsetCalculatorILi1EjESD_NS0_6memory12LoadWithCastILi1EEENSE_13StoreWithCastILi1EEEEEviT_T0_T2_T3_T4_T5_:
.text._ZN2at6native27unrolled_elementwise_kernelINS0_13BUnaryFunctorIdddZZZNS0_21nextafter_kernel_cudaERNS_18TensorIteratorBaseEENKUlvE_clEvENKUlvE_clEvEUlddE_EESt5arrayIPcLm2EELi4E23TrivialOffsetCalculatorILi1EjESD_NS0_6memory12LoadWithCastILi1EEENSE_13StoreWithCastILi1EEEEEviT_T0_T2_T3_T4_T5_:
        /* <DEDUP_REMOVED lines=33> */
.L_x_30921:
[----:B------:R-:W2:Y:S02]  /*0210*/  LDG.E.U8 R2, desc[UR36][R2.64] ;  /* 0x0000002402027981 */ /* 0x000ea4000c1e1100 */
[----:B--2---:R0:W1:Y:S01]  /*0220*/  I2F.F64.U16 R28, R2 ;  /* 0x00000002001c7312 */ /* 0x0040620000101800 */
[----:B------:R-:W-:Y:S05]  /*0230*/  BRA `(.L_x_30923) ;  /* 0x0000000c00607947 */ /* 0x000fea0003800000 */
.L_x_30920:
        /* <DEDUP_REMOVED lines=9> */
.L_x_30925:
[----:B------:R-:W2:Y:S02]  /*02d0*/  LDG.E R2, desc[UR36][R2.64] ;  /* 0x0000002402027981 */ /* 0x000ea4000c1e1900 */
[----:B--2---:R1:W2:Y:S01]  /*02e0*/  I2F.F64 R28, R2 ;  /* 0x00000002001c7312 */ /* 0x0042a20000201c00 */
[----:B------:R-:W-:Y:S05]  /*02f0*/  BRA `(.L_x_30923) ;  /* 0x0000000c00307947 */ /* 0x000fea0003800000 */
.L_x_30924:
[----:B------:R-:W2:Y:S02]  /*0300*/  LDG.E.U16 R2, desc[UR36][R2.64] ;  /* 0x0000002402027981 */ /* 0x000ea4000c1e1500 */
[----:B--2---:R3:W4:Y:S01]  /*0310*/  I2F.F64.S16 R28, R2 ;  /* 0x00000002001c7312 */ /* 0x0047220000101c00 */
[----:B------:R-:W-:Y:S05]  /*0320*/  BRA `(.L_x_30923) ;  /* 0x0000000c00247947 */ /* 0x000fea0003800000 */
.L_x_30919:
        /* <DEDUP_REMOVED lines=10> */
.L_x_30927:
[----:B------:R-:W2:Y:S02]  /*03d0*/  LDG.E.U16 R0, desc[UR36][R2.64] ;  /* 0x0000002402007981 */ /* 0x000ea4000c1e1500 */
[----:B--2---:R-:W-:-:S05]  /*03e0*/  HADD2.F32 R0, -RZ, R0.H0_H0 ;  /* 0x20000000ff007230 */ /* 0x004fca0000004100 */
[----:B------:R-:W-:-:S04]  /*03f0*/  FMUL.FTZ R0, R0, 1 ;  /* 0x3f80000000007820 */ /* 0x000fc80000410000 */
[----:B------:R0:W1:Y:S01]  /*0400*/  F2F.F64.F32 R28, R0 ;  /* 0x00000000001c7310 */ /* 0x0000620000201800 */
[----:B------:R-:W-:Y:S05]  /*0410*/  BRA `(.L_x_30923) ;  /* 0x0000000800e87947 */ /* 0x000fea0003800000 */
.L_x_30926:
        /* <DEDUP_REMOVED lines=10> */
.L_x_30929:
[----:B------:R-:W2:Y:S02]  /*04c0*/  LDG.E.U16 R2, desc[UR36][R2.64] ;  /* 0x0000002402027981 */ /* 0x000ea4000c1e1500 */
[----:B--2---:R-:W-:-:S05]  /*04d0*/  HADD2.F32 R0, -RZ, R2.H0_H0 ;  /* 0x20000002ff007230 */ /* 0x004fca0000004100 */
[----:B------:R-:W-:-:S04]  /*04e0*/  FMUL.FTZ R0, R0, 1 ;  /* 0x3f80000000007820 */ /* 0x000fc80000410000 */
[----:B------:R0:W1:Y:S01]  /*04f0*/  F2F.F64.F32 R28, R0 ;  /* 0x00000000001c7310 */ /* 0x0000620000201800 */
[----:B------:R-:W-:Y:S05]  /*0500*/  BRA `(.L_x_30923) ;  /* 0x0000000800ac7947 */ /* 0x000fea0003800000 */
.L_x_30928:
[----:B------:R0:W5:Y:S01]  /*0510*/  LDG.E.64 R28, desc[UR36][R2.64] ;  /* 0x00000024021c7981 */ /* 0x000162000c1e1b00 */
[----:B------:R-:W-:Y:S05]  /*0520*/  BRA `(.L_x_30923) ;  /* 0x0000000800a47947 */ /* 0x000fea0003800000 */
.L_x_30918:
        /* <DEDUP_REMOVED lines=13> */
.L_x_30932:
[----:B------:R0:W5:Y:S01]  /*0600*/  LDG.E.64 R28, desc[UR36][R2.64] ;  /* 0x00000024021c7981 */ /* 0x000162000c1e1b00 */
[----:B------:R-:W-:Y:S05]  /*0610*/  BRA `(.L_x_30923) ;  /* 0x0000000800687947 */ /* 0x000fea0003800000 */
.L_x_30931:
        /* <DEDUP_REMOVED lines=27> */
.L_x_30934:
        /* <DEDUP_REMOVED lines=14> */
.L_x_30933:
[----:B------:R-:W2:Y:S02]  /*08b0*/  LDG.E.U16 R0, desc[UR36][R2.64] ;  /* 0x0000002402007981 */ /* 0x000ea4000c1e1500 */
[----:B--2---:R-:W-:-:S04]  /*08c0*/  IMAD.U32 R0, R0, 0x10000, RZ ;  /* 0x0001000000007824 */ /* 0x004fc800078e00ff */
[----:B------:R-:W-:-:S04]  /*08d0*/  FMUL.FTZ R0, R0, 1 ;  /* 0x3f80000000007820 */ /* 0x000fc80000410000 */
[----:B------:R0:W1:Y:S01]  /*08e0*/  F2F.F64.F32 R28, R0 ;  /* 0x00000000001c7310 */ /* 0x0000620000201800 */
[----:B------:R-:W-:Y:S05]  /*08f0*/  BRA `(.L_x_30923) ;  /* 0x0000000400b07947 */ /* 0x000fea0003800000 */
.L_x_30930:
        /* <DEDUP_REMOVED lines=11> */
.L_x_30937:
        /* <DEDUP_REMOVED lines=21> */
.L_x_30939:
[----:B------:R-:W-:Y:S05]  /*0b00*/  BSYNC.RECONVERGENT B0 ;  /* 0x0000000000007941 */ /* 0x000fea0003800200 */
.L_x_30938:
[----:B------:R-:W-:Y:S01]  /*0b10*/  IMAD.SHL.U32 R0, R0, 0x100000, RZ ;  /* 0x0010000000007824 */ /* 0x000fe200078e00ff */
[----:B------:R-:W-:-:S04]  /*0b20*/  LEA R2, R2, 0x3b800000, 0x17 ;  /* 0x3b80000002027811 */ /* 0x000fc800078eb8ff */
[----:B------:R-:W-:-:S05]  /*0b30*/  LOP3.LUT R0, R2, R0, R7, 0xfe, !PT ;  /* 0x0000000002007212 */ /* 0x000fca00078efe07 */
[----:B------:R-:W-:-:S04]  /*0b40*/  FMUL.FTZ R0, R0, 1 ;  /* 0x3f80000000007820 */ /* 0x000fc80000410000 */
[----:B------:R0:W1:Y:S01]  /*0b50*/  F2F.F64.F32 R28, R0 ;  /* 0x00000000001c7310 */ /* 0x0000620000201800 */
[----:B------:R-:W-:Y:S05]  /*0b60*/  BRA `(.L_x_30923) ;  /* 0x0000000400147947 */ /* 0x000fea0003800000 */
.L_x_30936:
        /* <DEDUP_REMOVED lines=21> */
.L_x_30941:
[----:B------:R-:W-:Y:S05]  /*0cc0*/  BSYNC.RECONVERGENT B0 ;  /* 0x0000000000007941 */ /* 0x000fea0003800200 */
.L_x_30940:
[----:B------:R-:W-:Y:S01]  /*0cd0*/  IMAD.SHL.U32 R0, R0, 0x200000, RZ ;  /* 0x0020000000007824 */ /* 0x000fe200078e00ff */
[----:B------:R-:W-:-:S04]  /*0ce0*/  LEA R2, R2, 0x37800000, 0x17 ;  /* 0x3780000002027811 */ /* 0x000fc800078eb8ff */
[----:B------:R-:W-:-:S05]  /*0cf0*/  LOP3.LUT R0, R2, R0, R7, 0xfe, !PT ;  /* 0x0000000002007212 */ /* 0x000fca00078efe07 */
[----:B------:R-:W-:-:S04]  /*0d00*/  FMUL.FTZ R0, R0, 1 ;  /* 0x3f80000000007820 */ /* 0x000fc80000410000 */
[----:B------:R0:W1:Y:S01]  /*0d10*/  F2F.F64.F32 R28, R0 ;  /* 0x00000000001c7310 */ /* 0x0000620000201800 */
[----:B------:R-:W-:Y:S05]  /*0d20*/  BRA `(.L_x_30923) ;  /* 0x0000000000a47947 */ /* 0x000fea0003800000 */
.L_x_30935:
[----:B------:R-:W-:-:S09]  /*0d30*/  UISETP.NE.AND UP0, UPT, UR4, 0x1c, UPT ;  /* 0x0000001c0400788c */ /* 0x000fd2000bf05270 */
[----:B------:R-:W-:Y:S05]  /*0d40*/  BRA.U !UP0, `(.L_x_30942) ;  /* 0x0000000108947547 */ /* 0x000fea000b800000 */
[----:B------:R-:W-:-:S09]  /*0d50*/  UISETP.NE.AND UP0, UPT, UR4, 0x1d, UPT ;  /* 0x0000001d0400788c */ /* 0x000fd2000bf05270 */
[----:B------:R-:W-:Y:S05]  /*0d60*/  BRA.U !UP0, `(.L_x_30943) ;  /* 0x0000000108807547 */ /* 0x000fea000b800000 */
[----:B------:R-:W-:-:S09]  /*0d70*/  UISETP.NE.AND UP0, UPT, UR4, 0x2c, UPT ;  /* 0x0000002c0400788c */ /* 0x000fd2000bf05270 */
[----:B------:R-:W-:Y:S05]  /*0d80*/  BRA.U !UP0, `(.L_x_30944) ;  /* 0x0000000108487547 */ /* 0x000fea000b800000 */
.L_x_30922:
        /* <DEDUP_REMOVED lines=16> */
.L_x_30945:
[----:B------:R-:W-:Y:S01]  /*0e90*/  CS2R R28, SRZ ;  /* 0x00000000001c7805 */ /* 0x000fe2000001ff00 */
[----:B------:R-:W-:Y:S06]  /*0ea0*/  BRA `(.L_x_30923) ;  /* 0x0000000000447947 */ /* 0x000fec0003800000 */
.L_x_30944:
        /* <DEDUP_REMOVED lines=12> */
.L_x_30943:
[----:B------:R-:W2:Y:S02]  /*0f70*/  LDG.E.64 R28, desc[UR36][R2.64] ;  /* 0x00000024021c7981 */ /* 0x000ea4000c1e1b00 */
[----:B--2---:R-:W0:Y:S01]  /*0f80*/  I2F.F64.U64 R28, R28 ;  /* 0x0000001c001c7312 */ /* 0x004e220000301800 */
[----:B------:R-:W-:Y:S05]  /*0f90*/  BRA `(.L_x_30923) ;  /* 0x0000000000087947 */ /* 0x000fea0003800000 */
.L_x_30942:
[----:B------:R-:W2:Y:S02]  /*0fa0*/  LDG.E R2, desc[UR36][R2.64] ;  /* 0x0000002402027981 */ /* 0x000ea4000c1e1900 */
[----:B--2---:R0:W1:Y:S02]  /*0fb0*/  I2F.F64.U32 R28, R2 ;  /* 0x00000002001c7312 */ /* 0x0040640000201800 */
.L_x_30923:
[----:B------:R-:W-:Y:S05]  /*0fc0*/  BSYNC.RECONVERGENT B6 ;  /* 0x0000000000067941 */ /* 0x000fea0003800200 */
.L_x_30917:
[----:B01-3--:R-:W-:-:S07]  /*0fd0*/  VIADD R2, R23, 0x80 ;  /* 0x0000008017027836 */ /* 0x00bfce0000000000 */
.L_x_30916:
[----:B------:R-:W-:Y:S05]  /*0fe0*/  BSYNC.RECONVERGENT B7 ;  /* 0x0000000000077941 */ /* 0x000fea0003800200 */
.L_x_30915:
        /* <DEDUP_REMOVED lines=25> */
.L_x_30952:
[----:B------:R-:W3:Y:S02]  /*1180*/  LDG.E.U8 R4, desc[UR36][R4.64] ;  /* 0x0000002404047981 */ /* 0x000ee4000c1e1100 */
[----:B---3--:R0:W1:Y:S01]  /*1190*/  I2F.F64.U16 R24, R4 ;  /* 0x0000000400187312 */ /* 0x0080620000101800 */
[----:B------:R-:W-:Y:S05]  /*11a0*/  BRA `(.L_x_30954) ;  /* 0x0000000c00647947 */ /* 0x000fea0003800000 */
.L_x_30951:
        /* <DEDUP_REMOVED lines=9> */
.L_x_30956:
[----:B------:R-:W3:Y:S02]  /*1240*/  LDG.E R4, desc[UR36][R4.64] ;  /* 0x0000002404047981 */ /* 0x000ee4000c1e1900 */
[----:B---3--:R0:W1:Y:S01]  /*1250*/  I2F.F64 R24, R4 ;  /* 0x0000000400187312 */ /* 0x0080620000201c00 */
[----:B------:R-:W-:Y:S05]  /*1260*/  BRA `(.L_x_30954) ;  /* 0x0000000c00347947 */ /* 0x000fea0003800000 */
.L_x_30955:
[----:B------:R-:W3:Y:S02]  /*1270*/  LDG.E.U16 R4, desc[UR36][R4.64] ;  /* 0x0000002404047981 */ /* 0x000ee4000c1e1500 */
[----:B---3--:R0:W1:Y:S01]  /*1280*/  I2F.F64.S16 R24, R4 ;  /* 0x0000000400187312 */ /* 0x0080620000101c00 */
[----:B------:R-:W-:Y:S05]  /*1290*/  BRA `(.L_x_30954) ;  /* 0x0000000c00287947 */ /* 0x000fea0003800000 */
.L_x_30950:
        /* <DEDUP_REMOVED lines=10> */
.L_x_30958:
[----:B------:R-:W3:Y:S02]  /*1340*/  LDG.E.U16 R0, desc[UR36][R4.64] ;  /* 0x0000002404007981 */ /* 0x000ee4000c1e1500 */
[----:B---3--:R-:W-:-:S05]  /*1350*/  HADD2.F32 R0, -RZ, R0.H0_H0 ;  /* 0x20000000ff007230 */ /* 0x008fca0000004100 */
[----:B------:R-:W-:-:S04]  /*1360*/  FMUL.FTZ R0, R0, 1 ;  /* 0x3f80000000007820 */ /* 0x000fc80000410000 */
[----:B------:R0:W1:Y:S01]  /*1370*/  F2F.F64.F32 R24, R0 ;  /* 0x0000000000187310 */ /* 0x0000620000201800 */
[----:B------:R-:W-:Y:S05]  /*1380*/  BRA `(.L_x_30954) ;  /* 0x0000000800ec7947 */ /* 0x000fea0003800000 */
.L_x_30957:
        /* <DEDUP_REMOVED lines=10> */
.L_x_30960:
[----:B------:R-:W3:Y:S02]  /*1430*/  LDG.E.U16 R4, desc[UR36][R4.64] ;  /* 0x0000002404047981 */ /* 0x000ee4000c1e1500 */
[----:B---3--:R-:W-:-:S05]  /*1440*/  HADD2.F32 R0, -RZ, R4.H0_H0 ;  /* 0x20000004ff007230 */ /* 0x008fca0000004100 */
[----:B------:R-:W-:-:S04]  /*1450*/  FMUL.FTZ R0, R0, 1 ;  /* 0x3f80000000007820 */ /* 0x000fc80000410000 */
[----:B------:R0:W1:Y:S01]  /*1460*/  F2F.F64.F32 R24, R0 ;  /* 0x0000000000187310 */ /* 0x0000620000201800 */
[----:B------:R-:W-:Y:S05]  /*1470*/  BRA `(.L_x_30954) ;  /* 0x0000000800b07947 */ /* 0x000fea0003800000 */
.L_x_30959:
[----:B------:R0:W5:Y:S01]  /*1480*/  LDG.E.64 R24, desc[UR36][R4.64] ;  /* 0x0000002404187981 */ /* 0x000162000c1e1b00 */
[----:B------:R-:W-:Y:S05]  /*1490*/  BRA `(.L_x_30954) ;  /* 0x0000000800a87947 */ /* 0x000fea0003800000 */
.L_x_30949:
        /* <DEDUP_REMOVED lines=13> */
.L_x_30963:
[----:B------:R0:W5:Y:S01]  /*1570*/  LDG.E.64 R24, desc[UR36][R4.64] ;  /* 0x0000002404187981 */ /* 0x000162000c1e1b00 */
[----:B------:R-:W-:Y:S05]  /*1580*/  BRA `(.L_x_30954) ;  /* 0x00000008006c7947 */ /* 0x000fea0003800000 */
.L_x_30962:
        /* <DEDUP_REMOVED lines=27> */
.L_x_30965:
        /* <DEDUP_REMOVED lines=15> */
.L_x_30964:
[----:B------:R-:W3:Y:S02]  /*1830*/  LDG.E.U16 R0, desc[UR36][R4.64] ;  /* 0x0000002404007981 */ /* 0x000ee4000c1e1500 */
[----:B---3--:R-:W-:-:S04]  /*1840*/  IMAD.U32 R0, R0, 0x10000, RZ ;  /* 0x0001000000007824 */ /* 0x008fc800078e00ff */
[----:B------:R-:W-:-:S04]  /*1850*/  FMUL.FTZ R0, R0, 1 ;  /* 0x3f80000000007820 */ /* 0x000fc80000410000 */
[----:B------:R0:W1:Y:S01]  /*1860*/  F2F.F64.F32 R24, R0 ;  /* 0x0000000000187310 */ /* 0x0000620000201800 */
[----:B------:R-:W-:Y:S05]  /*1870*/  BRA `(.L_x_30954) ;  /* 0x0000000400b07947 */ /* 0x000fea0003800000 */
.L_x_30961:
        /* <DEDUP_REMOVED lines=11> */
.L_x_30968:
        /* <DEDUP_REMOVED lines=21> */
.L_x_30970:
[----:B------:R-:W-:Y:S05]  /*1a80*/  BSYNC.RECONVERGENT B0 ;  /* 0x0000000000007941 */ /* 0x000fea0003800200 */
.L_x_30969:
[----:B------:R-:W-:Y:S01]  /*1a90*/  IMAD.SHL.U32 R0, R0, 0x100000, RZ ;  /* 0x0010000000007824 */ /* 0x000fe200078e00ff */
[----:B------:R-:W-:-:S04]  /*1aa0*/  LEA R3, R3, 0x3b800000, 0x17 ;  /* 0x3b80000003037811 */ /* 0x000fc800078eb8ff */
[----:B------:R-:W-:-:S05]  /*1ab0*/  LOP3.LUT R0, R3, R0, R7, 0xfe, !PT ;  /* 0x0000000003007212 */ /* 0x000fca00078efe07 */
[----:B------:R-:W-:-:S04]  /*1ac0*/  FMUL.FTZ R0, R0, 1 ;  /* 0x3f80000000007820 */ /* 0x000fc80000410000 */
[----:B------:R0:W1:Y:S01]  /*1ad0*/  F2F.F64.F32 R24, R0 ;  /* 0x0000000000187310 */ /* 0x0000620000201800 */
[----:B------:R-:W-:Y:S05]  /*1ae0*/  BRA `(.L_x_30954) ;  /* 0x0000000400147947 */ /* 0x000fea0003800000 */
.L_x_30967:
        /* <DEDUP_REMOVED lines=21> */
.L_x_30972:
[----:B------:R-:W-:Y:S05]  /*1c40*/  BSYNC.RECONVERGENT B0 ;  /* 0x0000000000007941 */ /* 0x000fea0003800200 */
.L_x_30971:
[----:B------:R-:W-:Y:S01]  /*1c50*/  IMAD.SHL.U32 R0, R0, 0x200000, RZ ;  /* 0x0020000000007824 */ /* 0x000fe200078e00ff */
[----:B------:R-:W-:-:S04]  /*1c60*/  LEA R3, R3, 0x37800000, 0x17 ;  /* 0x3780000003037811 */ /* 0x000fc800078eb8ff */
[----:B------:R-:W-:-:S05]  /*1c70*/  LOP3.LUT R0, R3, R0, R7, 0xfe, !PT ;  /* 0x0000000003007212 */ /* 0x000fca00078efe07 */
[----:B------:R-:W-:-:S04]  /*1c80*/  FMUL.FTZ R0, R0, 1 ;  /* 0x3f80000000007820 */ /* 0x000fc80000410000 */
[----:B------:R0:W1:Y:S01]  /*1c90*/  F2F.F64.F32 R24, R0 ;  /* 0x0000000000187310 */ /* 0x0000620000201800 */
[----:B------:R-:W-:Y:S05]  /*1ca0*/  BRA `(.L_x_30954) ;  /* 0x0000000000a47947 */ /* 0x000fea0003800000 */
.L_x_30966:
        /* <DEDUP_REMOVED lines=18> */
.L_x_30953:
        /* <DEDUP_REMOVED lines=16> */
.L_x_30975:
[----:B------:R-:W-:Y:S01]  /*1ed0*/  CS2R R24, SRZ ;  /* 0x0000000000187805 */ /* 0x000fe2000001ff00 */
[----:B------:R-:W-:Y:S06]  /*1ee0*/  BRA `(.L_x_30954) ;  /* 0x0000000000147947 */ /* 0x000fec0003800000 */
.L_x_30974:
[----:B------:R-:W3:Y:S02]  /*1ef0*/  LDG.E.64 R24, desc[UR36][R4.64] ;  /* 0x0000002404187981 */ /* 0x000ee4000c1e1b00 */
[----:B---3--:R-:W0:Y:S01]  /*1f00*/  I2F.F64.U64 R24, R24 ;  /* 0x0000001800187312 */ /* 0x008e220000301800 */
[----:B------:R-:W-:Y:S05]  /*1f10*/  BRA `(.L_x_30954) ;  /* 0x0000000000087947 */ /* 0x000fea0003800000 */
.L_x_30973:
[----:B------:R-:W3:Y:S02]  /*1f20*/  LDG.E R4, desc[UR36][R4.64] ;  /* 0x0000002404047981 */ /* 0x000ee4000c1e1900 */
[----:B---3--:R0:W1:Y:S02]  /*1f30*/  I2F.F64.U32 R24, R4 ;  /* 0x0000000400187312 */ /* 0x0080640000201800 */
.L_x_30954:
[----:B------:R-:W-:Y:S05]  /*1f40*/  BSYNC.RECONVERGENT B6 ;  /* 0x0000000000067941 */ /* 0x000fea0003800200 */
.L_x_30948:
[----:B------:R-:W-:-:S07]  /*1f50*/  VIADD R2, R2, 0x80 ;  /* 0x0000008002027836 */ /* 0x000fce0000000000 */
.L_x_30947:
[----:B------:R-:W-:Y:S05]  /*1f60*/  BSYNC.RECONVERGENT B7 ;  /* 0x0000000000077941 */ /* 0x000fea0003800200 */
.L_x_30946:
        /* <DEDUP_REMOVED lines=25> */
.L_x_30982:
[----:B------:R-:W2:Y:S02]  /*2100*/  LDG.E.U8 R4, desc[UR36][R4.64] ;  /* 0x0000002404047981 */ /* 0x000ea4000c1e1100 */
[----:B--2---:R0:W1:Y:S01]  /*2110*/  I2F.F64.U16 R16, R4 ;  /* 0x0000000400107312 */ /* 0x0040620000101800 */
[----:B------:R-:W-:Y:S05]  /*2120*/  BRA `(.L_x_30984) ;  /* 0x0000000c00647947 */ /* 0x000fea0003800000 */
.L_x_30981:
        /* <DEDUP_REMOVED lines=9> */
.L_x_30986:
[----:B------:R-:W2:Y:S02]  /*21c0*/  LDG.E R4, desc[UR36][R4.64] ;  /* 0x0000002404047981 */ /* 0x000ea4000c1e1900 */
[----:B--2---:R1:W2:Y:S01]  /*21d0*/  I2F.F64 R16, R4 ;  /* 0x0000000400107312 */ /* 0x0042a20000201c00 */
[----:B------:R-:W-:Y:S05]  /*21e0*/  BRA `(.L_x_30984) ;  /* 0x0000000c00347947 */ /* 0x000fea0003800000 */
.L_x_30985:
[----:B------:R-:W2:Y:S02]  /*21f0*/  LDG.E.U16 R4, desc[UR36][R4.64] ;  /* 0x0000002404047981 */ /* 0x000ea4000c1e1500 */
[----:B--2---:R0:W1:Y:S01]  /*2200*/  I2F.F64.S16 R16, R4 ;  /* 0x0000000400107312 */ /* 0x0040620000101c00 */
[----:B------:R-:W-:Y:S05]  /*2210*/  BRA `(.L_x_30984) ;  /* 0x0000000c00287947 */ /* 0x000fea0003800000 */
.L_x_30980:
        /* <DEDUP_REMOVED lines=10> */
.L_x_30988:
[----:B------:R-:W2:Y:S02]  /*22c0*/  LDG.E.U16 R0, desc[UR36][R4.64] ;  /* 0x0000002404007981 */ /* 0x000ea4000c1e1500 */
[----:B--2---:R-:W-:-:S05]  /*22d0*/  HADD2.F32 R0, -RZ, R0.H0_H0 ;  /* 0x20000000ff007230 */ /* 0x004fca0000004100 */
[----:B------:R-:W-:-:S04]  /*22e0*/  FMUL.FTZ R0, R0, 1 ;  /* 0x3f80000000007820 */ /* 0x000fc80000410000 */
[----:B------:R0:W1:Y:S01]  /*22f0*/  F2F.F64.F32 R16, R0 ;  /* 0x0000000000107310 */ /* 0x0000620000201800 */
[----:B------:R-:W-:Y:S05]  /*2300*/  BRA `(.L_x_30984) ;  /* 0x0000000800ec7947 */ /* 0x000fea0003800000 */
.L_x_30987:
        /* <DEDUP_REMOVED lines=10> */
.L_x_30990:
[----:B------:R-:W2:Y:S02]  /*23b0*/  LDG.E.U16 R4, desc[UR36][R4.64] ;  /* 0x0000002404047981 */ /* 0x000ea4000c1e1500 */
[----:B--2---:R-:W-:-:S05]  /*23c0*/  HADD2.F32 R0, -RZ, R4.H0_H0 ;  /* 0x20000004ff007230 */ /* 0x004fca0000004100 */
[----:B------:R-:W-:-:S04]  /*23d0*/  FMUL.FTZ R0, R0, 1 ;  /* 0x3f80000000007820 */ /* 0x000fc80000410000 */
[----:B------:R0:W1:Y:S01]  /*23e0*/  F2F.F64.F32 R16, R0 ;  /* 0x0000000000107310 */ /* 0x0000620000201800 */
[----:B------:R-:W-:Y:S05]  /*23f0*/  BRA `(.L_x_30984) ;  /* 0x0000000800b07947 */ /* 0x000fea0003800000 */
.L_x_30989:
[----:B------:R0:W5:Y:S01]  /*2400*/  LDG.E.64 R16, desc[UR36][R4.64] ;  /* 0x0000002404107981 */ /* 0x000162000c1e1b00 */
[----:B------:R-:W-:Y:S05]  /*2410*/  BRA `(.L_x_30984) ;  /* 0x0000000800a87947 */ /* 0x000fea0003800000 */
.L_x_30979:
        /* <DEDUP_REMOVED lines=13> */
.L_x_30993:
[----:B------:R0:W5:Y:S01]  /*24f0*/  LDG.E.64 R16, desc[UR36][R4.64] ;  /* 0x0000002404107981 */ /* 0x000162000c1e1b00 */
[----:B------:R-:W-:Y:S05]  /*2500*/  BRA `(.L_x_30984) ;  /* 0x00000008006c7947 */ /* 0x000fea0003800000 */
.L_x_30992:
        /* <DEDUP_REMOVED lines=27> */
.L_x_30995:
        /* <DEDUP_REMOVED lines=15> */
.L_x_30994:
[----:B------:R-:W2:Y:S02]  /*27b0*/  LDG.E.U16 R0, desc[UR36][R4.64] ;  /* 0x0000002404007981 */ /* 0x000ea4000c1e1500 */
[----:B--2---:R-:W-:-:S04]  /*27c0*/  IMAD.U32 R0, R0, 0x10000, RZ ;  /* 0x0001000000007824 */ /* 0x004fc800078e00ff */
[----:B------:R-:W-:-:S04]  /*27d0*/  FMUL.FTZ R0, R0, 1 ;  /* 0x3f80000000007820 */ /* 0x000fc80000410000 */
[----:B------:R0:W1:Y:S01]  /*27e0*/  F2F.F64.F32 R16, R0 ;  /* 0x0000000000107310 */ /* 0x0000620000201800 */
[----:B------:R-:W-:Y:S05]  /*27f0*/  BRA `(.L_x_30984) ;  /* 0x0000000400b07947 */ /* 0x000fea0003800000 */
.L_x_30991:
        /* <DEDUP_REMOVED lines=11> */
.L_x_30998:
        /* <DEDUP_REMOVED lines=21> */
.L_x_31000:
[----:B------:R-:W-:Y:S05]  /*2a00*/  BSYNC.RECONVERGENT B0 ;  /* 0x0000000000007941 */ /* 0x000fea0003800200 */
.L_x_30999:
[----:B------:R-:W-:Y:S01]  /*2a10*/  IMAD.SHL.U32 R0, R0, 0x100000, RZ ;  /* 0x0010000000007824 */ /* 0x000fe200078e00ff */
[----:B------:R-:W-:-:S04]  /*2a20*/  LEA R3, R3, 0x3b800000, 0x17 ;  /* 0x3b80000003037811 */ /* 0x000fc800078eb8ff */
[----:B------:R-:W-:-:S05]  /*2a30*/  LOP3.LUT R0, R3, R0, R7, 0xfe, !PT ;  /* 0x0000000003007212 */ /* 0x000fca00078efe07 */
[----:B------:R-:W-:-:S04]  /*2a40*/  FMUL.FTZ R0, R0, 1 ;  /* 0x3f80000000007820 */ /* 0x000fc80000410000 */
[----:B------:R0:W1:Y:S01]  /*2a50*/  F2F.F64.F32 R16, R0 ;  /* 0x0000000000107310 */ /* 0x0000620000201800 */
[----:B------:R-:W-:Y:S05]  /*2a60*/  BRA `(.L_x_30984) ;  /* 0x0000000400147947 */ /* 0x000fea0003800000 */
.L_x_30997:
        /* <DEDUP_REMOVED lines=21> */
.L_x_31002:
[----:B------:R-:W-:Y:S05]  /*2bc0*/  BSYNC.RECONVERGENT B0 ;  /* 0x0000000000007941 */ /* 0x000fea0003800200 */
.L_x_31001:
[----:B------:R-:W-:Y:S01]  /*2bd0*/  IMAD.SHL.U32 R0, R0, 0x200000, RZ ;  /* 0x0020000000007824 */ /* 0x000fe200078e00ff */
[----:B------:R-:W-:-:S04]  /*2be0*/  LEA R3, R3, 0x37800000, 0x17 ;  /* 0x3780000003037811 */ /* 0x000fc800078eb8ff */
[----:B------:R-:W-:-:S05]  /*2bf0*/  LOP3.LUT R0, R3, R0, R7, 0xfe, !PT ;  /* 0x0000000003007212 */ /* 0x000fca00078efe07 */
[----:B------:R-:W-:-:S04]  /*2c00*/  FMUL.FTZ R0, R0, 1 ;  /* 0x3f80000000007820 */ /* 0x000fc80000410000 */
[----:B------:R0:W1:Y:S01]  /*2c10*/  F2F.F64.F32 R16, R0 ;  /* 0x0000000000107310 */ /* 0x0000620000201800 */
[----:B------:R-:W-:Y:S05]  /*2c20*/  BRA `(.L_x_30984) ;  /* 0x0000000000a47947 */ /* 0x000fea0003800000 */
.L_x_30996:
        /* <DEDUP_REMOVED lines=18> */
.L_x_30983:
        /* <DEDUP_REMOVED lines=16> */
.L_x_31005:
[----:B------:R-:W-:Y:S01]  /*2e50*/  CS2R R16, SRZ ;  /* 0x0000000000107805 */ /* 0x000fe2000001ff00 */
[----:B------:R-:W-:Y:S06]  /*2e60*/  BRA `(.L_x_30984) ;  /* 0x0000000000147947 */ /* 0x000fec0003800000 */
.L_x_31004:
[----:B------:R-:W2:Y:S02]  /*2e70*/  LDG.E.64 R16, desc[UR36][R4.64] ;  /* 0x0000002404107981 */ /* 0x000ea4000c1e1b00 */
[----:B--2---:R-:W0:Y:S01]  /*2e80*/  I2F.F64.U64 R16, R16 ;  /* 0x0000001000107312 */ /* 0x004e220000301800 */
[----:B------:R-:W-:Y:S05]  /*2e90*/  BRA `(.L_x_30984) ;  /* 0x0000000000087947 */ /* 0x000fea0003800000 */
.L_x_31003:
[----:B------:R-:W2:Y:S02]  /*2ea0*/  LDG.E R4, desc[UR36][R4.64] ;  /* 0x0000002404047981 */ /* 0x000ea4000c1e1900 */
[----:B--2---:R0:W1:Y:S02]  /*2eb0*/  I2F.F64.U32 R16, R4 ;  /* 0x0000000400107312 */ /* 0x0040640000201800 */
.L_x_30984:
[----:B------:R-:W-:Y:S05]  /*2ec0*/  BSYNC.RECONVERGENT B6 ;  /* 0x0000000000067941 */ /* 0x000fea0003800200 */
.L_x_30978:
[----:B------:R-:W-:-:S07]  /*2ed0*/  VIADD R2, R2, 0x80 ;  /* 0x0000008002027836 */ /* 0x000fce0000000000 */
.L_x_30977:
[----:B------:R-:W-:Y:S05]  /*2ee0*/  BSYNC.RECONVERGENT B7 ;  /* 0x0000000000077941 */ /* 0x000fea0003800200 */
.L_x_30976:
        /* <DEDUP_REMOVED lines=24> */
.L_x_31011:
[----:B------:R-:W2:Y:S02]  /*3070*/  LDG.E.U8 R2, desc[UR36][R2.64] ;  /* 0x0000002402027981 */ /* 0x000ea4000c1e1100 */
[----:B--2---:R0:W1:Y:S01]  /*3080*/  I2F.F64.U16 R26, R2 ;  /* 0x00000002001a7312 */ /* 0x0040620000101800 */
[----:B------:R-:W-:Y:S05]  /*3090*/  BRA `(.L_x_31007) ;  /* 0x0000000c00547947 */ /* 0x000fea0003800000 */
.L_x_31010:
        /* <DEDUP_REMOVED lines=9> */
.L_x_31014:
[----:B------:R-:W2:Y:S02]  /*3130*/  LDG.E R2, desc[UR36][R2.64] ;  /* 0x0000002402027981 */ /* 0x000ea4000c1e1900 */
[----:B--2---:R0:W1:Y:S01]  /*3140*/  I2F.F64 R26, R2 ;  /* 0x00000002001a7312 */ /* 0x0040620000201c00 */
[----:B------:R-:W-:Y:S05]  /*3150*/  BRA `(.L_x_31007) ;  /* 0x0000000c00247947 */ /* 0x000fea0003800000 */
.L_x_31013:
[----:B------:R-:W2:Y:S02]  /*3160*/  LDG.E.U16 R2, desc[UR36][R2.64] ;  /* 0x0000002402027981 */ /* 0x000ea4000c1e1500 */
[----:B--2---:R0:W1:Y:S01]  /*3170*/  I2F.F64.S16 R26, R2 ;  /* 0x00000002001a7312 */ /* 0x0040620000101c00 */
[----:B------:R-:W-:Y:S05]  /*3180*/  BRA `(.L_x_31007) ;  /* 0x0000000c00187947 */ /* 0x000fea0003800000 */
.L_x_31009:
        /* <DEDUP_REMOVED lines=10> */
.L_x_31016:
[----:B------:R-:W2:Y:S02]  /*3230*/  LDG.E.U16 R0, desc[UR36][R2.64] ;  /* 0x0000002402007981 */ /* 0x000ea4000c1e1500 */
[----:B--2---:R-:W-:-:S05]  /*3240*/  HADD2.F32 R0, -RZ, R0.H0_H0 ;  /* 0x20000000ff007230 */ /* 0x004fca0000004100 */
[----:B------:R-:W-:-:S04]  /*3250*/  FMUL.FTZ R0, R0, 1 ;  /* 0x3f80000000007820 */ /* 0x000fc80000410000 */
[----:B------:R0:W1:Y:S01]  /*3260*/  F2F.F64.F32 R26, R0 ;  /* 0x00000000001a7310 */ /* 0x0000620000201800 */
[----:B------:R-:W-:Y:S05]  /*3270*/  BRA `(.L_x_31007) ;  /* 0x0000000800dc7947 */ /* 0x000fea0003800000 */
.L_x_31015:
        /* <DEDUP_REMOVED lines=10> */
.L_x_31018:
[----:B------:R-:W2:Y:S02]  /*3320*/  LDG.E.U16 R2, desc[UR36][R2.64] ;  /* 0x0000002402027981 */ /* 0x000ea4000c1e1500 */
[----:B--2---:R-:W-:-:S05]  /*3330*/  HADD2.F32 R0, -RZ, R2.H0_H0 ;  /* 0x20000002ff007230 */ /* 0x004fca0000004100 */
[----:B------:R-:W-:-:S04]  /*3340*/  FMUL.FTZ R0, R0, 1 ;  /* 0x3f80000000007820 */ /* 0x000fc80000410000 */
[----:B------:R0:W1:Y:S01]  /*3350*/  F2F.F64.F32 R26, R0 ;  /* 0x00000000001a7310 */ /* 0x0000620000201800 */
[----:B------:R-:W-:Y:S05]  /*3360*/  BRA `(.L_x_31007) ;  /* 0x0000000800a07947 */ /* 0x000fea0003800000 */
.L_x_31017:
[----:B------:R0:W5:Y:S01]  /*3370*/  LDG.E.64 R26, desc[UR36][R2.64] ;  /* 0x00000024021a7981 */ /* 0x000162000c1e1b00 */
[----:B------:R-:W-:Y:S05]  /*3380*/  BRA `(.L_x_31007) ;  /* 0x0000000800987947 */ /* 0x000fea0003800000 */
.L_x_31008:
        /* <DEDUP_REMOVED lines=13> */
.L_x_31021:
[----:B------:R0:W5:Y:S01]  /*3460*/  LDG.E.64 R26, desc[UR36][R2.64] ;  /* 0x00000024021a7981 */ /* 0x000162000c1e1b00 */
[----:B------:R-:W-:Y:S05]  /*3470*/  BRA `(.L_x_31007) ;  /* 0x00000008005c7947 */ /* 0x000fea0003800000 */
.L_x_31020:
        /* <DEDUP_REMOVED lines=27> */
.L_x_31023:
        /* <DEDUP_REMOVED lines=14> */
.L_x_31022:
[----:B------:R-:W2:Y:S02]  /*3710*/  LDG.E.U16 R0, desc[UR36][R2.64] ;  /* 0x0000002402007981 */ /* 0x000ea4000c1e1500 */
[----:B--2---:R-:W-:-:S04]  /*3720*/  IMAD.U32 R0, R0, 0x10000, RZ ;  /* 0x0001000000007824 */ /* 0x004fc800078e00ff */
[----:B------:R-:W-:-:S04]  /*3730*/  FMUL.FTZ R0, R0, 1 ;  /* 0x3f80000000007820 */ /* 0x000fc80000410000 */
[----:B------:R0:W1:Y:S01]  /*3740*/  F2F.F64.F32 R26, R0 ;  /* 0x00000000001a7310 */ /* 0x0000620000201800 */
[----:B------:R-:W-:Y:S05]  /*3750*/  BRA `(.L_x_31007) ;  /* 0x0000000400a47947 */ /* 0x000fea0003800000 */
.L_x_31019:
        /* <DEDUP_REMOVED lines=11> */
.L_x_31026:
        /* <DEDUP_REMOVED lines=20> */
.L_x_31028:
[----:B------:R-:W-:Y:S05]  /*3950*/  BSYNC.RECONVERGENT B0 ;  /* 0x0000000000007941 */ /* 0x000fea0003800200 */
.L_x_31027:
[----:B------:R-:W-:Y:S01]  /*3960*/  IMAD.SHL.U32 R0, R0, 0x100000, RZ ;  /* 0x0010000000007824 */ /* 0x000fe200078e00ff */
[----:B------:R-:W-:-:S04]  /*3970*/  LEA R2, R2, 0x3b800000, 0x17 ;  /* 0x3b80000002027811 */ /* 0x000fc800078eb8ff */
[----:B------:R-:W-:-:S05]  /*3980*/  LOP3.LUT R0, R2, R0, R7, 0xfe, !PT ;  /* 0x0000000002007212 */ /* 0x000fca00078efe07 */
[----:B------:R-:W-:-:S04]  /*3990*/  FMUL.FTZ R0, R0, 1 ;  /* 0x3f80000000007820 */ /* 0x000fc80000410000 */
[----:B------:R0:W1:Y:S01]  /*39a0*/  F2F.F64.F32 R26, R0 ;  /* 0x00000000001a7310 */ /* 0x0000620000201800 */
[----:B------:R-:W-:Y:S05]  /*39b0*/  BRA `(.L_x_31007) ;  /* 0x00000004000c7947 */ /* 0x000fea0003800000 */
.L_x_31025:
        /* <DEDUP_REMOVED lines=20> */
.L_x_31030:
[----:B------:R-:W-:Y:S05]  /*3b00*/  BSYNC.RECONVERGENT B0 ;  /* 0x0000000000007941 */ /* 0x000fea0003800200 */
.L_x_31029:
[----:B------:R-:W-:Y:S01]  /*3b10*/  IMAD.SHL.U32 R0, R0, 0x200000, RZ ;  /* 0x0020000000007824 */ /* 0x000fe200078e00ff */
[----:B------:R-:W-:-:S04]  /*3b20*/  LEA R2, R2, 0x37800000, 0x17 ;  /* 0x3780000002027811 */ /* 0x000fc800078eb8ff */
[----:B------:R-:W-:-:S05]  /*3b30*/  LOP3.LUT R0, R2, R0, R7, 0xfe, !PT ;  /* 0x0000000002007212 */ /* 0x000fca00078efe07 */
[----:B------:R-:W-:-:S04]  /*3b40*/  FMUL.FTZ R0, R0, 1 ;  /* 0x3f80000000007820 */ /* 0x000fc80000410000 */
[----:B------:R0:W1:Y:S01]  /*3b50*/  F2F.F64.F32 R26, R0 ;  /* 0x00000000001a7310 */ /* 0x0000620000201800 */
[----:B------:R-:W-:Y:S05]  /*3b60*/  BRA `(.L_x_31007) ;  /* 0x0000000000a07947 */ /* 0x000fea0003800000 */
.L_x_31024:
        /* <DEDUP_REMOVED lines=18> */
.L_x_31012:
        /* <DEDUP_REMOVED lines=16> */
.L_x_31033:
[----:B------:R-:W-:Y:S05]  /*3d90*/  BRA `(.L_x_31007) ;  /* 0x0000000000147947 */ /* 0x000fea0003800000 */
.L_x_31032:
[----:B------:R-:W2:Y:S02]  /*3da0*/  LDG.E.64 R26, desc[UR36][R2.64] ;  /* 0x00000024021a7981 */ /* 0x000ea4000c1e1b00 */
[----:B--2---:R-:W0:Y:S01]  /*3db0*/  I2F.F64.U64 R26, R26 ;  /* 0x0000001a001a7312 */ /* 0x004e220000301800 */
[----:B------:R-:W-:Y:S05]  /*3dc0*/  BRA `(.L_x_31007) ;  /* 0x0000000000087947 */ /* 0x000fea0003800000 */
.L_x_31031:
[----:B------:R-:W2:Y:S02]  /*3dd0*/  LDG.E R2, desc[UR36][R2.64] ;  /* 0x0000002402027981 */ /* 0x000ea4000c1e1900 */
[----:B--2---:R0:W1:Y:S02]  /*3de0*/  I2F.F64.U32 R26, R2 ;  /* 0x00000002001a7312 */ /* 0x0040640000201800 */
.L_x_31007:
[----:B------:R-:W-:Y:S05]  /*3df0*/  BSYNC.RECONVERGENT B6 ;  /* 0x0000000000067941 */ /* 0x000fea0003800200 */
.L_x_31006:
[----:B------:R-:W2:Y:S01]  /*3e00*/  LDC R7, c[0x0][0x394] ;  /* 0x0000e500ff077b82 */ /* 0x000ea20000000800 */
[----:B------:R-:W-:Y:S01]  /*3e10*/  ISETP.GE.AND P1, PT, R23, R19, PT ;  /* 0x000000131700720c */ /* 0x000fe20003f26270 */
[----:B------:R-:W-:Y:S01]  /*3e20*/  BSSY.RECONVERGENT B0, `(.L_x_31034) ;  /* 0x0000023000007945 */ /* 0x000fe20003800200 */
[----:B0-----:R-:W-:Y:S01]  /*3e30*/  IMAD.MOV.U32 R2, RZ, RZ, 0x1 ;  /* 0x00000001ff027424 */ /* 0x001fe200078e00ff */
[----:B--2---:R-:W-:-:S10]  /*3e40*/  LOP3.LUT R3, RZ, 0x80000000, R7, 0xb8, !PT ;  /* 0x80000000ff037812 */ /* 0x004fd400078eb807 */
[----:B------:R-:W-:Y:S05]  /*3e50*/  @P1 BRA `(.L_x_31035) ;  /* 0x00000000007c1947 */ /* 0x000fea0003800000 */
[----:B------:R-:W4:Y:S02]  /*3e60*/  LDC.64 R8, c[0x0][0x390] ;  /* 0x0000e400ff087b82 */ /* 0x000f240000000a00 */
[----:B----45:R-:W-:-:S14]  /*3e70*/  DSETP.NAN.AND P0, PT, R28, R8, PT ;  /* 0x000000081c00722a */ /* 0x030fdc0003f08000 */
[----:B-1----:R-:W-:Y:S01]  /*3e80*/  @P0 DADD R4, R28, R8 ;  /* 0x000000001c040229 */ /* 0x002fe20000000008 */
[----:B------:R-:W-:Y:S10]  /*3e90*/  @P0 BRA `(.L_x_31035) ;  /* 0x00000000006c0947 */ /* 0x000ff40003800000 */
[----:B------:R-:W0:Y:S01]  /*3ea0*/  LDCU UR4, c[0x0][0x390] ;  /* 0x00007200ff0477ac */ /* 0x000e220008000800 */
[----:B------:R-:W-:Y:S01]  /*3eb0*/  LOP3.LUT R4, R29, R7, RZ, 0xfc, !PT ;  /* 0x000000071d047212 */ /* 0x000fe200078efcff */
[----:B------:R-:W1:Y:S01]  /*3ec0*/  LDCU.64 UR6, c[0x0][0x390] ;  /* 0x00007200ff0677ac */ /* 0x000e620008000a00 */
[----:B0-----:R-:W-:-:S04]  /*3ed0*/  LOP3.LUT R0, R28, UR4, RZ, 0xfc, !PT ;  /* 0x000000041c007c12 */ /* 0x001fc8000f8efcff */
[----:B------:R-:W-:Y:S01]  /*3ee0*/  ISETP.NE.U32.AND P0, PT, R0, RZ, PT ;  /* 0x000000ff0000720c */ /* 0x000fe20003f05070 */
[----:B-1----:R-:W-:-:S03]  /*3ef0*/  IMAD.U32 R5, RZ, RZ, UR7 ;  /* 0x00000007ff057e24 */ /* 0x002fc6000f8e00ff */
[----:B------:R-:W-:Y:S01]  /*3f00*/  LOP3.LUT P0, RZ, R4, 0x7fffffff, RZ, 0xc0, P0 ;  /* 0x7fffffff04ff7812 */ /* 0x000fe2000000c0ff */
[----:B------:R-:W-:-:S12]  /*3f10*/  IMAD.U32 R4, RZ, RZ, UR6 ;  /* 0x00000006ff047e24 */ /* 0x000fd8000f8e00ff */
[----:B------:R-:W-:Y:S05]  /*3f20*/  @!P0 BRA `(.L_x_31035) ;  /* 0x0000000000488947 */ /* 0x000fea0003800000 */
[----:B------:R-:W-:Y:S01]  /*3f30*/  DSETP.NEU.AND P0, PT, R28, RZ, PT ;  /* 0x000000ff1c00722a */ /* 0x000fe20003f0d000 */
[----:B------:R-:W-:Y:S02]  /*3f40*/  IMAD.MOV.U32 R4, RZ, RZ, R2 ;  /* 0x000000ffff047224 */ /* 0x000fe400078e0002 */
[----:B------:R-:W-:-:S11]  /*3f50*/  IMAD.MOV.U32 R5, RZ, RZ, R3 ;  /* 0x000000ffff057224 */ /* 0x000fd600078e0003 */
[----:B------:R-:W-:Y:S05]  /*3f60*/  @!P0 BRA `(.L_x_31035) ;  /* 0x0000000000388947 */ /* 0x000fea0003800000 */
[C---:B------:R-:W-:Y:S02]  /*3f70*/  DSETP.GEU.AND P0, PT, R28.reuse, RZ, PT ;  /* 0x000000ff1c00722a */ /* 0x040fe40003f0e000 */
[----:B------:R-:W-:-:S04]  /*3f80*/  DSETP.GT.AND P2, PT, R28, RZ, PT ;  /* 0x000000ff1c00722a */ /* 0x000fc80003f44000 */
[C-C-:B------:R-:W-:Y:S02]  /*3f90*/  DSETP.LT.AND P4, PT, R28.reuse, R8.reuse, !P0 ;  /* 0x000000081c00722a */ /* 0x140fe40004781000 */
[C-C-:B------:R-:W-:Y:S02]  /*3fa0*/  DSETP.LT.AND P3, PT, R28.reuse, R8.reuse, P2 ;  /* 0x000000081c00722a */ /* 0x140fe40001761000 */
[C-C-:B------:R-:W-:Y:S02]  /*3fb0*/  DSETP.GT.AND P0, PT, R28.reuse, R8.reuse, !P0 ;  /* 0x000000081c00722a */ /* 0x140fe40004704000 */
[----:B------:R-:W-:Y:S01]  /*3fc0*/  DSETP.GT.AND P2, PT, R28, R8, P2 ;  /* 0x000000081c00722a */ /* 0x000fe20001744000 */
        /* <DEDUP_REMOVED lines=8> */
.L_x_31035:
[----:B------:R-:W-:Y:S05]  /*4050*/  BSYNC.RECONVERGENT B0 ;  /* 0x0000000000007941 */ /* 0x000fea0003800200 */
.L_x_31034:
[----:B------:R-:W-:Y:S01]  /*4060*/  VIADD R22, R23, 0x80 ;  /* 0x0000008017167836 */ /* 0x000fe20000000000 */
[----:B------:R-:W-:Y:S04]  /*4070*/  BSSY.RECONVERGENT B0, `(.L_x_31036) ;  /* 0x0000023000007945 */ /* 0x000fe80003800200 */
[----:B------:R-:W-:-:S13]  /*4080*/  ISETP.GE.AND P0, PT, R22, R19, PT ;  /* 0x000000131600720c */ /* 0x000fda0003f06270 */
[----:B------:R-:W-:Y:S05]  /*4090*/  @P0 BRA `(.L_x_31037) ;  /* 0x0000000000800947 */ /* 0x000fea0003800000 */
[----:B------:R-:W1:Y:S02]  /*40a0*/  LDC.64 R8, c[0x0][0x390] ;  /* 0x0000e400ff087b82 */ /* 0x000e640000000a00 */
[----:B-1-3-5:R-:W-:-:S14]  /*40b0*/  DSETP.NAN.AND P0, PT, R24, R8, PT ;  /* 0x000000081800722a */ /* 0x02afdc0003f08000 */
[----:B------:R-:W-:Y:S05]  /*40c0*/  @P0 BRA `(.L_x_31038) ;  /* 0x0000000000700947 */ /* 0x000fea0003800000 */
[----:B------:R-:W0:Y:S01]  /*40d0*/  LDCU UR4, c[0x0][0x390] ;  /* 0x00007200ff0477ac */ /* 0x000e220008000800 */
[----:B------:R-:W-:Y:S01]  /*40e0*/  LOP3.LUT R6, R25, R7, RZ, 0xfc, !PT ;  /* 0x0000000719067212 */ /* 0x000fe200078efcff */
[----:B------:R-:W4:Y:S01]  /*40f0*/  LDCU.64 UR6, c[0x0][0x390] ;  /* 0x00007200ff0677ac */ /* 0x000f220008000a00 */
[----:B0-----:R-:W-:-:S04]  /*4100*/  LOP3.LUT R0, R24, UR4, RZ, 0xfc, !PT ;  /* 0x0000000418007c12 */ /* 0x001fc8000f8efcff */
[----:B------:R-:W-:Y:S01]  /*4110*/  ISETP.NE.U32.AND P0, PT, R0, RZ, PT ;  /* 0x000000ff0000720c */ /* 0x000fe20003f05070 */
[----:B----4-:R-:W-:Y:S02]  /*4120*/  IMAD.U32 R28, RZ, RZ, UR6 ;  /* 0x00000006ff1c7e24 */ /* 0x010fe4000f8e00ff */
[----:B------:R-:W-:Y:S01]  /*4130*/  IMAD.U32 R29, RZ, RZ, UR7 ;  /* 0x00000007ff1d7e24 */ /* 0x000fe2000f8e00ff */
[----:B------:R-:W-:-:S13]  /*4140*/  LOP3.LUT P0, RZ, R6, 0x7fffffff, RZ, 0xc0, P0 ;  /* 0x7fffffff06ff7812 */ /* 0x000fda000000c0ff */
        /* <DEDUP_REMOVED lines=20> */
.L_x_31038:
[----:B----4-:R-:W-:-:S11]  /*4290*/  DADD R28, R24, R8 ;  /* 0x00000000181c7229 */ /* 0x010fd60000000008 */
.L_x_31037:
[----:B------:R-:W-:Y:S05]  /*42a0*/  BSYNC.RECONVERGENT B0 ;  /* 0x0000000000007941 */ /* 0x000fea0003800200 */
.L_x_31036:
[----:B------:R-:W-:Y:S01]  /*42b0*/  VIADD R0, R23, 0x100 ;  /* 0x0000010017007836 */ /* 0x000fe20000000000 */
[----:B------:R-:W-:Y:S04]  /*42c0*/  BSSY.RECONVERGENT B0, `(.L_x_31039) ;  /* 0x0000023000007945 */ /* 0x000fe80003800200 */
[----:B------:R-:W-:-:S13]  /*42d0*/  ISETP.GE.AND P0, PT, R0, R19, PT ;  /* 0x000000130000720c */ /* 0x000fda0003f06270 */
[----:B------:R-:W-:Y:S05]  /*42e0*/  @P0 BRA `(.L_x_31040) ;  /* 0x0000000000800947 */ /* 0x000fea0003800000 */
[----:B------:R-:W1:Y:S02]  /*42f0*/  LDC.64 R8, c[0x0][0x390] ;  /* 0x0000e400ff087b82 */ /* 0x000e640000000a00 */
[----:B-1---5:R-:W-:-:S14]  /*4300*/  DSETP.NAN.AND P0, PT, R16, R8, PT ;  /* 0x000000081000722a */ /* 0x022fdc0003f08000 */
[----:B------:R-:W-:Y:S05]  /*4310*/  @P0 BRA `(.L_x_31041) ;  /* 0x0000000000700947 */ /* 0x000fea0003800000 */
[----:B------:R-:W0:Y:S01]  /*4320*/  LDCU UR4, c[0x0][0x390] ;  /* 0x00007200ff0477ac */ /* 0x000e220008000800 */
[----:B------:R-:W-:Y:S01]  /*4330*/  LOP3.LUT R6, R17, R7, RZ, 0xfc, !PT ;  /* 0x0000000711067212 */ /* 0x000fe200078efcff */
[----:B------:R-:W3:Y:S01]  /*4340*/  LDCU.64 UR6, c[0x0][0x390] ;  /* 0x00007200ff0677ac */ /* 0x000ee20008000a00 */
[----:B0-----:R-:W-:-:S04]  /*4350*/  LOP3.LUT R0, R16, UR4, RZ, 0xfc, !PT ;  /* 0x0000000410007c12 */ /* 0x001fc8000f8efcff */
[----:B------:R-:W-:Y:S01]  /*4360*/  ISETP.NE.U32.AND P0, PT, R0, RZ, PT ;  /* 0x000000ff0000720c */ /* 0x000fe20003f05070 */
[----:B---3--:R-:W-:Y:S02]  /*4370*/  IMAD.U32 R24, RZ, RZ, UR6 ;  /* 0x00000006ff187e24 */ /* 0x008fe4000f8e00ff */
        /* <DEDUP_REMOVED lines=22> */
.L_x_31041:
[----:B---3--:R-:W-:-:S11]  /*44e0*/  DADD R24, R16, R8 ;  /* 0x0000000010187229 */ /* 0x008fd60000000008 */
.L_x_31040:
[----:B------:R-:W-:Y:S05]  /*44f0*/  BSYNC.RECONVERGENT B0 ;  /* 0x0000000000007941 */ /* 0x000fea0003800200 */
.L_x_31039:
        /* <DEDUP_REMOVED lines=9> */
[----:B------:R-:W1:Y:S01]  /*4590*/  LDCU.64 UR6, c[0x0][0x390] ;  /* 0x00007200ff0677ac */ /* 0x000e620008000a00 */
[----:B0-----:R-:W-:-:S04]  /*45a0*/  LOP3.LUT R0, R26, UR4, RZ, 0xfc, !PT ;  /* 0x000000041a007c12 */ /* 0x001fc8000f8efcff */
[----:B------:R-:W-:Y:S01]  /*45b0*/  ISETP.NE.U32.AND P0, PT, R0, RZ, PT ;  /* 0x000000ff0000720c */ /* 0x000fe20003f05070 */
[----:B-1----:R-:W-:Y:S02]  /*45c0*/  IMAD.U32 R16, RZ, RZ, UR6 ;  /* 0x00000006ff107e24 */ /* 0x002fe4000f8e00ff */
        /* <DEDUP_REMOVED lines=22> */
.L_x_31044:
[----:B------:R-:W-:-:S11]  /*4730*/  DADD R16, R26, R8 ;  /* 0x000000001a107229 */ /* 0x000fd60000000008 */
.L_x_31043:
[----:B------:R-:W-:Y:S05]  /*4740*/  BSYNC.RECONVERGENT B0 ;  /* 0x0000000000007941 */ /* 0x000fea0003800200 */
.L_x_31042:
[----:B------:R-:W0:Y:S01]  /*4750*/  LDC.U8 R2, c[0x0][0x3b4] ;  /* 0x0000ed00ff027b82 */ /* 0x000e220000000000 */
[----:B------:R-:W-:Y:S04]  /*4760*/  BSSY.RECONVERGENT B6, `(.L_x_31045) ;  /* 0x0000128000067945 */ /* 0x000fe80003800200 */
[----:B------:R-:W-:Y:S05]  /*4770*/  @P1 BRA `(.L_x_31046) ;  /* 0x0000001000981947 */ /* 0x000fea0003800000 */
[----:B------:R-:W2:Y:S01]  /*4780*/  LDCU UR4, c[0x0][0x3b8] ;  /* 0x00007700ff0477ac */ /* 0x000ea20008000800 */
[----:B------:R-:W1:Y:S01]  /*4790*/  LDC.64 R8, c[0x0][0x398] ;  /* 0x0000e600ff087b82 */ /* 0x000e620000000a00 */
[----:B------:R-:W-:Y:S01]  /*47a0*/  IMAD R0, R18, 0x200, R23 ;  /* 0x0000020012007824 */ /* 0x000fe200078e0217 */
[----:B0-----:R-:W-:-:S03]  /*47b0*/  PRMT R6, R2, 0x9910, RZ ;  /* 0x0000991002067816 */ /* 0x001fc600000000ff */
[----:B--2---:R-:W-:Y:S02]  /*47c0*/  IMAD R3, R0, UR4, RZ ;  /* 0x0000000400037c24 */ /* 0x004fe4000f8e02ff */
        /* <DEDUP_REMOVED lines=17> */
.L_x_31050:
[----:B------:R-:W0:Y:S01]  /*48e0*/  F2I.S64.F64.TRUNC R4, R4 ;  /* 0x0000000400047311 */ /* 0x000e22000030d900 */
[----:B------:R-:W-:Y:S02]  /*48f0*/  IMAD.MOV.U32 R23, RZ, RZ, R22 ;  /* 0x000000ffff177224 */ /* 0x000fe400078e0016 */
[----:B0-----:R-:W-:-:S05]  /*4900*/  IMAD.MOV.U32 R3, RZ, RZ, R4 ;  /* 0x000000ffff037224 */ /* 0x001fca00078e0004 */
[----:B------:R0:W-:Y:S01]  /*4910*/  STG.E.U8 desc[UR36][R8.64], R3 ;  /* 0x0000000308007986 */ /* 0x0001e2000c101124 */
[----:B------:R-:W-:Y:S05]  /*4920*/  BRA `(.L_x_31046) ;  /* 0x00000010002c7947 */ /* 0x000fea0003800000 */
.L_x_31049:
        /* <DEDUP_REMOVED lines=10> */
.L_x_31053:
[----:B------:R-:W0:Y:S01]  /*49d0*/  F2I.F64.TRUNC R5, R4 ;  /* 0x0000000400057311 */ /* 0x000e22000030d100 */
[----:B------:R-:W-:Y:S01]  /*49e0*/  IMAD.MOV.U32 R23, RZ, RZ, R22 ;  /* 0x000000ffff177224 */ /* 0x000fe200078e0016 */
[----:B0-----:R0:W-:Y:S01]  /*49f0*/  STG.E desc[UR36][R8.64], R5 ;  /* 0x0000000508007986 */ /* 0x0011e2000c101924 */
[----:B------:R-:W-:Y:S05]  /*4a00*/  BRA `(.L_x_31046) ;  /* 0x0000000c00f47947 */ /* 0x000fea0003800000 */
.L_x_31052:
[----:B------:R-:W0:Y:S01]  /*4a10*/  F2I.F64.TRUNC R5, R4 ;  /* 0x0000000400057311 */ /* 0x000e22000030d100 */
[----:B------:R-:W-:Y:S01]  /*4a20*/  IMAD.MOV.U32 R23, RZ, RZ, R22 ;  /* 0x000000ffff177224 */ /* 0x000fe200078e0016 */
[----:B0-----:R0:W-:Y:S01]  /*4a30*/  STG.E.U16 desc[UR36][R8.64], R5 ;  /* 0x0000000508007986 */ /* 0x0011e2000c101524 */
[----:B------:R-:W-:Y:S05]  /*4a40*/  BRA `(.L_x_31046) ;  /* 0x0000000c00e47947 */ /* 0x000fea0003800000 */
.L_x_31048:
        /* <DEDUP_REMOVED lines=14> */
.L_x_31055:
        /* <DEDUP_REMOVED lines=9> */
.L_x_31054:
        /* <DEDUP_REMOVED lines=15> */
.L_x_31057:
        /* <DEDUP_REMOVED lines=10> */
.L_x_31056:
[----:B------:R0:W-:Y:S01]  /*4d50*/  STG.E.64 desc[UR36][R8.64], R4 ;  /* 0x0000000408007986 */ /* 0x0001e2000c101b24 */
[----:B------:R-:W-:Y:S01]  /*4d60*/  IMAD.MOV.U32 R23, RZ, RZ, R22 ;  /* 0x000000ffff177224 */ /* 0x000fe200078e0016 */
[----:B------:R-:W-:Y:S06]  /*4d70*/  BRA `(.L_x_31046) ;  /* 0x0000000c00187947 */ /* 0x000fec0003800000 */
.L_x_31047:
        /* <DEDUP_REMOVED lines=13> */
.L_x_31060:
[----:B------:R-:W-:Y:S01]  /*4e50*/  CS2R R6, SRZ ;  /* 0x0000000000067805 */ /* 0x000fe2000001ff00 */
[----:B------:R-:W-:-:S04]  /*4e60*/  IMAD.MOV.U32 R23, RZ, RZ, R22 ;  /* 0x000000ffff177224 */ /* 0x000fc800078e0016 */
[----:B------:R0:W-:Y:S01]  /*4e70*/  STG.E.128 desc[UR36][R8.64], R4 ;  /* 0x0000000408007986 */ /* 0x0001e2000c101d24 */
[----:B------:R-:W-:Y:S05]  /*4e80*/  BRA `(.L_x_31046) ;  /* 0x0000000800d47947 */ /* 0x000fea0003800000 */
.L_x_31059:
        /* <DEDUP_REMOVED lines=23> */
.L_x_31064:
[----:B------:R-:W-:Y:S05]  /*5000*/  BSYNC.RECONVERGENT B0 ;  /* 0x0000000000007941 */ /* 0x000fea0003800200 */
.L_x_31063:
[----:B------:R-:W-:Y:S01]  /*5010*/  LOP3.LUT R7, R0, 0x80, R7, 0xf8, !PT ;  /* 0x0000008000077812 */ /* 0x000fe200078ef807 */
[----:B------:R-:W-:-:S04]  /*5020*/  IMAD.MOV.U32 R23, RZ, RZ, R22 ;  /* 0x000000ffff177224 */ /* 0x000fc800078e0016 */
[----:B------:R0:W-:Y:S01]  /*5030*/  STG.E.U8 desc[UR36][R8.64], R7 ;  /* 0x0000000708007986 */ /* 0x0001e2000c101124 */
[----:B------:R-:W-:Y:S05]  /*5040*/  BRA `(.L_x_31046) ;  /* 0x0000000800647947 */ /* 0x000fea0003800000 */
.L_x_31062:
        /* <DEDUP_REMOVED lines=19> */
.L_x_31066:
[----:B------:R-:W-:Y:S05]  /*5180*/  BSYNC.RECONVERGENT B0 ;  /* 0x0000000000007941 */ /* 0x000fea0003800200 */
.L_x_31065:
[----:B------:R-:W-:Y:S01]  /*5190*/  LOP3.LUT R7, R0, 0x80, R7, 0xf8, !PT ;  /* 0x0000008000077812 */ /* 0x000fe200078ef807 */
[----:B------:R-:W-:-:S04]  /*51a0*/  IMAD.MOV.U32 R23, RZ, RZ, R22 ;  /* 0x000000ffff177224 */ /* 0x000fc800078e0016 */
[----:B------:R0:W-:Y:S01]  /*51b0*/  STG.E.U8 desc[UR36][R8.64], R7 ;  /* 0x0000000708007986 */ /* 0x0001e2000c101124 */
[----:B------:R-:W-:Y:S05]  /*51c0*/  BRA `(.L_x_31046) ;  /* 0x0000000800047947 */ /* 0x000fea0003800000 */
.L_x_31061:
        /* <DEDUP_REMOVED lines=9> */
.L_x_31058:
        /* <DEDUP_REMOVED lines=12> */
.L_x_31069:
        /* <DEDUP_REMOVED lines=17> */
.L_x_31072:
[----:B------:R-:W-:-:S04]  /*5430*/  SHF.R.U32.HI R0, RZ, 0x14, R7 ;  /* 0x00000014ff007819 */ /* 0x000fc80000011607 */
[----:B------:R-:W-:-:S04]  /*5440*/  LOP3.LUT R0, R0, 0x1, RZ, 0xc0, !PT ;  /* 0x0000000100007812 */ /* 0x000fc800078ec0ff */
[----:B------:R-:W-:-:S04]  /*5450*/  IADD3 R0, PT, PT, R7, 0x487ffff, R0 ;  /* 0x0487ffff07007810 */ /* 0x000fc80007ffe000 */
[----:B------:R-:W-:-:S04]  /*5460*/  SHF.R.U32.HI R0, RZ, 0x14, R0 ;  /* 0x00000014ff007819 */ /* 0x000fc80000011600 */
[----:B------:R-:W-:-:S07]  /*5470*/  LOP3.LUT R3, R0, 0xff, RZ, 0xc0, !PT ;  /* 0x000000ff00037812 */ /* 0x000fce00078ec0ff */
.L_x_31073:
[----:B------:R-:W-:-:S04]  /*5480*/  SHF.R.U32.HI R0, RZ, 0x18, R7 ;  /* 0x00000018ff007819 */ /* 0x000fc80000011607 */
[----:B------:R-:W-:-:S07]  /*5490*/  LOP3.LUT R0, R3, 0x80, R0, 0xf8, !PT ;  /* 0x0000008003007812 */ /* 0x000fce00078ef800 */
.L_x_31071:
[----:B------:R-:W-:Y:S05]  /*54a0*/  BSYNC.RECONVERGENT B0 ;  /* 0x0000000000007941 */ /* 0x000fea0003800200 */
.L_x_31070:
[----:B------:R0:W-:Y:S01]  /*54b0*/  STG.E.U8 desc[UR36][R8.64], R0 ;  /* 0x0000000008007986 */ /* 0x0001e2000c101124 */
[----:B------:R-:W-:Y:S01]  /*54c0*/  IMAD.MOV.U32 R23, RZ, RZ, R22 ;  /* 0x000000ffff177224 */ /* 0x000fe200078e0016 */
[----:B------:R-:W-:Y:S06]  /*54d0*/  BRA `(.L_x_31046) ;  /* 0x0000000400407947 */ /* 0x000fec0003800000 */
.L_x_31068:
        /* <DEDUP_REMOVED lines=17> */
.L_x_31076:
[----:B------:R-:W-:-:S04]  /*55f0*/  SHF.R.U32.HI R0, RZ, 0x15, R7 ;  /* 0x00000015ff007819 */ /* 0x000fc80000011607 */
[----:B------:R-:W-:-:S04]  /*5600*/  LOP3.LUT R0, R0, 0x1, RZ, 0xc0, !PT ;  /* 0x0000000100007812 */ /* 0x000fc800078ec0ff */
[----:B------:R-:W-:-:S04]  /*5610*/  IADD3 R0, PT, PT, R7, 0x88fffff, R0 ;  /* 0x088fffff07007810 */ /* 0x000fc80007ffe000 */
[----:B------:R-:W-:-:S04]  /*5620*/  SHF.R.U32.HI R0, RZ, 0x15, R0 ;  /* 0x00000015ff007819 */ /* 0x000fc80000011600 */
[----:B------:R-:W-:-:S07]  /*5630*/  LOP3.LUT R3, R0, 0xff, RZ, 0xc0, !PT ;  /* 0x000000ff00037812 */ /* 0x000fce00078ec0ff */
.L_x_31077:
[----:B------:R-:W-:-:S04]  /*5640*/  SHF.R.U32.HI R0, RZ, 0x18, R7 ;  /* 0x00000018ff007819 */ /* 0x000fc80000011607 */
[----:B------:R-:W-:-:S07]  /*5650*/  LOP3.LUT R0, R3, 0x80, R0, 0xf8, !PT ;  /* 0x0000008003007812 */ /* 0x000fce00078ef800 */
.L_x_31075:
[----:B------:R-:W-:Y:S05]  /*5660*/  BSYNC.RECONVERGENT B0 ;  /* 0x0000000000007941 */ /* 0x000fea0003800200 */
.L_x_31074:
[----:B------:R0:W-:Y:S01]  /*5670*/  STG.E.U8 desc[UR36][R8.64], R0 ;  /* 0x0000000008007986 */ /* 0x0001e2000c101124 */
[----:B------:R-:W-:Y:S01]  /*5680*/  IMAD.MOV.U32 R23, RZ, RZ, R22 ;  /* 0x000000ffff177224 */ /* 0x000fe200078e0016 */
[----:B------:R-:W-:Y:S06]  /*5690*/  BRA `(.L_x_31046) ;  /* 0x0000000000d07947 */ /* 0x000fec0003800000 */
.L_x_31067:
[----:B------:R-:W-:-:S13]  /*56a0*/  ISETP.NE.AND P0, PT, R0, 0x1c, PT ;  /* 0x0000001c0000780c */ /* 0x000fda0003f05270 */
[----:B------:R-:W-:Y:S05]  /*56b0*/  @!P0 BRA `(.L_x_31078) ;  /* 0x0000000000bc8947 */ /* 0x000fea0003800000 */
[----:B------:R-:W-:-:S13]  /*56c0*/  ISETP.NE.AND P0, PT, R0, 0x1d, PT ;  /* 0x0000001d0000780c */ /* 0x000fda0003f05270 */
[----:B------:R-:W-:Y:S05]  /*56d0*/  @!P0 BRA `(.L_x_31079) ;  /* 0x0000000000a48947 */ /* 0x000fea0003800000 */
[----:B------:R-:W-:-:S13]  /*56e0*/  ISETP.NE.AND P0, PT, R0, 0x2c, PT ;  /* 0x0000002c0000780c */ /* 0x000fda0003f05270 */
[----:B------:R-:W-:Y:S05]  /*56f0*/  @!P0 BRA `(.L_x_31080) ;  /* 0x0000000000488947 */ /* 0x000fea0003800000 */
.L_x_31051:
        /* <DEDUP_REMOVED lines=16> */
.L_x_31081:
[----:B------:R-:W-:Y:S01]  /*5800*/  IMAD.MOV.U32 R23, RZ, RZ, R22 ;  /* 0x000000ffff177224 */ /* 0x000fe200078e0016 */
[----:B------:R-:W-:Y:S06]  /*5810*/  BRA `(.L_x_31046) ;  /* 0x0000000000707947 */ /* 0x000fec0003800000 */
.L_x_31080:
        /* <DEDUP_REMOVED lines=21> */
.L_x_31079:
[----:B------:R-:W0:Y:S01]  /*5970*/  F2I.U64.F64.TRUNC R4, R4 ;  /* 0x0000000400047311 */ /* 0x000e22000030d800 */
[----:B------:R-:W-:Y:S01]  /*5980*/  IMAD.MOV.U32 R23, RZ, RZ, R22 ;  /* 0x000000ffff177224 */ /* 0x000fe200078e0016 */
[----:B0-----:R0:W-:Y:S01]  /*5990*/  STG.E.64 desc[UR36][R8.64], R4 ;  /* 0x0000000408007986 */ /* 0x0011e2000c101b24 */
[----:B------:R-:W-:Y:S05]  /*59a0*/  BRA `(.L_x_31046) ;  /* 0x00000000000c7947 */ /* 0x000fea0003800000 */
.L_x_31078:
[----:B------:R-:W0:Y:S01]  /*59b0*/  F2I.U32.F64.TRUNC R5, R4 ;  /* 0x0000000400057311 */ /* 0x000e22000030d000 */
[----:B------:R-:W-:Y:S01]  /*59c0*/  IMAD.MOV.U32 R23, RZ, RZ, R22 ;  /* 0x000000ffff177224 */ /* 0x000fe200078e0016 */
[----:B0-----:R2:W-:Y:S06]  /*59d0*/  STG.E desc[UR36][R8.64], R5 ;  /* 0x0000000508007986 */ /* 0x0015ec000c101924 */
.L_x_31046:
[----:B------:R-:W-:Y:S05]  /*59e0*/  BSYNC.RECONVERGENT B6 ;  /* 0x0000000000067941 */ /* 0x000fea0003800200 */
.L_x_31045:
[----:B------:R-:W-:Y:S01]  /*59f0*/  ISETP.GE.AND P0, PT, R23, R19, PT ;  /* 0x000000131700720c */ /* 0x000fe20003f06270 */
[----:B------:R-:W-:-:S12]  /*5a00*/  BSSY.RECONVERGENT B6, `(.L_x_31082) ;  /* 0x0000228000067945 */ /* 0x000fd80003800200 */
[----:B------:R-:W-:Y:S05]  /*5a10*/  @P0 BRA `(.L_x_31083) ;  /* 0x0000002000980947 */ /* 0x000fea0003800000 */
[----:B------:R-:W3:Y:S01]  /*5a20*/  LDCU UR4, c[0x0][0x3b8] ;  /* 0x00007700ff0477ac */ /* 0x000ee20008000800 */
[----:B012---:R-:W0:Y:S01]  /*5a30*/  LDC.64 R4, c[0x0][0x398] ;  /* 0x0000e600ff047b82 */ /* 0x007e220000000a00 */
[----:B------:R-:W-:Y:S01]  /*5a40*/  IMAD R0, R18, 0x200, R23 ;  /* 0x0000020012007824 */ /* 0x000fe200078e0217 */
[----:B------:R-:W-:-:S03]  /*5a50*/  PRMT R6, R2, 0x9910, RZ ;  /* 0x0000991002067816 */ /* 0x000fc600000000ff */
[----:B---3--:R-:W-:Y:S02]  /*5a60*/  IMAD R3, R0, UR4, RZ ;  /* 0x0000000400037c24 */ /* 0x008fe4000f8e02ff */
        /* <DEDUP_REMOVED lines=13> */
[----:B----45:R-:W0:Y:S02]  /*5b40*/  F2I.F64.TRUNC R29, R28 ;  /* 0x0000001c001d7311 */ /* 0x030e24000030d100 */
[----:B0-----:R0:W-:Y:S01]  /*5b50*/  STG.E.U8 desc[UR36][R4.64], R29 ;  /* 0x0000001d04007986 */ /* 0x0011e2000c101124 */
[----:B------:R-:W-:Y:S05]  /*5b60*/  BRA `(.L_x_31089) ;  /* 0x0000000c00f07947 */ /* 0x000fea0003800000 */
.L_x_31087:
[----:B----45:R-:W0:Y:S02]  /*5b70*/  F2I.S64.F64.TRUNC R28, R28 ;  /* 0x0000001c001c7311 */ /* 0x030e24000030d900 */
[----:B0-----:R-:W-:-:S05]  /*5b80*/  IMAD.MOV.U32 R3, RZ, RZ, R28 ;  /* 0x000000ffff037224 */ /* 0x001fca00078e001c */
[----:B------:R0:W-:Y:S01]  /*5b90*/  STG.E.U8 desc[UR36][R4.64], R3 ;  /* 0x0000000304007986 */ /* 0x0001e2000c101124 */
[----:B------:R-:W-:Y:S05]  /*5ba0*/  BRA `(.L_x_31089) ;  /* 0x0000000c00e07947 */ /* 0x000fea0003800000 */
.L_x_31086:
[----:B------:R-:W-:-:S13]  /*5bb0*/  ISETP.NE.AND P0, PT, R0, 0x2, PT ;  /* 0x000000020000780c */ /* 0x000fda0003f05270 */
[----:B------:R-:W-:Y:S05]  /*5bc0*/  @!P0 BRA `(.L_x_31090) ;  /* 0x0000000000288947 */ /* 0x000fea0003800000 */
[----:B------:R-:W-:-:S13]  /*5bd0*/  ISETP.NE.AND P0, PT, R0, 0x3, PT ;  /* 0x000000030000780c */ /* 0x000fda0003f05270 */
[----:B------:R-:W-:Y:S05]  /*5be0*/  @!P0 BRA `(.L_x_31091) ;  /* 0x0000000000148947 */ /* 0x000fea0003800000 */
[----:B------:R-:W-:-:S13]  /*5bf0*/  ISETP.NE.AND P0, PT, R0, 0x4, PT ;  /* 0x000000040000780c */ /* 0x000fda0003f05270 */
[----:B------:R-:W-:Y:S05]  /*5c00*/  @P0 BRA `(.L_x_31088) ;  /* 0x0000000800b40947 */ /* 0x000fea0003800000 */
[----:B----45:R-:W0:Y:S02]  /*5c10*/  F2I.S64.F64.TRUNC R28, R28 ;  /* 0x0000001c001c7311 */ /* 0x030e24000030d900 */
[----:B0-----:R0:W-:Y:S01]  /*5c20*/  STG.E.64 desc[UR36][R4.64], R28 ;  /* 0x0000001c04007986 */ /* 0x0011e2000c101b24 */
[----:B------:R-:W-:Y:S05]  /*5c30*/  BRA `(.L_x_31089) ;  /* 0x0000000c00bc7947 */ /* 0x000fea0003800000 */
.L_x_31091:
[----:B----45:R-:W0:Y:S02]  /*5c40*/  F2I.F64.TRUNC R29, R28 ;  /* 0x0000001c001d7311 */ /* 0x030e24000030d100 */
[----:B0-----:R0:W-:Y:S01]  /*5c50*/  STG.E desc[UR36][R4.64], R29 ;  /* 0x0000001d04007986 */ /* 0x0011e2000c101924 */
[----:B------:R-:W-:Y:S05]  /*5c60*/  BRA `(.L_x_31089) ;  /* 0x0000000c00b07947 */ /* 0x000fea0003800000 */
.L_x_31090:
[----:B----45:R-:W0:Y:S02]  /*5c70*/  F2I.F64.TRUNC R29, R28 ;  /* 0x0000001c001d7311 */ /* 0x030e24000030d100 */
[----:B0-----:R0:W-:Y:S01]  /*5c80*/  STG.E.U16 desc[UR36][R4.64], R29 ;  /* 0x0000001d04007986 */ /* 0x0011e2000c101524 */
[----:B------:R-:W-:Y:S05]  /*5c90*/  BRA `(.L_x_31089) ;  /* 0x0000000c00a47947 */ /* 0x000fea0003800000 */
.L_x_31085:
        /* <DEDUP_REMOVED lines=8> */
[----:B----45:R-:W0:Y:S01]  /*5d20*/  F2F.F32.F64 R3, R28 ;  /* 0x0000001c00037310 */ /* 0x030e220000301000 */
[----:B------:R-:W-:-:S14]  /*5d30*/  DSETP.GEU.AND P0, PT, |R28|, UR4, PT ;  /* 0x000000041c007e2a */ /* 0x000fdc000bf0e200 */
[----:B0-----:R-:W-:-:S05]  /*5d40*/  @!P0 FMUL R3, R3, 1.175494350822287508e-38 ;  /* 0x0080000003038820 */ /* 0x001fca0000400000 */
[----:B------:R0:W-:Y:S01]  /*5d50*/  STG.E desc[UR36][R4.64], R3 ;  /* 0x0000000304007986 */ /* 0x0001e2000c101924 */
[----:B------:R-:W-:Y:S05]  /*5d60*/  BRA `(.L_x_31089) ;  /* 0x0000000c00707947 */ /* 0x000fea0003800000 */
.L_x_31093:
[----:B------:R-:W-:Y:S01]  /*5d70*/  UMOV UR4, 0xf0000000 ;  /* 0xf000000000047882 */ /* 0x000fe20000000000 */
[----:B------:R-:W-:Y:S01]  /*5d80*/  UMOV UR5, 0x380fffff ;  /* 0x380fffff00057882 */ /* 0x000fe20000000000 */
[----:B----45:R-:W0:Y:S01]  /*5d90*/  F2F.F32.F64 R0, R28 ;  /* 0x0000001c00007310 */ /* 0x030e220000301000 */
[----:B------:R-:W-:-:S14]  /*5da0*/  DSETP.GEU.AND P0, PT, |R28|, UR4, PT ;  /* 0x000000041c007e2a */ /* 0x000fdc000bf0e200 */
[----:B0-----:R-:W-:-:S05]  /*5db0*/  @!P0 FMUL R0, R0, 1.175494350822287508e-38 ;  /* 0x0080000000008820 */ /* 0x001fca0000400000 */
[----:B------:R-:W-:-:S05]  /*5dc0*/  F2FP.F16.F32.PACK_AB R0, RZ, R0 ;  /* 0x00000000ff00723e */ /* 0x000fca00000000ff */
[----:B------:R0:W-:Y:S01]  /*5dd0*/  STG.E.U16 desc[UR36][R4.64], R0 ;  /* 0x0000000004007986 */ /* 0x0001e2000c101524 */
[----:B------:R-:W-:Y:S05]  /*5de0*/  BRA `(.L_x_31089) ;  /* 0x0000000c00507947 */ /* 0x000fea0003800000 */
.L_x_31092:
        /* <DEDUP_REMOVED lines=8> */
[----:B----45:R-:W0:Y:S01]  /*5e70*/  F2F.F32.F64 R6, R28 ;  /* 0x0000001c00067310 */ /* 0x030e220000301000 */
[----:B------:R-:W-:Y:S01]  /*5e80*/  DSETP.GEU.AND P0, PT, |R28|, UR4, PT ;  /* 0x000000041c007e2a */ /* 0x000fe2000bf0e200 */
[----:B------:R-:W-:-:S13]  /*5e90*/  IMAD.MOV.U32 R7, RZ, RZ, RZ ;  /* 0x000000ffff077224 */ /* 0x000fda00078e00ff */
[----:B0-----:R-:W-:-:S05]  /*5ea0*/  @!P0 FMUL R6, R6, 1.175494350822287508e-38 ;  /* 0x0080000006068820 */ /* 0x001fca0000400000 */
[----:B------:R0:W-:Y:S01]  /*5eb0*/  STG.E.64 desc[UR36][R4.64], R6 ;  /* 0x0000000604007986 */ /* 0x0001e2000c101b24 */
[----:B------:R-:W-:Y:S05]  /*5ec0*/  BRA `(.L_x_31089) ;  /* 0x0000000c00187947 */ /* 0x000fea0003800000 */
.L_x_31095:
[----:B------:R-:W-:Y:S01]  /*5ed0*/  UMOV UR4, 0xf0000000 ;  /* 0xf000000000047882 */ /* 0x000fe20000000000 */
[----:B------:R-:W-:Y:S01]  /*5ee0*/  UMOV UR5, 0x380fffff ;  /* 0x380fffff00057882 */ /* 0x000fe20000000000 */
[----:B----45:R-:W0:Y:S01]  /*5ef0*/  F2F.F32.F64 R0, R28 ;  /* 0x0000001c00007310 */ /* 0x030e220000301000 */
[----:B------:R-:W-:-:S14]  /*5f00*/  DSETP.GEU.AND P0, PT, |R28|, UR4, PT ;  /* 0x000000041c007e2a */ /* 0x000fdc000bf0e200 */
[----:B0-----:R-:W-:-:S05]  /*5f10*/  @!P0 FMUL R0, R0, 1.175494350822287508e-38 ;  /* 0x0080000000008820 */ /* 0x001fca0000400000 */
[----:B------:R-:W-:-:S04]  /*5f20*/  F2FP.F16.F32.PACK_AB R3, RZ, R0 ;  /* 0x00000000ff03723e */ /* 0x000fc800000000ff */
[----:B------:R-:W-:-:S05]  /*5f30*/  PRMT R3, R3, 0x5410, RZ ;  /* 0x0000541003037816 */ /* 0x000fca00000000ff */
[----:B------:R0:W-:Y:S01]  /*5f40*/  STG.E desc[UR36][R4.64], R3 ;  /* 0x0000000304007986 */ /* 0x0001e2000c101924 */
[----:B------:R-:W-:Y:S05]  /*5f50*/  BRA `(.L_x_31089) ;  /* 0x0000000800f47947 */ /* 0x000fea0003800000 */
.L_x_31094:
[----:B----45:R0:W-:Y:S01]  /*5f60*/  STG.E.64 desc[UR36][R4.64], R28 ;  /* 0x0000001c04007986 */ /* 0x0301e2000c101b24 */
[----:B------:R-:W-:Y:S05]  /*5f70*/  BRA `(.L_x_31089) ;  /* 0x0000000800ec7947 */ /* 0x000fea0003800000 */
.L_x_31084:
        /* <DEDUP_REMOVED lines=10> */
[----:B----45:R-:W0:Y:S02]  /*6020*/  F2I.U32.F64.TRUNC R29, R28 ;  /* 0x0000001c001d7311 */ /* 0x030e24000030d000 */
[----:B0-----:R0:W-:Y:S01]  /*6030*/  STG.E.U16 desc[UR36][R4.64], R29 ;  /* 0x0000001d04007986 */ /* 0x0011e2000c101524 */
[----:B------:R-:W-:Y:S05]  /*6040*/  BRA `(.L_x_31089) ;  /* 0x0000000800b87947 */ /* 0x000fea0003800000 */
.L_x_31099:
[----:B------:R-:W-:Y:S01]  /*6050*/  UMOV UR4, 0xf0000000 ;  /* 0xf000000000047882 */ /* 0x000fe20000000000 */
[----:B------:R-:W-:Y:S01]  /*6060*/  UMOV UR5, 0x380fffff ;  /* 0x380fffff00057882 */ /* 0x000fe20000000000 */
[----:B----45:R-:W0:Y:S01]  /*6070*/  F2F.F32.F64 R7, R28 ;  /* 0x0000001c00077310 */ /* 0x030e220000301000 */
        /* <DEDUP_REMOVED lines=19> */
.L_x_31102:
[----:B------:R-:W-:-:S04]  /*61b0*/  SHF.R.U32.HI R3, RZ, 0x18, R7 ;  /* 0x00000018ff037819 */ /* 0x000fc80000011607 */
[----:B------:R-:W-:-:S07]  /*61c0*/  LOP3.LUT R0, R0, 0x80, R3, 0xf8, !PT ;  /* 0x0000008000007812 */ /* 0x000fce00078ef803 */
.L_x_31101:
[----:B------:R-:W-:Y:S05]  /*61d0*/  BSYNC.RECONVERGENT B0 ;  /* 0x0000000000007941 */ /* 0x000fea0003800200 */
.L_x_31100:
[----:B------:R0:W-:Y:S01]  /*61e0*/  STG.E.U8 desc[UR36][R4.64], R0 ;  /* 0x0000000004007986 */ /* 0x0001e2000c101124 */
[----:B------:R-:W-:Y:S05]  /*61f0*/  BRA `(.L_x_31089) ;  /* 0x00000008004c7947 */ /* 0x000fea0003800000 */
.L_x_31098:
        /* <DEDUP_REMOVED lines=22> */
.L_x_31105:
[----:B------:R-:W-:-:S04]  /*6360*/  SHF.R.U32.HI R3, RZ, 0x18, R7 ;  /* 0x00000018ff037819 */ /* 0x000fc80000011607 */
[----:B------:R-:W-:-:S07]  /*6370*/  LOP3.LUT R0, R0, 0x80, R3, 0xf8, !PT ;  /* 0x0000008000007812 */ /* 0x000fce00078ef803 */
.L_x_31104:
[----:B------:R-:W-:Y:S05]  /*6380*/  BSYNC.RECONVERGENT B0 ;  /* 0x0000000000007941 */ /* 0x000fea0003800200 */
.L_x_31103:
[----:B------:R0:W-:Y:S01]  /*6390*/  STG.E.U8 desc[UR36][R4.64], R0 ;  /* 0x0000000004007986 */ /* 0x0001e2000c101124 */
[----:B------:R-:W-:Y:S05]  /*63a0*/  BRA `(.L_x_31089) ;  /* 0x0000000400e07947 */ /* 0x000fea0003800000 */
.L_x_31097:
        /* <DEDUP_REMOVED lines=26> */
.L_x_31107:
[----:B----45:R-:W0:Y:S02]  /*6550*/  F2I.U64.F64.TRUNC R28, R28 ;  /* 0x0000001c001c7311 */ /* 0x030e24000030d800 */
[----:B0-----:R0:W-:Y:S01]  /*6560*/  STG.E.64 desc[UR36][R4.64], R28 ;  /* 0x0000001c04007986 */ /* 0x0011e2000c101b24 */
[----:B------:R-:W-:Y:S05]  /*6570*/  BRA `(.L_x_31089) ;  /* 0x00000004006c7947 */ /* 0x000fea0003800000 */
.L_x_31106:
[----:B----45:R-:W0:Y:S02]  /*6580*/  F2I.U32.F64.TRUNC R29, R28 ;  /* 0x0000001c001d7311 */ /* 0x030e24000030d000 */
[----:B0-----:R0:W-:Y:S01]  /*6590*/  STG.E desc[UR36][R4.64], R29 ;  /* 0x0000001d04007986 */ /* 0x0011e2000c101924 */
[----:B------:R-:W-:Y:S05]  /*65a0*/  BRA `(.L_x_31089) ;  /* 0x0000000400607947 */ /* 0x000fea0003800000 */
.L_x_31096:
[----:B------:R-:W-:-:S13]  /*65b0*/  ISETP.GT.AND P0, PT, R0, 0xe, PT ;  /* 0x0000000e0000780c */ /* 0x000fda0003f04270 */
[----:B------:R-:W-:Y:S05]  /*65c0*/  @P0 BRA `(.L_x_31108) ;  /* 0x00000000002c0947 */ /* 0x000fea0003800000 */
[----:B------:R-:W-:-:S13]  /*65d0*/  ISETP.NE.AND P0, PT, R0, 0xa, PT ;  /* 0x0000000a0000780c */ /* 0x000fda0003f05270 */
[----:B------:R-:W-:Y:S05]  /*65e0*/  @!P0 BRA `(.L_x_31109) ;  /* 0x0000000000188947 */ /* 0x000fea0003800000 */
[----:B------:R-:W-:-:S13]  /*65f0*/  ISETP.NE.AND P0, PT, R0, 0xb, PT ;  /* 0x0000000b0000780c */ /* 0x000fda0003f05270 */
[----:B------:R-:W-:Y:S05]  /*6600*/  @P0 BRA `(.L_x_31088) ;  /* 0x0000000000340947 */ /* 0x000fea0003800000 */
[----:B----45:R-:W-:-:S06]  /*6610*/  DSETP.NEU.AND P0, PT, R28, RZ, PT ;  /* 0x000000ff1c00722a */ /* 0x030fcc0003f0d000 */
[----:B------:R-:W-:-:S05]  /*6620*/  SEL R3, RZ, 0x1, !P0 ;  /* 0x00000001ff037807 */ /* 0x000fca0004000000 */
[----:B------:R3:W-:Y:S01]  /*6630*/  STG.E.U8 desc[UR36][R4.64], R3 ;  /* 0x0000000304007986 */ /* 0x0007e2000c101124 */
[----:B------:R-:W-:Y:S05]  /*6640*/  BRA `(.L_x_31089) ;  /* 0x0000000400387947 */ /* 0x000fea0003800000 */
.L_x_31109:
[----:B------:R-:W-:-:S05]  /*6650*/  CS2R R30, SRZ ;  /* 0x00000000001e7805 */ /* 0x000fca000001ff00 */
[----:B----45:R4:W-:Y:S01]  /*6660*/  STG.E.128 desc[UR36][R4.64], R28 ;  /* 0x0000001c04007986 */ /* 0x0309e2000c101d24 */
[----:B------:R-:W-:Y:S05]  /*6670*/  BRA `(.L_x_31089) ;  /* 0x00000004002c7947 */ /* 0x000fea0003800000 */
.L_x_31108:
[----:B------:R-:W-:-:S13]  /*6680*/  ISETP.NE.AND P0, PT, R0, 0xf, PT ;  /* 0x0000000f0000780c */ /* 0x000fda0003f05270 */
[----:B------:R-:W-:Y:S05]  /*6690*/  @!P0 BRA `(.L_x_31110) ;  /* 0x0000000400088947 */ /* 0x000fea0003800000 */
[----:B------:R-:W-:-:S13]  /*66a0*/  ISETP.NE.AND P0, PT, R0, 0x17, PT ;  /* 0x000000170000780c */ /* 0x000fda0003f05270 */
[----:B------:R-:W-:Y:S05]  /*66b0*/  @!P0 BRA `(.L_x_31111) ;  /* 0x0000000000a08947 */ /* 0x000fea0003800000 */
[----:B------:R-:W-:-:S13]  /*66c0*/  ISETP.NE.AND P0, PT, R0, 0x18, PT ;  /* 0x000000180000780c */ /* 0x000fda0003f05270 */
[----:B------:R-:W-:Y:S05]  /*66d0*/  @!P0 BRA `(.L_x_31112) ;  /* 0x0000000000448947 */ /* 0x000fea0003800000 */
.L_x_31088:
        /* <DEDUP_REMOVED lines=16> */
.L_x_31113:
[----:B------:R-:W-:Y:S05]  /*67e0*/  BRA `(.L_x_31089) ;  /* 0x0000000000d07947 */ /* 0x000fea0003800000 */
.L_x_31112:
[----:B------:R-:W-:Y:S01]  /*67f0*/  UMOV UR4, 0xf0000000 ;  /* 0xf000000000047882 */ /* 0x000fe20000000000 */
[----:B------:R-:W-:Y:S01]  /*6800*/  UMOV UR5, 0x380fffff ;  /* 0x380fffff00057882 */ /* 0x000fe20000000000 */
[----:B----45:R-:W0:Y:S01]  /*6810*/  F2F.F32.F64 R7, R28 ;  /* 0x0000001c00077310 */ /* 0x030e220000301000 */
        /* <DEDUP_REMOVED lines=14> */
.L_x_31115:
[----:B------:R-:W-:Y:S05]  /*6900*/  BSYNC.RECONVERGENT B0 ;  /* 0x0000000000007941 */ /* 0x000fea0003800200 */
.L_x_31114:
[----:B------:R-:W-:-:S05]  /*6910*/  LOP3.LUT R3, R0, 0x80, R3, 0xf8, !PT ;  /* 0x0000008000037812 */ /* 0x000fca00078ef803 */
[----:B------:R2:W-:Y:S01]  /*6920*/  STG.E.U8 desc[UR36][R4.64], R3 ;  /* 0x0000000304007986 */ /* 0x0005e2000c101124 */
[----:B------:R-:W-:Y:S05]  /*6930*/  BRA `(.L_x_31089) ;  /* 0x00000000007c7947 */ /* 0x000fea0003800000 */
.L_x_31111:
[----:B------:R-:W-:Y:S01]  /*6940*/  UMOV UR4, 0xf0000000 ;  /* 0xf000000000047882 */ /* 0x000fe20000000000 */
[----:B------:R-:W-:Y:S01]  /*6950*/  UMOV UR5, 0x380fffff ;  /* 0x380fffff00057882 */ /* 0x000fe20000000000 */
[----:B----45:R-:W0:Y:S01]  /*6960*/  F2F.F32.F64 R7, R28 ;  /* 0x0000001c00077310 */ /* 0x030e220000301000 */
        /* <DEDUP_REMOVED lines=13> */
.L_x_31117:
[----:B------:R-:W-:Y:S01]  /*6a40*/  IMAD.MOV.U32 R0, RZ, RZ, 0x7f ;  /* 0x0000007fff007424 */ /* 0x000fe200078e00ff */
[----:B------:R-:W-:-:S04]  /*6a50*/  ISETP.GT.U32.AND P0, PT, R3, 0x7f800000, PT ;  /* 0x7f8000000300780c */ /* 0x000fc80003f04070 */
[----:B------:R-:W-:-:S09]  /*6a60*/  SEL R0, R0, 0x7c, P0 ;  /* 0x0000007c00007807 */ /* 0x000fd20000000000 */
.L_x_31118:
[----:B------:R-:W-:Y:S05]  /*6a70*/  BSYNC.RECONVERGENT B0 ;  /* 0x0000000000007941 */ /* 0x000fea0003800200 */
.L_x_31116:
[----:B------:R-:W-:-:S04]  /*6a80*/  SHF.R.U32.HI R3, RZ, 0x18, R7 ;  /* 0x00000018ff037819 */ /* 0x000fc80000011607 */
[----:B------:R-:W-:-:S05]  /*6a90*/  LOP3.LUT R3, R0, 0x80, R3, 0xf8, !PT ;  /* 0x0000008000037812 */ /* 0x000fca00078ef803 */
[----:B------:R1:W-:Y:S01]  /*6aa0*/  STG.E.U8 desc[UR36][R4.64], R3 ;  /* 0x0000000304007986 */ /* 0x0003e2000c101124 */
[----:B------:R-:W-:Y:S05]  /*6ab0*/  BRA `(.L_x_31089) ;  /* 0x00000000001c7947 */ /* 0x000fea0003800000 */
.L_x_31110:
[----:B------:R-:W-:Y:S01]  /*6ac0*/  UMOV UR4, 0xf0000000 ;  /* 0xf000000000047882 */ /* 0x000fe20000000000 */
[----:B------:R-:W-:Y:S01]  /*6ad0*/  UMOV UR5, 0x380fffff ;  /* 0x380fffff00057882 */ /* 0x000fe20000000000 */
[----:B----45:R-:W0:Y:S01]  /*6ae0*/  F2F.F32.F64 R0, R28 ;  /* 0x0000001c00007310 */ /* 0x030e220000301000 */
[----:B------:R-:W-:-:S14]  /*6af0*/  DSETP.GEU.AND P0, PT, |R28|, UR4, PT ;  /* 0x000000041c007e2a */ /* 0x000fdc000bf0e200 */
[----:B0-----:R-:W-:-:S05]  /*6b00*/  @!P0 FMUL R0, R0, 1.175494350822287508e-38 ;  /* 0x0080000000008820 */ /* 0x001fca0000400000 */
[----:B------:R-:W-:-:S05]  /*6b10*/  F2FP.BF16.F32.PACK_AB R0, RZ, R0 ;  /* 0x00000000ff00723e */ /* 0x000fca00000010ff */
[----:B------:R0:W-:Y:S02]  /*6b20*/  STG.E.U16 desc[UR36][R4.64], R0 ;  /* 0x0000000004007986 */ /* 0x0001e4000c101524 */
.L_x_31089:
        /* <DEDUP_REMOVED lines=24> */
.L_x_31122:
[----:B------:R-:W0:Y:S02]  /*6cb0*/  F2I.S64.F64.TRUNC R24, R24 ;  /* 0x0000001800187311 */ /* 0x000e24000030d900 */
[----:B0-----:R-:W-:-:S05]  /*6cc0*/  IMAD.MOV.U32 R3, RZ, RZ, R24 ;  /* 0x000000ffff037224 */ /* 0x001fca00078e0018 */
[----:B------:R0:W-:Y:S01]  /*6cd0*/  STG.E.U8 desc[UR36][R4.64], R3 ;  /* 0x0000000304007986 */ /* 0x0001e2000c101124 */
[----:B------:R-:W-:Y:S05]  /*6ce0*/  BRA `(.L_x_31124) ;  /* 0x0000000c00e07947 */ /* 0x000fea0003800000 */
.L_x_31121:
        /* <DEDUP_REMOVED lines=9> */
.L_x_31126:
[----:B------:R-:W0:Y:S02]  /*6d80*/  F2I.F64.TRUNC R25, R24 ;  /* 0x0000001800197311 */ /* 0x000e24000030d100 */
[----:B0-----:R3:W-:Y:S01]  /*6d90*/  STG.E desc[UR36][R4.64], R25 ;  /* 0x0000001904007986 */ /* 0x0017e2000c101924 */
[----:B------:R-:W-:Y:S05]  /*6da0*/  BRA `(.L_x_31124) ;  /* 0x0000000c00b07947 */ /* 0x000fea0003800000 */
.L_x_31125:
[----:B------:R-:W0:Y:S02]  /*6db0*/  F2I.F64.TRUNC R25, R24 ;  /* 0x0000001800197311 */ /* 0x000e24000030d100 */
[----:B0-----:R2:W-:Y:S01]  /*6dc0*/  STG.E.U16 desc[UR36][R4.64], R25 ;  /* 0x0000001904007986 */ /* 0x0015e2000c101524 */
[----:B------:R-:W-:Y:S05]  /*6dd0*/  BRA `(.L_x_31124) ;  /* 0x0000000c00a47947 */ /* 0x000fea0003800000 */
.L_x_31120:
        /* <DEDUP_REMOVED lines=13> */
.L_x_31128:
        /* <DEDUP_REMOVED lines=8> */
.L_x_31127:
        /* <DEDUP_REMOVED lines=14> */
.L_x_31130:
        /* <DEDUP_REMOVED lines=9> */
.L_x_31129:
[----:B------:R0:W-:Y:S01]  /*70a0*/  STG.E.64 desc[UR36][R4.64], R24 ;  /* 0x0000001804007986 */ /* 0x0001e2000c101b24 */
[----:B------:R-:W-:Y:S05]  /*70b0*/  BRA `(.L_x_31124) ;  /* 0x0000000800ec7947 */ /* 0x000fea0003800000 */
.L_x_31119:
        /* <DEDUP_REMOVED lines=13> */
.L_x_31134:
        /* <DEDUP_REMOVED lines=22> */
.L_x_31137:
[----:B------:R-:W-:-:S04]  /*72f0*/  SHF.R.U32.HI R3, RZ, 0x18, R7 ;  /* 0x00000018ff037819 */ /* 0x000fc80000011607 */
[----:B------:R-:W-:-:S07]  /*7300*/  LOP3.LUT R0, R0, 0x80, R3, 0xf8, !PT ;  /* 0x0000008000007812 */ /* 0x000fce00078ef803 */
.L_x_31136:
[----:B------:R-:W-:Y:S05]  /*7310*/  BSYNC.RECONVERGENT B0 ;  /* 0x0000000000007941 */ /* 0x000fea0003800200 */
.L_x_31135:
[----:B------:R0:W-:Y:S01]  /*7320*/  STG.E.U8 desc[UR36][R4.64], R0 ;  /* 0x0000000004007986 */ /* 0x0001e2000c101124 */
[----:B------:R-:W-:Y:S05]  /*7330*/  BRA `(.L_x_31124) ;  /* 0x00000008004c7947 */ /* 0x000fea0003800000 */
.L_x_31133:
        /* <DEDUP_REMOVED lines=22> */
.L_x_31140:
[----:B------:R-:W-:-:S04]  /*74a0*/  SHF.R.U32.HI R3, RZ, 0x18, R7 ;  /* 0x00000018ff037819 */ /* 0x000fc80000011607 */
[----:B------:R-:W-:-:S07]  /*74b0*/  LOP3.LUT R0, R0, 0x80, R3, 0xf8, !PT ;  /* 0x0000008000007812 */ /* 0x000fce00078ef803 */
.L_x_31139:
[----:B------:R-:W-:Y:S05]  /*74c0*/  BSYNC.RECONVERGENT B0 ;  /* 0x0000000000007941 */ /* 0x000fea0003800200 */
.L_x_31138:
[----:B------:R0:W-:Y:S01]  /*74d0*/  STG.E.U8 desc[UR36][R4.64], R0 ;  /* 0x0000000004007986 */ /* 0x0001e2000c101124 */
[----:B------:R-:W-:Y:S05]  /*74e0*/  BRA `(.L_x_31124) ;  /* 0x0000000400e07947 */ /* 0x000fea0003800000 */
.L_x_31132:
        /* <DEDUP_REMOVED lines=26> */
.L_x_31142:
[----:B------:R-:W0:Y:S02]  /*7690*/  F2I.U64.F64.TRUNC R24, R24 ;  /* 0x0000001800187311 */ /* 0x000e24000030d800 */
[----:B0-----:R0:W-:Y:S01]  /*76a0*/  STG.E.64 desc[UR36][R4.64], R24 ;  /* 0x0000001804007986 */ /* 0x0011e2000c101b24 */
[----:B------:R-:W-:Y:S05]  /*76b0*/  BRA `(.L_x_31124) ;  /* 0x00000004006c7947 */ /* 0x000fea0003800000 */
.L_x_31141:
[----:B------:R-:W0:Y:S02]  /*76c0*/  F2I.U32.F64.TRUNC R25, R24 ;  /* 0x0000001800197311 */ /* 0x000e24000030d000 */
[----:B0-----:R0:W-:Y:S01]  /*76d0*/  STG.E desc[UR36][R4.64], R25 ;  /* 0x0000001904007986 */ /* 0x0011e2000c101924 */
[----:B------:R-:W-:Y:S05]  /*76e0*/  BRA `(.L_x_31124) ;  /* 0x0000000400607947 */ /* 0x000fea0003800000 */
.L_x_31131:
        /* <DEDUP_REMOVED lines=10> */
.L_x_31144:
[----:B------:R-:W-:-:S05]  /*7790*/  CS2R R26, SRZ ;  /* 0x00000000001a7805 */ /* 0x000fca000001ff00 */
[----:B------:R0:W-:Y:S01]  /*77a0*/  STG.E.128 desc[UR36][R4.64], R24 ;  /* 0x0000001804007986 */ /* 0x0001e2000c101d24 */
[----:B------:R-:W-:Y:S05]  /*77b0*/  BRA `(.L_x_31124) ;  /* 0x00000004002c7947 */ /* 0x000fea0003800000 */
.L_x_31143:
[----:B------:R-:W-:-:S13]  /*77c0*/  ISETP.NE.AND P0, PT, R0, 0xf, PT ;  /* 0x0000000f0000780c */ /* 0x000fda0003f05270 */
[----:B------:R-:W-:Y:S05]  /*77d0*/  @!P0 BRA `(.L_x_31145) ;  /* 0x0000000400088947 */ /* 0x000fea0003800000 */
[----:B------:R-:W-:-:S13]  /*77e0*/  ISETP.NE.AND P0, PT, R0, 0x17, PT ;  /* 0x000000170000780c */ /* 0x000fda0003f05270 */
[----:B------:R-:W-:Y:S05]  /*77f0*/  @!P0 BRA `(.L_x_31146) ;  /* 0x0000000000a08947 */ /* 0x000fea0003800000 */
[----:B------:R-:W-:-:S13]  /*7800*/  ISETP.NE.AND P0, PT, R0, 0x18, PT ;  /* 0x000000180000780c */ /* 0x000fda0003f05270 */
[----:B------:R-:W-:Y:S05]  /*7810*/  @!P0 BRA `(.L_x_31147) ;  /* 0x0000000000448947 */ /* 0x000fea0003800000 */
.L_x_31123:
        /* <DEDUP_REMOVED lines=16> */
.L_x_31148:
[----:B------:R-:W-:Y:S05]  /*7920*/  BRA `(.L_x_31124) ;  /* 0x0000000000d07947 */ /* 0x000fea0003800000 */
.L_x_31147:
        /* <DEDUP_REMOVED lines=17> */
.L_x_31150:
[----:B------:R-:W-:Y:S05]  /*7a40*/  BSYNC.RECONVERGENT B0 ;  /* 0x0000000000007941 */ /* 0x000fea0003800200 */
.L_x_31149:
[----:B------:R-:W-:-:S05]  /*7a50*/  LOP3.LUT R3, R0, 0x80, R3, 0xf8, !PT ;  /* 0x0000008000037812 */ /* 0x000fca00078ef803 */
[----:B------:R0:W-:Y:S01]  /*7a60*/  STG.E.U8 desc[UR36][R4.64], R3 ;  /* 0x0000000304007986 */ /* 0x0001e2000c101124 */
[----:B------:R-:W-:Y:S05]  /*7a70*/  BRA `(.L_x_31124) ;  /* 0x00000000007c7947 */ /* 0x000fea0003800000 */
.L_x_31146:
        /* <DEDUP_REMOVED lines=16> */
.L_x_31152:
[----:B------:R-:W-:Y:S01]  /*7b80*/  IMAD.MOV.U32 R0, RZ, RZ, 0x7f ;  /* 0x0000007fff007424 */ /* 0x000fe200078e00ff */
[----:B------:R-:W-:-:S04]  /*7b90*/  ISETP.GT.U32.AND P0, PT, R3, 0x7f800000, PT ;  /* 0x7f8000000300780c */ /* 0x000fc80003f04070 */
[----:B------:R-:W-:-:S09]  /*7ba0*/  SEL R0, R0, 0x7c, P0 ;  /* 0x0000007c00007807 */ /* 0x000fd20000000000 */
.L_x_31153:
[----:B------:R-:W-:Y:S05]  /*7bb0*/  BSYNC.RECONVERGENT B0 ;  /* 0x0000000000007941 */ /* 0x000fea0003800200 */
.L_x_31151:
[----:B------:R-:W-:-:S04]  /*7bc0*/  SHF.R.U32.HI R3, RZ, 0x18, R7 ;  /* 0x00000018ff037819 */ /* 0x000fc80000011607 */
[----:B------:R-:W-:-:S05]  /*7bd0*/  LOP3.LUT R3, R0, 0x80, R3, 0xf8, !PT ;  /* 0x0000008000037812 */ /* 0x000fca00078ef803 */
[----:B------:R0:W-:Y:S01]  /*7be0*/  STG.E.U8 desc[UR36][R4.64], R3 ;  /* 0x0000000304007986 */ /* 0x0001e2000c101124 */
[----:B------:R-:W-:Y:S05]  /*7bf0*/  BRA `(.L_x_31124) ;  /* 0x00000000001c7947 */ /* 0x000fea0003800000 */
.L_x_31145:
[----:B------:R-:W-:Y:S01]  /*7c00*/  UMOV UR4, 0xf0000000 ;  /* 0xf000000000047882 */ /* 0x000fe20000000000 */
[----:B------:R-:W-:Y:S01]  /*7c10*/  UMOV UR5, 0x380fffff ;  /* 0x380fffff00057882 */ /* 0x000fe20000000000 */
[----:B------:R-:W0:Y:S01]  /*7c20*/  F2F.F32.F64 R0, R24 ;  /* 0x0000001800007310 */ /* 0x000e220000301000 */
[----:B------:R-:W-:-:S14]  /*7c30*/  DSETP.GEU.AND P0, PT, |R24|, UR4, PT ;  /* 0x0000000418007e2a */ /* 0x000fdc000bf0e200 */
[----:B0-----:R-:W-:-:S05]  /*7c40*/  @!P0 FMUL R0, R0, 1.175494350822287508e-38 ;  /* 0x0080000000008820 */ /* 0x001fca0000400000 */
[----:B------:R-:W-:-:S05]  /*7c50*/  F2FP.BF16.F32.PACK_AB R0, RZ, R0 ;  /* 0x00000000ff00723e */ /* 0x000fca00000010ff */
[----:B------:R0:W-:Y:S02]  /*7c60*/  STG.E.U16 desc[UR36][R4.64], R0 ;  /* 0x0000000004007986 */ /* 0x0001e4000c101524 */
.L_x_31124:
[----:B------:R-:W-:-:S07]  /*7c70*/  VIADD R23, R23, 0x80 ;  /* 0x0000008017177836 */ /* 0x000fce0000000000 */
.L_x_31083:
[----:B------:R-:W-:Y:S05]  /*7c80*/  BSYNC.RECONVERGENT B6 ;  /* 0x0000000000067941 */ /* 0x000fea0003800200 */
.L_x_31082:
        /* <DEDUP_REMOVED lines=19> */
[----:B-----5:R-:W0:Y:S02]  /*7dc0*/  F2I.F64.TRUNC R17, R16 ;  /* 0x0000001000117311 */ /* 0x020e24000030d100 */
[----:B0-----:R-:W-:Y:S01]  /*7dd0*/  STG.E.U8 desc[UR36][R4.64], R17 ;  /* 0x0000001104007986 */ /* 0x001fe2000c101124 */
[----:B------:R-:W-:Y:S05]  /*7de0*/  EXIT ;  /* 0x000000000000794d */ /* 0x000fea0003800000 */
.L_x_31157:
[----:B-----5:R-:W0:Y:S02]  /*7df0*/  F2I.S64.F64.TRUNC R16, R16 ;  /* 0x0000001000107311 */ /* 0x020e24000030d900 */
[----:B0-----:R-:W-:-:S05]  /*7e00*/  IMAD.MOV.U32 R3, RZ, RZ, R16 ;  /* 0x000000ffff037224 */ /* 0x001fca00078e0010 */
[----:B------:R-:W-:Y:S01]  /*7e10*/  STG.E.U8 desc[UR36][R4.64], R3 ;  /* 0x0000000304007986 */ /* 0x000fe2000c101124 */
[----:B------:R-:W-:Y:S05]  /*7e20*/  EXIT ;  /* 0x000000000000794d */ /* 0x000fea0003800000 */
.L_x_31156:
[----:B------:R-:W-:-:S13]  /*7e30*/  ISETP.NE.AND P0, PT, R0, 0x2, PT ;  /* 0x000000020000780c */ /* 0x000fda0003f05270 */
[----:B------:R-:W-:Y:S05]  /*7e40*/  @!P0 BRA `(.L_x_31159) ;  /* 0x0000000000288947 */ /* 0x000fea0003800000 */
[----:B------:R-:W-:-:S13]  /*7e50*/  ISETP.NE.AND P0, PT, R0, 0x3, PT ;  /* 0x000000030000780c */ /* 0x000fda0003f05270 */
[----:B------:R-:W-:Y:S05]  /*7e60*/  @!P0 BRA `(.L_x_31160) ;  /* 0x0000000000148947 */ /* 0x000fea0003800000 */
[----:B------:R-:W-:-:S13]  /*7e70*/  ISETP.NE.AND P0, PT, R0, 0x4, PT ;  /* 0x000000040000780c */ /* 0x000fda0003f05270 */
[----:B------:R-:W-:Y:S05]  /*7e80*/  @P0 BRA `(.L_x_31158) ;  /* 0x0000000800b40947 */ /* 0x000fea0003800000 */
[----:B-----5:R-:W0:Y:S02]  /*7e90*/  F2I.S64.F64.TRUNC R16, R16 ;  /* 0x0000001000107311 */ /* 0x020e24000030d900 */
[----:B0-----:R-:W-:Y:S01]  /*7ea0*/  STG.E.64 desc[UR36][R4.64], R16 ;  /* 0x0000001004007986 */ /* 0x001fe2000c101b24 */
[----:B------:R-:W-:Y:S05]  /*7eb0*/  EXIT ;  /* 0x000000000000794d */ /* 0x000fea0003800000 */
.L_x_31160:
[----:B-----5:R-:W0:Y:S02]  /*7ec0*/  F2I.F64.TRUNC R17, R16 ;  /* 0x0000001000117311 */ /* 0x020e24000030d100 */
[----:B0-----:R-:W-:Y:S01]  /*7ed0*/  STG.E desc[UR36][R4.64], R17 ;  /* 0x0000001104007986 */ /* 0x001fe2000c101924 */
[----:B------:R-:W-:Y:S05]  /*7ee0*/  EXIT ;  /* 0x000000000000794d */ /* 0x000fea0003800000 */
.L_x_31159:
[----:B-----5:R-:W0:Y:S02]  /*7ef0*/  F2I.F64.TRUNC R17, R16 ;  /* 0x0000001000117311 */ /* 0x020e24000030d100 */
[----:B0-----:R-:W-:Y:S01]  /*7f00*/  STG.E.U16 desc[UR36][R4.64], R17 ;  /* 0x0000001104007986 */ /* 0x001fe2000c101524 */
[----:B------:R-:W-:Y:S05]  /*7f10*/  EXIT ;  /* 0x000000000000794d */ /* 0x000fea0003800000 */
.L_x_31155:
        /* <DEDUP_REMOVED lines=8> */
[----:B-----5:R-:W0:Y:S01]  /*7fa0*/  F2F.F32.F64 R3, R16 ;  /* 0x0000001000037310 */ /* 0x020e220000301000 */
[----:B------:R-:W-:-:S14]  /*7fb0*/  DSETP.GEU.AND P0, PT, |R16|, UR4, PT ;  /* 0x0000000410007e2a */ /* 0x000fdc000bf0e200 */
[----:B0-----:R-:W-:-:S05]  /*7fc0*/  @!P0 FMUL R3, R3, 1.175494350822287508e-38 ;  /* 0x0080000003038820 */ /* 0x001fca0000400000 */
[----:B------:R-:W-:Y:S01]  /*7fd0*/  STG.E desc[UR36][R4.64], R3 ;  /* 0x0000000304007986 */ /* 0x000fe2000c101924 */
[----:B------:R-:W-:Y:S05]  /*7fe0*/  EXIT ;  /* 0x000000000000794d */ /* 0x000fea0003800000 */
.L_x_31162:
[----:B------:R-:W-:Y:S01]  /*7ff0*/  UMOV UR4, 0xf0000000 ;  /* 0xf000000000047882 */ /* 0x000fe20000000000 */
[----:B------:R-:W-:Y:S01]  /*8000*/  UMOV UR5, 0x380fffff ;  /* 0x380fffff00057882 */ /* 0x000fe20000000000 */
[----:B-----5:R-:W0:Y:S01]  /*8010*/  F2F.F32.F64 R0, R16 ;  /* 0x0000001000007310 */ /* 0x020e220000301000 */
[----:B------:R-:W-:-:S14]  /*8020*/  DSETP.GEU.AND P0, PT, |R16|, UR4, PT ;  /* 0x0000000410007e2a */ /* 0x000fdc000bf0e200 */
[----:B0-----:R-:W-:-:S05]  /*8030*/  @!P0 FMUL R0, R0, 1.175494350822287508e-38 ;  /* 0x0080000000008820 */ /* 0x001fca0000400000 */
[----:B------:R-:W-:-:S05]  /*8040*/  F2FP.F16.F32.PACK_AB R0, RZ, R0 ;  /* 0x00000000ff00723e */ /* 0x000fca00000000ff */
[----:B------:R-:W-:Y:S01]  /*8050*/  STG.E.U16 desc[UR36][R4.64], R0 ;  /* 0x0000000004007986 */ /* 0x000fe2000c101524 */
[----:B------:R-:W-:Y:S05]  /*8060*/  EXIT ;  /* 0x000000000000794d */ /* 0x000fea0003800000 */
.L_x_31161:
        /* <DEDUP_REMOVED lines=8> */
[----:B-----5:R-:W0:Y:S01]  /*80f0*/  F2F.F32.F64 R2, R16 ;  /* 0x0000001000027310 */ /* 0x020e220000301000 */
[----:B------:R-:W-:Y:S01]  /*8100*/  DSETP.GEU.AND P0, PT, |R16|, UR4, PT ;  /* 0x0000000410007e2a */ /* 0x000fe2000bf0e200 */
[----:B------:R-:W-:-:S13]  /*8110*/  IMAD.MOV.U32 R3, RZ, RZ, RZ ;  /* 0x000000ffff037224 */ /* 0x000fda00078e00ff */
[----:B0-----:R-:W-:-:S05]  /*8120*/  @!P0 FMUL R2, R2, 1.175494350822287508e-38 ;  /* 0x0080000002028820 */ /* 0x001fca0000400000 */
[----:B------:R-:W-:Y:S01]  /*8130*/  STG.E.64 desc[UR36][R4.64], R2 ;  /* 0x0000000204007986 */ /* 0x000fe2000c101b24 */
[----:B------:R-:W-:Y:S05]  /*8140*/  EXIT ;  /* 0x000000000000794d */ /* 0x000fea0003800000 */
.L_x_31164:
[----:B------:R-:W-:Y:S01]  /*8150*/  UMOV UR4, 0xf0000000 ;  /* 0xf000000000047882 */ /* 0x000fe20000000000 */
[----:B------:R-:W-:Y:S01]  /*8160*/  UMOV UR5, 0x380fffff ;  /* 0x380fffff00057882 */ /* 0x000fe20000000000 */
[----:B-----5:R-:W0:Y:S01]  /*8170*/  F2F.F32.F64 R0, R16 ;  /* 0x0000001000007310 */ /* 0x020e220000301000 */
[----:B------:R-:W-:-:S14]  /*8180*/  DSETP.GEU.AND P0, PT, |R16|, UR4, PT ;  /* 0x0000000410007e2a */ /* 0x000fdc000bf0e200 */
[----:B0-----:R-:W-:-:S05]  /*8190*/  @!P0 FMUL R0, R0, 1.175494350822287508e-38 ;  /* 0x0080000000008820 */ /* 0x001fca0000400000 */
[----:B------:R-:W-:-:S04]  /*81a0*/  F2FP.F16.F32.PACK_AB R3, RZ, R0 ;  /* 0x00000000ff03723e */ /* 0x000fc800000000ff */
[----:B------:R-:W-:-:S05]  /*81b0*/  PRMT R3, R3, 0x5410, RZ ;  /* 0x0000541003037816 */ /* 0x000fca00000000ff */
[----:B------:R-:W-:Y:S01]  /*81c0*/  STG.E desc[UR36][R4.64], R3 ;  /* 0x0000000304007986 */ /* 0x000fe2000c101924 */
[----:B------:R-:W-:Y:S05]  /*81d0*/  EXIT ;  /* 0x000000000000794d */ /* 0x000fea0003800000 */
.L_x_31163:
[----:B-----5:R-:W-:Y:S01]  /*81e0*/  STG.E.64 desc[UR36][R4.64], R16 ;  /* 0x0000001004007986 */ /* 0x020fe2000c101b24 */
[----:B------:R-:W-:Y:S05]  /*81f0*/  EXIT ;  /* 0x000000000000794d */ /* 0x000fea0003800000 */
.L_x_31154:
        /* <DEDUP_REMOVED lines=10> */
[----:B-----5:R-:W0:Y:S02]  /*82a0*/  F2I.U32.F64.TRUNC R17, R16 ;  /* 0x0000001000117311 */ /* 0x020e24000030d000 */
[----:B0-----:R-:W-:Y:S01]  /*82b0*/  STG.E.U16 desc[UR36][R4.64], R17 ;  /* 0x0000001104007986 */ /* 0x001fe2000c101524 */
[----:B------:R-:W-:Y:S05]  /*82c0*/  EXIT ;  /* 0x000000000000794d */ /* 0x000fea0003800000 */
.L_x_31168:
[----:B------:R-:W-:Y:S01]  /*82d0*/  UMOV UR4, 0xf0000000 ;  /* 0xf000000000047882 */ /* 0x000fe20000000000 */
[----:B------:R-:W-:Y:S01]  /*82e0*/  UMOV UR5, 0x380fffff ;  /* 0x380fffff00057882 */ /* 0x000fe20000000000 */
[----:B-----5:R-:W0:Y:S01]  /*82f0*/  F2F.F32.F64 R7, R16 ;  /* 0x0000001000077310 */ /* 0x020e220000301000 */
        /* <DEDUP_REMOVED lines=18> */
.L_x_31171:
[----:B------:R-:W-:-:S04]  /*8420*/  SHF.R.U32.HI R3, RZ, 0x18, R7 ;  /* 0x00000018ff037819 */ /* 0x000fc80000011607 */
[----:B------:R-:W-:-:S04]  /*8430*/  LOP3.LUT R0, R0, 0x80, R3, 0xf8, !PT ;  /* 0x0000008000007812 */ /* 0x000fc800078ef803 */
[----:B------:R-:W-:-:S07]  /*8440*/  PRMT R2, R0, 0x7610, R2 ;  /* 0x0000761000027816 */ /* 0x000fce0000000002 */
.L_x_31170:
[----:B------:R-:W-:Y:S05]  /*8450*/  BSYNC.RECONVERGENT B0 ;  /* 0x0000000000007941 */ /* 0x000fea0003800200 */
.L_x_31169:
[----:B------:R-:W-:Y:S01]  /*8460*/  STG.E.U8 desc[UR36][R4.64], R2 ;  /* 0x0000000204007986 */ /* 0x000fe2000c101124 */
[----:B------:R-:W-:Y:S05]  /*8470*/  EXIT ;  /* 0x000000000000794d */ /* 0x000fea0003800000 */
.L_x_31167:
        /* <DEDUP_REMOVED lines=21> */
.L_x_31174:
[----:B------:R-:W-:-:S04]  /*85d0*/  SHF.R.U32.HI R3, RZ, 0x18, R7 ;  /* 0x00000018ff037819 */ /* 0x000fc80000011607 */
[----:B------:R-:W-:-:S04]  /*85e0*/  LOP3.LUT R0, R0, 0x80, R3, 0xf8, !PT ;  /* 0x0000008000007812 */ /* 0x000fc800078ef803 */
[----:B------:R-:W-:-:S07]  /*85f0*/  PRMT R2, R0, 0x7610, R2 ;  /* 0x0000761000027816 */ /* 0x000fce0000000002 */
.L_x_31173:
[----:B------:R-:W-:Y:S05]  /*8600*/  BSYNC.RECONVERGENT B0 ;  /* 0x0000000000007941 */ /* 0x000fea0003800200 */
.L_x_31172:
[----:B------:R-:W-:Y:S01]  /*8610*/  STG.E.U8 desc[UR36][R4.64], R2 ;  /* 0x0000000204007986 */ /* 0x000fe2000c101124 */
[----:B------:R-:W-:Y:S05]  /*8620*/  EXIT ;  /* 0x000000000000794d */ /* 0x000fea0003800000 */
.L_x_31166:
        /* <DEDUP_REMOVED lines=26> */
.L_x_31176:
[----:B-----5:R-:W0:Y:S02]  /*87d0*/  F2I.U64.F64.TRUNC R16, R16 ;  /* 0x0000001000107311 */ /* 0x020e24000030d800 */
[----:B0-----:R-:W-:Y:S01]  /*87e0*/  STG.E.64 desc[UR36][R4.64], R16 ;  /* 0x0000001004007986 */ /* 0x001fe2000c101b24 */
[----:B------:R-:W-:Y:S05]  /*87f0*/  EXIT ;  /* 0x000000000000794d */ /* 0x000fea0003800000 */
.L_x_31175:
[----:B-----5:R-:W0:Y:S02]  /*8800*/  F2I.U32.F64.TRUNC R17, R16 ;  /* 0x0000001000117311 */ /* 0x020e24000030d000 */
[----:B0-----:R-:W-:Y:S01]  /*8810*/  STG.E desc[UR36][R4.64], R17 ;  /* 0x0000001104007986 */ /* 0x001fe2000c101924 */
[----:B------:R-:W-:Y:S05]  /*8820*/  EXIT ;  /* 0x000000000000794d */ /* 0x000fea0003800000 */
.L_x_31165:
[----:B------:R-:W-:-:S13]  /*8830*/  ISETP.GT.AND P0, PT, R0, 0xe, PT ;  /* 0x0000000e0000780c */ /* 0x000fda0003f04270 */
[----:B------:R-:W-:Y:S05]  /*8840*/  @P0 BRA `(.L_x_31177) ;  /* 0x00000000002c0947 */ /* 0x000fea0003800000 */
[----:B------:R-:W-:-:S13]  /*8850*/  ISETP.NE.AND P0, PT, R0, 0xa, PT ;  /* 0x0000000a0000780c */ /* 0x000fda0003f05270 */
[----:B------:R-:W-:Y:S05]  /*8860*/  @!P0 BRA `(.L_x_31178) ;  /* 0x0000000000188947 */ /* 0x000fea0003800000 */
[----:B------:R-:W-:-:S13]  /*8870*/  ISETP.NE.AND P0, PT, R0, 0xb, PT ;  /* 0x0000000b0000780c */ /* 0x000fda0003f05270 */
[----:B------:R-:W-:Y:S05]  /*8880*/  @P0 BRA `(.L_x_31158) ;  /* 0x0000000000340947 */ /* 0x000fea0003800000 */
[----:B-----5:R-:W-:-:S06]  /*8890*/  DSETP.NEU.AND P0, PT, R16, RZ, PT ;  /* 0x000000ff1000722a */ /* 0x020fcc0003f0d000 */
[----:B------:R-:W-:-:S05]  /*88a0*/  SEL R3, RZ, 0x1, !P0 ;  /* 0x00000001ff037807 */ /* 0x000fca0004000000 */
[----:B------:R-:W-:Y:S01]  /*88b0*/  STG.E.U8 desc[UR36][R4.64], R3 ;  /* 0x0000000304007986 */ /* 0x000fe2000c101124 */
[----:B------:R-:W-:Y:S05]  /*88c0*/  EXIT ;  /* 0x000000000000794d */ /* 0x000fea0003800000 */
.L_x_31178:
[----:B------:R-:W-:-:S05]  /*88d0*/  CS2R R18, SRZ ;  /* 0x0000000000127805 */ /* 0x000fca000001ff00 */
[----:B-----5:R-:W-:Y:S01]  /*88e0*/  STG.E.128 desc[UR36][R4.64], R16 ;  /* 0x0000001004007986 */ /* 0x020fe2000c101d24 */
[----:B------:R-:W-:Y:S05]  /*88f0*/  EXIT ;  /* 0x000000000000794d */ /* 0x000fea0003800000 */
.L_x_31177:
[----:B------:R-:W-:-:S13]  /*8900*/  ISETP.NE.AND P0, PT, R0, 0xf, PT ;  /* 0x0000000f0000780c */ /* 0x000fda0003f05270 */
[----:B------:R-:W-:Y:S05]  /*8910*/  @!P0 BRA `(.L_x_31179) ;  /* 0x0000000400088947 */ /* 0x000fea0003800000 */
[----:B------:R-:W-:-:S13]  /*8920*/  ISETP.NE.AND P0, PT, R0, 0x17, PT ;  /* 0x000000170000780c */ /* 0x000fda0003f05270 */
[----:B------:R-:W-:Y:S05]  /*8930*/  @!P0 BRA `(.L_x_31180) ;  /* 0x0000000000a08947 */ /* 0x000fea0003800000 */
[----:B------:R-:W-:-:S13]  /*8940*/  ISETP.NE.AND P0, PT, R0, 0x18, PT ;  /* 0x000000180000780c */ /* 0x000fda0003f05270 */
[----:B------:R-:W-:Y:S05]  /*8950*/  @!P0 BRA `(.L_x_31181) ;  /* 0x0000000000448947 */ /* 0x000fea0003800000 */
.L_x_31158:
        /* <DEDUP_REMOVED lines=16> */
.L_x_31182:
[----:B------:R-:W-:Y:S05]  /*8a60*/  EXIT ;  /* 0x000000000000794d */ /* 0x000fea0003800000 */
.L_x_31181:
[----:B------:R-:W-:Y:S01]  /*8a70*/  UMOV UR4, 0xf0000000 ;  /* 0xf000000000047882 */ /* 0x000fe20000000000 */
[----:B------:R-:W-:Y:S01]  /*8a80*/  UMOV UR5, 0x380fffff ;  /* 0x380fffff00057882 */ /* 0x000fe20000000000 */
[----:B-----5:R-:W0:Y:S01]  /*8a90*/  F2F.F32.F64 R7, R16 ;  /* 0x0000001000077310 */ /* 0x020e220000301000 */
        /* <DEDUP_REMOVED lines=14> */
.L_x_31184:
[----:B------:R-:W-:Y:S05]  /*8b80*/  BSYNC.RECONVERGENT B0 ;  /* 0x0000000000007941 */ /* 0x000fea0003800200 */
.L_x_31183:
[----:B------:R-:W-:-:S05]  /*8b90*/  LOP3.LUT R3, R0, 0x80, R3, 0xf8, !PT ;  /* 0x0000008000037812 */ /* 0x000fca00078ef803 */
[----:B------:R-:W-:Y:S01]  /*8ba0*/  STG.E.U8 desc[UR36][R4.64], R3 ;  /* 0x0000000304007986 */ /* 0x000fe2000c101124 */
[----:B------:R-:W-:Y:S05]  /*8bb0*/  EXIT ;  /* 0x000000000000794d */ /* 0x000fea0003800000 */
.L_x_31180:
[----:B------:R-:W-:Y:S01]  /*8bc0*/  UMOV UR4, 0xf0000000 ;  /* 0xf000000000047882 */ /* 0x000fe20000000000 */
[----:B------:R-:W-:Y:S01]  /*8bd0*/  UMOV UR5, 0x380fffff ;  /* 0x380fffff00057882 */ /* 0x000fe20000000000 */
[----:B-----5:R-:W0:Y:S01]  /*8be0*/  F2F.F32.F64 R3, R16 ;  /* 0x0000001000037310 */ /* 0x020e220000301000 */
        /* <DEDUP_REMOVED lines=13> */
.L_x_31186:
[----:B------:R-:W-:Y:S01]  /*8cc0*/  IMAD.MOV.U32 R0, RZ, RZ, 0x7f ;  /* 0x0000007fff007424 */ /* 0x000fe200078e00ff */
[----:B------:R-:W-:-:S04]  /*8cd0*/  ISETP.GT.U32.AND P0, PT, R2, 0x7f800000, PT ;  /* 0x7f8000000200780c */ /* 0x000fc80003f04070 */
[----:B------:R-:W-:-:S09]  /*8ce0*/  SEL R0, R0, 0x7c, P0 ;  /* 0x0000007c00007807 */ /* 0x000fd20000000000 */
.L_x_31187:
[----:B------:R-:W-:Y:S05]  /*8cf0*/  BSYNC.RECONVERGENT B0 ;  /* 0x0000000000007941 */ /* 0x000fea0003800200 */
.L_x_31185:
[----:B------:R-:W-:-:S04]  /*8d00*/  SHF.R.U32.HI R3, RZ, 0x18, R3 ;  /* 0x00000018ff037819 */ /* 0x000fc80000011603 */
[----:B------:R-:W-:-:S05]  /*8d10*/  LOP3.LUT R3, R0, 0x80, R3, 0xf8, !PT ;  /* 0x0000008000037812 */ /* 0x000fca00078ef803 */
[----:B------:R-:W-:Y:S01]  /*8d20*/  STG.E.U8 desc[UR36][R4.64], R3 ;  /* 0x0000000304007986 */ /* 0x000fe2000c101124 */
[----:B------:R-:W-:Y:S05]  /*8d30*/  EXIT ;  /* 0x000000000000794d */ /* 0x000fea0003800000 */
.L_x_31179:
[----:B------:R-:W-:Y:S01]  /*8d40*/  UMOV UR4, 0xf0000000 ;  /* 0xf000000000047882 */ /* 0x000fe20000000000 */
[----:B------:R-:W-:Y:S01]  /*8d50*/  UMOV UR5, 0x380fffff ;  /* 0x380fffff00057882 */ /* 0x000fe20000000000 */
[----:B-----5:R-:W0:Y:S01]  /*8d60*/  F2F.F32.F64 R0, R16 ;  /* 0x0000001000007310 */ /* 0x020e220000301000 */
[----:B------:R-:W-:-:S14]  /*8d70*/  DSETP.GEU.AND P0, PT, |R16|, UR4, PT ;  /* 0x0000000410007e2a */ /* 0x000fdc000bf0e200 */
[----:B0-----:R-:W-:-:S05]  /*8d80*/  @!P0 FMUL R0, R0, 1.175494350822287508e-38 ;  /* 0x0080000000008820 */ /* 0x001fca0000400000 */
[----:B------:R-:W-:-:S05]  /*8d90*/  F2FP.BF16.F32.PACK_AB R0, RZ, R0 ;  /* 0x00000000ff00723e */ /* 0x000fca00000010ff */
[----:B------:R-:W-:Y:S01]  /*8da0*/  STG.E.U16 desc[UR36][R4.64], R0 ;  /* 0x0000000004007986 */ /* 0x000fe2000c101524 */
[----:B------:R-:W-:Y:S05]  /*8db0*/  EXIT ;  /* 0x000000000000794d */ /* 0x000fea0003800000 */
.L_x_31188:
        /* <DEDUP_REMOVED lines=12> */
.L_x_32590:


//--------------------- .text._ZN2at6native18elementwise_kernelILi128ELi2EZNS0_22gpu_kernel_impl_nocastINS0_13BUnaryFunctorIdddZZZNS0_21nextafter_kernel_cudaERNS_18TensorIteratorBaseEENKUlvE_clEvENKUlvE_clEvEUlddE_EEEEvS5_RKT_EUliE_EEviT1_ --------------------------
	.section	.text._ZN2at6native18elementwise_kernelILi128ELi2EZNS0_22gpu_kernel_impl_nocastINS0_13BUnaryFunctorIdddZZZNS0_21nextafter_kernel_cudaERNS_18TensorIteratorBaseEENKUlvE_clEvENKUlvE_clEvEUlddE_EEEEvS5_RKT_EUliE_EEviT1_,"ax",@progbits
	.align	128
        .global         _ZN2at6native18elementwise_kernelILi128ELi2EZNS0_22gpu_kernel_impl_nocastINS0_13BUnaryFunctorIdddZZZNS0_21nextafter_kernel_cudaERNS_18TensorIteratorBaseEENKUlvE_clEvENKUlvE_clEvEUlddE_EEEEvS5_RKT_EUliE_EEviT1_
        .type           _ZN2at6native18elementwise_kernelILi128ELi2EZNS0_22gpu_kernel_impl_nocastINS0_13BUnaryFunctorIdddZZZNS0_21nextafter_kernel_cudaERNS_18TensorIteratorBaseEENKUlvE_clEvENKUlvE_clEvEUlddE_EEEEvS5_RKT_EUliE_EEviT1_,@function
        .size           _ZN2at6native18elementwise_kernelILi128ELi2EZNS0_22gpu_kernel_impl_nocastINS0_13BUnaryFunctorIdddZZZNS0_21nextafter_kernel_cudaERNS_18TensorIteratorBaseEENKUlvE_clEvENKUlvE_clEvEUlddE_EEEEvS5_RKT_EUliE_EEviT1_,(.L_x_32591 - _ZN2at6native18elementwise_kernelILi128ELi2EZNS0_22gpu_kernel_impl_nocastINS0_13BUnaryFunctorIdddZZZNS0_21nextafter_kernel_cudaERNS_18TensorIteratorBaseEENKUlvE_clEvENKUlvE_clEvEUlddE_EEEEvS5_RKT_EUliE_EEviT1_)
        .other          _ZN2at6native18elementwise_kernelILi128ELi2EZNS0_22gpu_kernel_impl_nocastINS0_13BUnaryFunctorIdddZZZNS0_21nextafter_kernel_cudaERNS_18TensorIteratorBaseEENKUlvE_clEvENKUlvE_clEvEUlddE_EEEEvS5_RKT_EUliE_EEviT1_,@"STO_CUDA_ENTRY STV_DEFAULT"
_ZN2at6native18elementwise_kernelILi128ELi2EZNS0_22gpu_kernel_impl_nocastINS0_13BUnaryFunctorIdddZZZNS0_21nextafter_kernel_cudaERNS_18TensorIteratorBaseEENKUlvE_clEvENKUlvE_clEvEUlddE_EEEEvS5_RKT_EUliE_EEviT1_:
.text._ZN2at6native18elementwise_kernelILi128ELi2EZNS0_22gpu_kernel_impl_nocastINS0_13BUnaryFunctorIdddZZZNS0_21nextafter_kernel_cudaERNS_18TensorIteratorBaseEENKUlvE_clEvENKUlvE_clEvEUlddE_EEEEvS5_RKT_EUliE_EEviT1_:
[----:B------:R-:W-:Y:S08]  /*0000*/  LDC R1, c[0x0][0x37c] ;  /* 0x0000df00ff017b82 */ /* 0x000ff00000000800 */
[----:B------:R-:W0:Y:S01]  /*0010*/  LDC R2, c[0x0][0x388] ;  /* 0x0000e200ff027b82 */ /* 0x000e220000000800 */
[----:B------:R-:W1:Y:S01]  /*0020*/  S2R R3, SR_TID.X ;  /* 0x0000000000037919 */ /* 0x000e620000002100 */
[----:B------:R-:W2:Y:S01]  /*0030*/  LDCU UR8, c[0x0][0x59c] ;  /* 0x0000b380ff0877ac */ /* 0x000ea20008000800 */
[----:B------:R-:W3:Y:S05]  /*0040*/  LDCU.64 UR6, c[0x0][0x358] ;  /* 0x00006b00ff0677ac */ /* 0x000eea0008000a00 */
[----:B------:R-:W4:Y:S01]  /*0050*/  S2UR UR4, SR_CTAID.X ;  /* 0x00000000000479c3 */ /* 0x000f220000002500 */
[----:B--2---:R-:W-:Y:S01]  /*0060*/  ULOP3.LUT UR5, URZ, 0x80000000, UR8, 0xb8, !UPT ;  /* 0x80000000ff057892 */ /* 0x004fe2000f8eb808 */
[----:B0-----:R-:W-:Y:S01]  /*0070*/  ISETP.NE.AND P0, PT, R2, RZ, PT ;  /* 0x000000ff0200720c */ /* 0x001fe20003f05270 */
[----:B----4-:R-:W-:-:S06]  /*0080*/  USHF.L.U32 UR4, UR4, 0x8, URZ ;  /* 0x0000000804047899 */ /* 0x010fcc00080006ff */
[----:B-1----:R-:W-:Y:S01]  /*0090*/  LOP3.LUT R3, R3, UR4, RZ, 0xfc, !PT ;  /* 0x0000000403037c12 */ /* 0x002fe2000f8efcff */
[----:B------:R-:W-:-:S05]  /*00a0*/  UMOV UR4, 0x1 ;  /* 0x0000000100047882 */ /* 0x000fca0000000000 */
[----:B---3--:R-:W-:Y:S05]  /*00b0*/  @P0 BRA `(.L_x_31189) ;  /* 0x00000004004c0947 */ /* 0x008fea0003800000 */
[----:B------:R-:W0:Y:S01]  /*00c0*/  LDCU UR9, c[0x0][0x380] ;  /* 0x00007000ff0977ac */ /* 0x000e220008000800 */
[----:B------:R-:W-:Y:S01]  /*00d0*/  BSSY.RECONVERGENT B0, `(.L_x_31190) ;  /* 0x0000029000007945 */ /* 0x000fe20003800200 */
[----:B0-----:R-:W-:-:S13]  /*00e0*/  ISETP.GE.AND P0, PT, R3, UR9, PT ;  /* 0x0000000903007c0c */ /* 0x001fda000bf06270 */
[----:B------:R-:W-:Y:S05]  /*00f0*/  @P0 BRA `(.L_x_31191) ;  /* 0x0000000000980947 */ /* 0x000fea0003800000 */
[----:B------:R-:W0:Y:S08]  /*0100*/  LDC.64 R4, c[0x0][0x588] ;  /* 0x00016200ff047b82 */ /* 0x000e300000000a00 */
[----:B------:R-:W1:Y:S01]  /*0110*/  LDC.64 R8, c[0x0][0x598] ;  /* 0x00016600ff087b82 */ /* 0x000e620000000a00 */
[----:B0-----:R-:W2:Y:S01]  /*0120*/  LDG.E.64 R4, desc[UR6][R4.64] ;  /* 0x0000000604047981 */ /* 0x001ea2000c1e1b00 */
[----:B-1----:R-:W-:-:S06]  /*0130*/  DSETP.NAN.AND P0, PT, R8, R8, PT ;  /* 0x000000080800722a */ /* 0x002fcc0003f08000 */
[----:B--2---:R-:W-:-:S14]  /*0140*/  DSETP.NAN.OR P0, PT, R4, R4, P0 ;  /* 0x000000040400722a */ /* 0x004fdc0000708400 */
[----:B------:R-:W-:Y:S05]  /*0150*/  @P0 BRA `(.L_x_31192) ;  /* 0x0000000000700947 */ /* 0x000fea0003800000 */
[----:B------:R-:W0:Y:S01]  /*0160*/  LDC R7, c[0x0][0x598] ;  /* 0x00016600ff077b82 */ /* 0x000e220000000800 */
[----:B------:R-:W1:Y:S01]  /*0170*/  LDCU.64 UR10, c[0x0][0x598] ;  /* 0x0000b300ff0a77ac */ /* 0x000e620008000a00 */
[----:B------:R-:W-:Y:S02]  /*0180*/  LOP3.LUT R2, R5, UR8, RZ, 0xfc, !PT ;  /* 0x0000000805027c12 */ /* 0x000fe4000f8efcff */
[----:B-1----:R-:W-:Y:S02]  /*0190*/  MOV R6, UR10 ;  /* 0x0000000a00067c02 */ /* 0x002fe40008000f00 */
[----:B0-----:R-:W-:Y:S02]  /*01a0*/  LOP3.LUT R0, R4, R7, RZ, 0xfc, !PT ;  /* 0x0000000704007212 */ /* 0x001fe400078efcff */
[----:B------:R-:W-:Y:S02]  /*01b0*/  MOV R7, UR11 ;  /* 0x0000000b00077c02 */ /* 0x000fe40008000f00 */
[----:B------:R-:W-:-:S04]  /*01c0*/  ISETP.NE.U32.AND P0, PT, R0, RZ, PT ;  /* 0x000000ff0000720c */ /* 0x000fc80003f05070 */
[----:B------:R-:W-:-:S13]  /*01d0*/  LOP3.LUT P0, RZ, R2, 0x7fffffff, RZ, 0xc0, P0 ;  /* 0x7fffffff02ff7812 */ /* 0x000fda000000c0ff */
[----:B------:R-:W-:Y:S05]  /*01e0*/  @!P0 BRA `(.L_x_31193) ;  /* 0x0000000000508947 */ /* 0x000fea0003800000 */
[----:B------:R-:W-:Y:S01]  /*01f0*/  DSETP.NEU.AND P0, PT, R4, RZ, PT ;  /* 0x000000ff0400722a */ /* 0x000fe20003f0d000 */
[----:B------:R-:W-:Y:S01]  /*0200*/  IMAD.U32 R6, RZ, RZ, UR4 ;  /* 0x00000004ff067e24 */ /* 0x000fe2000f8e00ff */
[----:B------:R-:W-:-:S12]  /*0210*/  MOV R7, UR5 ;  /* 0x0000000500077c02 */ /* 0x000fd80008000f00 */
        /* <DEDUP_REMOVED lines=16> */
.L_x_31192:
[----:B------:R-:W-:-:S11]  /*0320*/  DADD R6, R4, R8 ;  /* 0x0000000004067229 */ /* 0x000fd60000000008 */
.L_x_31193:
[----:B------:R-:W0:Y:S01]  /*0330*/  LDC.64 R4, c[0x0][0x580] ;  /* 0x00016000ff047b82 */ /* 0x000e220000000a00 */
[----:B------:R-:W-:Y:S01]  /*0340*/  IADD3 R3, PT, PT, R3, 0x80, RZ ;  /* 0x0000008003037810 */ /* 0x000fe20007ffe0ff */
[----:B0-----:R0:W-:Y:S06]  /*0350*/  STG.E.64 desc[UR6][R4.64], R6 ;  /* 0x0000000604007986 */ /* 0x0011ec000c101b06 */
.L_x_31191:
[----:B------:R-:W-:Y:S05]  /*0360*/  BSYNC.RECONVERGENT B0 ;  /* 0x0000000000007941 */ /* 0x000fea0003800200 */
.L_x_31190:
[----:B------:R-:W-:-:S13]  /*0370*/  ISETP.GE.AND P0, PT, R3, UR9, PT ;  /* 0x0000000903007c0c */ /* 0x000fda000bf06270 */
[----:B------:R-:W-:Y:S05]  /*0380*/  @P0 EXIT ;  /* 0x000000000000094d */ /* 0x000fea0003800000 */
[----:B------:R-:W1:Y:S08]  /*0390*/  LDC.64 R2, c[0x0][0x588] ;  /* 0x00016200ff027b82 */ /* 0x000e700000000a00 */
[----:B0-----:R-:W0:Y:S01]  /*03a0*/  LDC.64 R6, c[0x0][0x598] ;  /* 0x00016600ff067b82 */ /* 0x001e220000000a00 */
[----:B-1----:R-:W2:Y:S01]  /*03b0*/  LDG.E.64 R2, desc[UR6][R2.64] ;  /* 0x0000000602027981 */ /* 0x002ea2000c1e1b00 */
[----:B0-----:R-:W-:-:S06]  /*03c0*/  DSETP.NAN.AND P0, PT, R6, R6, PT ;  /* 0x000000060600722a */ /* 0x001fcc0003f08000 */
[----:B--2---:R-:W-:-:S14]  /*03d0*/  DSETP.NAN.OR P0, PT, R2, R2, P0 ;  /* 0x000000020200722a */ /* 0x004fdc0000708400 */
[----:B------:R-:W-:Y:S05]  /*03e0*/  @P0 BRA `(.L_x_31194) ;  /* 0x0000000000700947 */ /* 0x000fea0003800000 */
[----:B------:R-:W0:Y:S01]  /*03f0*/  LDC R5, c[0x0][0x598] ;  /* 0x00016600ff057b82 */ /* 0x000e220000000800 */
[----:B------:R-:W1:Y:S01]  /*0400*/  LDCU.64 UR10, c[0x0][0x598] ;  /* 0x0000b300ff0a77ac */ /* 0x000e620008000a00 */
[----:B------:R-:W-:Y:S02]  /*0410*/  LOP3.LUT R4, R3, UR8, RZ, 0xfc, !PT ;  /* 0x0000000803047c12 */ /* 0x000fe4000f8efcff */
[----:B0-----:R-:W-:Y:S02]  /*0420*/  LOP3.LUT R0, R2, R5, RZ, 0xfc, !PT ;  /* 0x0000000502007212 */ /* 0x001fe400078efcff */
[----:B-1----:R-:W-:Y:S02]  /*0430*/  MOV R5, UR11 ;  /* 0x0000000b00057c02 */ /* 0x002fe40008000f00 */
[----:B------:R-:W-:-:S04]  /*0440*/  ISETP.NE.U32.AND P0, PT, R0, RZ, PT ;  /* 0x000000ff0000720c */ /* 0x000fc80003f05070 */
        /* <DEDUP_REMOVED lines=22> */
.L_x_31194:
[----:B------:R-:W-:-:S11]  /*05b0*/  DADD R4, R2, R6 ;  /* 0x0000000002047229 */ /* 0x000fd60000000006 */
.L_x_31195:
[----:B------:R-:W0:Y:S02]  /*05c0*/  LDC.64 R2, c[0x0][0x580] ;  /* 0x00016000ff027b82 */ /* 0x000e240000000a00 */
[----:B0-----:R-:W-:Y:S01]  /*05d0*/  STG.E.64 desc[UR6][R2.64], R4 ;  /* 0x0000000402007986 */ /* 0x001fe2000c101b06 */
[----:B------:R-:W-:Y:S05]  /*05e0*/  EXIT ;  /* 0x000000000000794d */ /* 0x000fea0003800000 */
.L_x_31189:
        /* <DEDUP_REMOVED lines=305> */
.L_x_31198:
[----:B------:R-:W0:Y:S01]  /*1900*/  LDCU.64 UR10, c[0x0][0x588] ;  /* 0x0000b100ff0a77ac */ /* 0x000e220008000a00 */
[----:B------:R-:W1:Y:S01]  /*1910*/  LDC.64 R10, c[0x0][0x598] ;  /* 0x00016600ff0a7b82 */ /* 0x000e620000000a00 */
[----:B0-----:R-:W-:-:S05]  /*1920*/  IADD3 R8, P0, PT, R4, UR10, RZ ;  /* 0x0000000a04087c10 */ /* 0x001fca000ff1e0ff */
[----:B------:R-:W-:-:S06]  /*1930*/  IMAD.X R9, RZ, RZ, UR11, P0 ;  /* 0x0000000bff097e24 */ /* 0x000fcc00080e06ff */
[----:B------:R-:W2:Y:S01]  /*1940*/  LDG.E.64 R8, desc[UR6][R8.64] ;  /* 0x0000000608087981 */ /* 0x000ea2000c1e1b00 */
[----:B-1----:R-:W-:Y:S01]  /*1950*/  DSETP.NAN.AND P0, PT, R10, R10, PT ;  /* 0x0000000a0a00722a */ /* 0x002fe20003f08000 */
[----:B------:R-:W-:Y:S05]  /*1960*/  BSSY.RECONVERGENT B1, `(.L_x_31199) ;  /* 0x000001f000017945 */ /* 0x000fea0003800200 */
[----:B--2---:R-:W-:-:S14]  /*1970*/  DSETP.NUM.AND P0, PT, R8, R8, !P0 ;  /* 0x000000080800722a */ /* 0x004fdc0004707000 */
[----:B------:R-:W-:Y:S01]  /*1980*/  @!P0 DADD R6, R8, R10 ;  /* 0x0000000008068229 */ /* 0x000fe2000000000a */
[----:B------:R-:W-:Y:S10]  /*1990*/  @!P0 BRA `(.L_x_31200) ;  /* 0x00000000006c8947 */ /* 0x000ff40003800000 */
[----:B------:R-:W0:Y:S01]  /*19a0*/  LDCU UR10, c[0x0][0x598] ;  /* 0x0000b300ff0a77ac */ /* 0x000e220008000800 */
[----:B------:R-:W-:Y:S01]  /*19b0*/  LOP3.LUT R6, R9, UR8, RZ, 0xfc, !PT ;  /* 0x0000000809067c12 */ /* 0x000fe2000f8efcff */
[----:B------:R-:W1:Y:S01]  /*19c0*/  LDCU.64 UR12, c[0x0][0x598] ;  /* 0x0000b300ff0c77ac */ /* 0x000e620008000a00 */
[----:B0-----:R-:W-:-:S04]  /*19d0*/  LOP3.LUT R4, R8, UR10, RZ, 0xfc, !PT ;  /* 0x0000000a08047c12 */ /* 0x001fc8000f8efcff */
[----:B------:R-:W-:Y:S02]  /*19e0*/  ISETP.NE.U32.AND P0, PT, R4, RZ, PT ;  /* 0x000000ff0400720c */ /* 0x000fe40003f05070 */
[----:B-1----:R-:W-:Y:S02]  /*19f0*/  MOV R7, UR13 ;  /* 0x0000000d00077c02 */ /* 0x002fe40008000f00 */
[----:B------:R-:W-:Y:S02]  /*1a00*/  LOP3.LUT P0, RZ, R6, 0x7fffffff, RZ, 0xc0, P0 ;  /* 0x7fffffff06ff7812 */ /* 0x000fe4000000c0ff */
[----:B------:R-:W-:-:S11]  /*1a10*/  MOV R6, UR12 ;  /* 0x0000000c00067c02 */ /* 0x000fd60008000f00 */
        /* <DEDUP_REMOVED lines=19> */
.L_x_31200:
[----:B------:R-:W-:Y:S05]  /*1b50*/  BSYNC.RECONVERGENT B1 ;  /* 0x0000000000017941 */ /* 0x000fea0003800200 */
.L_x_31199:
[----:B------:R-:W0:Y:S01]  /*1b60*/  LDCU.64 UR10, c[0x0][0x580] ;  /* 0x0000b000ff0a77ac */ /* 0x000e220008000a00 */
[----:B------:R-:W-:Y:S01]  /*1b70*/  VIADD R3, R3, 0x80 ;  /* 0x0000008003037836 */ /* 0x000fe20000000000 */
[----:B0-----:R-:W-:-:S04]  /*1b80*/  IADD3 R4, P0, PT, R5, UR10, RZ ;  /* 0x0000000a05047c10 */ /* 0x001fc8000ff1e0ff */
[----:B------:R-:W-:-:S05]  /*1b90*/  IADD3.X R5, PT, PT, RZ, UR11, RZ, P0, !PT ;  /* 0x0000000bff057c10 */ /* 0x000fca00087fe4ff */
[----:B------:R0:W-:Y:S04]  /*1ba0*/  STG.E.64 desc[UR6][R4.64], R6 ;  /* 0x0000000604007986 */ /* 0x0001e8000c101b06 */
.L_x_31197:
[----:B------:R-:W-:Y:S05]  /*1bb0*/  BSYNC.RECONVERGENT B0 ;  /* 0x0000000000007941 */ /* 0x000fea0003800200 */
.L_x_31196:
        /* <DEDUP_REMOVED lines=300> */
.L_x_31201:
[----:B------:R-:W0:Y:S01]  /*2e80*/  LDCU.128 UR12, c[0x0][0x580] ;  /* 0x0000b000ff0c77ac */ /* 0x000e220008000c00 */
[----:B------:R-:W1:Y:S01]  /*2e90*/  LDC.64 R8, c[0x0][0x598] ;  /* 0x00016600ff087b82 */ /* 0x000e620000000a00 */
[----:B0-----:R-:W-:-:S04]  /*2ea0*/  IADD3 R4, P0, PT, R2, UR14, RZ ;  /* 0x0000000e02047c10 */ /* 0x001fc8000ff1e0ff */
[----:B------:R-:W-:-:S06]  /*2eb0*/  IADD3.X R5, PT, PT, RZ, UR15, RZ, P0, !PT ;  /* 0x0000000fff057c10 */ /* 0x000fcc00087fe4ff */
[----:B------:R-:W2:Y:S01]  /*2ec0*/  LDG.E.64 R4, desc[UR6][R4.64] ;  /* 0x0000000604047981 */ /* 0x000ea2000c1e1b00 */
[----:B-1----:R-:W-:Y:S01]  /*2ed0*/  DSETP.NAN.AND P0, PT, R8, R8, PT ;  /* 0x000000080800722a */ /* 0x002fe20003f08000 */
[----:B------:R-:W-:Y:S01]  /*2ee0*/  IADD3 R6, P1, PT, R3, UR12, RZ ;  /* 0x0000000c03067c10 */ /* 0x000fe2000ff3e0ff */
[----:B------:R-:W-:Y:S03]  /*2ef0*/  BSSY.RECONVERGENT B0, `(.L_x_31202) ;  /* 0x0000021000007945 */ /* 0x000fe60003800200 */
[----:B------:R-:W-:Y:S01]  /*2f00*/  IADD3.X R7, PT, PT, RZ, UR13, RZ, P1, !PT ;  /* 0x0000000dff077c10 */ /* 0x000fe20008ffe4ff */
[----:B--2---:R-:W-:-:S14]  /*2f10*/  DSETP.NAN.OR P0, PT, R4, R4, P0 ;  /* 0x000000040400722a */ /* 0x004fdc0000708400 */
[----:B------:R-:W-:Y:S05]  /*2f20*/  @P0 BRA `(.L_x_31203) ;  /* 0x0000000000700947 */ /* 0x000fea0003800000 */
[----:B------:R-:W0:Y:S01]  /*2f30*/  LDCU UR9, c[0x0][0x598] ;  /* 0x0000b300ff0977ac */ /* 0x000e220008000800 */
[----:B------:R-:W-:Y:S01]  /*2f40*/  LOP3.LUT R2, R5, UR8, RZ, 0xfc, !PT ;  /* 0x0000000805027c12 */ /* 0x000fe2000f8efcff */
[----:B------:R-:W1:Y:S01]  /*2f50*/  LDCU.64 UR10, c[0x0][0x598] ;  /* 0x0000b300ff0a77ac */ /* 0x000e620008000a00 */
[----:B0-----:R-:W-:-:S04]  /*2f60*/  LOP3.LUT R0, R4, UR9, RZ, 0xfc, !PT ;  /* 0x0000000904007c12 */ /* 0x001fc8000f8efcff */
[----:B------:R-:W-:Y:S02]  /*2f70*/  ISETP.NE.U32.AND P0, PT, R0, RZ, PT ;  /* 0x000000ff0000720c */ /* 0x000fe40003f05070 */
[----:B-1----:R-:W-:Y:S02]  /*2f80*/  MOV R3, UR11 ;  /* 0x0000000b00037c02 */ /* 0x002fe40008000f00 */
[----:B------:R-:W-:Y:S01]  /*2f90*/  LOP3.LUT P0, RZ, R2, 0x7fffffff, RZ, 0xc0, P0 ;  /* 0x7fffffff02ff7812 */ /* 0x000fe2000000c0ff */
[----:B------:R-:W-:-:S12]  /*2fa0*/  IMAD.U32 R2, RZ, RZ, UR10 ;  /* 0x0000000aff027e24 */ /* 0x000fd8000f8e00ff */
[----:B------:R-:W-:Y:S05]  /*2fb0*/  @!P0 BRA `(.L_x_31204) ;  /* 0x0000000000508947 */ /* 0x000fea0003800000 */
[----:B------:R-:W-:Y:S01]  /*2fc0*/  DSETP.NEU.AND P0, PT, R4, RZ, PT ;  /* 0x000000ff0400722a */ /* 0x000fe20003f0d000 */
[----:B------:R-:W-:Y:S02]  /*2fd0*/  MOV R2, UR4 ;  /* 0x0000000400027c02 */ /* 0x000fe40008000f00 */
[----:B------:R-:W-:-:S11]  /*2fe0*/  MOV R3, UR5 ;  /* 0x0000000500037c02 */ /* 0x000fd60008000f00 */
        /* <DEDUP_REMOVED lines=16> */
.L_x_31203:
[----:B------:R-:W-:-:S11]  /*30f0*/  DADD R2, R4, R8 ;  /* 0x0000000004027229 */ /* 0x000fd60000000008 */
.L_x_31204:
[----:B------:R-:W-:Y:S05]  /*3100*/  BSYNC.RECONVERGENT B0 ;  /* 0x0000000000007941 */ /* 0x000fea0003800200 */
.L_x_31202:
[----:B------:R-:W-:Y:S01]  /*3110*/  STG.E.64 desc[UR6][R6.64], R2 ;  /* 0x0000000206007986 */ /* 0x000fe2000c101b06 */
[----:B------:R-:W-:Y:S05]  /*3120*/  EXIT ;  /* 0x000000000000794d */ /* 0x000fea0003800000 */
.L_x_31205:
        /* <DEDUP_REMOVED lines=13> */
.L_x_32591:


//--------------------- .text._ZN2at6native27unrolled_elementwise_kernelINS0_13BUnaryFunctorIdddZZZNS0_21nextafter_kernel_cudaERNS_18TensorIteratorBaseEENKUlvE_clEvENKUlvE_clEvEUlddE_EESt5arrayIPcLm2EELi4E23TrivialOffsetCalculatorILi1EjESD_NS0_6memory15LoadWithoutCastENSE_16StoreWithoutCastEEEviT_T0_T2_T3_T4_T5_ --------------------------
	.section	.text._ZN2at6native27unrolled_elementwise_kernelINS0_13BUnaryFunctorIdddZZZNS0_21nextafter_kernel_cudaERNS_18TensorIteratorBaseEENKUlvE_clEvENKUlvE_clEvEUlddE_EESt5arrayIPcLm2EELi4E23TrivialOffsetCalculatorILi1EjESD_NS0_6memory15LoadWithoutCastENSE_16StoreWithoutCastEEEviT_T0_T2_T3_T4_T5_,"ax",@progbits
	.align	128
        .global         _ZN2at6native27unrolled_elementwise_kernelINS0_13BUnaryFunctorIdddZZZNS0_21nextafter_kernel_cudaERNS_18TensorIteratorBaseEENKUlvE_clEvENKUlvE_clEvEUlddE_EESt5arrayIPcLm2EELi4E23TrivialOffsetCalculatorILi1EjESD_NS0_6memory15LoadWithoutCastENSE_16StoreWithoutCastEEEviT_T0_T2_T3_T4_T5_
        .type           _ZN2at6native27unrolled_elementwise_kernelINS0_13BUnaryFunctorIdddZZZNS0_21nextafter_kernel_cudaERNS_18TensorIteratorBaseEENKUlvE_clEvENKUlvE_clEvEUlddE_EESt5arrayIPcLm2EELi4E23TrivialOffsetCalculatorILi1EjESD_NS0_6memory15LoadWithoutCastENSE_16StoreWithoutCastEEEviT_T0_T2_T3_T4_T5_,@function
        .size           _ZN2at6native27unrolled_elementwise_kernelINS0_13BUnaryFunctorIdddZZZNS0_21nextafter_kernel_cudaERNS_18TensorIteratorBaseEENKUlvE_clEvENKUlvE_clEvEUlddE_EESt5arrayIPcLm2EELi4E23TrivialOffsetCalculatorILi1EjESD_NS0_6memory15LoadWithoutCastENSE_16StoreWithoutCastEEEviT_T0_T2_T3_T4_T5_,(.L_x_32592 - _ZN2at6native27unrolled_elementwise_kernelINS0_13BUnaryFunctorIdddZZZNS0_21nextafter_kernel_cudaERNS_18TensorIteratorBaseEENKUlvE_clEvENKUlvE_clEvEUlddE_EESt5arrayIPcLm2EELi4E23TrivialOffsetCalculatorILi1EjESD_NS0_6memory15LoadWithoutCastENSE_16StoreWithoutCastEEEviT_T0_T2_T3_T4_T5_)
        .other          _ZN2at6native27unrolled_elementwise_kernelINS0_13BUnaryFunctorIdddZZZNS0_21nextafter_kernel_cudaERNS_18TensorIteratorBaseEENKUlvE_clEvENKUlvE_clEvEUlddE_EESt5arrayIPcLm2EELi4E23TrivialOffsetCalculatorILi1EjESD_NS0_6memory15LoadWithoutCastENSE_16StoreWithoutCastEEEviT_T0_T2_T3_T4_T5_,@"STO_CUDA_ENTRY STV_DEFAULT"
_ZN2at6native27unrolled_elementwise_kernelINS0_13BUnaryFunctorIdddZZZNS0_21nextafter_kernel_cudaERNS_18TensorIteratorBaseEENKUlvE_clEvENKUlvE_clEvEUlddE_EESt5arrayIPcLm2EELi4E23TrivialOffsetCalculatorILi1EjESD_NS0_6memory15LoadWithoutCastENSE_16StoreWithoutCastEEEviT_T0_T2_T3_T4_T5_:
.text._ZN2at6native27unrolled_elementwise_kernelINS0_13BUnaryFunctorIdddZZZNS0_21nextafter_kernel_cudaERNS_18TensorIteratorBaseEENKUlvE_clEvENKUlvE_clEvEUlddE_EESt5arrayIPcLm2EELi4E23TrivialOffsetCalculatorILi1EjESD_NS0_6memory15LoadWithoutCastENSE_16StoreWithoutCastEEEviT_T0_T2_T3_T4_T5_:
        /* <DEDUP_REMOVED lines=19> */
[----:B-1----:R0:W5:Y:S05]  /*0130*/  @!P0 LDG.E.64 R12, desc[UR6][R8.64] ;  /* 0x00000006080c8981 */ /* 0x00216a000c1e1b00 */
        /* <DEDUP_REMOVED lines=8> */
[----:B------:R-:W-:-:S06]  /*01c0*/  CS2R R6, SRZ ;  /* 0x0000000000067805 */ /* 0x000fcc000001ff00 */
[----:B------:R0:W5:Y:S01]  /*01d0*/  @!P3 LDG.E.64 R6, desc[UR6][R18.64] ;  /* 0x000000061206b981 */ /* 0x000162000c1e1b00 */
[----:B--2---:R-:W-:Y:S01]  /*01e0*/  @!P2 IMAD.WIDE.U32 R16, R11, 0x8, R2 ;  /* 0x000000080b10a825 */ /* 0x004fe200078e0002 */
[----:B------:R-:W-:Y:S02]  /*01f0*/  CS2R R2, SRZ ;  /* 0x0000000000027805 */ /* 0x000fe4000001ff00 */
[----:B------:R-:W-:-:S04]  /*0200*/  CS2R R10, SRZ ;  /* 0x00000000000a7805 */ /* 0x000fc8000001ff00 */
[----:B------:R0:W5:Y:S04]  /*0210*/  @!P2 LDG.E.64 R2, desc[UR6][R16.64] ;  /* 0x000000061002a981 */ /* 0x000168000c1e1b00 */
[----:B------:R0:W5:Y:S01]  /*0220*/  @!P1 LDG.E.64 R10, desc[UR6][R14.64] ;  /* 0x000000060e0a9981 */ /* 0x000162000c1e1b00 */
[----:B------:R-:W-:Y:S01]  /*0230*/  ISETP.GE.AND P1, PT, R5, R4, PT ;  /* 0x000000040500720c */ /* 0x000fe20003f26270 */
[----:B---3--:R-:W-:Y:S01]  /*0240*/  ULOP3.LUT UR5, URZ, 0x80000000, UR8, 0xb8, !UPT ;  /* 0x80000000ff057892 */ /* 0x008fe2000f8eb808 */
[----:B------:R-:W-:Y:S01]  /*0250*/  BSSY.RECONVERGENT B0, `(.L_x_31206) ;  /* 0x0000022000007945 */ /* 0x000fe20003800200 */
[----:B------:R-:W-:-:S10]  /*0260*/  UMOV UR4, 0x1 ;  /* 0x0000000100047882 */ /* 0x000fd40000000000 */
[----:B0-----:R-:W-:Y:S05]  /*0270*/  @P1 BRA `(.L_x_31207) ;  /* 0x00000000007c1947 */ /* 0x001fea0003800000 */
[----:B------:R-:W0:Y:S02]  /*0280*/  LDC.64 R14, c[0x0][0x390] ;  /* 0x0000e400ff0e7b82 */ /* 0x000e240000000a00 */
[----:B0----5:R-:W-:-:S14]  /*0290*/  DSETP.NAN.AND P0, PT, R12, R14, PT ;  /* 0x0000000e0c00722a */ /* 0x021fdc0003f08000 */
[----:B------:R-:W-:Y:S01]  /*02a0*/  @P0 DADD R8, R12, R14 ;  /* 0x000000000c080229 */ /* 0x000fe2000000000e */
[----:B------:R-:W-:Y:S10]  /*02b0*/  @P0 BRA `(.L_x_31207) ;  /* 0x00000000006c0947 */ /* 0x000ff40003800000 */
[----:B------:R-:W0:Y:S01]  /*02c0*/  LDCU UR9, c[0x0][0x390] ;  /* 0x00007200ff0977ac */ /* 0x000e220008000800 */
[----:B------:R-:W-:Y:S01]  /*02d0*/  LOP3.LUT R9, R13, UR8, RZ, 0xfc, !PT ;  /* 0x000000080d097c12 */ /* 0x000fe2000f8efcff */
        /* <DEDUP_REMOVED lines=8> */
[----:B------:R-:W-:Y:S02]  /*0360*/  IMAD.U32 R8, RZ, RZ, UR4 ;  /* 0x00000004ff087e24 */ /* 0x000fe4000f8e00ff */
[----:B------:R-:W-:-:S11]  /*0370*/  IMAD.U32 R9, RZ, RZ, UR5 ;  /* 0x00000005ff097e24 */ /* 0x000fd6000f8e00ff */
        /* <DEDUP_REMOVED lines=15> */
.L_x_31207:
[----:B------:R-:W-:Y:S05]  /*0470*/  BSYNC.RECONVERGENT B0 ;  /* 0x0000000000007941 */ /* 0x000fea0003800200 */
.L_x_31206:
[----:B------:R-:W-:Y:S01]  /*0480*/  VIADD R15, R5, 0x80 ;  /* 0x00000080050f7836 */ /* 0x000fe20000000000 */
[----:B------:R-:W-:Y:S04]  /*0490*/  BSSY.RECONVERGENT B0, `(.L_x_31208) ;  /* 0x0000023000007945 */ /* 0x000fe80003800200 */
[----:B------:R-:W-:-:S13]  /*04a0*/  ISETP.GE.AND P0, PT, R15, R4, PT ;  /* 0x000000040f00720c */ /* 0x000fda0003f06270 */
[----:B------:R-:W-:Y:S05]  /*04b0*/  @P0 BRA `(.L_x_31209) ;  /* 0x0000000000800947 */ /* 0x000fea0003800000 */
[----:B------:R-:W0:Y:S02]  /*04c0*/  LDC.64 R16, c[0x0][0x390] ;  /* 0x0000e400ff107b82 */ /* 0x000e240000000a00 */
[----:B0----5:R-:W-:-:S14]  /*04d0*/  DSETP.NAN.AND P0, PT, R10, R16, PT ;  /* 0x000000100a00722a */ /* 0x021fdc0003f08000 */
[----:B------:R-:W-:Y:S05]  /*04e0*/  @P0 BRA `(.L_x_31210) ;  /* 0x0000000000700947 */ /* 0x000fea0003800000 */
        /* <DEDUP_REMOVED lines=28> */
.L_x_31210:
[----:B------:R-:W-:-:S11]  /*06b0*/  DADD R12, R10, R16 ;  /* 0x000000000a0c7229 */ /* 0x000fd60000000010 */
.L_x_31209:
[----:B------:R-:W-:Y:S05]  /*06c0*/  BSYNC.RECONVERGENT B0 ;  /* 0x0000000000007941 */ /* 0x000fea0003800200 */
.L_x_31208:
[----:B-----5:R-:W-:Y:S01]  /*06d0*/  VIADD R11, R5, 0x100 ;  /* 0x00000100050b7836 */ /* 0x020fe20000000000 */
[----:B------:R-:W-:Y:S04]  /*06e0*/  BSSY.RECONVERGENT B0, `(.L_x_31211) ;  /* 0x0000023000007945 */ /* 0x000fe80003800200 */
[----:B------:R-:W-:-:S13]  /*06f0*/  ISETP.GE.AND P0, PT, R11, R4, PT ;  /* 0x000000040b00720c */ /* 0x000fda0003f06270 */
[----:B------:R-:W-:Y:S05]  /*0700*/  @P0 BRA `(.L_x_31212) ;  /* 0x0000000000800947 */ /* 0x000fea0003800000 */
[----:B------:R-:W0:Y:S02]  /*0710*/  LDC.64 R16, c[0x0][0x390] ;  /* 0x0000e400ff107b82 */ /* 0x000e240000000a00 */
[----:B0-----:R-:W-:-:S14]  /*0720*/  DSETP.NAN.AND P0, PT, R6, R16, PT ;  /* 0x000000100600722a */ /* 0x001fdc0003f08000 */
        /* <DEDUP_REMOVED lines=29> */
.L_x_31213:
[----:B------:R-:W-:-:S11]  /*0900*/  DADD R10, R6, R16 ;  /* 0x00000000060a7229 */ /* 0x000fd60000000010 */
.L_x_31212:
[----:B------:R-:W-:Y:S05]  /*0910*/  BSYNC.RECONVERGENT B0 ;  /* 0x0000000000007941 */ /* 0x000fea0003800200 */
.L_x_31211:
[----:B------:R-:W-:Y:S01]  /*0920*/  VIADD R7, R5, 0x180 ;  /* 0x0000018005077836 */ /* 0x000fe20000000000 */
        /* <DEDUP_REMOVED lines=34> */
.L_x_31216:
[----:B------:R-:W-:-:S11]  /*0b50*/  DADD R6, R2, R16 ;  /* 0x0000000002067229 */ /* 0x000fd60000000010 */
.L_x_31215:
[----:B------:R-:W-:Y:S05]  /*0b60*/  BSYNC.RECONVERGENT B0 ;  /* 0x0000000000007941 */ /* 0x000fea0003800200 */
.L_x_31214:
        /* <DEDUP_REMOVED lines=18> */
.L_x_31218:
[----:B------:R-:W-:Y:S05]  /*0c90*/  BSYNC.RECONVERGENT B0 ;  /* 0x0000000000007941 */ /* 0x000fea0003800200 */
.L_x_31217:
[----:B------:R-:W-:-:S13]  /*0ca0*/  ISETP.GE.AND P0, PT, R5, R4, PT ;  /* 0x000000040500720c */ /* 0x000fda0003f06270 */
[----:B------:R-:W-:Y:S05]  /*0cb0*/  @P0 EXIT ;  /* 0x000000000000094d */ /* 0x000fea0003800000 */
[----:B01----:R-:W0:Y:S01]  /*0cc0*/  LDC.64 R2, c[0x0][0x398] ;  /* 0x0000e600ff027b82 */ /* 0x003e220000000a00 */
[----:B------:R-:W-:-:S04]  /*0cd0*/  IMAD R5, R0, 0x200, R5 ;  /* 0x0000020000057824 */ /* 0x000fc800078e0205 */
[----:B0-----:R-:W-:-:S05]  /*0ce0*/  IMAD.WIDE.U32 R2, R5, 0x8, R2 ;  /* 0x0000000805027825 */ /* 0x001fca00078e0002 */
[----:B------:R-:W-:Y:S01]  /*0cf0*/  STG.E.64 desc[UR6][R2.64], R6 ;  /* 0x0000000602007986 */ /* 0x000fe2000c101b06 */
[----:B------:R-:W-:Y:S05]  /*0d00*/  EXIT ;  /* 0x000000000000794d */ /* 0x000fea0003800000 */
.L_x_31219:
        /* <DEDUP_REMOVED lines=15> */
.L_x_32592:


//--------------------- .text._ZN2at6native29vectorized_elementwise_kernelILi2ENS0_13BUnaryFunctorIdddZZZNS0_21nextafter_kernel_cudaERNS_18TensorIteratorBaseEENKUlvE_clEvENKUlvE_clEvEUlddE_EESt5arrayIPcLm2EEEEviT0_T1_ --------------------------
	.section	.text._ZN2at6native29vectorized_elementwise_kernelILi2ENS0_13BUnaryFunctorIdddZZZNS0_21nextafter_kernel_cudaERNS_18TensorIteratorBaseEENKUlvE_clEvENKUlvE_clEvEUlddE_EESt5arrayIPcLm2EEEEviT0_T1_,"ax",@progbits
	.align	128
        .global         _ZN2at6native29vectorized_elementwise_kernelILi2ENS0_13BUnaryFunctorIdddZZZNS0_21nextafter_kernel_cudaERNS_18TensorIteratorBaseEENKUlvE_clEvENKUlvE_clEvEUlddE_EESt5arrayIPcLm2EEEEviT0_T1_
        .type           _ZN2at6native29vectorized_elementwise_kernelILi2ENS0_13BUnaryFunctorIdddZZZNS0_21nextafter_kernel_cudaERNS_18TensorIteratorBaseEENKUlvE_clEvENKUlvE_clEvEUlddE_EESt5arrayIPcLm2EEEEviT0_T1_,@function
        .size           _ZN2at6native29vectorized_elementwise_kernelILi2ENS0_13BUnaryFunctorIdddZZZNS0_21nextafter_kernel_cudaERNS_18TensorIteratorBaseEENKUlvE_clEvENKUlvE_clEvEUlddE_EESt5arrayIPcLm2EEEEviT0_T1_,(.L_x_32593 - _ZN2at6native29vectorized_elementwise_kernelILi2ENS0_13BUnaryFunctorIdddZZZNS0_21nextafter_kernel_cudaERNS_18TensorIteratorBaseEENKUlvE_clEvENKUlvE_clEvEUlddE_EESt5arrayIPcLm2EEEEviT0_T1_)
        .other          _ZN2at6native29vectorized_elementwise_kernelILi2ENS0_13BUnaryFunctorIdddZZZNS0_21nextafter_kernel_cudaERNS_18TensorIteratorBaseEENKUlvE_clEvENKUlvE_clEvEUlddE_EESt5arrayIPcLm2EEEEviT0_T1_,@"STO_CUDA_ENTRY STV_DEFAULT"
_ZN2at6native29vectorized_elementwise_kernelILi2ENS0_13BUnaryFunctorIdddZZZNS0_21nextafter_kernel_cudaERNS_18TensorIteratorBaseEENKUlvE_clEvENKUlvE_clEvEUlddE_EESt5arrayIPcLm2EEEEviT0_T1_:
.text._ZN2at6native29vectorized_elementwise_kernelILi2ENS0_13BUnaryFunctorIdddZZZNS0_21nextafter_kernel_cudaERNS_18TensorIteratorBaseEENKUlvE_clEvENKUlvE_clEvEUlddE_EESt5arrayIPcLm2EEEEviT0_T1_:
        /* <DEDUP_REMOVED lines=9> */
[----:B------:R-:W-:Y:S01]  /*0090*/  CS2R R10, SRZ ;  /* 0x00000000000a7805 */ /* 0x000fe2000001ff00 */
[----:B------:R-:W1:Y:S01]  /*00a0*/  LDCU UR8, c[0x0][0x394] ;  /* 0x00007280ff0877ac */ /* 0x000e620008000800 */
        /* <DEDUP_REMOVED lines=10> */
[----:B0-----:R-:W-:-:S05]  /*0150*/  @!P6 IMAD.WIDE.U32 R12, R9, 0x8, R12 ;  /* 0x00000008090ce825 */ /* 0x001fca00078e000c */
[----:B------:R0:W5:Y:S07]  /*0160*/  @!P6 LDG.E.64 R10, desc[UR4][R12.64] ;  /* 0x000000040c0ae981 */ /* 0x00016e000c1e1b00 */
[----:B------:R-:W-:Y:S01]  /*0170*/  @!P4 IMAD.IADD R7, R2, 0x1, R3 ;  /* 0x000000010207c824 */ /* 0x000fe200078e0203 */
[----:B------:R-:W3:Y:S01]  /*0180*/  @!P4 LDC.64 R22, c[0x0][0x3a0] ;  /* 0x0000e800ff16cb82 */ /* 0x000ee20000000a00 */
[----:B------:R-:W-:-:S05]  /*0190*/  @!P4 VIADD R3, R3, 0x80 ;  /* 0x000000800303c836 */ /* 0x000fca0000000000 */
[----:B------:R-:W-:-:S13]  /*01a0*/  ISETP.GE.U32.AND P3, PT, R3, R0, PT ;  /* 0x000000000300720c */ /* 0x000fda0003f66070 */
[----:B------:R-:W-:Y:S01]  /*01b0*/  @!P3 IMAD.IADD R25, R2, 0x1, R3 ;  /* 0x000000010219b824 */ /* 0x000fe200078e0203 */
[----:B------:R-:W-:Y:S01]  /*01c0*/  CS2R R8, SRZ ;  /* 0x0000000000087805 */ /* 0x000fe2000001ff00 */
[----:B------:R-:W-:Y:S01]  /*01d0*/  @!P3 VIADD R3, R3, 0x80 ;  /* 0x000000800303b836 */ /* 0x000fe20000000000 */
[----:B------:R-:W4:Y:S04]  /*01e0*/  @!P3 LDC.64 R20, c[0x0][0x3a0] ;  /* 0x0000e800ff14bb82 */ /* 0x000f280000000a00 */
[----:B------:R-:W-:-:S13]  /*01f0*/  ISETP.GE.U32.AND P2, PT, R3, R0, PT ;  /* 0x000000000300720c */ /* 0x000fda0003f46070 */
[----:B------:R-:W-:Y:S01]  /*0200*/  @!P2 IMAD.IADD R27, R2, 0x1, R3 ;  /* 0x00000001021ba824 */ /* 0x000fe200078e0203 */
[----:B0-----:R-:W0:Y:S01]  /*0210*/  @!P2 LDC.64 R12, c[0x0][0x3a0] ;  /* 0x0000e800ff0cab82 */ /* 0x001e220000000a00 */
        /* <DEDUP_REMOVED lines=8> */
[----:B--2---:R-:W-:Y:S02]  /*02a0*/  @!P5 IMAD.WIDE.U32 R14, R17, 0x8, R14 ;  /* 0x00000008110ed825 */ /* 0x004fe400078e000e */
[----:B------:R-:W2:Y:S03]  /*02b0*/  @!P0 LDC.64 R16, c[0x0][0x3a0] ;  /* 0x0000e800ff108b82 */ /* 0x000ea60000000a00 */
[----:B------:R1:W5:Y:S07]  /*02c0*/  @!P5 LDG.E.64 R8, desc[UR4][R14.64] ;  /* 0x000000040e08d981 */ /* 0x00036e000c1e1b00 */
[----:B------:R-:W2:Y:S08]  /*02d0*/  @!P6 LDC.64 R18, c[0x0][0x3a0] ;  /* 0x0000e800ff12eb82 */ /* 0x000eb00000000a00 */
[----:B-1----:R-:W1:Y:S01]  /*02e0*/  @!P1 LDC.64 R14, c[0x0][0x3a0] ;  /* 0x0000e800ff0e9b82 */ /* 0x002e620000000a00 */
[----:B0-----:R-:W-:Y:S01]  /*02f0*/  @!P2 IMAD.WIDE.U32 R12, R27, 0x8, R12 ;  /* 0x000000081b0ca825 */ /* 0x001fe200078e000c */
[----:B------:R-:W-:-:S03]  /*0300*/  CS2R R26, SRZ ;  /* 0x00000000001a7805 */ /* 0x000fc6000001ff00 */
[----:B---3--:R-:W-:Y:S01]  /*0310*/  @!P4 IMAD.WIDE.U32 R22, R7, 0x8, R22 ;  /* 0x000000080716c825 */ /* 0x008fe200078e0016 */
[----:B------:R-:W-:Y:S02]  /*0320*/  CS2R R6, SRZ ;  /* 0x0000000000067805 */ /* 0x000fe4000001ff00 */
[----:B------:R0:W5:Y:S01]  /*0330*/  @!P2 LDG.E.64 R26, desc[UR4][R12.64] ;  /* 0x000000040c1aa981 */ /* 0x000162000c1e1b00 */
[----:B------:R-:W-:Y:S02]  /*0340*/  @!P6 IMAD.IADD R3, R2, 0x1, R3 ;  /* 0x000000010203e824 */ /* 0x000fe400078e0203 */
[----:B----4-:R-:W-:Y:S01]  /*0350*/  @!P3 IMAD.WIDE.U32 R24, R25, 0x8, R20 ;  /* 0x000000081918b825 */ /* 0x010fe200078e0014 */
[----:B------:R3:W5:Y:S01]  /*0360*/  @!P4 LDG.E.64 R6, desc[UR4][R22.64] ;  /* 0x000000041606c981 */ /* 0x000762000c1e1b00 */
[----:B------:R-:W-:Y:S02]  /*0370*/  CS2R R20, SRZ ;  /* 0x0000000000147805 */ /* 0x000fe4000001ff00 */
[----:B--2---:R-:W-:Y:S01]  /*0380*/  @!P0 IMAD.WIDE.U32 R28, R29, 0x8, R16 ;  /* 0x000000081d1c8825 */ /* 0x004fe200078e0010 */
[----:B------:R-:W-:-:S03]  /*0390*/  CS2R R16, SRZ ;  /* 0x0000000000107805 */ /* 0x000fc6000001ff00 */
[----:B0-----:R-:W-:Y:S01]  /*03a0*/  @!P6 IMAD.WIDE.U32 R12, R3, 0x8, R18 ;  /* 0x00000008030ce825 */ /* 0x001fe200078e0012 */
[----:B------:R-:W-:Y:S01]  /*03b0*/  CS2R R18, SRZ ;  /* 0x0000000000127805 */ /* 0x000fe2000001ff00 */
[----:B------:R0:W5:Y:S01]  /*03c0*/  @!P3 LDG.E.64 R20, desc[UR4][R24.64] ;  /* 0x000000041814b981 */ /* 0x000162000c1e1b00 */
[----:B---3--:R-:W-:Y:S01]  /*03d0*/  CS2R R22, SRZ ;  /* 0x0000000000167805 */ /* 0x008fe2000001ff00 */
[----:B-1----:R-:W-:Y:S02]  /*03e0*/  @!P1 IMAD.WIDE.U32 R14, R4, 0x8, R14 ;  /* 0x00000008040e9825 */ /* 0x002fe400078e000e */
[----:B------:R0:W5:Y:S04]  /*03f0*/  @!P6 LDG.E.64 R16, desc[UR4][R12.64] ;  /* 0x000000040c10e981 */ /* 0x000168000c1e1b00 */
[----:B------:R0:W5:Y:S04]  /*0400*/  @!P1 LDG.E.64 R22, desc[UR4][R14.64] ;  /* 0x000000040e169981 */ /* 0x000168000c1e1b00 */
[----:B------:R0:W5:Y:S01]  /*0410*/  @!P0 LDG.E.64 R18, desc[UR4][R28.64] ;  /* 0x000000041c128981 */ /* 0x000162000c1e1b00 */
[----:B------:R-:W-:Y:S01]  /*0420*/  ISETP.GE.U32.AND P2, PT, R5, R0, PT ;  /* 0x000000000500720c */ /* 0x000fe20003f46070 */
[----:B------:R-:W-:Y:S01]  /*0430*/  ULOP3.LUT UR7, URZ, 0x80000000, UR8, 0xb8, !UPT ;  /* 0x80000000ff077892 */ /* 0x000fe2000f8eb808 */
        /* <DEDUP_REMOVED lines=34> */
.L_x_31222:
[----:B------:R-:W-:Y:S05]  /*0660*/  BSYNC.RECONVERGENT B0 ;  /* 0x0000000000007941 */ /* 0x000fea0003800200 */
.L_x_31221:
[----:B------:R-:W-:Y:S01]  /*0670*/  VIADD R3, R5, 0x80 ;  /* 0x0000008005037836 */ /* 0x000fe20000000000 */
[----:B------:R-:W-:Y:S04]  /*0680*/  BSSY.RECONVERGENT B0, `(.L_x_31223) ;  /* 0x0000023000007945 */ /* 0x000fe80003800200 */
[----:B------:R-:W-:-:S13]  /*0690*/  ISETP.GE.U32.AND P0, PT, R3, R0, PT ;  /* 0x000000000300720c */ /* 0x000fda0003f06070 */
        /* <DEDUP_REMOVED lines=32> */
.L_x_31225:
[----:B------:R-:W-:-:S11]  /*08a0*/  DADD R10, R8, R14 ;  /* 0x00000000080a7229 */ /* 0x000fd6000000000e */
.L_x_31224:
[----:B------:R-:W-:Y:S05]  /*08b0*/  BSYNC.RECONVERGENT B0 ;  /* 0x0000000000007941 */ /* 0x000fea0003800200 */
.L_x_31223:
[----:B-----5:R-:W-:Y:S01]  /*08c0*/  VIADD R9, R5, 0x100 ;  /* 0x0000010005097836 */ /* 0x020fe20000000000 */
[----:B------:R-:W-:Y:S04]  /*08d0*/  BSSY.RECONVERGENT B0, `(.L_x_31226) ;  /* 0x0000023000007945 */ /* 0x000fe80003800200 */
[----:B------:R-:W-:-:S13]  /*08e0*/  ISETP.GE.U32.AND P0, PT, R9, R0, PT ;  /* 0x000000000900720c */ /* 0x000fda0003f06070 */
        /* <DEDUP_REMOVED lines=32> */
.L_x_31228:
[----:B------:R-:W-:-:S11]  /*0af0*/  DADD R8, R6, R14 ;  /* 0x0000000006087229 */ /* 0x000fd6000000000e */
.L_x_31227:
[----:B------:R-:W-:Y:S05]  /*0b00*/  BSYNC.RECONVERGENT B0 ;  /* 0x0000000000007941 */ /* 0x000fea0003800200 */
.L_x_31226:
[----:B------:R-:W-:Y:S01]  /*0b10*/  VIADD R7, R5, 0x180 ;  /* 0x0000018005077836 */ /* 0x000fe20000000000 */
        /* <DEDUP_REMOVED lines=34> */
.L_x_31231:
[----:B------:R-:W-:-:S11]  /*0d40*/  DADD R6, R20, R14 ;  /* 0x0000000014067229 */ /* 0x000fd6000000000e */
.L_x_31230:
[----:B------:R-:W-:Y:S05]  /*0d50*/  BSYNC.RECONVERGENT B0 ;  /* 0x0000000000007941 */ /* 0x000fea0003800200 */
.L_x_31229:
        /* <DEDUP_REMOVED lines=35> */
.L_x_31234:
[----:B------:R-:W-:-:S11]  /*0f90*/  DADD R14, R26, R20 ;  /* 0x000000001a0e7229 */ /* 0x000fd60000000014 */
.L_x_31233:
[----:B------:R-:W-:Y:S05]  /*0fa0*/  BSYNC.RECONVERGENT B0 ;  /* 0x0000000000007941 */ /* 0x000fea0003800200 */
.L_x_31232:
        /* <DEDUP_REMOVED lines=35> */
.L_x_31237:
[----:B------:R-:W-:-:S11]  /*11e0*/  DADD R20, R22, R24 ;  /* 0x0000000016147229 */ /* 0x000fd60000000018 */
.L_x_31236:
[----:B------:R-:W-:Y:S05]  /*11f0*/  BSYNC.RECONVERGENT B0 ;  /* 0x0000000000007941 */ /* 0x000fea0003800200 */
.L_x_31235:
        /* <DEDUP_REMOVED lines=35> */
.L_x_31240:
[----:B------:R-:W-:-:S11]  /*1430*/  DADD R22, R18, R24 ;  /* 0x0000000012167229 */ /* 0x000fd60000000018 */
.L_x_31239:
[----:B------:R-:W-:Y:S05]  /*1440*/  BSYNC.RECONVERGENT B0 ;  /* 0x0000000000007941 */ /* 0x000fea0003800200 */
.L_x_31238:
        /* <DEDUP_REMOVED lines=35> */
.L_x_31243:
[----:B------:R-:W-:-:S11]  /*1680*/  DADD R18, R16, R24 ;  /* 0x0000000010127229 */ /* 0x000fd60000000018 */
.L_x_31242:
[----:B------:R-:W-:Y:S05]  /*1690*/  BSYNC.RECONVERGENT B0 ;  /* 0x0000000000007941 */ /* 0x000fea0003800200 */
.L_x_31241:
        /* <DEDUP_REMOVED lines=9> */
[----:B0-----:R-:W0:Y:S01]  /*1730*/  LDC.64 R12, c[0x0][0x398] ;  /* 0x0000e600ff0c7b82 */ /* 0x001e220000000a00 */
        /* <DEDUP_REMOVED lines=11> */
.L_x_31246:
[----:B------:R-:W-:-:S13]  /*17f0*/  ISETP.GE.U32.AND P0, PT, R5, R0, PT ;  /* 0x000000000500720c */ /* 0x000fda0003f06070 */
[----:B------:R-:W-:Y:S05]  /*1800*/  @P0 BRA `(.L_x_31248) ;  /* 0x0000000000300947 */ /* 0x000fea0003800000 */
[----:B-1----:R-:W1:Y:S01]  /*1810*/  LDC.64 R8, c[0x0][0x398] ;  /* 0x0000e600ff087b82 */ /* 0x002e620000000a00 */
[----:B------:R-:W-:Y:S02]  /*1820*/  IMAD.IADD R3, R2, 0x1, R5 ;  /* 0x0000000102037824 */ /* 0x000fe400078e0205 */
[----:B------:R-:W-:Y:S02]  /*1830*/  VIADD R5, R5, 0x80 ;  /* 0x0000008005057836 */ /* 0x000fe40000000000 */
[----:B-1----:R-:W-:-:S05]  /*1840*/  IMAD.WIDE.U32 R8, R3, 0x8, R8 ;  /* 0x0000000803087825 */ /* 0x002fca00078e0008 */
[----:B------:R1:W-:Y:S02]  /*1850*/  STG.E.64 desc[UR4][R8.64], R6 ;  /* 0x0000000608007986 */ /* 0x0003e4000c101b04 */
.L_x_31247:
[----:B------:R-:W-:-:S13]  /*1860*/  ISETP.GE.U32.AND P0, PT, R5, R0, PT ;  /* 0x000000000500720c */ /* 0x000fda0003f06070 */
[----:B------:R-:W-:Y:S05]  /*1870*/  @P0 BRA `(.L_x_31249) ;  /* 0x0000000000340947 */ /* 0x000fea0003800000 */
[----:B-1----:R-:W1:Y:S01]  /*1880*/  LDC.64 R6, c[0x0][0x398] ;  /* 0x0000e600ff067b82 */ /* 0x002e620000000a00 */
[----:B------:R-:W-:Y:S02]  /*1890*/  IMAD.IADD R3, R2, 0x1, R5 ;  /* 0x0000000102037824 */ /* 0x000fe400078e0205 */
[----:B------:R-:W-:Y:S02]  /*18a0*/  VIADD R5, R5, 0x80 ;  /* 0x0000008005057836 */ /* 0x000fe40000000000 */
[----:B-1----:R-:W-:-:S05]  /*18b0*/  IMAD.WIDE.U32 R6, R3, 0x8, R6 ;  /* 0x0000000803067825 */ /* 0x002fca00078e0006 */
[----:B------:R2:W-:Y:S02]  /*18c0*/  STG.E.64 desc[UR4][R6.64], R14 ;  /* 0x0000000e06007986 */ /* 0x0005e4000c101b04 */
.L_x_31248:
[----:B------:R-:W-:-:S13]  /*18d0*/  ISETP.GE.U32.AND P0, PT, R5, R0, PT ;  /* 0x000000000500720c */ /* 0x000fda0003f06070 */
[----:B------:R-:W-:Y:S05]  /*18e0*/  @P0 BREAK.RELIABLE B1 ;  /* 0x0000000000010942 */ /* 0x000fea0003800100 */
[----:B------:R-:W-:Y:S05]  /*18f0*/  @P0 BRA `(.L_x_31250) ;  /* 0x0000000000300947 */ /* 0x000fea0003800000 */
[----:B--2---:R-:W2:Y:S01]  /*1900*/  LDC.64 R6, c[0x0][0x398] ;  /* 0x0000e600ff067b82 */ /* 0x004ea20000000a00 */
[----:B------:R-:W-:Y:S02]  /*1910*/  IMAD.IADD R3, R2, 0x1, R5 ;  /* 0x0000000102037824 */ /* 0x000fe400078e0205 */
[----:B------:R-:W-:Y:S02]  /*1920*/  VIADD R5, R5, 0x80 ;  /* 0x0000008005057836 */ /* 0x000fe40000000000 */
[----:B--2---:R-:W-:-:S05]  /*1930*/  IMAD.WIDE.U32 R6, R3, 0x8, R6 ;  /* 0x0000000803067825 */ /* 0x004fca00078e0006 */
[----:B------:R2:W-:Y:S02]  /*1940*/  STG.E.64 desc[UR4][R6.64], R20 ;  /* 0x0000001406007986 */ /* 0x0005e4000c101b04 */
.L_x_31249:
[----:B------:R-:W-:Y:S05]  /*1950*/  BSYNC.RELIABLE B1 ;  /* 0x0000000000017941 */ /* 0x000fea0003800100 */
.L_x_31245:
[----:B------:R-:W-:-:S13]  /*1960*/  ISETP.GE.U32.AND P0, PT, R5, R0, PT ;  /* 0x000000000500720c */ /* 0x000fda0003f06070 */
[----:B-12---:R-:W1:Y:S01]  /*1970*/  @!P0 LDC.64 R6, c[0x0][0x398] ;  /* 0x0000e600ff068b82 */ /* 0x006e620000000a00 */
[----:B------:R-:W-:Y:S02]  /*1980*/  @!P0 IMAD.IADD R3, R2, 0x1, R5 ;  /* 0x0000000102038824 */ /* 0x000fe400078e0205 */
[----:B------:R-:W-:Y:S02]  /*1990*/  @!P0 VIADD R5, R5, 0x80 ;  /* 0x0000008005058836 */ /* 0x000fe40000000000 */
[----:B-1----:R-:W-:-:S05]  /*19a0*/  @!P0 IMAD.WIDE.U32 R6, R3, 0x8, R6 ;  /* 0x0000000803068825 */ /* 0x002fca00078e0006 */
[----:B------:R3:W-:Y:S02]  /*19b0*/  @!P0 STG.E.64 desc[UR4][R6.64], R22 ;  /* 0x0000001606008986 */ /* 0x0007e4000c101b04 */
.L_x_31250:
[----:B------:R-:W-:Y:S05]  /*19c0*/  BSYNC.RECONVERGENT B0 ;  /* 0x0000000000007941 */ /* 0x000fea0003800200 */
.L_x_31244:
[----:B------:R-:W-:Y:S05]  /*19d0*/  WARPSYNC.ALL ;  /* 0x0000000000007948 */ /* 0x000fea0003800000 */
[----:B------:R-:W-:-:S13]  /*19e0*/  ISETP.GE.U32.AND P0, PT, R5, R0, PT ;  /* 0x000000000500720c */ /* 0x000fda0003f06070 */
[----:B------:R-:W-:Y:S05]  /*19f0*/  @P0 EXIT ;  /* 0x000000000000094d */ /* 0x000fea0003800000 */
[----:B--23--:R-:W2:Y:S01]  /*1a00*/  LDC.64 R6, c[0x0][0x398] ;  /* 0x0000e600ff067b82 */ /* 0x00cea20000000a00 */
[----:B------:R-:W-:-:S04]  /*1a10*/  IMAD.IADD R3, R2, 0x1, R5 ;  /* 0x0000000102037824 */ /* 0x000fc800078e0205 */
[----:B--2---:R-:W-:-:S05]  /*1a20*/  IMAD.WIDE.U32 R2, R3, 0x8, R6 ;  /* 0x0000000803027825 */ /* 0x004fca00078e0006 */
[----:B------:R-:W-:Y:S01]  /*1a30*/  STG.E.64 desc[UR4][R2.64], R18 ;  /* 0x0000001202007986 */ /* 0x000fe2000c101b04 */
[----:B------:R-:W-:Y:S05]  /*1a40*/  EXIT ;  /* 0x000000000000794d */ /* 0x000fea0003800000 */
.L_x_31220:
[----:B------:R-:W0:Y:S01]  /*1a50*/  S2R R0, SR_TID.X ;  /* 0x0000000000007919 */ /* 0x000e220000002100 */
[----:B------:R-:W1:Y:S01]  /*1a60*/  LDC.64 R4, c[0x0][0x3a0] ;  /* 0x0000e800ff047b82 */ /* 0x000e620000000a00 */
[----:B------:R-:W2:Y:S01]  /*1a70*/  LDCU.64 UR10, c[0x0][0x390] ;  /* 0x00007200ff0a77ac */ /* 0x000ea20008000a00 */
[----:B------:R-:W3:Y:S01]  /*1a80*/  LDCU UR6, c[0x0][0x394] ;  /* 0x00007280ff0677ac */ /* 0x000ee20008000800 */
[----:B-1----:R-:W-:-:S04]  /*1a90*/  IMAD.WIDE.U32 R4, R2, 0x8, R4 ;  /* 0x0000000802047825 */ /* 0x002fc800078e0004 */
[----:B0-----:R-:W-:-:S05]  /*1aa0*/  IMAD.WIDE.U32 R10, R0, 0x10, R4 ;  /* 0x00000010000a7825 */ /* 0x001fca00078e0004 */
[----:B------:R-:W2:Y:S04]  /*1ab0*/  LDG.E.128 R4, desc[UR4][R10.64] ;  /* 0x000000040a047981 */ /* 0x000ea8000c1e1d00 */
[----:B------:R0:W5:Y:S04]  /*1ac0*/  LDG.E.128 R20, desc[UR4][R10.64+0x800] ;  /* 0x000800040a147981 */ /* 0x000168000c1e1d00 */
[----:B------:R0:W5:Y:S04]  /*1ad0*/  LDG.E.128 R16, desc[UR4][R10.64+0x1000] ;  /* 0x001000040a107981 */ /* 0x000168000c1e1d00 */
[----:B------:R0:W5:Y:S01]  /*1ae0*/  LDG.E.128 R12, desc[UR4][R10.64+0x1800] ;  /* 0x001800040a0c7981 */ /* 0x000162000c1e1d00 */
[----:B---3--:R-:W-:Y:S01]  /*1af0*/  ULOP3.LUT UR9, URZ, 0x80000000, UR6, 0xb8, !UPT ;  /* 0x80000000ff097892 */ /* 0x008fe2000f8eb806 */
[----:B------:R-:W-:Y:S01]  /*1b00*/  BSSY.RECONVERGENT B0, `(.L_x_31251) ;  /* 0x0000020000007945 */ /* 0x000fe20003800200 */
[----:B------:R-:W-:Y:S01]  /*1b10*/  UMOV UR8, 0x1 ;  /* 0x0000000100087882 */ /* 0x000fe20000000000 */
[----:B--2---:R-:W-:-:S14]  /*1b20*/  DSETP.NAN.AND P0, PT, R4, UR10, PT ;  /* 0x0000000a04007e2a */ /* 0x004fdc000bf08000 */
[----:B------:R-:W-:Y:S01]  /*1b30*/  @P0 DADD R8, R4, UR10 ;  /* 0x0000000a04080e29 */ /* 0x000fe20008000000 */
[----:B0-----:R-:W-:Y:S10]  /*1b40*/  @P0 BRA `(.L_x_31252) ;  /* 0x00000000006c0947 */ /* 0x001ff40003800000 */
        /* <DEDUP_REMOVED lines=15> */
[C---:B------:R-:W-:Y:S02]  /*1c40*/  DSETP.LT.AND P2, PT, R4.reuse, UR10, !P1 ;  /* 0x0000000a04007e2a */ /* 0x040fe4000cf41000 */
[C---:B------:R-:W-:Y:S02]  /*1c50*/  DSETP.LT.AND P3, PT, R4.reuse, UR10, P0 ;  /* 0x0000000a04007e2a */ /* 0x040fe40008761000 */
[C---:B------:R-:W-:Y:S02]  /*1c60*/  DSETP.GT.AND P1, PT, R4.reuse, UR10, !P1 ;  /* 0x0000000a04007e2a */ /* 0x040fe4000cf24000 */
[----:B------:R-:W-:Y:S01]  /*1c70*/  DSETP.GT.AND P0, PT, R4, UR10, P0 ;  /* 0x0000000a04007e2a */ /* 0x000fe20008704000 */
        /* <DEDUP_REMOVED lines=8> */
.L_x_31252:
[----:B------:R-:W-:Y:S05]  /*1d00*/  BSYNC.RECONVERGENT B0 ;  /* 0x0000000000007941 */ /* 0x000fea0003800200 */
.L_x_31251:
[----:B------:R-:W-:Y:S01]  /*1d10*/  DSETP.NAN.AND P0, PT, R6, UR10, PT ;  /* 0x0000000a06007e2a */ /* 0x000fe2000bf08000 */
[----:B------:R-:W-:-:S13]  /*1d20*/  BSSY.RECONVERGENT B0, `(.L_x_31253) ;  /* 0x000001f000007945 */ /* 0x000fda0003800200 */
[----:B------:R-:W-:Y:S05]  /*1d30*/  @P0 BRA `(.L_x_31254) ;  /* 0x0000000000700947 */ /* 0x000fea0003800000 */
        /* <DEDUP_REMOVED lines=28> */
.L_x_31254:
[----:B------:R-:W-:-:S11]  /*1f00*/  DADD R10, R6, UR10 ;  /* 0x0000000a060a7e29 */ /* 0x000fd60008000000 */
.L_x_31255:
[----:B------:R-:W-:Y:S05]  /*1f10*/  BSYNC.RECONVERGENT B0 ;  /* 0x0000000000007941 */ /* 0x000fea0003800200 */
.L_x_31253:
[----:B-----5:R-:W-:Y:S01]  /*1f20*/  DSETP.NAN.AND P0, PT, R20, UR10, PT ;  /* 0x0000000a14007e2a */ /* 0x020fe2000bf08000 */
[----:B------:R-:W-:-:S13]  /*1f30*/  BSSY.RECONVERGENT B0, `(.L_x_31256) ;  /* 0x000001f000007945 */ /* 0x000fda0003800200 */
        /* <DEDUP_REMOVED lines=29> */
.L_x_31257:
[----:B------:R-:W-:-:S11]  /*2110*/  DADD R4, R20, UR10 ;  /* 0x0000000a14047e29 */ /* 0x000fd60008000000 */
.L_x_31258:
[----:B------:R-:W-:Y:S05]  /*2120*/  BSYNC.RECONVERGENT B0 ;  /* 0x0000000000007941 */ /* 0x000fea0003800200 */
.L_x_31256:
        /* <DEDUP_REMOVED lines=31> */
.L_x_31260:
[----:B------:R-:W-:-:S11]  /*2320*/  DADD R6, R22, UR10 ;  /* 0x0000000a16067e29 */ /* 0x000fd60008000000 */
.L_x_31261:
[----:B------:R-:W-:Y:S05]  /*2330*/  BSYNC.RECONVERGENT B0 ;  /* 0x0000000000007941 */ /* 0x000fea0003800200 */
.L_x_31259:
        /* <DEDUP_REMOVED lines=31> */
.L_x_31263:
[----:B------:R-:W-:-:S11]  /*2530*/  DADD R20, R16, UR10 ;  /* 0x0000000a10147e29 */ /* 0x000fd60008000000 */
.L_x_31264:
[----:B------:R-:W-:Y:S05]  /*2540*/  BSYNC.RECONVERGENT B0 ;  /* 0x0000000000007941 */ /* 0x000fea0003800200 */
.L_x_31262:
        /* <DEDUP_REMOVED lines=31> */
.L_x_31266:
[----:B------:R-:W-:-:S11]  /*2740*/  DADD R22, R18, UR10 ;  /* 0x0000000a12167e29 */ /* 0x000fd60008000000 */
.L_x_31267:
[----:B------:R-:W-:Y:S05]  /*2750*/  BSYNC.RECONVERGENT B0 ;  /* 0x0000000000007941 */ /* 0x000fea0003800200 */
.L_x_31265:
        /* <DEDUP_REMOVED lines=31> */
.L_x_31269:
[----:B------:R-:W-:-:S11]  /*2950*/  DADD R16, R12, UR10 ;  /* 0x0000000a0c107e29 */ /* 0x000fd60008000000 */
.L_x_31270:
[----:B------:R-:W-:Y:S05]  /*2960*/  BSYNC.RECONVERGENT B0 ;  /* 0x0000000000007941 */ /* 0x000fea0003800200 */
.L_x_31268:
        /* <DEDUP_REMOVED lines=31> */
.L_x_31272:
[----:B------:R-:W-:-:S11]  /*2b60*/  DADD R18, R14, UR10 ;  /* 0x0000000a0e127e29 */ /* 0x000fd60008000000 */
.L_x_31273:
[----:B------:R-:W-:Y:S05]  /*2b70*/  BSYNC.RECONVERGENT B0 ;  /* 0x0000000000007941 */ /* 0x000fea0003800200 */
.L_x_31271:
[----:B------:R-:W0:Y:S02]  /*2b80*/  LDC.64 R12, c[0x0][0x398] ;  /* 0x0000e600ff0c7b82 */ /* 0x000e240000000a00 */
[----:B0-----:R-:W-:-:S04]  /*2b90*/  IMAD.WIDE.U32 R2, R2, 0x8, R12 ;  /* 0x0000000802027825 */ /* 0x001fc800078e000c */
[----:B------:R-:W-:-:S05]  /*2ba0*/  IMAD.WIDE.U32 R2, R0, 0x10, R2 ;  /* 0x0000001000027825 */ /* 0x000fca00078e0002 */
[----:B------:R-:W-:Y:S04]  /*2bb0*/  STG.E.128 desc[UR4][R2.64], R8 ;  /* 0x0000000802007986 */ /* 0x000fe8000c101d04 */
[----:B------:R-:W-:Y:S04]  /*2bc0*/  STG.E.128 desc[UR4][R2.64+0x800], R4 ;  /* 0x0008000402007986 */ /* 0x000fe8000c101d04 */
[----:B------:R-:W-:Y:S04]  /*2bd0*/  STG.E.128 desc[UR4][R2.64+0x1000], R20 ;  /* 0x0010001402007986 */ /* 0x000fe8000c101d04 */
[----:B------:R-:W-:Y:S01]  /*2be0*/  STG.E.128 desc[UR4][R2.64+0x1800], R16 ;  /* 0x0018001002007986 */ /* 0x000fe2000c101d04 */
[----:B------:R-:W-:Y:S05]  /*2bf0*/  EXIT ;  /* 0x000000000000794d */ /* 0x000fea0003800000 */
.L_x_31274:
        /* <DEDUP_REMOVED lines=16> */
.L_x_32593:


//--------------------- .text._ZN2at6native29vectorized_elementwise_kernelILi4ENS0_13BUnaryFunctorIdddZZZNS0_21nextafter_kernel_cudaERNS_18TensorIteratorBaseEENKUlvE_clEvENKUlvE_clEvEUlddE_EESt5arrayIPcLm2EEEEviT0_T1_ --------------------------
	.section	.text._ZN2at6native29vectorized_elementwise_kernelILi4ENS0_13BUnaryFunctorIdddZZZNS0_21nextafter_kernel_cudaERNS_18TensorIteratorBaseEENKUlvE_clEvENKUlvE_clEvEUlddE_EESt5arrayIPcLm2EEEEviT0_T1_,"ax",@progbits
	.align	128
        .global         _ZN2at6native29vectorized_elementwise_kernelILi4ENS0_13BUnaryFunctorIdddZZZNS0_21nextafter_kernel_cudaERNS_18TensorIteratorBaseEENKUlvE_clEvENKUlvE_clEvEUlddE_EESt5arrayIPcLm2EEEEviT0_T1_
        .type           _ZN2at6native29vectorized_elementwise_kernelILi4ENS0_13BUnaryFunctorIdddZZZNS0_21nextafter_kernel_cudaERNS_18TensorIteratorBaseEENKUlvE_clEvENKUlvE_clEvEUlddE_EESt5arrayIPcLm2EEEEviT0_T1_,@function
        .size           _ZN2at6native29vectorized_elementwise_kernelILi4ENS0_13BUnaryFunctorIdddZZZNS0_21nextafter_kernel_cudaERNS_18TensorIteratorBaseEENKUlvE_clEvENKUlvE_clEvEUlddE_EESt5arrayIPcLm2EEEEviT0_T1_,(.L_x_32594 - _ZN2at6native29vectorized_elementwise_kernelILi4ENS0_13BUnaryFunctorIdddZZZNS0_21nextafter_kernel_cudaERNS_18TensorIteratorBaseEENKUlvE_clEvENKUlvE_clEvEUlddE_EESt5arrayIPcLm2EEEEviT0_T1_)
        .other          _ZN2at6native29vectorized_elementwise_kernelILi4ENS0_13BUnaryFunctorIdddZZZNS0_21nextafter_kernel_cudaERNS_18TensorIteratorBaseEENKUlvE_clEvENKUlvE_clEvEUlddE_EESt5arrayIPcLm2EEEEviT0_T1_,@"STO_CUDA_ENTRY STV_DEFAULT"
_ZN2at6native29vectorized_elementwise_kernelILi4ENS0_13BUnaryFunctorIdddZZZNS0_21nextafter_kernel_cudaERNS_18TensorIteratorBaseEENKUlvE_clEvENKUlvE_clEvEUlddE_EESt5arrayIPcLm2EEEEviT0_T1_:
.text._ZN2at6native29vectorized_elementwise_kernelILi4ENS0_13BUnaryFunctorIdddZZZNS0_21nextafter_kernel_cudaERNS_18TensorIteratorBaseEENKUlvE_clEvENKUlvE_clEvEUlddE_EESt5arrayIPcLm2EEEEviT0_T1_:
        /* <DEDUP_REMOVED lines=102> */
.L_x_31277:
[----:B------:R-:W-:Y:S05]  /*0660*/  BSYNC.RECONVERGENT B0 ;  /* 0x0000000000007941 */ /* 0x000fea0003800200 */
.L_x_31276:
        /* <DEDUP_REMOVED lines=35> */
.L_x_31280:
[----:B------:R-:W-:-:S11]  /*08a0*/  DADD R10, R8, R14 ;  /* 0x00000000080a7229 */ /* 0x000fd6000000000e */
.L_x_31279:
[----:B------:R-:W-:Y:S05]  /*08b0*/  BSYNC.RECONVERGENT B0 ;  /* 0x0000000000007941 */ /* 0x000fea0003800200 */
.L_x_31278:
        /* <DEDUP_REMOVED lines=35> */
.L_x_31283:
[----:B------:R-:W-:-:S11]  /*0af0*/  DADD R8, R6, R14 ;  /* 0x0000000006087229 */ /* 0x000fd6000000000e */
.L_x_31282:
[----:B------:R-:W-:Y:S05]  /*0b00*/  BSYNC.RECONVERGENT B0 ;  /* 0x0000000000007941 */ /* 0x000fea0003800200 */
.L_x_31281:
        /* <DEDUP_REMOVED lines=35> */
.L_x_31286:
[----:B------:R-:W-:-:S11]  /*0d40*/  DADD R6, R20, R14 ;  /* 0x0000000014067229 */ /* 0x000fd6000000000e */
.L_x_31285:
[----:B------:R-:W-:Y:S05]  /*0d50*/  BSYNC.RECONVERGENT B0 ;  /* 0x0000000000007941 */ /* 0x000fea0003800200 */
.L_x_31284:
        /* <DEDUP_REMOVED lines=35> */
.L_x_31289:
[----:B------:R-:W-:-:S11]  /*0f90*/  DADD R14, R26, R20 ;  /* 0x000000001a0e7229 */ /* 0x000fd60000000014 */
.L_x_31288:
[----:B------:R-:W-:Y:S05]  /*0fa0*/  BSYNC.RECONVERGENT B0 ;  /* 0x0000000000007941 */ /* 0x000fea0003800200 */
.L_x_31287:
        /* <DEDUP_REMOVED lines=35> */
.L_x_31292:
[----:B------:R-:W-:-:S11]  /*11e0*/  DADD R20, R22, R24 ;  /* 0x0000000016147229 */ /* 0x000fd60000000018 */
.L_x_31291:
[----:B------:R-:W-:Y:S05]  /*11f0*/  BSYNC.RECONVERGENT B0 ;  /* 0x0000000000007941 */ /* 0x000fea0003800200 */
.L_x_31290:
        /* <DEDUP_REMOVED lines=35> */
.L_x_31295:
[----:B------:R-:W-:-:S11]  /*1430*/  DADD R22, R18, R24 ;  /* 0x0000000012167229 */ /* 0x000fd60000000018 */
.L_x_31294:
[----:B------:R-:W-:Y:S05]  /*1440*/  BSYNC.RECONVERGENT B0 ;  /* 0x0000000000007941 */ /* 0x000fea0003800200 */
.L_x_31293:
        /* <DEDUP_REMOVED lines=35> */
.L_x_31298:
[----:B------:R-:W-:-:S11]  /*1680*/  DADD R18, R16, R24 ;  /* 0x0000000010127229 */ /* 0x000fd60000000018 */
.L_x_31297:
[----:B------:R-:W-:Y:S05]  /*1690*/  BSYNC.RECONVERGENT B0 ;  /* 0x0000000000007941 */ /* 0x000fea0003800200 */
.L_x_31296:
        /* <DEDUP_REMOVED lines=21> */
.L_x_31301:
[----:B------:R-:W-:-:S13]  /*17f0*/  ISETP.GE.U32.AND P0, PT, R5, R0, PT ;  /* 0x000000000500720c */ /* 0x000fda0003f06070 */
[----:B------:R-:W-:Y:S05]  /*1800*/  @P0 BRA `(.L_x_31303) ;  /* 0x0000000000300947 */ /* 0x000fea0003800000 */
[----:B-1----:R-:W1:Y:S01]  /*1810*/  LDC.64 R8, c[0x0][0x398] ;  /* 0x0000e600ff087b82 */ /* 0x002e620000000a00 */
[----:B------:R-:W-:Y:S02]  /*1820*/  IMAD.IADD R3, R2, 0x1, R5 ;  /* 0x0000000102037824 */ /* 0x000fe400078e0205 */
[----:B------:R-:W-:Y:S02]  /*1830*/  VIADD R5, R5, 0x80 ;  /* 0x0000008005057836 */ /* 0x000fe40000000000 */
[----:B-1----:R-:W-:-:S05]  /*1840*/  IMAD.WIDE.U32 R8, R3, 0x8, R8 ;  /* 0x0000000803087825 */ /* 0x002fca00078e0008 */
[----:B------:R1:W-:Y:S02]  /*1850*/  STG.E.64 desc[UR4][R8.64], R6 ;  /* 0x0000000608007986 */ /* 0x0003e4000c101b04 */
.L_x_31302:
[----:B------:R-:W-:-:S13]  /*1860*/  ISETP.GE.U32.AND P0, PT, R5, R0, PT ;  /* 0x000000000500720c */ /* 0x000fda0003f06070 */
[----:B------:R-:W-:Y:S05]  /*1870*/  @P0 BRA `(.L_x_31304) ;  /* 0x0000000000340947 */ /* 0x000fea0003800000 */
[----:B-1----:R-:W1:Y:S01]  /*1880*/  LDC.64 R6, c[0x0][0x398] ;  /* 0x0000e600ff067b82 */ /* 0x002e620000000a00 */
[----:B------:R-:W-:Y:S02]  /*1890*/  IMAD.IADD R3, R2, 0x1, R5 ;  /* 0x0000000102037824 */ /* 0x000fe400078e0205 */
[----:B------:R-:W-:Y:S02]  /*18a0*/  VIADD R5, R5, 0x80 ;  /* 0x0000008005057836 */ /* 0x000fe40000000000 */
[----:B-1----:R-:W-:-:S05]  /*18b0*/  IMAD.WIDE.U32 R6, R3, 0x8, R6 ;  /* 0x0000000803067825 */ /* 0x002fca00078e0006 */
[----:B------:R2:W-:Y:S02]  /*18c0*/  STG.E.64 desc[UR4][R6.64], R14 ;  /* 0x0000000e06007986 */ /* 0x0005e4000c101b04 */
.L_x_31303:
        /* <DEDUP_REMOVED lines=8> */
.L_x_31304:
[----:B------:R-:W-:Y:S05]  /*1950*/  BSYNC.RELIABLE B1 ;  /* 0x0000000000017941 */ /* 0x000fea0003800100 */
.L_x_31300:
[----:B------:R-:W-:-:S13]  /*1960*/  ISETP.GE.U32.AND P0, PT, R5, R0, PT ;  /* 0x000000000500720c */ /* 0x000fda0003f06070 */
[----:B-12---:R-:W1:Y:S01]  /*1970*/  @!P0 LDC.64 R6, c[0x0][0x398] ;  /* 0x0000e600ff068b82 */ /* 0x006e620000000a00 */
[----:B------:R-:W-:Y:S02]  /*1980*/  @!P0 IMAD.IADD R3, R2, 0x1, R5 ;  /* 0x0000000102038824 */ /* 0x000fe400078e0205 */
[----:B------:R-:W-:Y:S02]  /*1990*/  @!P0 VIADD R5, R5, 0x80 ;  /* 0x0000008005058836 */ /* 0x000fe40000000000 */
[----:B-1----:R-:W-:-:S05]  /*19a0*/  @!P0 IMAD.WIDE.U32 R6, R3, 0x8, R6 ;  /* 0x0000000803068825 */ /* 0x002fca00078e0006 */
[----:B------:R3:W-:Y:S02]  /*19b0*/  @!P0 STG.E.64 desc[UR4][R6.64], R22 ;  /* 0x0000001606008986 */ /* 0x0007e4000c101b04 */
.L_x_31305:
[----:B------:R-:W-:Y:S05]  /*19c0*/  BSYNC.RECONVERGENT B0 ;  /* 0x0000000000007941 */ /* 0x000fea0003800200 */
.L_x_31299:
        /* <DEDUP_REMOVED lines=8> */
.L_x_31275:
[----:B------:R-:W0:Y:S01]  /*1a50*/  S2R R0, SR_TID.X ;  /* 0x0000000000007919 */ /* 0x000e220000002100 */
[----:B------:R-:W1:Y:S01]  /*1a60*/  LDC.64 R4, c[0x0][0x3a0] ;  /* 0x0000e800ff047b82 */ /* 0x000e620000000a00 */
[----:B------:R-:W2:Y:S01]  /*1a70*/  LDCU.64 UR10, c[0x0][0x390] ;  /* 0x00007200ff0a77ac */ /* 0x000ea20008000a00 */
[----:B------:R-:W3:Y:S01]  /*1a80*/  LDCU UR6, c[0x0][0x394] ;  /* 0x00007280ff0677ac */ /* 0x000ee20008000800 */
[----:B-1----:R-:W-:-:S04]  /*1a90*/  IMAD.WIDE.U32 R4, R2, 0x8, R4 ;  /* 0x0000000802047825 */ /* 0x002fc800078e0004 */
[----:B0-----:R-:W-:-:S05]  /*1aa0*/  IMAD.WIDE.U32 R10, R0, 0x20, R4 ;  /* 0x00000020000a7825 */ /* 0x001fca00078e0004 */
[----:B------:R-:W2:Y:S04]  /*1ab0*/  LDG.E.ENL2.256 R20, R4, desc[UR4][R10.64] ;  /* 0xfe0000040a04797e */ /* 0x000ea80008121914 */
[----:B------:R0:W5:Y:S01]  /*1ac0*/  LDG.E.ENL2.256 R12, R16, desc[UR4][R10.64+0x1000] ;  /* 0xfe0080040a10797e */ /* 0x000162000812190c */
        /* <DEDUP_REMOVED lines=33> */
.L_x_31307:
[----:B------:R-:W-:Y:S05]  /*1ce0*/  BSYNC.RECONVERGENT B0 ;  /* 0x0000000000007941 */ /* 0x000fea0003800200 */
.L_x_31306:
        /* <DEDUP_REMOVED lines=31> */
.L_x_31309:
[----:B------:R-:W-:-:S11]  /*1ee0*/  DADD R10, R6, UR10 ;  /* 0x0000000a060a7e29 */ /* 0x000fd60008000000 */
.L_x_31310:
[----:B------:R-:W-:Y:S05]  /*1ef0*/  BSYNC.RECONVERGENT B0 ;  /* 0x0000000000007941 */ /* 0x000fea0003800200 */
.L_x_31308:
        /* <DEDUP_REMOVED lines=31> */
.L_x_31312:
[----:B------:R-:W-:-:S11]  /*20f0*/  DADD R4, R20, UR10 ;  /* 0x0000000a14047e29 */ /* 0x000fd60008000000 */
.L_x_31313:
[----:B------:R-:W-:Y:S05]  /*2100*/  BSYNC.RECONVERGENT B0 ;  /* 0x0000000000007941 */ /* 0x000fea0003800200 */
.L_x_31311:
        /* <DEDUP_REMOVED lines=31> */
.L_x_31315:
[----:B------:R-:W-:-:S11]  /*2300*/  DADD R6, R22, UR10 ;  /* 0x0000000a16067e29 */ /* 0x000fd60008000000 */
.L_x_31316:
[----:B------:R-:W-:Y:S05]  /*2310*/  BSYNC.RECONVERGENT B0 ;  /* 0x0000000000007941 */ /* 0x000fea0003800200 */
.L_x_31314:
        /* <DEDUP_REMOVED lines=31> */
.L_x_31318:
[----:B------:R-:W-:-:S11]  /*2510*/  DADD R20, R16, UR10 ;  /* 0x0000000a10147e29 */ /* 0x000fd60008000000 */
.L_x_31319:
[----:B------:R-:W-:Y:S05]  /*2520*/  BSYNC.RECONVERGENT B0 ;  /* 0x0000000000007941 */ /* 0x000fea0003800200 */
.L_x_31317:
        /* <DEDUP_REMOVED lines=31> */
.L_x_31321:
[----:B------:R-:W-:-:S11]  /*2720*/  DADD R22, R18, UR10 ;  /* 0x0000000a12167e29 */ /* 0x000fd60008000000 */
.L_x_31322:
[----:B------:R-:W-:Y:S05]  /*2730*/  BSYNC.RECONVERGENT B0 ;  /* 0x0000000000007941 */ /* 0x000fea0003800200 */
.L_x_31320:
        /* <DEDUP_REMOVED lines=31> */
.L_x_31324:
[----:B------:R-:W-:-:S11]  /*2930*/  DADD R16, R12, UR10 ;  /* 0x0000000a0c107e29 */ /* 0x000fd60008000000 */
.L_x_31325:
[----:B------:R-:W-:Y:S05]  /*2940*/  BSYNC.RECONVERGENT B0 ;  /* 0x0000000000007941 */ /* 0x000fea0003800200 */
.L_x_31323:
        /* <DEDUP_REMOVED lines=31> */
.L_x_31327:
[----:B------:R-:W-:-:S11]  /*2b40*/  DADD R18, R14, UR10 ;  /* 0x0000000a0e127e29 */ /* 0x000fd60008000000 */
.L_x_31328:
[----:B------:R-:W-:Y:S05]  /*2b50*/  BSYNC.RECONVERGENT B0 ;  /* 0x0000000000007941 */ /* 0x000fea0003800200 */
.L_x_31326:
[----:B------:R-:W0:Y:S02]  /*2b60*/  LDC.64 R12, c[0x0][0x398] ;  /* 0x0000e600ff0c7b82 */ /* 0x000e240000000a00 */
[----:B0-----:R-:W-:-:S04]  /*2b70*/  IMAD.WIDE.U32 R2, R2, 0x8, R12 ;  /* 0x0000000802027825 */ /* 0x001fc800078e000c */
[----:B------:R-:W-:-:S05]  /*2b80*/  IMAD.WIDE.U32 R2, R0, 0x20, R2 ;  /* 0x0000002000027825 */ /* 0x000fca00078e0002 */
[----:B------:R-:W-:Y:S04]  /*2b90*/  STG.E.ENL2.256 desc[UR4][R2.64], R8, R4 ;  /* 0xf80000080204797f */ /* 0x000fe8000f121804 */
[----:B------:R-:W-:Y:S01]  /*2ba0*/  STG.E.ENL2.256 desc[UR4][R2.64+0x1000], R20, R16 ;  /* 0xf80080140210797f */ /* 0x000fe2000f121804 */
[----:B------:R-:W-:Y:S05]  /*2bb0*/  EXIT ;  /* 0x000000000000794d */ /* 0x000fea0003800000 */
.L_x_31329:
        /* <DEDUP_REMOVED lines=12> */
.L_x_32594:


//--------------------- .text._ZN2at6native29vectorized_elementwise_kernelILi8ENS0_13BUnaryFunctorIdddZZZNS0_21nextafter_kernel_cudaERNS_18TensorIteratorBaseEENKUlvE_clEvENKUlvE_clEvEUlddE_EESt5arrayIPcLm2EEEEviT0_T1_ --------------------------
	.section	.text._ZN2at6native29vectorized_elementwise_kernelILi8ENS0_13BUnaryFunctorIdddZZZNS0_21nextafter_kernel_cudaERNS_18TensorIteratorBaseEENKUlvE_clEvENKUlvE_clEvEUlddE_EESt5arrayIPcLm2EEEEviT0_T1_,"ax",@progbits
	.align	128
        .global         _ZN2at6native29vectorized_elementwise_kernelILi8ENS0_13BUnaryFunctorIdddZZZNS0_21nextafter_kernel_cudaERNS_18TensorIteratorBaseEENKUlvE_clEvENKUlvE_clEvEUlddE_EESt5arrayIPcLm2EEEEviT0_T1_
        .type           _ZN2at6native29vectorized_elementwise_kernelILi8ENS0_13BUnaryFunctorIdddZZZNS0_21nextafter_kernel_cudaERNS_18TensorIteratorBaseEENKUlvE_clEvENKUlvE_clEvEUlddE_EESt5arrayIPcLm2EEEEviT0_T1_,@function
        .size           _ZN2at6native29vectorized_elementwise_kernelILi8ENS0_13BUnaryFunctorIdddZZZNS0_21nextafter_kernel_cudaERNS_18TensorIteratorBaseEENKUlvE_clEvENKUlvE_clEvEUlddE_EESt5arrayIPcLm2EEEEviT0_T1_,(.L_x_32595 - _ZN2at6native29vectorized_elementwise_kernelILi8ENS0_13BUnaryFunctorIdddZZZNS0_21nextafter_kernel_cudaERNS_18TensorIteratorBaseEENKUlvE_clEvENKUlvE_clEvEUlddE_EESt5arrayIPcLm2EEEEviT0_T1_)
        .other          _ZN2at6native29vectorized_elementwise_kernelILi8ENS0_13BUnaryFunctorIdddZZZNS0_21nextafter_kernel_cudaERNS_18TensorIteratorBaseEENKUlvE_clEvENKUlvE_clEvEUlddE_EESt5arrayIPcLm2EEEEviT0_T1_,@"STO_CUDA_ENTRY STV_DEFAULT"
_ZN2at6native29vectorized_elementwise_kernelILi8ENS0_13BUnaryFunctorIdddZZZNS0_21nextafter_kernel_cudaERNS_18TensorIteratorBaseEENKUlvE_clEvENKUlvE_clEvEUlddE_EESt5arrayIPcLm2EEEEviT0_T1_:
.text._ZN2at6native29vectorized_elementwise_kernelILi8ENS0_13BUnaryFunctorIdddZZZNS0_21nextafter_kernel_cudaERNS_18TensorIteratorBaseEENKUlvE_clEvENKUlvE_clEvEUlddE_EESt5arrayIPcLm2EEEEviT0_T1_:
        /* <DEDUP_REMOVED lines=102> */
.L_x_31332:
[----:B------:R-:W-:Y:S05]  /*0660*/  BSYNC.RECONVERGENT B0 ;  /* 0x0000000000007941 */ /* 0x000fea0003800200 */
.L_x_31331:
        /* <DEDUP_REMOVED lines=35> */
.L_x_31335:
[----:B------:R-:W-:-:S11]  /*08a0*/  DADD R10, R8, R14 ;  /* 0x00000000080a7229 */ /* 0x000fd6000000000e */
.L_x_31334:
[----:B------:R-:W-:Y:S05]  /*08b0*/  BSYNC.RECONVERGENT B0 ;  /* 0x0000000000007941 */ /* 0x000fea0003800200 */
.L_x_31333:
        /* <DEDUP_REMOVED lines=35> */
.L_x_31338:
[----:B------:R-:W-:-:S11]  /*0af0*/  DADD R8, R6, R14 ;  /* 0x0000000006087229 */ /* 0x000fd6000000000e */
.L_x_31337:
[----:B------:R-:W-:Y:S05]  /*0b00*/  BSYNC.RECONVERGENT B0 ;  /* 0x0000000000007941 */ /* 0x000fea0003800200 */
.L_x_31336:
        /* <DEDUP_REMOVED lines=35> */
.L_x_31341:
[----:B------:R-:W-:-:S11]  /*0d40*/  DADD R6, R20, R14 ;  /* 0x0000000014067229 */ /* 0x000fd6000000000e */
.L_x_31340:
[----:B------:R-:W-:Y:S05]  /*0d50*/  BSYNC.RECONVERGENT B0 ;  /* 0x0000000000007941 */ /* 0x000fea0003800200 */
.L_x_31339:
        /* <DEDUP_REMOVED lines=35> */
.L_x_31344:
[----:B------:R-:W-:-:S11]  /*0f90*/  DADD R14, R26, R20 ;  /* 0x000000001a0e7229 */ /* 0x000fd60000000014 */
.L_x_31343:
[----:B------:R-:W-:Y:S05]  /*0fa0*/  BSYNC.RECONVERGENT B0 ;  /* 0x0000000000007941 */ /* 0x000fea0003800200 */
.L_x_31342:
        /* <DEDUP_REMOVED lines=35> */
.L_x_31347:
[----:B------:R-:W-:-:S11]  /*11e0*/  DADD R20, R22, R24 ;  /* 0x0000000016147229 */ /* 0x000fd60000000018 */
.L_x_31346:
[----:B------:R-:W-:Y:S05]  /*11f0*/  BSYNC.RECONVERGENT B0 ;  /* 0x0000000000007941 */ /* 0x000fea0003800200 */
.L_x_31345:
        /* <DEDUP_REMOVED lines=35> */
.L_x_31350:
[----:B------:R-:W-:-:S11]  /*1430*/  DADD R22, R18, R24 ;  /* 0x0000000012167229 */ /* 0x000fd60000000018 */
.L_x_31349:
[----:B------:R-:W-:Y:S05]  /*1440*/  BSYNC.RECONVERGENT B0 ;  /* 0x0000000000007941 */ /* 0x000fea0003800200 */
.L_x_31348:
        /* <DEDUP_REMOVED lines=35> */
.L_x_31353:
[----:B------:R-:W-:-:S11]  /*1680*/  DADD R18, R16, R24 ;  /* 0x0000000010127229 */ /* 0x000fd60000000018 */
.L_x_31352:
[----:B------:R-:W-:Y:S05]  /*1690*/  BSYNC.RECONVERGENT B0 ;  /* 0x0000000000007941 */ /* 0x000fea0003800200 */
.L_x_31351:
        /* <DEDUP_REMOVED lines=21> */
.L_x_31356:
[----:B------:R-:W-:-:S13]  /*17f0*/  ISETP.GE.U32.AND P0, PT, R5, R0, PT ;  /* 0x000000000500720c */ /* 0x000fda0003f06070 */
[----:B------:R-:W-:Y:S05]  /*1800*/  @P0 BRA `(.L_x_31358) ;  /* 0x0000000000300947 */ /* 0x000fea0003800000 */
[----:B-1----:R-:W1:Y:S01]  /*1810*/  LDC.64 R8, c[0x0][0x398] ;  /* 0x0000e600ff087b82 */ /* 0x002e620000000a00 */
[----:B------:R-:W-:Y:S02]  /*1820*/  IMAD.IADD R3, R2, 0x1, R5 ;  /* 0x0000000102037824 */ /* 0x000fe400078e0205 */
[----:B------:R-:W-:Y:S02]  /*1830*/  VIADD R5, R5, 0x80 ;  /* 0x0000008005057836 */ /* 0x000fe40000000000 */
[----:B-1----:R-:W-:-:S05]  /*1840*/  IMAD.WIDE.U32 R8, R3, 0x8, R8 ;  /* 0x0000000803087825 */ /* 0x002fca00078e0008 */
[----:B------:R1:W-:Y:S02]  /*1850*/  STG.E.64 desc[UR4][R8.64], R6 ;  /* 0x0000000608007986 */ /* 0x0003e4000c101b04 */
.L_x_31357:
[----:B------:R-:W-:-:S13]  /*1860*/  ISETP.GE.U32.AND P0, PT, R5, R0, PT ;  /* 0x000000000500720c */ /* 0x000fda0003f06070 */
[----:B------:R-:W-:Y:S05]  /*1870*/  @P0 BRA `(.L_x_31359) ;  /* 0x0000000000340947 */ /* 0x000fea0003800000 */
[----:B-1----:R-:W1:Y:S01]  /*1880*/  LDC.64 R6, c[0x0][0x398] ;  /* 0x0000e600ff067b82 */ /* 0x002e620000000a00 */
[----:B------:R-:W-:Y:S02]  /*1890*/  IMAD.IADD R3, R2, 0x1, R5 ;  /* 0x0000000102037824 */ /* 0x000fe400078e0205 */
[----:B------:R-:W-:Y:S02]  /*18a0*/  VIADD R5, R5, 0x80 ;  /* 0x0000008005057836 */ /* 0x000fe40000000000 */
[----:B-1----:R-:W-:-:S05]  /*18b0*/  IMAD.WIDE.U32 R6, R3, 0x8, R6 ;  /* 0x0000000803067825 */ /* 0x002fca00078e0006 */
[----:B------:R2:W-:Y:S02]  /*18c0*/  STG.E.64 desc[UR4][R6.64], R14 ;  /* 0x0000000e06007986 */ /* 0x0005e4000c101b04 */
.L_x_31358:
        /* <DEDUP_REMOVED lines=8> */
.L_x_31359:
[----:B------:R-:W-:Y:S05]  /*1950*/  BSYNC.RELIABLE B1 ;  /* 0x0000000000017941 */ /* 0x000fea0003800100 */
.L_x_31355:
[----:B------:R-:W-:-:S13]  /*1960*/  ISETP.GE.U32.AND P0, PT, R5, R0, PT ;  /* 0x000000000500720c */ /* 0x000fda0003f06070 */
[----:B-12---:R-:W1:Y:S01]  /*1970*/  @!P0 LDC.64 R6, c[0x0][0x398] ;  /* 0x0000e600ff068b82 */ /* 0x006e620000000a00 */
[----:B------:R-:W-:Y:S02]  /*1980*/  @!P0 IMAD.IADD R3, R2, 0x1, R5 ;  /* 0x0000000102038824 */ /* 0x000fe400078e0205 */
[----:B------:R-:W-:Y:S02]  /*1990*/  @!P0 VIADD R5, R5, 0x80 ;  /* 0x0000008005058836 */ /* 0x000fe40000000000 */
[----:B-1----:R-:W-:-:S05]  /*19a0*/  @!P0 IMAD.WIDE.U32 R6, R3, 0x8, R6 ;  /* 0x0000000803068825 */ /* 0x002fca00078e0006 */
[----:B------:R3:W-:Y:S02]  /*19b0*/  @!P0 STG.E.64 desc[UR4][R6.64], R22 ;  /* 0x0000001606008986 */ /* 0x0007e4000c101b04 */
.L_x_31360:
[----:B------:R-:W-:Y:S05]  /*19c0*/  BSYNC.RECONVERGENT B0 ;  /* 0x0000000000007941 */ /* 0x000fea0003800200 */
.L_x_31354:
        /* <DEDUP_REMOVED lines=8> */
.L_x_31330:
        /* <DEDUP_REMOVED lines=41> */
.L_x_31362:
[----:B------:R-:W-:Y:S05]  /*1ce0*/  BSYNC.RECONVERGENT B0 ;  /* 0x0000000000007941 */ /* 0x000fea0003800200 */
.L_x_31361:
        /* <DEDUP_REMOVED lines=31> */
.L_x_31364:
[----:B------:R-:W-:-:S11]  /*1ee0*/  DADD R10, R6, UR10 ;  /* 0x0000000a060a7e29 */ /* 0x000fd60008000000 */
.L_x_31365:
[----:B------:R-:W-:Y:S05]  /*1ef0*/  BSYNC.RECONVERGENT B0 ;  /* 0x0000000000007941 */ /* 0x000fea0003800200 */
.L_x_31363:
        /* <DEDUP_REMOVED lines=31> */
.L_x_31367:
[----:B------:R-:W-:-:S11]  /*20f0*/  DADD R4, R20, UR10 ;  /* 0x0000000a14047e29 */ /* 0x000fd60008000000 */
.L_x_31368:
[----:B------:R-:W-:Y:S05]  /*2100*/  BSYNC.RECONVERGENT B0 ;  /* 0x0000000000007941 */ /* 0x000fea0003800200 */
.L_x_31366:
        /* <DEDUP_REMOVED lines=31> */
.L_x_31370:
[----:B------:R-:W-:-:S11]  /*2300*/  DADD R6, R22, UR10 ;  /* 0x0000000a16067e29 */ /* 0x000fd60008000000 */
.L_x_31371:
[----:B------:R-:W-:Y:S05]  /*2310*/  BSYNC.RECONVERGENT B0 ;  /* 0x0000000000007941 */ /* 0x000fea0003800200 */
.L_x_31369:
        /* <DEDUP_REMOVED lines=31> */
.L_x_31373:
[----:B------:R-:W-:-:S11]  /*2510*/  DADD R20, R16, UR10 ;  /* 0x0000000a10147e29 */ /* 0x000fd60008000000 */
.L_x_31374:
[----:B------:R-:W-:Y:S05]  /*2520*/  BSYNC.RECONVERGENT B0 ;  /* 0x0000000000007941 */ /* 0x000fea0003800200 */
.L_x_31372:
        /* <DEDUP_REMOVED lines=31> */
.L_x_31376:
[----:B------:R-:W-:-:S11]  /*2720*/  DADD R22, R18, UR10 ;  /* 0x0000000a12167e29 */ /* 0x000fd60008000000 */
.L_x_31377:
[----:B------:R-:W-:Y:S05]  /*2730*/  BSYNC.RECONVERGENT B0 ;  /* 0x0000000000007941 */ /* 0x000fea0003800200 */
.L_x_31375:
        /* <DEDUP_REMOVED lines=31> */
.L_x_31379:
[----:B------:R-:W-:-:S11]  /*2930*/  DADD R16, R12, UR10 ;  /* 0x0000000a0c107e29 */ /* 0x000fd60008000000 */
.L_x_31380:
[----:B------:R-:W-:Y:S05]  /*2940*/  BSYNC.RECONVERGENT B0 ;  /* 0x0000000000007941 */ /* 0x000fea0003800200 */
.L_x_31378:
        /* <DEDUP_REMOVED lines=31> */
.L_x_31382:
[----:B------:R-:W-:-:S11]  /*2b40*/  DADD R18, R14, UR10 ;  /* 0x0000000a0e127e29 */ /* 0x000fd60008000000 */
.L_x_31383:
[----:B------:R-:W-:Y:S05]  /*2b50*/  BSYNC.RECONVERGENT B0 ;  /* 0x0000000000007941 */ /* 0x000fea0003800200 */
.L_x_31381:
[----:B------:R-:W0:Y:S02]  /*2b60*/  LDC.64 R12, c[0x0][0x398] ;  /* 0x0000e600ff0c7b82 */ /* 0x000e240000000a00 */
[----:B0-----:R-:W-:-:S04]  /*2b70*/  IMAD.WIDE.U32 R2, R2, 0x8, R12 ;  /* 0x0000000802027825 */ /* 0x001fc800078e000c */
[----:B------:R-:W-:-:S05]  /*2b80*/  IMAD.WIDE.U32 R2, R0, 0x40, R2 ;  /* 0x0000004000027825 */ /* 0x000fca00078e0002 */
[----:B------:R-:W-:Y:S04]  /*2b90*/  STG.E.ENL2.256 desc[UR4][R2.64], R8, R4 ;  /* 0xf80000080204797f */ /* 0x000fe8000f121804 */
[----:B------:R-:W-:Y:S01]  /*2ba0*/  STG.E.ENL2.256 desc[UR4][R2.64+0x20], R20, R16 ;  /* 0xf80001140210797f */ /* 0x000fe2000f121804 */
[----:B------:R-:W-:Y:S05]  /*2bb0*/  EXIT ;  /* 0x000000000000794d */ /* 0x000fea0003800000 */
.L_x_31384:
        /* <DEDUP_REMOVED lines=12> */
.L_x_32595:


//--------------------- .text._ZN2at6native18elementwise_kernelILi128ELi4EZNS0_15gpu_kernel_implINS0_13AUnaryFunctorIdddZZZNS0_21nextafter_kernel_cudaERNS_18TensorIteratorBaseEENKUlvE_clEvENKUlvE_clEvEUlddE_EEEEvS5_RKT_EUliE_EEviT1_ --------------------------
	.section	.text._ZN2at6native18elementwise_kernelILi128ELi4EZNS0_15gpu_kernel_implINS0_13AUnaryFunctorIdddZZZNS0_21nextafter_kernel_cudaERNS_18TensorIteratorBaseEENKUlvE_clEvENKUlvE_clEvEUlddE_EEEEvS5_RKT_EUliE_EEviT1_,"ax",@progbits
	.align	128
        .global         _ZN2at6native18elementwise_kernelILi128ELi4EZNS0_15gpu_kernel_implINS0_13AUnaryFunctorIdddZZZNS0_21nextafter_kernel_cudaERNS_18TensorIteratorBaseEENKUlvE_clEvENKUlvE_clEvEUlddE_EEEEvS5_RKT_EUliE_EEviT1_
        .type           _ZN2at6native18elementwise_kernelILi128ELi4EZNS0_15gpu_kernel_implINS0_13AUnaryFunctorIdddZZZNS0_21nextafter_kernel_cudaERNS_18TensorIteratorBaseEENKUlvE_clEvENKUlvE_clEvEUlddE_EEEEvS5_RKT_EUliE_EEviT1_,@function
        .size           _ZN2at6native18elementwise_kernelILi128ELi4EZNS0_15gpu_kernel_implINS0_13AUnaryFunctorIdddZZZNS0_21nextafter_kernel_cudaERNS_18TensorIteratorBaseEENKUlvE_clEvENKUlvE_clEvEUlddE_EEEEvS5_RKT_EUliE_EEviT1_,(.L_x_32596 - _ZN2at6native18elementwise_kernelILi128ELi4EZNS0_15gpu_kernel_implINS0_13AUnaryFunctorIdddZZZNS0_21nextafter_kernel_cudaERNS_18TensorIteratorBaseEENKUlvE_clEvENKUlvE_clEvEUlddE_EEEEvS5_RKT_EUliE_EEviT1_)
        .other          _ZN2at6native18elementwise_kernelILi128ELi4EZNS0_15gpu_kernel_implINS0_13AUnaryFunctorIdddZZZNS0_21nextafter_kernel_cudaERNS_18TensorIteratorBaseEENKUlvE_clEvENKUlvE_clEvEUlddE_EEEEvS5_RKT_EUliE_EEviT1_,@"STO_CUDA_ENTRY STV_DEFAULT"
_ZN2at6native18elementwise_kernelILi128ELi4EZNS0_15gpu_kernel_implINS0_13AUnaryFunctorIdddZZZNS0_21nextafter_kernel_cudaERNS_18TensorIteratorBaseEENKUlvE_clEvENKUlvE_clEvEUlddE_EEEEvS5_RKT_EUliE_EEviT1_:
.text._ZN2at6native18elementwise_kernelILi128ELi4EZNS0_15gpu_kernel_implINS0_13AUnaryFunctorIdddZZZNS0_21nextafter_kernel_cudaERNS_18TensorIteratorBaseEENKUlvE_clEvENKUlvE_clEvEUlddE_EEEEvS5_RKT_EUliE_EEviT1_:
        /* <DEDUP_REMOVED lines=319> */
.L_x_31387:
        /* <DEDUP_REMOVED lines=18> */
.L_x_31392:
[----:B------:R-:W2:Y:S02]  /*1510*/  LDG.E.U8 R2, desc[UR36][R2.64] ;  /* 0x0000002402027981 */ /* 0x000ea4000c1e1100 */
[----:B--2---:R0:W1:Y:S01]  /*1520*/  I2F.F64.U16 R4, R2 ;  /* 0x0000000200047312 */ /* 0x0040620000101800 */
[----:B------:R-:W-:Y:S05]  /*1530*/  BRA `(.L_x_31394) ;  /* 0x0000000c00607947 */ /* 0x000fea0003800000 */
.L_x_31391:
        /* <DEDUP_REMOVED lines=9> */
.L_x_31396:
[----:B------:R-:W2:Y:S02]  /*15d0*/  LDG.E R2, desc[UR36][R2.64] ;  /* 0x0000002402027981 */ /* 0x000ea4000c1e1900 */
[----:B--2---:R0:W1:Y:S01]  /*15e0*/  I2F.F64 R4, R2 ;  /* 0x0000000200047312 */ /* 0x0040620000201c00 */
[----:B------:R-:W-:Y:S05]  /*15f0*/  BRA `(.L_x_31394) ;  /* 0x0000000c00307947 */ /* 0x000fea0003800000 */
.L_x_31395:
[----:B------:R-:W2:Y:S02]  /*1600*/  LDG.E.U16 R2, desc[UR36][R2.64] ;  /* 0x0000002402027981 */ /* 0x000ea4000c1e1500 */
[----:B--2---:R0:W1:Y:S01]  /*1610*/  I2F.F64.S16 R4, R2 ;  /* 0x0000000200047312 */ /* 0x0040620000101c00 */
[----:B------:R-:W-:Y:S05]  /*1620*/  BRA `(.L_x_31394) ;  /* 0x0000000c00247947 */ /* 0x000fea0003800000 */
.L_x_31390:
        /* <DEDUP_REMOVED lines=10> */
.L_x_31398:
[----:B------:R-:W2:Y:S02]  /*16d0*/  LDG.E.U16 R0, desc[UR36][R2.64] ;  /* 0x0000002402007981 */ /* 0x000ea4000c1e1500 */
[----:B--2---:R-:W-:-:S05]  /*16e0*/  HADD2.F32 R0, -RZ, R0.H0_H0 ;  /* 0x20000000ff007230 */ /* 0x004fca0000004100 */
[----:B------:R-:W-:-:S04]  /*16f0*/  FMUL.FTZ R0, R0, 1 ;  /* 0x3f80000000007820 */ /* 0x000fc80000410000 */
[----:B------:R0:W1:Y:S01]  /*1700*/  F2F.F64.F32 R4, R0 ;  /* 0x0000000000047310 */ /* 0x0000620000201800 */
[----:B------:R-:W-:Y:S05]  /*1710*/  BRA `(.L_x_31394) ;  /* 0x0000000800e87947 */ /* 0x000fea0003800000 */
.L_x_31397:
        /* <DEDUP_REMOVED lines=10> */
.L_x_31400:
[----:B------:R-:W2:Y:S02]  /*17c0*/  LDG.E.U16 R2, desc[UR36][R2.64] ;  /* 0x0000002402027981 */ /* 0x000ea4000c1e1500 */
[----:B--2---:R-:W-:-:S05]  /*17d0*/  HADD2.F32 R0, -RZ, R2.H0_H0 ;  /* 0x20000002ff007230 */ /* 0x004fca0000004100 */
[----:B------:R-:W-:-:S04]  /*17e0*/  FMUL.FTZ R0, R0, 1 ;  /* 0x3f80000000007820 */ /* 0x000fc80000410000 */
[----:B------:R0:W1:Y:S01]  /*17f0*/  F2F.F64.F32 R4, R0 ;  /* 0x0000000000047310 */ /* 0x0000620000201800 */
[----:B------:R-:W-:Y:S05]  /*1800*/  BRA `(.L_x_31394) ;  /* 0x0000000800ac7947 */ /* 0x000fea0003800000 */
.L_x_31399:
[----:B------:R0:W5:Y:S01]  /*1810*/  LDG.E.64 R4, desc[UR36][R2.64] ;  /* 0x0000002402047981 */ /* 0x000162000c1e1b00 */
[----:B------:R-:W-:Y:S05]  /*1820*/  BRA `(.L_x_31394) ;  /* 0x0000000800a47947 */ /* 0x000fea0003800000 */
.L_x_31389:
        /* <DEDUP_REMOVED lines=13> */
.L_x_31403:
[----:B------:R0:W5:Y:S01]  /*1900*/  LDG.E.64 R4, desc[UR36][R2.64] ;  /* 0x0000002402047981 */ /* 0x000162000c1e1b00 */
[----:B------:R-:W-:Y:S05]  /*1910*/  BRA `(.L_x_31394) ;  /* 0x0000000800687947 */ /* 0x000fea0003800000 */
.L_x_31402:
        /* <DEDUP_REMOVED lines=27> */
.L_x_31405:
        /* <DEDUP_REMOVED lines=14> */
.L_x_31404:
[----:B------:R-:W2:Y:S02]  /*1bb0*/  LDG.E.U16 R0, desc[UR36][R2.64] ;  /* 0x0000002402007981 */ /* 0x000ea4000c1e1500 */
[----:B--2---:R-:W-:-:S04]  /*1bc0*/  IMAD.U32 R0, R0, 0x10000, RZ ;  /* 0x0001000000007824 */ /* 0x004fc800078e00ff */
[----:B------:R-:W-:-:S04]  /*1bd0*/  FMUL.FTZ R0, R0, 1 ;  /* 0x3f80000000007820 */ /* 0x000fc80000410000 */
[----:B------:R0:W1:Y:S01]  /*1be0*/  F2F.F64.F32 R4, R0 ;  /* 0x0000000000047310 */ /* 0x0000620000201800 */
[----:B------:R-:W-:Y:S05]  /*1bf0*/  BRA `(.L_x_31394) ;  /* 0x0000000400b07947 */ /* 0x000fea0003800000 */
.L_x_31401:
        /* <DEDUP_REMOVED lines=11> */
.L_x_31408:
        /* <DEDUP_REMOVED lines=21> */
.L_x_31410:
[----:B------:R-:W-:Y:S05]  /*1e00*/  BSYNC.RECONVERGENT B0 ;  /* 0x0000000000007941 */ /* 0x000fea0003800200 */
.L_x_31409:
[----:B------:R-:W-:Y:S02]  /*1e10*/  SHF.L.U32 R0, R0, 0x14, RZ ;  /* 0x0000001400007819 */ /* 0x000fe400000006ff */
[----:B------:R-:W-:-:S04]  /*1e20*/  LEA R2, R2, 0x3b800000, 0x17 ;  /* 0x3b80000002027811 */ /* 0x000fc800078eb8ff */
[----:B------:R-:W-:-:S05]  /*1e30*/  LOP3.LUT R0, R2, R0, R7, 0xfe, !PT ;  /* 0x0000000002007212 */ /* 0x000fca00078efe07 */
[----:B------:R-:W-:-:S04]  /*1e40*/  FMUL.FTZ R0, R0, 1 ;  /* 0x3f80000000007820 */ /* 0x000fc80000410000 */
[----:B------:R0:W1:Y:S01]  /*1e50*/  F2F.F64.F32 R4, R0 ;  /* 0x0000000000047310 */ /* 0x0000620000201800 */
[----:B------:R-:W-:Y:S05]  /*1e60*/  BRA `(.L_x_31394) ;  /* 0x0000000400147947 */ /* 0x000fea0003800000 */
.L_x_31407:
        /* <DEDUP_REMOVED lines=21> */
.L_x_31412:
[----:B------:R-:W-:Y:S05]  /*1fc0*/  BSYNC.RECONVERGENT B0 ;  /* 0x0000000000007941 */ /* 0x000fea0003800200 */
.L_x_31411:
[----:B------:R-:W-:Y:S01]  /*1fd0*/  IMAD.SHL.U32 R0, R0, 0x200000, RZ ;  /* 0x0020000000007824 */ /* 0x000fe200078e00ff */
[----:B------:R-:W-:-:S04]  /*1fe0*/  LEA R2, R2, 0x37800000, 0x17 ;  /* 0x3780000002027811 */ /* 0x000fc800078eb8ff */
[----:B------:R-:W-:-:S05]  /*1ff0*/  LOP3.LUT R0, R2, R0, R7, 0xfe, !PT ;  /* 0x0000000002007212 */ /* 0x000fca00078efe07 */
[----:B------:R-:W-:-:S04]  /*2000*/  FMUL.FTZ R0, R0, 1 ;  /* 0x3f80000000007820 */ /* 0x000fc80000410000 */
[----:B------:R0:W1:Y:S01]  /*2010*/  F2F.F64.F32 R4, R0 ;  /* 0x0000000000047310 */ /* 0x0000620000201800 */
[----:B------:R-:W-:Y:S05]  /*2020*/  BRA `(.L_x_31394) ;  /* 0x0000000000a47947 */ /* 0x000fea0003800000 */
.L_x_31406:
[----:B------:R-:W-:-:S09]  /*2030*/  UISETP.NE.AND UP0, UPT, UR4, 0x1c, UPT ;  /* 0x0000001c0400788c */ /* 0x000fd2000bf05270 */
[----:B------:R-:W-:Y:S05]  /*2040*/  BRA.U !UP0, `(.L_x_31413) ;  /* 0x0000000108947547 */ /* 0x000fea000b800000 */
[----:B------:R-:W-:-:S09]  /*2050*/  UISETP.NE.AND UP0, UPT, UR4, 0x1d, UPT ;  /* 0x0000001d0400788c */ /* 0x000fd2000bf05270 */
[----:B------:R-:W-:Y:S05]  /*2060*/  BRA.U !UP0, `(.L_x_31414) ;  /* 0x0000000108807547 */ /* 0x000fea000b800000 */
[----:B------:R-:W-:-:S09]  /*2070*/  UISETP.NE.AND UP0, UPT, UR4, 0x2c, UPT ;  /* 0x0000002c0400788c */ /* 0x000fd2000bf05270 */
[----:B------:R-:W-:Y:S05]  /*2080*/  BRA.U !UP0, `(.L_x_31415) ;  /* 0x0000000108487547 */ /* 0x000fea000b800000 */
.L_x_31393:
        /* <DEDUP_REMOVED lines=16> */
.L_x_31416:
[----:B------:R-:W-:Y:S01]  /*2190*/  CS2R R4, SRZ ;  /* 0x0000000000047805 */ /* 0x000fe2000001ff00 */
[----:B------:R-:W-:Y:S06]  /*21a0*/  BRA `(.L_x_31394) ;  /* 0x0000000000447947 */ /* 0x000fec0003800000 */
.L_x_31415:
        /* <DEDUP_REMOVED lines=12> */
.L_x_31414:
[----:B------:R-:W2:Y:S02]  /*2270*/  LDG.E.64 R4, desc[UR36][R2.64] ;  /* 0x0000002402047981 */ /* 0x000ea4000c1e1b00 */
[----:B--2---:R-:W4:Y:S01]  /*2280*/  I2F.F64.U64 R4, R4 ;  /* 0x0000000400047312 */ /* 0x004f220000301800 */
[----:B------:R-:W-:Y:S05]  /*2290*/  BRA `(.L_x_31394) ;  /* 0x0000000000087947 */ /* 0x000fea0003800000 */
.L_x_31413:
[----:B------:R-:W2:Y:S02]  /*22a0*/  LDG.E R2, desc[UR36][R2.64] ;  /* 0x0000002402027981 */ /* 0x000ea4000c1e1900 */
[----:B--2---:R0:W1:Y:S02]  /*22b0*/  I2F.F64.U32 R4, R2 ;  /* 0x0000000200047312 */ /* 0x0040640000201800 */
.L_x_31394:
[----:B------:R-:W-:Y:S05]  /*22c0*/  BSYNC.RECONVERGENT B6 ;  /* 0x0000000000067941 */ /* 0x000fea0003800200 */
.L_x_31388:
[----:B0-----:R-:W0:Y:S01]  /*22d0*/  LDC.64 R2, c[0x0][0x598] ;  /* 0x00016600ff027b82 */ /* 0x001e220000000a00 */
[----:B-1-345:R-:W-:Y:S01]  /*22e0*/  DSETP.NAN.AND P0, PT, R4, R4, PT ;  /* 0x000000040400722a */ /* 0x03afe20003f08000 */
[----:B------:R-:W-:Y:S05]  /*22f0*/  BSSY.RECONVERGENT B0, `(.L_x_31417) ;  /* 0x000001d000007945 */ /* 0x000fea0003800200 */
[----:B0-----:R-:W-:-:S14]  /*2300*/  DSETP.NUM.AND P0, PT, R2, R2, !P0 ;  /* 0x000000020200722a */ /* 0x001fdc0004707000 */
[----:B------:R-:W-:Y:S01]  /*2310*/  @!P0 DADD R4, R4, R2 ;  /* 0x0000000004048229 */ /* 0x000fe20000000002 */
[----:B------:R-:W-:Y:S10]  /*2320*/  @!P0 BRA `(.L_x_31418) ;  /* 0x0000000000648947 */ /* 0x000ff40003800000 */
[----:B------:R-:W2:Y:S02]  /*2330*/  LDC.64 R6, c[0x0][0x598] ;  /* 0x00016600ff067b82 */ /* 0x000ea40000000a00 */
[----:B--2---:R-:W-:Y:S02]  /*2340*/  LOP3.LUT R0, R4, R6, RZ, 0xfc, !PT ;  /* 0x0000000604007212 */ /* 0x004fe400078efcff */
[----:B------:R-:W-:Y:S02]  /*2350*/  LOP3.LUT R8, R5, R7, RZ, 0xfc, !PT ;  /* 0x0000000705087212 */ /* 0x000fe400078efcff */
[----:B------:R-:W-:-:S04]  /*2360*/  ISETP.NE.U32.AND P0, PT, R0, RZ, PT ;  /* 0x000000ff0000720c */ /* 0x000fc80003f05070 */
[----:B------:R-:W-:-:S13]  /*2370*/  LOP3.LUT P0, RZ, R8, 0x7fffffff, RZ, 0xc0, P0 ;  /* 0x7fffffff08ff7812 */ /* 0x000fda000000c0ff */
[----:B------:R-:W-:Y:S05]  /*2380*/  @!P0 BRA `(.L_x_31418) ;  /* 0x00000000004c8947 */ /* 0x000fea0003800000 */
[----:B------:R-:W-:-:S14]  /*2390*/  DSETP.NEU.AND P0, PT, R2, RZ, PT ;  /* 0x000000ff0200722a */ /* 0x000fdc0003f0d000 */
[----:B------:R-:W-:Y:S01]  /*23a0*/  @!P0 LOP3.LUT R0, RZ, 0x80000000, R5, 0xb8, !PT ;  /* 0x80000000ff008812 */ /* 0x000fe200078eb805 */
[----:B------:R-:W-:-:S03]  /*23b0*/  @!P0 IMAD.MOV.U32 R4, RZ, RZ, 0x1 ;  /* 0x00000001ff048424 */ /* 0x000fc600078e00ff */
[----:B------:R-:W-:Y:S01]  /*23c0*/  @!P0 MOV R5, R0 ;  /* 0x0000000000058202 */ /* 0x000fe20000000f00 */
[----:B------:R-:W-:Y:S06]  /*23d0*/  @!P0 BRA `(.L_x_31418) ;  /* 0x0000000000388947 */ /* 0x000fec0003800000 */
[C---:B------:R-:W-:Y:S02]  /*23e0*/  DSETP.GEU.AND P0, PT, R2.reuse, RZ, PT ;  /* 0x000000ff0200722a */ /* 0x040fe40003f0e000 */
[----:B------:R-:W-:-:S04]  /*23f0*/  DSETP.GT.AND P1, PT, R2, RZ, PT ;  /* 0x000000ff0200722a */ /* 0x000fc80003f24000 */
[C-C-:B------:R-:W-:Y:S02]  /*2400*/  DSETP.GT.AND P3, PT, R4.reuse, R2.reuse, !P0 ;  /* 0x000000020400722a */ /* 0x140fe40004764000 */
[C-C-:B------:R-:W-:Y:S02]  /*2410*/  DSETP.GT.AND P2, PT, R4.reuse, R2.reuse, P1 ;  /* 0x000000020400722a */ /* 0x140fe40000f44000 */
[C-C-:B------:R-:W-:Y:S02]  /*2420*/  DSETP.LT.AND P0, PT, R4.reuse, R2.reuse, !P0 ;  /* 0x000000020400722a */ /* 0x140fe40004701000 */
[----:B------:R-:W-:Y:S01]  /*2430*/  DSETP.LT.AND P1, PT, R4, R2, P1 ;  /* 0x000000020400722a */ /* 0x000fe20000f21000 */
        /* <DEDUP_REMOVED lines=8> */
.L_x_31418:
[----:B------:R-:W-:Y:S05]  /*24c0*/  BSYNC.RECONVERGENT B0 ;  /* 0x0000000000007941 */ /* 0x000fea0003800200 */
.L_x_31417:
        /* <DEDUP_REMOVED lines=17> */
.L_x_31422:
[----:B------:R-:W0:Y:S02]  /*25e0*/  F2I.S64.F64.TRUNC R4, R4 ;  /* 0x0000000400047311 */ /* 0x000e24000030d900 */
[----:B0-----:R-:W-:-:S05]  /*25f0*/  IMAD.MOV.U32 R7, RZ, RZ, R4 ;  /* 0x000000ffff077224 */ /* 0x001fca00078e0004 */
[----:B------:R4:W-:Y:S01]  /*2600*/  STG.E.U8 desc[UR36][R2.64], R7 ;  /* 0x0000000702007986 */ /* 0x0009e2000c101124 */
[----:B------:R-:W-:Y:S05]  /*2610*/  BRA `(.L_x_31424) ;  /* 0x0000000c00e47947 */ /* 0x000fea0003800000 */
.L_x_31421:
        /* <DEDUP_REMOVED lines=9> */
.L_x_31426:
[----:B------:R-:W0:Y:S02]  /*26b0*/  F2I.F64.TRUNC R5, R4 ;  /* 0x0000000400057311 */ /* 0x000e24000030d100 */
[----:B0-----:R1:W-:Y:S01]  /*26c0*/  STG.E desc[UR36][R2.64], R5 ;  /* 0x0000000502007986 */ /* 0x0013e2000c101924 */
[----:B------:R-:W-:Y:S05]  /*26d0*/  BRA `(.L_x_31424) ;  /* 0x0000000c00b47947 */ /* 0x000fea0003800000 */
.L_x_31425:
[----:B------:R-:W0:Y:S02]  /*26e0*/  F2I.F64.TRUNC R5, R4 ;  /* 0x0000000400057311 */ /* 0x000e24000030d100 */
[----:B0-----:R3:W-:Y:S01]  /*26f0*/  STG.E.U16 desc[UR36][R2.64], R5 ;  /* 0x0000000502007986 */ /* 0x0017e2000c101524 */
[----:B------:R-:W-:Y:S05]  /*2700*/  BRA `(.L_x_31424) ;  /* 0x0000000c00a87947 */ /* 0x000fea0003800000 */
.L_x_31420:
        /* <DEDUP_REMOVED lines=13> */
.L_x_31428:
        /* <DEDUP_REMOVED lines=8> */
.L_x_31427:
        /* <DEDUP_REMOVED lines=14> */
.L_x_31430:
        /* <DEDUP_REMOVED lines=9> */
.L_x_31429:
[----:B------:R0:W-:Y:S01]  /*29d0*/  STG.E.64 desc[UR36][R2.64], R4 ;  /* 0x0000000402007986 */ /* 0x0001e2000c101b24 */
[----:B------:R-:W-:Y:S05]  /*29e0*/  BRA `(.L_x_31424) ;  /* 0x0000000800f07947 */ /* 0x000fea0003800000 */
.L_x_31419:
        /* <DEDUP_REMOVED lines=12> */
.L_x_31433:
[----:B------:R-:W-:-:S05]  /*2ab0*/  CS2R R6, SRZ ;  /* 0x0000000000067805 */ /* 0x000fca000001ff00 */
[----:B------:R0:W-:Y:S01]  /*2ac0*/  STG.E.128 desc[UR36][R2.64], R4 ;  /* 0x0000000402007986 */ /* 0x0001e2000c101d24 */
[----:B------:R-:W-:Y:S05]  /*2ad0*/  BRA `(.L_x_31424) ;  /* 0x0000000800b47947 */ /* 0x000fea0003800000 */
.L_x_31432:
        /* <DEDUP_REMOVED lines=11> */
[----:B--2---:R-:W-:-:S12]  /*2b90*/  IMAD.MOV.U32 R0, RZ, RZ, 0x7f ;  /* 0x0000007fff007424 */ /* 0x004fd800078e00ff */
        /* <DEDUP_REMOVED lines=11> */
.L_x_31437:
[----:B------:R-:W-:Y:S05]  /*2c50*/  BSYNC.RECONVERGENT B0 ;  /* 0x0000000000007941 */ /* 0x000fea0003800200 */
.L_x_31436:
[----:B------:R-:W-:-:S05]  /*2c60*/  LOP3.LUT R7, R0, 0x80, R7, 0xf8, !PT ;  /* 0x0000008000077812 */ /* 0x000fca00078ef807 */
[----:B------:R0:W-:Y:S01]  /*2c70*/  STG.E.U8 desc[UR36][R2.64], R7 ;  /* 0x0000000702007986 */ /* 0x0001e2000c101124 */
[----:B------:R-:W-:Y:S05]  /*2c80*/  BRA `(.L_x_31424) ;  /* 0x0000000800487947 */ /* 0x000fea0003800000 */
.L_x_31435:
        /* <DEDUP_REMOVED lines=9> */
[----:B--2---:R-:W-:Y:S01]  /*2d20*/  @P1 IMAD.MOV.U32 R0, RZ, RZ, 0x7f ;  /* 0x0000007fff001424 */ /* 0x004fe200078e00ff */
        /* <DEDUP_REMOVED lines=9> */
.L_x_31439:
[----:B------:R-:W-:Y:S05]  /*2dc0*/  BSYNC.RECONVERGENT B0 ;  /* 0x0000000000007941 */ /* 0x000fea0003800200 */
.L_x_31438:
[----:B------:R-:W-:-:S05]  /*2dd0*/  LOP3.LUT R7, R0, 0x80, R7, 0xf8, !PT ;  /* 0x0000008000077812 */ /* 0x000fca00078ef807 */
[----:B------:R0:W-:Y:S01]  /*2de0*/  STG.E.U8 desc[UR36][R2.64], R7 ;  /* 0x0000000702007986 */ /* 0x0001e2000c101124 */
[----:B------:R-:W-:Y:S05]  /*2df0*/  BRA `(.L_x_31424) ;  /* 0x0000000400ec7947 */ /* 0x000fea0003800000 */
.L_x_31434:
[----:B------:R-:W-:Y:S01]  /*2e00*/  UMOV UR4, 0xf0000000 ;  /* 0xf000000000047882 */ /* 0x000fe20000000000 */
[----:B------:R-:W-:Y:S01]  /*2e10*/  UMOV UR5, 0x380fffff ;  /* 0x380fffff00057882 */ /* 0x000fe20000000000 */
[----:B--2---:R-:W0:Y:S01]  /*2e20*/  F2F.F32.F64 R0, R4 ;  /* 0x0000000400007310 */ /* 0x004e220000301000 */
[----:B------:R-:W-:-:S14]  /*2e30*/  DSETP.GEU.AND P0, PT, |R4|, UR4, PT ;  /* 0x0000000404007e2a */ /* 0x000fdc000bf0e200 */
[----:B0-----:R-:W-:-:S05]  /*2e40*/  @!P0 FMUL R0, R0, 1.175494350822287508e-38 ;  /* 0x0080000000008820 */ /* 0x001fca0000400000 */
[----:B------:R-:W-:-:S05]  /*2e50*/  F2FP.BF16.F32.PACK_AB R0, RZ, R0 ;  /* 0x00000000ff00723e */ /* 0x000fca00000010ff */
[----:B------:R0:W-:Y:S01]  /*2e60*/  STG.E.U16 desc[UR36][R2.64], R0 ;  /* 0x0000000002007986 */ /* 0x0001e2000c101524 */
[----:B------:R-:W-:Y:S05]  /*2e70*/  BRA `(.L_x_31424) ;  /* 0x0000000400cc7947 */ /* 0x000fea0003800000 */
.L_x_31431:
        /* <DEDUP_REMOVED lines=11> */
.L_x_31442:
[----:B------:R-:W-:Y:S01]  /*2f30*/  UMOV UR4, 0xf0000000 ;  /* 0xf000000000047882 */ /* 0x000fe20000000000 */
[----:B------:R-:W-:Y:S01]  /*2f40*/  UMOV UR5, 0x380fffff ;  /* 0x380fffff00057882 */ /* 0x000fe20000000000 */
[----:B------:R-:W0:Y:S01]  /*2f50*/  F2F.F32.F64 R7, R4 ;  /* 0x0000000400077310 */ /* 0x000e220000301000 */
[----:B------:R-:W-:Y:S01]  /*2f60*/  DSETP.GEU.AND P0, PT, |R4|, UR4, PT ;  /* 0x0000000404007e2a */ /* 0x000fe2000bf0e200 */
[----:B------:R-:W-:Y:S01]  /*2f70*/  BSSY.RECONVERGENT B0, `(.L_x_31443) ;  /* 0x0000015000007945 */ /* 0x000fe20003800200 */
[----:B--2---:R-:W-:-:S12]  /*2f80*/  MOV R0, 0x80 ;  /* 0x0000008000007802 */ /* 0x004fd80000000f00 */
        /* <DEDUP_REMOVED lines=11> */
.L_x_31445:
[----:B------:R-:W-:-:S04]  /*3040*/  SHF.R.U32.HI R0, RZ, 0x14, R7 ;  /* 0x00000014ff007819 */ /* 0x000fc80000011607 */
[----:B------:R-:W-:-:S04]  /*3050*/  LOP3.LUT R0, R0, 0x1, RZ, 0xc0, !PT ;  /* 0x0000000100007812 */ /* 0x000fc800078ec0ff */
[----:B------:R-:W-:-:S04]  /*3060*/  IADD3 R0, PT, PT, R7, 0x487ffff, R0 ;  /* 0x0487ffff07007810 */ /* 0x000fc80007ffe000 */
[----:B------:R-:W-:-:S04]  /*3070*/  SHF.R.U32.HI R0, RZ, 0x14, R0 ;  /* 0x00000014ff007819 */ /* 0x000fc80000011600 */
[----:B------:R-:W-:-:S07]  /*3080*/  LOP3.LUT R4, R0, 0xff, RZ, 0xc0, !PT ;  /* 0x000000ff00047812 */ /* 0x000fce00078ec0ff */
.L_x_31446:
[----:B------:R-:W-:-:S04]  /*3090*/  SHF.R.U32.HI R5, RZ, 0x18, R7 ;  /* 0x00000018ff057819 */ /* 0x000fc80000011607 */
[----:B------:R-:W-:-:S04]  /*30a0*/  LOP3.LUT R4, R4, 0x80, R5, 0xf8, !PT ;  /* 0x0000008004047812 */ /* 0x000fc800078ef805 */
[----:B------:R-:W-:-:S07]  /*30b0*/  PRMT R0, R4, 0x7610, R0 ;  /* 0x0000761004007816 */ /* 0x000fce0000000000 */
.L_x_31444:
[----:B------:R-:W-:Y:S05]  /*30c0*/  BSYNC.RECONVERGENT B0 ;  /* 0x0000000000007941 */ /* 0x000fea0003800200 */
.L_x_31443:
[----:B------:R0:W-:Y:S01]  /*30d0*/  STG.E.U8 desc[UR36][R2.64], R0 ;  /* 0x0000000002007986 */ /* 0x0001e2000c101124 */
[----:B------:R-:W-:Y:S05]  /*30e0*/  BRA `(.L_x_31424) ;  /* 0x0000000400307947 */ /* 0x000fea0003800000 */
.L_x_31441:
[----:B------:R-:W-:Y:S01]  /*30f0*/  UMOV UR4, 0xf0000000 ;  /* 0xf000000000047882 */ /* 0x000fe20000000000 */
[----:B------:R-:W-:Y:S01]  /*3100*/  UMOV UR5, 0x380fffff ;  /* 0x380fffff00057882 */ /* 0x000fe20000000000 */
[----:B------:R-:W0:Y:S01]  /*3110*/  F2F.F32.F64 R7, R4 ;  /* 0x0000000400077310 */ /* 0x000e220000301000 */
[----:B------:R-:W-:Y:S01]  /*3120*/  DSETP.GEU.AND P0, PT, |R4|, UR4, PT ;  /* 0x0000000404007e2a */ /* 0x000fe2000bf0e200 */
[----:B------:R-:W-:Y:S01]  /*3130*/  BSSY.RECONVERGENT B0, `(.L_x_31447) ;  /* 0x0000015000007945 */ /* 0x000fe20003800200 */
[----:B--2---:R-:W-:-:S12]  /*3140*/  IMAD.MOV.U32 R0, RZ, RZ, 0x80 ;  /* 0x00000080ff007424 */ /* 0x004fd800078e00ff */
        /* <DEDUP_REMOVED lines=11> */
.L_x_31449:
[----:B------:R-:W-:-:S04]  /*3200*/  SHF.R.U32.HI R0, RZ, 0x15, R7 ;  /* 0x00000015ff007819 */ /* 0x000fc80000011607 */
[----:B------:R-:W-:-:S04]  /*3210*/  LOP3.LUT R0, R0, 0x1, RZ, 0xc0, !PT ;  /* 0x0000000100007812 */ /* 0x000fc800078ec0ff */
[----:B------:R-:W-:-:S04]  /*3220*/  IADD3 R0, PT, PT, R7, 0x88fffff, R0 ;  /* 0x088fffff07007810 */ /* 0x000fc80007ffe000 */
[----:B------:R-:W-:-:S04]  /*3230*/  SHF.R.U32.HI R0, RZ, 0x15, R0 ;  /* 0x00000015ff007819 */ /* 0x000fc80000011600 */
[----:B------:R-:W-:-:S07]  /*3240*/  LOP3.LUT R4, R0, 0xff, RZ, 0xc0, !PT ;  /* 0x000000ff00047812 */ /* 0x000fce00078ec0ff */
.L_x_31450:
[----:B------:R-:W-:-:S04]  /*3250*/  SHF.R.U32.HI R5, RZ, 0x18, R7 ;  /* 0x00000018ff057819 */ /* 0x000fc80000011607 */
[----:B------:R-:W-:-:S04]  /*3260*/  LOP3.LUT R4, R4, 0x80, R5, 0xf8, !PT ;  /* 0x0000008004047812 */ /* 0x000fc800078ef805 */
[----:B------:R-:W-:-:S07]  /*3270*/  PRMT R0, R4, 0x7610, R0 ;  /* 0x0000761004007816 */ /* 0x000fce0000000000 */
.L_x_31448:
[----:B------:R-:W-:Y:S05]  /*3280*/  BSYNC.RECONVERGENT B0 ;  /* 0x0000000000007941 */ /* 0x000fea0003800200 */
.L_x_31447:
[----:B------:R0:W-:Y:S01]  /*3290*/  STG.E.U8 desc[UR36][R2.64], R0 ;  /* 0x0000000002007986 */ /* 0x0001e2000c101124 */
[----:B------:R-:W-:Y:S05]  /*32a0*/  BRA `(.L_x_31424) ;  /* 0x0000000000c07947 */ /* 0x000fea0003800000 */
.L_x_31440:
[----:B------:R-:W-:-:S09]  /*32b0*/  UISETP.NE.AND UP0, UPT, UR4, 0x1c, UPT ;  /* 0x0000001c0400788c */ /* 0x000fd2000bf05270 */
[----:B------:R-:W-:Y:S05]  /*32c0*/  BRA.U !UP0, `(.L_x_31451) ;  /* 0x0000000108b07547 */ /* 0x000fea000b800000 */
[----:B------:R-:W-:-:S09]  /*32d0*/  UISETP.NE.AND UP0, UPT, UR4, 0x1d, UPT ;  /* 0x0000001d0400788c */ /* 0x000fd2000bf05270 */
[----:B------:R-:W-:Y:S05]  /*32e0*/  BRA.U !UP0, `(.L_x_31452) ;  /* 0x00000001089c7547 */ /* 0x000fea000b800000 */
[----:B------:R-:W-:-:S09]  /*32f0*/  UISETP.NE.AND UP0, UPT, UR4, 0x2c, UPT ;  /* 0x0000002c0400788c */ /* 0x000fd2000bf05270 */
[----:B------:R-:W-:Y:S05]  /*3300*/  BRA.U !UP0, `(.L_x_31453) ;  /* 0x0000000108447547 */ /* 0x000fea000b800000 */
.L_x_31423:
[----:B--2---:R-:W-:Y:S01]  /*3310*/  MOV R0, 0x0 ;  /* 0x0000000000007802 */ /* 0x004fe20000000f00 */
        /* <DEDUP_REMOVED lines=15> */
.L_x_31454:
[----:B------:R-:W-:Y:S05]  /*3410*/  BRA `(.L_x_31424) ;  /* 0x0000000000647947 */ /* 0x000fea0003800000 */
.L_x_31453:
        /* <DEDUP_REMOVED lines=9> */
[--C-:B--2---:R-:W-:Y:S02]  /*34b0*/  @P2 SHF.R.U32.HI R0, RZ, 0x16, R8.reuse ;  /* 0x00000016ff002819 */ /* 0x104fe40000011608 */
        /* <DEDUP_REMOVED lines=10> */
.L_x_31452:
[----:B------:R-:W0:Y:S02]  /*3560*/  F2I.U64.F64.TRUNC R4, R4 ;  /* 0x0000000400047311 */ /* 0x000e24000030d800 */
[----:B0-----:R0:W-:Y:S01]  /*3570*/  STG.E.64 desc[UR36][R2.64], R4 ;  /* 0x0000000402007986 */ /* 0x0011e2000c101b24 */
[----:B------:R-:W-:Y:S05]  /*3580*/  BRA `(.L_x_31424) ;  /* 0x0000000000087947 */ /* 0x000fea0003800000 */
.L_x_31451:
[----:B------:R-:W0:Y:S02]  /*3590*/  F2I.U32.F64.TRUNC R5, R4 ;  /* 0x0000000400057311 */ /* 0x000e24000030d000 */
[----:B0-----:R0:W-:Y:S02]  /*35a0*/  STG.E desc[UR36][R2.64], R5 ;  /* 0x0000000502007986 */ /* 0x0011e4000c101924 */
.L_x_31424:
[----:B------:R-:W-:-:S07]  /*35b0*/  IADD3 R17, PT, PT, R17, 0x80, RZ ;  /* 0x0000008011117810 */ /* 0x000fce0007ffe0ff */
.L_x_31386:
[----:B------:R-:W-:Y:S05]  /*35c0*/  BSYNC.RECONVERGENT B7 ;  /* 0x0000000000077941 */ /* 0x000fea0003800200 */
.L_x_31385:
        /* <DEDUP_REMOVED lines=307> */
.L_x_31457:
[----:B------:R-:W1:Y:S01]  /*4900*/  LDCU.64 UR6, c[0x0][0x588] ;  /* 0x0000b100ff0677ac */ /* 0x000e620008000a00 */
[----:B------:R-:W-:Y:S01]  /*4910*/  BSSY.RECONVERGENT B6, `(.L_x_31458) ;  /* 0x00000ec000067945 */ /* 0x000fe20003800200 */
        /* <DEDUP_REMOVED lines=16> */
.L_x_31462:
[----:B------:R-:W2:Y:S02]  /*4a20*/  LDG.E.U8 R2, desc[UR36][R2.64] ;  /* 0x0000002402027981 */ /* 0x000ea4000c1e1100 */
[----:B--2---:R2:W3:Y:S01]  /*4a30*/  I2F.F64.U16 R4, R2 ;  /* 0x0000000200047312 */ /* 0x0044e20000101800 */
[----:B------:R-:W-:Y:S05]  /*4a40*/  BRA `(.L_x_31464) ;  /* 0x0000000c00607947 */ /* 0x000fea0003800000 */
.L_x_31461:
        /* <DEDUP_REMOVED lines=9> */
.L_x_31466:
[----:B------:R-:W2:Y:S02]  /*4ae0*/  LDG.E R2, desc[UR36][R2.64] ;  /* 0x0000002402027981 */ /* 0x000ea4000c1e1900 */
[----:B--2---:R0:W1:Y:S01]  /*4af0*/  I2F.F64 R4, R2 ;  /* 0x0000000200047312 */ /* 0x0040620000201c00 */
[----:B------:R-:W-:Y:S05]  /*4b00*/  BRA `(.L_x_31464) ;  /* 0x0000000c00307947 */ /* 0x000fea0003800000 */
.L_x_31465:
[----:B------:R-:W2:Y:S02]  /*4b10*/  LDG.E.U16 R2, desc[UR36][R2.64] ;  /* 0x0000002402027981 */ /* 0x000ea4000c1e1500 */
[----:B--2---:R4:W0:Y:S01]  /*4b20*/  I2F.F64.S16 R4, R2 ;  /* 0x0000000200047312 */ /* 0x0048220000101c00 */
[----:B------:R-:W-:Y:S05]  /*4b30*/  BRA `(.L_x_31464) ;  /* 0x0000000c00247947 */ /* 0x000fea0003800000 */
.L_x_31460:
        /* <DEDUP_REMOVED lines=10> */
.L_x_31468:
[----:B------:R-:W2:Y:S02]  /*4be0*/  LDG.E.U16 R0, desc[UR36][R2.64] ;  /* 0x0000002402007981 */ /* 0x000ea4000c1e1500 */
[----:B--2---:R-:W-:-:S05]  /*4bf0*/  HADD2.F32 R0, -RZ, R0.H0_H0 ;  /* 0x20000000ff007230 */ /* 0x004fca0000004100 */
[----:B------:R-:W-:-:S04]  /*4c00*/  FMUL.FTZ R0, R0, 1 ;  /* 0x3f80000000007820 */ /* 0x000fc80000410000 */
[----:B------:R0:W1:Y:S01]  /*4c10*/  F2F.F64.F32 R4, R0 ;  /* 0x0000000000047310 */ /* 0x0000620000201800 */
[----:B------:R-:W-:Y:S05]  /*4c20*/  BRA `(.L_x_31464) ;  /* 0x0000000800e87947 */ /* 0x000fea0003800000 */
.L_x_31467:
        /* <DEDUP_REMOVED lines=10> */
.L_x_31470:
[----:B------:R-:W2:Y:S02]  /*4cd0*/  LDG.E.U16 R2, desc[UR36][R2.64] ;  /* 0x0000002402027981 */ /* 0x000ea4000c1e1500 */
[----:B--2---:R-:W-:-:S05]  /*4ce0*/  HADD2.F32 R0, -RZ, R2.H0_H0 ;  /* 0x20000002ff007230 */ /* 0x004fca0000004100 */
[----:B------:R-:W-:-:S04]  /*4cf0*/  FMUL.FTZ R0, R0, 1 ;  /* 0x3f80000000007820 */ /* 0x000fc80000410000 */
[----:B------:R0:W1:Y:S01]  /*4d00*/  F2F.F64.F32 R4, R0 ;  /* 0x0000000000047310 */ /* 0x0000620000201800 */
[----:B------:R-:W-:Y:S05]  /*4d10*/  BRA `(.L_x_31464) ;  /* 0x0000000800ac7947 */ /* 0x000fea0003800000 */
.L_x_31469:
[----:B------:R0:W5:Y:S01]  /*4d20*/  LDG.E.64 R4, desc[UR36][R2.64] ;  /* 0x0000002402047981 */ /* 0x000162000c1e1b00 */
[----:B------:R-:W-:Y:S05]  /*4d30*/  BRA `(.L_x_31464) ;  /* 0x0000000800a47947 */ /* 0x000fea0003800000 */
.L_x_31459:
        /* <DEDUP_REMOVED lines=13> */
.L_x_31473:
[----:B------:R0:W5:Y:S01]  /*4e10*/  LDG.E.64 R4, desc[UR36][R2.64] ;  /* 0x0000002402047981 */ /* 0x000162000c1e1b00 */
[----:B------:R-:W-:Y:S05]  /*4e20*/  BRA `(.L_x_31464) ;  /* 0x0000000800687947 */ /* 0x000fea0003800000 */
.L_x_31472:
        /* <DEDUP_REMOVED lines=27> */
.L_x_31475:
        /* <DEDUP_REMOVED lines=14> */
.L_x_31474:
[----:B------:R-:W2:Y:S02]  /*50c0*/  LDG.E.U16 R0, desc[UR36][R2.64] ;  /* 0x0000002402007981 */ /* 0x000ea4000c1e1500 */
[----:B--2---:R-:W-:-:S04]  /*50d0*/  IMAD.U32 R0, R0, 0x10000, RZ ;  /* 0x0001000000007824 */ /* 0x004fc800078e00ff */
[----:B------:R-:W-:-:S04]  /*50e0*/  FMUL.FTZ R0, R0, 1 ;  /* 0x3f80000000007820 */ /* 0x000fc80000410000 */
[----:B------:R0:W1:Y:S01]  /*50f0*/  F2F.F64.F32 R4, R0 ;  /* 0x0000000000047310 */ /* 0x0000620000201800 */
[----:B------:R-:W-:Y:S05]  /*5100*/  BRA `(.L_x_31464) ;  /* 0x0000000400b07947 */ /* 0x000fea0003800000 */
.L_x_31471:
        /* <DEDUP_REMOVED lines=11> */
.L_x_31478:
        /* <DEDUP_REMOVED lines=21> */
.L_x_31480:
[----:B------:R-:W-:Y:S05]  /*5310*/  BSYNC.RECONVERGENT B0 ;  /* 0x0000000000007941 */ /* 0x000fea0003800200 */
.L_x_31479:
[----:B------:R-:W-:Y:S02]  /*5320*/  SHF.L.U32 R0, R0, 0x14, RZ ;  /* 0x0000001400007819 */ /* 0x000fe400000006ff */
[----:B------:R-:W-:-:S04]  /*5330*/  LEA R2, R2, 0x3b800000, 0x17 ;  /* 0x3b80000002027811 */ /* 0x000fc800078eb8ff */
[----:B------:R-:W-:-:S05]  /*5340*/  LOP3.LUT R0, R2, R0, R7, 0xfe, !PT ;  /* 0x0000000002007212 */ /* 0x000fca00078efe07 */
[----:B------:R-:W-:-:S04]  /*5350*/  FMUL.FTZ R0, R0, 1 ;  /* 0x3f80000000007820 */ /* 0x000fc80000410000 */
[----:B------:R0:W1:Y:S01]  /*5360*/  F2F.F64.F32 R4, R0 ;  /* 0x0000000000047310 */ /* 0x0000620000201800 */
[----:B------:R-:W-:Y:S05]  /*5370*/  BRA `(.L_x_31464) ;  /* 0x0000000400147947 */ /* 0x000fea0003800000 */
.L_x_31477:
        /* <DEDUP_REMOVED lines=21> */
.L_x_31482:
[----:B------:R-:W-:Y:S05]  /*54d0*/  BSYNC.RECONVERGENT B0 ;  /* 0x0000000000007941 */ /* 0x000fea0003800200 */
.L_x_31481:
[----:B------:R-:W-:Y:S01]  /*54e0*/  IMAD.SHL.U32 R0, R0, 0x200000, RZ ;  /* 0x0020000000007824 */ /* 0x000fe200078e00ff */
[----:B------:R-:W-:-:S04]  /*54f0*/  LEA R2, R2, 0x37800000, 0x17 ;  /* 0x3780000002027811 */ /* 0x000fc800078eb8ff */
[----:B------:R-:W-:-:S05]  /*5500*/  LOP3.LUT R0, R2, R0, R7, 0xfe, !PT ;  /* 0x0000000002007212 */ /* 0x000fca00078efe07 */
[----:B------:R-:W-:-:S04]  /*5510*/  FMUL.FTZ R0, R0, 1 ;  /* 0x3f80000000007820 */ /* 0x000fc80000410000 */
[----:B------:R0:W1:Y:S01]  /*5520*/  F2F.F64.F32 R4, R0 ;  /* 0x0000000000047310 */ /* 0x0000620000201800 */
[----:B------:R-:W-:Y:S05]  /*5530*/  BRA `(.L_x_31464) ;  /* 0x0000000000a47947 */ /* 0x000fea0003800000 */
.L_x_31476:
        /* <DEDUP_REMOVED lines=18> */
.L_x_31463:
        /* <DEDUP_REMOVED lines=16> */
.L_x_31485:
[----:B------:R-:W-:Y:S01]  /*5760*/  CS2R R4, SRZ ;  /* 0x0000000000047805 */ /* 0x000fe2000001ff00 */
[----:B------:R-:W-:Y:S06]  /*5770*/  BRA `(.L_x_31464) ;  /* 0x0000000000147947 */ /* 0x000fec0003800000 */
.L_x_31484:
[----:B------:R-:W2:Y:S02]  /*5780*/  LDG.E.64 R4, desc[UR36][R2.64] ;  /* 0x0000002402047981 */ /* 0x000ea4000c1e1b00 */
[----:B--2---:R-:W0:Y:S01]  /*5790*/  I2F.F64.U64 R4, R4 ;  /* 0x0000000400047312 */ /* 0x004e220000301800 */
[----:B------:R-:W-:Y:S05]  /*57a0*/  BRA `(.L_x_31464) ;  /* 0x0000000000087947 */ /* 0x000fea0003800000 */
.L_x_31483:
[----:B------:R-:W2:Y:S02]  /*57b0*/  LDG.E R2, desc[UR36][R2.64] ;  /* 0x0000002402027981 */ /* 0x000ea4000c1e1900 */
[----:B--2---:R0:W1:Y:S02]  /*57c0*/  I2F.F64.U32 R4, R2 ;  /* 0x0000000200047312 */ /* 0x0040640000201800 */
.L_x_31464:
[----:B------:R-:W-:Y:S05]  /*57d0*/  BSYNC.RECONVERGENT B6 ;  /* 0x0000000000067941 */ /* 0x000fea0003800200 */
.L_x_31458:
[----:B0-2-4-:R-:W0:Y:S01]  /*57e0*/  LDC.64 R2, c[0x0][0x598] ;  /* 0x00016600ff027b82 */ /* 0x015e220000000a00 */
[----:B-1-3-5:R-:W-:Y:S01]  /*57f0*/  DSETP.NAN.AND P0, PT, R4, R4, PT ;  /* 0x000000040400722a */ /* 0x02afe20003f08000 */
[----:B------:R-:W-:Y:S05]  /*5800*/  BSSY.RECONVERGENT B0, `(.L_x_31486) ;  /* 0x000001e000007945 */ /* 0x000fea0003800200 */
[----:B0-----:R-:W-:-:S14]  /*5810*/  DSETP.NAN.OR P0, PT, R2, R2, P0 ;  /* 0x000000020200722a */ /* 0x001fdc0000708400 */
[----:B------:R-:W-:Y:S05]  /*5820*/  @P0 BRA `(.L_x_31487) ;  /* 0x0000000000680947 */ /* 0x000fea0003800000 */
[----:B------:R-:W0:Y:S02]  /*5830*/  LDC.64 R6, c[0x0][0x598] ;  /* 0x00016600ff067b82 */ /* 0x000e240000000a00 */
[----:B0-----:R-:W-:Y:S02]  /*5840*/  LOP3.LUT R0, R4, R6, RZ, 0xfc, !PT ;  /* 0x0000000604007212 */ /* 0x001fe400078efcff */
[----:B------:R-:W-:Y:S02]  /*5850*/  LOP3.LUT R8, R5, R7, RZ, 0xfc, !PT ;  /* 0x0000000705087212 */ /* 0x000fe400078efcff */
[----:B------:R-:W-:-:S04]  /*5860*/  ISETP.NE.U32.AND P0, PT, R0, RZ, PT ;  /* 0x000000ff0000720c */ /* 0x000fc80003f05070 */
[----:B------:R-:W-:-:S13]  /*5870*/  LOP3.LUT P0, RZ, R8, 0x7fffffff, RZ, 0xc0, P0 ;  /* 0x7fffffff08ff7812 */ /* 0x000fda000000c0ff */
[----:B------:R-:W-:Y:S05]  /*5880*/  @!P0 BRA `(.L_x_31488) ;  /* 0x0000000000548947 */ /* 0x000fea0003800000 */
[----:B------:R-:W-:-:S14]  /*5890*/  DSETP.NEU.AND P0, PT, R2, RZ, PT ;  /* 0x000000ff0200722a */ /* 0x000fdc0003f0d000 */
[----:B------:R-:W-:Y:S05]  /*58a0*/  @!P0 BRA `(.L_x_31489) ;  /* 0x00000000003c8947 */ /* 0x000fea0003800000 */
        /* <DEDUP_REMOVED lines=9> */
[--C-:B------:R-:W-:Y:S02]  /*5940*/  IADD3 R0, P0, P2, R3, R6, R2.reuse ;  /* 0x0000000603007210 */ /* 0x100fe40007a1e002 */
[----:B------:R-:W-:Y:S02]  /*5950*/  SEL R5, RZ, 0xffffffff, !P1 ;  /* 0xffffffffff057807 */ /* 0x000fe40004800000 */
[----:B------:R-:W-:Y:S02]  /*5960*/  IADD3.X R2, PT, PT, RZ, R7, R2, P0, P2 ;  /* 0x00000007ff027210 */ /* 0x000fe400007e4402 */
[----:B------:R-:W-:-:S04]  /*5970*/  IADD3 R4, P0, P1, R5, R0, R4 ;  /* 0x0000000005047210 */ /* 0x000fc8000791e004 */
[----:B------:R-:W-:Y:S01]  /*5980*/  IADD3.X R5, PT, PT, R5, R2, RZ, P0, P1 ;  /* 0x0000000205057210 */ /* 0x000fe200007e24ff */
[----:B------:R-:W-:Y:S08]  /*5990*/  BRA `(.L_x_31488) ;  /* 0x0000000000107947 */ /* 0x000ff00003800000 */
.L_x_31489:
[----:B------:R-:W-:Y:S01]  /*59a0*/  LOP3.LUT R5, RZ, 0x80000000, R5, 0xb8, !PT ;  /* 0x80000000ff057812 */ /* 0x000fe200078eb805 */
[----:B------:R-:W-:Y:S01]  /*59b0*/  IMAD.MOV.U32 R4, RZ, RZ, 0x1 ;  /* 0x00000001ff047424 */ /* 0x000fe200078e00ff */
[----:B------:R-:W-:Y:S06]  /*59c0*/  BRA `(.L_x_31488) ;  /* 0x0000000000047947 */ /* 0x000fec0003800000 */
.L_x_31487:
[----:B------:R-:W-:-:S11]  /*59d0*/  DADD R4, R4, R2 ;  /* 0x0000000004047229 */ /* 0x000fd60000000002 */
.L_x_31488:
[----:B------:R-:W-:Y:S05]  /*59e0*/  BSYNC.RECONVERGENT B0 ;  /* 0x0000000000007941 */ /* 0x000fea0003800200 */
.L_x_31486:
        /* <DEDUP_REMOVED lines=17> */
.L_x_31493:
[----:B------:R-:W0:Y:S02]  /*5b00*/  F2I.S64.F64.TRUNC R4, R4 ;  /* 0x0000000400047311 */ /* 0x000e24000030d900 */
[----:B0-----:R-:W-:-:S05]  /*5b10*/  IMAD.MOV.U32 R7, RZ, RZ, R4 ;  /* 0x000000ffff077224 */ /* 0x001fca00078e0004 */
[----:B------:R0:W-:Y:S01]  /*5b20*/  STG.E.U8 desc[UR36][R2.64], R7 ;  /* 0x0000000702007986 */ /* 0x0001e2000c101124 */
[----:B------:R-:W-:Y:S05]  /*5b30*/  BRA `(.L_x_31495) ;  /* 0x0000000c00e07947 */ /* 0x000fea0003800000 */
.L_x_31492:
        /* <DEDUP_REMOVED lines=9> */
.L_x_31497:
[----:B------:R-:W0:Y:S02]  /*5bd0*/  F2I.F64.TRUNC R5, R4 ;  /* 0x0000000400057311 */ /* 0x000e24000030d100 */
[----:B0-----:R0:W-:Y:S01]  /*5be0*/  STG.E desc[UR36][R2.64], R5 ;  /* 0x0000000502007986 */ /* 0x0011e2000c101924 */
[----:B------:R-:W-:Y:S05]  /*5bf0*/  BRA `(.L_x_31495) ;  /* 0x0000000c00b07947 */ /* 0x000fea0003800000 */
.L_x_31496:
[----:B------:R-:W0:Y:S02]  /*5c00*/  F2I.F64.TRUNC R5, R4 ;  /* 0x0000000400057311 */ /* 0x000e24000030d100 */
[----:B0-----:R0:W-:Y:S01]  /*5c10*/  STG.E.U16 desc[UR36][R2.64], R5 ;  /* 0x0000000502007986 */ /* 0x0011e2000c101524 */
[----:B------:R-:W-:Y:S05]  /*5c20*/  BRA `(.L_x_31495) ;  /* 0x0000000c00a47947 */ /* 0x000fea0003800000 */
.L_x_31491:
        /* <DEDUP_REMOVED lines=13> */
.L_x_31499:
        /* <DEDUP_REMOVED lines=8> */
.L_x_31498:
        /* <DEDUP_REMOVED lines=14> */
.L_x_31501:
        /* <DEDUP_REMOVED lines=9> */
.L_x_31500:
[----:B------:R0:W-:Y:S01]  /*5ef0*/  STG.E.64 desc[UR36][R2.64], R4 ;  /* 0x0000000402007986 */ /* 0x0001e2000c101b24 */
[----:B------:R-:W-:Y:S05]  /*5f00*/  BRA `(.L_x_31495) ;  /* 0x0000000800ec7947 */ /* 0x000fea0003800000 */
.L_x_31490:
        /* <DEDUP_REMOVED lines=13> */
.L_x_31505:
        /* <DEDUP_REMOVED lines=22> */
.L_x_31508:
[----:B------:R-:W-:-:S04]  /*6140*/  SHF.R.U32.HI R5, RZ, 0x18, R7 ;  /* 0x00000018ff057819 */ /* 0x000fc80000011607 */
[----:B------:R-:W-:-:S07]  /*6150*/  LOP3.LUT R0, R0, 0x80, R5, 0xf8, !PT ;  /* 0x0000008000007812 */ /* 0x000fce00078ef805 */
.L_x_31507:
[----:B------:R-:W-:Y:S05]  /*6160*/  BSYNC.RECONVERGENT B0 ;  /* 0x0000000000007941 */ /* 0x000fea0003800200 */
.L_x_31506:
[----:B------:R0:W-:Y:S01]  /*6170*/  STG.E.U8 desc[UR36][R2.64], R0 ;  /* 0x0000000002007986 */ /* 0x0001e2000c101124 */
[----:B------:R-:W-:Y:S05]  /*6180*/  BRA `(.L_x_31495) ;  /* 0x00000008004c7947 */ /* 0x000fea0003800000 */
.L_x_31504:
        /* <DEDUP_REMOVED lines=22> */
.L_x_31511:
[----:B------:R-:W-:-:S04]  /*62f0*/  SHF.R.U32.HI R5, RZ, 0x18, R7 ;  /* 0x00000018ff057819 */ /* 0x000fc80000011607 */
[----:B------:R-:W-:-:S07]  /*6300*/  LOP3.LUT R0, R0, 0x80, R5, 0xf8, !PT ;  /* 0x0000008000007812 */ /* 0x000fce00078ef805 */
.L_x_31510:
[----:B------:R-:W-:Y:S05]  /*6310*/  BSYNC.RECONVERGENT B0 ;  /* 0x0000000000007941 */ /* 0x000fea0003800200 */
.L_x_31509:
[----:B------:R0:W-:Y:S01]  /*6320*/  STG.E.U8 desc[UR36][R2.64], R0 ;  /* 0x0000000002007986 */ /* 0x0001e2000c101124 */
[----:B------:R-:W-:Y:S05]  /*6330*/  BRA `(.L_x_31495) ;  /* 0x0000000400e07947 */ /* 0x000fea0003800000 */
.L_x_31503:
        /* <DEDUP_REMOVED lines=26> */
.L_x_31513:
[----:B------:R-:W0:Y:S02]  /*64e0*/  F2I.U64.F64.TRUNC R4, R4 ;  /* 0x0000000400047311 */ /* 0x000e24000030d800 */
[----:B0-----:R0:W-:Y:S01]  /*64f0*/  STG.E.64 desc[UR36][R2.64], R4 ;  /* 0x0000000402007986 */ /* 0x0011e2000c101b24 */
[----:B------:R-:W-:Y:S05]  /*6500*/  BRA `(.L_x_31495) ;  /* 0x00000004006c7947 */ /* 0x000fea0003800000 */
.L_x_31512:
[----:B------:R-:W0:Y:S02]  /*6510*/  F2I.U32.F64.TRUNC R5, R4 ;  /* 0x0000000400057311 */ /* 0x000e24000030d000 */
[----:B0-----:R0:W-:Y:S01]  /*6520*/  STG.E desc[UR36][R2.64], R5 ;  /* 0x0000000502007986 */ /* 0x0011e2000c101924 */
[----:B------:R-:W-:Y:S05]  /*6530*/  BRA `(.L_x_31495) ;  /* 0x0000000400607947 */ /* 0x000fea0003800000 */
.L_x_31502:
        /* <DEDUP_REMOVED lines=10> */
.L_x_31515:
[----:B------:R-:W-:-:S05]  /*65e0*/  CS2R R6, SRZ ;  /* 0x0000000000067805 */ /* 0x000fca000001ff00 */
[----:B------:R0:W-:Y:S01]  /*65f0*/  STG.E.128 desc[UR36][R2.64], R4 ;  /* 0x0000000402007986 */ /* 0x0001e2000c101d24 */
[----:B------:R-:W-:Y:S05]  /*6600*/  BRA `(.L_x_31495) ;  /* 0x00000004002c7947 */ /* 0x000fea0003800000 */
.L_x_31514:
[----:B------:R-:W-:-:S09]  /*6610*/  UISETP.NE.AND UP0, UPT, UR4, 0xf, UPT ;  /* 0x0000000f0400788c */ /* 0x000fd2000bf05270 */
[----:B------:R-:W-:Y:S05]  /*6620*/  BRA.U !UP0, `(.L_x_31516) ;  /* 0x0000000508087547 */ /* 0x000fea000b800000 */
[----:B------:R-:W-:-:S09]  /*6630*/  UISETP.NE.AND UP0, UPT, UR4, 0x17, UPT ;  /* 0x000000170400788c */ /* 0x000fd2000bf05270 */
[----:B------:R-:W-:Y:S05]  /*6640*/  BRA.U !UP0, `(.L_x_31517) ;  /* 0x0000000108a07547 */ /* 0x000fea000b800000 */
[----:B------:R-:W-:-:S09]  /*6650*/  UISETP.NE.AND UP0, UPT, UR4, 0x18, UPT ;  /* 0x000000180400788c */ /* 0x000fd2000bf05270 */
[----:B------:R-:W-:Y:S05]  /*6660*/  BRA.U !UP0, `(.L_x_31518) ;  /* 0x0000000108447547 */ /* 0x000fea000b800000 */
.L_x_31494:
        /* <DEDUP_REMOVED lines=16> */
.L_x_31519:
[----:B------:R-:W-:Y:S05]  /*6770*/  BRA `(.L_x_31495) ;  /* 0x0000000000d07947 */ /* 0x000fea0003800000 */
.L_x_31518:
        /* <DEDUP_REMOVED lines=17> */
.L_x_31521:
[----:B------:R-:W-:Y:S05]  /*6890*/  BSYNC.RECONVERGENT B0 ;  /* 0x0000000000007941 */ /* 0x000fea0003800200 */
.L_x_31520:
[----:B------:R-:W-:-:S05]  /*68a0*/  LOP3.LUT R7, R0, 0x80, R7, 0xf8, !PT ;  /* 0x0000008000077812 */ /* 0x000fca00078ef807 */
[----:B------:R3:W-:Y:S01]  /*68b0*/  STG.E.U8 desc[UR36][R2.64], R7 ;  /* 0x0000000702007986 */ /* 0x0007e2000c101124 */
[----:B------:R-:W-:Y:S05]  /*68c0*/  BRA `(.L_x_31495) ;  /* 0x00000000007c7947 */ /* 0x000fea0003800000 */
.L_x_31517:
        /* <DEDUP_REMOVED lines=16> */
.L_x_31523:
[----:B------:R-:W-:Y:S02]  /*69d0*/  ISETP.GT.U32.AND P0, PT, R6, 0x7f800000, PT ;  /* 0x7f8000000600780c */ /* 0x000fe40003f04070 */
[----:B------:R-:W-:-:S04]  /*69e0*/  MOV R0, 0x7f ;  /* 0x0000007f00007802 */ /* 0x000fc80000000f00 */
[----:B------:R-:W-:-:S07]  /*69f0*/  SEL R0, R0, 0x7c, P0 ;  /* 0x0000007c00007807 */ /* 0x000fce0000000000 */
.L_x_31524:
[----:B------:R-:W-:Y:S05]  /*6a00*/  BSYNC.RECONVERGENT B0 ;  /* 0x0000000000007941 */ /* 0x000fea0003800200 */
.L_x_31522:
[----:B------:R-:W-:-:S04]  /*6a10*/  SHF.R.U32.HI R5, RZ, 0x18, R7 ;  /* 0x00000018ff057819 */ /* 0x000fc80000011607 */
[----:B------:R-:W-:-:S05]  /*6a20*/  LOP3.LUT R5, R0, 0x80, R5, 0xf8, !PT ;  /* 0x0000008000057812 */ /* 0x000fca00078ef805 */
[----:B------:R2:W-:Y:S01]  /*6a30*/  STG.E.U8 desc[UR36][R2.64], R5 ;  /* 0x0000000502007986 */ /* 0x0005e2000c101124 */
[----:B------:R-:W-:Y:S05]  /*6a40*/  BRA `(.L_x_31495) ;  /* 0x00000000001c7947 */ /* 0x000fea0003800000 */
.L_x_31516:
[----:B------:R-:W-:Y:S01]  /*6a50*/  UMOV UR4, 0xf0000000 ;  /* 0xf000000000047882 */ /* 0x000fe20000000000 */
[----:B------:R-:W-:Y:S01]  /*6a60*/  UMOV UR5, 0x380fffff ;  /* 0x380fffff00057882 */ /* 0x000fe20000000000 */
[----:B------:R-:W0:Y:S01]  /*6a70*/  F2F.F32.F64 R0, R4 ;  /* 0x0000000400007310 */ /* 0x000e220000301000 */
[----:B------:R-:W-:-:S14]  /*6a80*/  DSETP.GEU.AND P0, PT, |R4|, UR4, PT ;  /* 0x0000000404007e2a */ /* 0x000fdc000bf0e200 */
[----:B0-----:R-:W-:-:S05]  /*6a90*/  @!P0 FMUL R0, R0, 1.175494350822287508e-38 ;  /* 0x0080000000008820 */ /* 0x001fca0000400000 */
[----:B------:R-:W-:-:S05]  /*6aa0*/  F2FP.BF16.F32.PACK_AB R0, RZ, R0 ;  /* 0x00000000ff00723e */ /* 0x000fca00000010ff */
[----:B------:R4:W-:Y:S02]  /*6ab0*/  STG.E.U16 desc[UR36][R2.64], R0 ;  /* 0x0000000002007986 */ /* 0x0009e4000c101524 */
.L_x_31495:
[----:B------:R-:W-:-:S07]  /*6ac0*/  VIADD R17, R17, 0x80 ;  /* 0x0000008011117836 */ /* 0x000fce0000000000 */
.L_x_31456:
[----:B------:R-:W-:Y:S05]  /*6ad0*/  BSYNC.RECONVERGENT B7 ;  /* 0x0000000000077941 */ /* 0x000fea0003800200 */
.L_x_31455:
[----:B------:R-:W5:Y:S01]  /*6ae0*/  LDCU UR4, c[0x0][0x380] ;  /* 0x00007000ff0477ac */ /* 0x000f620008000800 */
[----:B------:R-:W-:Y:S01]  /*6af0*/  BSSY.RECONVERGENT B7, `(.L_x_31525) ;  /* 0x000034f000077945 */ /* 0x000fe20003800200 */
[----:B-----5:R-:W-:-:S13]  /*6b00*/  ISETP.GE.AND P0, PT, R17, UR4, PT ;  /* 0x0000000411007c0c */ /* 0x020fda000bf06270 */
[----:B------:R-:W-:Y:S05]  /*6b10*/  @P0 BRA `(.L_x_31526) ;  /* 0x0000003400300947 */ /* 0x000fea0003800000 */
[----:B------:R-:W5:Y:S01]  /*6b20*/  LDCU UR4, c[0x0][0x388] ;  /* 0x00007100ff0477ac */ /* 0x000f620008000800 */
[----:B0-2-4-:R-:W-:Y:S01]  /*6b30*/  IMAD.MOV.U32 R0, RZ, RZ, RZ ;  /* 0x000000ffff007224 */ /* 0x015fe200078e00ff */
        /* <DEDUP_REMOVED lines=301> */
.L_x_31527:
[----:B------:R-:W1:Y:S01]  /*7e10*/  LDCU.64 UR6, c[0x0][0x588] ;  /* 0x0000b100ff0677ac */ /* 0x000e620008000a00 */
[----:B------:R-:W-:Y:S01]  /*7e20*/  BSSY.RECONVERGENT B6, `(.L_x_31528) ;  /* 0x00000ec000067945 */ /* 0x000fe20003800200 */
[----:B------:R-:W-:-:S04]  /*7e30*/  UPRMT UR4, UR42, 0x9910, URZ ;  /* 0x000099102a047896 */ /* 0x000fc800080000ff */
[----:B------:R-:W-:Y:S01]  /*7e40*/  UISETP.GT.AND UP0, UPT, UR4, 0x9, UPT ;  /* 0x000000090400788c */ /* 0x000fe2000bf04270 */
[----:B-1-3--:R-:W-:-:S04]  /*7e50*/  IADD3 R2, P0, PT, R0, UR6, RZ ;  /* 0x0000000600027c10 */ /* 0x00afc8000ff1e0ff */
        /* <DEDUP_REMOVED lines=13> */
.L_x_31532:
[----:B------:R-:W2:Y:S02]  /*7f30*/  LDG.E.U8 R2, desc[UR36][R2.64] ;  /* 0x0000002402027981 */ /* 0x000ea4000c1e1100 */
[----:B--2---:R0:W1:Y:S01]  /*7f40*/  I2F.F64.U16 R4, R2 ;  /* 0x0000000200047312 */ /* 0x0040620000101800 */
[----:B------:R-:W-:Y:S05]  /*7f50*/  BRA `(.L_x_31534) ;  /* 0x0000000c00607947 */ /* 0x000fea0003800000 */
.L_x_31531:
        /* <DEDUP_REMOVED lines=9> */
.L_x_31536:
[----:B------:R-:W2:Y:S02]  /*7ff0*/  LDG.E R2, desc[UR36][R2.64] ;  /* 0x0000002402027981 */ /* 0x000ea4000c1e1900 */
[----:B--2---:R0:W1:Y:S01]  /*8000*/  I2F.F64 R4, R2 ;  /* 0x0000000200047312 */ /* 0x0040620000201c00 */
[----:B------:R-:W-:Y:S05]  /*8010*/  BRA `(.L_x_31534) ;  /* 0x0000000c00307947 */ /* 0x000fea0003800000 */
.L_x_31535:
[----:B------:R-:W2:Y:S02]  /*8020*/  LDG.E.U16 R2, desc[UR36][R2.64] ;  /* 0x0000002402027981 */ /* 0x000ea4000c1e1500 */
[----:B--2---:R0:W1:Y:S01]  /*8030*/  I2F.F64.S16 R4, R2 ;  /* 0x0000000200047312 */ /* 0x0040620000101c00 */
[----:B------:R-:W-:Y:S05]  /*8040*/  BRA `(.L_x_31534) ;  /* 0x0000000c00247947 */ /* 0x000fea0003800000 */
.L_x_31530:
        /* <DEDUP_REMOVED lines=10> */
.L_x_31538:
[----:B------:R-:W2:Y:S02]  /*80f0*/  LDG.E.U16 R0, desc[UR36][R2.64] ;  /* 0x0000002402007981 */ /* 0x000ea4000c1e1500 */
[----:B--2---:R-:W-:-:S05]  /*8100*/  HADD2.F32 R0, -RZ, R0.H0_H0 ;  /* 0x20000000ff007230 */ /* 0x004fca0000004100 */
[----:B------:R-:W-:-:S04]  /*8110*/  FMUL.FTZ R0, R0, 1 ;  /* 0x3f80000000007820 */ /* 0x000fc80000410000 */
[----:B------:R0:W1:Y:S01]  /*8120*/  F2F.F64.F32 R4, R0 ;  /* 0x0000000000047310 */ /* 0x0000620000201800 */
[----:B------:R-:W-:Y:S05]  /*8130*/  BRA `(.L_x_31534) ;  /* 0x0000000800e87947 */ /* 0x000fea0003800000 */
.L_x_31537:
        /* <DEDUP_REMOVED lines=10> */
.L_x_31540:
[----:B------:R-:W2:Y:S02]  /*81e0*/  LDG.E.U16 R2, desc[UR36][R2.64] ;  /* 0x0000002402027981 */ /* 0x000ea4000c1e1500 */
[----:B--2---:R-:W-:-:S05]  /*81f0*/  HADD2.F32 R0, -RZ, R2.H0_H0 ;  /* 0x20000002ff007230 */ /* 0x004fca0000004100 */
[----:B------:R-:W-:-:S04]  /*8200*/  FMUL.FTZ R0, R0, 1 ;  /* 0x3f80000000007820 */ /* 0x000fc80000410000 */
[----:B------:R0:W1:Y:S01]  /*8210*/  F2F.F64.F32 R4, R0 ;  /* 0x0000000000047310 */ /* 0x0000620000201800 */
[----:B------:R-:W-:Y:S05]  /*8220*/  BRA `(.L_x_31534) ;  /* 0x0000000800ac7947 */ /* 0x000fea0003800000 */
.L_x_31539:
[----:B------:R0:W5:Y:S01]  /*8230*/  LDG.E.64 R4, desc[UR36][R2.64] ;  /* 0x0000002402047981 */ /* 0x000162000c1e1b00 */
[----:B------:R-:W-:Y:S05]  /*8240*/  BRA `(.L_x_31534) ;  /* 0x0000000800a47947 */ /* 0x000fea0003800000 */
.L_x_31529:
        /* <DEDUP_REMOVED lines=13> */
.L_x_31543:
[----:B------:R0:W5:Y:S01]  /*8320*/  LDG.E.64 R4, desc[UR36][R2.64] ;  /* 0x0000002402047981 */ /* 0x000162000c1e1b00 */
[----:B------:R-:W-:Y:S05]  /*8330*/  BRA `(.L_x_31534) ;  /* 0x0000000800687947 */ /* 0x000fea0003800000 */
.L_x_31542:
        /* <DEDUP_REMOVED lines=25> */
[----:B------:R-:W2:Y:S01]  /*84d0*/  F2F.F64.F32 R4, R5 ;  /* 0x0000000500047310 */ /* 0x000ea20000201800 */
[----:B------:R-:W-:Y:S05]  /*84e0*/  BRA `(.L_x_31534) ;  /* 0x0000000400fc7947 */ /* 0x000fea0003800000 */
.L_x_31545:
        /* <DEDUP_REMOVED lines=14> */
.L_x_31544:
[----:B------:R-:W2:Y:S02]  /*85d0*/  LDG.E.U16 R0, desc[UR36][R2.64] ;  /* 0x0000002402007981 */ /* 0x000ea4000c1e1500 */
[----:B--2---:R-:W-:-:S04]  /*85e0*/  IMAD.U32 R0, R0, 0x10000, RZ ;  /* 0x0001000000007824 */ /* 0x004fc800078e00ff */
[----:B------:R-:W-:-:S04]  /*85f0*/  FMUL.FTZ R0, R0, 1 ;  /* 0x3f80000000007820 */ /* 0x000fc80000410000 */
[----:B------:R0:W1:Y:S01]  /*8600*/  F2F.F64.F32 R4, R0 ;  /* 0x0000000000047310 */ /* 0x0000620000201800 */
[----:B------:R-:W-:Y:S05]  /*8610*/  BRA `(.L_x_31534) ;  /* 0x0000000400b07947 */ /* 0x000fea0003800000 */
.L_x_31541:
        /* <DEDUP_REMOVED lines=11> */
.L_x_31548:
        /* <DEDUP_REMOVED lines=21> */
.L_x_31550:
[----:B------:R-:W-:Y:S05]  /*8820*/  BSYNC.RECONVERGENT B0 ;  /* 0x0000000000007941 */ /* 0x000fea0003800200 */
.L_x_31549:
[----:B------:R-:W-:Y:S02]  /*8830*/  SHF.L.U32 R0, R0, 0x14, RZ ;  /* 0x0000001400007819 */ /* 0x000fe400000006ff */
[----:B------:R-:W-:-:S04]  /*8840*/  LEA R2, R2, 0x3b800000, 0x17 ;  /* 0x3b80000002027811 */ /* 0x000fc800078eb8ff */
[----:B------:R-:W-:-:S05]  /*8850*/  LOP3.LUT R0, R2, R0, R7, 0xfe, !PT ;  /* 0x0000000002007212 */ /* 0x000fca00078efe07 */
[----:B------:R-:W-:-:S04]  /*8860*/  FMUL.FTZ R0, R0, 1 ;  /* 0x3f80000000007820 */ /* 0x000fc80000410000 */
[----:B------:R0:W1:Y:S01]  /*8870*/  F2F.F64.F32 R4, R0 ;  /* 0x0000000000047310 */ /* 0x0000620000201800 */
[----:B------:R-:W-:Y:S05]  /*8880*/  BRA `(.L_x_31534) ;  /* 0x0000000400147947 */ /* 0x000fea0003800000 */
.L_x_31547:
        /* <DEDUP_REMOVED lines=21> */
.L_x_31552:
[----:B------:R-:W-:Y:S05]  /*89e0*/  BSYNC.RECONVERGENT B0 ;  /* 0x0000000000007941 */ /* 0x000fea0003800200 */
.L_x_31551:
[----:B------:R-:W-:Y:S01]  /*89f0*/  IMAD.SHL.U32 R0, R0, 0x200000, RZ ;  /* 0x0020000000007824 */ /* 0x000fe200078e00ff */
[----:B------:R-:W-:-:S04]  /*8a00*/  LEA R2, R2, 0x37800000, 0x17 ;  /* 0x3780000002027811 */ /* 0x000fc800078eb8ff */
[----:B------:R-:W-:-:S05]  /*8a10*/  LOP3.LUT R0, R2, R0, R7, 0xfe, !PT ;  /* 0x0000000002007212 */ /* 0x000fca00078efe07 */
[----:B------:R-:W-:-:S04]  /*8a20*/  FMUL.FTZ R0, R0, 1 ;  /* 0x3f80000000007820 */ /* 0x000fc80000410000 */
[----:B------:R0:W1:Y:S01]  /*8a30*/  F2F.F64.F32 R4, R0 ;  /* 0x0000000000047310 */ /* 0x0000620000201800 */
[----:B------:R-:W-:Y:S05]  /*8a40*/  BRA `(.L_x_31534) ;  /* 0x0000000000a47947 */ /* 0x000fea0003800000 */
.L_x_31546:
        /* <DEDUP_REMOVED lines=18> */
.L_x_31533:
        /* <DEDUP_REMOVED lines=16> */
.L_x_31555:
[----:B------:R-:W-:Y:S01]  /*8c70*/  CS2R R4, SRZ ;  /* 0x0000000000047805 */ /* 0x000fe2000001ff00 */
[----:B------:R-:W-:Y:S06]  /*8c80*/  BRA `(.L_x_31534) ;  /* 0x0000000000147947 */ /* 0x000fec0003800000 */
.L_x_31554:
[----:B------:R-:W2:Y:S02]  /*8c90*/  LDG.E.64 R4, desc[UR36][R2.64] ;  /* 0x0000002402047981 */ /* 0x000ea4000c1e1b00 */
[----:B--2---:R-:W0:Y:S01]  /*8ca0*/  I2F.F64.U64 R4, R4 ;  /* 0x0000000400047312 */ /* 0x004e220000301800 */
[----:B------:R-:W-:Y:S05]  /*8cb0*/  BRA `(.L_x_31534) ;  /* 0x0000000000087947 */ /* 0x000fea0003800000 */
.L_x_31553:
[----:B------:R-:W2:Y:S02]  /*8cc0*/  LDG.E R2, desc[UR36][R2.64] ;  /* 0x0000002402027981 */ /* 0x000ea4000c1e1900 */
[----:B--2---:R0:W1:Y:S02]  /*8cd0*/  I2F.F64.U32 R4, R2 ;  /* 0x0000000200047312 */ /* 0x0040640000201800 */
.L_x_31534:
[----:B------:R-:W-:Y:S05]  /*8ce0*/  BSYNC.RECONVERGENT B6 ;  /* 0x0000000000067941 */ /* 0x000fea0003800200 */
.L_x_31528:
[----:B0-----:R-:W0:Y:S01]  /*8cf0*/  LDC.64 R2, c[0x0][0x598] ;  /* 0x00016600ff027b82 */ /* 0x001e220000000a00 */
[----:B-12-45:R-:W-:Y:S01]  /*8d00*/  DSETP.NAN.AND P0, PT, R4, R4, PT ;  /* 0x000000040400722a */ /* 0x036fe20003f08000 */
[----:B------:R-:W-:Y:S05]  /*8d10*/  BSSY.RECONVERGENT B0, `(.L_x_31556) ;  /* 0x000001e000007945 */ /* 0x000fea0003800200 */
[----:B0-----:R-:W-:-:S14]  /*8d20*/  DSETP.NAN.OR P0, PT, R2, R2, P0 ;  /* 0x000000020200722a */ /* 0x001fdc0000708400 */
[----:B------:R-:W-:Y:S05]  /*8d30*/  @P0 BRA `(.L_x_31557) ;  /* 0x0000000000680947 */ /* 0x000fea0003800000 */
[----:B------:R-:W3:Y:S02]  /*8d40*/  LDC.64 R6, c[0x0][0x598] ;  /* 0x00016600ff067b82 */ /* 0x000ee40000000a00 */
[----:B---3--:R-:W-:Y:S02]  /*8d50*/  LOP3.LUT R0, R4, R6, RZ, 0xfc, !PT ;  /* 0x0000000604007212 */ /* 0x008fe400078efcff */
        /* <DEDUP_REMOVED lines=21> */
.L_x_31559:
[----:B------:R-:W-:Y:S02]  /*8eb0*/  LOP3.LUT R5, RZ, 0x80000000, R5, 0xb8, !PT ;  /* 0x80000000ff057812 */ /* 0x000fe400078eb805 */
[----:B------:R-:W-:Y:S01]  /*8ec0*/  MOV R4, 0x1 ;  /* 0x0000000100047802 */ /* 0x000fe20000000f00 */
[----:B------:R-:W-:Y:S06]  /*8ed0*/  BRA `(.L_x_31558) ;  /* 0x0000000000047947 */ /* 0x000fec0003800000 */
.L_x_31557:
[----:B------:R-:W-:-:S11]  /*8ee0*/  DADD R4, R4, R2 ;  /* 0x0000000004047229 */ /* 0x000fd60000000002 */
.L_x_31558:
[----:B------:R-:W-:Y:S05]  /*8ef0*/  BSYNC.RECONVERGENT B0 ;  /* 0x0000000000007941 */ /* 0x000fea0003800200 */
.L_x_31556:
        /* <DEDUP_REMOVED lines=17> */
.L_x_31563:
[----:B------:R-:W0:Y:S02]  /*9010*/  F2I.S64.F64.TRUNC R4, R4 ;  /* 0x0000000400047311 */ /* 0x000e24000030d900 */
[----:B0-----:R-:W-:-:S05]  /*9020*/  MOV R7, R4 ;  /* 0x0000000400077202 */ /* 0x001fca0000000f00 */
[----:B------:R0:W-:Y:S01]  /*9030*/  STG.E.U8 desc[UR36][R2.64], R7 ;  /* 0x0000000702007986 */ /* 0x0001e2000c101124 */
[----:B------:R-:W-:Y:S05]  /*9040*/  BRA `(.L_x_31565) ;  /* 0x0000000c00e07947 */ /* 0x000fea0003800000 */
.L_x_31562:
        /* <DEDUP_REMOVED lines=9> */
.L_x_31567:
[----:B------:R-:W0:Y:S02]  /*90e0*/  F2I.F64.TRUNC R5, R4 ;  /* 0x0000000400057311 */ /* 0x000e24000030d100 */
[----:B0-----:R0:W-:Y:S01]  /*90f0*/  STG.E desc[UR36][R2.64], R5 ;  /* 0x0000000502007986 */ /* 0x0011e2000c101924 */
[----:B------:R-:W-:Y:S05]  /*9100*/  BRA `(.L_x_31565) ;  /* 0x0000000c00b07947 */ /* 0x000fea0003800000 */
.L_x_31566:
[----:B------:R-:W0:Y:S02]  /*9110*/  F2I.F64.TRUNC R5, R4 ;  /* 0x0000000400057311 */ /* 0x000e24000030d100 */
[----:B0-----:R0:W-:Y:S01]  /*9120*/  STG.E.U16 desc[UR36][R2.64], R5 ;  /* 0x0000000502007986 */ /* 0x0011e2000c101524 */
[----:B------:R-:W-:Y:S05]  /*9130*/  BRA `(.L_x_31565) ;  /* 0x0000000c00a47947 */ /* 0x000fea0003800000 */
.L_x_31561:
        /* <DEDUP_REMOVED lines=13> */
.L_x_31569:
[----:B------:R-:W-:Y:S01]  /*9210*/  UMOV UR4, 0xf0000000 ;  /* 0xf000000000047882 */ /* 0x000fe20000000000 */
[----:B------:R-:W-:Y:S01]  /*9220*/  UMOV UR5, 0x380fffff ;  /* 0x380fffff00057882 */ /* 0x000fe20000000000 */
[----:B---3--:R-:W0:Y:S01]  /*9230*/  F2F.F32.F64 R0, R4 ;  /* 0x0000000400007310 */ /* 0x008e220000301000 */
[----:B------:R-:W-:-:S14]  /*9240*/  DSETP.GEU.AND P0, PT, |R4|, UR4, PT ;  /* 0x0000000404007e2a */ /* 0x000fdc000bf0e200 */
[----:B0-----:R-:W-:-:S05]  /*9250*/  @!P0 FMUL R0, R0, 1.175494350822287508e-38 ;  /* 0x0080000000008820 */ /* 0x001fca0000400000 */
[----:B------:R-:W-:-:S05]  /*9260*/  F2FP.F16.F32.PACK_AB R0, RZ, R0 ;  /* 0x00000000ff00723e */ /* 0x000fca00000000ff */
[----:B------:R0:W-:Y:S01]  /*9270*/  STG.E.U16 desc[UR36][R2.64], R0 ;  /* 0x0000000002007986 */ /* 0x0001e2000c101524 */
[----:B------:R-:W-:Y:S05]  /*9280*/  BRA `(.L_x_31565) ;  /* 0x0000000c00507947 */ /* 0x000fea0003800000 */
.L_x_31568:
        /* <DEDUP_REMOVED lines=14> */
.L_x_31571:
[----:B------:R-:W-:Y:S01]  /*9370*/  UMOV UR4, 0xf0000000 ;  /* 0xf000000000047882 */ /* 0x000fe20000000000 */
[----:B------:R-:W-:Y:S01]  /*9380*/  UMOV UR5, 0x380fffff ;  /* 0x380fffff00057882 */ /* 0x000fe20000000000 */
[----:B---3--:R-:W0:Y:S01]  /*9390*/  F2F.F32.F64 R0, R4 ;  /* 0x0000000400007310 */ /* 0x008e220000301000 */
[----:B------:R-:W-:-:S14]  /*93a0*/  DSETP.GEU.AND P0, PT, |R4|, UR4, PT ;  /* 0x0000000404007e2a */ /* 0x000fdc000bf0e200 */
[----:B0-----:R-:W-:-:S05]  /*93b0*/  @!P0 FMUL R0, R0, 1.175494350822287508e-38 ;  /* 0x0080000000008820 */ /* 0x001fca0000400000 */
[----:B------:R-:W-:-:S04]  /*93c0*/  F2FP.F16.F32.PACK_AB R5, RZ, R0 ;  /* 0x00000000ff05723e */ /* 0x000fc800000000ff */
[----:B------:R-:W-:-:S05]  /*93d0*/  PRMT R5, R5, 0x5410, RZ ;  /* 0x0000541005057816 */ /* 0x000fca00000000ff */
[----:B------:R0:W-:Y:S01]  /*93e0*/  STG.E desc[UR36][R2.64], R5 ;  /* 0x0000000502007986 */ /* 0x0001e2000c101924 */
[----:B------:R-:W-:Y:S05]  /*93f0*/  BRA `(.L_x_31565) ;  /* 0x0000000800f47947 */ /* 0x000fea0003800000 */
.L_x_31570:
[----:B------:R0:W-:Y:S01]  /*9400*/  STG.E.64 desc[UR36][R2.64], R4 ;  /* 0x0000000402007986 */ /* 0x0001e2000c101b24 */
[----:B------:R-:W-:Y:S05]  /*9410*/  BRA `(.L_x_31565) ;  /* 0x0000000800ec7947 */ /* 0x000fea0003800000 */
.L_x_31560:
        /* <DEDUP_REMOVED lines=13> */
.L_x_31575:
[----:B------:R-:W-:Y:S01]  /*94f0*/  UMOV UR4, 0xf0000000 ;  /* 0xf000000000047882 */ /* 0x000fe20000000000 */
[----:B------:R-:W-:Y:S01]  /*9500*/  UMOV UR5, 0x380fffff ;  /* 0x380fffff00057882 */ /* 0x000fe20000000000 */
[----:B------:R-:W0:Y:S01]  /*9510*/  F2F.F32.F64 R7, R4 ;  /* 0x0000000400077310 */ /* 0x000e220000301000 */
        /* <DEDUP_REMOVED lines=19> */
.L_x_31578:
[----:B------:R-:W-:-:S04]  /*9650*/  SHF.R.U32.HI R5, RZ, 0x18, R7 ;  /* 0x00000018ff057819 */ /* 0x000fc80000011607 */
[----:B------:R-:W-:-:S07]  /*9660*/  LOP3.LUT R0, R0, 0x80, R5, 0xf8, !PT ;  /* 0x0000008000007812 */ /* 0x000fce00078ef805 */
.L_x_31577:
[----:B------:R-:W-:Y:S05]  /*9670*/  BSYNC.RECONVERGENT B0 ;  /* 0x0000000000007941 */ /* 0x000fea0003800200 */
.L_x_31576:
[----:B------:R0:W-:Y:S01]  /*9680*/  STG.E.U8 desc[UR36][R2.64], R0 ;  /* 0x0000000002007986 */ /* 0x0001e2000c101124 */
[----:B------:R-:W-:Y:S05]  /*9690*/  BRA `(.L_x_31565) ;  /* 0x00000008004c7947 */ /* 0x000fea0003800000 */
.L_x_31574:
        /* <DEDUP_REMOVED lines=22> */
.L_x_31581:
[----:B------:R-:W-:-:S04]  /*9800*/  SHF.R.U32.HI R5, RZ, 0x18, R7 ;  /* 0x00000018ff057819 */ /* 0x000fc80000011607 */
[----:B------:R-:W-:-:S07]  /*9810*/  LOP3.LUT R0, R0, 0x80, R5, 0xf8, !PT ;  /* 0x0000008000007812 */ /* 0x000fce00078ef805 */
.L_x_31580:
[----:B------:R-:W-:Y:S05]  /*9820*/  BSYNC.RECONVERGENT B0 ;  /* 0x0000000000007941 */ /* 0x000fea0003800200 */
.L_x_31579:
[----:B------:R4:W-:Y:S01]  /*9830*/  STG.E.U8 desc[UR36][R2.64], R0 ;  /* 0x0000000002007986 */ /* 0x0009e2000c101124 */
[----:B------:R-:W-:Y:S05]  /*9840*/  BRA `(.L_x_31565) ;  /* 0x0000000400e07947 */ /* 0x000fea0003800000 */
.L_x_31573:
        /* <DEDUP_REMOVED lines=26> */
.L_x_31583:
[----:B------:R-:W0:Y:S02]  /*99f0*/  F2I.U64.F64.TRUNC R4, R4 ;  /* 0x0000000400047311 */ /* 0x000e24000030d800 */
[----:B0-----:R0:W-:Y:S01]  /*9a00*/  STG.E.64 desc[UR36][R2.64], R4 ;  /* 0x0000000402007986 */ /* 0x0011e2000c101b24 */
[----:B------:R-:W-:Y:S05]  /*9a10*/  BRA `(.L_x_31565) ;  /* 0x00000004006c7947 */ /* 0x000fea0003800000 */
.L_x_31582:
[----:B------:R-:W0:Y:S02]  /*9a20*/  F2I.U32.F64.TRUNC R5, R4 ;  /* 0x0000000400057311 */ /* 0x000e24000030d000 */
[----:B0-----:R2:W-:Y:S01]  /*9a30*/  STG.E desc[UR36][R2.64], R5 ;  /* 0x0000000502007986 */ /* 0x0015e2000c101924 */
[----:B------:R-:W-:Y:S05]  /*9a40*/  BRA `(.L_x_31565) ;  /* 0x0000000400607947 */ /* 0x000fea0003800000 */
.L_x_31572:
        /* <DEDUP_REMOVED lines=10> */
.L_x_31585:
[----:B------:R-:W-:-:S05]  /*9af0*/  CS2R R6, SRZ ;  /* 0x0000000000067805 */ /* 0x000fca000001ff00 */
[----:B------:R0:W-:Y:S01]  /*9b00*/  STG.E.128 desc[UR36][R2.64], R4 ;  /* 0x0000000402007986 */ /* 0x0001e2000c101d24 */
[----:B------:R-:W-:Y:S05]  /*9b10*/  BRA `(.L_x_31565) ;  /* 0x00000004002c7947 */ /* 0x000fea0003800000 */
.L_x_31584:
[----:B------:R-:W-:-:S09]  /*9b20*/  UISETP.NE.AND UP0, UPT, UR4, 0xf, UPT ;  /* 0x0000000f0400788c */ /* 0x000fd2000bf05270 */
[----:B------:R-:W-:Y:S05]  /*9b30*/  BRA.U !UP0, `(.L_x_31586) ;  /* 0x0000000508087547 */ /* 0x000fea000b800000 */
[----:B------:R-:W-:-:S09]  /*9b40*/  UISETP.NE.AND UP0, UPT, UR4, 0x17, UPT ;  /* 0x000000170400788c */ /* 0x000fd2000bf05270 */
[----:B------:R-:W-:Y:S05]  /*9b50*/  BRA.U !UP0, `(.L_x_31587) ;  /* 0x0000000108a07547 */ /* 0x000fea000b800000 */
[----:B------:R-:W-:-:S09]  /*9b60*/  UISETP.NE.AND UP0, UPT, UR4, 0x18, UPT ;  /* 0x000000180400788c */ /* 0x000fd2000bf05270 */
[----:B------:R-:W-:Y:S05]  /*9b70*/  BRA.U !UP0, `(.L_x_31588) ;  /* 0x0000000108447547 */ /* 0x000fea000b800000 */
.L_x_31564:
        /* <DEDUP_REMOVED lines=16> */
.L_x_31589:
[----:B------:R-:W-:Y:S05]  /*9c80*/  BRA `(.L_x_31565) ;  /* 0x0000000000d07947 */ /* 0x000fea0003800000 */
.L_x_31588:
        /* <DEDUP_REMOVED lines=17> */
.L_x_31591:
[----:B------:R-:W-:Y:S05]  /*9da0*/  BSYNC.RECONVERGENT B0 ;  /* 0x0000000000007941 */ /* 0x000fea0003800200 */
.L_x_31590:
[----:B------:R-:W-:-:S05]  /*9db0*/  LOP3.LUT R7, R0, 0x80, R7, 0xf8, !PT ;  /* 0x0000008000077812 */ /* 0x000fca00078ef807 */
[----:B------:R0:W-:Y:S01]  /*9dc0*/  STG.E.U8 desc[UR36][R2.64], R7 ;  /* 0x0000000702007986 */ /* 0x0001e2000c101124 */
[----:B------:R-:W-:Y:S05]  /*9dd0*/  BRA `(.L_x_31565) ;  /* 0x00000000007c7947 */ /* 0x000fea0003800000 */
.L_x_31587:
        /* <DEDUP_REMOVED lines=16> */
.L_x_31593:
[----:B------:R-:W-:Y:S02]  /*9ee0*/  ISETP.GT.U32.AND P0, PT, R6, 0x7f800000, PT ;  /* 0x7f8000000600780c */ /* 0x000fe40003f04070 */
[----:B---3--:R-:W-:-:S04]  /*9ef0*/  MOV R0, 0x7f ;  /* 0x0000007f00007802 */ /* 0x008fc80000000f00 */
[----:B------:R-:W-:-:S07]  /*9f00*/  SEL R0, R0, 0x7c, P0 ;  /* 0x0000007c00007807 */ /* 0x000fce0000000000 */
.L_x_31594:
[----:B------:R-:W-:Y:S05]  /*9f10*/  BSYNC.RECONVERGENT B0 ;  /* 0x0000000000007941 */ /* 0x000fea0003800200 */
.L_x_31592:
[----:B------:R-:W-:-:S04]  /*9f20*/  SHF.R.U32.HI R5, RZ, 0x18, R7 ;  /* 0x00000018ff057819 */ /* 0x000fc80000011607 */
[----:B------:R-:W-:-:S05]  /*9f30*/  LOP3.LUT R5, R0, 0x80, R5, 0xf8, !PT ;  /* 0x0000008000057812 */ /* 0x000fca00078ef805 */
[----:B------:R0:W-:Y:S01]  /*9f40*/  STG.E.U8 desc[UR36][R2.64], R5 ;  /* 0x0000000502007986 */ /* 0x0001e2000c101124 */
[----:B------:R-:W-:Y:S05]  /*9f50*/  BRA `(.L_x_31565) ;  /* 0x00000000001c7947 */ /* 0x000fea0003800000 */
.L_x_31586:
[----:B------:R-:W-:Y:S01]  /*9f60*/  UMOV UR4, 0xf0000000 ;  /* 0xf000000000047882 */ /* 0x000fe20000000000 */
[----:B------:R-:W-:Y:S01]  /*9f70*/  UMOV UR5, 0x380fffff ;  /* 0x380fffff00057882 */ /* 0x000fe20000000000 */
[----:B---3--:R-:W0:Y:S01]  /*9f80*/  F2F.F32.F64 R0, R4 ;  /* 0x0000000400007310 */ /* 0x008e220000301000 */
[----:B------:R-:W-:-:S14]  /*9f90*/  DSETP.GEU.AND P0, PT, |R4|, UR4, PT ;  /* 0x0000000404007e2a */ /* 0x000fdc000bf0e200 */
[----:B0-----:R-:W-:-:S05]  /*9fa0*/  @!P0 FMUL R0, R0, 1.175494350822287508e-38 ;  /* 0x0080000000008820 */ /* 0x001fca0000400000 */
[----:B------:R-:W-:-:S05]  /*9fb0*/  F2FP.BF16.F32.PACK_AB R0, RZ, R0 ;  /* 0x00000000ff00723e */ /* 0x000fca00000010ff */
[----:B------:R0:W-:Y:S02]  /*9fc0*/  STG.E.U16 desc[UR36][R2.64], R0 ;  /* 0x0000000002007986 */ /* 0x0001e4000c101524 */
.L_x_31565:
[----:B------:R-:W-:-:S07]  /*9fd0*/  VIADD R17, R17, 0x80 ;  /* 0x0000008011117836 */ /* 0x000fce0000000000 */
.L_x_31526:
[----:B------:R-:W-:Y:S05]  /*9fe0*/  BSYNC.RECONVERGENT B7 ;  /* 0x0000000000077941 */ /* 0x000fea0003800200 */
.L_x_31525:
[----:B------:R-:W5:Y:S02]  /*9ff0*/  LDCU UR4, c[0x0][0x380] ;  /* 0x00007000ff0477ac */ /* 0x000f640008000800 */
[----:B-----5:R-:W-:-:S13]  /*a000*/  ISETP.GE.AND P0, PT, R17, UR4, PT ;  /* 0x0000000411007c0c */ /* 0x020fda000bf06270 */
[----:B------:R-:W-:Y:S05]  /*a010*/  @P0 EXIT ;  /* 0x000000000000094d */ /* 0x000fea0003800000 */
[----:B------:R-:W5:Y:S01]  /*a020*/  LDCU UR4, c[0x0][0x388] ;  /* 0x00007100ff0477ac */ /* 0x000f620008000800 */
[----:B0-234-:R-:W-:Y:S01]  /*a030*/  MOV R0, RZ ;  /* 0x000000ff00007202 */ /* 0x01dfe20000000f00 */
        /* <DEDUP_REMOVED lines=8> */
[----:B-1----:R-:W-:-:S05]  /*a0c0*/  IMAD.HI.U32 R2, R17, UR4, R16 ;  /* 0x0000000411027c27 */ /* 0x002fca000f8e0010 */
[----:B------:R-:W-:-:S05]  /*a0d0*/  SHF.R.U32.HI R3, RZ, UR5, R2 ;  /* 0x00000005ff037c19 */ /* 0x000fca0008011602 */
[----:B------:R-:W-:-:S04]  /*a0e0*/  IMAD.MOV R0, RZ, RZ, -R3 ;  /* 0x000000ffff007224 */ /* 0x000fc800078e0a03 */
[----:B0-----:R-:W-:-:S04]  /*a0f0*/  IMAD R0, R0, UR6, R17 ;  /* 0x0000000600007c24 */ /* 0x001fc8000f8e0211 */
        /* <DEDUP_REMOVED lines=289> */
.L_x_31595:
[----:B------:R-:W1:Y:S01]  /*b310*/  LDCU.128 UR8, c[0x0][0x580] ;  /* 0x0000b000ff0877ac */ /* 0x000e620008000c00 */
[----:B------:R-:W-:Y:S01]  /*b320*/  BSSY.RECONVERGENT B6, `(.L_x_31596) ;  /* 0x00000ee000067945 */ /* 0x000fe20003800200 */
[----:B------:R-:W-:-:S04]  /*b330*/  UPRMT UR4, UR42, 0x9910, URZ ;  /* 0x000099102a047896 */ /* 0x000fc800080000ff */
[----:B------:R-:W-:Y:S01]  /*b340*/  UISETP.GT.AND UP0, UPT, UR4, 0x9, UPT ;  /* 0x000000090400788c */ /* 0x000fe2000bf04270 */
[----:B-1----:R-:W-:Y:S02]  /*b350*/  IADD3 R2, P1, PT, R0, UR10, RZ ;  /* 0x0000000a00027c10 */ /* 0x002fe4000ff3e0ff */
        /* <DEDUP_REMOVED lines=15> */
.L_x_31600:
[----:B------:R-:W2:Y:S02]  /*b450*/  LDG.E.U8 R2, desc[UR36][R2.64] ;  /* 0x0000002402027981 */ /* 0x000ea4000c1e1100 */
[----:B--2---:R0:W1:Y:S01]  /*b460*/  I2F.F64.U16 R4, R2 ;  /* 0x0000000200047312 */ /* 0x0040620000101800 */
[----:B------:R-:W-:Y:S05]  /*b470*/  BRA `(.L_x_31602) ;  /* 0x0000000c00607947 */ /* 0x000fea0003800000 */
.L_x_31599:
        /* <DEDUP_REMOVED lines=9> */
.L_x_31604:
[----:B------:R-:W2:Y:S02]  /*b510*/  LDG.E R2, desc[UR36][R2.64] ;  /* 0x0000002402027981 */ /* 0x000ea4000c1e1900 */
[----:B--2---:R0:W1:Y:S01]  /*b520*/  I2F.F64 R4, R2 ;  /* 0x0000000200047312 */ /* 0x0040620000201c00 */
[----:B------:R-:W-:Y:S05]  /*b530*/  BRA `(.L_x_31602) ;  /* 0x0000000c00307947 */ /* 0x000fea0003800000 */
.L_x_31603:
[----:B------:R-:W2:Y:S02]  /*b540*/  LDG.E.U16 R2, desc[UR36][R2.64] ;  /* 0x0000002402027981 */ /* 0x000ea4000c1e1500 */
[----:B--2---:R0:W1:Y:S01]  /*b550*/  I2F.F64.S16 R4, R2 ;  /* 0x0000000200047312 */ /* 0x0040620000101c00 */
[----:B------:R-:W-:Y:S05]  /*b560*/  BRA `(.L_x_31602) ;  /* 0x0000000c00247947 */ /* 0x000fea0003800000 */
.L_x_31598:
        /* <DEDUP_REMOVED lines=10> */
.L_x_31606:
[----:B------:R-:W2:Y:S02]  /*b610*/  LDG.E.U16 R0, desc[UR36][R2.64] ;  /* 0x0000002402007981 */ /* 0x000ea4000c1e1500 */
[----:B--2---:R-:W-:-:S05]  /*b620*/  HADD2.F32 R0, -RZ, R0.H0_H0 ;  /* 0x20000000ff007230 */ /* 0x004fca0000004100 */
[----:B------:R-:W-:-:S04]  /*b630*/  FMUL.FTZ R0, R0, 1 ;  /* 0x3f80000000007820 */ /* 0x000fc80000410000 */
[----:B------:R1:W2:Y:S01]  /*b640*/  F2F.F64.F32 R4, R0 ;  /* 0x0000000000047310 */ /* 0x0002a20000201800 */
[----:B------:R-:W-:Y:S05]  /*b650*/  BRA `(.L_x_31602) ;  /* 0x0000000800e87947 */ /* 0x000fea0003800000 */
.L_x_31605:
        /* <DEDUP_REMOVED lines=10> */
.L_x_31608:
[----:B------:R-:W2:Y:S02]  /*b700*/  LDG.E.U16 R2, desc[UR36][R2.64] ;  /* 0x0000002402027981 */ /* 0x000ea4000c1e1500 */
[----:B--2---:R-:W-:-:S05]  /*b710*/  HADD2.F32 R0, -RZ, R2.H0_H0 ;  /* 0x20000002ff007230 */ /* 0x004fca0000004100 */
[----:B------:R-:W-:-:S04]  /*b720*/  FMUL.FTZ R0, R0, 1 ;  /* 0x3f80000000007820 */ /* 0x000fc80000410000 */
[----:B------:R0:W1:Y:S01]  /*b730*/  F2F.F64.F32 R4, R0 ;  /* 0x0000000000047310 */ /* 0x0000620000201800 */
[----:B------:R-:W-:Y:S05]  /*b740*/  BRA `(.L_x_31602) ;  /* 0x0000000800ac7947 */ /* 0x000fea0003800000 */
.L_x_31607:
[----:B------:R3:W5:Y:S01]  /*b750*/  LDG.E.64 R4, desc[UR36][R2.64] ;  /* 0x0000002402047981 */ /* 0x000762000c1e1b00 */
[----:B------:R-:W-:Y:S05]  /*b760*/  BRA `(.L_x_31602) ;  /* 0x0000000800a47947 */ /* 0x000fea0003800000 */
.L_x_31597:
        /* <DEDUP_REMOVED lines=13> */
.L_x_31611:
[----:B------:R0:W5:Y:S01]  /*b840*/  LDG.E.64 R4, desc[UR36][R2.64] ;  /* 0x0000002402047981 */ /* 0x000162000c1e1b00 */
[----:B------:R-:W-:Y:S05]  /*b850*/  BRA `(.L_x_31602) ;  /* 0x0000000800687947 */ /* 0x000fea0003800000 */
.L_x_31610:
        /* <DEDUP_REMOVED lines=27> */
.L_x_31613:
        /* <DEDUP_REMOVED lines=14> */
.L_x_31612:
[----:B------:R-:W2:Y:S02]  /*baf0*/  LDG.E.U16 R0, desc[UR36][R2.64] ;  /* 0x0000002402007981 */ /* 0x000ea4000c1e1500 */
[----:B--2---:R-:W-:-:S05]  /*bb00*/  SHF.L.U32 R0, R0, 0x10, RZ ;  /* 0x0000001000007819 */ /* 0x004fca00000006ff */
[----:B------:R-:W-:-:S04]  /*bb10*/  FMUL.FTZ R0, R0, 1 ;  /* 0x3f80000000007820 */ /* 0x000fc80000410000 */
[----:B------:R0:W1:Y:S01]  /*bb20*/  F2F.F64.F32 R4, R0 ;  /* 0x0000000000047310 */ /* 0x0000620000201800 */
[----:B------:R-:W-:Y:S05]  /*bb30*/  BRA `(.L_x_31602) ;  /* 0x0000000400b07947 */ /* 0x000fea0003800000 */
.L_x_31609:
        /* <DEDUP_REMOVED lines=11> */
.L_x_31616:
        /* <DEDUP_REMOVED lines=21> */
.L_x_31618:
[----:B------:R-:W-:Y:S05]  /*bd40*/  BSYNC.RECONVERGENT B0 ;  /* 0x0000000000007941 */ /* 0x000fea0003800200 */
.L_x_31617:
[----:B------:R-:W-:Y:S01]  /*bd50*/  IMAD.SHL.U32 R0, R0, 0x100000, RZ ;  /* 0x0010000000007824 */ /* 0x000fe200078e00ff */
[----:B------:R-:W-:-:S04]  /*bd60*/  LEA R2, R2, 0x3b800000, 0x17 ;  /* 0x3b80000002027811 */ /* 0x000fc800078eb8ff */
[----:B------:R-:W-:-:S05]  /*bd70*/  LOP3.LUT R0, R2, R0, R7, 0xfe, !PT ;  /* 0x0000000002007212 */ /* 0x000fca00078efe07 */
[----:B------:R-:W-:-:S04]  /*bd80*/  FMUL.FTZ R0, R0, 1 ;  /* 0x3f80000000007820 */ /* 0x000fc80000410000 */
[----:B------:R0:W1:Y:S01]  /*bd90*/  F2F.F64.F32 R4, R0 ;  /* 0x0000000000047310 */ /* 0x0000620000201800 */
[----:B------:R-:W-:Y:S05]  /*bda0*/  BRA `(.L_x_31602) ;  /* 0x0000000400147947 */ /* 0x000fea0003800000 */
.L_x_31615:
        /* <DEDUP_REMOVED lines=21> */
.L_x_31620:
[----:B------:R-:W-:Y:S05]  /*bf00*/  BSYNC.RECONVERGENT B0 ;  /* 0x0000000000007941 */ /* 0x000fea0003800200 */
.L_x_31619:
[----:B------:R-:W-:Y:S02]  /*bf10*/  SHF.L.U32 R0, R0, 0x15, RZ ;  /* 0x0000001500007819 */ /* 0x000fe400000006ff */
[----:B------:R-:W-:-:S04]  /*bf20*/  LEA R2, R2, 0x37800000, 0x17 ;  /* 0x3780000002027811 */ /* 0x000fc800078eb8ff */
[----:B------:R-:W-:-:S05]  /*bf30*/  LOP3.LUT R0, R2, R0, R7, 0xfe, !PT ;  /* 0x0000000002007212 */ /* 0x000fca00078efe07 */
[----:B------:R-:W-:-:S04]  /*bf40*/  FMUL.FTZ R0, R0, 1 ;  /* 0x3f80000000007820 */ /* 0x000fc80000410000 */
[----:B------:R0:W1:Y:S01]  /*bf50*/  F2F.F64.F32 R4, R0 ;  /* 0x0000000000047310 */ /* 0x0000620000201800 */
[----:B------:R-:W-:Y:S05]  /*bf60*/  BRA `(.L_x_31602) ;  /* 0x0000000000a47947 */ /* 0x000fea0003800000 */
.L_x_31614:
        /* <DEDUP_REMOVED lines=18> */
.L_x_31601:
        /* <DEDUP_REMOVED lines=16> */
.L_x_31623:
[----:B------:R-:W-:Y:S01]  /*c190*/  CS2R R4, SRZ ;  /* 0x0000000000047805 */ /* 0x000fe2000001ff00 */
[----:B------:R-:W-:Y:S06]  /*c1a0*/  BRA `(.L_x_31602) ;  /* 0x0000000000147947 */ /* 0x000fec0003800000 */
.L_x_31622:
[----:B------:R-:W2:Y:S02]  /*c1b0*/  LDG.E.64 R4, desc[UR36][R2.64] ;  /* 0x0000002402047981 */ /* 0x000ea4000c1e1b00 */
[----:B--2---:R-:W0:Y:S01]  /*c1c0*/  I2F.F64.U64 R4, R4 ;  /* 0x0000000400047312 */ /* 0x004e220000301800 */
[----:B------:R-:W-:Y:S05]  /*c1d0*/  BRA `(.L_x_31602) ;  /* 0x0000000000087947 */ /* 0x000fea0003800000 */
.L_x_31621:
[----:B------:R-:W2:Y:S02]  /*c1e0*/  LDG.E R2, desc[UR36][R2.64] ;  /* 0x0000002402027981 */ /* 0x000ea4000c1e1900 */
[----:B--2---:R0:W1:Y:S02]  /*c1f0*/  I2F.F64.U32 R4, R2 ;  /* 0x0000000200047312 */ /* 0x0040640000201800 */
.L_x_31602:
[----:B------:R-:W-:Y:S05]  /*c200*/  BSYNC.RECONVERGENT B6 ;  /* 0x0000000000067941 */ /* 0x000fea0003800200 */
.L_x_31596:
[----:B0--3--:R-:W0:Y:S01]  /*c210*/  LDC.64 R2, c[0x0][0x598] ;  /* 0x00016600ff027b82 */ /* 0x009e220000000a00 */
[----:B-12-45:R-:W-:Y:S01]  /*c220*/  DSETP.NAN.AND P0, PT, R4, R4, PT ;  /* 0x000000040400722a */ /* 0x036fe20003f08000 */
        /* <DEDUP_REMOVED lines=26> */
.L_x_31627:
[----:B------:R-:W-:Y:S01]  /*c3d0*/  LOP3.LUT R5, RZ, 0x80000000, R5, 0xb8, !PT ;  /* 0x80000000ff057812 */ /* 0x000fe200078eb805 */
[----:B------:R-:W-:Y:S01]  /*c3e0*/  IMAD.MOV.U32 R4, RZ, RZ, 0x1 ;  /* 0x00000001ff047424 */ /* 0x000fe200078e00ff */
[----:B------:R-:W-:Y:S06]  /*c3f0*/  BRA `(.L_x_31626) ;  /* 0x0000000000047947 */ /* 0x000fec0003800000 */
.L_x_31625:
[----:B------:R-:W-:-:S11]  /*c400*/  DADD R4, R4, R2 ;  /* 0x0000000004047229 */ /* 0x000fd60000000002 */
.L_x_31626:
[----:B------:R-:W-:Y:S05]  /*c410*/  BSYNC.RECONVERGENT B0 ;  /* 0x0000000000007941 */ /* 0x000fea0003800200 */
.L_x_31624:
        /* <DEDUP_REMOVED lines=14> */
.L_x_31631:
[----:B------:R-:W0:Y:S02]  /*c500*/  F2I.S64.F64.TRUNC R4, R4 ;  /* 0x0000000400047311 */ /* 0x000e24000030d900 */
[----:B0-----:R-:W-:-:S05]  /*c510*/  MOV R3, R4 ;  /* 0x0000000400037202 */ /* 0x001fca0000000f00 */
[----:B------:R-:W-:Y:S01]  /*c520*/  STG.E.U8 desc[UR36][R16.64], R3 ;  /* 0x0000000310007986 */ /* 0x000fe2000c101124 */
[----:B------:R-:W-:Y:S05]  /*c530*/  EXIT ;  /* 0x000000000000794d */ /* 0x000fea0003800000 */
.L_x_31630:
        /* <DEDUP_REMOVED lines=9> */
.L_x_31634:
[----:B------:R-:W0:Y:S02]  /*c5d0*/  F2I.F64.TRUNC R5, R4 ;  /* 0x0000000400057311 */ /* 0x000e24000030d100 */
[----:B0-----:R-:W-:Y:S01]  /*c5e0*/  STG.E desc[UR36][R16.64], R5 ;  /* 0x0000000510007986 */ /* 0x001fe2000c101924 */
[----:B------:R-:W-:Y:S05]  /*c5f0*/  EXIT ;  /* 0x000000000000794d */ /* 0x000fea0003800000 */
.L_x_31633:
[----:B------:R-:W0:Y:S02]  /*c600*/  F2I.F64.TRUNC R5, R4 ;  /* 0x0000000400057311 */ /* 0x000e24000030d100 */
[----:B0-----:R-:W-:Y:S01]  /*c610*/  STG.E.U16 desc[UR36][R16.64], R5 ;  /* 0x0000000510007986 */ /* 0x001fe2000c101524 */
[----:B------:R-:W-:Y:S05]  /*c620*/  EXIT ;  /* 0x000000000000794d */ /* 0x000fea0003800000 */
.L_x_31629:
        /* <DEDUP_REMOVED lines=13> */
.L_x_31636:
        /* <DEDUP_REMOVED lines=8> */
.L_x_31635:
        /* <DEDUP_REMOVED lines=14> */
.L_x_31638:
        /* <DEDUP_REMOVED lines=9> */
.L_x_31637:
[----:B------:R-:W-:Y:S01]  /*c8f0*/  STG.E.64 desc[UR36][R16.64], R4 ;  /* 0x0000000410007986 */ /* 0x000fe2000c101b24 */
[----:B------:R-:W-:Y:S05]  /*c900*/  EXIT ;  /* 0x000000000000794d */ /* 0x000fea0003800000 */
.L_x_31628:
        /* <DEDUP_REMOVED lines=13> */
.L_x_31642:
        /* <DEDUP_REMOVED lines=21> */
.L_x_31645:
[----:B------:R-:W-:-:S04]  /*cb30*/  SHF.R.U32.HI R3, RZ, 0x18, R3 ;  /* 0x00000018ff037819 */ /* 0x000fc80000011603 */
[----:B------:R-:W-:-:S04]  /*cb40*/  LOP3.LUT R0, R0, 0x80, R3, 0xf8, !PT ;  /* 0x0000008000007812 */ /* 0x000fc800078ef803 */
[----:B------:R-:W-:-:S07]  /*cb50*/  PRMT R8, R0, 0x7610, R8 ;  /* 0x0000761000087816 */ /* 0x000fce0000000008 */
.L_x_31644:
[----:B------:R-:W-:Y:S05]  /*cb60*/  BSYNC.RECONVERGENT B0 ;  /* 0x0000000000007941 */ /* 0x000fea0003800200 */
.L_x_31643:
[----:B------:R-:W-:Y:S01]  /*cb70*/  STG.E.U8 desc[UR36][R16.64], R8 ;  /* 0x0000000810007986 */ /* 0x000fe2000c101124 */
[----:B------:R-:W-:Y:S05]  /*cb80*/  EXIT ;  /* 0x000000000000794d */ /* 0x000fea0003800000 */
.L_x_31641:
        /* <DEDUP_REMOVED lines=21> */
.L_x_31648:
[----:B------:R-:W-:-:S04]  /*cce0*/  SHF.R.U32.HI R3, RZ, 0x18, R3 ;  /* 0x00000018ff037819 */ /* 0x000fc80000011603 */
[----:B------:R-:W-:-:S04]  /*ccf0*/  LOP3.LUT R0, R0, 0x80, R3, 0xf8, !PT ;  /* 0x0000008000007812 */ /* 0x000fc800078ef803 */
[----:B------:R-:W-:-:S07]  /*cd00*/  PRMT R8, R0, 0x7610, R8 ;  /* 0x0000761000087816 */ /* 0x000fce0000000008 */
.L_x_31647:
[----:B------:R-:W-:Y:S05]  /*cd10*/  BSYNC.RECONVERGENT B0 ;  /* 0x0000000000007941 */ /* 0x000fea0003800200 */
.L_x_31646:
[----:B------:R-:W-:Y:S01]  /*cd20*/  STG.E.U8 desc[UR36][R16.64], R8 ;  /* 0x0000000810007986 */ /* 0x000fe2000c101124 */
[----:B------:R-:W-:Y:S05]  /*cd30*/  EXIT ;  /* 0x000000000000794d */ /* 0x000fea0003800000 */
.L_x_31640:
        /* <DEDUP_REMOVED lines=26> */
.L_x_31650:
[----:B------:R-:W0:Y:S02]  /*cee0*/  F2I.U64.F64.TRUNC R4, R4 ;  /* 0x0000000400047311 */ /* 0x000e24000030d800 */
[----:B0-----:R-:W-:Y:S01]  /*cef0*/  STG.E.64 desc[UR36][R16.64], R4 ;  /* 0x0000000410007986 */ /* 0x001fe2000c101b24 */
[----:B------:R-:W-:Y:S05]  /*cf00*/  EXIT ;  /* 0x000000000000794d */ /* 0x000fea0003800000 */
.L_x_31649:
[----:B------:R-:W0:Y:S02]  /*cf10*/  F2I.U32.F64.TRUNC R5, R4 ;  /* 0x0000000400057311 */ /* 0x000e24000030d000 */
[----:B0-----:R-:W-:Y:S01]  /*cf20*/  STG.E desc[UR36][R16.64], R5 ;  /* 0x0000000510007986 */ /* 0x001fe2000c101924 */
[----:B------:R-:W-:Y:S05]  /*cf30*/  EXIT ;  /* 0x000000000000794d */ /* 0x000fea0003800000 */
.L_x_31639:
        /* <DEDUP_REMOVED lines=10> */
.L_x_31652:
[----:B------:R-:W-:-:S05]  /*cfe0*/  CS2R R6, SRZ ;  /* 0x0000000000067805 */ /* 0x000fca000001ff00 */
[----:B------:R-:W-:Y:S01]  /*cff0*/  STG.E.128 desc[UR36][R16.64], R4 ;  /* 0x0000000410007986 */ /* 0x000fe2000c101d24 */
[----:B------:R-:W-:Y:S05]  /*d000*/  EXIT ;  /* 0x000000000000794d */ /* 0x000fea0003800000 */
.L_x_31651:
[----:B------:R-:W-:-:S09]  /*d010*/  UISETP.NE.AND UP0, UPT, UR4, 0xf, UPT ;  /* 0x0000000f0400788c */ /* 0x000fd2000bf05270 */
[----:B------:R-:W-:Y:S05]  /*d020*/  BRA.U !UP0, `(.L_x_31653) ;  /* 0x0000000508087547 */ /* 0x000fea000b800000 */
[----:B------:R-:W-:-:S09]  /*d030*/  UISETP.NE.AND UP0, UPT, UR4, 0x17, UPT ;  /* 0x000000170400788c */ /* 0x000fd2000bf05270 */
[----:B------:R-:W-:Y:S05]  /*d040*/  BRA.U !UP0, `(.L_x_31654) ;  /* 0x0000000108a07547 */ /* 0x000fea000b800000 */
[----:B------:R-:W-:-:S09]  /*d050*/  UISETP.NE.AND UP0, UPT, UR4, 0x18, UPT ;  /* 0x000000180400788c */ /* 0x000fd2000bf05270 */
[----:B------:R-:W-:Y:S05]  /*d060*/  BRA.U !UP0, `(.L_x_31655) ;  /* 0x0000000108447547 */ /* 0x000fea000b800000 */
.L_x_31632:
        /* <DEDUP_REMOVED lines=16> */
.L_x_31656:
[----:B------:R-:W-:Y:S05]  /*d170*/  EXIT ;  /* 0x000000000000794d */ /* 0x000fea0003800000 */
.L_x_31655:
        /* <DEDUP_REMOVED lines=17> */
.L_x_31658:
[----:B------:R-:W-:Y:S05]  /*d290*/  BSYNC.RECONVERGENT B0 ;  /* 0x0000000000007941 */ /* 0x000fea0003800200 */
.L_x_31657:
[----:B------:R-:W-:-:S05]  /*d2a0*/  LOP3.LUT R3, R0, 0x80, R3, 0xf8, !PT ;  /* 0x0000008000037812 */ /* 0x000fca00078ef803 */
[----:B------:R-:W-:Y:S01]  /*d2b0*/  STG.E.U8 desc[UR36][R16.64], R3 ;  /* 0x0000000310007986 */ /* 0x000fe2000c101124 */
[----:B------:R-:W-:Y:S05]  /*d2c0*/  EXIT ;  /* 0x000000000000794d */ /* 0x000fea0003800000 */
.L_x_31654:
        /* <DEDUP_REMOVED lines=16> */
.L_x_31660:
[----:B------:R-:W-:Y:S02]  /*d3d0*/  ISETP.GT.U32.AND P0, PT, R2, 0x7f800000, PT ;  /* 0x7f8000000200780c */ /* 0x000fe40003f04070 */
[----:B------:R-:W-:-:S04]  /*d3e0*/  MOV R0, 0x7f ;  /* 0x0000007f00007802 */ /* 0x000fc80000000f00 */
[----:B------:R-:W-:-:S07]  /*d3f0*/  SEL R0, R0, 0x7c, P0 ;  /* 0x0000007c00007807 */ /* 0x000fce0000000000 */
.L_x_31661:
[----:B------:R-:W-:Y:S05]  /*d400*/  BSYNC.RECONVERGENT B0 ;  /* 0x0000000000007941 */ /* 0x000fea0003800200 */
.L_x_31659:
[----:B------:R-:W-:-:S04]  /*d410*/  SHF.R.U32.HI R3, RZ, 0x18, R3 ;  /* 0x00000018ff037819 */ /* 0x000fc80000011603 */
[----:B------:R-:W-:-:S05]  /*d420*/  LOP3.LUT R3, R0, 0x80, R3, 0xf8, !PT ;  /* 0x0000008000037812 */ /* 0x000fca00078ef803 */
[----:B------:R-:W-:Y:S01]  /*d430*/  STG.E.U8 desc[UR36][R16.64], R3 ;  /* 0x0000000310007986 */ /* 0x000fe2000c101124 */
[----:B------:R-:W-:Y:S05]  /*d440*/  EXIT ;  /* 0x000000000000794d */ /* 0x000fea0003800000 */
.L_x_31653:
        /* <DEDUP_REMOVED lines=8> */
.L_x_31662:
        /* <DEDUP_REMOVED lines=11> */
.L_x_32596:


//--------------------- .text._ZN2at6native27unrolled_elementwise_kernelINS0_13AUnaryFunctorIdddZZZNS0_21nextafter_kernel_cudaERNS_18TensorIteratorBaseEENKUlvE_clEvENKUlvE_clEvEUlddE_EESt5arrayIPcLm2EELi4E23TrivialOffsetCalculatorILi1EjESD_NS0_6memory12LoadWithCastILi1EEENSE_13StoreWithCastILi1EEEEEviT_T0_T2_T3_T4_T5_ --------------------------
	.section	.text._ZN2at6native27unrolled_elementwise_kernelINS0_13AUnaryFunctorIdddZZZNS0_21nextafter_kernel_cudaERNS_18TensorIteratorBaseEENKUlvE_clEvENKUlvE_clEvEUlddE_EESt5arrayIPcLm2EELi4E23TrivialOffsetCalculatorILi1EjESD_NS0_6memory12LoadWithCastILi1EEENSE_13StoreWithCastILi1EEEEEviT_T0_T2_T3_T4_T5_,"ax",@progbits
	.align	128
        .global         _ZN2at6native27unrolled_elementwise_kernelINS0_13AUnaryFunctorIdddZZZNS0_21nextafter_kernel_cudaERNS_18TensorIteratorBaseEENKUlvE_clEvENKUlvE_clEvEUlddE_EESt5arrayIPcLm2EELi4E23TrivialOffsetCalculatorILi1EjESD_NS0_6memory12LoadWithCastILi1EEENSE_13StoreWithCastILi1EEEEEviT_T0_T2_T3_T4_T5_
        .type           _ZN2at6native27unrolled_elementwise_kernelINS0_13AUnaryFunctorIdddZZZNS0_21nextafter_kernel_cudaERNS_18TensorIteratorBaseEENKUlvE_clEvENKUlvE_clEvEUlddE_EESt5arrayIPcLm2EELi4E23TrivialOffsetCalculatorILi1EjESD_NS0_6memory12LoadWithCastILi1EEENSE_13StoreWithCastILi1EEEEEviT_T0_T2_T3_T4_T5_,@function
        .size           _ZN2at6native27unrolled_elementwise_kernelINS0_13AUnaryFunctorIdddZZZNS0_21nextafter_kernel_cudaERNS_18TensorIteratorBaseEENKUlvE_clEvENKUlvE_clEvEUlddE_EESt5arrayIPcLm2EELi4E23TrivialOffsetCalculatorILi1EjESD_NS0_6memory12LoadWithCastILi1EEENSE_13StoreWithCastILi1EEEEEviT_T0_T2_T3_T4_T5_,(.L_x_32597 - _ZN2at6native27unrolled_elementwise_kernelINS0_13AUnaryFunctorIdddZZZNS0_21nextafter_kernel_cudaERNS_18TensorIteratorBaseEENKUlvE_clEvENKUlvE_clEvEUlddE_EESt5arrayIPcLm2EELi4E23TrivialOffsetCalculatorILi1EjESD_NS0_6memory12LoadWithCastILi1EEENSE_13StoreWithCastILi1EEEEEviT_T0_T2_T3_T4_T5_)
        .other          _ZN2at6native27unrolled_elementwise_kernelINS0_13AUnaryFunctorIdddZZZNS0_21nextafter_kernel_cudaERNS_18TensorIteratorBaseEENKUlvE_clEvENKUlvE_clEvEUlddE_EESt5arrayIPcLm2EELi4E23TrivialOffsetCalculatorILi1EjESD_NS0_6memory12LoadWithCastILi1EEENSE_13StoreWithCastILi1EEEEEviT_T0_T2_T3_T4_T5_,@"STO_CUDA_ENTRY STV_DEFAULT"
_ZN2at6native27unrolled_elementwise_kernelINS0_13AUnaryFunctorIdddZZZNS0_21nextafter_kernel_cudaERNS_18TensorIteratorBaseEENKUlvE_clEvENKUlvE_clEvEUlddE_EESt5arrayIPcLm2EELi4E23TrivialOffsetCalculatorILi1EjESD_NS0_6memory12LoadWithCastILi1EEENSE_13StoreWithCastILi1EEEEEviT_T0_T2_T3_T4_T5_:
.text._ZN2at6native27unrolled_elementwise_kernelINS0_13AUnaryFunctorIdddZZZNS0_21nextafter_kernel_cudaERNS_18TensorIteratorBaseEENKUlvE_clEvENKUlvE_clEvEUlddE_EESt5arrayIPcLm2EELi4E23TrivialOffsetCalculatorILi1EjESD_NS0_6memory12LoadWithCastILi1EEENSE_13StoreWithCastILi1EEEEEviT_T0_T2_T3_T4_T5_:
        /* <DEDUP_REMOVED lines=33> */
.L_x_31669:
[----:B------:R-:W2:Y:S02]  /*0210*/  LDG.E.U8 R2, desc[UR36][R2.64] ;  /* 0x0000002402027981 */ /* 0x000ea4000c1e1100 */
[----:B--2---:R0:W1:Y:S01]  /*0220*/  I2F.F64.U16 R32, R2 ;  /* 0x0000000200207312 */ /* 0x0040620000101800 */
[----:B------:R-:W-:Y:S05]  /*0230*/  BRA `(.L_x_31671) ;  /* 0x0000000c00607947 */ /* 0x000fea0003800000 */
.L_x_31668:
        /* <DEDUP_REMOVED lines=9> */
.L_x_31673:
[----:B------:R-:W2:Y:S02]  /*02d0*/  LDG.E R2, desc[UR36][R2.64] ;  /* 0x0000002402027981 */ /* 0x000ea4000c1e1900 */
[----:B--2---:R1:W2:Y:S01]  /*02e0*/  I2F.F64 R32, R2 ;  /* 0x0000000200207312 */ /* 0x0042a20000201c00 */
[----:B------:R-:W-:Y:S05]  /*02f0*/  BRA `(.L_x_31671) ;  /* 0x0000000c00307947 */ /* 0x000fea0003800000 */
.L_x_31672:
[----:B------:R-:W2:Y:S02]  /*0300*/  LDG.E.U16 R2, desc[UR36][R2.64] ;  /* 0x0000002402027981 */ /* 0x000ea4000c1e1500 */
[----:B--2---:R3:W4:Y:S01]  /*0310*/  I2F.F64.S16 R32, R2 ;  /* 0x0000000200207312 */ /* 0x0047220000101c00 */
[----:B------:R-:W-:Y:S05]  /*0320*/  BRA `(.L_x_31671) ;  /* 0x0000000c00247947 */ /* 0x000fea0003800000 */
.L_x_31667:
        /* <DEDUP_REMOVED lines=10> */
.L_x_31675:
[----:B------:R-:W2:Y:S02]  /*03d0*/  LDG.E.U16 R0, desc[UR36][R2.64] ;  /* 0x0000002402007981 */ /* 0x000ea4000c1e1500 */
[----:B--2---:R-:W-:-:S05]  /*03e0*/  HADD2.F32 R0, -RZ, R0.H0_H0 ;  /* 0x20000000ff007230 */ /* 0x004fca0000004100 */
[----:B------:R-:W-:-:S04]  /*03f0*/  FMUL.FTZ R0, R0, 1 ;  /* 0x3f80000000007820 */ /* 0x000fc80000410000 */
[----:B------:R0:W1:Y:S01]  /*0400*/  F2F.F64.F32 R32, R0 ;  /* 0x0000000000207310 */ /* 0x0000620000201800 */
[----:B------:R-:W-:Y:S05]  /*0410*/  BRA `(.L_x_31671) ;  /* 0x0000000800e87947 */ /* 0x000fea0003800000 */
.L_x_31674:
        /* <DEDUP_REMOVED lines=10> */
.L_x_31677:
[----:B------:R-:W2:Y:S02]  /*04c0*/  LDG.E.U16 R2, desc[UR36][R2.64] ;  /* 0x0000002402027981 */ /* 0x000ea4000c1e1500 */
[----:B--2---:R-:W-:-:S05]  /*04d0*/  HADD2.F32 R0, -RZ, R2.H0_H0 ;  /* 0x20000002ff007230 */ /* 0x004fca0000004100 */
[----:B------:R-:W-:-:S04]  /*04e0*/  FMUL.FTZ R0, R0, 1 ;  /* 0x3f80000000007820 */ /* 0x000fc80000410000 */
[----:B------:R0:W1:Y:S01]  /*04f0*/  F2F.F64.F32 R32, R0 ;  /* 0x0000000000207310 */ /* 0x0000620000201800 */
[----:B------:R-:W-:Y:S05]  /*0500*/  BRA `(.L_x_31671) ;  /* 0x0000000800ac7947 */ /* 0x000fea0003800000 */
.L_x_31676:
[----:B------:R0:W5:Y:S01]  /*0510*/  LDG.E.64 R32, desc[UR36][R2.64] ;  /* 0x0000002402207981 */ /* 0x000162000c1e1b00 */
[----:B------:R-:W-:Y:S05]  /*0520*/  BRA `(.L_x_31671) ;  /* 0x0000000800a47947 */ /* 0x000fea0003800000 */
.L_x_31666:
        /* <DEDUP_REMOVED lines=13> */
.L_x_31680:
[----:B------:R0:W5:Y:S01]  /*0600*/  LDG.E.64 R32, desc[UR36][R2.64] ;  /* 0x0000002402207981 */ /* 0x000162000c1e1b00 */
[----:B------:R-:W-:Y:S05]  /*0610*/  BRA `(.L_x_31671) ;  /* 0x0000000800687947 */ /* 0x000fea0003800000 */
.L_x_31679:
        /* <DEDUP_REMOVED lines=27> */
.L_x_31682:
        /* <DEDUP_REMOVED lines=14> */
.L_x_31681:
[----:B------:R-:W2:Y:S02]  /*08b0*/  LDG.E.U16 R0, desc[UR36][R2.64] ;  /* 0x0000002402007981 */ /* 0x000ea4000c1e1500 */
[----:B--2---:R-:W-:-:S04]  /*08c0*/  IMAD.U32 R0, R0, 0x10000, RZ ;  /* 0x0001000000007824 */ /* 0x004fc800078e00ff */
[----:B------:R-:W-:-:S04]  /*08d0*/  FMUL.FTZ R0, R0, 1 ;  /* 0x3f80000000007820 */ /* 0x000fc80000410000 */
[----:B------:R0:W1:Y:S01]  /*08e0*/  F2F.F64.F32 R32, R0 ;  /* 0x0000000000207310 */ /* 0x0000620000201800 */
[----:B------:R-:W-:Y:S05]  /*08f0*/  BRA `(.L_x_31671) ;  /* 0x0000000400b07947 */ /* 0x000fea0003800000 */
.L_x_31678:
        /* <DEDUP_REMOVED lines=11> */
.L_x_31685:
        /* <DEDUP_REMOVED lines=21> */
.L_x_31687:
[----:B------:R-:W-:Y:S05]  /*0b00*/  BSYNC.RECONVERGENT B0 ;  /* 0x0000000000007941 */ /* 0x000fea0003800200 */
.L_x_31686:
[----:B------:R-:W-:Y:S01]  /*0b10*/  IMAD.SHL.U32 R0, R0, 0x100000, RZ ;  /* 0x0010000000007824 */ /* 0x000fe200078e00ff */
[----:B------:R-:W-:-:S04]  /*0b20*/  LEA R2, R2, 0x3b800000, 0x17 ;  /* 0x3b80000002027811 */ /* 0x000fc800078eb8ff */
[----:B------:R-:W-:-:S05]  /*0b30*/  LOP3.LUT R0, R2, R0, R7, 0xfe, !PT ;  /* 0x0000000002007212 */ /* 0x000fca00078efe07 */
[----:B------:R-:W-:-:S04]  /*0b40*/  FMUL.FTZ R0, R0, 1 ;  /* 0x3f80000000007820 */ /* 0x000fc80000410000 */
[----:B------:R0:W1:Y:S01]  /*0b50*/  F2F.F64.F32 R32, R0 ;  /* 0x0000000000207310 */ /* 0x0000620000201800 */
[----:B------:R-:W-:Y:S05]  /*0b60*/  BRA `(.L_x_31671) ;  /* 0x0000000400147947 */ /* 0x000fea0003800000 */
.L_x_31684:
        /* <DEDUP_REMOVED lines=21> */
.L_x_31689:
[----:B------:R-:W-:Y:S05]  /*0cc0*/  BSYNC.RECONVERGENT B0 ;  /* 0x0000000000007941 */ /* 0x000fea0003800200 */
.L_x_31688:
[----:B------:R-:W-:Y:S01]  /*0cd0*/  IMAD.SHL.U32 R0, R0, 0x200000, RZ ;  /* 0x0020000000007824 */ /* 0x000fe200078e00ff */
[----:B------:R-:W-:-:S04]  /*0ce0*/  LEA R2, R2, 0x37800000, 0x17 ;  /* 0x3780000002027811 */ /* 0x000fc800078eb8ff */
[----:B------:R-:W-:-:S05]  /*0cf0*/  LOP3.LUT R0, R2, R0, R7, 0xfe, !PT ;  /* 0x0000000002007212 */ /* 0x000fca00078efe07 */
[----:B------:R-:W-:-:S04]  /*0d00*/  FMUL.FTZ R0, R0, 1 ;  /* 0x3f80000000007820 */ /* 0x000fc80000410000 */
[----:B------:R0:W1:Y:S01]  /*0d10*/  F2F.F64.F32 R32, R0 ;  /* 0x0000000000207310 */ /* 0x0000620000201800 */
[----:B------:R-:W-:Y:S05]  /*0d20*/  BRA `(.L_x_31671) ;  /* 0x0000000000a47947 */ /* 0x000fea0003800000 */
.L_x_31683:
[----:B------:R-:W-:-:S09]  /*0d30*/  UISETP.NE.AND UP0, UPT, UR4, 0x1c, UPT ;  /* 0x0000001c0400788c */ /* 0x000fd2000bf05270 */
[----:B------:R-:W-:Y:S05]  /*0d40*/  BRA.U !UP0, `(.L_x_31690) ;  /* 0x0000000108947547 */ /* 0x000fea000b800000 */
[----:B------:R-:W-:-:S09]  /*0d50*/  UISETP.NE.AND UP0, UPT, UR4, 0x1d, UPT ;  /* 0x0000001d0400788c */ /* 0x000fd2000bf05270 */
[----:B------:R-:W-:Y:S05]  /*0d60*/  BRA.U !UP0, `(.L_x_31691) ;  /* 0x0000000108807547 */ /* 0x000fea000b800000 */
[----:B------:R-:W-:-:S09]  /*0d70*/  UISETP.NE.AND UP0, UPT, UR4, 0x2c, UPT ;  /* 0x0000002c0400788c */ /* 0x000fd2000bf05270 */
[----:B------:R-:W-:Y:S05]  /*0d80*/  BRA.U !UP0, `(.L_x_31692) ;  /* 0x0000000108487547 */ /* 0x000fea000b800000 */
.L_x_31670:
        /* <DEDUP_REMOVED lines=16> */
.L_x_31693:
[----:B------:R-:W-:Y:S01]  /*0e90*/  CS2R R32, SRZ ;  /* 0x0000000000207805 */ /* 0x000fe2000001ff00 */
[----:B------:R-:W-:Y:S06]  /*0ea0*/  BRA `(.L_x_31671) ;  /* 0x0000000000447947 */ /* 0x000fec0003800000 */
.L_x_31692:
        /* <DEDUP_REMOVED lines=12> */
.L_x_31691:
[----:B------:R-:W2:Y:S02]  /*0f70*/  LDG.E.64 R32, desc[UR36][R2.64] ;  /* 0x0000002402207981 */ /* 0x000ea4000c1e1b00 */
[----:B--2---:R-:W0:Y:S01]  /*0f80*/  I2F.F64.U64 R32, R32 ;  /* 0x0000002000207312 */ /* 0x004e220000301800 */
[----:B------:R-:W-:Y:S05]  /*0f90*/  BRA `(.L_x_31671) ;  /* 0x0000000000087947 */ /* 0x000fea0003800000 */
.L_x_31690:
[----:B------:R-:W2:Y:S02]  /*0fa0*/  LDG.E R2, desc[UR36][R2.64] ;  /* 0x0000002402027981 */ /* 0x000ea4000c1e1900 */
[----:B--2---:R0:W1:Y:S02]  /*0fb0*/  I2F.F64.U32 R32, R2 ;  /* 0x0000000200207312 */ /* 0x0040640000201800 */
.L_x_31671:
[----:B------:R-:W-:Y:S05]  /*0fc0*/  BSYNC.RECONVERGENT B6 ;  /* 0x0000000000067941 */ /* 0x000fea0003800200 */
.L_x_31665:
[----:B------:R-:W-:-:S07]  /*0fd0*/  VIADD R23, R19, 0x80 ;  /* 0x0000008013177836 */ /* 0x000fce0000000000 */
.L_x_31664:
[----:B------:R-:W-:Y:S05]  /*0fe0*/  BSYNC.RECONVERGENT B7 ;  /* 0x0000000000077941 */ /* 0x000fea0003800200 */
.L_x_31663:
[----:B------:R-:W-:Y:S01]  /*0ff0*/  ISETP.GE.AND P0, PT, R23, R22, PT ;  /* 0x000000161700720c */ /* 0x000fe20003f06270 */
[----:B------:R-:W-:Y:S01]  /*1000*/  BSSY.RECONVERGENT B7, `(.L_x_31694) ;  /* 0x00000f5000077945 */ /* 0x000fe20003800200 */
[----:B------:R-:W-:-:S11]  /*1010*/  CS2R R28, SRZ ;  /* 0x00000000001c7805 */ /* 0x000fd6000001ff00 */
[----:B------:R-:W-:Y:S05]  /*1020*/  @P0 BRA `(.L_x_31695) ;  /* 0x0000000c00c80947 */ /* 0x000fea0003800000 */
[----:B01-3--:R-:W0:Y:S01]  /*1030*/  LDC.64 R2, c[0x0][0x3a0] ;  /* 0x0000e800ff027b82 */ /* 0x00be220000000a00 */
        /* <DEDUP_REMOVED lines=20> */
.L_x_31700:
[----:B------:R-:W3:Y:S02]  /*1180*/  LDG.E.U8 R2, desc[UR36][R2.64] ;  /* 0x0000002402027981 */ /* 0x000ee4000c1e1100 */
[----:B---3--:R0:W1:Y:S01]  /*1190*/  I2F.F64.U16 R28, R2 ;  /* 0x00000002001c7312 */ /* 0x0080620000101800 */
[----:B------:R-:W-:Y:S05]  /*11a0*/  BRA `(.L_x_31702) ;  /* 0x0000000c00607947 */ /* 0x000fea0003800000 */
.L_x_31699:
        /* <DEDUP_REMOVED lines=9> */
.L_x_31704:
[----:B------:R-:W3:Y:S02]  /*1240*/  LDG.E R2, desc[UR36][R2.64] ;  /* 0x0000002402027981 */ /* 0x000ee4000c1e1900 */
[----:B---3--:R0:W1:Y:S01]  /*1250*/  I2F.F64 R28, R2 ;  /* 0x00000002001c7312 */ /* 0x0080620000201c00 */
[----:B------:R-:W-:Y:S05]  /*1260*/  BRA `(.L_x_31702) ;  /* 0x0000000c00307947 */ /* 0x000fea0003800000 */
.L_x_31703:
[----:B------:R-:W3:Y:S02]  /*1270*/  LDG.E.U16 R2, desc[UR36][R2.64] ;  /* 0x0000002402027981 */ /* 0x000ee4000c1e1500 */
[----:B---3--:R0:W1:Y:S01]  /*1280*/  I2F.F64.S16 R28, R2 ;  /* 0x00000002001c7312 */ /* 0x0080620000101c00 */
[----:B------:R-:W-:Y:S05]  /*1290*/  BRA `(.L_x_31702) ;  /* 0x0000000c00247947 */ /* 0x000fea0003800000 */
.L_x_31698:
        /* <DEDUP_REMOVED lines=10> */
.L_x_31706:
[----:B------:R-:W3:Y:S02]  /*1340*/  LDG.E.U16 R0, desc[UR36][R2.64] ;  /* 0x0000002402007981 */ /* 0x000ee4000c1e1500 */
[----:B---3--:R-:W-:-:S05]  /*1350*/  HADD2.F32 R0, -RZ, R0.H0_H0 ;  /* 0x20000000ff007230 */ /* 0x008fca0000004100 */
[----:B------:R-:W-:-:S04]  /*1360*/  FMUL.FTZ R0, R0, 1 ;  /* 0x3f80000000007820 */ /* 0x000fc80000410000 */
[----:B------:R0:W1:Y:S01]  /*1370*/  F2F.F64.F32 R28, R0 ;  /* 0x00000000001c7310 */ /* 0x0000620000201800 */
[----:B------:R-:W-:Y:S05]  /*1380*/  BRA `(.L_x_31702) ;  /* 0x0000000800e87947 */ /* 0x000fea0003800000 */
.L_x_31705:
        /* <DEDUP_REMOVED lines=10> */
.L_x_31708:
[----:B------:R-:W3:Y:S02]  /*1430*/  LDG.E.U16 R2, desc[UR36][R2.64] ;  /* 0x0000002402027981 */ /* 0x000ee4000c1e1500 */
[----:B---3--:R-:W-:-:S05]  /*1440*/  HADD2.F32 R0, -RZ, R2.H0_H0 ;  /* 0x20000002ff007230 */ /* 0x008fca0000004100 */
[----:B------:R-:W-:-:S04]  /*1450*/  FMUL.FTZ R0, R0, 1 ;  /* 0x3f80000000007820 */ /* 0x000fc80000410000 */
[----:B------:R0:W1:Y:S01]  /*1460*/  F2F.F64.F32 R28, R0 ;  /* 0x00000000001c7310 */ /* 0x0000620000201800 */
[----:B------:R-:W-:Y:S05]  /*1470*/  BRA `(.L_x_31702) ;  /* 0x0000000800ac7947 */ /* 0x000fea0003800000 */
.L_x_31707:
[----:B------:R0:W5:Y:S01]  /*1480*/  LDG.E.64 R28, desc[UR36][R2.64] ;  /* 0x00000024021c7981 */ /* 0x000162000c1e1b00 */
[----:B------:R-:W-:Y:S05]  /*1490*/  BRA `(.L_x_31702) ;  /* 0x0000000800a47947 */ /* 0x000fea0003800000 */
.L_x_31697:
        /* <DEDUP_REMOVED lines=13> */
.L_x_31711:
[----:B------:R0:W5:Y:S01]  /*1570*/  LDG.E.64 R28, desc[UR36][R2.64] ;  /* 0x00000024021c7981 */ /* 0x000162000c1e1b00 */
[----:B------:R-:W-:Y:S05]  /*1580*/  BRA `(.L_x_31702) ;  /* 0x0000000800687947 */ /* 0x000fea0003800000 */
.L_x_31710:
        /* <DEDUP_REMOVED lines=27> */
.L_x_31713:
        /* <DEDUP_REMOVED lines=14> */
.L_x_31712:
[----:B------:R-:W3:Y:S02]  /*1820*/  LDG.E.U16 R0, desc[UR36][R2.64] ;  /* 0x0000002402007981 */ /* 0x000ee4000c1e1500 */
[----:B---3--:R-:W-:-:S04]  /*1830*/  IMAD.U32 R0, R0, 0x10000, RZ ;  /* 0x0001000000007824 */ /* 0x008fc800078e00ff */
[----:B------:R-:W-:-:S04]  /*1840*/  FMUL.FTZ R0, R0, 1 ;  /* 0x3f80000000007820 */ /* 0x000fc80000410000 */
[----:B------:R0:W1:Y:S01]  /*1850*/  F2F.F64.F32 R28, R0 ;  /* 0x00000000001c7310 */ /* 0x0000620000201800 */
[----:B------:R-:W-:Y:S05]  /*1860*/  BRA `(.L_x_31702) ;  /* 0x0000000400b07947 */ /* 0x000fea0003800000 */
.L_x_31709:
        /* <DEDUP_REMOVED lines=11> */
.L_x_31716:
        /* <DEDUP_REMOVED lines=21> */
.L_x_31718:
[----:B------:R-:W-:Y:S05]  /*1a70*/  BSYNC.RECONVERGENT B0 ;  /* 0x0000000000007941 */ /* 0x000fea0003800200 */
.L_x_31717:
[----:B------:R-:W-:Y:S01]  /*1a80*/  IMAD.SHL.U32 R0, R0, 0x100000, RZ ;  /* 0x0010000000007824 */ /* 0x000fe200078e00ff */
[----:B------:R-:W-:-:S04]  /*1a90*/  LEA R2, R2, 0x3b800000, 0x17 ;  /* 0x3b80000002027811 */ /* 0x000fc800078eb8ff */
[----:B------:R-:W-:-:S05]  /*1aa0*/  LOP3.LUT R0, R2, R0, R7, 0xfe, !PT ;  /* 0x0000000002007212 */ /* 0x000fca00078efe07 */
[----:B------:R-:W-:-:S04]  /*1ab0*/  FMUL.FTZ R0, R0, 1 ;  /* 0x3f80000000007820 */ /* 0x000fc80000410000 */
[----:B------:R0:W1:Y:S01]  /*1ac0*/  F2F.F64.F32 R28, R0 ;  /* 0x00000000001c7310 */ /* 0x0000620000201800 */
[----:B------:R-:W-:Y:S05]  /*1ad0*/  BRA `(.L_x_31702) ;  /* 0x0000000400147947 */ /* 0x000fea0003800000 */
.L_x_31715:
        /* <DEDUP_REMOVED lines=21> */
.L_x_31720:
[----:B------:R-:W-:Y:S05]  /*1c30*/  BSYNC.RECONVERGENT B0 ;  /* 0x0000000000007941 */ /* 0x000fea0003800200 */
.L_x_31719:
[----:B------:R-:W-:Y:S01]  /*1c40*/  IMAD.SHL.U32 R0, R0, 0x200000, RZ ;  /* 0x0020000000007824 */ /* 0x000fe200078e00ff */
[----:B------:R-:W-:-:S04]  /*1c50*/  LEA R2, R2, 0x37800000, 0x17 ;  /* 0x3780000002027811 */ /* 0x000fc800078eb8ff */
[----:B------:R-:W-:-:S05]  /*1c60*/  LOP3.LUT R0, R2, R0, R7, 0xfe, !PT ;  /* 0x0000000002007212 */ /* 0x000fca00078efe07 */
[----:B------:R-:W-:-:S04]  /*1c70*/  FMUL.FTZ R0, R0, 1 ;  /* 0x3f80000000007820 */ /* 0x000fc80000410000 */
[----:B------:R0:W1:Y:S01]  /*1c80*/  F2F.F64.F32 R28, R0 ;  /* 0x00000000001c7310 */ /* 0x0000620000201800 */
[----:B------:R-:W-:Y:S05]  /*1c90*/  BRA `(.L_x_31702) ;  /* 0x0000000000a47947 */ /* 0x000fea0003800000 */
.L_x_31714:
        /* <DEDUP_REMOVED lines=18> */
.L_x_31701:
        /* <DEDUP_REMOVED lines=16> */
.L_x_31723:
[----:B------:R-:W-:Y:S01]  /*1ec0*/  CS2R R28, SRZ ;  /* 0x00000000001c7805 */ /* 0x000fe2000001ff00 */
[----:B------:R-:W-:Y:S06]  /*1ed0*/  BRA `(.L_x_31702) ;  /* 0x0000000000147947 */ /* 0x000fec0003800000 */
.L_x_31722:
[----:B------:R-:W3:Y:S02]  /*1ee0*/  LDG.E.64 R28, desc[UR36][R2.64] ;  /* 0x00000024021c7981 */ /* 0x000ee4000c1e1b00 */
[----:B---3--:R-:W0:Y:S01]  /*1ef0*/  I2F.F64.U64 R28, R28 ;  /* 0x0000001c001c7312 */ /* 0x008e220000301800 */
[----:B------:R-:W-:Y:S05]  /*1f00*/  BRA `(.L_x_31702) ;  /* 0x0000000000087947 */ /* 0x000fea0003800000 */
.L_x_31721:
[----:B------:R-:W3:Y:S02]  /*1f10*/  LDG.E R2, desc[UR36][R2.64] ;  /* 0x0000002402027981 */ /* 0x000ee4000c1e1900 */
[----:B---3--:R0:W1:Y:S02]  /*1f20*/  I2F.F64.U32 R28, R2 ;  /* 0x00000002001c7312 */ /* 0x0080640000201800 */
.L_x_31702:
[----:B------:R-:W-:Y:S05]  /*1f30*/  BSYNC.RECONVERGENT B6 ;  /* 0x0000000000067941 */ /* 0x000fea0003800200 */
.L_x_31696:
[----:B------:R-:W-:-:S07]  /*1f40*/  VIADD R23, R23, 0x80 ;  /* 0x0000008017177836 */ /* 0x000fce0000000000 */
.L_x_31695:
[----:B------:R-:W-:Y:S05]  /*1f50*/  BSYNC.RECONVERGENT B7 ;  /* 0x0000000000077941 */ /* 0x000fea0003800200 */
.L_x_31694:
        /* <DEDUP_REMOVED lines=25> */
.L_x_31730:
[----:B------:R-:W3:Y:S02]  /*20f0*/  LDG.E.U8 R2, desc[UR36][R2.64] ;  /* 0x0000002402027981 */ /* 0x000ee4000c1e1100 */
[----:B---3--:R0:W1:Y:S01]  /*2100*/  I2F.F64.U16 R24, R2 ;  /* 0x0000000200187312 */ /* 0x0080620000101800 */
[----:B------:R-:W-:Y:S05]  /*2110*/  BRA `(.L_x_31732) ;  /* 0x0000000c00607947 */ /* 0x000fea0003800000 */
.L_x_31729:
        /* <DEDUP_REMOVED lines=9> */
.L_x_31734:
[----:B------:R-:W3:Y:S02]  /*21b0*/  LDG.E R2, desc[UR36][R2.64] ;  /* 0x0000002402027981 */ /* 0x000ee4000c1e1900 */
[----:B---3--:R1:W3:Y:S01]  /*21c0*/  I2F.F64 R24, R2 ;  /* 0x0000000200187312 */ /* 0x0082e20000201c00 */
[----:B------:R-:W-:Y:S05]  /*21d0*/  BRA `(.L_x_31732) ;  /* 0x0000000c00307947 */ /* 0x000fea0003800000 */
.L_x_31733:
[----:B------:R-:W3:Y:S02]  /*21e0*/  LDG.E.U16 R2, desc[UR36][R2.64] ;  /* 0x0000002402027981 */ /* 0x000ee4000c1e1500 */
[----:B---3--:R0:W1:Y:S01]  /*21f0*/  I2F.F64.S16 R24, R2 ;  /* 0x0000000200187312 */ /* 0x0080620000101c00 */
[----:B------:R-:W-:Y:S05]  /*2200*/  BRA `(.L_x_31732) ;  /* 0x0000000c00247947 */ /* 0x000fea0003800000 */
.L_x_31728:
        /* <DEDUP_REMOVED lines=10> */
.L_x_31736:
[----:B------:R-:W3:Y:S02]  /*22b0*/  LDG.E.U16 R0, desc[UR36][R2.64] ;  /* 0x0000002402007981 */ /* 0x000ee4000c1e1500 */
[----:B---3--:R-:W-:-:S05]  /*22c0*/  HADD2.F32 R0, -RZ, R0.H0_H0 ;  /* 0x20000000ff007230 */ /* 0x008fca0000004100 */
[----:B------:R-:W-:-:S04]  /*22d0*/  FMUL.FTZ R0, R0, 1 ;  /* 0x3f80000000007820 */ /* 0x000fc80000410000 */
[----:B------:R0:W1:Y:S01]  /*22e0*/  F2F.F64.F32 R24, R0 ;  /* 0x0000000000187310 */ /* 0x0000620000201800 */
[----:B------:R-:W-:Y:S05]  /*22f0*/  BRA `(.L_x_31732) ;  /* 0x0000000800e87947 */ /* 0x000fea0003800000 */
.L_x_31735:
        /* <DEDUP_REMOVED lines=10> */
.L_x_31738:
[----:B------:R-:W3:Y:S02]  /*23a0*/  LDG.E.U16 R2, desc[UR36][R2.64] ;  /* 0x0000002402027981 */ /* 0x000ee4000c1e1500 */
[----:B---3--:R-:W-:-:S05]  /*23b0*/  HADD2.F32 R0, -RZ, R2.H0_H0 ;  /* 0x20000002ff007230 */ /* 0x008fca0000004100 */
[----:B------:R-:W-:-:S04]  /*23c0*/  FMUL.FTZ R0, R0, 1 ;  /* 0x3f80000000007820 */ /* 0x000fc80000410000 */
[----:B------:R0:W1:Y:S01]  /*23d0*/  F2F.F64.F32 R24, R0 ;  /* 0x0000000000187310 */ /* 0x0000620000201800 */
[----:B------:R-:W-:Y:S05]  /*23e0*/  BRA `(.L_x_31732) ;  /* 0x0000000800ac7947 */ /* 0x000fea0003800000 */
.L_x_31737:
[----:B------:R0:W5:Y:S01]  /*23f0*/  LDG.E.64 R24, desc[UR36][R2.64] ;  /* 0x0000002402187981 */ /* 0x000162000c1e1b00 */
[----:B------:R-:W-:Y:S05]  /*2400*/  BRA `(.L_x_31732) ;  /* 0x0000000800a47947 */ /* 0x000fea0003800000 */
.L_x_31727:
        /* <DEDUP_REMOVED lines=13> */
.L_x_31741:
[----:B------:R0:W5:Y:S01]  /*24e0*/  LDG.E.64 R24, desc[UR36][R2.64] ;  /* 0x0000002402187981 */ /* 0x000162000c1e1b00 */
[----:B------:R-:W-:Y:S05]  /*24f0*/  BRA `(.L_x_31732) ;  /* 0x0000000800687947 */ /* 0x000fea0003800000 */
.L_x_31740:
        /* <DEDUP_REMOVED lines=27> */
.L_x_31743:
        /* <DEDUP_REMOVED lines=14> */
.L_x_31742:
[----:B------:R-:W3:Y:S02]  /*2790*/  LDG.E.U16 R0, desc[UR36][R2.64] ;  /* 0x0000002402007981 */ /* 0x000ee4000c1e1500 */
[----:B---3--:R-:W-:-:S04]  /*27a0*/  IMAD.U32 R0, R0, 0x10000, RZ ;  /* 0x0001000000007824 */ /* 0x008fc800078e00ff */
[----:B------:R-:W-:-:S04]  /*27b0*/  FMUL.FTZ R0, R0, 1 ;  /* 0x3f80000000007820 */ /* 0x000fc80000410000 */
[----:B------:R0:W1:Y:S01]  /*27c0*/  F2F.F64.F32 R24, R0 ;  /* 0x0000000000187310 */ /* 0x0000620000201800 */
[----:B------:R-:W-:Y:S05]  /*27d0*/  BRA `(.L_x_31732) ;  /* 0x0000000400b07947 */ /* 0x000fea0003800000 */
.L_x_31739:
        /* <DEDUP_REMOVED lines=11> */
.L_x_31746:
        /* <DEDUP_REMOVED lines=21> */
.L_x_31748:
[----:B------:R-:W-:Y:S05]  /*29e0*/  BSYNC.RECONVERGENT B0 ;  /* 0x0000000000007941 */ /* 0x000fea0003800200 */
.L_x_31747:
[----:B------:R-:W-:Y:S01]  /*29f0*/  IMAD.SHL.U32 R0, R0, 0x100000, RZ ;  /* 0x0010000000007824 */ /* 0x000fe200078e00ff */
[----:B------:R-:W-:-:S04]  /*2a00*/  LEA R2, R2, 0x3b800000, 0x17 ;  /* 0x3b80000002027811 */ /* 0x000fc800078eb8ff */
[----:B------:R-:W-:-:S05]  /*2a10*/  LOP3.LUT R0, R2, R0, R7, 0xfe, !PT ;  /* 0x0000000002007212 */ /* 0x000fca00078efe07 */
[----:B------:R-:W-:-:S04]  /*2a20*/  FMUL.FTZ R0, R0, 1 ;  /* 0x3f80000000007820 */ /* 0x000fc80000410000 */
[----:B------:R0:W1:Y:S01]  /*2a30*/  F2F.F64.F32 R24, R0 ;  /* 0x0000000000187310 */ /* 0x0000620000201800 */
[----:B------:R-:W-:Y:S05]  /*2a40*/  BRA `(.L_x_31732) ;  /* 0x0000000400147947 */ /* 0x000fea0003800000 */
.L_x_31745:
        /* <DEDUP_REMOVED lines=21> */
.L_x_31750:
[----:B------:R-:W-:Y:S05]  /*2ba0*/  BSYNC.RECONVERGENT B0 ;  /* 0x0000000000007941 */ /* 0x000fea0003800200 */
.L_x_31749:
[----:B------:R-:W-:Y:S01]  /*2bb0*/  IMAD.SHL.U32 R0, R0, 0x200000, RZ ;  /* 0x0020000000007824 */ /* 0x000fe200078e00ff */
[----:B------:R-:W-:-:S04]  /*2bc0*/  LEA R2, R2, 0x37800000, 0x17 ;  /* 0x3780000002027811 */ /* 0x000fc800078eb8ff */
[----:B------:R-:W-:-:S05]  /*2bd0*/  LOP3.LUT R0, R2, R0, R7, 0xfe, !PT ;  /* 0x0000000002007212 */ /* 0x000fca00078efe07 */
[----:B------:R-:W-:-:S04]  /*2be0*/  FMUL.FTZ R0, R0, 1 ;  /* 0x3f80000000007820 */ /* 0x000fc80000410000 */
[----:B------:R0:W1:Y:S01]  /*2bf0*/  F2F.F64.F32 R24, R0 ;  /* 0x0000000000187310 */ /* 0x0000620000201800 */
[----:B------:R-:W-:Y:S05]  /*2c00*/  BRA `(.L_x_31732) ;  /* 0x0000000000a47947 */ /* 0x000fea0003800000 */
.L_x_31744:
        /* <DEDUP_REMOVED lines=18> */
.L_x_31731:
        /* <DEDUP_REMOVED lines=16> */
.L_x_31753:
[----:B------:R-:W-:Y:S01]  /*2e30*/  CS2R R24, SRZ ;  /* 0x0000000000187805 */ /* 0x000fe2000001ff00 */
[----:B------:R-:W-:Y:S06]  /*2e40*/  BRA `(.L_x_31732) ;  /* 0x0000000000147947 */ /* 0x000fec0003800000 */
.L_x_31752:
[----:B------:R-:W3:Y:S02]  /*2e50*/  LDG.E.64 R24, desc[UR36][R2.64] ;  /* 0x0000002402187981 */ /* 0x000ee4000c1e1b00 */
[----:B---3--:R-:W0:Y:S01]  /*2e60*/  I2F.F64.U64 R24, R24 ;  /* 0x0000001800187312 */ /* 0x008e220000301800 */
[----:B------:R-:W-:Y:S05]  /*2e70*/  BRA `(.L_x_31732) ;  /* 0x0000000000087947 */ /* 0x000fea0003800000 */
.L_x_31751:
[----:B------:R-:W3:Y:S02]  /*2e80*/  LDG.E R2, desc[UR36][R2.64] ;  /* 0x0000002402027981 */ /* 0x000ee4000c1e1900 */
[----:B---3--:R0:W1:Y:S02]  /*2e90*/  I2F.F64.U32 R24, R2 ;  /* 0x0000000200187312 */ /* 0x0080640000201800 */
.L_x_31732:
[----:B------:R-:W-:Y:S05]  /*2ea0*/  BSYNC.RECONVERGENT B6 ;  /* 0x0000000000067941 */ /* 0x000fea0003800200 */
.L_x_31726:
[----:B------:R-:W-:-:S07]  /*2eb0*/  VIADD R23, R23, 0x80 ;  /* 0x0000008017177836 */ /* 0x000fce0000000000 */
.L_x_31725:
[----:B------:R-:W-:Y:S05]  /*2ec0*/  BSYNC.RECONVERGENT B7 ;  /* 0x0000000000077941 */ /* 0x000fea0003800200 */
.L_x_31724:
[----:B------:R-:W-:Y:S01]  /*2ed0*/  ISETP.GE.AND P0, PT, R23, R22, PT ;  /* 0x000000161700720c */ /* 0x000fe20003f06270 */
[----:B------:R-:W-:Y:S01]  /*2ee0*/  BSSY.RECONVERGENT B6, `(.L_x_31754) ;  /* 0x00000ef000067945 */ /* 0x000fe20003800200 */
[----:B------:R-:W-:-:S11]  /*2ef0*/  CS2R R16, SRZ ;  /* 0x0000000000107805 */ /* 0x000fd6000001ff00 */
[----:B------:R-:W-:Y:S05]  /*2f00*/  @P0 BRA `(.L_x_31755) ;  /* 0x0000000c00b00947 */ /* 0x000fea0003800000 */
[----:B01-3--:R-:W0:Y:S01]  /*2f10*/  LDC.64 R2, c[0x0][0x3a0] ;  /* 0x0000e800ff027b82 */ /* 0x00be220000000a00 */
        /* <DEDUP_REMOVED lines=19> */
.L_x_31759:
[----:B------:R-:W3:Y:S02]  /*3050*/  LDG.E.U8 R2, desc[UR36][R2.64] ;  /* 0x0000002402027981 */ /* 0x000ee4000c1e1100 */
[----:B---3--:R0:W1:Y:S01]  /*3060*/  I2F.F64.U16 R16, R2 ;  /* 0x0000000200107312 */ /* 0x0080620000101800 */
[----:B------:R-:W-:Y:S05]  /*3070*/  BRA `(.L_x_31755) ;  /* 0x0000000c00547947 */ /* 0x000fea0003800000 */
.L_x_31758:
        /* <DEDUP_REMOVED lines=9> */
.L_x_31762:
[----:B------:R-:W3:Y:S02]  /*3110*/  LDG.E R2, desc[UR36][R2.64] ;  /* 0x0000002402027981 */ /* 0x000ee4000c1e1900 */
[----:B---3--:R0:W1:Y:S01]  /*3120*/  I2F.F64 R16, R2 ;  /* 0x0000000200107312 */ /* 0x0080620000201c00 */
[----:B------:R-:W-:Y:S05]  /*3130*/  BRA `(.L_x_31755) ;  /* 0x0000000c00247947 */ /* 0x000fea0003800000 */
.L_x_31761:
[----:B------:R-:W3:Y:S02]  /*3140*/  LDG.E.U16 R2, desc[UR36][R2.64] ;  /* 0x0000002402027981 */ /* 0x000ee4000c1e1500 */
[----:B---3--:R0:W1:Y:S01]  /*3150*/  I2F.F64.S16 R16, R2 ;  /* 0x0000000200107312 */ /* 0x0080620000101c00 */
[----:B------:R-:W-:Y:S05]  /*3160*/  BRA `(.L_x_31755) ;  /* 0x0000000c00187947 */ /* 0x000fea0003800000 */
.L_x_31757:
        /* <DEDUP_REMOVED lines=10> */
.L_x_31764:
[----:B------:R-:W3:Y:S02]  /*3210*/  LDG.E.U16 R0, desc[UR36][R2.64] ;  /* 0x0000002402007981 */ /* 0x000ee4000c1e1500 */
[----:B---3--:R-:W-:-:S05]  /*3220*/  HADD2.F32 R0, -RZ, R0.H0_H0 ;  /* 0x20000000ff007230 */ /* 0x008fca0000004100 */
[----:B------:R-:W-:-:S04]  /*3230*/  FMUL.FTZ R0, R0, 1 ;  /* 0x3f80000000007820 */ /* 0x000fc80000410000 */
[----:B------:R0:W1:Y:S01]  /*3240*/  F2F.F64.F32 R16, R0 ;  /* 0x0000000000107310 */ /* 0x0000620000201800 */
[----:B------:R-:W-:Y:S05]  /*3250*/  BRA `(.L_x_31755) ;  /* 0x0000000800dc7947 */ /* 0x000fea0003800000 */
.L_x_31763:
        /* <DEDUP_REMOVED lines=10> */
.L_x_31766:
[----:B------:R-:W3:Y:S02]  /*3300*/  LDG.E.U16 R2, desc[UR36][R2.64] ;  /* 0x0000002402027981 */ /* 0x000ee4000c1e1500 */
[----:B---3--:R-:W-:-:S05]  /*3310*/  HADD2.F32 R0, -RZ, R2.H0_H0 ;  /* 0x20000002ff007230 */ /* 0x008fca0000004100 */
[----:B------:R-:W-:-:S04]  /*3320*/  FMUL.FTZ R0, R0, 1 ;  /* 0x3f80000000007820 */ /* 0x000fc80000410000 */
[----:B------:R0:W1:Y:S01]  /*3330*/  F2F.F64.F32 R16, R0 ;  /* 0x0000000000107310 */ /* 0x0000620000201800 */
[----:B------:R-:W-:Y:S05]  /*3340*/  BRA `(.L_x_31755) ;  /* 0x0000000800a07947 */ /* 0x000fea0003800000 */
.L_x_31765:
[----:B------:R0:W5:Y:S01]  /*3350*/  LDG.E.64 R16, desc[UR36][R2.64] ;  /* 0x0000002402107981 */ /* 0x000162000c1e1b00 */
[----:B------:R-:W-:Y:S05]  /*3360*/  BRA `(.L_x_31755) ;  /* 0x0000000800987947 */ /* 0x000fea0003800000 */
.L_x_31756:
        /* <DEDUP_REMOVED lines=13> */
.L_x_31769:
[----:B------:R0:W5:Y:S01]  /*3440*/  LDG.E.64 R16, desc[UR36][R2.64] ;  /* 0x0000002402107981 */ /* 0x000162000c1e1b00 */
[----:B------:R-:W-:Y:S05]  /*3450*/  BRA `(.L_x_31755) ;  /* 0x00000008005c7947 */ /* 0x000fea0003800000 */
.L_x_31768:
        /* <DEDUP_REMOVED lines=27> */
.L_x_31771:
        /* <DEDUP_REMOVED lines=14> */
.L_x_31770:
[----:B------:R-:W3:Y:S02]  /*36f0*/  LDG.E.U16 R0, desc[UR36][R2.64] ;  /* 0x0000002402007981 */ /* 0x000ee4000c1e1500 */
[----:B---3--:R-:W-:-:S04]  /*3700*/  IMAD.U32 R0, R0, 0x10000, RZ ;  /* 0x0001000000007824 */ /* 0x008fc800078e00ff */
[----:B------:R-:W-:-:S04]  /*3710*/  FMUL.FTZ R0, R0, 1 ;  /* 0x3f80000000007820 */ /* 0x000fc80000410000 */
[----:B------:R0:W1:Y:S01]  /*3720*/  F2F.F64.F32 R16, R0 ;  /* 0x0000000000107310 */ /* 0x0000620000201800 */
[----:B------:R-:W-:Y:S05]  /*3730*/  BRA `(.L_x_31755) ;  /* 0x0000000400a47947 */ /* 0x000fea0003800000 */
.L_x_31767:
        /* <DEDUP_REMOVED lines=11> */
.L_x_31774:
        /* <DEDUP_REMOVED lines=20> */
.L_x_31776:
[----:B------:R-:W-:Y:S05]  /*3930*/  BSYNC.RECONVERGENT B0 ;  /* 0x0000000000007941 */ /* 0x000fea0003800200 */
.L_x_31775:
[----:B------:R-:W-:Y:S01]  /*3940*/  IMAD.SHL.U32 R0, R0, 0x100000, RZ ;  /* 0x0010000000007824 */ /* 0x000fe200078e00ff */
[----:B------:R-:W-:-:S04]  /*3950*/  LEA R2, R2, 0x3b800000, 0x17 ;  /* 0x3b80000002027811 */ /* 0x000fc800078eb8ff */
[----:B------:R-:W-:-:S05]  /*3960*/  LOP3.LUT R0, R2, R0, R7, 0xfe, !PT ;  /* 0x0000000002007212 */ /* 0x000fca00078efe07 */
[----:B------:R-:W-:-:S04]  /*3970*/  FMUL.FTZ R0, R0, 1 ;  /* 0x3f80000000007820 */ /* 0x000fc80000410000 */
[----:B------:R0:W1:Y:S01]  /*3980*/  F2F.F64.F32 R16, R0 ;  /* 0x0000000000107310 */ /* 0x0000620000201800 */
[----:B------:R-:W-:Y:S05]  /*3990*/  BRA `(.L_x_31755) ;  /* 0x00000004000c7947 */ /* 0x000fea0003800000 */
.L_x_31773:
        /* <DEDUP_REMOVED lines=20> */
.L_x_31778:
[----:B------:R-:W-:Y:S05]  /*3ae0*/  BSYNC.RECONVERGENT B0 ;  /* 0x0000000000007941 */ /* 0x000fea0003800200 */
.L_x_31777:
[----:B------:R-:W-:Y:S01]  /*3af0*/  IMAD.SHL.U32 R0, R0, 0x200000, RZ ;  /* 0x0020000000007824 */ /* 0x000fe200078e00ff */
[----:B------:R-:W-:-:S04]  /*3b00*/  LEA R2, R2, 0x37800000, 0x17 ;  /* 0x3780000002027811 */ /* 0x000fc800078eb8ff */
[----:B------:R-:W-:-:S05]  /*3b10*/  LOP3.LUT R0, R2, R0, R7, 0xfe, !PT ;  /* 0x0000000002007212 */ /* 0x000fca00078efe07 */
[----:B------:R-:W-:-:S04]  /*3b20*/  FMUL.FTZ R0, R0, 1 ;  /* 0x3f80000000007820 */ /* 0x000fc80000410000 */
[----:B------:R0:W1:Y:S01]  /*3b30*/  F2F.F64.F32 R16, R0 ;  /* 0x0000000000107310 */ /* 0x0000620000201800 */
[----:B------:R-:W-:Y:S05]  /*3b40*/  BRA `(.L_x_31755) ;  /* 0x0000000000a07947 */ /* 0x000fea0003800000 */
.L_x_31772:
        /* <DEDUP_REMOVED lines=18> */
.L_x_31760:
        /* <DEDUP_REMOVED lines=16> */
.L_x_31781:
[----:B------:R-:W-:Y:S05]  /*3d70*/  BRA `(.L_x_31755) ;  /* 0x0000000000147947 */ /* 0x000fea0003800000 */
.L_x_31780:
[----:B------:R-:W3:Y:S02]  /*3d80*/  LDG.E.64 R16, desc[UR36][R2.64] ;  /* 0x0000002402107981 */ /* 0x000ee4000c1e1b00 */
[----:B---3--:R-:W0:Y:S01]  /*3d90*/  I2F.F64.U64 R16, R16 ;  /* 0x0000001000107312 */ /* 0x008e220000301800 */
[----:B------:R-:W-:Y:S05]  /*3da0*/  BRA `(.L_x_31755) ;  /* 0x0000000000087947 */ /* 0x000fea0003800000 */
.L_x_31779:
[----:B------:R-:W3:Y:S02]  /*3db0*/  LDG.E R2, desc[UR36][R2.64] ;  /* 0x0000002402027981 */ /* 0x000ee4000c1e1900 */
[----:B---3--:R0:W1:Y:S02]  /*3dc0*/  I2F.F64.U32 R16, R2 ;  /* 0x0000000200107312 */ /* 0x0080640000201800 */
.L_x_31755:
[----:B------:R-:W-:Y:S05]  /*3dd0*/  BSYNC.RECONVERGENT B6 ;  /* 0x0000000000067941 */ /* 0x000fea0003800200 */
.L_x_31754:
[----:B01-3--:R-:W0:Y:S01]  /*3de0*/  LDC.64 R2, c[0x0][0x390] ;  /* 0x0000e400ff027b82 */ /* 0x00be220000000a00 */
[----:B------:R-:W-:Y:S01]  /*3df0*/  BSSY.RECONVERGENT B0, `(.L_x_31782) ;  /* 0x00000bd000007945 */ /* 0x000fe20003800200 */
[----:B0-----:R-:W-:-:S14]  /*3e00*/  DSETP.NEU.AND P0, PT, R2, RZ, PT ;  /* 0x000000ff0200722a */ /* 0x001fdc0003f0d000 */
[----:B------:R-:W-:Y:S05]  /*3e10*/  @P0 BRA `(.L_x_31783) ;  /* 0x0000000400180947 */ /* 0x000fea0003800000 */
[----:B------:R-:W-:Y:S01]  /*3e20*/  ISETP.GE.AND P1, PT, R19, R22, PT ;  /* 0x000000161300720c */ /* 0x000fe20003f26270 */
[----:B------:R-:W-:-:S12]  /*3e30*/  BSSY.RECONVERGENT B1, `(.L_x_31784) ;  /* 0x000000f000017945 */ /* 0x000fd80003800200 */
[----:B------:R-:W-:Y:S05]  /*3e40*/  @P1 BRA `(.L_x_31785) ;  /* 0x0000000000341947 */ /* 0x000fea0003800000 */
[----:B--2-45:R-:W-:-:S06]  /*3e50*/  DSETP.NAN.AND P0, PT, R32, R32, PT ;  /* 0x000000202000722a */ /* 0x034fcc0003f08000 */
[----:B------:R-:W-:-:S14]  /*3e60*/  DSETP.NAN.OR P0, PT, R2, R2, P0 ;  /* 0x000000020200722a */ /* 0x000fdc0000708400 */
[----:B------:R-:W-:Y:S05]  /*3e70*/  @P0 BRA `(.L_x_31786) ;  /* 0x0000000000240947 */ /* 0x000fea0003800000 */
[----:B------:R-:W0:Y:S01]  /*3e80*/  LDCU.64 UR4, c[0x0][0x390] ;  /* 0x00007200ff0477ac */ /* 0x000e220008000a00 */
[----:B------:R-:W-:Y:S02]  /*3e90*/  LOP3.LUT R5, RZ, 0x80000000, R33, 0xb8, !PT ;  /* 0x80000000ff057812 */ /* 0x000fe400078eb821 */
[----:B0-----:R-:W-:Y:S02]  /*3ea0*/  LOP3.LUT R0, R32, UR4, RZ, 0xfc, !PT ;  /* 0x0000000420007c12 */ /* 0x001fe4000f8efcff */
[----:B------:R-:W-:Y:S02]  /*3eb0*/  LOP3.LUT R4, R33, UR5, RZ, 0xfc, !PT ;  /* 0x0000000521047c12 */ /* 0x000fe4000f8efcff */
[----:B------:R-:W-:-:S04]  /*3ec0*/  ISETP.NE.U32.AND P0, PT, R0, RZ, PT ;  /* 0x000000ff0000720c */ /* 0x000fc80003f05070 */
[----:B------:R-:W-:-:S04]  /*3ed0*/  LOP3.LUT P0, RZ, R4, 0x7fffffff, RZ, 0xc0, P0 ;  /* 0x7fffffff04ff7812 */ /* 0x000fc8000000c0ff */
[----:B------:R-:W-:Y:S02]  /*3ee0*/  FSEL R33, R33, R5, !P0 ;  /* 0x0000000521217208 */ /* 0x000fe40004000000 */
[----:B------:R-:W-:Y:S01]  /*3ef0*/  FSEL R32, R32, 1.4012984643248170709e-45, !P0 ;  /* 0x0000000120207808 */ /* 0x000fe20004000000 */
[----:B------:R-:W-:Y:S06]  /*3f00*/  BRA `(.L_x_31785) ;  /* 0x0000000000047947 */ /* 0x000fec0003800000 */
.L_x_31786:
[----:B------:R-:W-:-:S11]  /*3f10*/  DADD R32, R32, R2 ;  /* 0x0000000020207229 */ /* 0x000fd60000000002 */
.L_x_31785:
[----:B------:R-:W-:Y:S05]  /*3f20*/  BSYNC.RECONVERGENT B1 ;  /* 0x0000000000017941 */ /* 0x000fea0003800200 */
.L_x_31784:
[----:B------:R-:W-:Y:S01]  /*3f30*/  VIADD R5, R19, 0x80 ;  /* 0x0000008013057836 */ /* 0x000fe20000000000 */
[----:B------:R-:W-:Y:S04]  /*3f40*/  BSSY.RECONVERGENT B1, `(.L_x_31787) ;  /* 0x0000010000017945 */ /* 0x000fe80003800200 */
[----:B------:R-:W-:-:S13]  /*3f50*/  ISETP.GE.AND P0, PT, R5, R22, PT ;  /* 0x000000160500720c */ /* 0x000fda0003f06270 */
[----:B------:R-:W-:Y:S05]  /*3f60*/  @P0 BRA `(.L_x_31788) ;  /* 0x0000000000340947 */ /* 0x000fea0003800000 */
[----:B-----5:R-:W-:-:S06]  /*3f70*/  DSETP.NAN.AND P0, PT, R28, R28, PT ;  /* 0x0000001c1c00722a */ /* 0x020fcc0003f08000 */
        /* <DEDUP_REMOVED lines=11> */
.L_x_31789:
[----:B------:R-:W-:-:S11]  /*4030*/  DADD R28, R28, R2 ;  /* 0x000000001c1c7229 */ /* 0x000fd60000000002 */
.L_x_31788:
[----:B------:R-:W-:Y:S05]  /*4040*/  BSYNC.RECONVERGENT B1 ;  /* 0x0000000000017941 */ /* 0x000fea0003800200 */
.L_x_31787:
        /* <DEDUP_REMOVED lines=16> */
.L_x_31792:
[----:B------:R-:W-:-:S11]  /*4150*/  DADD R24, R24, R2 ;  /* 0x0000000018187229 */ /* 0x000fd60000000002 */
.L_x_31791:
[----:B------:R-:W-:Y:S05]  /*4160*/  BSYNC.RECONVERGENT B1 ;  /* 0x0000000000017941 */ /* 0x000fea0003800200 */
.L_x_31790:
[----:B------:R-:W-:-:S05]  /*4170*/  VIADD R5, R19, 0x180 ;  /* 0x0000018013057836 */ /* 0x000fca0000000000 */
        /* <DEDUP_REMOVED lines=14> */
.L_x_31794:
[----:B------:R-:W-:Y:S01]  /*4260*/  DADD R16, R16, R2 ;  /* 0x0000000010107229 */ /* 0x000fe20000000002 */
[----:B------:R-:W-:Y:S10]  /*4270*/  BRA `(.L_x_31793) ;  /* 0x0000000400d07947 */ /* 0x000ff40003800000 */
.L_x_31783:
[----:B------:R-:W-:Y:S01]  /*4280*/  ISETP.GE.AND P1, PT, R19, R22, PT ;  /* 0x000000161300720c */ /* 0x000fe20003f26270 */
[----:B------:R-:W-:-:S12]  /*4290*/  BSSY.RECONVERGENT B1, `(.L_x_31795) ;  /* 0x000001a000017945 */ /* 0x000fd80003800200 */
[----:B------:R-:W-:Y:S05]  /*42a0*/  @P1 BRA `(.L_x_31796) ;  /* 0x0000000000601947 */ /* 0x000fea0003800000 */
[----:B--2-45:R-:W-:-:S06]  /*42b0*/  DSETP.NAN.AND P0, PT, R32, R32, PT ;  /* 0x000000202000722a */ /* 0x034fcc0003f08000 */
[----:B------:R-:W-:-:S14]  /*42c0*/  DSETP.NUM.AND P0, PT, R2, R2, !P0 ;  /* 0x000000020200722a */ /* 0x000fdc0004707000 */
[----:B------:R-:W-:Y:S01]  /*42d0*/  @!P0 DADD R32, R32, R2 ;  /* 0x0000000020208229 */ /* 0x000fe20000000002 */
[----:B------:R-:W-:Y:S10]  /*42e0*/  @!P0 BRA `(.L_x_31796) ;  /* 0x0000000000508947 */ /* 0x000ff40003800000 */
[----:B------:R-:W0:Y:S02]  /*42f0*/  LDC.64 R4, c[0x0][0x390] ;  /* 0x0000e400ff047b82 */ /* 0x000e240000000a00 */
[----:B0-----:R-:W-:Y:S02]  /*4300*/  LOP3.LUT R0, R32, R4, RZ, 0xfc, !PT ;  /* 0x0000000420007212 */ /* 0x001fe400078efcff */
[----:B------:R-:W-:Y:S02]  /*4310*/  LOP3.LUT R6, R33, R5, RZ, 0xfc, !PT ;  /* 0x0000000521067212 */ /* 0x000fe400078efcff */
[----:B------:R-:W-:-:S04]  /*4320*/  ISETP.NE.U32.AND P0, PT, R0, RZ, PT ;  /* 0x000000ff0000720c */ /* 0x000fc80003f05070 */
[----:B------:R-:W-:-:S13]  /*4330*/  LOP3.LUT P0, RZ, R6, 0x7fffffff, RZ, 0xc0, P0 ;  /* 0x7fffffff06ff7812 */ /* 0x000fda000000c0ff */
[----:B------:R-:W-:Y:S05]  /*4340*/  @!P0 BRA `(.L_x_31796) ;  /* 0x0000000000388947 */ /* 0x000fea0003800000 */
[C-C-:B------:R-:W-:Y:S02]  /*4350*/  DSETP.GT.AND P2, PT, R32.reuse, R2.reuse, PT ;  /* 0x000000022000722a */ /* 0x140fe40003f44000 */
[----:B------:R-:W-:-:S04]  /*4360*/  DSETP.GEU.AND P0, PT, R32, R2, PT ;  /* 0x000000022000722a */ /* 0x000fc80003f0e000 */
[C---:B------:R-:W-:Y:S02]  /*4370*/  DSETP.LT.AND P3, PT, R2.reuse, RZ, P2 ;  /* 0x000000ff0200722a */ /* 0x040fe40001761000 */
[C---:B------:R-:W-:Y:S02]  /*4380*/  DSETP.GT.AND P2, PT, R2.reuse, RZ, P2 ;  /* 0x000000ff0200722a */ /* 0x040fe40001744000 */
[C---:B------:R-:W-:Y:S02]  /*4390*/  DSETP.LT.AND P4, PT, R2.reuse, RZ, !P0 ;  /* 0x000000ff0200722a */ /* 0x040fe40004781000 */
[----:B------:R-:W-:Y:S01]  /*43a0*/  DSETP.GT.AND P0, PT, R2, RZ, !P0 ;  /* 0x000000ff0200722a */ /* 0x000fe20004704000 */
        /* <DEDUP_REMOVED lines=8> */
.L_x_31796:
[----:B------:R-:W-:Y:S05]  /*4430*/  BSYNC.RECONVERGENT B1 ;  /* 0x0000000000017941 */ /* 0x000fea0003800200 */
.L_x_31795:
[----:B------:R-:W-:Y:S01]  /*4440*/  VIADD R5, R19, 0x80 ;  /* 0x0000008013057836 */ /* 0x000fe20000000000 */
[----:B------:R-:W-:Y:S04]  /*4450*/  BSSY.RECONVERGENT B1, `(.L_x_31797) ;  /* 0x000001c000017945 */ /* 0x000fe80003800200 */
[----:B------:R-:W-:-:S13]  /*4460*/  ISETP.GE.AND P0, PT, R5, R22, PT ;  /* 0x000000160500720c */ /* 0x000fda0003f06270 */
[----:B------:R-:W-:Y:S05]  /*4470*/  @P0 BRA `(.L_x_31798) ;  /* 0x0000000000640947 */ /* 0x000fea0003800000 */
[----:B-----5:R-:W-:-:S06]  /*4480*/  DSETP.NAN.AND P0, PT, R28, R28, PT ;  /* 0x0000001c1c00722a */ /* 0x020fcc0003f08000 */
[----:B------:R-:W-:-:S14]  /*4490*/  DSETP.NAN.OR P0, PT, R2, R2, P0 ;  /* 0x000000020200722a */ /* 0x000fdc0000708400 */
[----:B------:R-:W-:Y:S05]  /*44a0*/  @P0 BRA `(.L_x_31799) ;  /* 0x0000000000540947 */ /* 0x000fea0003800000 */
        /* <DEDUP_REMOVED lines=21> */
.L_x_31799:
[----:B------:R-:W-:-:S11]  /*4600*/  DADD R28, R28, R2 ;  /* 0x000000001c1c7229 */ /* 0x000fd60000000002 */
.L_x_31798:
[----:B------:R-:W-:Y:S05]  /*4610*/  BSYNC.RECONVERGENT B1 ;  /* 0x0000000000017941 */ /* 0x000fea0003800200 */
.L_x_31797:
        /* <DEDUP_REMOVED lines=28> */
.L_x_31802:
[----:B------:R-:W-:-:S11]  /*47e0*/  DADD R24, R24, R2 ;  /* 0x0000000018187229 */ /* 0x000fd60000000002 */
.L_x_31801:
[----:B------:R-:W-:Y:S05]  /*47f0*/  BSYNC.RECONVERGENT B1 ;  /* 0x0000000000017941 */ /* 0x000fea0003800200 */
.L_x_31800:
[----:B------:R-:W-:-:S05]  /*4800*/  VIADD R5, R19, 0x180 ;  /* 0x0000018013057836 */ /* 0x000fca0000000000 */
        /* <DEDUP_REMOVED lines=26> */
.L_x_31803:
[----:B------:R-:W-:-:S11]  /*49b0*/  DADD R16, R16, R2 ;  /* 0x0000000010107229 */ /* 0x000fd60000000002 */
.L_x_31793:
[----:B------:R-:W-:Y:S05]  /*49c0*/  BSYNC.RECONVERGENT B0 ;  /* 0x0000000000007941 */ /* 0x000fea0003800200 */
.L_x_31782:
[----:B------:R-:W0:Y:S01]  /*49d0*/  LDC.U8 R2, c[0x0][0x3b4] ;  /* 0x0000ed00ff027b82 */ /* 0x000e220000000000 */
[----:B------:R-:W-:Y:S04]  /*49e0*/  BSSY.RECONVERGENT B6, `(.L_x_31804) ;  /* 0x0000113000067945 */ /* 0x000fe80003800200 */
[----:B------:R-:W-:Y:S05]  /*49f0*/  @P1 BRA `(.L_x_31805) ;  /* 0x0000001000441947 */ /* 0x000fea0003800000 */
[----:B------:R-:W1:Y:S01]  /*4a00*/  LDCU UR4, c[0x0][0x3b8] ;  /* 0x00007700ff0477ac */ /* 0x000e620008000800 */
[----:B------:R-:W3:Y:S01]  /*4a10*/  LDC.64 R4, c[0x0][0x398] ;  /* 0x0000e600ff047b82 */ /* 0x000ee20000000a00 */
[----:B------:R-:W-:Y:S01]  /*4a20*/  IMAD R0, R18, 0x200, R19 ;  /* 0x0000020012007824 */ /* 0x000fe200078e0213 */
[----:B0-----:R-:W-:-:S03]  /*4a30*/  PRMT R6, R2, 0x9910, RZ ;  /* 0x0000991002067816 */ /* 0x001fc600000000ff */
[----:B-1----:R-:W-:Y:S02]  /*4a40*/  IMAD R3, R0, UR4, RZ ;  /* 0x0000000400037c24 */ /* 0x002fe4000f8e02ff */
[----:B------:R-:W-:-:S05]  /*4a50*/  IMAD.MOV.U32 R0, RZ, RZ, R6 ;  /* 0x000000ffff007224 */ /* 0x000fca00078e0006 */
[----:B------:R-:W-:Y:S02]  /*4a60*/  ISETP.GT.AND P0, PT, R0, 0x9, PT ;  /* 0x000000090000780c */ /* 0x000fe40003f04270 */
[----:B---3--:R-:W-:-:S05]  /*4a70*/  IADD3 R4, P1, PT, R3, R4, RZ ;  /* 0x0000000403047210 */ /* 0x008fca0007f3e0ff */
        /* <DEDUP_REMOVED lines=10> */
[----:B--2-45:R-:W0:Y:S02]  /*4b20*/  F2I.F64.TRUNC R33, R32 ;  /* 0x0000002000217311 */ /* 0x034e24000030d100 */
[----:B0-----:R0:W-:Y:S01]  /*4b30*/  STG.E.U8 desc[UR36][R4.64], R33 ;  /* 0x0000002104007986 */ /* 0x0011e2000c101124 */
[----:B------:R-:W-:Y:S05]  /*4b40*/  BRA `(.L_x_31811) ;  /* 0x0000000c00ec7947 */ /* 0x000fea0003800000 */
.L_x_31809:
[----:B--2-45:R-:W0:Y:S02]  /*4b50*/  F2I.S64.F64.TRUNC R32, R32 ;  /* 0x0000002000207311 */ /* 0x034e24000030d900 */
[----:B0-----:R-:W-:-:S05]  /*4b60*/  IMAD.MOV.U32 R3, RZ, RZ, R32 ;  /* 0x000000ffff037224 */ /* 0x001fca00078e0020 */
[----:B------:R0:W-:Y:S01]  /*4b70*/  STG.E.U8 desc[UR36][R4.64], R3 ;  /* 0x0000000304007986 */ /* 0x0001e2000c101124 */
[----:B------:R-:W-:Y:S05]  /*4b80*/  BRA `(.L_x_31811) ;  /* 0x0000000c00dc7947 */ /* 0x000fea0003800000 */
.L_x_31808:
[----:B------:R-:W-:-:S13]  /*4b90*/  ISETP.NE.AND P0, PT, R0, 0x2, PT ;  /* 0x000000020000780c */ /* 0x000fda0003f05270 */
[----:B------:R-:W-:Y:S05]  /*4ba0*/  @!P0 BRA `(.L_x_31812) ;  /* 0x0000000000288947 */ /* 0x000fea0003800000 */
[----:B------:R-:W-:-:S13]  /*4bb0*/  ISETP.NE.AND P0, PT, R0, 0x3, PT ;  /* 0x000000030000780c */ /* 0x000fda0003f05270 */
[----:B------:R-:W-:Y:S05]  /*4bc0*/  @!P0 BRA `(.L_x_31813) ;  /* 0x0000000000148947 */ /* 0x000fea0003800000 */
[----:B------:R-:W-:-:S13]  /*4bd0*/  ISETP.NE.AND P0, PT, R0, 0x4, PT ;  /* 0x000000040000780c */ /* 0x000fda0003f05270 */
[----:B------:R-:W-:Y:S05]  /*4be0*/  @P0 BRA `(.L_x_31810) ;  /* 0x0000000c001c0947 */ /* 0x000fea0003800000 */
[----:B--2-45:R-:W0:Y:S02]  /*4bf0*/  F2I.S64.F64.TRUNC R32, R32 ;  /* 0x0000002000207311 */ /* 0x034e24000030d900 */
[----:B0-----:R0:W-:Y:S01]  /*4c00*/  STG.E.64 desc[UR36][R4.64], R32 ;  /* 0x0000002004007986 */ /* 0x0011e2000c101b24 */
[----:B------:R-:W-:Y:S05]  /*4c10*/  BRA `(.L_x_31811) ;  /* 0x0000000c00b87947 */ /* 0x000fea0003800000 */
.L_x_31813:
[----:B--2-45:R-:W0:Y:S02]  /*4c20*/  F2I.F64.TRUNC R33, R32 ;  /* 0x0000002000217311 */ /* 0x034e24000030d100 */
[----:B0-----:R0:W-:Y:S01]  /*4c30*/  STG.E desc[UR36][R4.64], R33 ;  /* 0x0000002104007986 */ /* 0x0011e2000c101924 */
[----:B------:R-:W-:Y:S05]  /*4c40*/  BRA `(.L_x_31811) ;  /* 0x0000000c00ac7947 */ /* 0x000fea0003800000 */
.L_x_31812:
[----:B--2-45:R-:W0:Y:S02]  /*4c50*/  F2I.F64.TRUNC R33, R32 ;  /* 0x0000002000217311 */ /* 0x034e24000030d100 */
[----:B0-----:R0:W-:Y:S01]  /*4c60*/  STG.E.U16 desc[UR36][R4.64], R33 ;  /* 0x0000002104007986 */ /* 0x0011e2000c101524 */
[----:B------:R-:W-:Y:S05]  /*4c70*/  BRA `(.L_x_31811) ;  /* 0x0000000c00a07947 */ /* 0x000fea0003800000 */
.L_x_31807:
        /* <DEDUP_REMOVED lines=8> */
[----:B--2-45:R-:W0:Y:S01]  /*4d00*/  F2F.F32.F64 R3, R32 ;  /* 0x0000002000037310 */ /* 0x034e220000301000 */
[----:B------:R-:W-:-:S14]  /*4d10*/  DSETP.GEU.AND P0, PT, |R32|, UR4, PT ;  /* 0x0000000420007e2a */ /* 0x000fdc000bf0e200 */
[----:B0-----:R-:W-:-:S05]  /*4d20*/  @!P0 FMUL R3, R3, 1.175494350822287508e-38 ;  /* 0x0080000003038820 */ /* 0x001fca0000400000 */
[----:B------:R0:W-:Y:S01]  /*4d30*/  STG.E desc[UR36][R4.64], R3 ;  /* 0x0000000304007986 */ /* 0x0001e2000c101924 */
[----:B------:R-:W-:Y:S05]  /*4d40*/  BRA `(.L_x_31811) ;  /* 0x0000000c006c7947 */ /* 0x000fea0003800000 */
.L_x_31815:
[----:B------:R-:W-:Y:S01]  /*4d50*/  UMOV UR4, 0xf0000000 ;  /* 0xf000000000047882 */ /* 0x000fe20000000000 */
[----:B------:R-:W-:Y:S01]  /*4d60*/  UMOV UR5, 0x380fffff ;  /* 0x380fffff00057882 */ /* 0x000fe20000000000 */
[----:B--2-45:R-:W0:Y:S01]  /*4d70*/  F2F.F32.F64 R0, R32 ;  /* 0x0000002000007310 */ /* 0x034e220000301000 */
[----:B------:R-:W-:-:S14]  /*4d80*/  DSETP.GEU.AND P0, PT, |R32|, UR4, PT ;  /* 0x0000000420007e2a */ /* 0x000fdc000bf0e200 */
[----:B0-----:R-:W-:-:S05]  /*4d90*/  @!P0 FMUL R0, R0, 1.175494350822287508e-38 ;  /* 0x0080000000008820 */ /* 0x001fca0000400000 */
[----:B------:R-:W-:-:S05]  /*4da0*/  F2FP.F16.F32.PACK_AB R0, RZ, R0 ;  /* 0x00000000ff00723e */ /* 0x000fca00000000ff */
[----:B------:R0:W-:Y:S01]  /*4db0*/  STG.E.U16 desc[UR36][R4.64], R0 ;  /* 0x0000000004007986 */ /* 0x0001e2000c101524 */
[----:B------:R-:W-:Y:S05]  /*4dc0*/  BRA `(.L_x_31811) ;  /* 0x0000000c004c7947 */ /* 0x000fea0003800000 */
.L_x_31814:
        /* <DEDUP_REMOVED lines=8> */
[----:B--2-45:R-:W0:Y:S01]  /*4e50*/  F2F.F32.F64 R6, R32 ;  /* 0x0000002000067310 */ /* 0x034e220000301000 */
[----:B------:R-:W-:Y:S01]  /*4e60*/  DSETP.GEU.AND P0, PT, |R32|, UR4, PT ;  /* 0x0000000420007e2a */ /* 0x000fe2000bf0e200 */
[----:B------:R-:W-:-:S13]  /*4e70*/  IMAD.MOV.U32 R7, RZ, RZ, RZ ;  /* 0x000000ffff077224 */ /* 0x000fda00078e00ff */
[----:B0-----:R-:W-:-:S05]  /*4e80*/  @!P0 FMUL R6, R6, 1.175494350822287508e-38 ;  /* 0x0080000006068820 */ /* 0x001fca0000400000 */
[----:B------:R0:W-:Y:S01]  /*4e90*/  STG.E.64 desc[UR36][R4.64], R6 ;  /* 0x0000000604007986 */ /* 0x0001e2000c101b24 */
[----:B------:R-:W-:Y:S05]  /*4ea0*/  BRA `(.L_x_31811) ;  /* 0x0000000c00147947 */ /* 0x000fea0003800000 */
.L_x_31817:
[----:B------:R-:W-:Y:S01]  /*4eb0*/  UMOV UR4, 0xf0000000 ;  /* 0xf000000000047882 */ /* 0x000fe20000000000 */
[----:B------:R-:W-:Y:S01]  /*4ec0*/  UMOV UR5, 0x380fffff ;  /* 0x380fffff00057882 */ /* 0x000fe20000000000 */
[----:B--2-45:R-:W0:Y:S01]  /*4ed0*/  F2F.F32.F64 R0, R32 ;  /* 0x0000002000007310 */ /* 0x034e220000301000 */
[----:B------:R-:W-:-:S14]  /*4ee0*/  DSETP.GEU.AND P0, PT, |R32|, UR4, PT ;  /* 0x0000000420007e2a */ /* 0x000fdc000bf0e200 */
[----:B0-----:R-:W-:-:S05]  /*4ef0*/  @!P0 FMUL R0, R0, 1.175494350822287508e-38 ;  /* 0x0080000000008820 */ /* 0x001fca0000400000 */
[----:B------:R-:W-:-:S04]  /*4f00*/  F2FP.F16.F32.PACK_AB R3, RZ, R0 ;  /* 0x00000000ff03723e */ /* 0x000fc800000000ff */
[----:B------:R-:W-:-:S05]  /*4f10*/  PRMT R3, R3, 0x5410, RZ ;  /* 0x0000541003037816 */ /* 0x000fca00000000ff */
[----:B------:R0:W-:Y:S01]  /*4f20*/  STG.E desc[UR36][R4.64], R3 ;  /* 0x0000000304007986 */ /* 0x0001e2000c101924 */
[----:B------:R-:W-:Y:S05]  /*4f30*/  BRA `(.L_x_31811) ;  /* 0x0000000800f07947 */ /* 0x000fea0003800000 */
.L_x_31816:
[----:B--2-45:R0:W-:Y:S01]  /*4f40*/  STG.E.64 desc[UR36][R4.64], R32 ;  /* 0x0000002004007986 */ /* 0x0341e2000c101b24 */
[----:B------:R-:W-:Y:S05]  /*4f50*/  BRA `(.L_x_31811) ;  /* 0x0000000800e87947 */ /* 0x000fea0003800000 */
.L_x_31806:
        /* <DEDUP_REMOVED lines=8> */
[----:B--2-45:R-:W-:-:S06]  /*4fe0*/  DSETP.NEU.AND P0, PT, R32, RZ, PT ;  /* 0x000000ff2000722a */ /* 0x034fcc0003f0d000 */
[----:B------:R-:W-:-:S05]  /*4ff0*/  SEL R3, RZ, 0x1, !P0 ;  /* 0x00000001ff037807 */ /* 0x000fca0004000000 */
[----:B------:R0:W-:Y:S01]  /*5000*/  STG.E.U8 desc[UR36][R4.64], R3 ;  /* 0x0000000304007986 */ /* 0x0001e2000c101124 */
[----:B------:R-:W-:Y:S05]  /*5010*/  BRA `(.L_x_31811) ;  /* 0x0000000800b87947 */ /* 0x000fea0003800000 */
.L_x_31820:
[----:B------:R-:W-:-:S05]  /*5020*/  CS2R R34, SRZ ;  /* 0x0000000000227805 */ /* 0x000fca000001ff00 */
[----:B--2-45:R0:W-:Y:S01]  /*5030*/  STG.E.128 desc[UR36][R4.64], R32 ;  /* 0x0000002004007986 */ /* 0x0341e2000c101d24 */
[----:B------:R-:W-:Y:S05]  /*5040*/  BRA `(.L_x_31811) ;  /* 0x0000000800ac7947 */ /* 0x000fea0003800000 */
.L_x_31819:
        /* <DEDUP_REMOVED lines=23> */
.L_x_31824:
[----:B------:R-:W-:Y:S05]  /*51c0*/  BSYNC.RECONVERGENT B0 ;  /* 0x0000000000007941 */ /* 0x000fea0003800200 */
.L_x_31823:
[----:B------:R-:W-:-:S05]  /*51d0*/  LOP3.LUT R7, R0, 0x80, R7, 0xf8, !PT ;  /* 0x0000008000077812 */ /* 0x000fca00078ef807 */
[----:B------:R0:W-:Y:S01]  /*51e0*/  STG.E.U8 desc[UR36][R4.64], R7 ;  /* 0x0000000704007986 */ /* 0x0001e2000c101124 */
[----:B------:R-:W-:Y:S05]  /*51f0*/  BRA `(.L_x_31811) ;  /* 0x0000000800407947 */ /* 0x000fea0003800000 */
.L_x_31822:
[----:B------:R-:W-:Y:S01]  /*5200*/  UMOV UR4, 0xf0000000 ;  /* 0xf000000000047882 */ /* 0x000fe20000000000 */
[----:B------:R-:W-:Y:S01]  /*5210*/  UMOV UR5, 0x380fffff ;  /* 0x380fffff00057882 */ /* 0x000fe20000000000 */
[----:B--2-45:R-:W0:Y:S01]  /*5220*/  F2F.F32.F64 R8, R32 ;  /* 0x0000002000087310 */ /* 0x034e220000301000 */
        /* <DEDUP_REMOVED lines=16> */
.L_x_31826:
[----:B------:R-:W-:Y:S05]  /*5330*/  BSYNC.RECONVERGENT B0 ;  /* 0x0000000000007941 */ /* 0x000fea0003800200 */
.L_x_31825:
[----:B------:R-:W-:-:S05]  /*5340*/  LOP3.LUT R7, R0, 0x80, R7, 0xf8, !PT ;  /* 0x0000008000077812 */ /* 0x000fca00078ef807 */
[----:B------:R0:W-:Y:S01]  /*5350*/  STG.E.U8 desc[UR36][R4.64], R7 ;  /* 0x0000000704007986 */ /* 0x0001e2000c101124 */
[----:B------:R-:W-:Y:S05]  /*5360*/  BRA `(.L_x_31811) ;  /* 0x0000000400e47947 */ /* 0x000fea0003800000 */
.L_x_31821:
[----:B------:R-:W-:Y:S01]  /*5370*/  UMOV UR4, 0xf0000000 ;  /* 0xf000000000047882 */ /* 0x000fe20000000000 */
[----:B------:R-:W-:Y:S01]  /*5380*/  UMOV UR5, 0x380fffff ;  /* 0x380fffff00057882 */ /* 0x000fe20000000000 */
[----:B--2-45:R-:W0:Y:S01]  /*5390*/  F2F.F32.F64 R0, R32 ;  /* 0x0000002000007310 */ /* 0x034e220000301000 */
[----:B------:R-:W-:-:S14]  /*53a0*/  DSETP.GEU.AND P0, PT, |R32|, UR4, PT ;  /* 0x0000000420007e2a */ /* 0x000fdc000bf0e200 */
[----:B0-----:R-:W-:-:S05]  /*53b0*/  @!P0 FMUL R0, R0, 1.175494350822287508e-38 ;  /* 0x0080000000008820 */ /* 0x001fca0000400000 */
[----:B------:R-:W-:-:S05]  /*53c0*/  F2FP.BF16.F32.PACK_AB R0, RZ, R0 ;  /* 0x00000000ff00723e */ /* 0x000fca00000010ff */
[----:B------:R0:W-:Y:S01]  /*53d0*/  STG.E.U16 desc[UR36][R4.64], R0 ;  /* 0x0000000004007986 */ /* 0x0001e2000c101524 */
[----:B------:R-:W-:Y:S05]  /*53e0*/  BRA `(.L_x_31811) ;  /* 0x0000000400c47947 */ /* 0x000fea0003800000 */
.L_x_31818:
        /* <DEDUP_REMOVED lines=8> */
[----:B--2-45:R-:W0:Y:S02]  /*5470*/  F2I.U32.F64.TRUNC R33, R32 ;  /* 0x0000002000217311 */ /* 0x034e24000030d000 */
[----:B0-----:R0:W-:Y:S01]  /*5480*/  STG.E.U16 desc[UR36][R4.64], R33 ;  /* 0x0000002104007986 */ /* 0x0011e2000c101524 */
[----:B------:R-:W-:Y:S05]  /*5490*/  BRA `(.L_x_31811) ;  /* 0x0000000400987947 */ /* 0x000fea0003800000 */
.L_x_31829:
[----:B------:R-:W-:Y:S01]  /*54a0*/  UMOV UR4, 0xf0000000 ;  /* 0xf000000000047882 */ /* 0x000fe20000000000 */
[----:B------:R-:W-:Y:S01]  /*54b0*/  UMOV UR5, 0x380fffff ;  /* 0x380fffff00057882 */ /* 0x000fe20000000000 */
[----:B--2-45:R-:W0:Y:S01]  /*54c0*/  F2F.F32.F64 R7, R32 ;  /* 0x0000002000077310 */ /* 0x034e220000301000 */
        /* <DEDUP_REMOVED lines=14> */
.L_x_31832:
[----:B------:R-:W-:-:S04]  /*55b0*/  SHF.R.U32.HI R0, RZ, 0x14, R7 ;  /* 0x00000014ff007819 */ /* 0x000fc80000011607 */
[----:B------:R-:W-:-:S04]  /*55c0*/  LOP3.LUT R0, R0, 0x1, RZ, 0xc0, !PT ;  /* 0x0000000100007812 */ /* 0x000fc800078ec0ff */
[----:B------:R-:W-:-:S04]  /*55d0*/  IADD3 R0, PT, PT, R7, 0x487ffff, R0 ;  /* 0x0487ffff07007810 */ /* 0x000fc80007ffe000 */
[----:B------:R-:W-:-:S04]  /*55e0*/  SHF.R.U32.HI R0, RZ, 0x14, R0 ;  /* 0x00000014ff007819 */ /* 0x000fc80000011600 */
[----:B------:R-:W-:-:S07]  /*55f0*/  LOP3.LUT R3, R0, 0xff, RZ, 0xc0, !PT ;  /* 0x000000ff00037812 */ /* 0x000fce00078ec0ff */
.L_x_31833:
[----:B------:R-:W-:-:S04]  /*5600*/  SHF.R.U32.HI R0, RZ, 0x18, R7 ;  /* 0x00000018ff007819 */ /* 0x000fc80000011607 */
[----:B------:R-:W-:-:S07]  /*5610*/  LOP3.LUT R0, R3, 0x80, R0, 0xf8, !PT ;  /* 0x0000008003007812 */ /* 0x000fce00078ef800 */
.L_x_31831:
[----:B------:R-:W-:Y:S05]  /*5620*/  BSYNC.RECONVERGENT B0 ;  /* 0x0000000000007941 */ /* 0x000fea0003800200 */
.L_x_31830:
[----:B------:R4:W-:Y:S01]  /*5630*/  STG.E.U8 desc[UR36][R4.64], R0 ;  /* 0x0000000004007986 */ /* 0x0009e2000c101124 */
[----:B------:R-:W-:Y:S05]  /*5640*/  BRA `(.L_x_31811) ;  /* 0x00000004002c7947 */ /* 0x000fea0003800000 */
.L_x_31828:
        /* <DEDUP_REMOVED lines=17> */
.L_x_31836:
[----:B------:R-:W-:-:S04]  /*5760*/  SHF.R.U32.HI R0, RZ, 0x15, R7 ;  /* 0x00000015ff007819 */ /* 0x000fc80000011607 */
[----:B------:R-:W-:-:S04]  /*5770*/  LOP3.LUT R0, R0, 0x1, RZ, 0xc0, !PT ;  /* 0x0000000100007812 */ /* 0x000fc800078ec0ff */
[----:B------:R-:W-:-:S04]  /*5780*/  IADD3 R0, PT, PT, R7, 0x88fffff, R0 ;  /* 0x088fffff07007810 */ /* 0x000fc80007ffe000 */
[----:B------:R-:W-:-:S04]  /*5790*/  SHF.R.U32.HI R0, RZ, 0x15, R0 ;  /* 0x00000015ff007819 */ /* 0x000fc80000011600 */
[----:B------:R-:W-:-:S07]  /*57a0*/  LOP3.LUT R3, R0, 0xff, RZ, 0xc0, !PT ;  /* 0x000000ff00037812 */ /* 0x000fce00078ec0ff */
.L_x_31837:
[----:B------:R-:W-:-:S04]  /*57b0*/  SHF.R.U32.HI R0, RZ, 0x18, R7 ;  /* 0x00000018ff007819 */ /* 0x000fc80000011607 */
[----:B------:R-:W-:-:S07]  /*57c0*/  LOP3.LUT R0, R3, 0x80, R0, 0xf8, !PT ;  /* 0x0000008003007812 */ /* 0x000fce00078ef800 */
.L_x_31835:
[----:B------:R-:W-:Y:S05]  /*57d0*/  BSYNC.RECONVERGENT B0 ;  /* 0x0000000000007941 */ /* 0x000fea0003800200 */
.L_x_31834:
[----:B------:R3:W-:Y:S01]  /*57e0*/  STG.E.U8 desc[UR36][R4.64], R0 ;  /* 0x0000000004007986 */ /* 0x0007e2000c101124 */
[----:B------:R-:W-:Y:S05]  /*57f0*/  BRA `(.L_x_31811) ;  /* 0x0000000000c07947 */ /* 0x000fea0003800000 */
.L_x_31827:
[----:B------:R-:W-:-:S13]  /*5800*/  ISETP.NE.AND P0, PT, R0, 0x1c, PT ;  /* 0x0000001c0000780c */ /* 0x000fda0003f05270 */
[----:B------:R-:W-:Y:S05]  /*5810*/  @!P0 BRA `(.L_x_31838) ;  /* 0x0000000000b08947 */ /* 0x000fea0003800000 */
[----:B------:R-:W-:-:S13]  /*5820*/  ISETP.NE.AND P0, PT, R0, 0x1d, PT ;  /* 0x0000001d0000780c */ /* 0x000fda0003f05270 */
[----:B------:R-:W-:Y:S05]  /*5830*/  @!P0 BRA `(.L_x_31839) ;  /* 0x00000000009c8947 */ /* 0x000fea0003800000 */
[----:B------:R-:W-:-:S13]  /*5840*/  ISETP.NE.AND P0, PT, R0, 0x2c, PT ;  /* 0x0000002c0000780c */ /* 0x000fda0003f05270 */
[----:B------:R-:W-:Y:S05]  /*5850*/  @!P0 BRA `(.L_x_31840) ;  /* 0x0000000000448947 */ /* 0x000fea0003800000 */
.L_x_31810:
        /* <DEDUP_REMOVED lines=16> */
.L_x_31841:
[----:B------:R-:W-:Y:S05]  /*5960*/  BRA `(.L_x_31811) ;  /* 0x0000000000647947 */ /* 0x000fea0003800000 */
.L_x_31840:
[----:B------:R-:W-:Y:S01]  /*5970*/  UMOV UR4, 0xf0000000 ;  /* 0xf000000000047882 */ /* 0x000fe20000000000 */
[----:B------:R-:W-:Y:S01]  /*5980*/  UMOV UR5, 0x380fffff ;  /* 0x380fffff00057882 */ /* 0x000fe20000000000 */
[----:B--2-45:R-:W0:Y:S01]  /*5990*/  F2F.F32.F64 R8, R32 ;  /* 0x0000002000087310 */ /* 0x034e220000301000 */
        /* <DEDUP_REMOVED lines=17> */
.L_x_31839:
[----:B--2-45:R-:W0:Y:S02]  /*5ab0*/  F2I.U64.F64.TRUNC R32, R32 ;  /* 0x0000002000207311 */ /* 0x034e24000030d800 */
[----:B0-----:R1:W-:Y:S01]  /*5ac0*/  STG.E.64 desc[UR36][R4.64], R32 ;  /* 0x0000002004007986 */ /* 0x0013e2000c101b24 */
[----:B------:R-:W-:Y:S05]  /*5ad0*/  BRA `(.L_x_31811) ;  /* 0x0000000000087947 */ /* 0x000fea0003800000 */
.L_x_31838:
[----:B--2-45:R-:W0:Y:S02]  /*5ae0*/  F2I.U32.F64.TRUNC R33, R32 ;  /* 0x0000002000217311 */ /* 0x034e24000030d000 */
[----:B0-----:R0:W-:Y:S02]  /*5af0*/  STG.E desc[UR36][R4.64], R33 ;  /* 0x0000002104007986 */ /* 0x0011e4000c101924 */
.L_x_31811:
[----:B------:R-:W-:-:S07]  /*5b00*/  VIADD R19, R19, 0x80 ;  /* 0x0000008013137836 */ /* 0x000fce0000000000 */
.L_x_31805:
[----:B------:R-:W-:Y:S05]  /*5b10*/  BSYNC.RECONVERGENT B6 ;  /* 0x0000000000067941 */ /* 0x000fea0003800200 */
.L_x_31804:
[----:B------:R-:W-:Y:S01]  /*5b20*/  ISETP.GE.AND P0, PT, R19, R22, PT ;  /* 0x000000161300720c */ /* 0x000fe20003f06270 */
[----:B------:R-:W-:-:S12]  /*5b30*/  BSSY.RECONVERGENT B6, `(.L_x_31842) ;  /* 0x0000228000067945 */ /* 0x000fd80003800200 */
[----:B------:R-:W-:Y:S05]  /*5b40*/  @P0 BRA `(.L_x_31843) ;  /* 0x0000002000980947 */ /* 0x000fea0003800000 */
[----:B------:R-:W0:Y:S02]  /*5b50*/  LDCU UR4, c[0x0][0x3b8] ;  /* 0x00007700ff0477ac */ /* 0x000e240008000800 */
[----:B01234-:R-:W0:Y:S01]  /*5b60*/  LDC.64 R4, c[0x0][0x398] ;  /* 0x0000e600ff047b82 */ /* 0x01fe220000000a00 */
[----:B------:R-:W-:Y:S01]  /*5b70*/  IMAD R0, R18, 0x200, R19 ;  /* 0x0000020012007824 */ /* 0x000fe200078e0213 */
        /* <DEDUP_REMOVED lines=16> */
[----:B0-----:R1:W-:Y:S01]  /*5c80*/  STG.E.U8 desc[UR36][R4.64], R29 ;  /* 0x0000001d04007986 */ /* 0x0013e2000c101124 */
[----:B------:R-:W-:Y:S05]  /*5c90*/  BRA `(.L_x_31849) ;  /* 0x0000000c00f07947 */ /* 0x000fea0003800000 */
.L_x_31847:
[----:B-----5:R-:W0:Y:S02]  /*5ca0*/  F2I.S64.F64.TRUNC R28, R28 ;  /* 0x0000001c001c7311 */ /* 0x020e24000030d900 */
[----:B0-----:R-:W-:-:S05]  /*5cb0*/  IMAD.MOV.U32 R3, RZ, RZ, R28 ;  /* 0x000000ffff037224 */ /* 0x001fca00078e001c */
[----:B------:R0:W-:Y:S01]  /*5cc0*/  STG.E.U8 desc[UR36][R4.64], R3 ;  /* 0x0000000304007986 */ /* 0x0001e2000c101124 */
[----:B------:R-:W-:Y:S05]  /*5cd0*/  BRA `(.L_x_31849) ;  /* 0x0000000c00e07947 */ /* 0x000fea0003800000 */
.L_x_31846:
[----:B------:R-:W-:-:S13]  /*5ce0*/  ISETP.NE.AND P0, PT, R0, 0x2, PT ;  /* 0x000000020000780c */ /* 0x000fda0003f05270 */
[----:B------:R-:W-:Y:S05]  /*5cf0*/  @!P0 BRA `(.L_x_31850) ;  /* 0x0000000000288947 */ /* 0x000fea0003800000 */
[----:B------:R-:W-:-:S13]  /*5d00*/  ISETP.NE.AND P0, PT, R0, 0x3, PT ;  /* 0x000000030000780c */ /* 0x000fda0003f05270 */
[----:B------:R-:W-:Y:S05]  /*5d10*/  @!P0 BRA `(.L_x_31851) ;  /* 0x0000000000148947 */ /* 0x000fea0003800000 */
[----:B------:R-:W-:-:S13]  /*5d20*/  ISETP.NE.AND P0, PT, R0, 0x4, PT ;  /* 0x000000040000780c */ /* 0x000fda0003f05270 */
[----:B------:R-:W-:Y:S05]  /*5d30*/  @P0 BRA `(.L_x_31848) ;  /* 0x0000000800b40947 */ /* 0x000fea0003800000 */
[----:B-----5:R-:W0:Y:S02]  /*5d40*/  F2I.S64.F64.TRUNC R28, R28 ;  /* 0x0000001c001c7311 */ /* 0x020e24000030d900 */
[----:B0-----:R4:W-:Y:S01]  /*5d50*/  STG.E.64 desc[UR36][R4.64], R28 ;  /* 0x0000001c04007986 */ /* 0x0019e2000c101b24 */
[----:B------:R-:W-:Y:S05]  /*5d60*/  BRA `(.L_x_31849) ;  /* 0x0000000c00bc7947 */ /* 0x000fea0003800000 */
.L_x_31851:
[----:B-----5:R-:W0:Y:S02]  /*5d70*/  F2I.F64.TRUNC R29, R28 ;  /* 0x0000001c001d7311 */ /* 0x020e24000030d100 */
[----:B0-----:R3:W-:Y:S01]  /*5d80*/  STG.E desc[UR36][R4.64], R29 ;  /* 0x0000001d04007986 */ /* 0x0017e2000c101924 */
[----:B------:R-:W-:Y:S05]  /*5d90*/  BRA `(.L_x_31849) ;  /* 0x0000000c00b07947 */ /* 0x000fea0003800000 */
.L_x_31850:
[----:B-----5:R-:W0:Y:S02]  /*5da0*/  F2I.F64.TRUNC R29, R28 ;  /* 0x0000001c001d7311 */ /* 0x020e24000030d100 */
[----:B0-----:R2:W-:Y:S01]  /*5db0*/  STG.E.U16 desc[UR36][R4.64], R29 ;  /* 0x0000001d04007986 */ /* 0x0015e2000c101524 */
[----:B------:R-:W-:Y:S05]  /*5dc0*/  BRA `(.L_x_31849) ;  /* 0x0000000c00a47947 */ /* 0x000fea0003800000 */
.L_x_31845:
        /* <DEDUP_REMOVED lines=11> */
[----:B------:R0:W-:Y:S01]  /*5e80*/  STG.E desc[UR36][R4.64], R3 ;  /* 0x0000000304007986 */ /* 0x0001e2000c101924 */
[----:B------:R-:W-:Y:S05]  /*5e90*/  BRA `(.L_x_31849) ;  /* 0x0000000c00707947 */ /* 0x000fea0003800000 */
.L_x_31853:
[----:B------:R-:W-:Y:S01]  /*5ea0*/  UMOV UR4, 0xf0000000 ;  /* 0xf000000000047882 */ /* 0x000fe20000000000 */
[----:B------:R-:W-:Y:S01]  /*5eb0*/  UMOV UR5, 0x380fffff ;  /* 0x380fffff00057882 */ /* 0x000fe20000000000 */
[----:B-----5:R-:W0:Y:S01]  /*5ec0*/  F2F.F32.F64 R0, R28 ;  /* 0x0000001c00007310 */ /* 0x020e220000301000 */
[----:B------:R-:W-:-:S14]  /*5ed0*/  DSETP.GEU.AND P0, PT, |R28|, UR4, PT ;  /* 0x000000041c007e2a */ /* 0x000fdc000bf0e200 */
[----:B0-----:R-:W-:-:S05]  /*5ee0*/  @!P0 FMUL R0, R0, 1.175494350822287508e-38 ;  /* 0x0080000000008820 */ /* 0x001fca0000400000 */
[----:B------:R-:W-:-:S05]  /*5ef0*/  F2FP.F16.F32.PACK_AB R0, RZ, R0 ;  /* 0x00000000ff00723e */ /* 0x000fca00000000ff */
[----:B------:R0:W-:Y:S01]  /*5f00*/  STG.E.U16 desc[UR36][R4.64], R0 ;  /* 0x0000000004007986 */ /* 0x0001e2000c101524 */
[----:B------:R-:W-:Y:S05]  /*5f10*/  BRA `(.L_x_31849) ;  /* 0x0000000c00507947 */ /* 0x000fea0003800000 */
.L_x_31852:
        /* <DEDUP_REMOVED lines=12> */
[----:B------:R0:W-:Y:S01]  /*5fe0*/  STG.E.64 desc[UR36][R4.64], R6 ;  /* 0x0000000604007986 */ /* 0x0001e2000c101b24 */
[----:B------:R-:W-:Y:S05]  /*5ff0*/  BRA `(.L_x_31849) ;  /* 0x0000000c00187947 */ /* 0x000fea0003800000 */
.L_x_31855:
[----:B------:R-:W-:Y:S01]  /*6000*/  UMOV UR4, 0xf0000000 ;  /* 0xf000000000047882 */ /* 0x000fe20000000000 */
[----:B------:R-:W-:Y:S01]  /*6010*/  UMOV UR5, 0x380fffff ;  /* 0x380fffff00057882 */ /* 0x000fe20000000000 */
[----:B-----5:R-:W0:Y:S01]  /*6020*/  F2F.F32.F64 R0, R28 ;  /* 0x0000001c00007310 */ /* 0x020e220000301000 */
[----:B------:R-:W-:-:S14]  /*6030*/  DSETP.GEU.AND P0, PT, |R28|, UR4, PT ;  /* 0x000000041c007e2a */ /* 0x000fdc000bf0e200 */
[----:B0-----:R-:W-:-:S05]  /*6040*/  @!P0 FMUL R0, R0, 1.175494350822287508e-38 ;  /* 0x0080000000008820 */ /* 0x001fca0000400000 */
[----:B------:R-:W-:-:S04]  /*6050*/  F2FP.F16.F32.PACK_AB R3, RZ, R0 ;  /* 0x00000000ff03723e */ /* 0x000fc800000000ff */
[----:B------:R-:W-:-:S05]  /*6060*/  PRMT R3, R3, 0x5410, RZ ;  /* 0x0000541003037816 */ /* 0x000fca00000000ff */
[----:B------:R0:W-:Y:S01]  /*6070*/  STG.E desc[UR36][R4.64], R3 ;  /* 0x0000000304007986 */ /* 0x0001e2000c101924 */
[----:B------:R-:W-:Y:S05]  /*6080*/  BRA `(.L_x_31849) ;  /* 0x0000000800f47947 */ /* 0x000fea0003800000 */
.L_x_31854:
[----:B-----5:R0:W-:Y:S01]  /*6090*/  STG.E.64 desc[UR36][R4.64], R28 ;  /* 0x0000001c04007986 */ /* 0x0201e2000c101b24 */
[----:B------:R-:W-:Y:S05]  /*60a0*/  BRA `(.L_x_31849) ;  /* 0x0000000800ec7947 */ /* 0x000fea0003800000 */
.L_x_31844:
        /* <DEDUP_REMOVED lines=11> */
[----:B0-----:R0:W-:Y:S01]  /*6160*/  STG.E.U16 desc[UR36][R4.64], R29 ;  /* 0x0000001d04007986 */ /* 0x0011e2000c101524 */
[----:B------:R-:W-:Y:S05]  /*6170*/  BRA `(.L_x_31849) ;  /* 0x0000000800b87947 */ /* 0x000fea0003800000 */
.L_x_31859:
        /* <DEDUP_REMOVED lines=22> */
.L_x_31862:
[----:B------:R-:W-:-:S04]  /*62e0*/  SHF.R.U32.HI R3, RZ, 0x18, R7 ;  /* 0x00000018ff037819 */ /* 0x000fc80000011607 */
[----:B------:R-:W-:-:S07]  /*62f0*/  LOP3.LUT R0, R0, 0x80, R3, 0xf8, !PT ;  /* 0x0000008000007812 */ /* 0x000fce00078ef803 */
.L_x_31861:
[----:B------:R-:W-:Y:S05]  /*6300*/  BSYNC.RECONVERGENT B0 ;  /* 0x0000000000007941 */ /* 0x000fea0003800200 */
.L_x_31860:
[----:B------:R0:W-:Y:S01]  /*6310*/  STG.E.U8 desc[UR36][R4.64], R0 ;  /* 0x0000000004007986 */ /* 0x0001e2000c101124 */
[----:B------:R-:W-:Y:S05]  /*6320*/  BRA `(.L_x_31849) ;  /* 0x00000008004c7947 */ /* 0x000fea0003800000 */
.L_x_31858:
        /* <DEDUP_REMOVED lines=22> */
.L_x_31865:
[----:B------:R-:W-:-:S04]  /*6490*/  SHF.R.U32.HI R3, RZ, 0x18, R7 ;  /* 0x00000018ff037819 */ /* 0x000fc80000011607 */
[----:B------:R-:W-:-:S07]  /*64a0*/  LOP3.LUT R0, R0, 0x80, R3, 0xf8, !PT ;  /* 0x0000008000007812 */ /* 0x000fce00078ef803 */
.L_x_31864:
[----:B------:R-:W-:Y:S05]  /*64b0*/  BSYNC.RECONVERGENT B0 ;  /* 0x0000000000007941 */ /* 0x000fea0003800200 */
.L_x_31863:
[----:B------:R0:W-:Y:S01]  /*64c0*/  STG.E.U8 desc[UR36][R4.64], R0 ;  /* 0x0000000004007986 */ /* 0x0001e2000c101124 */
[----:B------:R-:W-:Y:S05]  /*64d0*/  BRA `(.L_x_31849) ;  /* 0x0000000400e07947 */ /* 0x000fea0003800000 */
.L_x_31857:
        /* <DEDUP_REMOVED lines=26> */
.L_x_31867:
[----:B-----5:R-:W0:Y:S02]  /*6680*/  F2I.U64.F64.TRUNC R28, R28 ;  /* 0x0000001c001c7311 */ /* 0x020e24000030d800 */
[----:B0-----:R0:W-:Y:S01]  /*6690*/  STG.E.64 desc[UR36][R4.64], R28 ;  /* 0x0000001c04007986 */ /* 0x0011e2000c101b24 */
[----:B------:R-:W-:Y:S05]  /*66a0*/  BRA `(.L_x_31849) ;  /* 0x00000004006c7947 */ /* 0x000fea0003800000 */
.L_x_31866:
[----:B-----5:R-:W0:Y:S02]  /*66b0*/  F2I.U32.F64.TRUNC R29, R28 ;  /* 0x0000001c001d7311 */ /* 0x020e24000030d000 */
[----:B0-----:R0:W-:Y:S01]  /*66c0*/  STG.E desc[UR36][R4.64], R29 ;  /* 0x0000001d04007986 */ /* 0x0011e2000c101924 */
[----:B------:R-:W-:Y:S05]  /*66d0*/  BRA `(.L_x_31849) ;  /* 0x0000000400607947 */ /* 0x000fea0003800000 */
.L_x_31856:
        /* <DEDUP_REMOVED lines=8> */
[----:B------:R0:W-:Y:S01]  /*6760*/  STG.E.U8 desc[UR36][R4.64], R3 ;  /* 0x0000000304007986 */ /* 0x0001e2000c101124 */
[----:B------:R-:W-:Y:S05]  /*6770*/  BRA `(.L_x_31849) ;  /* 0x0000000400387947 */ /* 0x000fea0003800000 */
.L_x_31869:
[----:B------:R-:W-:-:S05]  /*6780*/  CS2R R30, SRZ ;  /* 0x00000000001e7805 */ /* 0x000fca000001ff00 */
[----:B-----5:R0:W-:Y:S01]  /*6790*/  STG.E.128 desc[UR36][R4.64], R28 ;  /* 0x0000001c04007986 */ /* 0x0201e2000c101d24 */
[----:B------:R-:W-:Y:S05]  /*67a0*/  BRA `(.L_x_31849) ;  /* 0x00000004002c7947 */ /* 0x000fea0003800000 */
.L_x_31868:
[----:B------:R-:W-:-:S13]  /*67b0*/  ISETP.NE.AND P0, PT, R0, 0xf, PT ;  /* 0x0000000f0000780c */ /* 0x000fda0003f05270 */
[----:B------:R-:W-:Y:S05]  /*67c0*/  @!P0 BRA `(.L_x_31870) ;  /* 0x0000000400088947 */ /* 0x000fea0003800000 */
[----:B------:R-:W-:-:S13]  /*67d0*/  ISETP.NE.AND P0, PT, R0, 0x17, PT ;  /* 0x000000170000780c */ /* 0x000fda0003f05270 */
[----:B------:R-:W-:Y:S05]  /*67e0*/  @!P0 BRA `(.L_x_31871) ;  /* 0x0000000000a08947 */ /* 0x000fea0003800000 */
[----:B------:R-:W-:-:S13]  /*67f0*/  ISETP.NE.AND P0, PT, R0, 0x18, PT ;  /* 0x000000180000780c */ /* 0x000fda0003f05270 */
[----:B------:R-:W-:Y:S05]  /*6800*/  @!P0 BRA `(.L_x_31872) ;  /* 0x0000000000448947 */ /* 0x000fea0003800000 */
.L_x_31848:
        /* <DEDUP_REMOVED lines=16> */
.L_x_31873:
[----:B------:R-:W-:Y:S05]  /*6910*/  BRA `(.L_x_31849) ;  /* 0x0000000000d07947 */ /* 0x000fea0003800000 */
.L_x_31872:
        /* <DEDUP_REMOVED lines=17> */
.L_x_31875:
[----:B------:R-:W-:Y:S05]  /*6a30*/  BSYNC.RECONVERGENT B0 ;  /* 0x0000000000007941 */ /* 0x000fea0003800200 */
.L_x_31874:
[----:B------:R-:W-:-:S05]  /*6a40*/  LOP3.LUT R3, R0, 0x80, R3, 0xf8, !PT ;  /* 0x0000008000037812 */ /* 0x000fca00078ef803 */
[----:B------:R0:W-:Y:S01]  /*6a50*/  STG.E.U8 desc[UR36][R4.64], R3 ;  /* 0x0000000304007986 */ /* 0x0001e2000c101124 */
[----:B------:R-:W-:Y:S05]  /*6a60*/  BRA `(.L_x_31849) ;  /* 0x00000000007c7947 */ /* 0x000fea0003800000 */
.L_x_31871:
        /* <DEDUP_REMOVED lines=16> */
.L_x_31877:
[----:B------:R-:W-:Y:S01]  /*6b70*/  IMAD.MOV.U32 R0, RZ, RZ, 0x7f ;  /* 0x0000007fff007424 */ /* 0x000fe200078e00ff */
[----:B------:R-:W-:-:S04]  /*6b80*/  ISETP.GT.U32.AND P0, PT, R3, 0x7f800000, PT ;  /* 0x7f8000000300780c */ /* 0x000fc80003f04070 */
[----:B------:R-:W-:-:S09]  /*6b90*/  SEL R0, R0, 0x7c, P0 ;  /* 0x0000007c00007807 */ /* 0x000fd20000000000 */
.L_x_31878:
[----:B------:R-:W-:Y:S05]  /*6ba0*/  BSYNC.RECONVERGENT B0 ;  /* 0x0000000000007941 */ /* 0x000fea0003800200 */
.L_x_31876:
[----:B------:R-:W-:-:S04]  /*6bb0*/  SHF.R.U32.HI R3, RZ, 0x18, R7 ;  /* 0x00000018ff037819 */ /* 0x000fc80000011607 */
[----:B------:R-:W-:-:S05]  /*6bc0*/  LOP3.LUT R3, R0, 0x80, R3, 0xf8, !PT ;  /* 0x0000008000037812 */ /* 0x000fca00078ef803 */
[----:B------:R0:W-:Y:S01]  /*6bd0*/  STG.E.U8 desc[UR36][R4.64], R3 ;  /* 0x0000000304007986 */ /* 0x0001e2000c101124 */
[----:B------:R-:W-:Y:S05]  /*6be0*/  BRA `(.L_x_31849) ;  /* 0x00000000001c7947 */ /* 0x000fea0003800000 */
.L_x_31870:
[----:B------:R-:W-:Y:S01]  /*6bf0*/  UMOV UR4, 0xf0000000 ;  /* 0xf000000000047882 */ /* 0x000fe20000000000 */
[----:B------:R-:W-:Y:S01]  /*6c00*/  UMOV UR5, 0x380fffff ;  /* 0x380fffff00057882 */ /* 0x000fe20000000000 */
[----:B-----5:R-:W0:Y:S01]  /*6c10*/  F2F.F32.F64 R0, R28 ;  /* 0x0000001c00007310 */ /* 0x020e220000301000 */
[----:B------:R-:W-:-:S14]  /*6c20*/  DSETP.GEU.AND P0, PT, |R28|, UR4, PT ;  /* 0x000000041c007e2a */ /* 0x000fdc000bf0e200 */
[----:B0-----:R-:W-:-:S05]  /*6c30*/  @!P0 FMUL R0, R0, 1.175494350822287508e-38 ;  /* 0x0080000000008820 */ /* 0x001fca0000400000 */
[----:B------:R-:W-:-:S05]  /*6c40*/  F2FP.BF16.F32.PACK_AB R0, RZ, R0 ;  /* 0x00000000ff00723e */ /* 0x000fca00000010ff */
[----:B------:R0:W-:Y:S02]  /*6c50*/  STG.E.U16 desc[UR36][R4.64], R0 ;  /* 0x0000000004007986 */ /* 0x0001e4000c101524 */
.L_x_31849:
        /* <DEDUP_REMOVED lines=24> */
.L_x_31882:
[----:B------:R-:W0:Y:S02]  /*6de0*/  F2I.S64.F64.TRUNC R24, R24 ;  /* 0x0000001800187311 */ /* 0x000e24000030d900 */
[----:B0-----:R-:W-:-:S05]  /*6df0*/  IMAD.MOV.U32 R3, RZ, RZ, R24 ;  /* 0x000000ffff037224 */ /* 0x001fca00078e0018 */
[----:B------:R0:W-:Y:S01]  /*6e00*/  STG.E.U8 desc[UR36][R4.64], R3 ;  /* 0x0000000304007986 */ /* 0x0001e2000c101124 */
[----:B------:R-:W-:Y:S05]  /*6e10*/  BRA `(.L_x_31884) ;  /* 0x0000000c00e07947 */ /* 0x000fea0003800000 */
.L_x_31881:
        /* <DEDUP_REMOVED lines=9> */
.L_x_31886:
[----:B------:R-:W0:Y:S02]  /*6eb0*/  F2I.F64.TRUNC R25, R24 ;  /* 0x0000001800197311 */ /* 0x000e24000030d100 */
[----:B0-----:R0:W-:Y:S01]  /*6ec0*/  STG.E desc[UR36][R4.64], R25 ;  /* 0x0000001904007986 */ /* 0x0011e2000c101924 */
[----:B------:R-:W-:Y:S05]  /*6ed0*/  BRA `(.L_x_31884) ;  /* 0x0000000c00b07947 */ /* 0x000fea0003800000 */
.L_x_31885:
[----:B------:R-:W0:Y:S02]  /*6ee0*/  F2I.F64.TRUNC R25, R24 ;  /* 0x0000001800197311 */ /* 0x000e24000030d100 */
[----:B0-----:R0:W-:Y:S01]  /*6ef0*/  STG.E.U16 desc[UR36][R4.64], R25 ;  /* 0x0000001904007986 */ /* 0x0011e2000c101524 */
[----:B------:R-:W-:Y:S05]  /*6f00*/  BRA `(.L_x_31884) ;  /* 0x0000000c00a47947 */ /* 0x000fea0003800000 */
.L_x_31880:
        /* <DEDUP_REMOVED lines=13> */
.L_x_31888:
        /* <DEDUP_REMOVED lines=8> */
.L_x_31887:
        /* <DEDUP_REMOVED lines=14> */
.L_x_31890:
        /* <DEDUP_REMOVED lines=9> */
.L_x_31889:
[----:B------:R0:W-:Y:S01]  /*71d0*/  STG.E.64 desc[UR36][R4.64], R24 ;  /* 0x0000001804007986 */ /* 0x0001e2000c101b24 */
[----:B------:R-:W-:Y:S05]  /*71e0*/  BRA `(.L_x_31884) ;  /* 0x0000000800ec7947 */ /* 0x000fea0003800000 */
.L_x_31879:
        /* <DEDUP_REMOVED lines=13> */
.L_x_31894:
        /* <DEDUP_REMOVED lines=22> */
.L_x_31897:
[----:B------:R-:W-:-:S04]  /*7420*/  SHF.R.U32.HI R3, RZ, 0x18, R7 ;  /* 0x00000018ff037819 */ /* 0x000fc80000011607 */
[----:B------:R-:W-:-:S07]  /*7430*/  LOP3.LUT R0, R0, 0x80, R3, 0xf8, !PT ;  /* 0x0000008000007812 */ /* 0x000fce00078ef803 */
.L_x_31896:
[----:B------:R-:W-:Y:S05]  /*7440*/  BSYNC.RECONVERGENT B0 ;  /* 0x0000000000007941 */ /* 0x000fea0003800200 */
.L_x_31895:
[----:B------:R0:W-:Y:S01]  /*7450*/  STG.E.U8 desc[UR36][R4.64], R0 ;  /* 0x0000000004007986 */ /* 0x0001e2000c101124 */
[----:B------:R-:W-:Y:S05]  /*7460*/  BRA `(.L_x_31884) ;  /* 0x00000008004c7947 */ /* 0x000fea0003800000 */
.L_x_31893:
        /* <DEDUP_REMOVED lines=22> */
.L_x_31900:
[----:B------:R-:W-:-:S04]  /*75d0*/  SHF.R.U32.HI R3, RZ, 0x18, R7 ;  /* 0x00000018ff037819 */ /* 0x000fc80000011607 */
[----:B------:R-:W-:-:S07]  /*75e0*/  LOP3.LUT R0, R0, 0x80, R3, 0xf8, !PT ;  /* 0x0000008000007812 */ /* 0x000fce00078ef803 */
.L_x_31899:
[----:B------:R-:W-:Y:S05]  /*75f0*/  BSYNC.RECONVERGENT B0 ;  /* 0x0000000000007941 */ /* 0x000fea0003800200 */
.L_x_31898:
[----:B------:R0:W-:Y:S01]  /*7600*/  STG.E.U8 desc[UR36][R4.64], R0 ;  /* 0x0000000004007986 */ /* 0x0001e2000c101124 */
[----:B------:R-:W-:Y:S05]  /*7610*/  BRA `(.L_x_31884) ;  /* 0x0000000400e07947 */ /* 0x000fea0003800000 */
.L_x_31892:
        /* <DEDUP_REMOVED lines=26> */
.L_x_31902:
[----:B------:R-:W0:Y:S02]  /*77c0*/  F2I.U64.F64.TRUNC R24, R24 ;  /* 0x0000001800187311 */ /* 0x000e24000030d800 */
[----:B0-----:R0:W-:Y:S01]  /*77d0*/  STG.E.64 desc[UR36][R4.64], R24 ;  /* 0x0000001804007986 */ /* 0x0011e2000c101b24 */
[----:B------:R-:W-:Y:S05]  /*77e0*/  BRA `(.L_x_31884) ;  /* 0x00000004006c7947 */ /* 0x000fea0003800000 */
.L_x_31901:
[----:B------:R-:W0:Y:S02]  /*77f0*/  F2I.U32.F64.TRUNC R25, R24 ;  /* 0x0000001800197311 */ /* 0x000e24000030d000 */
[----:B0-----:R0:W-:Y:S01]  /*7800*/  STG.E desc[UR36][R4.64], R25 ;  /* 0x0000001904007986 */ /* 0x0011e2000c101924 */
[----:B------:R-:W-:Y:S05]  /*7810*/  BRA `(.L_x_31884) ;  /* 0x0000000400607947 */ /* 0x000fea0003800000 */
.L_x_31891:
        /* <DEDUP_REMOVED lines=10> */
.L_x_31904:
[----:B------:R-:W-:-:S05]  /*78c0*/  CS2R R26, SRZ ;  /* 0x00000000001a7805 */ /* 0x000fca000001ff00 */
[----:B------:R0:W-:Y:S01]  /*78d0*/  STG.E.128 desc[UR36][R4.64], R24 ;  /* 0x0000001804007986 */ /* 0x0001e2000c101d24 */
[----:B------:R-:W-:Y:S05]  /*78e0*/  BRA `(.L_x_31884) ;  /* 0x00000004002c7947 */ /* 0x000fea0003800000 */
.L_x_31903:
[----:B------:R-:W-:-:S13]  /*78f0*/  ISETP.NE.AND P0, PT, R0, 0xf, PT ;  /* 0x0000000f0000780c */ /* 0x000fda0003f05270 */
[----:B------:R-:W-:Y:S05]  /*7900*/  @!P0 BRA `(.L_x_31905) ;  /* 0x0000000400088947 */ /* 0x000fea0003800000 */
[----:B------:R-:W-:-:S13]  /*7910*/  ISETP.NE.AND P0, PT, R0, 0x17, PT ;  /* 0x000000170000780c */ /* 0x000fda0003f05270 */
[----:B------:R-:W-:Y:S05]  /*7920*/  @!P0 BRA `(.L_x_31906) ;  /* 0x0000000000a08947 */ /* 0x000fea0003800000 */
[----:B------:R-:W-:-:S13]  /*7930*/  ISETP.NE.AND P0, PT, R0, 0x18, PT ;  /* 0x000000180000780c */ /* 0x000fda0003f05270 */
[----:B------:R-:W-:Y:S05]  /*7940*/  @!P0 BRA `(.L_x_31907) ;  /* 0x0000000000448947 */ /* 0x000fea0003800000 */
.L_x_31883:
        /* <DEDUP_REMOVED lines=16> */
.L_x_31908:
[----:B------:R-:W-:Y:S05]  /*7a50*/  BRA `(.L_x_31884) ;  /* 0x0000000000d07947 */ /* 0x000fea0003800000 */
.L_x_31907:
        /* <DEDUP_REMOVED lines=17> */
.L_x_31910:
[----:B------:R-:W-:Y:S05]  /*7b70*/  BSYNC.RECONVERGENT B0 ;  /* 0x0000000000007941 */ /* 0x000fea0003800200 */
.L_x_31909:
[----:B------:R-:W-:-:S05]  /*7b80*/  LOP3.LUT R3, R0, 0x80, R3, 0xf8, !PT ;  /* 0x0000008000037812 */ /* 0x000fca00078ef803 */
[----:B------:R2:W-:Y:S01]  /*7b90*/  STG.E.U8 desc[UR36][R4.64], R3 ;  /* 0x0000000304007986 */ /* 0x0005e2000c101124 */
[----:B------:R-:W-:Y:S05]  /*7ba0*/  BRA `(.L_x_31884) ;  /* 0x00000000007c7947 */ /* 0x000fea0003800000 */
.L_x_31906:
        /* <DEDUP_REMOVED lines=16> */
.L_x_31912:
[----:B------:R-:W-:Y:S01]  /*7cb0*/  IMAD.MOV.U32 R0, RZ, RZ, 0x7f ;  /* 0x0000007fff007424 */ /* 0x000fe200078e00ff */
[----:B------:R-:W-:-:S04]  /*7cc0*/  ISETP.GT.U32.AND P0, PT, R3, 0x7f800000, PT ;  /* 0x7f8000000300780c */ /* 0x000fc80003f04070 */
[----:B------:R-:W-:-:S09]  /*7cd0*/  SEL R0, R0, 0x7c, P0 ;  /* 0x0000007c00007807 */ /* 0x000fd20000000000 */
.L_x_31913:
[----:B------:R-:W-:Y:S05]  /*7ce0*/  BSYNC.RECONVERGENT B0 ;  /* 0x0000000000007941 */ /* 0x000fea0003800200 */
.L_x_31911:
[----:B------:R-:W-:-:S04]  /*7cf0*/  SHF.R.U32.HI R3, RZ, 0x18, R7 ;  /* 0x00000018ff037819 */ /* 0x000fc80000011607 */
[----:B------:R-:W-:-:S05]  /*7d00*/  LOP3.LUT R3, R0, 0x80, R3, 0xf8, !PT ;  /* 0x0000008000037812 */ /* 0x000fca00078ef803 */
[----:B------:R3:W-:Y:S01]  /*7d10*/  STG.E.U8 desc[UR36][R4.64], R3 ;  /* 0x0000000304007986 */ /* 0x0007e2000c101124 */
[----:B------:R-:W-:Y:S05]  /*7d20*/  BRA `(.L_x_31884) ;  /* 0x00000000001c7947 */ /* 0x000fea0003800000 */
.L_x_31905:
[----:B------:R-:W-:Y:S01]  /*7d30*/  UMOV UR4, 0xf0000000 ;  /* 0xf000000000047882 */ /* 0x000fe20000000000 */
[----:B------:R-:W-:Y:S01]  /*7d40*/  UMOV UR5, 0x380fffff ;  /* 0x380fffff00057882 */ /* 0x000fe20000000000 */
[----:B------:R-:W0:Y:S01]  /*7d50*/  F2F.F32.F64 R0, R24 ;  /* 0x0000001800007310 */ /* 0x000e220000301000 */
[----:B------:R-:W-:-:S14]  /*7d60*/  DSETP.GEU.AND P0, PT, |R24|, UR4, PT ;  /* 0x0000000418007e2a */ /* 0x000fdc000bf0e200 */
[----:B0-----:R-:W-:-:S05]  /*7d70*/  @!P0 FMUL R0, R0, 1.175494350822287508e-38 ;  /* 0x0080000000008820 */ /* 0x001fca0000400000 */
[----:B------:R-:W-:-:S05]  /*7d80*/  F2FP.BF16.F32.PACK_AB R0, RZ, R0 ;  /* 0x00000000ff00723e */ /* 0x000fca00000010ff */
[----:B------:R4:W-:Y:S02]  /*7d90*/  STG.E.U16 desc[UR36][R4.64], R0 ;  /* 0x0000000004007986 */ /* 0x0009e4000c101524 */
.L_x_31884:
[----:B------:R-:W-:-:S07]  /*7da0*/  VIADD R19, R19, 0x80 ;  /* 0x0000008013137836 */ /* 0x000fce0000000000 */
.L_x_31843:
[----:B------:R-:W-:Y:S05]  /*7db0*/  BSYNC.RECONVERGENT B6 ;  /* 0x0000000000067941 */ /* 0x000fea0003800200 */
.L_x_31842:
        /* <DEDUP_REMOVED lines=22> */
.L_x_31917:
[----:B-----5:R-:W0:Y:S02]  /*7f20*/  F2I.S64.F64.TRUNC R16, R16 ;  /* 0x0000001000107311 */ /* 0x020e24000030d900 */
[----:B0-----:R-:W-:-:S05]  /*7f30*/  IMAD.MOV.U32 R3, RZ, RZ, R16 ;  /* 0x000000ffff037224 */ /* 0x001fca00078e0010 */
[----:B------:R-:W-:Y:S01]  /*7f40*/  STG.E.U8 desc[UR36][R4.64], R3 ;  /* 0x0000000304007986 */ /* 0x000fe2000c101124 */
[----:B------:R-:W-:Y:S05]  /*7f50*/  EXIT ;  /* 0x000000000000794d */ /* 0x000fea0003800000 */
.L_x_31916:
        /* <DEDUP_REMOVED lines=9> */
.L_x_31920:
[----:B-----5:R-:W0:Y:S02]  /*7ff0*/  F2I.F64.TRUNC R17, R16 ;  /* 0x0000001000117311 */ /* 0x020e24000030d100 */
[----:B0-----:R-:W-:Y:S01]  /*8000*/  STG.E desc[UR36][R4.64], R17 ;  /* 0x0000001104007986 */ /* 0x001fe2000c101924 */
[----:B------:R-:W-:Y:S05]  /*8010*/  EXIT ;  /* 0x000000000000794d */ /* 0x000fea0003800000 */
.L_x_31919:
[----:B-----5:R-:W0:Y:S02]  /*8020*/  F2I.F64.TRUNC R17, R16 ;  /* 0x0000001000117311 */ /* 0x020e24000030d100 */
[----:B0-----:R-:W-:Y:S01]  /*8030*/  STG.E.U16 desc[UR36][R4.64], R17 ;  /* 0x0000001104007986 */ /* 0x001fe2000c101524 */
[----:B------:R-:W-:Y:S05]  /*8040*/  EXIT ;  /* 0x000000000000794d */ /* 0x000fea0003800000 */
.L_x_31915:
        /* <DEDUP_REMOVED lines=13> */
.L_x_31922:
        /* <DEDUP_REMOVED lines=8> */
.L_x_31921:
        /* <DEDUP_REMOVED lines=14> */
.L_x_31924:
        /* <DEDUP_REMOVED lines=9> */
.L_x_31923:
[----:B-----5:R-:W-:Y:S01]  /*8310*/  STG.E.64 desc[UR36][R4.64], R16 ;  /* 0x0000001004007986 */ /* 0x020fe2000c101b24 */
[----:B------:R-:W-:Y:S05]  /*8320*/  EXIT ;  /* 0x000000000000794d */ /* 0x000fea0003800000 */
.L_x_31914:
        /* <DEDUP_REMOVED lines=13> */
.L_x_31928:
        /* <DEDUP_REMOVED lines=21> */
.L_x_31931:
[----:B------:R-:W-:-:S04]  /*8550*/  SHF.R.U32.HI R3, RZ, 0x18, R7 ;  /* 0x00000018ff037819 */ /* 0x000fc80000011607 */
[----:B------:R-:W-:-:S04]  /*8560*/  LOP3.LUT R0, R0, 0x80, R3, 0xf8, !PT ;  /* 0x0000008000007812 */ /* 0x000fc800078ef803 */
[----:B------:R-:W-:-:S07]  /*8570*/  PRMT R2, R0, 0x7610, R2 ;  /* 0x0000761000027816 */ /* 0x000fce0000000002 */
.L_x_31930:
[----:B------:R-:W-:Y:S05]  /*8580*/  BSYNC.RECONVERGENT B0 ;  /* 0x0000000000007941 */ /* 0x000fea0003800200 */
.L_x_31929:
[----:B------:R-:W-:Y:S01]  /*8590*/  STG.E.U8 desc[UR36][R4.64], R2 ;  /* 0x0000000204007986 */ /* 0x000fe2000c101124 */
[----:B------:R-:W-:Y:S05]  /*85a0*/  EXIT ;  /* 0x000000000000794d */ /* 0x000fea0003800000 */
.L_x_31927:
        /* <DEDUP_REMOVED lines=21> */
.L_x_31934:
[----:B------:R-:W-:-:S04]  /*8700*/  SHF.R.U32.HI R3, RZ, 0x18, R7 ;  /* 0x00000018ff037819 */ /* 0x000fc80000011607 */
[----:B------:R-:W-:-:S04]  /*8710*/  LOP3.LUT R0, R0, 0x80, R3, 0xf8, !PT ;  /* 0x0000008000007812 */ /* 0x000fc800078ef803 */
[----:B------:R-:W-:-:S07]  /*8720*/  PRMT R2, R0, 0x7610, R2 ;  /* 0x0000761000027816 */ /* 0x000fce0000000002 */
.L_x_31933:
[----:B------:R-:W-:Y:S05]  /*8730*/  BSYNC.RECONVERGENT B0 ;  /* 0x0000000000007941 */ /* 0x000fea0003800200 */
.L_x_31932:
[----:B------:R-:W-:Y:S01]  /*8740*/  STG.E.U8 desc[UR36][R4.64], R2 ;  /* 0x0000000204007986 */ /* 0x000fe2000c101124 */
[----:B------:R-:W-:Y:S05]  /*8750*/  EXIT ;  /* 0x000000000000794d */ /* 0x000fea0003800000 */
.L_x_31926:
        /* <DEDUP_REMOVED lines=26> */
.L_x_31936:
[----:B-----5:R-:W0:Y:S02]  /*8900*/  F2I.U64.F64.TRUNC R16, R16 ;  /* 0x0000001000107311 */ /* 0x020e24000030d800 */
[----:B0-----:R-:W-:Y:S01]  /*8910*/  STG.E.64 desc[UR36][R4.64], R16 ;  /* 0x0000001004007986 */ /* 0x001fe2000c101b24 */
[----:B------:R-:W-:Y:S05]  /*8920*/  EXIT ;  /* 0x000000000000794d */ /* 0x000fea0003800000 */
.L_x_31935:
[----:B-----5:R-:W0:Y:S02]  /*8930*/  F2I.U32.F64.TRUNC R17, R16 ;  /* 0x0000001000117311 */ /* 0x020e24000030d000 */
[----:B0-----:R-:W-:Y:S01]  /*8940*/  STG.E desc[UR36][R4.64], R17 ;  /* 0x0000001104007986 */ /* 0x001fe2000c101924 */
[----:B------:R-:W-:Y:S05]  /*8950*/  EXIT ;  /* 0x000000000000794d */ /* 0x000fea0003800000 */
.L_x_31925:
        /* <DEDUP_REMOVED lines=10> */
.L_x_31938:
[----:B------:R-:W-:-:S05]  /*8a00*/  CS2R R18, SRZ ;  /* 0x0000000000127805 */ /* 0x000fca000001ff00 */
[----:B-----5:R-:W-:Y:S01]  /*8a10*/  STG.E.128 desc[UR36][R4.64], R16 ;  /* 0x0000001004007986 */ /* 0x020fe2000c101d24 */
[----:B------:R-:W-:Y:S05]  /*8a20*/  EXIT ;  /* 0x000000000000794d */ /* 0x000fea0003800000 */
.L_x_31937:
[----:B------:R-:W-:-:S13]  /*8a30*/  ISETP.NE.AND P0, PT, R0, 0xf, PT ;  /* 0x0000000f0000780c */ /* 0x000fda0003f05270 */
[----:B------:R-:W-:Y:S05]  /*8a40*/  @!P0 BRA `(.L_x_31939) ;  /* 0x0000000400088947 */ /* 0x000fea0003800000 */
[----:B------:R-:W-:-:S13]  /*8a50*/  ISETP.NE.AND P0, PT, R0, 0x17, PT ;  /* 0x000000170000780c */ /* 0x000fda0003f05270 */
[----:B------:R-:W-:Y:S05]  /*8a60*/  @!P0 BRA `(.L_x_31940) ;  /* 0x0000000000a08947 */ /* 0x000fea0003800000 */
[----:B------:R-:W-:-:S13]  /*8a70*/  ISETP.NE.AND P0, PT, R0, 0x18, PT ;  /* 0x000000180000780c */ /* 0x000fda0003f05270 */
[----:B------:R-:W-:Y:S05]  /*8a80*/  @!P0 BRA `(.L_x_31941) ;  /* 0x0000000000448947 */ /* 0x000fea0003800000 */
.L_x_31918:
        /* <DEDUP_REMOVED lines=16> */
.L_x_31942:
[----:B------:R-:W-:Y:S05]  /*8b90*/  EXIT ;  /* 0x000000000000794d */ /* 0x000fea0003800000 */
.L_x_31941:
        /* <DEDUP_REMOVED lines=17> */
.L_x_31944:
[----:B------:R-:W-:Y:S05]  /*8cb0*/  BSYNC.RECONVERGENT B0 ;  /* 0x0000000000007941 */ /* 0x000fea0003800200 */
.L_x_31943:
[----:B------:R-:W-:-:S05]  /*8cc0*/  LOP3.LUT R3, R0, 0x80, R3, 0xf8, !PT ;  /* 0x0000008000037812 */ /* 0x000fca00078ef803 */
[----:B------:R-:W-:Y:S01]  /*8cd0*/  STG.E.U8 desc[UR36][R4.64], R3 ;  /* 0x0000000304007986 */ /* 0x000fe2000c101124 */
[----:B------:R-:W-:Y:S05]  /*8ce0*/  EXIT ;  /* 0x000000000000794d */ /* 0x000fea0003800000 */
.L_x_31940:
        /* <DEDUP_REMOVED lines=16> */
.L_x_31946:
[----:B------:R-:W-:Y:S01]  /*8df0*/  IMAD.MOV.U32 R0, RZ, RZ, 0x7f ;  /* 0x0000007fff007424 */ /* 0x000fe200078e00ff */
[----:B------:R-:W-:-:S04]  /*8e00*/  ISETP.GT.U32.AND P0, PT, R2, 0x7f800000, PT ;  /* 0x7f8000000200780c */ /* 0x000fc80003f04070 */
[----:B------:R-:W-:-:S09]  /*8e10*/  SEL R0, R0, 0x7c, P0 ;  /* 0x0000007c00007807 */ /* 0x000fd20000000000 */
.L_x_31947:
[----:B------:R-:W-:Y:S05]  /*8e20*/  BSYNC.RECONVERGENT B0 ;  /* 0x0000000000007941 */ /* 0x000fea0003800200 */
.L_x_31945:
[----:B------:R-:W-:-:S04]  /*8e30*/  SHF.R.U32.HI R3, RZ, 0x18, R3 ;  /* 0x00000018ff037819 */ /* 0x000fc80000011603 */
[----:B------:R-:W-:-:S05]  /*8e40*/  LOP3.LUT R3, R0, 0x80, R3, 0xf8, !PT ;  /* 0x0000008000037812 */ /* 0x000fca00078ef803 */
[----:B------:R-:W-:Y:S01]  /*8e50*/  STG.E.U8 desc[UR36][R4.64], R3 ;  /* 0x0000000304007986 */ /* 0x000fe2000c101124 */
[----:B------:R-:W-:Y:S05]  /*8e60*/  EXIT ;  /* 0x000000000000794d */ /* 0x000fea0003800000 */
.L_x_31939:
        /* <DEDUP_REMOVED lines=8> */
.L_x_31948:
        /* <DEDUP_REMOVED lines=9> */
.L_x_32597:


//--------------------- .text._ZN2at6native18elementwise_kernelILi128ELi2EZNS0_22gpu_kernel_impl_nocastINS0_13AUnaryFunctorIdddZZZNS0_21nextafter_kernel_cudaERNS_18TensorIteratorBaseEENKUlvE_clEvENKUlvE_clEvEUlddE_EEEEvS5_RKT_EUliE_EEviT1_ --------------------------
	.section	.text._ZN2at6native18elementwise_kernelILi128ELi2EZNS0_22gpu_kernel_impl_nocastINS0_13AUnaryFunctorIdddZZZNS0_21nextafter_kernel_cudaERNS_18TensorIteratorBaseEENKUlvE_clEvENKUlvE_clEvEUlddE_EEEEvS5_RKT_EUliE_EEviT1_,"ax",@progbits
	.align	128
        .global         _ZN2at6native18elementwise_kernelILi128ELi2EZNS0_22gpu_kernel_impl_nocastINS0_13AUnaryFunctorIdddZZZNS0_21nextafter_kernel_cudaERNS_18TensorIteratorBaseEENKUlvE_clEvENKUlvE_clEvEUlddE_EEEEvS5_RKT_EUliE_EEviT1_
        .type           _ZN2at6native18elementwise_kernelILi128ELi2EZNS0_22gpu_kernel_impl_nocastINS0_13AUnaryFunctorIdddZZZNS0_21nextafter_kernel_cudaERNS_18TensorIteratorBaseEENKUlvE_clEvENKUlvE_clEvEUlddE_EEEEvS5_RKT_EUliE_EEviT1_,@function
        .size           _ZN2at6native18elementwise_kernelILi128ELi2EZNS0_22gpu_kernel_impl_nocastINS0_13AUnaryFunctorIdddZZZNS0_21nextafter_kernel_cudaERNS_18TensorIteratorBaseEENKUlvE_clEvENKUlvE_clEvEUlddE_EEEEvS5_RKT_EUliE_EEviT1_,(.L_x_32598 - _ZN2at6native18elementwise_kernelILi128ELi2EZNS0_22gpu_kernel_impl_nocastINS0_13AUnaryFunctorIdddZZZNS0_21nextafter_kernel_cudaERNS_18TensorIteratorBaseEENKUlvE_clEvENKUlvE_clEvEUlddE_EEEEvS5_RKT_EUliE_EEviT1_)
        .other          _ZN2at6native18elementwise_kernelILi128ELi2EZNS0_22gpu_kernel_impl_nocastINS0_13AUnaryFunctorIdddZZZNS0_21nextafter_kernel_cudaERNS_18TensorIteratorBaseEENKUlvE_clEvENKUlvE_clEvEUlddE_EEEEvS5_RKT_EUliE_EEviT1_,@"STO_CUDA_ENTRY STV_DEFAULT"
_ZN2at6native18elementwise_kernelILi128ELi2EZNS0_22gpu_kernel_impl_nocastINS0_13AUnaryFunctorIdddZZZNS0_21nextafter_kernel_cudaERNS_18TensorIteratorBaseEENKUlvE_clEvENKUlvE_clEvEUlddE_EEEEvS5_RKT_EUliE_EEviT1_:
.text._ZN2at6native18elementwise_kernelILi128ELi2EZNS0_22gpu_kernel_impl_nocastINS0_13AUnaryFunctorIdddZZZNS0_21nextafter_kernel_cudaERNS_18TensorIteratorBaseEENKUlvE_clEvENKUlvE_clEvEUlddE_EEEEvS5_RKT_EUliE_EEviT1_:
        /* <DEDUP_REMOVED lines=9> */
[----:B------:R-:W0:Y:S02]  /*0090*/  LDC.64 R2, c[0x0][0x598] ;  /* 0x00016600ff027b82 */ /* 0x000e240000000a00 */
[----:B0-----:R-:W-:-:S14]  /*00a0*/  DSETP.NEU.AND P0, PT, R2, RZ, PT ;  /* 0x000000ff0200722a */ /* 0x001fdc0003f0d000 */
[----:B------:R-:W-:Y:S05]  /*00b0*/  @P0 BRA `(.L_x_31950) ;  /* 0x0000000000b40947 */ /* 0x000fea0003800000 */
[----:B------:R-:W0:Y:S01]  /*00c0*/  LDCU UR4, c[0x0][0x380] ;  /* 0x00007000ff0477ac */ /* 0x000e220008000800 */
[----:B------:R-:W-:Y:S01]  /*00d0*/  BSSY.RECONVERGENT B0, `(.L_x_31951) ;  /* 0x0000015000007945 */ /* 0x000fe20003800200 */
[----:B0-----:R-:W-:-:S13]  /*00e0*/  ISETP.GE.AND P0, PT, R5, UR4, PT ;  /* 0x0000000405007c0c */ /* 0x001fda000bf06270 */
[----:B------:R-:W-:Y:S05]  /*00f0*/  @P0 BRA `(.L_x_31952) ;  /* 0x0000000000480947 */ /* 0x000fea0003800000 */
[----:B------:R-:W0:Y:S02]  /*0100*/  LDC.64 R6, c[0x0][0x588] ;  /* 0x00016200ff067b82 */ /* 0x000e240000000a00 */
[----:B0-----:R-:W2:Y:S02]  /*0110*/  LDG.E.64 R6, desc[UR6][R6.64] ;  /* 0x0000000606067981 */ /* 0x001ea4000c1e1b00 */
[----:B--2---:R-:W-:-:S06]  /*0120*/  DSETP.NAN.AND P0, PT, R6, R6, PT ;  /* 0x000000060600722a */ /* 0x004fcc0003f08000 */
        /* <DEDUP_REMOVED lines=11> */
.L_x_31953:
[----:B------:R-:W-:-:S11]  /*01e0*/  DADD R6, R6, R2 ;  /* 0x0000000006067229 */ /* 0x000fd60000000002 */
.L_x_31954:
[----:B------:R-:W0:Y:S01]  /*01f0*/  LDC.64 R8, c[0x0][0x580] ;  /* 0x00016000ff087b82 */ /* 0x000e220000000a00 */
[----:B------:R-:W-:Y:S01]  /*0200*/  IADD3 R5, PT, PT, R5, 0x80, RZ ;  /* 0x0000008005057810 */ /* 0x000fe20007ffe0ff */
[----:B0-----:R0:W-:Y:S06]  /*0210*/  STG.E.64 desc[UR6][R8.64], R6 ;  /* 0x0000000608007986 */ /* 0x0011ec000c101b06 */
.L_x_31952:
[----:B------:R-:W-:Y:S05]  /*0220*/  BSYNC.RECONVERGENT B0 ;  /* 0x0000000000007941 */ /* 0x000fea0003800200 */
.L_x_31951:
[----:B------:R-:W-:-:S13]  /*0230*/  ISETP.GE.AND P0, PT, R5, UR4, PT ;  /* 0x0000000405007c0c */ /* 0x000fda000bf06270 */
[----:B------:R-:W-:Y:S05]  /*0240*/  @P0 EXIT ;  /* 0x000000000000094d */ /* 0x000fea0003800000 */
[----:B------:R-:W1:Y:S02]  /*0250*/  LDC.64 R4, c[0x0][0x588] ;  /* 0x00016200ff047b82 */ /* 0x000e640000000a00 */
[----:B-1----:R-:W2:Y:S02]  /*0260*/  LDG.E.64 R4, desc[UR6][R4.64] ;  /* 0x0000000604047981 */ /* 0x002ea4000c1e1b00 */
[----:B--2---:R-:W-:-:S06]  /*0270*/  DSETP.NAN.AND P0, PT, R4, R4, PT ;  /* 0x000000040400722a */ /* 0x004fcc0003f08000 */
[----:B------:R-:W-:-:S14]  /*0280*/  DSETP.NAN.OR P0, PT, R2, R2, P0 ;  /* 0x000000020200722a */ /* 0x000fdc0000708400 */
[----:B------:R-:W-:Y:S05]  /*0290*/  @P0 BRA `(.L_x_31955) ;  /* 0x00000000002c0947 */ /* 0x000fea0003800000 */
[----:B------:R-:W1:Y:S01]  /*02a0*/  LDCU.64 UR4, c[0x0][0x598] ;  /* 0x0000b300ff0477ac */ /* 0x000e620008000a00 */
[----:B0-----:R-:W0:Y:S01]  /*02b0*/  LDC.64 R6, c[0x0][0x580] ;  /* 0x00016000ff067b82 */ /* 0x001e220000000a00 */
[----:B------:R-:W-:Y:S02]  /*02c0*/  LOP3.LUT R3, RZ, 0x80000000, R5, 0xb8, !PT ;  /* 0x80000000ff037812 */ /* 0x000fe400078eb805 */
[----:B-1----:R-:W-:Y:S02]  /*02d0*/  LOP3.LUT R0, R4, UR4, RZ, 0xfc, !PT ;  /* 0x0000000404007c12 */ /* 0x002fe4000f8efcff */
[----:B------:R-:W-:Y:S02]  /*02e0*/  LOP3.LUT R2, R5, UR5, RZ, 0xfc, !PT ;  /* 0x0000000505027c12 */ /* 0x000fe4000f8efcff */
[----:B------:R-:W-:-:S04]  /*02f0*/  ISETP.NE.U32.AND P0, PT, R0, RZ, PT ;  /* 0x000000ff0000720c */ /* 0x000fc80003f05070 */
[----:B------:R-:W-:-:S04]  /*0300*/  LOP3.LUT P0, RZ, R2, 0x7fffffff, RZ, 0xc0, P0 ;  /* 0x7fffffff02ff7812 */ /* 0x000fc8000000c0ff */
[----:B------:R-:W-:Y:S02]  /*0310*/  FSEL R3, R5, R3, !P0 ;  /* 0x0000000305037208 */ /* 0x000fe40004000000 */
[----:B------:R-:W-:-:S05]  /*0320*/  FSEL R2, R4, 1.4012984643248170709e-45, !P0 ;  /* 0x0000000104027808 */ /* 0x000fca0004000000 */
[----:B0-----:R-:W-:Y:S01]  /*0330*/  STG.E.64 desc[UR6][R6.64], R2 ;  /* 0x0000000206007986 */ /* 0x001fe2000c101b06 */
[----:B------:R-:W-:Y:S05]  /*0340*/  EXIT ;  /* 0x000000000000794d */ /* 0x000fea0003800000 */
.L_x_31955:
[----:B0-----:R-:W0:Y:S01]  /*0350*/  LDC.64 R6, c[0x0][0x580] ;  /* 0x00016000ff067b82 */ /* 0x001e220000000a00 */
[----:B------:R-:W-:-:S07]  /*0360*/  DADD R2, R4, R2 ;  /* 0x0000000004027229 */ /* 0x000fce0000000002 */
[----:B0-----:R-:W-:Y:S01]  /*0370*/  STG.E.64 desc[UR6][R6.64], R2 ;  /* 0x0000000206007986 */ /* 0x001fe2000c101b06 */
[----:B------:R-:W-:Y:S05]  /*0380*/  EXIT ;  /* 0x000000000000794d */ /* 0x000fea0003800000 */
.L_x_31950:
        /* <DEDUP_REMOVED lines=15> */
[C---:B------:R-:W-:Y:S02]  /*0480*/  DSETP.GT.AND P0, PT, R2.reuse, RZ, PT ;  /* 0x000000ff0200722a */ /* 0x040fe40003f04000 */
[----:B------:R-:W-:-:S04]  /*0490*/  DSETP.GEU.AND P1, PT, R2, RZ, PT ;  /* 0x000000ff0200722a */ /* 0x000fc80003f2e000 */
[C-C-:B------:R-:W-:Y:S02]  /*04a0*/  DSETP.GT.AND P3, PT, R6.reuse, R2.reuse, P0 ;  /* 0x000000020600722a */ /* 0x140fe40000764000 */
[C-C-:B------:R-:W-:Y:S02]  /*04b0*/  DSETP.GT.AND P2, PT, R6.reuse, R2.reuse, !P1 ;  /* 0x000000020600722a */ /* 0x140fe40004f44000 */
[C-C-:B------:R-:W-:Y:S02]  /*04c0*/  DSETP.LT.AND P0, PT, R6.reuse, R2.reuse, P0 ;  /* 0x000000020600722a */ /* 0x140fe40000701000 */
[----:B------:R-:W-:Y:S01]  /*04d0*/  DSETP.LT.AND P1, PT, R6, R2, !P1 ;  /* 0x000000020600722a */ /* 0x000fe20004f21000 */
        /* <DEDUP_REMOVED lines=9> */
.L_x_31958:
[----:B------:R-:W-:-:S11]  /*0570*/  DADD R6, R6, R2 ;  /* 0x0000000006067229 */ /* 0x000fd60000000002 */
.L_x_31959:
[----:B------:R-:W0:Y:S01]  /*0580*/  LDC.64 R8, c[0x0][0x580] ;  /* 0x00016000ff087b82 */ /* 0x000e220000000a00 */
[----:B------:R-:W-:Y:S01]  /*0590*/  IADD3 R5, PT, PT, R5, 0x80, RZ ;  /* 0x0000008005057810 */ /* 0x000fe20007ffe0ff */
[----:B0-----:R0:W-:Y:S06]  /*05a0*/  STG.E.64 desc[UR6][R8.64], R6 ;  /* 0x0000000608007986 */ /* 0x0011ec000c101b06 */
.L_x_31957:
[----:B------:R-:W-:Y:S05]  /*05b0*/  BSYNC.RECONVERGENT B0 ;  /* 0x0000000000007941 */ /* 0x000fea0003800200 */
.L_x_31956:
[----:B------:R-:W-:-:S13]  /*05c0*/  ISETP.GE.AND P0, PT, R5, UR4, PT ;  /* 0x0000000405007c0c */ /* 0x000fda000bf06270 */
[----:B------:R-:W-:Y:S05]  /*05d0*/  @P0 EXIT ;  /* 0x000000000000094d */ /* 0x000fea0003800000 */
[----:B------:R-:W1:Y:S02]  /*05e0*/  LDC.64 R4, c[0x0][0x588] ;  /* 0x00016200ff047b82 */ /* 0x000e640000000a00 */
[----:B-1----:R-:W2:Y:S02]  /*05f0*/  LDG.E.64 R4, desc[UR6][R4.64] ;  /* 0x0000000604047981 */ /* 0x002ea4000c1e1b00 */
[----:B--2---:R-:W-:-:S06]  /*0600*/  DSETP.NAN.AND P0, PT, R4, R4, PT ;  /* 0x000000040400722a */ /* 0x004fcc0003f08000 */
[----:B------:R-:W-:-:S14]  /*0610*/  DSETP.NAN.OR P0, PT, R2, R2, P0 ;  /* 0x000000020200722a */ /* 0x000fdc0000708400 */
[----:B------:R-:W-:Y:S05]  /*0620*/  @P0 BRA `(.L_x_31960) ;  /* 0x0000000000540947 */ /* 0x000fea0003800000 */
[----:B0-----:R-:W0:Y:S02]  /*0630*/  LDC.64 R6, c[0x0][0x598] ;  /* 0x00016600ff067b82 */ /* 0x001e240000000a00 */
[----:B0-----:R-:W-:Y:S02]  /*0640*/  LOP3.LUT R0, R4, R6, RZ, 0xfc, !PT ;  /* 0x0000000604007212 */ /* 0x001fe400078efcff */
[----:B------:R-:W-:Y:S02]  /*0650*/  LOP3.LUT R8, R5, R7, RZ, 0xfc, !PT ;  /* 0x0000000705087212 */ /* 0x000fe400078efcff */
[----:B------:R-:W-:-:S04]  /*0660*/  ISETP.NE.U32.AND P0, PT, R0, RZ, PT ;  /* 0x000000ff0000720c */ /* 0x000fc80003f05070 */
[----:B------:R-:W-:-:S13]  /*0670*/  LOP3.LUT P0, RZ, R8, 0x7fffffff, RZ, 0xc0, P0 ;  /* 0x7fffffff08ff7812 */ /* 0x000fda000000c0ff */
        /* <DEDUP_REMOVED lines=16> */
.L_x_31960:
[----:B------:R-:W-:-:S11]  /*0780*/  DADD R4, R4, R2 ;  /* 0x0000000004047229 */ /* 0x000fd60000000002 */
.L_x_31961:
[----:B------:R-:W1:Y:S02]  /*0790*/  LDC.64 R2, c[0x0][0x580] ;  /* 0x00016000ff027b82 */ /* 0x000e640000000a00 */
[----:B-1----:R-:W-:Y:S01]  /*07a0*/  STG.E.64 desc[UR6][R2.64], R4 ;  /* 0x0000000402007986 */ /* 0x002fe2000c101b06 */
[----:B------:R-:W-:Y:S05]  /*07b0*/  EXIT ;  /* 0x000000000000794d */ /* 0x000fea0003800000 */
.L_x_31949:
[----:B------:R-:W0:Y:S01]  /*07c0*/  LDC.64 R2, c[0x0][0x598] ;  /* 0x00016600ff027b82 */ /* 0x000e220000000a00 */
[----:B------:R-:W-:Y:S01]  /*07d0*/  VIADD R0, R0, 0xffffffff ;  /* 0xffffffff00007836 */ /* 0x000fe20000000000 */
[----:B0-----:R-:W-:-:S14]  /*07e0*/  DSETP.NEU.AND P0, PT, R2, RZ, PT ;  /* 0x000000ff0200722a */ /* 0x001fdc0003f0d000 */
        /* <DEDUP_REMOVED lines=305> */
.L_x_31965:
[----:B------:R-:W0:Y:S02]  /*1b00*/  LDCU.64 UR8, c[0x0][0x588] ;  /* 0x0000b100ff0877ac */ /* 0x000e240008000a00 */
[----:B0-----:R-:W-:-:S05]  /*1b10*/  IADD3 R8, P0, PT, R6, UR8, RZ ;  /* 0x0000000806087c10 */ /* 0x001fca000ff1e0ff */
[----:B------:R-:W-:-:S06]  /*1b20*/  IMAD.X R9, RZ, RZ, UR9, P0 ;  /* 0x00000009ff097e24 */ /* 0x000fcc00080e06ff */
[----:B------:R-:W2:Y:S01]  /*1b30*/  LDG.E.64 R8, desc[UR6][R8.64] ;  /* 0x0000000608087981 */ /* 0x000ea2000c1e1b00 */
[----:B------:R-:W-:Y:S01]  /*1b40*/  BSSY.RECONVERGENT B1, `(.L_x_31966) ;  /* 0x000000e000017945 */ /* 0x000fe20003800200 */
        /* <DEDUP_REMOVED lines=12> */
.L_x_31967:
[----:B------:R-:W-:-:S11]  /*1c10*/  DADD R8, R8, R2 ;  /* 0x0000000008087229 */ /* 0x000fd60000000002 */
.L_x_31968:
[----:B------:R-:W-:Y:S05]  /*1c20*/  BSYNC.RECONVERGENT B1 ;  /* 0x0000000000017941 */ /* 0x000fea0003800200 */
.L_x_31966:
[----:B------:R-:W0:Y:S01]  /*1c30*/  LDCU.64 UR8, c[0x0][0x580] ;  /* 0x0000b000ff0877ac */ /* 0x000e220008000a00 */
[----:B------:R-:W-:Y:S02]  /*1c40*/  IADD3 R5, PT, PT, R5, 0x80, RZ ;  /* 0x0000008005057810 */ /* 0x000fe40007ffe0ff */
[----:B0-----:R-:W-:-:S04]  /*1c50*/  IADD3 R6, P0, PT, R7, UR8, RZ ;  /* 0x0000000807067c10 */ /* 0x001fc8000ff1e0ff */
[----:B------:R-:W-:-:S05]  /*1c60*/  IADD3.X R7, PT, PT, RZ, UR9, RZ, P0, !PT ;  /* 0x00000009ff077c10 */ /* 0x000fca00087fe4ff */
[----:B------:R0:W-:Y:S04]  /*1c70*/  STG.E.64 desc[UR6][R6.64], R8 ;  /* 0x0000000806007986 */ /* 0x0001e8000c101b06 */
.L_x_31964:
[----:B------:R-:W-:Y:S05]  /*1c80*/  BSYNC.RECONVERGENT B0 ;  /* 0x0000000000007941 */ /* 0x000fea0003800200 */
.L_x_31963:
        /* <DEDUP_REMOVED lines=290> */
[----:B------:R-:W-:-:S04]  /*2eb0*/  IMAD.MOV R6, RZ, RZ, -R11 ;  /* 0x000000ffff067224 */ /* 0x000fc800078e0a0b */
        /* <DEDUP_REMOVED lines=9> */
.L_x_31969:
[----:B------:R-:W0:Y:S02]  /*2f50*/  LDCU.128 UR8, c[0x0][0x580] ;  /* 0x0000b000ff0877ac */ /* 0x000e240008000c00 */
[----:B0-----:R-:W-:-:S04]  /*2f60*/  IADD3 R6, P0, PT, R0, UR10, RZ ;  /* 0x0000000a00067c10 */ /* 0x001fc8000ff1e0ff */
[----:B------:R-:W-:-:S06]  /*2f70*/  IADD3.X R7, PT, PT, RZ, UR11, RZ, P0, !PT ;  /* 0x0000000bff077c10 */ /* 0x000fcc00087fe4ff */
[----:B------:R-:W2:Y:S01]  /*2f80*/  LDG.E.64 R6, desc[UR6][R6.64] ;  /* 0x0000000606067981 */ /* 0x000ea2000c1e1b00 */
[----:B------:R-:W-:-:S04]  /*2f90*/  IADD3 R4, P1, PT, R5, UR8, RZ ;  /* 0x0000000805047c10 */ /* 0x000fc8000ff3e0ff */
[----:B------:R-:W-:Y:S01]  /*2fa0*/  IADD3.X R5, PT, PT, RZ, UR9, RZ, P1, !PT ;  /* 0x00000009ff057c10 */ /* 0x000fe20008ffe4ff */
        /* <DEDUP_REMOVED lines=10> */
[----:B------:R-:W-:-:S05]  /*3050*/  FSEL R2, R6, 1.4012984643248170709e-45, !P0 ;  /* 0x0000000106027808 */ /* 0x000fca0004000000 */
[----:B------:R-:W-:Y:S01]  /*3060*/  STG.E.64 desc[UR6][R4.64], R2 ;  /* 0x0000000204007986 */ /* 0x000fe2000c101b06 */
[----:B------:R-:W-:Y:S05]  /*3070*/  EXIT ;  /* 0x000000000000794d */ /* 0x000fea0003800000 */
.L_x_31970:
[----:B------:R-:W-:-:S07]  /*3080*/  DADD R2, R6, R2 ;  /* 0x0000000006027229 */ /* 0x000fce0000000002 */
[----:B------:R-:W-:Y:S01]  /*3090*/  STG.E.64 desc[UR6][R4.64], R2 ;  /* 0x0000000204007986 */ /* 0x000fe2000c101b06 */
[----:B------:R-:W-:Y:S05]  /*30a0*/  EXIT ;  /* 0x000000000000794d */ /* 0x000fea0003800000 */
.L_x_31962:
[----:B------:R-:W0:Y:S01]  /*30b0*/  LDCU UR4, c[0x0][0x380] ;  /* 0x00007000ff0477ac */ /* 0x000e220008000800 */
[----:B------:R-:W-:Y:S01]  /*30c0*/  VIMNMX.U32 R4, PT, PT, R0, 0x18, PT ;  /* 0x0000001800047848 */ /* 0x000fe20003fe0000 */
[----:B------:R-:W-:Y:S04]  /*30d0*/  BSSY.RECONVERGENT B0, `(.L_x_31971) ;  /* 0x0000151000007945 */ /* 0x000fe80003800200 */
[----:B------:R-:W-:Y:S01]  /*30e0*/  VIADD R4, R4, 0x1 ;  /* 0x0000000104047836 */ /* 0x000fe20000000000 */
        /* <DEDUP_REMOVED lines=300> */
.L_x_31973:
[----:B------:R-:W0:Y:S02]  /*43b0*/  LDCU.64 UR8, c[0x0][0x588] ;  /* 0x0000b100ff0877ac */ /* 0x000e240008000a00 */
[----:B0-----:R-:W-:-:S05]  /*43c0*/  IADD3 R8, P0, PT, R6, UR8, RZ ;  /* 0x0000000806087c10 */ /* 0x001fca000ff1e0ff */
[----:B------:R-:W-:-:S05]  /*43d0*/  IMAD.X R9, RZ, RZ, UR9, P0 ;  /* 0x00000009ff097e24 */ /* 0x000fca00080e06ff */
[----:B------:R-:W2:Y:S01]  /*43e0*/  LDG.E.64 R10, desc[UR6][R8.64] ;  /* 0x00000006080a7981 */ /* 0x000ea2000c1e1b00 */
[----:B------:R-:W-:Y:S01]  /*43f0*/  BSSY.RECONVERGENT B1, `(.L_x_31974) ;  /* 0x0000019000017945 */ /* 0x000fe20003800200 */
[----:B--2---:R-:W-:-:S06]  /*4400*/  DSETP.NAN.AND P0, PT, R10, R10, PT ;  /* 0x0000000a0a00722a */ /* 0x004fcc0003f08000 */
        /* <DEDUP_REMOVED lines=23> */
.L_x_31975:
[----:B------:R-:W-:Y:S05]  /*4580*/  BSYNC.RECONVERGENT B1 ;  /* 0x0000000000017941 */ /* 0x000fea0003800200 */
.L_x_31974:
[----:B------:R-:W0:Y:S01]  /*4590*/  LDCU.64 UR8, c[0x0][0x580] ;  /* 0x0000b000ff0877ac */ /* 0x000e220008000a00 */
[----:B------:R-:W-:Y:S02]  /*45a0*/  IADD3 R5, PT, PT, R5, 0x80, RZ ;  /* 0x0000008005057810 */ /* 0x000fe40007ffe0ff */
[----:B0-----:R-:W-:-:S04]  /*45b0*/  IADD3 R6, P0, PT, R7, UR8, RZ ;  /* 0x0000000807067c10 */ /* 0x001fc8000ff1e0ff */
[----:B------:R-:W-:-:S05]  /*45c0*/  IADD3.X R7, PT, PT, RZ, UR9, RZ, P0, !PT ;  /* 0x00000009ff077c10 */ /* 0x000fca00087fe4ff */
[----:B------:R0:W-:Y:S04]  /*45d0*/  STG.E.64 desc[UR6][R6.64], R10 ;  /* 0x0000000a06007986 */ /* 0x0001e8000c101b06 */
.L_x_31972:
[----:B------:R-:W-:Y:S05]  /*45e0*/  BSYNC.RECONVERGENT B0 ;  /* 0x0000000000007941 */ /* 0x000fea0003800200 */
.L_x_31971:
        /* <DEDUP_REMOVED lines=300> */
.L_x_31976:
[----:B------:R-:W0:Y:S02]  /*58b0*/  LDCU.128 UR8, c[0x0][0x580] ;  /* 0x0000b000ff0877ac */ /* 0x000e240008000c00 */
[----:B0-----:R-:W-:-:S04]  /*58c0*/  IADD3 R6, P0, PT, R0, UR10, RZ ;  /* 0x0000000a00067c10 */ /* 0x001fc8000ff1e0ff */
[----:B------:R-:W-:-:S06]  /*58d0*/  IADD3.X R7, PT, PT, RZ, UR11, RZ, P0, !PT ;  /* 0x0000000bff077c10 */ /* 0x000fcc00087fe4ff */
[----:B------:R-:W2:Y:S01]  /*58e0*/  LDG.E.64 R6, desc[UR6][R6.64] ;  /* 0x0000000606067981 */ /* 0x000ea2000c1e1b00 */
[----:B------:R-:W-:Y:S01]  /*58f0*/  IADD3 R4, P1, PT, R5, UR8, RZ ;  /* 0x0000000805047c10 */ /* 0x000fe2000ff3e0ff */
[----:B------:R-:W-:Y:S03]  /*5900*/  BSSY.RECONVERGENT B0, `(.L_x_31977) ;  /* 0x000001b000007945 */ /* 0x000fe60003800200 */
[----:B------:R-:W-:Y:S01]  /*5910*/  IADD3.X R5, PT, PT, RZ, UR9, RZ, P1, !PT ;  /* 0x00000009ff057c10 */ /* 0x000fe20008ffe4ff */
        /* <DEDUP_REMOVED lines=24> */
.L_x_31978:
[----:B------:R-:W-:-:S11]  /*5aa0*/  DADD R6, R6, R2 ;  /* 0x0000000006067229 */ /* 0x000fd60000000002 */
.L_x_31979:
[----:B------:R-:W-:Y:S05]  /*5ab0*/  BSYNC.RECONVERGENT B0 ;  /* 0x0000000000007941 */ /* 0x000fea0003800200 */
.L_x_31977:
[----:B------:R-:W-:Y:S01]  /*5ac0*/  STG.E.64 desc[UR6][R4.64], R6 ;  /* 0x0000000604007986 */ /* 0x000fe2000c101b06 */
[----:B------:R-:W-:Y:S05]  /*5ad0*/  EXIT ;  /* 0x000000000000794d */ /* 0x000fea0003800000 */
.L_x_31980:
        /* <DEDUP_REMOVED lines=10> */
.L_x_32598:


//--------------------- .text._ZN2at6native27unrolled_elementwise_kernelINS0_13AUnaryFunctorIdddZZZNS0_21nextafter_kernel_cudaERNS_18TensorIteratorBaseEENKUlvE_clEvENKUlvE_clEvEUlddE_EESt5arrayIPcLm2EELi4E23TrivialOffsetCalculatorILi1EjESD_NS0_6memory15LoadWithoutCastENSE_16StoreWithoutCastEEEviT_T0_T2_T3_T4_T5_ --------------------------
	.section	.text._ZN2at6native27unrolled_elementwise_kernelINS0_13AUnaryFunctorIdddZZZNS0_21nextafter_kernel_cudaERNS_18TensorIteratorBaseEENKUlvE_clEvENKUlvE_clEvEUlddE_EESt5arrayIPcLm2EELi4E23TrivialOffsetCalculatorILi1EjESD_NS0_6memory15LoadWithoutCastENSE_16StoreWithoutCastEEEviT_T0_T2_T3_T4_T5_,"ax",@progbits
	.align	128
        .global         _ZN2at6native27unrolled_elementwise_kernelINS0_13AUnaryFunctorIdddZZZNS0_21nextafter_kernel_cudaERNS_18TensorIteratorBaseEENKUlvE_clEvENKUlvE_clEvEUlddE_EESt5arrayIPcLm2EELi4E23TrivialOffsetCalculatorILi1EjESD_NS0_6memory15LoadWithoutCastENSE_16StoreWithoutCastEEEviT_T0_T2_T3_T4_T5_
        .type           _ZN2at6native27unrolled_elementwise_kernelINS0_13AUnaryFunctorIdddZZZNS0_21nextafter_kernel_cudaERNS_18TensorIteratorBaseEENKUlvE_clEvENKUlvE_clEvEUlddE_EESt5arrayIPcLm2EELi4E23TrivialOffsetCalculatorILi1EjESD_NS0_6memory15LoadWithoutCastENSE_16StoreWithoutCastEEEviT_T0_T2_T3_T4_T5_,@function
        .size           _ZN2at6native27unrolled_elementwise_kernelINS0_13AUnaryFunctorIdddZZZNS0_21nextafter_kernel_cudaERNS_18TensorIteratorBaseEENKUlvE_clEvENKUlvE_clEvEUlddE_EESt5arrayIPcLm2EELi4E23TrivialOffsetCalculatorILi1EjESD_NS0_6memory15LoadWithoutCastENSE_16StoreWithoutCastEEEviT_T0_T2_T3_T4_T5_,(.L_x_32599 - _ZN2at6native27unrolled_elementwise_kernelINS0_13AUnaryFunctorIdddZZZNS0_21nextafter_kernel_cudaERNS_18TensorIteratorBaseEENKUlvE_clEvENKUlvE_clEvEUlddE_EESt5arrayIPcLm2EELi4E23TrivialOffsetCalculatorILi1EjESD_NS0_6memory15LoadWithoutCastENSE_16StoreWithoutCastEEEviT_T0_T2_T3_T4_T5_)
        .other          _ZN2at6native27unrolled_elementwise_kernelINS0_13AUnaryFunctorIdddZZZNS0_21nextafter_kernel_cudaERNS_18TensorIteratorBaseEENKUlvE_clEvENKUlvE_clEvEUlddE_EESt5arrayIPcLm2EELi4E23TrivialOffsetCalculatorILi1EjESD_NS0_6memory15LoadWithoutCastENSE_16StoreWithoutCastEEEviT_T0_T2_T3_T4_T5_,@"STO_CUDA_ENTRY STV_DEFAULT"
_ZN2at6native27unrolled_elementwise_kernelINS0_13AUnaryFunctorIdddZZZNS0_21nextafter_kernel_cudaERNS_18TensorIteratorBaseEENKUlvE_clEvENKUlvE_clEvEUlddE_EESt5arrayIPcLm2EELi4E23TrivialOffsetCalculatorILi1EjESD_NS0_6memory15LoadWithoutCastENSE_16StoreWithoutCastEEEviT_T0_T2_T3_T4_T5_:
.text._ZN2at6native27unrolled_elementwise_kernelINS0_13AUnaryFunctorIdddZZZNS0_21nextafter_kernel_cudaERNS_18TensorIteratorBaseEENKUlvE_clEvENKUlvE_clEvEUlddE_EESt5arrayIPcLm2EELi4E23TrivialOffsetCalculatorILi1EjESD_NS0_6memory15LoadWithoutCastENSE_16StoreWithoutCastEEEviT_T0_T2_T3_T4_T5_:
        /* <DEDUP_REMOVED lines=17> */
[----:B------:R-:W-:-:S11]  /*0110*/  CS2R R8, SRZ ;  /* 0x0000000000087805 */ /* 0x000fd6000001ff00 */
[----:B------:R-:W-:Y:S01]  /*0120*/  @!P3 IMAD R21, R0, 0x200, R7 ;  /* 0x000002000015b824 */ /* 0x000fe200078e0207 */
[----:B------:R-:W0:Y:S01]  /*0130*/  @!P3 LDC.64 R4, c[0x0][0x3a0] ;  /* 0x0000e800ff04bb82 */ /* 0x000e220000000a00 */
[----:B------:R-:W-:Y:S02]  /*0140*/  @!P3 VIADD R7, R7, 0x80 ;  /* 0x000000800707b836 */ /* 0x000fe40000000000 */
[----:B--2---:R-:W-:-:S03]  /*0150*/  @!P1 IMAD.WIDE.U32 R16, R15, 0x8, R16 ;  /* 0x000000080f109825 */ /* 0x004fc600078e0010 */
[----:B------:R-:W-:Y:S02]  /*0160*/  ISETP.GE.AND P2, PT, R7, R10, PT ;  /* 0x0000000a0700720c */ /* 0x000fe40003f46270 */
[----:B------:R-:W2:Y:S01]  /*0170*/  LDC.64 R14, c[0x0][0x390] ;  /* 0x0000e400ff0e7b82 */ /* 0x000ea20000000a00 */
[----:B-1----:R1:W5:Y:S10]  /*0180*/  @!P1 LDG.E.64 R8, desc[UR4][R16.64] ;  /* 0x0000000410089981 */ /* 0x002374000c1e1b00 */
[----:B------:R-:W3:Y:S01]  /*0190*/  @!P2 LDC.64 R2, c[0x0][0x3a0] ;  /* 0x0000e800ff02ab82 */ /* 0x000ee20000000a00 */
[----:B------:R-:W-:Y:S01]  /*01a0*/  @!P2 IMAD R19, R0, 0x200, R7 ;  /* 0x000002000013a824 */ /* 0x000fe200078e0207 */
[----:B------:R-:W-:Y:S01]  /*01b0*/  CS2R R6, SRZ ;  /* 0x0000000000067805 */ /* 0x000fe2000001ff00 */
[----:B0-----:R-:W-:Y:S01]  /*01c0*/  @!P3 IMAD.WIDE.U32 R20, R21, 0x8, R4 ;  /* 0x000000081514b825 */ /* 0x001fe200078e0004 */
[----:B------:R-:W-:-:S04]  /*01d0*/  CS2R R4, SRZ ;  /* 0x0000000000047805 */ /* 0x000fc8000001ff00 */
[----:B------:R1:W5:Y:S01]  /*01e0*/  @!P3 LDG.E.64 R6, desc[UR4][R20.64] ;  /* 0x000000041406b981 */ /* 0x000362000c1e1b00 */
[----:B---3--:R-:W-:Y:S01]  /*01f0*/  @!P2 IMAD.WIDE.U32 R18, R19, 0x8, R2 ;  /* 0x000000081312a825 */ /* 0x008fe200078e0002 */
[----:B------:R-:W-:-:S04]  /*0200*/  CS2R R2, SRZ ;  /* 0x0000000000027805 */ /* 0x000fc8000001ff00 */
[----:B------:R1:W5:Y:S04]  /*0210*/  @!P2 LDG.E.64 R4, desc[UR4][R18.64] ;  /* 0x000000041204a981 */ /* 0x000368000c1e1b00 */
[----:B------:R1:W5:Y:S01]  /*0220*/  @!P0 LDG.E.64 R2, desc[UR4][R12.64] ;  /* 0x000000040c028981 */ /* 0x000362000c1e1b00 */
[----:B--2---:R-:W-:Y:S01]  /*0230*/  DSETP.NEU.AND P0, PT, R14, RZ, PT ;  /* 0x000000ff0e00722a */ /* 0x004fe20003f0d000 */
[----:B------:R-:W-:-:S13]  /*0240*/  BSSY.RECONVERGENT B0, `(.L_x_31981) ;  /* 0x00000bc000007945 */ /* 0x000fda0003800200 */
[----:B-1----:R-:W-:Y:S05]  /*0250*/  @P0 BRA `(.L_x_31982) ;  /* 0x0000000400180947 */ /* 0x002fea0003800000 */
[----:B------:R-:W-:Y:S01]  /*0260*/  ISETP.GE.AND P1, PT, R11, R10, PT ;  /* 0x0000000a0b00720c */ /* 0x000fe20003f26270 */
[----:B------:R-:W-:-:S12]  /*0270*/  BSSY.RECONVERGENT B1, `(.L_x_31983) ;  /* 0x000000f000017945 */ /* 0x000fd80003800200 */
        /* <DEDUP_REMOVED lines=13> */
.L_x_31985:
[----:B------:R-:W-:-:S11]  /*0350*/  DADD R2, R2, R14 ;  /* 0x0000000002027229 */ /* 0x000fd6000000000e */
.L_x_31984:
[----:B------:R-:W-:Y:S05]  /*0360*/  BSYNC.RECONVERGENT B1 ;  /* 0x0000000000017941 */ /* 0x000fea0003800200 */
.L_x_31983:
        /* <DEDUP_REMOVED lines=16> */
.L_x_31988:
[----:B------:R-:W-:-:S11]  /*0470*/  DADD R8, R8, R14 ;  /* 0x0000000008087229 */ /* 0x000fd6000000000e */
.L_x_31987:
[----:B------:R-:W-:Y:S05]  /*0480*/  BSYNC.RECONVERGENT B1 ;  /* 0x0000000000017941 */ /* 0x000fea0003800200 */
.L_x_31986:
        /* <DEDUP_REMOVED lines=16> */
.L_x_31991:
[----:B------:R-:W-:-:S11]  /*0590*/  DADD R6, R6, R14 ;  /* 0x0000000006067229 */ /* 0x000fd6000000000e */
.L_x_31990:
[----:B------:R-:W-:Y:S05]  /*05a0*/  BSYNC.RECONVERGENT B1 ;  /* 0x0000000000017941 */ /* 0x000fea0003800200 */
.L_x_31989:
        /* <DEDUP_REMOVED lines=15> */
.L_x_31993:
[----:B------:R-:W-:Y:S01]  /*06a0*/  DADD R4, R4, R14 ;  /* 0x0000000004047229 */ /* 0x000fe2000000000e */
[----:B------:R-:W-:Y:S10]  /*06b0*/  BRA `(.L_x_31992) ;  /* 0x0000000400d07947 */ /* 0x000ff40003800000 */
.L_x_31982:
[----:B------:R-:W-:Y:S01]  /*06c0*/  ISETP.GE.AND P1, PT, R11, R10, PT ;  /* 0x0000000a0b00720c */ /* 0x000fe20003f26270 */
[----:B------:R-:W-:-:S12]  /*06d0*/  BSSY.RECONVERGENT B1, `(.L_x_31994) ;  /* 0x000001a000017945 */ /* 0x000fd80003800200 */
[----:B------:R-:W-:Y:S05]  /*06e0*/  @P1 BRA `(.L_x_31995) ;  /* 0x0000000000601947 */ /* 0x000fea0003800000 */
[----:B-----5:R-:W-:-:S06]  /*06f0*/  DSETP.NAN.AND P0, PT, R2, R2, PT ;  /* 0x000000020200722a */ /* 0x020fcc0003f08000 */
        /* <DEDUP_REMOVED lines=23> */
.L_x_31995:
[----:B------:R-:W-:Y:S05]  /*0870*/  BSYNC.RECONVERGENT B1 ;  /* 0x0000000000017941 */ /* 0x000fea0003800200 */
.L_x_31994:
        /* <DEDUP_REMOVED lines=28> */
.L_x_31998:
[----:B------:R-:W-:-:S11]  /*0a40*/  DADD R8, R8, R14 ;  /* 0x0000000008087229 */ /* 0x000fd6000000000e */
.L_x_31997:
[----:B------:R-:W-:Y:S05]  /*0a50*/  BSYNC.RECONVERGENT B1 ;  /* 0x0000000000017941 */ /* 0x000fea0003800200 */
.L_x_31996:
        /* <DEDUP_REMOVED lines=28> */
.L_x_32001:
[----:B------:R-:W-:-:S11]  /*0c20*/  DADD R6, R6, R14 ;  /* 0x0000000006067229 */ /* 0x000fd6000000000e */
.L_x_32000:
[----:B------:R-:W-:Y:S05]  /*0c30*/  BSYNC.RECONVERGENT B1 ;  /* 0x0000000000017941 */ /* 0x000fea0003800200 */
.L_x_31999:
        /* <DEDUP_REMOVED lines=27> */
.L_x_32002:
[----:B------:R-:W-:-:S11]  /*0df0*/  DADD R4, R4, R14 ;  /* 0x0000000004047229 */ /* 0x000fd6000000000e */
.L_x_31992:
[----:B------:R-:W-:Y:S05]  /*0e00*/  BSYNC.RECONVERGENT B0 ;  /* 0x0000000000007941 */ /* 0x000fea0003800200 */
.L_x_31981:
[----:B------:R-:W0:Y:S01]  /*0e10*/  @!P1 LDC.64 R14, c[0x0][0x398] ;  /* 0x0000e600ff0e9b82 */ /* 0x000e220000000a00 */
[----:B------:R-:W-:Y:S01]  /*0e20*/  @!P1 IMAD R17, R0, 0x200, R11 ;  /* 0x0000020000119824 */ /* 0x000fe200078e020b */
[----:B------:R-:W-:Y:S01]  /*0e30*/  BSSY.RECONVERGENT B0, `(.L_x_32003) ;  /* 0x0000010000007945 */ /* 0x000fe20003800200 */
[----:B------:R-:W-:-:S05]  /*0e40*/  @!P1 IMAD.MOV.U32 R11, RZ, RZ, R13 ;  /* 0x000000ffff0b9224 */ /* 0x000fca00078e000d */
[----:B------:R-:W-:Y:S01]  /*0e50*/  ISETP.GE.AND P0, PT, R11, R10, PT ;  /* 0x0000000a0b00720c */ /* 0x000fe20003f06270 */
[----:B0-----:R-:W-:-:S05]  /*0e60*/  @!P1 IMAD.WIDE.U32 R12, R17, 0x8, R14 ;  /* 0x00000008110c9825 */ /* 0x001fca00078e000e */
[----:B-----5:R0:W-:Y:S07]  /*0e70*/  @!P1 STG.E.64 desc[UR4][R12.64], R2 ;  /* 0x000000020c009986 */ /* 0x0201ee000c101b04 */
        /* <DEDUP_REMOVED lines=11> */
.L_x_32004:
[----:B------:R-:W-:Y:S05]  /*0f30*/  BSYNC.RECONVERGENT B0 ;  /* 0x0000000000007941 */ /* 0x000fea0003800200 */
.L_x_32003:
[----:B------:R-:W-:-:S13]  /*0f40*/  ISETP.GE.AND P0, PT, R11, R10, PT ;  /* 0x0000000a0b00720c */ /* 0x000fda0003f06270 */
[----:B------:R-:W-:Y:S05]  /*0f50*/  @P0 EXIT ;  /* 0x000000000000094d */ /* 0x000fea0003800000 */
[----:B01----:R-:W0:Y:S01]  /*0f60*/  LDC.64 R2, c[0x0][0x398] ;  /* 0x0000e600ff027b82 */ /* 0x003e220000000a00 */
[----:B------:R-:W-:-:S04]  /*0f70*/  IMAD R11, R0, 0x200, R11 ;  /* 0x00000200000b7824 */ /* 0x000fc800078e020b */
[----:B0-----:R-:W-:-:S05]  /*0f80*/  IMAD.WIDE.U32 R2, R11, 0x8, R2 ;  /* 0x000000080b027825 */ /* 0x001fca00078e0002 */
[----:B------:R-:W-:Y:S01]  /*0f90*/  STG.E.64 desc[UR4][R2.64], R4 ;  /* 0x0000000402007986 */ /* 0x000fe2000c101b04 */
[----:B------:R-:W-:Y:S05]  /*0fa0*/  EXIT ;  /* 0x000000000000794d */ /* 0x000fea0003800000 */
.L_x_32005:
        /* <DEDUP_REMOVED lines=13> */
.L_x_32599:


//--------------------- .text._ZN2at6native29vectorized_elementwise_kernelILi2ENS0_13AUnaryFunctorIdddZZZNS0_21nextafter_kernel_cudaERNS_18TensorIteratorBaseEENKUlvE_clEvENKUlvE_clEvEUlddE_EESt5arrayIPcLm2EEEEviT0_T1_ --------------------------
	.section	.text._ZN2at6native29vectorized_elementwise_kernelILi2ENS0_13AUnaryFunctorIdddZZZNS0_21nextafter_kernel_cudaERNS_18TensorIteratorBaseEENKUlvE_clEvENKUlvE_clEvEUlddE_EESt5arrayIPcLm2EEEEviT0_T1_,"ax",@progbits
	.align	128
        .global         _ZN2at6native29vectorized_elementwise_kernelILi2ENS0_13AUnaryFunctorIdddZZZNS0_21nextafter_kernel_cudaERNS_18TensorIteratorBaseEENKUlvE_clEvENKUlvE_clEvEUlddE_EESt5arrayIPcLm2EEEEviT0_T1_
        .type           _ZN2at6native29vectorized_elementwise_kernelILi2ENS0_13AUnaryFunctorIdddZZZNS0_21nextafter_kernel_cudaERNS_18TensorIteratorBaseEENKUlvE_clEvENKUlvE_clEvEUlddE_EESt5arrayIPcLm2EEEEviT0_T1_,@function
        .size           _ZN2at6native29vectorized_elementwise_kernelILi2ENS0_13AUnaryFunctorIdddZZZNS0_21nextafter_kernel_cudaERNS_18TensorIteratorBaseEENKUlvE_clEvENKUlvE_clEvEUlddE_EESt5arrayIPcLm2EEEEviT0_T1_,(.L_x_32600 - _ZN2at6native29vectorized_elementwise_kernelILi2ENS0_13AUnaryFunctorIdddZZZNS0_21nextafter_kernel_cudaERNS_18TensorIteratorBaseEENKUlvE_clEvENKUlvE_clEvEUlddE_EESt5arrayIPcLm2EEEEviT0_T1_)
        .other          _ZN2at6native29vectorized_elementwise_kernelILi2ENS0_13AUnaryFunctorIdddZZZNS0_21nextafter_kernel_cudaERNS_18TensorIteratorBaseEENKUlvE_clEvENKUlvE_clEvEUlddE_EESt5arrayIPcLm2EEEEviT0_T1_,@"STO_CUDA_ENTRY STV_DEFAULT"
_ZN2at6native29vectorized_elementwise_kernelILi2ENS0_13AUnaryFunctorIdddZZZNS0_21nextafter_kernel_cudaERNS_18TensorIteratorBaseEENKUlvE_clEvENKUlvE_clEvEUlddE_EESt5arrayIPcLm2EEEEviT0_T1_:
.text._ZN2at6native29vectorized_elementwise_kernelILi2ENS0_13AUnaryFunctorIdddZZZNS0_21nextafter_kernel_cudaERNS_18TensorIteratorBaseEENKUlvE_clEvENKUlvE_clEvEUlddE_EESt5arrayIPcLm2EEEEviT0_T1_:
        /* <DEDUP_REMOVED lines=21> */
[----:B------:R0:W5:Y:S07]  /*0150*/  @!P6 LDG.E.64 R10, desc[UR4][R12.64] ;  /* 0x000000040c0ae981 */ /* 0x00016e000c1e1b00 */
[----:B------:R-:W-:Y:S01]  /*0160*/  @!P4 IMAD.IADD R7, R3, 0x1, R0 ;  /* 0x000000010307c824 */ /* 0x000fe200078e0200 */
[----:B------:R-:W2:Y:S01]  /*0170*/  @!P4 LDC.64 R22, c[0x0][0x3a0] ;  /* 0x0000e800ff16cb82 */ /* 0x000ea20000000a00 */
[----:B------:R-:W-:-:S05]  /*0180*/  @!P4 VIADD R0, R0, 0x80 ;  /* 0x000000800000c836 */ /* 0x000fca0000000000 */
[----:B------:R-:W-:-:S13]  /*0190*/  ISETP.GE.U32.AND P3, PT, R0, R5, PT ;  /* 0x000000050000720c */ /* 0x000fda0003f66070 */
[----:B------:R-:W-:Y:S01]  /*01a0*/  @!P3 IMAD.IADD R25, R3, 0x1, R0 ;  /* 0x000000010319b824 */ /* 0x000fe200078e0200 */
[----:B------:R-:W-:Y:S01]  /*01b0*/  CS2R R8, SRZ ;  /* 0x0000000000087805 */ /* 0x000fe2000001ff00 */
[----:B------:R-:W-:Y:S01]  /*01c0*/  @!P3 VIADD R0, R0, 0x80 ;  /* 0x000000800000b836 */ /* 0x000fe20000000000 */
[----:B------:R-:W3:Y:S04]  /*01d0*/  @!P3 LDC.64 R20, c[0x0][0x3a0] ;  /* 0x0000e800ff14bb82 */ /* 0x000ee80000000a00 */
        /* <DEDUP_REMOVED lines=11> */
[----:B-1----:R-:W-:Y:S02]  /*0290*/  @!P5 IMAD.WIDE.U32 R14, R17, 0x8, R14 ;  /* 0x00000008110ed825 */ /* 0x002fe400078e000e */
[----:B------:R-:W1:Y:S03]  /*02a0*/  @!P0 LDC.64 R16, c[0x0][0x3a0] ;  /* 0x0000e800ff108b82 */ /* 0x000e660000000a00 */
[----:B------:R4:W5:Y:S07]  /*02b0*/  @!P5 LDG.E.64 R8, desc[UR4][R14.64] ;  /* 0x000000040e08d981 */ /* 0x00096e000c1e1b00 */
[----:B------:R-:W2:Y:S08]  /*02c0*/  @!P6 LDC.64 R18, c[0x0][0x3a0] ;  /* 0x0000e800ff12eb82 */ /* 0x000eb00000000a00 */
[----:B----4-:R-:W4:Y:S01]  /*02d0*/  @!P1 LDC.64 R14, c[0x0][0x3a0] ;  /* 0x0000e800ff0e9b82 */ /* 0x010f220000000a00 */
[----:B0-----:R-:W-:Y:S01]  /*02e0*/  @!P2 IMAD.WIDE.U32 R12, R27, 0x8, R12 ;  /* 0x000000081b0ca825 */ /* 0x001fe200078e000c */
[----:B------:R-:W-:-:S03]  /*02f0*/  CS2R R26, SRZ ;  /* 0x00000000001a7805 */ /* 0x000fc6000001ff00 */
[----:B------:R-:W-:Y:S02]  /*0300*/  @!P6 IMAD.IADD R0, R3, 0x1, R0 ;  /* 0x000000010300e824 */ /* 0x000fe400078e0200 */
[----:B-1----:R-:W-:Y:S01]  /*0310*/  @!P0 IMAD.WIDE.U32 R28, R29, 0x8, R16 ;  /* 0x000000081d1c8825 */ /* 0x002fe200078e0010 */
[----:B------:R2:W5:Y:S01]  /*0320*/  @!P2 LDG.E.64 R26, desc[UR4][R12.64] ;  /* 0x000000040c1aa981 */ /* 0x000562000c1e1b00 */
[----:B------:R-:W-:Y:S02]  /*0330*/  CS2R R16, SRZ ;  /* 0x0000000000107805 */ /* 0x000fe4000001ff00 */
[----:B--2---:R-:W-:Y:S01]  /*0340*/  @!P6 IMAD.WIDE.U32 R12, R0, 0x8, R18 ;  /* 0x00000008000ce825 */ /* 0x004fe200078e0012 */
[----:B------:R-:W-:-:S03]  /*0350*/  CS2R R18, SRZ ;  /* 0x0000000000127805 */ /* 0x000fc6000001ff00 */
[----:B----4-:R-:W-:-:S03]  /*0360*/  @!P1 IMAD.WIDE.U32 R14, R4, 0x8, R14 ;  /* 0x00000008040e9825 */ /* 0x010fc600078e000e */
[----:B------:R-:W5:Y:S04]  /*0370*/  @!P6 LDG.E.64 R18, desc[UR4][R12.64] ;  /* 0x000000040c12e981 */ /* 0x000f68000c1e1b00 */
[----:B------:R-:W5:Y:S01]  /*0380*/  @!P1 LDG.E.64 R16, desc[UR4][R14.64] ;  /* 0x000000040e109981 */ /* 0x000f62000c1e1b00 */
[----:B---3--:R-:W-:Y:S01]  /*0390*/  @!P3 IMAD.WIDE.U32 R24, R25, 0x8, R20 ;  /* 0x000000081918b825 */ /* 0x008fe200078e0014 */
[----:B------:R-:W-:-:S06]  /*03a0*/  CS2R R20, SRZ ;  /* 0x0000000000147805 */ /* 0x000fcc000001ff00 */
[----:B------:R0:W5:Y:S01]  /*03b0*/  @!P3 LDG.E.64 R20, desc[UR4][R24.64] ;  /* 0x000000041814b981 */ /* 0x000162000c1e1b00 */
[----:B------:R-:W-:Y:S01]  /*03c0*/  @!P4 IMAD.WIDE.U32 R22, R7, 0x8, R22 ;  /* 0x000000080716c825 */ /* 0x000fe200078e0016 */
[----:B0-----:R-:W0:Y:S01]  /*03d0*/  LDC.64 R24, c[0x0][0x390] ;  /* 0x0000e400ff187b82 */ /* 0x001e220000000a00 */
[----:B------:R-:W-:-:S06]  /*03e0*/  CS2R R6, SRZ ;  /* 0x0000000000067805 */ /* 0x000fcc000001ff00 */
[----:B------:R1:W5:Y:S02]  /*03f0*/  @!P4 LDG.E.64 R6, desc[UR4][R22.64] ;  /* 0x000000041606c981 */ /* 0x000364000c1e1b00 */
[----:B-1----:R-:W-:-:S06]  /*0400*/  CS2R R22, SRZ ;  /* 0x0000000000167805 */ /* 0x002fcc000001ff00 */
[----:B------:R1:W5:Y:S01]  /*0410*/  @!P0 LDG.E.64 R22, desc[UR4][R28.64] ;  /* 0x000000041c168981 */ /* 0x000362000c1e1b00 */
[----:B0-----:R-:W-:Y:S01]  /*0420*/  DSETP.NEU.AND P0, PT, R24, RZ, PT ;  /* 0x000000ff1800722a */ /* 0x001fe20003f0d000 */
[----:B------:R-:W-:-:S13]  /*0430*/  BSSY.RECONVERGENT B0, `(.L_x_32007) ;  /* 0x000017c000007945 */ /* 0x000fda0003800200 */
[----:B-1----:R-:W-:Y:S05]  /*0440*/  @P0 BRA `(.L_x_32008) ;  /* 0x0000000800380947 */ /* 0x002fea0003800000 */
[----:B------:R-:W-:Y:S01]  /*0450*/  ISETP.GE.U32.AND P1, PT, R2, R5, PT ;  /* 0x000000050200720c */ /* 0x000fe20003f26070 */
        /* <DEDUP_REMOVED lines=14> */
.L_x_32011:
[----:B------:R-:W-:-:S11]  /*0540*/  DADD R10, R10, R24 ;  /* 0x000000000a0a7229 */ /* 0x000fd60000000018 */
.L_x_32010:
[----:B------:R-:W-:Y:S05]  /*0550*/  BSYNC.RECONVERGENT B1 ;  /* 0x0000000000017941 */ /* 0x000fea0003800200 */
.L_x_32009:
[----:B------:R-:W-:Y:S01]  /*0560*/  VIADD R0, R2, 0x80 ;  /* 0x0000008002007836 */ /* 0x000fe20000000000 */
[----:B------:R-:W-:Y:S04]  /*0570*/  BSSY.RECONVERGENT B1, `(.L_x_32012) ;  /* 0x0000010000017945 */ /* 0x000fe80003800200 */
[----:B------:R-:W-:-:S13]  /*0580*/  ISETP.GE.U32.AND P0, PT, R0, R5, PT ;  /* 0x000000050000720c */ /* 0x000fda0003f06070 */
        /* <DEDUP_REMOVED lines=13> */
.L_x_32014:
[----:B------:R-:W-:-:S11]  /*0660*/  DADD R8, R8, R24 ;  /* 0x0000000008087229 */ /* 0x000fd60000000018 */
.L_x_32013:
[----:B------:R-:W-:Y:S05]  /*0670*/  BSYNC.RECONVERGENT B1 ;  /* 0x0000000000017941 */ /* 0x000fea0003800200 */
.L_x_32012:
        /* <DEDUP_REMOVED lines=16> */
.L_x_32017:
[----:B------:R-:W-:-:S11]  /*0780*/  DADD R6, R6, R24 ;  /* 0x0000000006067229 */ /* 0x000fd60000000018 */
.L_x_32016:
[----:B------:R-:W-:Y:S05]  /*0790*/  BSYNC.RECONVERGENT B1 ;  /* 0x0000000000017941 */ /* 0x000fea0003800200 */
.L_x_32015:
        /* <DEDUP_REMOVED lines=16> */
.L_x_32020:
[----:B------:R-:W-:-:S11]  /*08a0*/  DADD R20, R20, R24 ;  /* 0x0000000014147229 */ /* 0x000fd60000000018 */
.L_x_32019:
[----:B------:R-:W-:Y:S05]  /*08b0*/  BSYNC.RECONVERGENT B1 ;  /* 0x0000000000017941 */ /* 0x000fea0003800200 */
.L_x_32018:
        /* <DEDUP_REMOVED lines=16> */
.L_x_32023:
[----:B------:R-:W-:-:S11]  /*09c0*/  DADD R26, R26, R24 ;  /* 0x000000001a1a7229 */ /* 0x000fd60000000018 */
.L_x_32022:
[----:B------:R-:W-:Y:S05]  /*09d0*/  BSYNC.RECONVERGENT B1 ;  /* 0x0000000000017941 */ /* 0x000fea0003800200 */
.L_x_32021:
        /* <DEDUP_REMOVED lines=16> */
.L_x_32026:
[----:B------:R-:W-:-:S11]  /*0ae0*/  DADD R16, R16, R24 ;  /* 0x0000000010107229 */ /* 0x000fd60000000018 */
.L_x_32025:
[----:B------:R-:W-:Y:S05]  /*0af0*/  BSYNC.RECONVERGENT B1 ;  /* 0x0000000000017941 */ /* 0x000fea0003800200 */
.L_x_32024:
        /* <DEDUP_REMOVED lines=16> */
.L_x_32029:
[----:B------:R-:W-:-:S11]  /*0c00*/  DADD R22, R22, R24 ;  /* 0x0000000016167229 */ /* 0x000fd60000000018 */
.L_x_32028:
[----:B------:R-:W-:Y:S05]  /*0c10*/  BSYNC.RECONVERGENT B1 ;  /* 0x0000000000017941 */ /* 0x000fea0003800200 */
.L_x_32027:
[----:B------:R-:W-:-:S05]  /*0c20*/  VIADD R4, R2, 0x380 ;  /* 0x0000038002047836 */ /* 0x000fca0000000000 */
        /* <DEDUP_REMOVED lines=14> */
.L_x_32031:
[----:B------:R-:W-:Y:S01]  /*0d10*/  DADD R18, R18, R24 ;  /* 0x0000000012127229 */ /* 0x000fe20000000018 */
[----:B------:R-:W-:Y:S10]  /*0d20*/  BRA `(.L_x_32030) ;  /* 0x0000000c00b07947 */ /* 0x000ff40003800000 */
.L_x_32008:
[----:B------:R-:W-:Y:S01]  /*0d30*/  ISETP.GE.U32.AND P1, PT, R2, R5, PT ;  /* 0x000000050200720c */ /* 0x000fe20003f26070 */
[----:B------:R-:W-:-:S12]  /*0d40*/  BSSY.RECONVERGENT B1, `(.L_x_32032) ;  /* 0x000001a000017945 */ /* 0x000fd80003800200 */
[----:B------:R-:W-:Y:S05]  /*0d50*/  @P1 BRA `(.L_x_32033) ;  /* 0x0000000000601947 */ /* 0x000fea0003800000 */
[----:B-----5:R-:W-:-:S06]  /*0d60*/  DSETP.NAN.AND P0, PT, R10, R10, PT ;  /* 0x0000000a0a00722a */ /* 0x020fcc0003f08000 */
[----:B------:R-:W-:-:S14]  /*0d70*/  DSETP.NUM.AND P0, PT, R24, R24, !P0 ;  /* 0x000000181800722a */ /* 0x000fdc0004707000 */
[----:B------:R-:W-:Y:S01]  /*0d80*/  @!P0 DADD R10, R10, R24 ;  /* 0x000000000a0a8229 */ /* 0x000fe20000000018 */
[----:B------:R-:W-:Y:S10]  /*0d90*/  @!P0 BRA `(.L_x_32033) ;  /* 0x0000000000508947 */ /* 0x000ff40003800000 */
[----:B------:R-:W0:Y:S02]  /*0da0*/  LDC.64 R12, c[0x0][0x390] ;  /* 0x0000e400ff0c7b82 */ /* 0x000e240000000a00 */
[----:B0-----:R-:W-:-:S04]  /*0db0*/  LOP3.LUT R0, R10, R12, RZ, 0xfc, !PT ;  /* 0x0000000c0a007212 */ /* 0x001fc800078efcff */
[----:B------:R-:W-:Y:S02]  /*0dc0*/  ISETP.NE.U32.AND P0, PT, R0, RZ, PT ;  /* 0x000000ff0000720c */ /* 0x000fe40003f05070 */
[----:B------:R-:W-:-:S04]  /*0dd0*/  LOP3.LUT R0, R11, R13, RZ, 0xfc, !PT ;  /* 0x0000000d0b007212 */ /* 0x000fc800078efcff */
        /* <DEDUP_REMOVED lines=15> */
[----:B------:R-:W-:-:S09]  /*0ed0*/  IADD3.X R11, PT, PT, R11, R0, RZ, P2, P4 ;  /* 0x000000000b0b7210 */ /* 0x000fd200017e84ff */
.L_x_32033:
[----:B------:R-:W-:Y:S05]  /*0ee0*/  BSYNC.RECONVERGENT B1 ;  /* 0x0000000000017941 */ /* 0x000fea0003800200 */
.L_x_32032:
[----:B------:R-:W-:Y:S01]  /*0ef0*/  VIADD R0, R2, 0x80 ;  /* 0x0000008002007836 */ /* 0x000fe20000000000 */
[----:B------:R-:W-:Y:S04]  /*0f00*/  BSSY.RECONVERGENT B1, `(.L_x_32034) ;  /* 0x000001c000017945 */ /* 0x000fe80003800200 */
[----:B------:R-:W-:-:S13]  /*0f10*/  ISETP.GE.U32.AND P0, PT, R0, R5, PT ;  /* 0x000000050000720c */ /* 0x000fda0003f06070 */
[----:B------:R-:W-:Y:S05]  /*0f20*/  @P0 BRA `(.L_x_32035) ;  /* 0x0000000000640947 */ /* 0x000fea0003800000 */
[----:B-----5:R-:W-:-:S06]  /*0f30*/  DSETP.NAN.AND P0, PT, R8, R8, PT ;  /* 0x000000080800722a */ /* 0x020fcc0003f08000 */
[----:B------:R-:W-:-:S14]  /*0f40*/  DSETP.NAN.OR P0, PT, R24, R24, P0 ;  /* 0x000000181800722a */ /* 0x000fdc0000708400 */
[----:B------:R-:W-:Y:S05]  /*0f50*/  @P0 BRA `(.L_x_32036) ;  /* 0x0000000000540947 */ /* 0x000fea0003800000 */
        /* <DEDUP_REMOVED lines=21> */
.L_x_32036:
[----:B------:R-:W-:-:S11]  /*10b0*/  DADD R8, R8, R24 ;  /* 0x0000000008087229 */ /* 0x000fd60000000018 */
.L_x_32035:
[----:B------:R-:W-:Y:S05]  /*10c0*/  BSYNC.RECONVERGENT B1 ;  /* 0x0000000000017941 */ /* 0x000fea0003800200 */
.L_x_32034:
        /* <DEDUP_REMOVED lines=28> */
.L_x_32039:
[----:B------:R-:W-:-:S11]  /*1290*/  DADD R6, R6, R24 ;  /* 0x0000000006067229 */ /* 0x000fd60000000018 */
.L_x_32038:
[----:B------:R-:W-:Y:S05]  /*12a0*/  BSYNC.RECONVERGENT B1 ;  /* 0x0000000000017941 */ /* 0x000fea0003800200 */
.L_x_32037:
        /* <DEDUP_REMOVED lines=28> */
.L_x_32042:
[----:B------:R-:W-:-:S11]  /*1470*/  DADD R20, R20, R24 ;  /* 0x0000000014147229 */ /* 0x000fd60000000018 */
.L_x_32041:
[----:B------:R-:W-:Y:S05]  /*1480*/  BSYNC.RECONVERGENT B1 ;  /* 0x0000000000017941 */ /* 0x000fea0003800200 */
.L_x_32040:
        /* <DEDUP_REMOVED lines=28> */
.L_x_32045:
[----:B------:R-:W-:-:S11]  /*1650*/  DADD R26, R26, R24 ;  /* 0x000000001a1a7229 */ /* 0x000fd60000000018 */
.L_x_32044:
[----:B------:R-:W-:Y:S05]  /*1660*/  BSYNC.RECONVERGENT B1 ;  /* 0x0000000000017941 */ /* 0x000fea0003800200 */
.L_x_32043:
        /* <DEDUP_REMOVED lines=28> */
.L_x_32048:
[----:B------:R-:W-:-:S11]  /*1830*/  DADD R16, R16, R24 ;  /* 0x0000000010107229 */ /* 0x000fd60000000018 */
.L_x_32047:
[----:B------:R-:W-:Y:S05]  /*1840*/  BSYNC.RECONVERGENT B1 ;  /* 0x0000000000017941 */ /* 0x000fea0003800200 */
.L_x_32046:
        /* <DEDUP_REMOVED lines=28> */
.L_x_32051:
[----:B------:R-:W-:-:S11]  /*1a10*/  DADD R22, R22, R24 ;  /* 0x0000000016167229 */ /* 0x000fd60000000018 */
.L_x_32050:
[----:B------:R-:W-:Y:S05]  /*1a20*/  BSYNC.RECONVERGENT B1 ;  /* 0x0000000000017941 */ /* 0x000fea0003800200 */
.L_x_32049:
[----:B------:R-:W-:-:S05]  /*1a30*/  VIADD R4, R2, 0x380 ;  /* 0x0000038002047836 */ /* 0x000fca0000000000 */
        /* <DEDUP_REMOVED lines=26> */
.L_x_32052:
[----:B------:R-:W-:-:S11]  /*1be0*/  DADD R18, R18, R24 ;  /* 0x0000000012127229 */ /* 0x000fd60000000018 */
.L_x_32030:
[----:B------:R-:W-:Y:S05]  /*1bf0*/  BSYNC.RECONVERGENT B0 ;  /* 0x0000000000007941 */ /* 0x000fea0003800200 */
.L_x_32007:
[----:B------:R-:W0:Y:S01]  /*1c00*/  @!P1 LDC.64 R12, c[0x0][0x398] ;  /* 0x0000e600ff0c9b82 */ /* 0x000e220000000a00 */
[----:B------:R-:W-:Y:S01]  /*1c10*/  @!P1 IMAD.IADD R15, R3, 0x1, R2 ;  /* 0x00000001030f9824 */ /* 0x000fe200078e0202 */
[----:B------:R-:W-:Y:S01]  /*1c20*/  BSSY.RECONVERGENT B0, `(.L_x_32053) ;  /* 0x0000030000007945 */ /* 0x000fe20003800200 */
[----:B------:R-:W-:-:S03]  /*1c30*/  @!P1 IMAD.MOV.U32 R2, RZ, RZ, R0 ;  /* 0x000000ffff029224 */ /* 0x000fc600078e0000 */
[----:B------:R-:W-:Y:S02]  /*1c40*/  BSSY.RELIABLE B1, `(.L_x_32054) ;  /* 0x0000027000017945 */ /* 0x000fe40003800100 */
[----:B------:R-:W-:Y:S01]  /*1c50*/  ISETP.GE.U32.AND P0, PT, R2, R5, PT ;  /* 0x000000050200720c */ /* 0x000fe20003f06070 */
[----:B0-----:R-:W-:-:S05]  /*1c60*/  @!P1 IMAD.WIDE.U32 R12, R15, 0x8, R12 ;  /* 0x000000080f0c9825 */ /* 0x001fca00078e000c */
[----:B-----5:R0:W-:Y:S07]  /*1c70*/  @!P1 STG.E.64 desc[UR4][R12.64], R10 ;  /* 0x0000000a0c009986 */ /* 0x0201ee000c101b04 */
        /* <DEDUP_REMOVED lines=13> */
.L_x_32055:
[----:B------:R-:W-:-:S13]  /*1d50*/  ISETP.GE.U32.AND P0, PT, R2, R5, PT ;  /* 0x000000050200720c */ /* 0x000fda0003f06070 */
[----:B------:R-:W-:Y:S05]  /*1d60*/  @P0 BRA `(.L_x_32057) ;  /* 0x0000000000300947 */ /* 0x000fea0003800000 */
[----:B-1----:R-:W1:Y:S01]  /*1d70*/  LDC.64 R6, c[0x0][0x398] ;  /* 0x0000e600ff067b82 */ /* 0x002e620000000a00 */
[----:B------:R-:W-:Y:S02]  /*1d80*/  IMAD.IADD R9, R3, 0x1, R2 ;  /* 0x0000000103097824 */ /* 0x000fe400078e0202 */
[----:B------:R-:W-:Y:S02]  /*1d90*/  VIADD R2, R2, 0x80 ;  /* 0x0000008002027836 */ /* 0x000fe40000000000 */
[----:B-1----:R-:W-:-:S05]  /*1da0*/  IMAD.WIDE.U32 R6, R9, 0x8, R6 ;  /* 0x0000000809067825 */ /* 0x002fca00078e0006 */
[----:B------:R1:W-:Y:S02]  /*1db0*/  STG.E.64 desc[UR4][R6.64], R20 ;  /* 0x0000001406007986 */ /* 0x0003e4000c101b04 */
.L_x_32056:
[----:B------:R-:W-:-:S13]  /*1dc0*/  ISETP.GE.U32.AND P0, PT, R2, R5, PT ;  /* 0x000000050200720c */ /* 0x000fda0003f06070 */
[----:B------:R-:W-:Y:S05]  /*1dd0*/  @P0 BRA `(.L_x_32058) ;  /* 0x0000000000340947 */ /* 0x000fea0003800000 */
[----:B-1----:R-:W1:Y:S01]  /*1de0*/  LDC.64 R6, c[0x0][0x398] ;  /* 0x0000e600ff067b82 */ /* 0x002e620000000a00 */
[----:B0-----:R-:W-:Y:S02]  /*1df0*/  IMAD.IADD R9, R3, 0x1, R2 ;  /* 0x0000000103097824 */ /* 0x001fe400078e0202 */
[----:B------:R-:W-:Y:S02]  /*1e00*/  VIADD R2, R2, 0x80 ;  /* 0x0000008002027836 */ /* 0x000fe40000000000 */
[----:B-1----:R-:W-:-:S05]  /*1e10*/  IMAD.WIDE.U32 R6, R9, 0x8, R6 ;  /* 0x0000000809067825 */ /* 0x002fca00078e0006 */
[----:B------:R2:W-:Y:S02]  /*1e20*/  STG.E.64 desc[UR4][R6.64], R26 ;  /* 0x0000001a06007986 */ /* 0x0005e4000c101b04 */
.L_x_32057:
[----:B------:R-:W-:-:S13]  /*1e30*/  ISETP.GE.U32.AND P0, PT, R2, R5, PT ;  /* 0x000000050200720c */ /* 0x000fda0003f06070 */
[----:B------:R-:W-:Y:S05]  /*1e40*/  @P0 BREAK.RELIABLE B1 ;  /* 0x0000000000010942 */ /* 0x000fea0003800100 */
[----:B------:R-:W-:Y:S05]  /*1e50*/  @P0 BRA `(.L_x_32059) ;  /* 0x0000000000300947 */ /* 0x000fea0003800000 */
[----:B-12---:R-:W1:Y:S01]  /*1e60*/  LDC.64 R6, c[0x0][0x398] ;  /* 0x0000e600ff067b82 */ /* 0x006e620000000a00 */
[----:B------:R-:W-:Y:S02]  /*1e70*/  IMAD.IADD R9, R3, 0x1, R2 ;  /* 0x0000000103097824 */ /* 0x000fe400078e0202 */
[----:B------:R-:W-:Y:S02]  /*1e80*/  VIADD R2, R2, 0x80 ;  /* 0x0000008002027836 */ /* 0x000fe40000000000 */
[----:B-1----:R-:W-:-:S05]  /*1e90*/  IMAD.WIDE.U32 R6, R9, 0x8, R6 ;  /* 0x0000000809067825 */ /* 0x002fca00078e0006 */
[----:B------:R2:W-:Y:S02]  /*1ea0*/  STG.E.64 desc[UR4][R6.64], R16 ;  /* 0x0000001006007986 */ /* 0x0005e4000c101b04 */
.L_x_32058:
[----:B------:R-:W-:Y:S05]  /*1eb0*/  BSYNC.RELIABLE B1 ;  /* 0x0000000000017941 */ /* 0x000fea0003800100 */
.L_x_32054:
[----:B------:R-:W-:-:S13]  /*1ec0*/  ISETP.GE.U32.AND P0, PT, R2, R5, PT ;  /* 0x000000050200720c */ /* 0x000fda0003f06070 */
[----:B-12---:R-:W1:Y:S01]  /*1ed0*/  @!P0 LDC.64 R6, c[0x0][0x398] ;  /* 0x0000e600ff068b82 */ /* 0x006e620000000a00 */
[----:B0-----:R-:W-:Y:S02]  /*1ee0*/  @!P0 IMAD.IADD R9, R3, 0x1, R2 ;  /* 0x0000000103098824 */ /* 0x001fe400078e0202 */
[----:B------:R-:W-:Y:S02]  /*1ef0*/  @!P0 VIADD R2, R2, 0x80 ;  /* 0x0000008002028836 */ /* 0x000fe40000000000 */
[----:B-1----:R-:W-:-:S05]  /*1f00*/  @!P0 IMAD.WIDE.U32 R6, R9, 0x8, R6 ;  /* 0x0000000809068825 */ /* 0x002fca00078e0006 */
[----:B------:R3:W-:Y:S02]  /*1f10*/  @!P0 STG.E.64 desc[UR4][R6.64], R22 ;  /* 0x0000001606008986 */ /* 0x0007e4000c101b04 */
.L_x_32059:
[----:B------:R-:W-:Y:S05]  /*1f20*/  BSYNC.RECONVERGENT B0 ;  /* 0x0000000000007941 */ /* 0x000fea0003800200 */
.L_x_32053:
[----:B------:R-:W-:Y:S05]  /*1f30*/  WARPSYNC.ALL ;  /* 0x0000000000007948 */ /* 0x000fea0003800000 */
[----:B------:R-:W-:-:S13]  /*1f40*/  ISETP.GE.U32.AND P0, PT, R2, R5, PT ;  /* 0x000000050200720c */ /* 0x000fda0003f06070 */
[----:B------:R-:W-:Y:S05]  /*1f50*/  @P0 EXIT ;  /* 0x000000000000094d */ /* 0x000fea0003800000 */
[----:B------:R-:W4:Y:S01]  /*1f60*/  LDC.64 R4, c[0x0][0x398] ;  /* 0x0000e600ff047b82 */ /* 0x000f220000000a00 */
[----:B------:R-:W-:-:S04]  /*1f70*/  IMAD.IADD R3, R3, 0x1, R2 ;  /* 0x0000000103037824 */ /* 0x000fc800078e0202 */
[----:B----4-:R-:W-:-:S05]  /*1f80*/  IMAD.WIDE.U32 R2, R3, 0x8, R4 ;  /* 0x0000000803027825 */ /* 0x010fca00078e0004 */
[----:B------:R-:W-:Y:S01]  /*1f90*/  STG.E.64 desc[UR4][R2.64], R18 ;  /* 0x0000001202007986 */ /* 0x000fe2000c101b04 */
[----:B------:R-:W-:Y:S05]  /*1fa0*/  EXIT ;  /* 0x000000000000794d */ /* 0x000fea0003800000 */
.L_x_32006:
[----:B------:R-:W0:Y:S01]  /*1fb0*/  S2R R0, SR_TID.X ;  /* 0x0000000000007919 */ /* 0x000e220000002100 */
[----:B------:R-:W1:Y:S08]  /*1fc0*/  LDC.64 R4, c[0x0][0x3a0] ;  /* 0x0000e800ff047b82 */ /* 0x000e700000000a00 */
[----:B------:R-:W2:Y:S01]  /*1fd0*/  LDC.64 R20, c[0x0][0x390] ;  /* 0x0000e400ff147b82 */ /* 0x000ea20000000a00 */
[----:B-1----:R-:W-:-:S04]  /*1fe0*/  IMAD.WIDE.U32 R4, R3, 0x8, R4 ;  /* 0x0000000803047825 */ /* 0x002fc800078e0004 */
[----:B0-----:R-:W-:-:S05]  /*1ff0*/  IMAD.WIDE.U32 R22, R0, 0x10, R4 ;  /* 0x0000001000167825 */ /* 0x001fca00078e0004 */
[----:B------:R0:W5:Y:S04]  /*2000*/  LDG.E.128 R4, desc[UR4][R22.64] ;  /* 0x0000000416047981 */ /* 0x000168000c1e1d00 */
[----:B------:R0:W5:Y:S04]  /*2010*/  LDG.E.128 R8, desc[UR4][R22.64+0x800] ;  /* 0x0008000416087981 */ /* 0x000168000c1e1d00 */
[----:B------:R0:W5:Y:S04]  /*2020*/  LDG.E.128 R12, desc[UR4][R22.64+0x1000] ;  /* 0x00100004160c7981 */ /* 0x000168000c1e1d00 */
[----:B------:R0:W5:Y:S01]  /*2030*/  LDG.E.128 R16, desc[UR4][R22.64+0x1800] ;  /* 0x0018000416107981 */ /* 0x000162000c1e1d00 */
[----:B--2---:R-:W-:Y:S01]  /*2040*/  DSETP.NEU.AND P0, PT, R20, RZ, PT ;  /* 0x000000ff1400722a */ /* 0x004fe20003f0d000 */
[----:B------:R-:W-:-:S13]  /*2050*/  BSSY.RECONVERGENT B0, `(.L_x_32060) ;  /* 0x000014e000007945 */ /* 0x000fda0003800200 */
[----:B0-----:R-:W-:Y:S05]  /*2060*/  @P0 BRA `(.L_x_32061) ;  /* 0x0000000400dc0947 */ /* 0x001fea0003800000 */
[----:B-----5:R-:W-:Y:S01]  /*2070*/  DSETP.NAN.AND P0, PT, R4, R4, PT ;  /* 0x000000040400722a */ /* 0x020fe20003f08000 */
[----:B------:R-:W-:Y:S05]  /*2080*/  BSSY.RECONVERGENT B1, `(.L_x_32062) ;  /* 0x000000d000017945 */ /* 0x000fea0003800200 */
        /* <DEDUP_REMOVED lines=11> */
.L_x_32063:
[----:B------:R-:W-:-:S11]  /*2140*/  DADD R4, R4, R20 ;  /* 0x0000000004047229 */ /* 0x000fd60000000014 */
.L_x_32064:
[----:B------:R-:W-:Y:S05]  /*2150*/  BSYNC.RECONVERGENT B1 ;  /* 0x0000000000017941 */ /* 0x000fea0003800200 */
.L_x_32062:
[----:B------:R-:W-:Y:S01]  /*2160*/  DSETP.NAN.AND P0, PT, R6, R6, PT ;  /* 0x000000060600722a */ /* 0x000fe20003f08000 */
        /* <DEDUP_REMOVED lines=12> */
.L_x_32066:
[----:B------:R-:W-:-:S11]  /*2230*/  DADD R6, R6, R20 ;  /* 0x0000000006067229 */ /* 0x000fd60000000014 */
.L_x_32067:
[----:B------:R-:W-:Y:S05]  /*2240*/  BSYNC.RECONVERGENT B1 ;  /* 0x0000000000017941 */ /* 0x000fea0003800200 */
.L_x_32065:
        /* <DEDUP_REMOVED lines=13> */
.L_x_32069:
[----:B------:R-:W-:-:S11]  /*2320*/  DADD R8, R8, R20 ;  /* 0x0000000008087229 */ /* 0x000fd60000000014 */
.L_x_32070:
[----:B------:R-:W-:Y:S05]  /*2330*/  BSYNC.RECONVERGENT B1 ;  /* 0x0000000000017941 */ /* 0x000fea0003800200 */
.L_x_32068:
        /* <DEDUP_REMOVED lines=13> */
.L_x_32072:
[----:B------:R-:W-:-:S11]  /*2410*/  DADD R10, R10, R20 ;  /* 0x000000000a0a7229 */ /* 0x000fd60000000014 */
.L_x_32073:
[----:B------:R-:W-:Y:S05]  /*2420*/  BSYNC.RECONVERGENT B1 ;  /* 0x0000000000017941 */ /* 0x000fea0003800200 */
.L_x_32071:
        /* <DEDUP_REMOVED lines=13> */
.L_x_32075:
[----:B------:R-:W-:-:S11]  /*2500*/  DADD R12, R12, R20 ;  /* 0x000000000c0c7229 */ /* 0x000fd60000000014 */
.L_x_32076:
[----:B------:R-:W-:Y:S05]  /*2510*/  BSYNC.RECONVERGENT B1 ;  /* 0x0000000000017941 */ /* 0x000fea0003800200 */
.L_x_32074:
        /* <DEDUP_REMOVED lines=13> */
.L_x_32078:
[----:B------:R-:W-:-:S11]  /*25f0*/  DADD R14, R14, R20 ;  /* 0x000000000e0e7229 */ /* 0x000fd60000000014 */
.L_x_32079:
[----:B------:R-:W-:Y:S05]  /*2600*/  BSYNC.RECONVERGENT B1 ;  /* 0x0000000000017941 */ /* 0x000fea0003800200 */
.L_x_32077:
        /* <DEDUP_REMOVED lines=13> */
.L_x_32081:
[----:B------:R-:W-:-:S11]  /*26e0*/  DADD R16, R16, R20 ;  /* 0x0000000010107229 */ /* 0x000fd60000000014 */
.L_x_32082:
[----:B------:R-:W-:Y:S05]  /*26f0*/  BSYNC.RECONVERGENT B1 ;  /* 0x0000000000017941 */ /* 0x000fea0003800200 */
.L_x_32080:
[----:B------:R-:W-:-:S06]  /*2700*/  DSETP.NAN.AND P0, PT, R18, R18, PT ;  /* 0x000000121200722a */ /* 0x000fcc0003f08000 */
        /* <DEDUP_REMOVED lines=11> */
.L_x_32083:
[----:B------:R-:W-:Y:S01]  /*27c0*/  DADD R18, R18, R20 ;  /* 0x0000000012127229 */ /* 0x000fe20000000014 */
[----:B------:R-:W-:Y:S10]  /*27d0*/  BRA `(.L_x_32084) ;  /* 0x0000000c00547947 */ /* 0x000ff40003800000 */
.L_x_32061:
[----:B-----5:R-:W-:Y:S01]  /*27e0*/  DSETP.NAN.AND P1, PT, R4, R4, PT ;  /* 0x000000040400722a */ /* 0x020fe20003f28000 */
[----:B------:R-:W-:Y:S01]  /*27f0*/  BSSY.RECONVERGENT B1, `(.L_x_32085) ;  /* 0x000001a000017945 */ /* 0x000fe20003800200 */
[----:B------:R-:W-:-:S04]  /*2800*/  DSETP.NAN.AND P0, PT, R6, R6, PT ;  /* 0x000000060600722a */ /* 0x000fc80003f08000 */
[C-C-:B------:R-:W-:Y:S02]  /*2810*/  DSETP.NUM.AND P1, PT, R20.reuse, R20.reuse, !P1 ;  /* 0x000000141400722a */ /* 0x140fe40004f27000 */
[----:B------:R-:W-:-:S12]  /*2820*/  DSETP.NAN.OR P0, PT, R20, R20, P0 ;  /* 0x000000141400722a */ /* 0x000fd80000708400 */
        /* <DEDUP_REMOVED lines=22> */
.L_x_32086:
[----:B------:R-:W-:Y:S05]  /*2990*/  BSYNC.RECONVERGENT B1 ;  /* 0x0000000000017941 */ /* 0x000fea0003800200 */
.L_x_32085:
[----:B------:R-:W-:Y:S04]  /*29a0*/  BSSY.RECONVERGENT B1, `(.L_x_32087) ;  /* 0x0000018000017945 */ /* 0x000fe80003800200 */
        /* <DEDUP_REMOVED lines=22> */
.L_x_32088:
[----:B------:R-:W-:-:S11]  /*2b10*/  DADD R6, R6, R20 ;  /* 0x0000000006067229 */ /* 0x000fd60000000014 */
.L_x_32089:
[----:B------:R-:W-:Y:S05]  /*2b20*/  BSYNC.RECONVERGENT B1 ;  /* 0x0000000000017941 */ /* 0x000fea0003800200 */
.L_x_32087:
[----:B------:R-:W-:Y:S01]  /*2b30*/  DSETP.NAN.AND P0, PT, R8, R8, PT ;  /* 0x000000080800722a */ /* 0x000fe20003f08000 */
[----:B------:R-:W-:Y:S05]  /*2b40*/  BSSY.RECONVERGENT B1, `(.L_x_32090) ;  /* 0x0000019000017945 */ /* 0x000fea0003800200 */
        /* <DEDUP_REMOVED lines=23> */
.L_x_32091:
[----:B------:R-:W-:-:S11]  /*2cc0*/  DADD R8, R8, R20 ;  /* 0x0000000008087229 */ /* 0x000fd60000000014 */
.L_x_32092:
[----:B------:R-:W-:Y:S05]  /*2cd0*/  BSYNC.RECONVERGENT B1 ;  /* 0x0000000000017941 */ /* 0x000fea0003800200 */
.L_x_32090:
        /* <DEDUP_REMOVED lines=25> */
.L_x_32094:
[----:B------:R-:W-:-:S11]  /*2e70*/  DADD R10, R10, R20 ;  /* 0x000000000a0a7229 */ /* 0x000fd60000000014 */
.L_x_32095:
[----:B------:R-:W-:Y:S05]  /*2e80*/  BSYNC.RECONVERGENT B1 ;  /* 0x0000000000017941 */ /* 0x000fea0003800200 */
.L_x_32093:
        /* <DEDUP_REMOVED lines=25> */
.L_x_32097:
[----:B------:R-:W-:-:S11]  /*3020*/  DADD R12, R12, R20 ;  /* 0x000000000c0c7229 */ /* 0x000fd60000000014 */
.L_x_32098:
[----:B------:R-:W-:Y:S05]  /*3030*/  BSYNC.RECONVERGENT B1 ;  /* 0x0000000000017941 */ /* 0x000fea0003800200 */
.L_x_32096:
        /* <DEDUP_REMOVED lines=25> */
.L_x_32100:
[----:B------:R-:W-:-:S11]  /*31d0*/  DADD R14, R14, R20 ;  /* 0x000000000e0e7229 */ /* 0x000fd60000000014 */
.L_x_32101:
[----:B------:R-:W-:Y:S05]  /*31e0*/  BSYNC.RECONVERGENT B1 ;  /* 0x0000000000017941 */ /* 0x000fea0003800200 */
.L_x_32099:
        /* <DEDUP_REMOVED lines=25> */
.L_x_32103:
[----:B------:R-:W-:-:S11]  /*3380*/  DADD R16, R16, R20 ;  /* 0x0000000010107229 */ /* 0x000fd60000000014 */
.L_x_32104:
[----:B------:R-:W-:Y:S05]  /*3390*/  BSYNC.RECONVERGENT B1 ;  /* 0x0000000000017941 */ /* 0x000fea0003800200 */
.L_x_32102:
[----:B------:R-:W-:-:S06]  /*33a0*/  DSETP.NAN.AND P0, PT, R18, R18, PT ;  /* 0x000000121200722a */ /* 0x000fcc0003f08000 */
        /* <DEDUP_REMOVED lines=23> */
.L_x_32105:
[----:B------:R-:W-:-:S11]  /*3520*/  DADD R18, R18, R20 ;  /* 0x0000000012127229 */ /* 0x000fd60000000014 */
.L_x_32084:
[----:B------:R-:W-:Y:S05]  /*3530*/  BSYNC.RECONVERGENT B0 ;  /* 0x0000000000007941 */ /* 0x000fea0003800200 */
.L_x_32060:
        /* <DEDUP_REMOVED lines=8> */
.L_x_32106:
        /* <DEDUP_REMOVED lines=12> */
.L_x_32600:


//--------------------- .text._ZN2at6native29vectorized_elementwise_kernelILi4ENS0_13AUnaryFunctorIdddZZZNS0_21nextafter_kernel_cudaERNS_18TensorIteratorBaseEENKUlvE_clEvENKUlvE_clEvEUlddE_EESt5arrayIPcLm2EEEEviT0_T1_ --------------------------
	.section	.text._ZN2at6native29vectorized_elementwise_kernelILi4ENS0_13AUnaryFunctorIdddZZZNS0_21nextafter_kernel_cudaERNS_18TensorIteratorBaseEENKUlvE_clEvENKUlvE_clEvEUlddE_EESt5arrayIPcLm2EEEEviT0_T1_,"ax",@progbits
	.align	128
        .global         _ZN2at6native29vectorized_elementwise_kernelILi4ENS0_13AUnaryFunctorIdddZZZNS0_21nextafter_kernel_cudaERNS_18TensorIteratorBaseEENKUlvE_clEvENKUlvE_clEvEUlddE_EESt5arrayIPcLm2EEEEviT0_T1_
        .type           _ZN2at6native29vectorized_elementwise_kernelILi4ENS0_13AUnaryFunctorIdddZZZNS0_21nextafter_kernel_cudaERNS_18TensorIteratorBaseEENKUlvE_clEvENKUlvE_clEvEUlddE_EESt5arrayIPcLm2EEEEviT0_T1_,@function
        .size           _ZN2at6native29vectorized_elementwise_kernelILi4ENS0_13AUnaryFunctorIdddZZZNS0_21nextafter_kernel_cudaERNS_18TensorIteratorBaseEENKUlvE_clEvENKUlvE_clEvEUlddE_EESt5arrayIPcLm2EEEEviT0_T1_,(.L_x_32601 - _ZN2at6native29vectorized_elementwise_kernelILi4ENS0_13AUnaryFunctorIdddZZZNS0_21nextafter_kernel_cudaERNS_18TensorIteratorBaseEENKUlvE_clEvENKUlvE_clEvEUlddE_EESt5arrayIPcLm2EEEEviT0_T1_)
        .other          _ZN2at6native29vectorized_elementwise_kernelILi4ENS0_13AUnaryFunctorIdddZZZNS0_21nextafter_kernel_cudaERNS_18TensorIteratorBaseEENKUlvE_clEvENKUlvE_clEvEUlddE_EESt5arrayIPcLm2EEEEviT0_T1_,@"STO_CUDA_ENTRY STV_DEFAULT"
_ZN2at6native29vectorized_elementwise_kernelILi4ENS0_13AUnaryFunctorIdddZZZNS0_21nextafter_kernel_cudaERNS_18TensorIteratorBaseEENKUlvE_clEvENKUlvE_clEvEUlddE_EESt5arrayIPcLm2EEEEviT0_T1_:
.text._ZN2at6native29vectorized_elementwise_kernelILi4ENS0_13AUnaryFunctorIdddZZZNS0_21nextafter_kernel_cudaERNS_18TensorIteratorBaseEENKUlvE_clEvENKUlvE_clEvEUlddE_EESt5arrayIPcLm2EEEEviT0_T1_:
        /* <DEDUP_REMOVED lines=84> */
.L_x_32112:
[----:B------:R-:W-:-:S11]  /*0540*/  DADD R10, R10, R24 ;  /* 0x000000000a0a7229 */ /* 0x000fd60000000018 */
.L_x_32111:
[----:B------:R-:W-:Y:S05]  /*0550*/  BSYNC.RECONVERGENT B1 ;  /* 0x0000000000017941 */ /* 0x000fea0003800200 */
.L_x_32110:
        /* <DEDUP_REMOVED lines=16> */
.L_x_32115:
[----:B------:R-:W-:-:S11]  /*0660*/  DADD R8, R8, R24 ;  /* 0x0000000008087229 */ /* 0x000fd60000000018 */
.L_x_32114:
[----:B------:R-:W-:Y:S05]  /*0670*/  BSYNC.RECONVERGENT B1 ;  /* 0x0000000000017941 */ /* 0x000fea0003800200 */
.L_x_32113:
        /* <DEDUP_REMOVED lines=16> */
.L_x_32118:
[----:B------:R-:W-:-:S11]  /*0780*/  DADD R6, R6, R24 ;  /* 0x0000000006067229 */ /* 0x000fd60000000018 */
.L_x_32117:
[----:B------:R-:W-:Y:S05]  /*0790*/  BSYNC.RECONVERGENT B1 ;  /* 0x0000000000017941 */ /* 0x000fea0003800200 */
.L_x_32116:
        /* <DEDUP_REMOVED lines=16> */
.L_x_32121:
[----:B------:R-:W-:-:S11]  /*08a0*/  DADD R20, R20, R24 ;  /* 0x0000000014147229 */ /* 0x000fd60000000018 */
.L_x_32120:
[----:B------:R-:W-:Y:S05]  /*08b0*/  BSYNC.RECONVERGENT B1 ;  /* 0x0000000000017941 */ /* 0x000fea0003800200 */
.L_x_32119:
        /* <DEDUP_REMOVED lines=16> */
.L_x_32124:
[----:B------:R-:W-:-:S11]  /*09c0*/  DADD R26, R26, R24 ;  /* 0x000000001a1a7229 */ /* 0x000fd60000000018 */
.L_x_32123:
[----:B------:R-:W-:Y:S05]  /*09d0*/  BSYNC.RECONVERGENT B1 ;  /* 0x0000000000017941 */ /* 0x000fea0003800200 */
.L_x_32122:
        /* <DEDUP_REMOVED lines=16> */
.L_x_32127:
[----:B------:R-:W-:-:S11]  /*0ae0*/  DADD R16, R16, R24 ;  /* 0x0000000010107229 */ /* 0x000fd60000000018 */
.L_x_32126:
[----:B------:R-:W-:Y:S05]  /*0af0*/  BSYNC.RECONVERGENT B1 ;  /* 0x0000000000017941 */ /* 0x000fea0003800200 */
.L_x_32125:
        /* <DEDUP_REMOVED lines=16> */
.L_x_32130:
[----:B------:R-:W-:-:S11]  /*0c00*/  DADD R22, R22, R24 ;  /* 0x0000000016167229 */ /* 0x000fd60000000018 */
.L_x_32129:
[----:B------:R-:W-:Y:S05]  /*0c10*/  BSYNC.RECONVERGENT B1 ;  /* 0x0000000000017941 */ /* 0x000fea0003800200 */
.L_x_32128:
        /* <DEDUP_REMOVED lines=15> */
.L_x_32132:
[----:B------:R-:W-:Y:S01]  /*0d10*/  DADD R18, R18, R24 ;  /* 0x0000000012127229 */ /* 0x000fe20000000018 */
[----:B------:R-:W-:Y:S10]  /*0d20*/  BRA `(.L_x_32131) ;  /* 0x0000000c00b07947 */ /* 0x000ff40003800000 */
.L_x_32109:
        /* <DEDUP_REMOVED lines=27> */
.L_x_32134:
[----:B------:R-:W-:Y:S05]  /*0ee0*/  BSYNC.RECONVERGENT B1 ;  /* 0x0000000000017941 */ /* 0x000fea0003800200 */
.L_x_32133:
        /* <DEDUP_REMOVED lines=28> */
.L_x_32137:
[----:B------:R-:W-:-:S11]  /*10b0*/  DADD R8, R8, R24 ;  /* 0x0000000008087229 */ /* 0x000fd60000000018 */
.L_x_32136:
[----:B------:R-:W-:Y:S05]  /*10c0*/  BSYNC.RECONVERGENT B1 ;  /* 0x0000000000017941 */ /* 0x000fea0003800200 */
.L_x_32135:
        /* <DEDUP_REMOVED lines=28> */
.L_x_32140:
[----:B------:R-:W-:-:S11]  /*1290*/  DADD R6, R6, R24 ;  /* 0x0000000006067229 */ /* 0x000fd60000000018 */
.L_x_32139:
[----:B------:R-:W-:Y:S05]  /*12a0*/  BSYNC.RECONVERGENT B1 ;  /* 0x0000000000017941 */ /* 0x000fea0003800200 */
.L_x_32138:
        /* <DEDUP_REMOVED lines=28> */
.L_x_32143:
[----:B------:R-:W-:-:S11]  /*1470*/  DADD R20, R20, R24 ;  /* 0x0000000014147229 */ /* 0x000fd60000000018 */
.L_x_32142:
[----:B------:R-:W-:Y:S05]  /*1480*/  BSYNC.RECONVERGENT B1 ;  /* 0x0000000000017941 */ /* 0x000fea0003800200 */
.L_x_32141:
        /* <DEDUP_REMOVED lines=28> */
.L_x_32146:
[----:B------:R-:W-:-:S11]  /*1650*/  DADD R26, R26, R24 ;  /* 0x000000001a1a7229 */ /* 0x000fd60000000018 */
.L_x_32145:
[----:B------:R-:W-:Y:S05]  /*1660*/  BSYNC.RECONVERGENT B1 ;  /* 0x0000000000017941 */ /* 0x000fea0003800200 */
.L_x_32144:
        /* <DEDUP_REMOVED lines=28> */
.L_x_32149:
[----:B------:R-:W-:-:S11]  /*1830*/  DADD R16, R16, R24 ;  /* 0x0000000010107229 */ /* 0x000fd60000000018 */
.L_x_32148:
[----:B------:R-:W-:Y:S05]  /*1840*/  BSYNC.RECONVERGENT B1 ;  /* 0x0000000000017941 */ /* 0x000fea0003800200 */
.L_x_32147:
        /* <DEDUP_REMOVED lines=28> */
.L_x_32152:
[----:B------:R-:W-:-:S11]  /*1a10*/  DADD R22, R22, R24 ;  /* 0x0000000016167229 */ /* 0x000fd60000000018 */
.L_x_32151:
[----:B------:R-:W-:Y:S05]  /*1a20*/  BSYNC.RECONVERGENT B1 ;  /* 0x0000000000017941 */ /* 0x000fea0003800200 */
.L_x_32150:
        /* <DEDUP_REMOVED lines=27> */
.L_x_32153:
[----:B------:R-:W-:-:S11]  /*1be0*/  DADD R18, R18, R24 ;  /* 0x0000000012127229 */ /* 0x000fd60000000018 */
.L_x_32131:
[----:B------:R-:W-:Y:S05]  /*1bf0*/  BSYNC.RECONVERGENT B0 ;  /* 0x0000000000007941 */ /* 0x000fea0003800200 */
.L_x_32108:
        /* <DEDUP_REMOVED lines=21> */
.L_x_32156:
[----:B------:R-:W-:-:S13]  /*1d50*/  ISETP.GE.U32.AND P0, PT, R2, R5, PT ;  /* 0x000000050200720c */ /* 0x000fda0003f06070 */
[----:B------:R-:W-:Y:S05]  /*1d60*/  @P0 BRA `(.L_x_32158) ;  /* 0x0000000000300947 */ /* 0x000fea0003800000 */
[----:B-1----:R-:W1:Y:S01]  /*1d70*/  LDC.64 R6, c[0x0][0x398] ;  /* 0x0000e600ff067b82 */ /* 0x002e620000000a00 */
[----:B------:R-:W-:Y:S02]  /*1d80*/  IMAD.IADD R9, R3, 0x1, R2 ;  /* 0x0000000103097824 */ /* 0x000fe400078e0202 */
[----:B------:R-:W-:Y:S02]  /*1d90*/  VIADD R2, R2, 0x80 ;  /* 0x0000008002027836 */ /* 0x000fe40000000000 */
[----:B-1----:R-:W-:-:S05]  /*1da0*/  IMAD.WIDE.U32 R6, R9, 0x8, R6 ;  /* 0x0000000809067825 */ /* 0x002fca00078e0006 */
[----:B------:R1:W-:Y:S02]  /*1db0*/  STG.E.64 desc[UR4][R6.64], R20 ;  /* 0x0000001406007986 */ /* 0x0003e4000c101b04 */
.L_x_32157:
[----:B------:R-:W-:-:S13]  /*1dc0*/  ISETP.GE.U32.AND P0, PT, R2, R5, PT ;  /* 0x000000050200720c */ /* 0x000fda0003f06070 */
[----:B------:R-:W-:Y:S05]  /*1dd0*/  @P0 BRA `(.L_x_32159) ;  /* 0x0000000000340947 */ /* 0x000fea0003800000 */
[----:B-1----:R-:W1:Y:S01]  /*1de0*/  LDC.64 R6, c[0x0][0x398] ;  /* 0x0000e600ff067b82 */ /* 0x002e620000000a00 */
[----:B0-----:R-:W-:Y:S02]  /*1df0*/  IMAD.IADD R9, R3, 0x1, R2 ;  /* 0x0000000103097824 */ /* 0x001fe400078e0202 */
[----:B------:R-:W-:Y:S02]  /*1e00*/  VIADD R2, R2, 0x80 ;  /* 0x0000008002027836 */ /* 0x000fe40000000000 */
[----:B-1----:R-:W-:-:S05]  /*1e10*/  IMAD.WIDE.U32 R6, R9, 0x8, R6 ;  /* 0x0000000809067825 */ /* 0x002fca00078e0006 */
[----:B------:R2:W-:Y:S02]  /*1e20*/  STG.E.64 desc[UR4][R6.64], R26 ;  /* 0x0000001a06007986 */ /* 0x0005e4000c101b04 */
.L_x_32158:
        /* <DEDUP_REMOVED lines=8> */
.L_x_32159:
[----:B------:R-:W-:Y:S05]  /*1eb0*/  BSYNC.RELIABLE B1 ;  /* 0x0000000000017941 */ /* 0x000fea0003800100 */
.L_x_32155:
[----:B------:R-:W-:-:S13]  /*1ec0*/  ISETP.GE.U32.AND P0, PT, R2, R5, PT ;  /* 0x000000050200720c */ /* 0x000fda0003f06070 */
[----:B-12---:R-:W1:Y:S01]  /*1ed0*/  @!P0 LDC.64 R6, c[0x0][0x398] ;  /* 0x0000e600ff068b82 */ /* 0x006e620000000a00 */
[----:B0-----:R-:W-:Y:S02]  /*1ee0*/  @!P0 IMAD.IADD R9, R3, 0x1, R2 ;  /* 0x0000000103098824 */ /* 0x001fe400078e0202 */
[----:B------:R-:W-:Y:S02]  /*1ef0*/  @!P0 VIADD R2, R2, 0x80 ;  /* 0x0000008002028836 */ /* 0x000fe40000000000 */
[----:B-1----:R-:W-:-:S05]  /*1f00*/  @!P0 IMAD.WIDE.U32 R6, R9, 0x8, R6 ;  /* 0x0000000809068825 */ /* 0x002fca00078e0006 */
[----:B------:R3:W-:Y:S02]  /*1f10*/  @!P0 STG.E.64 desc[UR4][R6.64], R22 ;  /* 0x0000001606008986 */ /* 0x0007e4000c101b04 */
.L_x_32160:
[----:B------:R-:W-:Y:S05]  /*1f20*/  BSYNC.RECONVERGENT B0 ;  /* 0x0000000000007941 */ /* 0x000fea0003800200 */
.L_x_32154:
        /* <DEDUP_REMOVED lines=8> */
.L_x_32107:
[----:B------:R-:W0:Y:S01]  /*1fb0*/  S2R R0, SR_TID.X ;  /* 0x0000000000007919 */ /* 0x000e220000002100 */
[----:B------:R-:W1:Y:S08]  /*1fc0*/  LDC.64 R4, c[0x0][0x3a0] ;  /* 0x0000e800ff047b82 */ /* 0x000e700000000a00 */
[----:B------:R-:W2:Y:S01]  /*1fd0*/  LDC.64 R20, c[0x0][0x390] ;  /* 0x0000e400ff147b82 */ /* 0x000ea20000000a00 */
[----:B-1----:R-:W-:-:S04]  /*1fe0*/  IMAD.WIDE.U32 R4, R3, 0x8, R4 ;  /* 0x0000000803047825 */ /* 0x002fc800078e0004 */
[----:B0-----:R-:W-:-:S05]  /*1ff0*/  IMAD.WIDE.U32 R22, R0, 0x20, R4 ;  /* 0x0000002000167825 */ /* 0x001fca00078e0004 */
[----:B------:R0:W5:Y:S04]  /*2000*/  LDG.E.ENL2.256 R8, R4, desc[UR4][R22.64] ;  /* 0xfe0000041604797e */ /* 0x0001680008121908 */
[----:B------:R0:W5:Y:S01]  /*2010*/  LDG.E.ENL2.256 R16, R12, desc[UR4][R22.64+0x1000] ;  /* 0xfe008004160c797e */ /* 0x0001620008121910 */
        /* <DEDUP_REMOVED lines=16> */
.L_x_32164:
[----:B------:R-:W-:-:S11]  /*2120*/  DADD R4, R4, R20 ;  /* 0x0000000004047229 */ /* 0x000fd60000000014 */
.L_x_32165:
[----:B------:R-:W-:Y:S05]  /*2130*/  BSYNC.RECONVERGENT B1 ;  /* 0x0000000000017941 */ /* 0x000fea0003800200 */
.L_x_32163:
        /* <DEDUP_REMOVED lines=13> */
.L_x_32167:
[----:B------:R-:W-:-:S11]  /*2210*/  DADD R6, R6, R20 ;  /* 0x0000000006067229 */ /* 0x000fd60000000014 */
.L_x_32168:
[----:B------:R-:W-:Y:S05]  /*2220*/  BSYNC.RECONVERGENT B1 ;  /* 0x0000000000017941 */ /* 0x000fea0003800200 */
.L_x_32166:
        /* <DEDUP_REMOVED lines=13> */
.L_x_32170:
[----:B------:R-:W-:-:S11]  /*2300*/  DADD R8, R8, R20 ;  /* 0x0000000008087229 */ /* 0x000fd60000000014 */
.L_x_32171:
[----:B------:R-:W-:Y:S05]  /*2310*/  BSYNC.RECONVERGENT B1 ;  /* 0x0000000000017941 */ /* 0x000fea0003800200 */
.L_x_32169:
        /* <DEDUP_REMOVED lines=13> */
.L_x_32173:
[----:B------:R-:W-:-:S11]  /*23f0*/  DADD R10, R10, R20 ;  /* 0x000000000a0a7229 */ /* 0x000fd60000000014 */
.L_x_32174:
[----:B------:R-:W-:Y:S05]  /*2400*/  BSYNC.RECONVERGENT B1 ;  /* 0x0000000000017941 */ /* 0x000fea0003800200 */
.L_x_32172:
        /* <DEDUP_REMOVED lines=13> */
.L_x_32176:
[----:B------:R-:W-:-:S11]  /*24e0*/  DADD R12, R12, R20 ;  /* 0x000000000c0c7229 */ /* 0x000fd60000000014 */
.L_x_32177:
[----:B------:R-:W-:Y:S05]  /*24f0*/  BSYNC.RECONVERGENT B1 ;  /* 0x0000000000017941 */ /* 0x000fea0003800200 */
.L_x_32175:
        /* <DEDUP_REMOVED lines=13> */
.L_x_32179:
[----:B------:R-:W-:-:S11]  /*25d0*/  DADD R14, R14, R20 ;  /* 0x000000000e0e7229 */ /* 0x000fd60000000014 */
.L_x_32180:
[----:B------:R-:W-:Y:S05]  /*25e0*/  BSYNC.RECONVERGENT B1 ;  /* 0x0000000000017941 */ /* 0x000fea0003800200 */
.L_x_32178:
        /* <DEDUP_REMOVED lines=13> */
.L_x_32182:
[----:B------:R-:W-:-:S11]  /*26c0*/  DADD R16, R16, R20 ;  /* 0x0000000010107229 */ /* 0x000fd60000000014 */
.L_x_32183:
[----:B------:R-:W-:Y:S05]  /*26d0*/  BSYNC.RECONVERGENT B1 ;  /* 0x0000000000017941 */ /* 0x000fea0003800200 */
.L_x_32181:
        /* <DEDUP_REMOVED lines=12> */
.L_x_32184:
[----:B------:R-:W-:Y:S01]  /*27a0*/  DADD R18, R18, R20 ;  /* 0x0000000012127229 */ /* 0x000fe20000000014 */
[----:B------:R-:W-:Y:S10]  /*27b0*/  BRA `(.L_x_32185) ;  /* 0x0000000c00547947 */ /* 0x000ff40003800000 */
.L_x_32162:
        /* <DEDUP_REMOVED lines=27> */
.L_x_32187:
[----:B------:R-:W-:Y:S05]  /*2970*/  BSYNC.RECONVERGENT B1 ;  /* 0x0000000000017941 */ /* 0x000fea0003800200 */
.L_x_32186:
        /* <DEDUP_REMOVED lines=23> */
.L_x_32189:
[----:B------:R-:W-:-:S11]  /*2af0*/  DADD R6, R6, R20 ;  /* 0x0000000006067229 */ /* 0x000fd60000000014 */
.L_x_32190:
[----:B------:R-:W-:Y:S05]  /*2b00*/  BSYNC.RECONVERGENT B1 ;  /* 0x0000000000017941 */ /* 0x000fea0003800200 */
.L_x_32188:
        /* <DEDUP_REMOVED lines=25> */
.L_x_32192:
[----:B------:R-:W-:-:S11]  /*2ca0*/  DADD R8, R8, R20 ;  /* 0x0000000008087229 */ /* 0x000fd60000000014 */
.L_x_32193:
[----:B------:R-:W-:Y:S05]  /*2cb0*/  BSYNC.RECONVERGENT B1 ;  /* 0x0000000000017941 */ /* 0x000fea0003800200 */
.L_x_32191:
        /* <DEDUP_REMOVED lines=25> */
.L_x_32195:
[----:B------:R-:W-:-:S11]  /*2e50*/  DADD R10, R10, R20 ;  /* 0x000000000a0a7229 */ /* 0x000fd60000000014 */
.L_x_32196:
[----:B------:R-:W-:Y:S05]  /*2e60*/  BSYNC.RECONVERGENT B1 ;  /* 0x0000000000017941 */ /* 0x000fea0003800200 */
.L_x_32194:
        /* <DEDUP_REMOVED lines=25> */
.L_x_32198:
[----:B------:R-:W-:-:S11]  /*3000*/  DADD R12, R12, R20 ;  /* 0x000000000c0c7229 */ /* 0x000fd60000000014 */
.L_x_32199:
[----:B------:R-:W-:Y:S05]  /*3010*/  BSYNC.RECONVERGENT B1 ;  /* 0x0000000000017941 */ /* 0x000fea0003800200 */
.L_x_32197:
        /* <DEDUP_REMOVED lines=25> */
.L_x_32201:
[----:B------:R-:W-:-:S11]  /*31b0*/  DADD R14, R14, R20 ;  /* 0x000000000e0e7229 */ /* 0x000fd60000000014 */
.L_x_32202:
[----:B------:R-:W-:Y:S05]  /*31c0*/  BSYNC.RECONVERGENT B1 ;  /* 0x0000000000017941 */ /* 0x000fea0003800200 */
.L_x_32200:
        /* <DEDUP_REMOVED lines=25> */
.L_x_32204:
[----:B------:R-:W-:-:S11]  /*3360*/  DADD R16, R16, R20 ;  /* 0x0000000010107229 */ /* 0x000fd60000000014 */
.L_x_32205:
[----:B------:R-:W-:Y:S05]  /*3370*/  BSYNC.RECONVERGENT B1 ;  /* 0x0000000000017941 */ /* 0x000fea0003800200 */
.L_x_32203:
        /* <DEDUP_REMOVED lines=24> */
.L_x_32206:
[----:B------:R-:W-:-:S11]  /*3500*/  DADD R18, R18, R20 ;  /* 0x0000000012127229 */ /* 0x000fd60000000014 */
.L_x_32185:
[----:B------:R-:W-:Y:S05]  /*3510*/  BSYNC.RECONVERGENT B0 ;  /* 0x0000000000007941 */ /* 0x000fea0003800200 */
.L_x_32161:
[----:B------:R-:W0:Y:S02]  /*3520*/  LDC.64 R20, c[0x0][0x398] ;  /* 0x0000e600ff147b82 */ /* 0x000e240000000a00 */
[----:B0-----:R-:W-:-:S04]  /*3530*/  IMAD.WIDE.U32 R2, R3, 0x8, R20 ;  /* 0x0000000803027825 */ /* 0x001fc800078e0014 */
[----:B------:R-:W-:-:S05]  /*3540*/  IMAD.WIDE.U32 R2, R0, 0x20, R2 ;  /* 0x0000002000027825 */ /* 0x000fca00078e0002 */
[----:B------:R-:W-:Y:S04]  /*3550*/  STG.E.ENL2.256 desc[UR4][R2.64], R4, R8 ;  /* 0xf80000040208797f */ /* 0x000fe8000f121804 */
[----:B------:R-:W-:Y:S01]  /*3560*/  STG.E.ENL2.256 desc[UR4][R2.64+0x1000], R12, R16 ;  /* 0xf800800c0210797f */ /* 0x000fe2000f121804 */
[----:B------:R-:W-:Y:S05]  /*3570*/  EXIT ;  /* 0x000000000000794d */ /* 0x000fea0003800000 */
.L_x_32207:
        /* <DEDUP_REMOVED lines=16> */
.L_x_32601:


//--------------------- .text._ZN2at6native29vectorized_elementwise_kernelILi8ENS0_13AUnaryFunctorIdddZZZNS0_21nextafter_kernel_cudaERNS_18TensorIteratorBaseEENKUlvE_clEvENKUlvE_clEvEUlddE_EESt5arrayIPcLm2EEEEviT0_T1_ --------------------------
	.section	.text._ZN2at6native29vectorized_elementwise_kernelILi8ENS0_13AUnaryFunctorIdddZZZNS0_21nextafter_kernel_cudaERNS_18TensorIteratorBaseEENKUlvE_clEvENKUlvE_clEvEUlddE_EESt5arrayIPcLm2EEEEviT0_T1_,"ax",@progbits
	.align	128
        .global         _ZN2at6native29vectorized_elementwise_kernelILi8ENS0_13AUnaryFunctorIdddZZZNS0_21nextafter_kernel_cudaERNS_18TensorIteratorBaseEENKUlvE_clEvENKUlvE_clEvEUlddE_EESt5arrayIPcLm2EEEEviT0_T1_
        .type           _ZN2at6native29vectorized_elementwise_kernelILi8ENS0_13AUnaryFunctorIdddZZZNS0_21nextafter_kernel_cudaERNS_18TensorIteratorBaseEENKUlvE_clEvENKUlvE_clEvEUlddE_EESt5arrayIPcLm2EEEEviT0_T1_,@function
        .size           _ZN2at6native29vectorized_elementwise_kernelILi8ENS0_13AUnaryFunctorIdddZZZNS0_21nextafter_kernel_cudaERNS_18TensorIteratorBaseEENKUlvE_clEvENKUlvE_clEvEUlddE_EESt5arrayIPcLm2EEEEviT0_T1_,(.L_x_32602 - _ZN2at6native29vectorized_elementwise_kernelILi8ENS0_13AUnaryFunctorIdddZZZNS0_21nextafter_kernel_cudaERNS_18TensorIteratorBaseEENKUlvE_clEvENKUlvE_clEvEUlddE_EESt5arrayIPcLm2EEEEviT0_T1_)
        .other          _ZN2at6native29vectorized_elementwise_kernelILi8ENS0_13AUnaryFunctorIdddZZZNS0_21nextafter_kernel_cudaERNS_18TensorIteratorBaseEENKUlvE_clEvENKUlvE_clEvEUlddE_EESt5arrayIPcLm2EEEEviT0_T1_,@"STO_CUDA_ENTRY STV_DEFAULT"
_ZN2at6native29vectorized_elementwise_kernelILi8ENS0_13AUnaryFunctorIdddZZZNS0_21nextafter_kernel_cudaERNS_18TensorIteratorBaseEENKUlvE_clEvENKUlvE_clEvEUlddE_EESt5arrayIPcLm2EEEEviT0_T1_:
.text._ZN2at6native29vectorized_elementwise_kernelILi8ENS0_13AUnaryFunctorIdddZZZNS0_21nextafter_kernel_cudaERNS_18TensorIteratorBaseEENKUlvE_clEvENKUlvE_clEvEUlddE_EESt5arrayIPcLm2EEEEviT0_T1_:
        /* <DEDUP_REMOVED lines=84> */
.L_x_32213:
[----:B------:R-:W-:-:S11]  /*0540*/  DADD R10, R10, R24 ;  /* 0x000000000a0a7229 */ /* 0x000fd60000000018 */
.L_x_32212:
[----:B------:R-:W-:Y:S05]  /*0550*/  BSYNC.RECONVERGENT B1 ;  /* 0x0000000000017941 */ /* 0x000fea0003800200 */
.L_x_32211:
        /* <DEDUP_REMOVED lines=16> */
.L_x_32216:
[----:B------:R-:W-:-:S11]  /*0660*/  DADD R8, R8, R24 ;  /* 0x0000000008087229 */ /* 0x000fd60000000018 */
.L_x_32215:
[----:B------:R-:W-:Y:S05]  /*0670*/  BSYNC.RECONVERGENT B1 ;  /* 0x0000000000017941 */ /* 0x000fea0003800200 */
.L_x_32214:
        /* <DEDUP_REMOVED lines=16> */
.L_x_32219:
[----:B------:R-:W-:-:S11]  /*0780*/  DADD R6, R6, R24 ;  /* 0x0000000006067229 */ /* 0x000fd60000000018 */
.L_x_32218:
[----:B------:R-:W-:Y:S05]  /*0790*/  BSYNC.RECONVERGENT B1 ;  /* 0x0000000000017941 */ /* 0x000fea0003800200 */
.L_x_32217:
        /* <DEDUP_REMOVED lines=16> */
.L_x_32222:
[----:B------:R-:W-:-:S11]  /*08a0*/  DADD R20, R20, R24 ;  /* 0x0000000014147229 */ /* 0x000fd60000000018 */
.L_x_32221:
[----:B------:R-:W-:Y:S05]  /*08b0*/  BSYNC.RECONVERGENT B1 ;  /* 0x0000000000017941 */ /* 0x000fea0003800200 */
.L_x_32220:
        /* <DEDUP_REMOVED lines=16> */
.L_x_32225:
[----:B------:R-:W-:-:S11]  /*09c0*/  DADD R26, R26, R24 ;  /* 0x000000001a1a7229 */ /* 0x000fd60000000018 */
.L_x_32224:
[----:B------:R-:W-:Y:S05]  /*09d0*/  BSYNC.RECONVERGENT B1 ;  /* 0x0000000000017941 */ /* 0x000fea0003800200 */
.L_x_32223:
        /* <DEDUP_REMOVED lines=16> */
.L_x_32228:
[----:B------:R-:W-:-:S11]  /*0ae0*/  DADD R16, R16, R24 ;  /* 0x0000000010107229 */ /* 0x000fd60000000018 */
.L_x_32227:
[----:B------:R-:W-:Y:S05]  /*0af0*/  BSYNC.RECONVERGENT B1 ;  /* 0x0000000000017941 */ /* 0x000fea0003800200 */
.L_x_32226:
        /* <DEDUP_REMOVED lines=16> */
.L_x_32231:
[----:B------:R-:W-:-:S11]  /*0c00*/  DADD R22, R22, R24 ;  /* 0x0000000016167229 */ /* 0x000fd60000000018 */
.L_x_32230:
[----:B------:R-:W-:Y:S05]  /*0c10*/  BSYNC.RECONVERGENT B1 ;  /* 0x0000000000017941 */ /* 0x000fea0003800200 */
.L_x_32229:
        /* <DEDUP_REMOVED lines=15> */
.L_x_32233:
[----:B------:R-:W-:Y:S01]  /*0d10*/  DADD R18, R18, R24 ;  /* 0x0000000012127229 */ /* 0x000fe20000000018 */
[----:B------:R-:W-:Y:S10]  /*0d20*/  BRA `(.L_x_32232) ;  /* 0x0000000c00b07947 */ /* 0x000ff40003800000 */
.L_x_32210:
        /* <DEDUP_REMOVED lines=27> */
.L_x_32235:
[----:B------:R-:W-:Y:S05]  /*0ee0*/  BSYNC.RECONVERGENT B1 ;  /* 0x0000000000017941 */ /* 0x000fea0003800200 */
.L_x_32234:
        /* <DEDUP_REMOVED lines=28> */
.L_x_32238:
[----:B------:R-:W-:-:S11]  /*10b0*/  DADD R8, R8, R24 ;  /* 0x0000000008087229 */ /* 0x000fd60000000018 */
.L_x_32237:
[----:B------:R-:W-:Y:S05]  /*10c0*/  BSYNC.RECONVERGENT B1 ;  /* 0x0000000000017941 */ /* 0x000fea0003800200 */
.L_x_32236:
        /* <DEDUP_REMOVED lines=28> */
.L_x_32241:
[----:B------:R-:W-:-:S11]  /*1290*/  DADD R6, R6, R24 ;  /* 0x0000000006067229 */ /* 0x000fd60000000018 */
.L_x_32240:
[----:B------:R-:W-:Y:S05]  /*12a0*/  BSYNC.RECONVERGENT B1 ;  /* 0x0000000000017941 */ /* 0x000fea0003800200 */
.L_x_32239:
        /* <DEDUP_REMOVED lines=28> */
.L_x_32244:
[----:B------:R-:W-:-:S11]  /*1470*/  DADD R20, R20, R24 ;  /* 0x0000000014147229 */ /* 0x000fd60000000018 */
.L_x_32243:
[----:B------:R-:W-:Y:S05]  /*1480*/  BSYNC.RECONVERGENT B1 ;  /* 0x0000000000017941 */ /* 0x000fea0003800200 */
.L_x_32242:
        /* <DEDUP_REMOVED lines=28> */
.L_x_32247:
[----:B------:R-:W-:-:S11]  /*1650*/  DADD R26, R26, R24 ;  /* 0x000000001a1a7229 */ /* 0x000fd60000000018 */
.L_x_32246:
[----:B------:R-:W-:Y:S05]  /*1660*/  BSYNC.RECONVERGENT B1 ;  /* 0x0000000000017941 */ /* 0x000fea0003800200 */
.L_x_32245:
        /* <DEDUP_REMOVED lines=28> */
.L_x_32250:
[----:B------:R-:W-:-:S11]  /*1830*/  DADD R16, R16, R24 ;  /* 0x0000000010107229 */ /* 0x000fd60000000018 */
.L_x_32249:
[----:B------:R-:W-:Y:S05]  /*1840*/  BSYNC.RECONVERGENT B1 ;  /* 0x0000000000017941 */ /* 0x000fea0003800200 */
.L_x_32248:
        /* <DEDUP_REMOVED lines=28> */
.L_x_32253:
[----:B------:R-:W-:-:S11]  /*1a10*/  DADD R22, R22, R24 ;  /* 0x0000000016167229 */ /* 0x000fd60000000018 */
.L_x_32252:
[----:B------:R-:W-:Y:S05]  /*1a20*/  BSYNC.RECONVERGENT B1 ;  /* 0x0000000000017941 */ /* 0x000fea0003800200 */
.L_x_32251:
        /* <DEDUP_REMOVED lines=27> */
.L_x_32254:
[----:B------:R-:W-:-:S11]  /*1be0*/  DADD R18, R18, R24 ;  /* 0x0000000012127229 */ /* 0x000fd60000000018 */
.L_x_32232:
[----:B------:R-:W-:Y:S05]  /*1bf0*/  BSYNC.RECONVERGENT B0 ;  /* 0x0000000000007941 */ /* 0x000fea0003800200 */
.L_x_32209:
        /* <DEDUP_REMOVED lines=21> */
.L_x_32257:
[----:B------:R-:W-:-:S13]  /*1d50*/  ISETP.GE.U32.AND P0, PT, R2, R5, PT ;  /* 0x000000050200720c */ /* 0x000fda0003f06070 */
[----:B------:R-:W-:Y:S05]  /*1d60*/  @P0 BRA `(.L_x_32259) ;  /* 0x0000000000300947 */ /* 0x000fea0003800000 */
[----:B-1----:R-:W1:Y:S01]  /*1d70*/  LDC.64 R6, c[0x0][0x398] ;  /* 0x0000e600ff067b82 */ /* 0x002e620000000a00 */
[----:B------:R-:W-:Y:S02]  /*1d80*/  IMAD.IADD R9, R3, 0x1, R2 ;  /* 0x0000000103097824 */ /* 0x000fe400078e0202 */
[----:B------:R-:W-:Y:S02]  /*1d90*/  VIADD R2, R2, 0x80 ;  /* 0x0000008002027836 */ /* 0x000fe40000000000 */
[----:B-1----:R-:W-:-:S05]  /*1da0*/  IMAD.WIDE.U32 R6, R9, 0x8, R6 ;  /* 0x0000000809067825 */ /* 0x002fca00078e0006 */
[----:B------:R1:W-:Y:S02]  /*1db0*/  STG.E.64 desc[UR4][R6.64], R20 ;  /* 0x0000001406007986 */ /* 0x0003e4000c101b04 */
.L_x_32258:
[----:B------:R-:W-:-:S13]  /*1dc0*/  ISETP.GE.U32.AND P0, PT, R2, R5, PT ;  /* 0x000000050200720c */ /* 0x000fda0003f06070 */
[----:B------:R-:W-:Y:S05]  /*1dd0*/  @P0 BRA `(.L_x_32260) ;  /* 0x0000000000340947 */ /* 0x000fea0003800000 */
[----:B-1----:R-:W1:Y:S01]  /*1de0*/  LDC.64 R6, c[0x0][0x398] ;  /* 0x0000e600ff067b82 */ /* 0x002e620000000a00 */
[----:B0-----:R-:W-:Y:S02]  /*1df0*/  IMAD.IADD R9, R3, 0x1, R2 ;  /* 0x0000000103097824 */ /* 0x001fe400078e0202 */
[----:B------:R-:W-:Y:S02]  /*1e00*/  VIADD R2, R2, 0x80 ;  /* 0x0000008002027836 */ /* 0x000fe40000000000 */
[----:B-1----:R-:W-:-:S05]  /*1e10*/  IMAD.WIDE.U32 R6, R9, 0x8, R6 ;  /* 0x0000000809067825 */ /* 0x002fca00078e0006 */
[----:B------:R2:W-:Y:S02]  /*1e20*/  STG.E.64 desc[UR4][R6.64], R26 ;  /* 0x0000001a06007986 */ /* 0x0005e4000c101b04 */
.L_x_32259:
        /* <DEDUP_REMOVED lines=8> */
.L_x_32260:
[----:B------:R-:W-:Y:S05]  /*1eb0*/  BSYNC.RELIABLE B1 ;  /* 0x0000000000017941 */ /* 0x000fea0003800100 */
.L_x_32256:
[----:B------:R-:W-:-:S13]  /*1ec0*/  ISETP.GE.U32.AND P0, PT, R2, R5, PT ;  /* 0x000000050200720c */ /* 0x000fda0003f06070 */
[----:B-12---:R-:W1:Y:S01]  /*1ed0*/  @!P0 LDC.64 R6, c[0x0][0x398] ;  /* 0x0000e600ff068b82 */ /* 0x006e620000000a00 */
[----:B0-----:R-:W-:Y:S02]  /*1ee0*/  @!P0 IMAD.IADD R9, R3, 0x1, R2 ;  /* 0x0000000103098824 */ /* 0x001fe400078e0202 */
[----:B------:R-:W-:Y:S02]  /*1ef0*/  @!P0 VIADD R2, R2, 0x80 ;  /* 0x0000008002028836 */ /* 0x000fe40000000000 */
[----:B-1----:R-:W-:-:S05]  /*1f00*/  @!P0 IMAD.WIDE.U32 R6, R9, 0x8, R6 ;  /* 0x0000000809068825 */ /* 0x002fca00078e0006 */
[----:B------:R3:W-:Y:S02]  /*1f10*/  @!P0 STG.E.64 desc[UR4][R6.64], R22 ;  /* 0x0000001606008986 */ /* 0x0007e4000c101b04 */
.L_x_32261:
[----:B------:R-:W-:Y:S05]  /*1f20*/  BSYNC.RECONVERGENT B0 ;  /* 0x0000000000007941 */ /* 0x000fea0003800200 */
.L_x_32255:
        /* <DEDUP_REMOVED lines=8> */
.L_x_32208:
        /* <DEDUP_REMOVED lines=23> */
.L_x_32265:
[----:B------:R-:W-:-:S11]  /*2120*/  DADD R4, R4, R20 ;  /* 0x0000000004047229 */ /* 0x000fd60000000014 */
.L_x_32266:
[----:B------:R-:W-:Y:S05]  /*2130*/  BSYNC.RECONVERGENT B1 ;  /* 0x0000000000017941 */ /* 0x000fea0003800200 */
.L_x_32264:
        /* <DEDUP_REMOVED lines=13> */
.L_x_32268:
[----:B------:R-:W-:-:S11]  /*2210*/  DADD R6, R6, R20 ;  /* 0x0000000006067229 */ /* 0x000fd60000000014 */
.L_x_32269:
[----:B------:R-:W-:Y:S05]  /*2220*/  BSYNC.RECONVERGENT B1 ;  /* 0x0000000000017941 */ /* 0x000fea0003800200 */
.L_x_32267:
        /* <DEDUP_REMOVED lines=13> */
.L_x_32271:
[----:B------:R-:W-:-:S11]  /*2300*/  DADD R8, R8, R20 ;  /* 0x0000000008087229 */ /* 0x000fd60000000014 */
.L_x_32272:
[----:B------:R-:W-:Y:S05]  /*2310*/  BSYNC.RECONVERGENT B1 ;  /* 0x0000000000017941 */ /* 0x000fea0003800200 */
.L_x_32270:
        /* <DEDUP_REMOVED lines=13> */
.L_x_32274:
[----:B------:R-:W-:-:S11]  /*23f0*/  DADD R10, R10, R20 ;  /* 0x000000000a0a7229 */ /* 0x000fd60000000014 */
.L_x_32275:
[----:B------:R-:W-:Y:S05]  /*2400*/  BSYNC.RECONVERGENT B1 ;  /* 0x0000000000017941 */ /* 0x000fea0003800200 */
.L_x_32273:
        /* <DEDUP_REMOVED lines=13> */
.L_x_32277:
[----:B------:R-:W-:-:S11]  /*24e0*/  DADD R12, R12, R20 ;  /* 0x000000000c0c7229 */ /* 0x000fd60000000014 */
.L_x_32278:
[----:B------:R-:W-:Y:S05]  /*24f0*/  BSYNC.RECONVERGENT B1 ;  /* 0x0000000000017941 */ /* 0x000fea0003800200 */
.L_x_32276:
        /* <DEDUP_REMOVED lines=13> */
.L_x_32280:
[----:B------:R-:W-:-:S11]  /*25d0*/  DADD R14, R14, R20 ;  /* 0x000000000e0e7229 */ /* 0x000fd60000000014 */
.L_x_32281:
[----:B------:R-:W-:Y:S05]  /*25e0*/  BSYNC.RECONVERGENT B1 ;  /* 0x0000000000017941 */ /* 0x000fea0003800200 */
.L_x_32279:
        /* <DEDUP_REMOVED lines=13> */
.L_x_32283:
[----:B------:R-:W-:-:S11]  /*26c0*/  DADD R16, R16, R20 ;  /* 0x0000000010107229 */ /* 0x000fd60000000014 */
.L_x_32284:
[----:B------:R-:W-:Y:S05]  /*26d0*/  BSYNC.RECONVERGENT B1 ;  /* 0x0000000000017941 */ /* 0x000fea0003800200 */
.L_x_32282:
        /* <DEDUP_REMOVED lines=12> */
.L_x_32285:
[----:B------:R-:W-:Y:S01]  /*27a0*/  DADD R18, R18, R20 ;  /* 0x0000000012127229 */ /* 0x000fe20000000014 */
[----:B------:R-:W-:Y:S10]  /*27b0*/  BRA `(.L_x_32286) ;  /* 0x0000000c00547947 */ /* 0x000ff40003800000 */
.L_x_32263:
        /* <DEDUP_REMOVED lines=27> */
.L_x_32288:
[----:B------:R-:W-:Y:S05]  /*2970*/  BSYNC.RECONVERGENT B1 ;  /* 0x0000000000017941 */ /* 0x000fea0003800200 */
.L_x_32287:
        /* <DEDUP_REMOVED lines=23> */
.L_x_32290:
[----:B------:R-:W-:-:S11]  /*2af0*/  DADD R6, R6, R20 ;  /* 0x0000000006067229 */ /* 0x000fd60000000014 */
.L_x_32291:
[----:B------:R-:W-:Y:S05]  /*2b00*/  BSYNC.RECONVERGENT B1 ;  /* 0x0000000000017941 */ /* 0x000fea0003800200 */
.L_x_32289:
        /* <DEDUP_REMOVED lines=25> */
.L_x_32293:
[----:B------:R-:W-:-:S11]  /*2ca0*/  DADD R8, R8, R20 ;  /* 0x0000000008087229 */ /* 0x000fd60000000014 */
.L_x_32294:
[----:B------:R-:W-:Y:S05]  /*2cb0*/  BSYNC.RECONVERGENT B1 ;  /* 0x0000000000017941 */ /* 0x000fea0003800200 */
.L_x_32292:
        /* <DEDUP_REMOVED lines=25> */
.L_x_32296:
[----:B------:R-:W-:-:S11]  /*2e50*/  DADD R10, R10, R20 ;  /* 0x000000000a0a7229 */ /* 0x000fd60000000014 */
.L_x_32297:
[----:B------:R-:W-:Y:S05]  /*2e60*/  BSYNC.RECONVERGENT B1 ;  /* 0x0000000000017941 */ /* 0x000fea0003800200 */
.L_x_32295:
        /* <DEDUP_REMOVED lines=25> */
.L_x_32299:
[----:B------:R-:W-:-:S11]  /*3000*/  DADD R12, R12, R20 ;  /* 0x000000000c0c7229 */ /* 0x000fd60000000014 */
.L_x_32300:
[----:B------:R-:W-:Y:S05]  /*3010*/  BSYNC.RECONVERGENT B1 ;  /* 0x0000000000017941 */ /* 0x000fea0003800200 */
.L_x_32298:
        /* <DEDUP_REMOVED lines=25> */
.L_x_32302:
[----:B------:R-:W-:-:S11]  /*31b0*/  DADD R14, R14, R20 ;  /* 0x000000000e0e7229 */ /* 0x000fd60000000014 */
.L_x_32303:
[----:B------:R-:W-:Y:S05]  /*31c0*/  BSYNC.RECONVERGENT B1 ;  /* 0x0000000000017941 */ /* 0x000fea0003800200 */
.L_x_32301:
        /* <DEDUP_REMOVED lines=25> */
.L_x_32305:
[----:B------:R-:W-:-:S11]  /*3360*/  DADD R16, R16, R20 ;  /* 0x0000000010107229 */ /* 0x000fd60000000014 */
.L_x_32306:
[----:B------:R-:W-:Y:S05]  /*3370*/  BSYNC.RECONVERGENT B1 ;  /* 0x0000000000017941 */ /* 0x000fea0003800200 */
.L_x_32304:
        /* <DEDUP_REMOVED lines=24> */
.L_x_32307:
[----:B------:R-:W-:-:S11]  /*3500*/  DADD R18, R18, R20 ;  /* 0x0000000012127229 */ /* 0x000fd60000000014 */
.L_x_32286:
[----:B------:R-:W-:Y:S05]  /*3510*/  BSYNC.RECONVERGENT B0 ;  /* 0x0000000000007941 */ /* 0x000fea0003800200 */
.L_x_32262:
[----:B------:R-:W0:Y:S02]  /*3520*/  LDC.64 R20, c[0x0][0x398] ;  /* 0x0000e600ff147b82 */ /* 0x000e240000000a00 */
[----:B0-----:R-:W-:-:S04]  /*3530*/  IMAD.WIDE.U32 R2, R3, 0x8, R20 ;  /* 0x0000000803027825 */ /* 0x001fc800078e0014 */
[----:B------:R-:W-:-:S05]  /*3540*/  IMAD.WIDE.U32 R2, R0, 0x40, R2 ;  /* 0x0000004000027825 */ /* 0x000fca00078e0002 */
[----:B------:R-:W-:Y:S04]  /*3550*/  STG.E.ENL2.256 desc[UR4][R2.64], R4, R8 ;  /* 0xf80000040208797f */ /* 0x000fe8000f121804 */
[----:B------:R-:W-:Y:S01]  /*3560*/  STG.E.ENL2.256 desc[UR4][R2.64+0x20], R12, R16 ;  /* 0xf800010c0210797f */ /* 0x000fe2000f121804 */
[----:B------:R-:W-:Y:S05]  /*3570*/  EXIT ;  /* 0x000000000000794d */ /* 0x000fea0003800000 */
.L_x_32308:
        /* <DEDUP_REMOVED lines=16> */
.L_x_32602:


//--------------------- .nv.global.init           --------------------------
	.section	.nv.global.init,"aw",@progbits
.nv.global.init:
	.type		$str$6,@object
	.size		$str$6,(__unnamed_1 - $str$6)
$str$6:
        /*0000*/ 	.byte	0x66, 0x61, 0x6c, 0x73, 0x65, 0x00
	.type		__unnamed_1,@object
	.size		__unnamed_1,(__unnamed_17 - __unnamed_1)
__unnamed_1:
        /*0006*/ 	.byte	0x66, 0x65, 0x74, 0x63, 0x68, 0x5f, 0x61, 0x6e, 0x64, 0x5f, 0x63, 0x61, 0x73, 0x74, 0x00
	.type		__unnamed_17,@object
	.size		__unnamed_17,(__unnamed_9 - __unnamed_17)
__unnamed_17:
        /*0015*/ 	.byte	0x66, 0x65, 0x74, 0x63, 0x68, 0x5f, 0x61, 0x6e, 0x64, 0x5f, 0x63, 0x61, 0x73, 0x74, 0x00
	.type		__unnamed_9,@object
	.size		__unnamed_9,(__unnamed_5 - __unnamed_9)
__unnamed_9:
        /*0024*/ 	.byte	0x66, 0x65, 0x74, 0x63, 0x68, 0x5f, 0x61, 0x6e, 0x64, 0x5f, 0x63, 0x61, 0x73, 0x74, 0x00
	.type		__unnamed_5,@object
	.size		__unnamed_5,(__unnamed_13 - __unnamed_5)
__unnamed_5:
        /*0033*/ 	.byte	0x66, 0x65, 0x74, 0x63, 0x68, 0x5f, 0x61, 0x6e, 0x64, 0x5f, 0x63, 0x61, 0x73, 0x74, 0x00
	.type		__unnamed_13,@object
	.size		__unnamed_13,(__unnamed_3 - __unnamed_13)
__unnamed_13:
        /*0042*/ 	.byte	0x66, 0x65, 0x74, 0x63, 0x68, 0x5f, 0x61, 0x6e, 0x64, 0x5f, 0x63, 0x61, 0x73, 0x74, 0x00
	.type		__unnamed_3,@object
	.size		__unnamed_3,(__unnamed_19 - __unnamed_3)
__unnamed_3:
        /*0051*/ 	.byte	0x66, 0x65, 0x74, 0x63, 0x68, 0x5f, 0x61, 0x6e, 0x64, 0x5f, 0x63, 0x61, 0x73, 0x74, 0x00
	.type		__unnamed_19,@object
	.size		__unnamed_19,(__unnamed_11 - __unnamed_19)
__unnamed_19:
        /*0060*/ 	.byte	0x66, 0x65, 0x74, 0x63, 0x68, 0x5f, 0x61, 0x6e, 0x64, 0x5f, 0x63, 0x61, 0x73, 0x74, 0x00
	.type		__unnamed_11,@object
	.size		__unnamed_11,(__unnamed_15 - __unnamed_11)
__unnamed_11:
        /*006f*/ 	.byte	0x66, 0x65, 0x74, 0x63, 0x68, 0x5f, 0x61, 0x6e, 0x64, 0x5f, 0x63, 0x61, 0x73, 0x74, 0x00
	.type		__unnamed_15,@object
	.size		__unnamed_15,(__unnamed_7 - __unnamed_15)
__unnamed_15:
        /*007e*/ 	.byte	0x66, 0x65, 0x74, 0x63, 0x68, 0x5f, 0x61, 0x6e, 0x64, 0x5f, 0x63, 0x61, 0x73, 0x74, 0x00
	.type		__unnamed_7,@object
	.size		__unnamed_7,(__unnamed_2 - __unnamed_7)
__unnamed_7:
        /*008d*/ 	.byte	0x66, 0x65, 0x74, 0x63, 0x68, 0x5f, 0x61, 0x6e, 0x64, 0x5f, 0x63, 0x61, 0x73, 0x74, 0x00
	.type		__unnamed_2,@object
	.size		__unnamed_2,(__unnamed_18 - __unnamed_2)
__unnamed_2:
        /*009c*/ 	.byte	0x63, 0x61, 0x73, 0x74, 0x5f, 0x61, 0x6e, 0x64, 0x5f, 0x73, 0x74, 0x6f, 0x72, 0x65, 0x00
	.type		__unnamed_18,@object
	.size		__unnamed_18,(__unnamed_10 - __unnamed_18)
__unnamed_18:
        /*00ab*/ 	.byte	0x63, 0x61, 0x73, 0x74, 0x5f, 0x61, 0x6e, 0x64, 0x5f, 0x73, 0x74, 0x6f, 0x72, 0x65, 0x00
	.type		__unnamed_10,@object
	.size		__unnamed_10,(__unnamed_6 - __unnamed_10)
__unnamed_10:
        /*00ba*/ 	.byte	0x63, 0x61, 0x73, 0x74, 0x5f, 0x61, 0x6e, 0x64, 0x5f, 0x73, 0x74, 0x6f, 0x72, 0x65, 0x00
	.type		__unnamed_6,@object
	.size		__unnamed_6,(__unnamed_14 - __unnamed_6)
__unnamed_6:
        /*00c9*/ 	.byte	0x63, 0x61, 0x73, 0x74, 0x5f, 0x61, 0x6e, 0x64, 0x5f, 0x73, 0x74, 0x6f, 0x72, 0x65, 0x00
	.type		__unnamed_14,@object
	.size		__unnamed_14,(__unnamed_4 - __unnamed_14)
__unnamed_14:
        /*00d8*/ 	.byte	0x63, 0x61, 0x73, 0x74, 0x5f, 0x61, 0x6e, 0x64, 0x5f, 0x73, 0x74, 0x6f, 0x72, 0x65, 0x00
	.type		__unnamed_4,@object
	.size		__unnamed_4,(__unnamed_20 - __unnamed_4)
__unnamed_4:
        /*00e7*/ 	.byte	0x63, 0x61, 0x73, 0x74, 0x5f, 0x61, 0x6e, 0x64, 0x5f, 0x73, 0x74, 0x6f, 0x72, 0x65, 0x00
	.type		__unnamed_20,@object
	.size		__unnamed_20,(__unnamed_12 - __unnamed_20)
__unnamed_20:
        /*00f6*/ 	.byte	0x63, 0x61, 0x73, 0x74, 0x5f, 0x61, 0x6e, 0x64, 0x5f, 0x73, 0x74, 0x6f, 0x72, 0x65, 0x00
	.type		__unnamed_12,@object
	.size		__unnamed_12,(__unnamed_16 - __unnamed_12)
__unnamed_12:
        /*0105*/ 	.byte	0x63, 0x61, 0x73, 0x74, 0x5f, 0x61, 0x6e, 0x64, 0x5f, 0x73, 0x74, 0x6f, 0x72, 0x65, 0x00
	.type		__unnamed_16,@object
	.size		__unnamed_16,(__unnamed_8 - __unnamed_16)
__unnamed_16:
        /*0114*/ 	.byte	0x63, 0x61, 0x73, 0x74, 0x5f, 0x61, 0x6e, 0x64, 0x5f, 0x73, 0x74, 0x6f, 0x72, 0x65, 0x00
	.type		__unnamed_8,@object
	.size		__unnamed_8,($str$7 - __unnamed_8)
__unnamed_8:
        /*0123*/ 	.byte	0x63, 0x61, 0x73, 0x74, 0x5f, 0x61, 0x6e, 0x64, 0x5f, 0x73, 0x74, 0x6f, 0x72, 0x65, 0x00
	.type		$str$7,@object
	.size		$str$7,(.L_49 - $str$7)
$str$7:
        /*0132*/ 	.byte	0x2f, 0x72, 0x6f, 0x6f, 0x74, 0x2f, 0x2e, 0x70, 0x79, 0x65, 0x6e, 0x76, 0x2f, 0x76, 0x65, 0x72
        /*0142*/ 	.byte	0x73, 0x69, 0x6f, 0x6e, 0x73, 0x2f, 0x33, 0x2e, 0x31, 0x33, 0x2e, 0x31, 0x32, 0x2f, 0x6c, 0x69
        /*0152*/ 	.byte	0x62, 0x2f, 0x70, 0x79, 0x74, 0x68, 0x6f, 0x6e, 0x33, 0x2e, 0x31, 0x33, 0x2f, 0x73, 0x69, 0x74
        /*0162*/ 	.byte	0x65, 0x2d, 0x70, 0x61, 0x63, 0x6b, 0x61, 0x67, 0x65, 0x73, 0x2f, 0x74, 0x6f, 0x72, 0x63, 0x68
        /*0172*/ 	.byte	0x2f, 0x69, 0x6e, 0x63, 0x6c, 0x75, 0x64, 0x65, 0x2f, 0x63, 0x31, 0x30, 0x2f, 0x63, 0x6f, 0x72
        /*0182*/ 	.byte	0x65, 0x2f, 0x44, 0x79, 0x6e, 0x61, 0x6d, 0x69, 0x63, 0x43, 0x61, 0x73, 0x74, 0x2e, 0x68, 0x00
.L_49:


//--------------------- .nv.shared.reserved.0     --------------------------
	.section	.nv.shared.reserved.0,"aw",@nobits
	.weak		__nv_reservedSMEM_offset_0_alias
	.size		__nv_reservedSMEM_offset_0_alias, 0, 64
	.other		__nv_reservedSMEM_offset_0_alias,@"STO_CUDA_RESERVED_SHARED STV_DEFAULT"
__nv_reservedSMEM_offset_0_alias:
	.zero		0
	.zero		64


//--------------------- .nv.global                --------------------------
	.section	.nv.global,"aw",@nobits
.nv.global:
	.type		_ZN44_INTERNAL_a6129ffd_13_StepKernel_cu_e886815e4cuda3std3__48in_placeE,@object
	.size		_ZN44_INTERNAL_a6129ffd_13_StepKernel_cu_e886815e4cuda3std3__48in_placeE,(_ZN44_INTERNAL_a6129ffd_13_StepKernel_cu_e886815e4cuda3std6ranges3__45__cpo8distanceE - _ZN44_INTERNAL_a6129ffd_13_StepKernel_cu_e886815e4cuda3std3__48in_placeE)
_ZN44_INTERNAL_a6129ffd_13_StepKernel_cu_e886815e4cuda3std3__48in_placeE:
	.zero		1
	.type		_ZN44_INTERNAL_a6129ffd_13_StepKernel_cu_e886815e4cuda3std6ranges3__45__cpo8distanceE,@object
	.size		_ZN44_INTERNAL_a6129ffd_13_StepKernel_cu_e886815e4cuda3std6ranges3__45__cpo8distanceE,(_ZN44_INTERNAL_a6129ffd_13_StepKernel_cu_e886815e4cuda3std3__45__cpo6cbeginE - _ZN44_INTERNAL_a6129ffd_13_StepKernel_cu_e886815e4cuda3std6ranges3__45__cpo8distanceE)
_ZN44_INTERNAL_a6129ffd_13_StepKernel_cu_e886815e4cuda3std6ranges3__45__cpo8distanceE:
	.zero		1
	.type		_ZN44_INTERNAL_a6129ffd_13_StepKernel_cu_e886815e4cuda3std3__45__cpo6cbeginE,@object
	.size		_ZN44_INTERNAL_a6129ffd_13_StepKernel_cu_e886815e4cuda3std3__45__cpo6cbeginE,(_ZN44_INTERNAL_a6129ffd_13_StepKernel_cu_e886815e4cuda3std6ranges3__45__cpo7advanceE - _ZN44_INTERNAL_a6129ffd_13_StepKernel_cu_e886815e4cuda3std3__45__cpo6cbeginE)
_ZN44_INTERNAL_a6129ffd_13_StepKernel_cu_e886815e4cuda3std3__45__cpo6cbeginE:
	.zero		1
	.type		_ZN44_INTERNAL_a6129ffd_13_StepKernel_cu_e886815e4cuda3std6ranges3__45__cpo7advanceE,@object
	.size		_ZN44_INTERNAL_a6129ffd_13_StepKernel_cu_e886815e4cuda3std6ranges3__45__cpo7advanceE,(_ZN44_INTERNAL_a6129ffd_13_StepKernel_cu_e886815e4cuda3std3__45__cpo7crbeginE - _ZN44_INTERNAL_a6129ffd_13_StepKernel_cu_e886815e4cuda3std6ranges3__45__cpo7advanceE)
_ZN44_INTERNAL_a6129ffd_13_StepKernel_cu_e886815e4cuda3std6ranges3__45__cpo7advanceE:
	.zero		1
	.type		_ZN44_INTERNAL_a6129ffd_13_StepKernel_cu_e886815e4cuda3std3__45__cpo7crbeginE,@object
	.size		_ZN44_INTERNAL_a6129ffd_13_StepKernel_cu_e886815e4cuda3std3__45__cpo7crbeginE,(_ZN44_INTERNAL_a6129ffd_13_StepKernel_cu_e886815e4cuda3std6ranges3__45__cpo4dataE - _ZN44_INTERNAL_a6129ffd_13_StepKernel_cu_e886815e4cuda3std3__45__cpo7crbeginE)
_ZN44_INTERNAL_a6129ffd_13_StepKernel_cu_e886815e4cuda3std3__45__cpo7crbeginE:
	.zero		1
	.type		_ZN44_INTERNAL_a6129ffd_13_StepKernel_cu_e886815e4cuda3std6ranges3__45__cpo4dataE,@object
	.size		_ZN44_INTERNAL_a6129ffd_13_StepKernel_cu_e886815e4cuda3std6ranges3__45__cpo4dataE,(_ZN44_INTERNAL_a6129ffd_13_StepKernel_cu_e886815e4cuda3std6ranges3__45__cpo5beginE - _ZN44_INTERNAL_a6129ffd_13_StepKernel_cu_e886815e4cuda3std6ranges3__45__cpo4dataE)
_ZN44_INTERNAL_a6129ffd_13_StepKernel_cu_e886815e4cuda3std6ranges3__45__cpo4dataE:
	.zero		1
	.type		_ZN44_INTERNAL_a6129ffd_13_StepKernel_cu_e886815e4cuda3std6ranges3__45__cpo5beginE,@object
	.size		_ZN44_INTERNAL_a6129ffd_13_StepKernel_cu_e886815e4cuda3std6ranges3__45__cpo5beginE,(_ZN44_INTERNAL_a6129ffd_13_StepKernel_cu_e886815e4cuda3std3__446_GLOBAL__N__a6129ffd_13_StepKernel_cu_e886815e6ignoreE - _ZN44_INTERNAL_a6129ffd_13_StepKernel_cu_e886815e4cuda3std6ranges3__45__cpo5beginE)
_ZN44_INTERNAL_a6129ffd_13_StepKernel_cu_e886815e4cuda3std6ranges3__45__cpo5beginE:
	.zero		1
	.type		_ZN44_INTERNAL_a6129ffd_13_StepKernel_cu_e886815e4cuda3std3__446_GLOBAL__N__a6129ffd_13_StepKernel_cu_e886815e6ignoreE,@object
	.size		_ZN44_INTERNAL_a6129ffd_13_StepKernel_cu_e886815e4cuda3std3__446_GLOBAL__N__a6129ffd_13_StepKernel_cu_e886815e6ignoreE,(_ZN44_INTERNAL_a6129ffd_13_StepKernel_cu_e886815e4cuda3std6ranges3__45__cpo4sizeE - _ZN44_INTERNAL_a6129ffd_13_StepKernel_cu_e886815e4cuda3std3__446_GLOBAL__N__a6129ffd_13_StepKernel_cu_e886815e6ignoreE)
_ZN44_INTERNAL_a6129ffd_13_StepKernel_cu_e886815e4cuda3std3__446_GLOBAL__N__a6129ffd_13_StepKernel_cu_e886815e6ignoreE:
	.zero		1
	.type		_ZN44_INTERNAL_a6129ffd_13_StepKernel_cu_e886815e4cuda3std6ranges3__45__cpo4sizeE,@object
	.size		_ZN44_INTERNAL_a6129ffd_13_StepKernel_cu_e886815e4cuda3std6ranges3__45__cpo4sizeE,(_ZN44_INTERNAL_a6129ffd_13_StepKernel_cu_e886815e4cuda3std3__45__cpo5beginE - _ZN44_INTERNAL_a6129ffd_13_StepKernel_cu_e886815e4cuda3std6ranges3__45__cpo4sizeE)
_ZN44_INTERNAL_a6129ffd_13_StepKernel_cu_e886815e4cuda3std6ranges3__45__cpo4sizeE:
	.zero		1
	.type		_ZN44_INTERNAL_a6129ffd_13_StepKernel_cu_e886815e4cuda3std3__45__cpo5beginE,@object
	.size		_ZN44_INTERNAL_a6129ffd_13_StepKernel_cu_e886815e4cuda3std3__45__cpo5beginE,(_ZN44_INTERNAL_a6129ffd_13_StepKernel_cu_e886815e4cuda3std6ranges3__45__cpo6cbeginE - _ZN44_INTERNAL_a6129ffd_13_StepKernel_cu_e886815e4cuda3std3__45__cpo5beginE)
_ZN44_INTERNAL_a6129ffd_13_StepKernel_cu_e886815e4cuda3std3__45__cpo5beginE:
	.zero		1
	.type		_ZN44_INTERNAL_a6129ffd_13_StepKernel_cu_e886815e4cuda3std6ranges3__45__cpo6cbeginE,@object
	.size		_ZN44_INTERNAL_a6129ffd_13_StepKernel_cu_e886815e4cuda3std6ranges3__45__cpo6cbeginE,(_ZN44_INTERNAL_a6129ffd_13_StepKernel_cu_e886815e4cuda3std3__45__cpo6rbeginE - _ZN44_INTERNAL_a6129ffd_13_StepKernel_cu_e886815e4cuda3std6ranges3__45__cpo6cbeginE)
_ZN44_INTERNAL_a6129ffd_13_StepKernel_cu_e886815e4cuda3std6ranges3__45__cpo6cbeginE:
	.zero		1
	.type		_ZN44_INTERNAL_a6129ffd_13_StepKernel_cu_e886815e4cuda3std3__45__cpo6rbeginE,@object
	.size		_ZN44_INTERNAL_a6129ffd_13_StepKernel_cu_e886815e4cuda3std3__45__cpo6rbeginE,(_ZN44_INTERNAL_a6129ffd_13_StepKernel_cu_e886815e4cuda3std6ranges3__45__cpo4nextE - _ZN44_INTERNAL_a6129ffd_13_StepKernel_cu_e886815e4cuda3std3__45__cpo6rbeginE)
_ZN44_INTERNAL_a6129ffd_13_StepKernel_cu_e886815e4cuda3std3__45__cpo6rbeginE:
	.zero		1
	.type		_ZN44_INTERNAL_a6129ffd_13_StepKernel_cu_e886815e4cuda3std6ranges3__45__cpo4nextE,@object
	.size		_ZN44_INTERNAL_a6129ffd_13_StepKernel_cu_e886815e4cuda3std6ranges3__45__cpo4nextE,(_ZN44_INTERNAL_a6129ffd_13_StepKernel_cu_e886815e4cuda3std6ranges3__45__cpo4swapE - _ZN44_INTERNAL_a6129ffd_13_StepKernel_cu_e886815e4cuda3std6ranges3__45__cpo4nextE)
_ZN44_INTERNAL_a6129ffd_13_StepKernel_cu_e886815e4cuda3std6ranges3__45__cpo4nextE:
	.zero		1
	.type		_ZN44_INTERNAL_a6129ffd_13_StepKernel_cu_e886815e4cuda3std6ranges3__45__cpo4swapE,@object
	.size		_ZN44_INTERNAL_a6129ffd_13_StepKernel_cu_e886815e4cuda3std6ranges3__45__cpo4swapE,(_ZN44_INTERNAL_a6129ffd_13_StepKernel_cu_e886815e4cuda3std3__420unreachable_sentinelE - _ZN44_INTERNAL_a6129ffd_13_StepKernel_cu_e886815e4cuda3std6ranges3__45__cpo4swapE)
_ZN44_INTERNAL_a6129ffd_13_StepKernel_cu_e886815e4cuda3std6ranges3__45__cpo4swapE:
	.zero		1
	.type		_ZN44_INTERNAL_a6129ffd_13_StepKernel_cu_e886815e4cuda3std3__420unreachable_sentinelE,@object
	.size		_ZN44_INTERNAL_a6129ffd_13_StepKernel_cu_e886815e4cuda3std3__420unreachable_sentinelE,(_ZN44_INTERNAL_a6129ffd_13_StepKernel_cu_e886815e6thrust24THRUST_300001_SM_1000_NS6system6detail10sequential3seqE - _ZN44_INTERNAL_a6129ffd_13_StepKernel_cu_e886815e4cuda3std3__420unreachable_sentinelE)
_ZN44_INTERNAL_a6129ffd_13_StepKernel_cu_e886815e4cuda3std3__420unreachable_sentinelE:
	.zero		1
	.type		_ZN44_INTERNAL_a6129ffd_13_StepKernel_cu_e886815e6thrust24THRUST_300001_SM_1000_NS6system6detail10sequential3seqE,@object
	.size		_ZN44_INTERNAL_a6129ffd_13_StepKernel_cu_e886815e6thrust24THRUST_300001_SM_1000_NS6system6detail10sequential3seqE,(_ZN44_INTERNAL_a6129ffd_13_StepKernel_cu_e886815e4cuda3std3__45__cpo4cendE - _ZN44_INTERNAL_a6129ffd_13_StepKernel_cu_e886815e6thrust24THRUST_300001_SM_1000_NS6system6detail10sequential3seqE)
_ZN44_INTERNAL_a6129ffd_13_StepKernel_cu_e886815e6thrust24THRUST_300001_SM_1000_NS6system6detail10sequential3seqE:
	.zero		1
	.type		_ZN44_INTERNAL_a6129ffd_13_StepKernel_cu_e886815e4cuda3std3__45__cpo4cendE,@object
	.size		_ZN44_INTERNAL_a6129ffd_13_StepKernel_cu_e886815e4cuda3std3__45__cpo4cendE,(_ZN44_INTERNAL_a6129ffd_13_StepKernel_cu_e886815e4cuda3std6ranges3__45__cpo9iter_swapE - _ZN44_INTERNAL_a6129ffd_13_StepKernel_cu_e886815e4cuda3std3__45__cpo4cendE)
_ZN44_INTERNAL_a6129ffd_13_StepKernel_cu_e886815e4cuda3std3__45__cpo4cendE:
	.zero		1
	.type		_ZN44_INTERNAL_a6129ffd_13_StepKernel_cu_e886815e4cuda3std6ranges3__45__cpo9iter_swapE,@object
	.size		_ZN44_INTERNAL_a6129ffd_13_StepKernel_cu_e886815e4cuda3std6ranges3__45__cpo9iter_swapE,(_ZN44_INTERNAL_a6129ffd_13_StepKernel_cu_e886815e4cuda3std3__45__cpo5crendE - _ZN44_INTERNAL_a6129ffd_13_StepKernel_cu_e886815e4cuda3std6ranges3__45__cpo9iter_swapE)
_ZN44_INTERNAL_a6129ffd_13_StepKernel_cu_e886815e4cuda3std6ranges3__45__cpo9iter_swapE:
	.zero		1
	.type		_ZN44_INTERNAL_a6129ffd_13_StepKernel_cu_e886815e4cuda3std3__45__cpo5crendE,@object
	.size		_ZN44_INTERNAL_a6129ffd_13_StepKernel_cu_e886815e4cuda3std3__45__cpo5crendE,(_ZN44_INTERNAL_a6129ffd_13_StepKernel_cu_e886815e4cuda3std6ranges3__45__cpo5cdataE - _ZN44_INTERNAL_a6129ffd_13_StepKernel_cu_e886815e4cuda3std3__45__cpo5crendE)
_ZN44_INTERNAL_a6129ffd_13_StepKernel_cu_e886815e4cuda3std3__45__cpo5crendE:
	.zero		1
	.type		_ZN44_INTERNAL_a6129ffd_13_StepKernel_cu_e886815e4cuda3std6ranges3__45__cpo5cdataE,@object
	.size		_ZN44_INTERNAL_a6129ffd_13_StepKernel_cu_e886815e4cuda3std6ranges3__45__cpo5cdataE,(_ZN44_INTERNAL_a6129ffd_13_StepKernel_cu_e886815e4cuda3std6ranges3__45__cpo3endE - _ZN44_INTERNAL_a6129ffd_13_StepKernel_cu_e886815e4cuda3std6ranges3__45__cpo5cdataE)
_ZN44_INTERNAL_a6129ffd_13_StepKernel_cu_e886815e4cuda3std6ranges3__45__cpo5cdataE:
	.zero		1
	.type		_ZN44_INTERNAL_a6129ffd_13_StepKernel_cu_e886815e4cuda3std6ranges3__45__cpo3endE,@object
	.size		_ZN44_INTERNAL_a6129ffd_13_StepKernel_cu_e886815e4cuda3std6ranges3__45__cpo3endE,(_ZN44_INTERNAL_a6129ffd_13_StepKernel_cu_e886815e4cuda3std3__419piecewise_constructE - _ZN44_INTERNAL_a6129ffd_13_StepKernel_cu_e886815e4cuda3std6ranges3__45__cpo3endE)
_ZN44_INTERNAL_a6129ffd_13_StepKernel_cu_e886815e4cuda3std6ranges3__45__cpo3endE:
	.zero		1
	.type		_ZN44_INTERNAL_a6129ffd_13_StepKernel_cu_e886815e4cuda3std3__419piecewise_constructE,@object
	.size		_ZN44_INTERNAL_a6129ffd_13_StepKernel_cu_e886815e4cuda3std3__419piecewise_constructE,(_ZN44_INTERNAL_a6129ffd_13_StepKernel_cu_e886815e4cuda3std6ranges3__45__cpo5ssizeE - _ZN44_INTERNAL_a6129ffd_13_StepKernel_cu_e886815e4cuda3std3__419piecewise_constructE)
_ZN44_INTERNAL_a6129ffd_13_StepKernel_cu_e886815e4cuda3std3__419piecewise_constructE:
	.zero		1
	.type		_ZN44_INTERNAL_a6129ffd_13_StepKernel_cu_e886815e4cuda3std6ranges3__45__cpo5ssizeE,@object
	.size		_ZN44_INTERNAL_a6129ffd_13_StepKernel_cu_e886815e4cuda3std6ranges3__45__cpo5ssizeE,(_ZN44_INTERNAL_a6129ffd_13_StepKernel_cu_e886815e4cuda3std3__45__cpo3endE - _ZN44_INTERNAL_a6129ffd_13_StepKernel_cu_e886815e4cuda3std6ranges3__45__cpo5ssizeE)
_ZN44_INTERNAL_a6129ffd_13_StepKernel_cu_e886815e4cuda3std6ranges3__45__cpo5ssizeE:
	.zero		1
	.type		_ZN44_INTERNAL_a6129ffd_13_StepKernel_cu_e886815e4cuda3std3__45__cpo3endE,@object
	.size		_ZN44_INTERNAL_a6129ffd_13_StepKernel_cu_e886815e4cuda3std3__45__cpo3endE,(_ZN44_INTERNAL_a6129ffd_13_StepKernel_cu_e886815e4cuda3std6ranges3__45__cpo4cendE - _ZN44_INTERNAL_a6129ffd_13_StepKernel_cu_e886815e4cuda3std3__45__cpo3endE)
_ZN44_INTERNAL_a6129ffd_13_StepKernel_cu_e886815e4cuda3std3__45__cpo3endE:
	.zero		1
	.type		_ZN44_INTERNAL_a6129ffd_13_StepKernel_cu_e886815e4cuda3std6ranges3__45__cpo4cendE,@object
	.size		_ZN44_INTERNAL_a6129ffd_13_StepKernel_cu_e886815e4cuda3std6ranges3__45__cpo4cendE,(_ZN44_INTERNAL_a6129ffd_13_StepKernel_cu_e886815e4cuda3std3__45__cpo4rendE - _ZN44_INTERNAL_a6129ffd_13_StepKernel_cu_e886815e4cuda3std6ranges3__45__cpo4cendE)
_ZN44_INTERNAL_a6129ffd_13_StepKernel_cu_e886815e4cuda3std6ranges3__45__cpo4cendE:
	.zero		1
	.type		_ZN44_INTERNAL_a6129ffd_13_StepKernel_cu_e886815e4cuda3std3__45__cpo4rendE,@object
	.size		_ZN44_INTERNAL_a6129ffd_13_StepKernel_cu_e886815e4cuda3std3__45__cpo4rendE,(_ZN44_INTERNAL_a6129ffd_13_StepKernel_cu_e886815e4cuda3std6ranges3__45__cpo4prevE - _ZN44_INTERNAL_a6129ffd_13_StepKernel_cu_e886815e4cuda3std3__45__cpo4rendE)
_ZN44_INTERNAL_a6129ffd_13_StepKernel_cu_e886815e4cuda3std3__45__cpo4rendE:
	.zero		1
	.type		_ZN44_INTERNAL_a6129ffd_13_StepKernel_cu_e886815e4cuda3std6ranges3__45__cpo4prevE,@object
	.size		_ZN44_INTERNAL_a6129ffd_13_StepKernel_cu_e886815e4cuda3std6ranges3__45__cpo4prevE,(_ZN44_INTERNAL_a6129ffd_13_StepKernel_cu_e886815e4cuda3std6ranges3__45__cpo9iter_moveE - _ZN44_INTERNAL_a6129ffd_13_StepKernel_cu_e886815e4cuda3std6ranges3__45__cpo4prevE)
_ZN44_INTERNAL_a6129ffd_13_StepKernel_cu_e886815e4cuda3std6ranges3__45__cpo4prevE:
	.zero		1
	.type		_ZN44_INTERNAL_a6129ffd_13_StepKernel_cu_e886815e4cuda3std6ranges3__45__cpo9iter_moveE,@object
	.size		_ZN44_INTERNAL_a6129ffd_13_StepKernel_cu_e886815e4cuda3std6ranges3__45__cpo9iter_moveE,(.L_33 - _ZN44_INTERNAL_a6129ffd_13_StepKernel_cu_e886815e4cuda3std6ranges3__45__cpo9iter_moveE)
_ZN44_INTERNAL_a6129ffd_13_StepKernel_cu_e886815e4cuda3std6ranges3__45__cpo9iter_moveE:
	.zero		1
.L_33:


//--------------------- .nv.constant0._ZN2at6native18elementwise_kernelILi128ELi4EZNS0_15gpu_kernel_implINS0_13BinaryFunctorIN3c108BFloat16ES5_S5_ZZZNS0_21heaviside_kernel_cudaERNS_18TensorIteratorBaseEENKUlvE_clEvENKUlvE8_clEvEUlS5_S5_E_EEEEvS7_RKT_EUliE_EEviT1_ --------------------------
	.section	.nv.constant0._ZN2at6native18elementwise_kernelILi128ELi4EZNS0_15gpu_kernel_implINS0_13BinaryFunctorIN3c108BFloat16ES5_S5_ZZZNS0_21heaviside_kernel_cudaERNS_18TensorIteratorBaseEENKUlvE_clEvENKUlvE8_clEvEUlS5_S5_E_EEEEvS7_RKT_EUliE_EEviT1_,"a",@progbits
	.sectionflags	@""
	.align	4
.nv.constant0._ZN2at6native18elementwise_kernelILi128ELi4EZNS0_15gpu_kernel_implINS0_13BinaryFunctorIN3c108BFloat16ES5_S5_ZZZNS0_21heaviside_kernel_cudaERNS_18TensorIteratorBaseEENKUlvE_clEvENKUlvE8_clEvEUlS5_S5_E_EEEEvS7_RKT_EUliE_EEviT1_:
	.zero		1552


//--------------------- .nv.constant0._ZN2at6native27unrolled_elementwise_kernelINS0_13BinaryFunctorIN3c108BFloat16ES4_S4_ZZZNS0_21heaviside_kernel_cudaERNS_18TensorIteratorBaseEENKUlvE_clEvENKUlvE8_clEvEUlS4_S4_E_EESt5arrayIPcLm3EELi4E23TrivialOffsetCalculatorILi2EjESE_ILi1EjENS0_6memory12LoadWithCastILi2EEENSH_13StoreWithCastILi1EEEEEviT_T0_T2_T3_T4_T5_ --------------------------
	.section	.nv.constant0._ZN2at6native27unrolled_elementwise_kernelINS0_13BinaryFunctorIN3c108BFloat16ES4_S4_ZZZNS0_21heaviside_kernel_cudaERNS_18TensorIteratorBaseEENKUlvE_clEvENKUlvE8_clEvEUlS4_S4_E_EESt5arrayIPcLm3EELi4E23TrivialOffsetCalculatorILi2EjESE_ILi1EjENS0_6memory12LoadWithCastILi2EEENSH_13StoreWithCastILi1EEEEEviT_T0_T2_T3_T4_T5_,"a",@progbits
	.sectionflags	@""
	.align	4
.nv.constant0._ZN2at6native27unrolled_elementwise_kernelINS0_13BinaryFunctorIN3c108BFloat16ES4_S4_ZZZNS0_21heaviside_kernel_cudaERNS_18TensorIteratorBaseEENKUlvE_clEvENKUlvE8_clEvEUlS4_S4_E_EESt5arrayIPcLm3EELi4E23TrivialOffsetCalculatorILi2EjESE_ILi1EjENS0_6memory12LoadWithCastILi2EEENSH_13StoreWithCastILi1EEEEEviT_T0_T2_T3_T4_T5_:
	.zero		952


//--------------------- .nv.constant0._ZN2at6native18elementwise_kernelILi128ELi4EZNS0_22gpu_kernel_impl_nocastINS0_13BinaryFunctorIN3c108BFloat16ES5_S5_ZZZNS0_21heaviside_kernel_cudaERNS_18TensorIteratorBaseEENKUlvE_clEvENKUlvE8_clEvEUlS5_S5_E_EEEEvS7_RKT_EUliE_EEviT1_ --------------------------
	.section	.nv.constant0._ZN2at6native18elementwise_kernelILi128ELi4EZNS0_22gpu_kernel_impl_nocastINS0_13BinaryFunctorIN3c108BFloat16ES5_S5_ZZZNS0_21heaviside_kernel_cudaERNS_18TensorIteratorBaseEENKUlvE_clEvENKUlvE8_clEvEUlS5_S5_E_EEEEvS7_RKT_EUliE_EEviT1_,"a",@progbits
	.sectionflags	@""
	.align	4
.nv.constant0._ZN2at6native18elementwise_kernelILi128ELi4EZNS0_22gpu_kernel_impl_nocastINS0_13BinaryFunctorIN3c108BFloat16ES5_S5_ZZZNS0_21heaviside_kernel_cudaERNS_18TensorIteratorBaseEENKUlvE_clEvENKUlvE8_clEvEUlS5_S5_E_EEEEvS7_RKT_EUliE_EEviT1_:
	.zero		1552


//--------------------- .nv.constant0._ZN2at6native27unrolled_elementwise_kernelINS0_13BinaryFunctorIN3c108BFloat16ES4_S4_ZZZNS0_21heaviside_kernel_cudaERNS_18TensorIteratorBaseEENKUlvE_clEvENKUlvE8_clEvEUlS4_S4_E_EESt5arrayIPcLm3EELi4E23TrivialOffsetCalculatorILi2EjESE_ILi1EjENS0_6memory15LoadWithoutCastENSH_16StoreWithoutCastEEEviT_T0_T2_T3_T4_T5_ --------------------------
	.section	.nv.constant0._ZN2at6native27unrolled_elementwise_kernelINS0_13BinaryFunctorIN3c108BFloat16ES4_S4_ZZZNS0_21heaviside_kernel_cudaERNS_18TensorIteratorBaseEENKUlvE_clEvENKUlvE8_clEvEUlS4_S4_E_EESt5arrayIPcLm3EELi4E23TrivialOffsetCalculatorILi2EjESE_ILi1EjENS0_6memory15LoadWithoutCastENSH_16StoreWithoutCastEEEviT_T0_T2_T3_T4_T5_,"a",@progbits
	.sectionflags	@""
	.align	4
.nv.constant0._ZN2at6native27unrolled_elementwise_kernelINS0_13BinaryFunctorIN3c108BFloat16ES4_S4_ZZZNS0_21heaviside_kernel_cudaERNS_18TensorIteratorBaseEENKUlvE_clEvENKUlvE8_clEvEUlS4_S4_E_EESt5arrayIPcLm3EELi4E23TrivialOffsetCalculatorILi2EjESE_ILi1EjENS0_6memory15LoadWithoutCastENSH_16StoreWithoutCastEEEviT_T0_T2_T3_T4_T5_:
	.zero		932


//--------------------- .nv.constant0._ZN2at6native29vectorized_elementwise_kernelILi2ENS0_13BinaryFunctorIN3c108BFloat16ES4_S4_ZZZNS0_21heaviside_kernel_cudaERNS_18TensorIteratorBaseEENKUlvE_clEvENKUlvE8_clEvEUlS4_S4_E_EESt5arrayIPcLm3EEEEviT0_T1_ --------------------------
	.section	.nv.constant0._ZN2at6native29vectorized_elementwise_kernelILi2ENS0_13BinaryFunctorIN3c108BFloat16ES4_S4_ZZZNS0_21heaviside_kernel_cudaERNS_18TensorIteratorBaseEENKUlvE_clEvENKUlvE8_clEvEUlS4_S4_E_EESt5arrayIPcLm3EEEEviT0_T1_,"a",@progbits
	.sectionflags	@""
	.align	4
.nv.constant0._ZN2at6native29vectorized_elementwise_kernelILi2ENS0_13BinaryFunctorIN3c108BFloat16ES4_S4_ZZZNS0_21heaviside_kernel_cudaERNS_18TensorIteratorBaseEENKUlvE_clEvENKUlvE8_clEvEUlS4_S4_E_EESt5arrayIPcLm3EEEEviT0_T1_:
	.zero		928


//--------------------- .nv.constant0._ZN2at6native29vectorized_elementwise_kernelILi4ENS0_13BinaryFunctorIN3c108BFloat16ES4_S4_ZZZNS0_21heaviside_kernel_cudaERNS_18TensorIteratorBaseEENKUlvE_clEvENKUlvE8_clEvEUlS4_S4_E_EESt5arrayIPcLm3EEEEviT0_T1_ --------------------------
	.section	.nv.constant0._ZN2at6native29vectorized_elementwise_kernelILi4ENS0_13BinaryFunctorIN3c108BFloat16ES4_S4_ZZZNS0_21heaviside_kernel_cudaERNS_18TensorIteratorBaseEENKUlvE_clEvENKUlvE8_clEvEUlS4_S4_E_EESt5arrayIPcLm3EEEEviT0_T1_,"a",@progbits
	.sectionflags	@""
	.align	4
.nv.constant0._ZN2at6native29vectorized_elementwise_kernelILi4ENS0_13BinaryFunctorIN3c108BFloat16ES4_S4_ZZZNS0_21heaviside_kernel_cudaERNS_18TensorIteratorBaseEENKUlvE_clEvENKUlvE8_clEvEUlS4_S4_E_EESt5arrayIPcLm3EEEEviT0_T1_:
	.zero		928


//--------------------- .nv.constant0._ZN2at6native29vectorized_elementwise_kernelILi8ENS0_13BinaryFunctorIN3c108BFloat16ES4_S4_ZZZNS0_21heaviside_kernel_cudaERNS_18TensorIteratorBaseEENKUlvE_clEvENKUlvE8_clEvEUlS4_S4_E_EESt5arrayIPcLm3EEEEviT0_T1_ --------------------------
	.section	.nv.constant0._ZN2at6native29vectorized_elementwise_kernelILi8ENS0_13BinaryFunctorIN3c108BFloat16ES4_S4_ZZZNS0_21heaviside_kernel_cudaERNS_18TensorIteratorBaseEENKUlvE_clEvENKUlvE8_clEvEUlS4_S4_E_EESt5arrayIPcLm3EEEEviT0_T1_,"a",@progbits
	.sectionflags	@""
	.align	4
.nv.constant0._ZN2at6native29vectorized_elementwise_kernelILi8ENS0_13BinaryFunctorIN3c108BFloat16ES4_S4_ZZZNS0_21heaviside_kernel_cudaERNS_18TensorIteratorBaseEENKUlvE_clEvENKUlvE8_clEvEUlS4_S4_E_EESt5arrayIPcLm3EEEEviT0_T1_:
	.zero		928


//--------------------- .nv.constant0._ZN2at6native18elementwise_kernelILi128ELi4EZNS0_15gpu_kernel_implINS0_13BUnaryFunctorIN3c108BFloat16ES5_S5_ZZZNS0_21heaviside_kernel_cudaERNS_18TensorIteratorBaseEENKUlvE_clEvENKUlvE8_clEvEUlS5_S5_E_EEEEvS7_RKT_EUliE_EEviT1_ --------------------------
	.section	.nv.constant0._ZN2at6native18elementwise_kernelILi128ELi4EZNS0_15gpu_kernel_implINS0_13BUnaryFunctorIN3c108BFloat16ES5_S5_ZZZNS0_21heaviside_kernel_cudaERNS_18TensorIteratorBaseEENKUlvE_clEvENKUlvE8_clEvEUlS5_S5_E_EEEEvS7_RKT_EUliE_EEviT1_,"a",@progbits
	.sectionflags	@""
	.align	4
.nv.constant0._ZN2at6native18elementwise_kernelILi128ELi4EZNS0_15gpu_kernel_implINS0_13BUnaryFunctorIN3c108BFloat16ES5_S5_ZZZNS0_21heaviside_kernel_cudaERNS_18TensorIteratorBaseEENKUlvE_clEvENKUlvE8_clEvEUlS5_S5_E_EEEEvS7_RKT_EUliE_EEviT1_:
	.zero		1440


//--------------------- .nv.constant0._ZN2at6native27unrolled_elementwise_kernelINS0_13BUnaryFunctorIN3c108BFloat16ES4_S4_ZZZNS0_21heaviside_kernel_cudaERNS_18TensorIteratorBaseEENKUlvE_clEvENKUlvE8_clEvEUlS4_S4_E_EESt5arrayIPcLm2EELi4E23TrivialOffsetCalculatorILi1EjESF_NS0_6memory12LoadWithCastILi1EEENSG_13StoreWithCastILi1EEEEEviT_T0_T2_T3_T4_T5_ --------------------------
	.section	.nv.constant0._ZN2at6native27unrolled_elementwise_kernelINS0_13BUnaryFunctorIN3c108BFloat16ES4_S4_ZZZNS0_21heaviside_kernel_cudaERNS_18TensorIteratorBaseEENKUlvE_clEvENKUlvE8_clEvEUlS4_S4_E_EESt5arrayIPcLm2EELi4E23TrivialOffsetCalculatorILi1EjESF_NS0_6memory12LoadWithCastILi1EEENSG_13StoreWithCastILi1EEEEEviT_T0_T2_T3_T4_T5_,"a",@progbits
	.sectionflags	@""
	.align	4
.nv.constant0._ZN2at6native27unrolled_elementwise_kernelINS0_13BUnaryFunctorIN3c108BFloat16ES4_S4_ZZZNS0_21heaviside_kernel_cudaERNS_18TensorIteratorBaseEENKUlvE_clEvENKUlvE8_clEvEUlS4_S4_E_EESt5arrayIPcLm2EELi4E23TrivialOffsetCalculatorILi1EjESF_NS0_6memory12LoadWithCastILi1EEENSG_13StoreWithCastILi1EEEEEviT_T0_T2_T3_T4_T5_:
	.zero		940


//--------------------- .nv.constant0._ZN2at6native18elementwise_kernelILi128ELi4EZNS0_22gpu_kernel_impl_nocastINS0_13BUnaryFunctorIN3c108BFloat16ES5_S5_ZZZNS0_21heaviside_kernel_cudaERNS_18TensorIteratorBaseEENKUlvE_clEvENKUlvE8_clEvEUlS5_S5_E_EEEEvS7_RKT_EUliE_EEviT1_ --------------------------
	.section	.nv.constant0._ZN2at6native18elementwise_kernelILi128ELi4EZNS0_22gpu_kernel_impl_nocastINS0_13BUnaryFunctorIN3c108BFloat16ES5_S5_ZZZNS0_21heaviside_kernel_cudaERNS_18TensorIteratorBaseEENKUlvE_clEvENKUlvE8_clEvEUlS5_S5_E_EEEEvS7_RKT_EUliE_EEviT1_,"a",@progbits
	.sectionflags	@""
	.align	4
.nv.constant0._ZN2at6native18elementwise_kernelILi128ELi4EZNS0_22gpu_kernel_impl_nocastINS0_13BUnaryFunctorIN3c108BFloat16ES5_S5_ZZZNS0_21heaviside_kernel_cudaERNS_18TensorIteratorBaseEENKUlvE_clEvENKUlvE8_clEvEUlS5_S5_E_EEEEvS7_RKT_EUliE_EEviT1_:
	.zero		1440


//--------------------- .nv.constant0._ZN2at6native27unrolled_elementwise_kernelINS0_13BUnaryFunctorIN3c108BFloat16ES4_S4_ZZZNS0_21heaviside_kernel_cudaERNS_18TensorIteratorBaseEENKUlvE_clEvENKUlvE8_clEvEUlS4_S4_E_EESt5arrayIPcLm2EELi4E23TrivialOffsetCalculatorILi1EjESF_NS0_6memory15LoadWithoutCastENSG_16StoreWithoutCastEEEviT_T0_T2_T3_T4_T5_ --------------------------
	.section	.nv.constant0._ZN2at6native27unrolled_elementwise_kernelINS0_13BUnaryFunctorIN3c108BFloat16ES4_S4_ZZZNS0_21heaviside_kernel_cudaERNS_18TensorIteratorBaseEENKUlvE_clEvENKUlvE8_clEvEUlS4_S4_E_EESt5arrayIPcLm2EELi4E23TrivialOffsetCalculatorILi1EjESF_NS0_6memory15LoadWithoutCastENSG_16StoreWithoutCastEEEviT_T0_T2_T3_T4_T5_,"a",@progbits
	.sectionflags	@""
	.align	4
.nv.constant0._ZN2at6native27unrolled_elementwise_kernelINS0_13BUnaryFunctorIN3c108BFloat16ES4_S4_ZZZNS0_21heaviside_kernel_cudaERNS_18TensorIteratorBaseEENKUlvE_clEvENKUlvE8_clEvEUlS4_S4_E_EESt5arrayIPcLm2EELi4E23TrivialOffsetCalculatorILi1EjESF_NS0_6memory15LoadWithoutCastENSG_16StoreWithoutCastEEEviT_T0_T2_T3_T4_T5_:
	.zero		924


//--------------------- .nv.constant0._ZN2at6native29vectorized_elementwise_kernelILi2ENS0_13BUnaryFunctorIN3c108BFloat16ES4_S4_ZZZNS0_21heaviside_kernel_cudaERNS_18TensorIteratorBaseEENKUlvE_clEvENKUlvE8_clEvEUlS4_S4_E_EESt5arrayIPcLm2EEEEviT0_T1_ --------------------------
	.section	.nv.constant0._ZN2at6native29vectorized_elementwise_kernelILi2ENS0_13BUnaryFunctorIN3c108BFloat16ES4_S4_ZZZNS0_21heaviside_kernel_cudaERNS_18TensorIteratorBaseEENKUlvE_clEvENKUlvE8_clEvEUlS4_S4_E_EESt5arrayIPcLm2EEEEviT0_T1_,"a",@progbits
	.sectionflags	@""
	.align	4
.nv.constant0._ZN2at6native29vectorized_elementwise_kernelILi2ENS0_13BUnaryFunctorIN3c108BFloat16ES4_S4_ZZZNS0_21heaviside_kernel_cudaERNS_18TensorIteratorBaseEENKUlvE_clEvENKUlvE8_clEvEUlS4_S4_E_EESt5arrayIPcLm2EEEEviT0_T1_:
	.zero		920


//--------------------- .nv.constant0._ZN2at6native29vectorized_elementwise_kernelILi4ENS0_13BUnaryFunctorIN3c108BFloat16ES4_S4_ZZZNS0_21heaviside_kernel_cudaERNS_18TensorIteratorBaseEENKUlvE_clEvENKUlvE8_clEvEUlS4_S4_E_EESt5arrayIPcLm2EEEEviT0_T1_ --------------------------
	.section	.nv.constant0._ZN2at6native29vectorized_elementwise_kernelILi4ENS0_13BUnaryFunctorIN3c108BFloat16ES4_S4_ZZZNS0_21heaviside_kernel_cudaERNS_18TensorIteratorBaseEENKUlvE_clEvENKUlvE8_clEvEUlS4_S4_E_EESt5arrayIPcLm2EEEEviT0_T1_,"a",@progbits
	.sectionflags	@""
	.align	4
.nv.constant0._ZN2at6native29vectorized_elementwise_kernelILi4ENS0_13BUnaryFunctorIN3c108BFloat16ES4_S4_ZZZNS0_21heaviside_kernel_cudaERNS_18TensorIteratorBaseEENKUlvE_clEvENKUlvE8_clEvEUlS4_S4_E_EESt5arrayIPcLm2EEEEviT0_T1_:
	.zero		920


//--------------------- .nv.constant0._ZN2at6native29vectorized_elementwise_kernelILi8ENS0_13BUnaryFunctorIN3c108BFloat16ES4_S4_ZZZNS0_21heaviside_kernel_cudaERNS_18TensorIteratorBaseEENKUlvE_clEvENKUlvE8_clEvEUlS4_S4_E_EESt5arrayIPcLm2EEEEviT0_T1_ --------------------------
	.section	.nv.constant0._ZN2at6native29vectorized_elementwise_kernelILi8ENS0_13BUnaryFunctorIN3c108BFloat16ES4_S4_ZZZNS0_21heaviside_kernel_cudaERNS_18TensorIteratorBaseEENKUlvE_clEvENKUlvE8_clEvEUlS4_S4_E_EESt5arrayIPcLm2EEEEviT0_T1_,"a",@progbits
	.sectionflags	@""
	.align	4
.nv.constant0._ZN2at6native29vectorized_elementwise_kernelILi8ENS0_13BUnaryFunctorIN3c108BFloat16ES4_S4_ZZZNS0_21heaviside_kernel_cudaERNS_18TensorIteratorBaseEENKUlvE_clEvENKUlvE8_clEvEUlS4_S4_E_EESt5arrayIPcLm2EEEEviT0_T1_:
	.zero		920


//--------------------- .nv.constant0._ZN2at6native18elementwise_kernelILi128ELi4EZNS0_15gpu_kernel_implINS0_13AUnaryFunctorIN3c108BFloat16ES5_S5_ZZZNS0_21heaviside_kernel_cudaERNS_18TensorIteratorBaseEENKUlvE_clEvENKUlvE8_clEvEUlS5_S5_E_EEEEvS7_RKT_EUliE_EEviT1_ --------------------------
	.section	.nv.constant0._ZN2at6native18elementwise_kernelILi128ELi4EZNS0_15gpu_kernel_implINS0_13AUnaryFunctorIN3c108BFloat16ES5_S5_ZZZNS0_21heaviside_kernel_cudaERNS_18TensorIteratorBaseEENKUlvE_clEvENKUlvE8_clEvEUlS5_S5_E_EEEEvS7_RKT_EUliE_EEviT1_,"a",@progbits
	.sectionflags	@""
	.align	4
.nv.constant0._ZN2at6native18elementwise_kernelILi128ELi4EZNS0_15gpu_kernel_implINS0_13AUnaryFunctorIN3c108BFloat16ES5_S5_ZZZNS0_21heaviside_kernel_cudaERNS_18TensorIteratorBaseEENKUlvE_clEvENKUlvE8_clEvEUlS5_S5_E_EEEEvS7_RKT_EUliE_EEviT1_:
	.zero		1440


//--------------------- .nv.constant0._ZN2at6native27unrolled_elementwise_kernelINS0_13AUnaryFunctorIN3c108BFloat16ES4_S4_ZZZNS0_21heaviside_kernel_cudaERNS_18TensorIteratorBaseEENKUlvE_clEvENKUlvE8_clEvEUlS4_S4_E_EESt5arrayIPcLm2EELi4E23TrivialOffsetCalculatorILi1EjESF_NS0_6memory12LoadWithCastILi1EEENSG_13StoreWithCastILi1EEEEEviT_T0_T2_T3_T4_T5_ --------------------------
	.section	.nv.constant0._ZN2at6native27unrolled_elementwise_kernelINS0_13AUnaryFunctorIN3c108BFloat16ES4_S4_ZZZNS0_21heaviside_kernel_cudaERNS_18TensorIteratorBaseEENKUlvE_clEvENKUlvE8_clEvEUlS4_S4_E_EESt5arrayIPcLm2EELi4E23TrivialOffsetCalculatorILi1EjESF_NS0_6memory12LoadWithCastILi1EEENSG_13StoreWithCastILi1EEEEEviT_T0_T2_T3_T4_T5_,"a",@progbits
	.sectionflags	@""
	.align	4
.nv.constant0._ZN2at6native27unrolled_elementwise_kernelINS0_13AUnaryFunctorIN3c108BFloat16ES4_S4_ZZZNS0_21heaviside_kernel_cudaERNS_18TensorIteratorBaseEENKUlvE_clEvENKUlvE8_clEvEUlS4_S4_E_EESt5arrayIPcLm2EELi4E23TrivialOffsetCalculatorILi1EjESF_NS0_6memory12LoadWithCastILi1EEENSG_13StoreWithCastILi1EEEEEviT_T0_T2_T3_T4_T5_:
	.zero		940


//--------------------- .nv.constant0._ZN2at6native18elementwise_kernelILi128ELi4EZNS0_22gpu_kernel_impl_nocastINS0_13AUnaryFunctorIN3c108BFloat16ES5_S5_ZZZNS0_21heaviside_kernel_cudaERNS_18TensorIteratorBaseEENKUlvE_clEvENKUlvE8_clEvEUlS5_S5_E_EEEEvS7_RKT_EUliE_EEviT1_ --------------------------
	.section	.nv.constant0._ZN2at6native18elementwise_kernelILi128ELi4EZNS0_22gpu_kernel_impl_nocastINS0_13AUnaryFunctorIN3c108BFloat16ES5_S5_ZZZNS0_21heaviside_kernel_cudaERNS_18TensorIteratorBaseEENKUlvE_clEvENKUlvE8_clEvEUlS5_S5_E_EEEEvS7_RKT_EUliE_EEviT1_,"a",@progbits
	.sectionflags	@""
	.align	4
.nv.constant0._ZN2at6native18elementwise_kernelILi128ELi4EZNS0_22gpu_kernel_impl_nocastINS0_13AUnaryFunctorIN3c108BFloat16ES5_S5_ZZZNS0_21heaviside_kernel_cudaERNS_18TensorIteratorBaseEENKUlvE_clEvENKUlvE8_clEvEUlS5_S5_E_EEEEvS7_RKT_EUliE_EEviT1_:
	.zero		1440


//--------------------- .nv.constant0._ZN2at6native27unrolled_elementwise_kernelINS0_13AUnaryFunctorIN3c108BFloat16ES4_S4_ZZZNS0_21heaviside_kernel_cudaERNS_18TensorIteratorBaseEENKUlvE_clEvENKUlvE8_clEvEUlS4_S4_E_EESt5arrayIPcLm2EELi4E23TrivialOffsetCalculatorILi1EjESF_NS0_6memory15LoadWithoutCastENSG_16StoreWithoutCastEEEviT_T0_T2_T3_T4_T5_ --------------------------
	.section	.nv.constant0._ZN2at6native27unrolled_elementwise_kernelINS0_13AUnaryFunctorIN3c108BFloat16ES4_S4_ZZZNS0_21heaviside_kernel_cudaERNS_18TensorIteratorBaseEENKUlvE_clEvENKUlvE8_clEvEUlS4_S4_E_EESt5arrayIPcLm2EELi4E23TrivialOffsetCalculatorILi1EjESF_NS0_6memory15LoadWithoutCastENSG_16StoreWithoutCastEEEviT_T0_T2_T3_T4_T5_,"a",@progbits
	.sectionflags	@""
	.align	4
.nv.constant0._ZN2at6native27unrolled_elementwise_kernelINS0_13AUnaryFunctorIN3c108BFloat16ES4_S4_ZZZNS0_21heaviside_kernel_cudaERNS_18TensorIteratorBaseEENKUlvE_clEvENKUlvE8_clEvEUlS4_S4_E_EESt5arrayIPcLm2EELi4E23TrivialOffsetCalculatorILi1EjESF_NS0_6memory15LoadWithoutCastENSG_16StoreWithoutCastEEEviT_T0_T2_T3_T4_T5_:
	.zero		924


//--------------------- .nv.constant0._ZN2at6native29vectorized_elementwise_kernelILi2ENS0_13AUnaryFunctorIN3c108BFloat16ES4_S4_ZZZNS0_21heaviside_kernel_cudaERNS_18TensorIteratorBaseEENKUlvE_clEvENKUlvE8_clEvEUlS4_S4_E_EESt5arrayIPcLm2EEEEviT0_T1_ --------------------------
	.section	.nv.constant0._ZN2at6native29vectorized_elementwise_kernelILi2ENS0_13AUnaryFunctorIN3c108BFloat16ES4_S4_ZZZNS0_21heaviside_kernel_cudaERNS_18TensorIteratorBaseEENKUlvE_clEvENKUlvE8_clEvEUlS4_S4_E_EESt5arrayIPcLm2EEEEviT0_T1_,"a",@progbits
	.sectionflags	@""
	.align	4
.nv.constant0._ZN2at6native29vectorized_elementwise_kernelILi2ENS0_13AUnaryFunctorIN3c108BFloat16ES4_S4_ZZZNS0_21heaviside_kernel_cudaERNS_18TensorIteratorBaseEENKUlvE_clEvENKUlvE8_clEvEUlS4_S4_E_EESt5arrayIPcLm2EEEEviT0_T1_:
	.zero		920


//--------------------- .nv.constant0._ZN2at6native29vectorized_elementwise_kernelILi4ENS0_13AUnaryFunctorIN3c108BFloat16ES4_S4_ZZZNS0_21heaviside_kernel_cudaERNS_18TensorIteratorBaseEENKUlvE_clEvENKUlvE8_clEvEUlS4_S4_E_EESt5arrayIPcLm2EEEEviT0_T1_ --------------------------
	.section	.nv.constant0._ZN2at6native29vectorized_elementwise_kernelILi4ENS0_13AUnaryFunctorIN3c108BFloat16ES4_S4_ZZZNS0_21heaviside_kernel_cudaERNS_18TensorIteratorBaseEENKUlvE_clEvENKUlvE8_clEvEUlS4_S4_E_EESt5arrayIPcLm2EEEEviT0_T1_,"a",@progbits
	.sectionflags	@""
	.align	4
.nv.constant0._ZN2at6native29vectorized_elementwise_kernelILi4ENS0_13AUnaryFunctorIN3c108BFloat16ES4_S4_ZZZNS0_21heaviside_kernel_cudaERNS_18TensorIteratorBaseEENKUlvE_clEvENKUlvE8_clEvEUlS4_S4_E_EESt5arrayIPcLm2EEEEviT0_T1_:
	.zero		920


//--------------------- .nv.constant0._ZN2at6native29vectorized_elementwise_kernelILi8ENS0_13AUnaryFunctorIN3c108BFloat16ES4_S4_ZZZNS0_21heaviside_kernel_cudaERNS_18TensorIteratorBaseEENKUlvE_clEvENKUlvE8_clEvEUlS4_S4_E_EESt5arrayIPcLm2EEEEviT0_T1_ --------------------------
	.section	.nv.constant0._ZN2at6native29vectorized_elementwise_kernelILi8ENS0_13AUnaryFunctorIN3c108BFloat16ES4_S4_ZZZNS0_21heaviside_kernel_cudaERNS_18TensorIteratorBaseEENKUlvE_clEvENKUlvE8_clEvEUlS4_S4_E_EESt5arrayIPcLm2EEEEviT0_T1_,"a",@progbits
	.sectionflags	@""
	.align	4
.nv.constant0._ZN2at6native29vectorized_elementwise_kernelILi8ENS0_13AUnaryFunctorIN3c108BFloat16ES4_S4_ZZZNS0_21heaviside_kernel_cudaERNS_18TensorIteratorBaseEENKUlvE_clEvENKUlvE8_clEvEUlS4_S4_E_EESt5arrayIPcLm2EEEEviT0_T1_:
	.zero		920


//--------------------- .nv.constant0._ZN2at6native18elementwise_kernelILi128ELi4EZNS0_15gpu_kernel_implINS0_13BinaryFunctorIbbbZZZNS0_21heaviside_kernel_cudaERNS_18TensorIteratorBaseEENKUlvE_clEvENKUlvE7_clEvEUlbbE_EEEEvS5_RKT_EUliE_EEviT1_ --------------------------
	.section	.nv.constant0._ZN2at6native18elementwise_kernelILi128ELi4EZNS0_15gpu_kernel_implINS0_13BinaryFunctorIbbbZZZNS0_21heaviside_kernel_cudaERNS_18TensorIteratorBaseEENKUlvE_clEvENKUlvE7_clEvEUlbbE_EEEEvS5_RKT_EUliE_EEviT1_,"a",@progbits
	.sectionflags	@""
	.align	4
.nv.constant0._ZN2at6native18elementwise_kernelILi128ELi4EZNS0_15gpu_kernel_implINS0_13BinaryFunctorIbbbZZZNS0_21heaviside_kernel_cudaERNS_18TensorIteratorBaseEENKUlvE_clEvENKUlvE7_clEvEUlbbE_EEEEvS5_RKT_EUliE_EEviT1_:
	.zero		1552


//--------------------- .nv.constant0._ZN2at6native27unrolled_elementwise_kernelINS0_13BinaryFunctorIbbbZZZNS0_21heaviside_kernel_cudaERNS_18TensorIteratorBaseEENKUlvE_clEvENKUlvE7_clEvEUlbbE_EESt5arrayIPcLm3EELi4E23TrivialOffsetCalculatorILi2EjESC_ILi1EjENS0_6memory12LoadWithCastILi2EEENSF_13StoreWithCastILi1EEEEEviT_T0_T2_T3_T4_T5_ --------------------------
	.section	.nv.constant0._ZN2at6native27unrolled_elementwise_kernelINS0_13BinaryFunctorIbbbZZZNS0_21heaviside_kernel_cudaERNS_18TensorIteratorBaseEENKUlvE_clEvENKUlvE7_clEvEUlbbE_EESt5arrayIPcLm3EELi4E23TrivialOffsetCalculatorILi2EjESC_ILi1EjENS0_6memory12LoadWithCastILi2EEENSF_13StoreWithCastILi1EEEEEviT_T0_T2_T3_T4_T5_,"a",@progbits
	.sectionflags	@""
	.align	4
.nv.constant0._ZN2at6native27unrolled_elementwise_kernelINS0_13BinaryFunctorIbbbZZZNS0_21heaviside_kernel_cudaERNS_18TensorIteratorBaseEENKUlvE_clEvENKUlvE7_clEvEUlbbE_EESt5arrayIPcLm3EELi4E23TrivialOffsetCalculatorILi2EjESC_ILi1EjENS0_6memory12LoadWithCastILi2EEENSF_13StoreWithCastILi1EEEEEviT_T0_T2_T3_T4_T5_:
	.zero		952


//--------------------- .nv.constant0._ZN2at6native18elementwise_kernelILi128ELi4EZNS0_22gpu_kernel_impl_nocastINS0_13BinaryFunctorIbbbZZZNS0_21heaviside_kernel_cudaERNS_18TensorIteratorBaseEENKUlvE_clEvENKUlvE7_clEvEUlbbE_EEEEvS5_RKT_EUliE_EEviT1_ --------------------------
	.section	.nv.constant0._ZN2at6native18elementwise_kernelILi128ELi4EZNS0_22gpu_kernel_impl_nocastINS0_13BinaryFunctorIbbbZZZNS0_21heaviside_kernel_cudaERNS_18TensorIteratorBaseEENKUlvE_clEvENKUlvE7_clEvEUlbbE_EEEEvS5_RKT_EUliE_EEviT1_,"a",@progbits
	.sectionflags	@""
	.align	4
.nv.constant0._ZN2at6native18elementwise_kernelILi128ELi4EZNS0_22gpu_kernel_impl_nocastINS0_13BinaryFunctorIbbbZZZNS0_21heaviside_kernel_cudaERNS_18TensorIteratorBaseEENKUlvE_clEvENKUlvE7_clEvEUlbbE_EEEEvS5_RKT_EUliE_EEviT1_:
	.zero		1552


//--------------------- .nv.constant0._ZN2at6native27unrolled_elementwise_kernelINS0_13BinaryFunctorIbbbZZZNS0_21heaviside_kernel_cudaERNS_18TensorIteratorBaseEENKUlvE_clEvENKUlvE7_clEvEUlbbE_EESt5arrayIPcLm3EELi4E23TrivialOffsetCalculatorILi2EjESC_ILi1EjENS0_6memory15LoadWithoutCastENSF_16StoreWithoutCastEEEviT_T0_T2_T3_T4_T5_ --------------------------
	.section	.nv.constant0._ZN2at6native27unrolled_elementwise_kernelINS0_13BinaryFunctorIbbbZZZNS0_21heaviside_kernel_cudaERNS_18TensorIteratorBaseEENKUlvE_clEvENKUlvE7_clEvEUlbbE_EESt5arrayIPcLm3EELi4E23TrivialOffsetCalculatorILi2EjESC_ILi1EjENS0_6memory15LoadWithoutCastENSF_16StoreWithoutCastEEEviT_T0_T2_T3_T4_T5_,"a",@progbits
	.sectionflags	@""
	.align	4
.nv.constant0._ZN2at6native27unrolled_elementwise_kernelINS0_13BinaryFunctorIbbbZZZNS0_21heaviside_kernel_cudaERNS_18TensorIteratorBaseEENKUlvE_clEvENKUlvE7_clEvEUlbbE_EESt5arrayIPcLm3EELi4E23TrivialOffsetCalculatorILi2EjESC_ILi1EjENS0_6memory15LoadWithoutCastENSF_16StoreWithoutCastEEEviT_T0_T2_T3_T4_T5_:
	.zero		932


//--------------------- .nv.constant0._ZN2at6native29vectorized_elementwise_kernelILi2ENS0_13BinaryFunctorIbbbZZZNS0_21heaviside_kernel_cudaERNS_18TensorIteratorBaseEENKUlvE_clEvENKUlvE7_clEvEUlbbE_EESt5arrayIPcLm3EEEEviT0_T1_ --------------------------
	.section	.nv.constant0._ZN2at6native29vectorized_elementwise_kernelILi2ENS0_13BinaryFunctorIbbbZZZNS0_21heaviside_kernel_cudaERNS_18TensorIteratorBaseEENKUlvE_clEvENKUlvE7_clEvEUlbbE_EESt5arrayIPcLm3EEEEviT0_T1_,"a",@progbits
	.sectionflags	@""
	.align	4
.nv.constant0._ZN2at6native29vectorized_elementwise_kernelILi2ENS0_13BinaryFunctorIbbbZZZNS0_21heaviside_kernel_cudaERNS_18TensorIteratorBaseEENKUlvE_clEvENKUlvE7_clEvEUlbbE_EESt5arrayIPcLm3EEEEviT0_T1_:
	.zero		928


//--------------------- .nv.constant0._ZN2at6native29vectorized_elementwise_kernelILi4ENS0_13BinaryFunctorIbbbZZZNS0_21heaviside_kernel_cudaERNS_18TensorIteratorBaseEENKUlvE_clEvENKUlvE7_clEvEUlbbE_EESt5arrayIPcLm3EEEEviT0_T1_ --------------------------
	.section	.nv.constant0._ZN2at6native29vectorized_elementwise_kernelILi4ENS0_13BinaryFunctorIbbbZZZNS0_21heaviside_kernel_cudaERNS_18TensorIteratorBaseEENKUlvE_clEvENKUlvE7_clEvEUlbbE_EESt5arrayIPcLm3EEEEviT0_T1_,"a",@progbits
	.sectionflags	@""
	.align	4
.nv.constant0._ZN2at6native29vectorized_elementwise_kernelILi4ENS0_13BinaryFunctorIbbbZZZNS0_21heaviside_kernel_cudaERNS_18TensorIteratorBaseEENKUlvE_clEvENKUlvE7_clEvEUlbbE_EESt5arrayIPcLm3EEEEviT0_T1_:
	.zero		928


//--------------------- .nv.constant0._ZN2at6native29vectorized_elementwise_kernelILi8ENS0_13BinaryFunctorIbbbZZZNS0_21heaviside_kernel_cudaERNS_18TensorIteratorBaseEENKUlvE_clEvENKUlvE7_clEvEUlbbE_EESt5arrayIPcLm3EEEEviT0_T1_ --------------------------
	.section	.nv.constant0._ZN2at6native29vectorized_elementwise_kernelILi8ENS0_13BinaryFunctorIbbbZZZNS0_21heaviside_kernel_cudaERNS_18TensorIteratorBaseEENKUlvE_clEvENKUlvE7_clEvEUlbbE_EESt5arrayIPcLm3EEEEviT0_T1_,"a",@progbits
	.sectionflags	@""
	.align	4
.nv.constant0._ZN2at6native29vectorized_elementwise_kernelILi8ENS0_13BinaryFunctorIbbbZZZNS0_21heaviside_kernel_cudaERNS_18TensorIteratorBaseEENKUlvE_clEvENKUlvE7_clEvEUlbbE_EESt5arrayIPcLm3EEEEviT0_T1_:
	.zero		928


//--------------------- .nv.constant0._ZN2at6native18elementwise_kernelILi128ELi4EZNS0_15gpu_kernel_implINS0_13BUnaryFunctorIbbbZZZNS0_21heaviside_kernel_cudaERNS_18TensorIteratorBaseEENKUlvE_clEvENKUlvE7_clEvEUlbbE_EEEEvS5_RKT_EUliE_EEviT1_ --------------------------
	.section	.nv.constant0._ZN2at6native18elementwise_kernelILi128ELi4EZNS0_15gpu_kernel_implINS0_13BUnaryFunctorIbbbZZZNS0_21heaviside_kernel_cudaERNS_18TensorIteratorBaseEENKUlvE_clEvENKUlvE7_clEvEUlbbE_EEEEvS5_RKT_EUliE_EEviT1_,"a",@progbits
	.sectionflags	@""
	.align	4
.nv.constant0._ZN2at6native18elementwise_kernelILi128ELi4EZNS0_15gpu_kernel_implINS0_13BUnaryFunctorIbbbZZZNS0_21heaviside_kernel_cudaERNS_18TensorIteratorBaseEENKUlvE_clEvENKUlvE7_clEvEUlbbE_EEEEvS5_RKT_EUliE_EEviT1_:
	.zero		1440


//--------------------- .nv.constant0._ZN2at6native27unrolled_elementwise_kernelINS0_13BUnaryFunctorIbbbZZZNS0_21heaviside_kernel_cudaERNS_18TensorIteratorBaseEENKUlvE_clEvENKUlvE7_clEvEUlbbE_EESt5arrayIPcLm2EELi4E23TrivialOffsetCalculatorILi1EjESD_NS0_6memory12LoadWithCastILi1EEENSE_13StoreWithCastILi1EEEEEviT_T0_T2_T3_T4_T5_ --------------------------
	.section	.nv.constant0._ZN2at6native27unrolled_elementwise_kernelINS0_13BUnaryFunctorIbbbZZZNS0_21heaviside_kernel_cudaERNS_18TensorIteratorBaseEENKUlvE_clEvENKUlvE7_clEvEUlbbE_EESt5arrayIPcLm2EELi4E23TrivialOffsetCalculatorILi1EjESD_NS0_6memory12LoadWithCastILi1EEENSE_13StoreWithCastILi1EEEEEviT_T0_T2_T3_T4_T5_,"a",@progbits
	.sectionflags	@""
	.align	4
.nv.constant0._ZN2at6native27unrolled_elementwise_kernelINS0_13BUnaryFunctorIbbbZZZNS0_21heaviside_kernel_cudaERNS_18TensorIteratorBaseEENKUlvE_clEvENKUlvE7_clEvEUlbbE_EESt5arrayIPcLm2EELi4E23TrivialOffsetCalculatorILi1EjESD_NS0_6memory12LoadWithCastILi1EEENSE_13StoreWithCastILi1EEEEEviT_T0_T2_T3_T4_T5_:
	.zero		940


//--------------------- .nv.constant0._ZN2at6native18elementwise_kernelILi128ELi4EZNS0_22gpu_kernel_impl_nocastINS0_13BUnaryFunctorIbbbZZZNS0_21heaviside_kernel_cudaERNS_18TensorIteratorBaseEENKUlvE_clEvENKUlvE7_clEvEUlbbE_EEEEvS5_RKT_EUliE_EEviT1_ --------------------------
	.section	.nv.constant0._ZN2at6native18elementwise_kernelILi128ELi4EZNS0_22gpu_kernel_impl_nocastINS0_13BUnaryFunctorIbbbZZZNS0_21heaviside_kernel_cudaERNS_18TensorIteratorBaseEENKUlvE_clEvENKUlvE7_clEvEUlbbE_EEEEvS5_RKT_EUliE_EEviT1_,"a",@progbits
	.sectionflags	@""
	.align	4
.nv.constant0._ZN2at6native18elementwise_kernelILi128ELi4EZNS0_22gpu_kernel_impl_nocastINS0_13BUnaryFunctorIbbbZZZNS0_21heaviside_kernel_cudaERNS_18TensorIteratorBaseEENKUlvE_clEvENKUlvE7_clEvEUlbbE_EEEEvS5_RKT_EUliE_EEviT1_:
	.zero		1440


//--------------------- .nv.constant0._ZN2at6native27unrolled_elementwise_kernelINS0_13BUnaryFunctorIbbbZZZNS0_21heaviside_kernel_cudaERNS_18TensorIteratorBaseEENKUlvE_clEvENKUlvE7_clEvEUlbbE_EESt5arrayIPcLm2EELi4E23TrivialOffsetCalculatorILi1EjESD_NS0_6memory15LoadWithoutCastENSE_16StoreWithoutCastEEEviT_T0_T2_T3_T4_T5_ --------------------------
	.section	.nv.constant0._ZN2at6native27unrolled_elementwise_kernelINS0_13BUnaryFunctorIbbbZZZNS0_21heaviside_kernel_cudaERNS_18TensorIteratorBaseEENKUlvE_clEvENKUlvE7_clEvEUlbbE_EESt5arrayIPcLm2EELi4E23TrivialOffsetCalculatorILi1EjESD_NS0_6memory15LoadWithoutCastENSE_16StoreWithoutCastEEEviT_T0_T2_T3_T4_T5_,"a",@progbits
	.sectionflags	@""
	.align	4
.nv.constant0._ZN2at6native27unrolled_elementwise_kernelINS0_13BUnaryFunctorIbbbZZZNS0_21heaviside_kernel_cudaERNS_18TensorIteratorBaseEENKUlvE_clEvENKUlvE7_clEvEUlbbE_EESt5arrayIPcLm2EELi4E23TrivialOffsetCalculatorILi1EjESD_NS0_6memory15LoadWithoutCastENSE_16StoreWithoutCastEEEviT_T0_T2_T3_T4_T5_:
	.zero		924


//--------------------- .nv.constant0._ZN2at6native29vectorized_elementwise_kernelILi2ENS0_13BUnaryFunctorIbbbZZZNS0_21heaviside_kernel_cudaERNS_18TensorIteratorBaseEENKUlvE_clEvENKUlvE7_clEvEUlbbE_EESt5arrayIPcLm2EEEEviT0_T1_ --------------------------
	.section	.nv.constant0._ZN2at6native29vectorized_elementwise_kernelILi2ENS0_13BUnaryFunctorIbbbZZZNS0_21heaviside_kernel_cudaERNS_18TensorIteratorBaseEENKUlvE_clEvENKUlvE7_clEvEUlbbE_EESt5arrayIPcLm2EEEEviT0_T1_,"a",@progbits
	.sectionflags	@""
	.align	4
.nv.constant0._ZN2at6native29vectorized_elementwise_kernelILi2ENS0_13BUnaryFunctorIbbbZZZNS0_21heaviside_kernel_cudaERNS_18TensorIteratorBaseEENKUlvE_clEvENKUlvE7_clEvEUlbbE_EESt5arrayIPcLm2EEEEviT0_T1_:
	.zero		920


//--------------------- .nv.constant0._ZN2at6native29vectorized_elementwise_kernelILi4ENS0_13BUnaryFunctorIbbbZZZNS0_21heaviside_kernel_cudaERNS_18TensorIteratorBaseEENKUlvE_clEvENKUlvE7_clEvEUlbbE_EESt5arrayIPcLm2EEEEviT0_T1_ --------------------------
	.section	.nv.constant0._ZN2at6native29vectorized_elementwise_kernelILi4ENS0_13BUnaryFunctorIbbbZZZNS0_21heaviside_kernel_cudaERNS_18TensorIteratorBaseEENKUlvE_clEvENKUlvE7_clEvEUlbbE_EESt5arrayIPcLm2EEEEviT0_T1_,"a",@progbits
	.sectionflags	@""
	.align	4
.nv.constant0._ZN2at6native29vectorized_elementwise_kernelILi4ENS0_13BUnaryFunctorIbbbZZZNS0_21heaviside_kernel_cudaERNS_18TensorIteratorBaseEENKUlvE_clEvENKUlvE7_clEvEUlbbE_EESt5arrayIPcLm2EEEEviT0_T1_:
	.zero		920


//--------------------- .nv.constant0._ZN2at6native29vectorized_elementwise_kernelILi8ENS0_13BUnaryFunctorIbbbZZZNS0_21heaviside_kernel_cudaERNS_18TensorIteratorBaseEENKUlvE_clEvENKUlvE7_clEvEUlbbE_EESt5arrayIPcLm2EEEEviT0_T1_ --------------------------
	.section	.nv.constant0._ZN2at6native29vectorized_elementwise_kernelILi8ENS0_13BUnaryFunctorIbbbZZZNS0_21heaviside_kernel_cudaERNS_18TensorIteratorBaseEENKUlvE_clEvENKUlvE7_clEvEUlbbE_EESt5arrayIPcLm2EEEEviT0_T1_,"a",@progbits
	.sectionflags	@""
	.align	4
.nv.constant0._ZN2at6native29vectorized_elementwise_kernelILi8ENS0_13BUnaryFunctorIbbbZZZNS0_21heaviside_kernel_cudaERNS_18TensorIteratorBaseEENKUlvE_clEvENKUlvE7_clEvEUlbbE_EESt5arrayIPcLm2EEEEviT0_T1_:
	.zero		920


//--------------------- .nv.constant0._ZN2at6native18elementwise_kernelILi128ELi4EZNS0_15gpu_kernel_implINS0_13AUnaryFunctorIbbbZZZNS0_21heaviside_kernel_cudaERNS_18TensorIteratorBaseEENKUlvE_clEvENKUlvE7_clEvEUlbbE_EEEEvS5_RKT_EUliE_EEviT1_ --------------------------
	.section	.nv.constant0._ZN2at6native18elementwise_kernelILi128ELi4EZNS0_15gpu_kernel_implINS0_13AUnaryFunctorIbbbZZZNS0_21heaviside_kernel_cudaERNS_18TensorIteratorBaseEENKUlvE_clEvENKUlvE7_clEvEUlbbE_EEEEvS5_RKT_EUliE_EEviT1_,"a",@progbits
	.sectionflags	@""
	.align	4
.nv.constant0._ZN2at6native18elementwise_kernelILi128ELi4EZNS0_15gpu_kernel_implINS0_13AUnaryFunctorIbbbZZZNS0_21heaviside_kernel_cudaERNS_18TensorIteratorBaseEENKUlvE_clEvENKUlvE7_clEvEUlbbE_EEEEvS5_RKT_EUliE_EEviT1_:
	.zero		1440


//--------------------- .nv.constant0._ZN2at6native27unrolled_elementwise_kernelINS0_13AUnaryFunctorIbbbZZZNS0_21heaviside_kernel_cudaERNS_18TensorIteratorBaseEENKUlvE_clEvENKUlvE7_clEvEUlbbE_EESt5arrayIPcLm2EELi4E23TrivialOffsetCalculatorILi1EjESD_NS0_6memory12LoadWithCastILi1EEENSE_13StoreWithCastILi1EEEEEviT_T0_T2_T3_T4_T5_ --------------------------
	.section	.nv.constant0._ZN2at6native27unrolled_elementwise_kernelINS0_13AUnaryFunctorIbbbZZZNS0_21heaviside_kernel_cudaERNS_18TensorIteratorBaseEENKUlvE_clEvENKUlvE7_clEvEUlbbE_EESt5arrayIPcLm2EELi4E23TrivialOffsetCalculatorILi1EjESD_NS0_6memory12LoadWithCastILi1EEENSE_13StoreWithCastILi1EEEEEviT_T0_T2_T3_T4_T5_,"a",@progbits
	.sectionflags	@""
	.align	4
.nv.constant0._ZN2at6native27unrolled_elementwise_kernelINS0_13AUnaryFunctorIbbbZZZNS0_21heaviside_kernel_cudaERNS_18TensorIteratorBaseEENKUlvE_clEvENKUlvE7_clEvEUlbbE_EESt5arrayIPcLm2EELi4E23TrivialOffsetCalculatorILi1EjESD_NS0_6memory12LoadWithCastILi1EEENSE_13StoreWithCastILi1EEEEEviT_T0_T2_T3_T4_T5_:
	.zero		940


//--------------------- .nv.constant0._ZN2at6native18elementwise_kernelILi128ELi4EZNS0_22gpu_kernel_impl_nocastINS0_13AUnaryFunctorIbbbZZZNS0_21heaviside_kernel_cudaERNS_18TensorIteratorBaseEENKUlvE_clEvENKUlvE7_clEvEUlbbE_EEEEvS5_RKT_EUliE_EEviT1_ --------------------------
	.section	.nv.constant0._ZN2at6native18elementwise_kernelILi128ELi4EZNS0_22gpu_kernel_impl_nocastINS0_13AUnaryFunctorIbbbZZZNS0_21heaviside_kernel_cudaERNS_18TensorIteratorBaseEENKUlvE_clEvENKUlvE7_clEvEUlbbE_EEEEvS5_RKT_EUliE_EEviT1_,"a",@progbits
	.sectionflags	@""
	.align	4
.nv.constant0._ZN2at6native18elementwise_kernelILi128ELi4EZNS0_22gpu_kernel_impl_nocastINS0_13AUnaryFunctorIbbbZZZNS0_21heaviside_kernel_cudaERNS_18TensorIteratorBaseEENKUlvE_clEvENKUlvE7_clEvEUlbbE_EEEEvS5_RKT_EUliE_EEviT1_:
	.zero		1440


//--------------------- .nv.constant0._ZN2at6native27unrolled_elementwise_kernelINS0_13AUnaryFunctorIbbbZZZNS0_21heaviside_kernel_cudaERNS_18TensorIteratorBaseEENKUlvE_clEvENKUlvE7_clEvEUlbbE_EESt5arrayIPcLm2EELi4E23TrivialOffsetCalculatorILi1EjESD_NS0_6memory15LoadWithoutCastENSE_16StoreWithoutCastEEEviT_T0_T2_T3_T4_T5_ --------------------------
	.section	.nv.constant0._ZN2at6native27unrolled_elementwise_kernelINS0_13AUnaryFunctorIbbbZZZNS0_21heaviside_kernel_cudaERNS_18TensorIteratorBaseEENKUlvE_clEvENKUlvE7_clEvEUlbbE_EESt5arrayIPcLm2EELi4E23TrivialOffsetCalculatorILi1EjESD_NS0_6memory15LoadWithoutCastENSE_16StoreWithoutCastEEEviT_T0_T2_T3_T4_T5_,"a",@progbits
	.sectionflags	@""
	.align	4
.nv.constant0._ZN2at6native27unrolled_elementwise_kernelINS0_13AUnaryFunctorIbbbZZZNS0_21heaviside_kernel_cudaERNS_18TensorIteratorBaseEENKUlvE_clEvENKUlvE7_clEvEUlbbE_EESt5arrayIPcLm2EELi4E23TrivialOffsetCalculatorILi1EjESD_NS0_6memory15LoadWithoutCastENSE_16StoreWithoutCastEEEviT_T0_T2_T3_T4_T5_:
	.zero		924


//--------------------- .nv.constant0._ZN2at6native29vectorized_elementwise_kernelILi2ENS0_13AUnaryFunctorIbbbZZZNS0_21heaviside_kernel_cudaERNS_18TensorIteratorBaseEENKUlvE_clEvENKUlvE7_clEvEUlbbE_EESt5arrayIPcLm2EEEEviT0_T1_ --------------------------
	.section	.nv.constant0._ZN2at6native29vectorized_elementwise_kernelILi2ENS0_13AUnaryFunctorIbbbZZZNS0_21heaviside_kernel_cudaERNS_18TensorIteratorBaseEENKUlvE_clEvENKUlvE7_clEvEUlbbE_EESt5arrayIPcLm2EEEEviT0_T1_,"a",@progbits
	.sectionflags	@""
	.align	4
.nv.constant0._ZN2at6native29vectorized_elementwise_kernelILi2ENS0_13AUnaryFunctorIbbbZZZNS0_21heaviside_kernel_cudaERNS_18TensorIteratorBaseEENKUlvE_clEvENKUlvE7_clEvEUlbbE_EESt5arrayIPcLm2EEEEviT0_T1_:
	.zero		920


//--------------------- .nv.constant0._ZN2at6native29vectorized_elementwise_kernelILi4ENS0_13AUnaryFunctorIbbbZZZNS0_21heaviside_kernel_cudaERNS_18TensorIteratorBaseEENKUlvE_clEvENKUlvE7_clEvEUlbbE_EESt5arrayIPcLm2EEEEviT0_T1_ --------------------------
	.section	.nv.constant0._ZN2at6native29vectorized_elementwise_kernelILi4ENS0_13AUnaryFunctorIbbbZZZNS0_21heaviside_kernel_cudaERNS_18TensorIteratorBaseEENKUlvE_clEvENKUlvE7_clEvEUlbbE_EESt5arrayIPcLm2EEEEviT0_T1_,"a",@progbits
	.sectionflags	@""
	.align	4
.nv.constant0._ZN2at6native29vectorized_elementwise_kernelILi4ENS0_13AUnaryFunctorIbbbZZZNS0_21heaviside_kernel_cudaERNS_18TensorIteratorBaseEENKUlvE_clEvENKUlvE7_clEvEUlbbE_EESt5arrayIPcLm2EEEEviT0_T1_:
	.zero		920


//--------------------- .nv.constant0._ZN2at6native29vectorized_elementwise_kernelILi8ENS0_13AUnaryFunctorIbbbZZZNS0_21heaviside_kernel_cudaERNS_18TensorIteratorBaseEENKUlvE_clEvENKUlvE7_clEvEUlbbE_EESt5arrayIPcLm2EEEEviT0_T1_ --------------------------
	.section	.nv.constant0._ZN2at6native29vectorized_elementwise_kernelILi8ENS0_13AUnaryFunctorIbbbZZZNS0_21heaviside_kernel_cudaERNS_18TensorIteratorBaseEENKUlvE_clEvENKUlvE7_clEvEUlbbE_EESt5arrayIPcLm2EEEEviT0_T1_,"a",@progbits
	.sectionflags	@""
	.align	4
.nv.constant0._ZN2at6native29vectorized_elementwise_kernelILi8ENS0_13AUnaryFunctorIbbbZZZNS0_21heaviside_kernel_cudaERNS_18TensorIteratorBaseEENKUlvE_clEvENKUlvE7_clEvEUlbbE_EESt5arrayIPcLm2EEEEviT0_T1_:
	.zero		920


//--------------------- .nv.constant0._ZN2at6native18elementwise_kernelILi128ELi4EZNS0_15gpu_kernel_implINS0_13BinaryFunctorIN3c104HalfES5_S5_ZZZNS0_21heaviside_kernel_cudaERNS_18TensorIteratorBaseEENKUlvE_clEvENKUlvE6_clEvEUlS5_S5_E_EEEEvS7_RKT_EUliE_EEviT1_ --------------------------
	.section	.nv.constant0._ZN2at6native18elementwise_kernelILi128ELi4EZNS0_15gpu_kernel_implINS0_13BinaryFunctorIN3c104HalfES5_S5_ZZZNS0_21heaviside_kernel_cudaERNS_18TensorIteratorBaseEENKUlvE_clEvENKUlvE6_clEvEUlS5_S5_E_EEEEvS7_RKT_EUliE_EEviT1_,"a",@progbits
	.sectionflags	@""
	.align	4
.nv.constant0._ZN2at6native18elementwise_kernelILi128ELi4EZNS0_15gpu_kernel_implINS0_13BinaryFunctorIN3c104HalfES5_S5_ZZZNS0_21heaviside_kernel_cudaERNS_18TensorIteratorBaseEENKUlvE_clEvENKUlvE6_clEvEUlS5_S5_E_EEEEvS7_RKT_EUliE_EEviT1_:
	.zero		1552


//--------------------- .nv.constant0._ZN2at6native27unrolled_elementwise_kernelINS0_13BinaryFunctorIN3c104HalfES4_S4_ZZZNS0_21heaviside_kernel_cudaERNS_18TensorIteratorBaseEENKUlvE_clEvENKUlvE6_clEvEUlS4_S4_E_EESt5arrayIPcLm3EELi4E23TrivialOffsetCalculatorILi2EjESE_ILi1EjENS0_6memory12LoadWithCastILi2EEENSH_13StoreWithCastILi1EEEEEviT_T0_T2_T3_T4_T5_ --------------------------
	.section	.nv.constant0._ZN2at6native27unrolled_elementwise_kernelINS0_13BinaryFunctorIN3c104HalfES4_S4_ZZZNS0_21heaviside_kernel_cudaERNS_18TensorIteratorBaseEENKUlvE_clEvENKUlvE6_clEvEUlS4_S4_E_EESt5arrayIPcLm3EELi4E23TrivialOffsetCalculatorILi2EjESE_ILi1EjENS0_6memory12LoadWithCastILi2EEENSH_13StoreWithCastILi1EEEEEviT_T0_T2_T3_T4_T5_,"a",@progbits
	.sectionflags	@""
	.align	4
.nv.constant0._ZN2at6native27unrolled_elementwise_kernelINS0_13BinaryFunctorIN3c104HalfES4_S4_ZZZNS0_21heaviside_kernel_cudaERNS_18TensorIteratorBaseEENKUlvE_clEvENKUlvE6_clEvEUlS4_S4_E_EESt5arrayIPcLm3EELi4E23TrivialOffsetCalculatorILi2EjESE_ILi1EjENS0_6memory12LoadWithCastILi2EEENSH_13StoreWithCastILi1EEEEEviT_T0_T2_T3_T4_T5_:
	.zero		952


//--------------------- .nv.constant0._ZN2at6native18elementwise_kernelILi128ELi4EZNS0_22gpu_kernel_impl_nocastINS0_13BinaryFunctorIN3c104HalfES5_S5_ZZZNS0_21heaviside_kernel_cudaERNS_18TensorIteratorBaseEENKUlvE_clEvENKUlvE6_clEvEUlS5_S5_E_EEEEvS7_RKT_EUliE_EEviT1_ --------------------------
	.section	.nv.constant0._ZN2at6native18elementwise_kernelILi128ELi4EZNS0_22gpu_kernel_impl_nocastINS0_13BinaryFunctorIN3c104HalfES5_S5_ZZZNS0_21heaviside_kernel_cudaERNS_18TensorIteratorBaseEENKUlvE_clEvENKUlvE6_clEvEUlS5_S5_E_EEEEvS7_RKT_EUliE_EEviT1_,"a",@progbits
	.sectionflags	@""
	.align	4
.nv.constant0._ZN2at6native18elementwise_kernelILi128ELi4EZNS0_22gpu_kernel_impl_nocastINS0_13BinaryFunctorIN3c104HalfES5_S5_ZZZNS0_21heaviside_kernel_cudaERNS_18TensorIteratorBaseEENKUlvE_clEvENKUlvE6_clEvEUlS5_S5_E_EEEEvS7_RKT_EUliE_EEviT1_:
	.zero		1552


//--------------------- .nv.constant0._ZN2at6native27unrolled_elementwise_kernelINS0_13BinaryFunctorIN3c104HalfES4_S4_ZZZNS0_21heaviside_kernel_cudaERNS_18TensorIteratorBaseEENKUlvE_clEvENKUlvE6_clEvEUlS4_S4_E_EESt5arrayIPcLm3EELi4E23TrivialOffsetCalculatorILi2EjESE_ILi1EjENS0_6memory15LoadWithoutCastENSH_16StoreWithoutCastEEEviT_T0_T2_T3_T4_T5_ --------------------------
	.section	.nv.constant0._ZN2at6native27unrolled_elementwise_kernelINS0_13BinaryFunctorIN3c104HalfES4_S4_ZZZNS0_21heaviside_kernel_cudaERNS_18TensorIteratorBaseEENKUlvE_clEvENKUlvE6_clEvEUlS4_S4_E_EESt5arrayIPcLm3EELi4E23TrivialOffsetCalculatorILi2EjESE_ILi1EjENS0_6memory15LoadWithoutCastENSH_16StoreWithoutCastEEEviT_T0_T2_T3_T4_T5_,"a",@progbits
	.sectionflags	@""
	.align	4
.nv.constant0._ZN2at6native27unrolled_elementwise_kernelINS0_13BinaryFunctorIN3c104HalfES4_S4_ZZZNS0_21heaviside_kernel_cudaERNS_18TensorIteratorBaseEENKUlvE_clEvENKUlvE6_clEvEUlS4_S4_E_EESt5arrayIPcLm3EELi4E23TrivialOffsetCalculatorILi2EjESE_ILi1EjENS0_6memory15LoadWithoutCastENSH_16StoreWithoutCastEEEviT_T0_T2_T3_T4_T5_:
	.zero		932


//--------------------- .nv.constant0._ZN2at6native29vectorized_elementwise_kernelILi2ENS0_13BinaryFunctorIN3c104HalfES4_S4_ZZZNS0_21heaviside_kernel_cudaERNS_18TensorIteratorBaseEENKUlvE_clEvENKUlvE6_clEvEUlS4_S4_E_EESt5arrayIPcLm3EEEEviT0_T1_ --------------------------
	.section	.nv.constant0._ZN2at6native29vectorized_elementwise_kernelILi2ENS0_13BinaryFunctorIN3c104HalfES4_S4_ZZZNS0_21heaviside_kernel_cudaERNS_18TensorIteratorBaseEENKUlvE_clEvENKUlvE6_clEvEUlS4_S4_E_EESt5arrayIPcLm3EEEEviT0_T1_,"a",@progbits
	.sectionflags	@""
	.align	4
.nv.constant0._ZN2at6native29vectorized_elementwise_kernelILi2ENS0_13BinaryFunctorIN3c104HalfES4_S4_ZZZNS0_21heaviside_kernel_cudaERNS_18TensorIteratorBaseEENKUlvE_clEvENKUlvE6_clEvEUlS4_S4_E_EESt5arrayIPcLm3EEEEviT0_T1_:
	.zero		928


//--------------------- .nv.constant0._ZN2at6native29vectorized_elementwise_kernelILi4ENS0_13BinaryFunctorIN3c104HalfES4_S4_ZZZNS0_21heaviside_kernel_cudaERNS_18TensorIteratorBaseEENKUlvE_clEvENKUlvE6_clEvEUlS4_S4_E_EESt5arrayIPcLm3EEEEviT0_T1_ --------------------------
	.section	.nv.constant0._ZN2at6native29vectorized_elementwise_kernelILi4ENS0_13BinaryFunctorIN3c104HalfES4_S4_ZZZNS0_21heaviside_kernel_cudaERNS_18TensorIteratorBaseEENKUlvE_clEvENKUlvE6_clEvEUlS4_S4_E_EESt5arrayIPcLm3EEEEviT0_T1_,"a",@progbits
	.sectionflags	@""
	.align	4
.nv.constant0._ZN2at6native29vectorized_elementwise_kernelILi4ENS0_13BinaryFunctorIN3c104HalfES4_S4_ZZZNS0_21heaviside_kernel_cudaERNS_18TensorIteratorBaseEENKUlvE_clEvENKUlvE6_clEvEUlS4_S4_E_EESt5arrayIPcLm3EEEEviT0_T1_:
	.zero		928


//--------------------- .nv.constant0._ZN2at6native29vectorized_elementwise_kernelILi8ENS0_13BinaryFunctorIN3c104HalfES4_S4_ZZZNS0_21heaviside_kernel_cudaERNS_18TensorIteratorBaseEENKUlvE_clEvENKUlvE6_clEvEUlS4_S4_E_EESt5arrayIPcLm3EEEEviT0_T1_ --------------------------
	.section	.nv.constant0._ZN2at6native29vectorized_elementwise_kernelILi8ENS0_13BinaryFunctorIN3c104HalfES4_S4_ZZZNS0_21heaviside_kernel_cudaERNS_18TensorIteratorBaseEENKUlvE_clEvENKUlvE6_clEvEUlS4_S4_E_EESt5arrayIPcLm3EEEEviT0_T1_,"a",@progbits
	.sectionflags	@""
	.align	4
.nv.constant0._ZN2at6native29vectorized_elementwise_kernelILi8ENS0_13BinaryFunctorIN3c104HalfES4_S4_ZZZNS0_21heaviside_kernel_cudaERNS_18TensorIteratorBaseEENKUlvE_clEvENKUlvE6_clEvEUlS4_S4_E_EESt5arrayIPcLm3EEEEviT0_T1_:
	.zero		928


//--------------------- .nv.constant0._ZN2at6native18elementwise_kernelILi128ELi4EZNS0_15gpu_kernel_implINS0_13BUnaryFunctorIN3c104HalfES5_S5_ZZZNS0_21heaviside_kernel_cudaERNS_18TensorIteratorBaseEENKUlvE_clEvENKUlvE6_clEvEUlS5_S5_E_EEEEvS7_RKT_EUliE_EEviT1_ --------------------------
	.section	.nv.constant0._ZN2at6native18elementwise_kernelILi128ELi4EZNS0_15gpu_kernel_implINS0_13BUnaryFunctorIN3c104HalfES5_S5_ZZZNS0_21heaviside_kernel_cudaERNS_18TensorIteratorBaseEENKUlvE_clEvENKUlvE6_clEvEUlS5_S5_E_EEEEvS7_RKT_EUliE_EEviT1_,"a",@progbits
	.sectionflags	@""
	.align	4
.nv.constant0._ZN2at6native18elementwise_kernelILi128ELi4EZNS0_15gpu_kernel_implINS0_13BUnaryFunctorIN3c104HalfES5_S5_ZZZNS0_21heaviside_kernel_cudaERNS_18TensorIteratorBaseEENKUlvE_clEvENKUlvE6_clEvEUlS5_S5_E_EEEEvS7_RKT_EUliE_EEviT1_:
	.zero		1440


//--------------------- .nv.constant0._ZN2at6native27unrolled_elementwise_kernelINS0_13BUnaryFunctorIN3c104HalfES4_S4_ZZZNS0_21heaviside_kernel_cudaERNS_18TensorIteratorBaseEENKUlvE_clEvENKUlvE6_clEvEUlS4_S4_E_EESt5arrayIPcLm2EELi4E23TrivialOffsetCalculatorILi1EjESF_NS0_6memory12LoadWithCastILi1EEENSG_13StoreWithCastILi1EEEEEviT_T0_T2_T3_T4_T5_ --------------------------
	.section	.nv.constant0._ZN2at6native27unrolled_elementwise_kernelINS0_13BUnaryFunctorIN3c104HalfES4_S4_ZZZNS0_21heaviside_kernel_cudaERNS_18TensorIteratorBaseEENKUlvE_clEvENKUlvE6_clEvEUlS4_S4_E_EESt5arrayIPcLm2EELi4E23TrivialOffsetCalculatorILi1EjESF_NS0_6memory12LoadWithCastILi1EEENSG_13StoreWithCastILi1EEEEEviT_T0_T2_T3_T4_T5_,"a",@progbits
	.sectionflags	@""
	.align	4
.nv.constant0._ZN2at6native27unrolled_elementwise_kernelINS0_13BUnaryFunctorIN3c104HalfES4_S4_ZZZNS0_21heaviside_kernel_cudaERNS_18TensorIteratorBaseEENKUlvE_clEvENKUlvE6_clEvEUlS4_S4_E_EESt5arrayIPcLm2EELi4E23TrivialOffsetCalculatorILi1EjESF_NS0_6memory12LoadWithCastILi1EEENSG_13StoreWithCastILi1EEEEEviT_T0_T2_T3_T4_T5_:
	.zero		940


//--------------------- .nv.constant0._ZN2at6native18elementwise_kernelILi128ELi4EZNS0_22gpu_kernel_impl_nocastINS0_13BUnaryFunctorIN3c104HalfES5_S5_ZZZNS0_21heaviside_kernel_cudaERNS_18TensorIteratorBaseEENKUlvE_clEvENKUlvE6_clEvEUlS5_S5_E_EEEEvS7_RKT_EUliE_EEviT1_ --------------------------
	.section	.nv.constant0._ZN2at6native18elementwise_kernelILi128ELi4EZNS0_22gpu_kernel_impl_nocastINS0_13BUnaryFunctorIN3c104HalfES5_S5_ZZZNS0_21heaviside_kernel_cudaERNS_18TensorIteratorBaseEENKUlvE_clEvENKUlvE6_clEvEUlS5_S5_E_EEEEvS7_RKT_EUliE_EEviT1_,"a",@progbits
	.sectionflags	@""
	.align	4
.nv.constant0._ZN2at6native18elementwise_kernelILi128ELi4EZNS0_22gpu_kernel_impl_nocastINS0_13BUnaryFunctorIN3c104HalfES5_S5_ZZZNS0_21heaviside_kernel_cudaERNS_18TensorIteratorBaseEENKUlvE_clEvENKUlvE6_clEvEUlS5_S5_E_EEEEvS7_RKT_EUliE_EEviT1_:
	.zero		1440


//--------------------- .nv.constant0._ZN2at6native27unrolled_elementwise_kernelINS0_13BUnaryFunctorIN3c104HalfES4_S4_ZZZNS0_21heaviside_kernel_cudaERNS_18TensorIteratorBaseEENKUlvE_clEvENKUlvE6_clEvEUlS4_S4_E_EESt5arrayIPcLm2EELi4E23TrivialOffsetCalculatorILi1EjESF_NS0_6memory15LoadWithoutCastENSG_16StoreWithoutCastEEEviT_T0_T2_T3_T4_T5_ --------------------------
	.section	.nv.constant0._ZN2at6native27unrolled_elementwise_kernelINS0_13BUnaryFunctorIN3c104HalfES4_S4_ZZZNS0_21heaviside_kernel_cudaERNS_18TensorIteratorBaseEENKUlvE_clEvENKUlvE6_clEvEUlS4_S4_E_EESt5arrayIPcLm2EELi4E23TrivialOffsetCalculatorILi1EjESF_NS0_6memory15LoadWithoutCastENSG_16StoreWithoutCastEEEviT_T0_T2_T3_T4_T5_,"a",@progbits
	.sectionflags	@""
	.align	4
.nv.constant0._ZN2at6native27unrolled_elementwise_kernelINS0_13BUnaryFunctorIN3c104HalfES4_S4_ZZZNS0_21heaviside_kernel_cudaERNS_18TensorIteratorBaseEENKUlvE_clEvENKUlvE6_clEvEUlS4_S4_E_EESt5arrayIPcLm2EELi4E23TrivialOffsetCalculatorILi1EjESF_NS0_6memory15LoadWithoutCastENSG_16StoreWithoutCastEEEviT_T0_T2_T3_T4_T5_:
	.zero		924


//--------------------- .nv.constant0._ZN2at6native29vectorized_elementwise_kernelILi2ENS0_13BUnaryFunctorIN3c104HalfES4_S4_ZZZNS0_21heaviside_kernel_cudaERNS_18TensorIteratorBaseEENKUlvE_clEvENKUlvE6_clEvEUlS4_S4_E_EESt5arrayIPcLm2EEEEviT0_T1_ --------------------------
	.section	.nv.constant0._ZN2at6native29vectorized_elementwise_kernelILi2ENS0_13BUnaryFunctorIN3c104HalfES4_S4_ZZZNS0_21heaviside_kernel_cudaERNS_18TensorIteratorBaseEENKUlvE_clEvENKUlvE6_clEvEUlS4_S4_E_EESt5arrayIPcLm2EEEEviT0_T1_,"a",@progbits
	.sectionflags	@""
	.align	4
.nv.constant0._ZN2at6native29vectorized_elementwise_kernelILi2ENS0_13BUnaryFunctorIN3c104HalfES4_S4_ZZZNS0_21heaviside_kernel_cudaERNS_18TensorIteratorBaseEENKUlvE_clEvENKUlvE6_clEvEUlS4_S4_E_EESt5arrayIPcLm2EEEEviT0_T1_:
	.zero		920


//--------------------- .nv.constant0._ZN2at6native29vectorized_elementwise_kernelILi4ENS0_13BUnaryFunctorIN3c104HalfES4_S4_ZZZNS0_21heaviside_kernel_cudaERNS_18TensorIteratorBaseEENKUlvE_clEvENKUlvE6_clEvEUlS4_S4_E_EESt5arrayIPcLm2EEEEviT0_T1_ --------------------------
	.section	.nv.constant0._ZN2at6native29vectorized_elementwise_kernelILi4ENS0_13BUnaryFunctorIN3c104HalfES4_S4_ZZZNS0_21heaviside_kernel_cudaERNS_18TensorIteratorBaseEENKUlvE_clEvENKUlvE6_clEvEUlS4_S4_E_EESt5arrayIPcLm2EEEEviT0_T1_,"a",@progbits
	.sectionflags	@""
	.align	4
.nv.constant0._ZN2at6native29vectorized_elementwise_kernelILi4ENS0_13BUnaryFunctorIN3c104HalfES4_S4_ZZZNS0_21heaviside_kernel_cudaERNS_18TensorIteratorBaseEENKUlvE_clEvENKUlvE6_clEvEUlS4_S4_E_EESt5arrayIPcLm2EEEEviT0_T1_:
	.zero		920


//--------------------- .nv.constant0._ZN2at6native29vectorized_elementwise_kernelILi8ENS0_13BUnaryFunctorIN3c104HalfES4_S4_ZZZNS0_21heaviside_kernel_cudaERNS_18TensorIteratorBaseEENKUlvE_clEvENKUlvE6_clEvEUlS4_S4_E_EESt5arrayIPcLm2EEEEviT0_T1_ --------------------------
	.section	.nv.constant0._ZN2at6native29vectorized_elementwise_kernelILi8ENS0_13BUnaryFunctorIN3c104HalfES4_S4_ZZZNS0_21heaviside_kernel_cudaERNS_18TensorIteratorBaseEENKUlvE_clEvENKUlvE6_clEvEUlS4_S4_E_EESt5arrayIPcLm2EEEEviT0_T1_,"a",@progbits
	.sectionflags	@""
	.align	4
.nv.constant0._ZN2at6native29vectorized_elementwise_kernelILi8ENS0_13BUnaryFunctorIN3c104HalfES4_S4_ZZZNS0_21heaviside_kernel_cudaERNS_18TensorIteratorBaseEENKUlvE_clEvENKUlvE6_clEvEUlS4_S4_E_EESt5arrayIPcLm2EEEEviT0_T1_:
	.zero		920


//--------------------- .nv.constant0._ZN2at6native18elementwise_kernelILi128ELi4EZNS0_15gpu_kernel_implINS0_13AUnaryFunctorIN3c104HalfES5_S5_ZZZNS0_21heaviside_kernel_cudaERNS_18TensorIteratorBaseEENKUlvE_clEvENKUlvE6_clEvEUlS5_S5_E_EEEEvS7_RKT_EUliE_EEviT1_ --------------------------
	.section	.nv.constant0._ZN2at6native18elementwise_kernelILi128ELi4EZNS0_15gpu_kernel_implINS0_13AUnaryFunctorIN3c104HalfES5_S5_ZZZNS0_21heaviside_kernel_cudaERNS_18TensorIteratorBaseEENKUlvE_clEvENKUlvE6_clEvEUlS5_S5_E_EEEEvS7_RKT_EUliE_EEviT1_,"a",@progbits
	.sectionflags	@""
	.align	4
.nv.constant0._ZN2at6native18elementwise_kernelILi128ELi4EZNS0_15gpu_kernel_implINS0_13AUnaryFunctorIN3c104HalfES5_S5_ZZZNS0_21heaviside_kernel_cudaERNS_18TensorIteratorBaseEENKUlvE_clEvENKUlvE6_clEvEUlS5_S5_E_EEEEvS7_RKT_EUliE_EEviT1_:
	.zero		1440


//--------------------- .nv.constant0._ZN2at6native27unrolled_elementwise_kernelINS0_13AUnaryFunctorIN3c104HalfES4_S4_ZZZNS0_21heaviside_kernel_cudaERNS_18TensorIteratorBaseEENKUlvE_clEvENKUlvE6_clEvEUlS4_S4_E_EESt5arrayIPcLm2EELi4E23TrivialOffsetCalculatorILi1EjESF_NS0_6memory12LoadWithCastILi1EEENSG_13StoreWithCastILi1EEEEEviT_T0_T2_T3_T4_T5_ --------------------------
	.section	.nv.constant0._ZN2at6native27unrolled_elementwise_kernelINS0_13AUnaryFunctorIN3c104HalfES4_S4_ZZZNS0_21heaviside_kernel_cudaERNS_18TensorIteratorBaseEENKUlvE_clEvENKUlvE6_clEvEUlS4_S4_E_EESt5arrayIPcLm2EELi4E23TrivialOffsetCalculatorILi1EjESF_NS0_6memory12LoadWithCastILi1EEENSG_13StoreWithCastILi1EEEEEviT_T0_T2_T3_T4_T5_,"a",@progbits
	.sectionflags	@""
	.align	4
.nv.constant0._ZN2at6native27unrolled_elementwise_kernelINS0_13AUnaryFunctorIN3c104HalfES4_S4_ZZZNS0_21heaviside_kernel_cudaERNS_18TensorIteratorBaseEENKUlvE_clEvENKUlvE6_clEvEUlS4_S4_E_EESt5arrayIPcLm2EELi4E23TrivialOffsetCalculatorILi1EjESF_NS0_6memory12LoadWithCastILi1EEENSG_13StoreWithCastILi1EEEEEviT_T0_T2_T3_T4_T5_:
	.zero		940


//--------------------- .nv.constant0._ZN2at6native18elementwise_kernelILi128ELi4EZNS0_22gpu_kernel_impl_nocastINS0_13AUnaryFunctorIN3c104HalfES5_S5_ZZZNS0_21heaviside_kernel_cudaERNS_18TensorIteratorBaseEENKUlvE_clEvENKUlvE6_clEvEUlS5_S5_E_EEEEvS7_RKT_EUliE_EEviT1_ --------------------------
	.section	.nv.constant0._ZN2at6native18elementwise_kernelILi128ELi4EZNS0_22gpu_kernel_impl_nocastINS0_13AUnaryFunctorIN3c104HalfES5_S5_ZZZNS0_21heaviside_kernel_cudaERNS_18TensorIteratorBaseEENKUlvE_clEvENKUlvE6_clEvEUlS5_S5_E_EEEEvS7_RKT_EUliE_EEviT1_,"a",@progbits
	.sectionflags	@""
	.align	4
.nv.constant0._ZN2at6native18elementwise_kernelILi128ELi4EZNS0_22gpu_kernel_impl_nocastINS0_13AUnaryFunctorIN3c104HalfES5_S5_ZZZNS0_21heaviside_kernel_cudaERNS_18TensorIteratorBaseEENKUlvE_clEvENKUlvE6_clEvEUlS5_S5_E_EEEEvS7_RKT_EUliE_EEviT1_:
	.zero		1440


//--------------------- .nv.constant0._ZN2at6native27unrolled_elementwise_kernelINS0_13AUnaryFunctorIN3c104HalfES4_S4_ZZZNS0_21heaviside_kernel_cudaERNS_18TensorIteratorBaseEENKUlvE_clEvENKUlvE6_clEvEUlS4_S4_E_EESt5arrayIPcLm2EELi4E23TrivialOffsetCalculatorILi1EjESF_NS0_6memory15LoadWithoutCastENSG_16StoreWithoutCastEEEviT_T0_T2_T3_T4_T5_ --------------------------
	.section	.nv.constant0._ZN2at6native27unrolled_elementwise_kernelINS0_13AUnaryFunctorIN3c104HalfES4_S4_ZZZNS0_21heaviside_kernel_cudaERNS_18TensorIteratorBaseEENKUlvE_clEvENKUlvE6_clEvEUlS4_S4_E_EESt5arrayIPcLm2EELi4E23TrivialOffsetCalculatorILi1EjESF_NS0_6memory15LoadWithoutCastENSG_16StoreWithoutCastEEEviT_T0_T2_T3_T4_T5_,"a",@progbits
	.sectionflags	@""
	.align	4
.nv.constant0._ZN2at6native27unrolled_elementwise_kernelINS0_13AUnaryFunctorIN3c104HalfES4_S4_ZZZNS0_21heaviside_kernel_cudaERNS_18TensorIteratorBaseEENKUlvE_clEvENKUlvE6_clEvEUlS4_S4_E_EESt5arrayIPcLm2EELi4E23TrivialOffsetCalculatorILi1EjESF_NS0_6memory15LoadWithoutCastENSG_16StoreWithoutCastEEEviT_T0_T2_T3_T4_T5_:
	.zero		924


//--------------------- .nv.constant0._ZN2at6native29vectorized_elementwise_kernelILi2ENS0_13AUnaryFunctorIN3c104HalfES4_S4_ZZZNS0_21heaviside_kernel_cudaERNS_18TensorIteratorBaseEENKUlvE_clEvENKUlvE6_clEvEUlS4_S4_E_EESt5arrayIPcLm2EEEEviT0_T1_ --------------------------
	.section	.nv.constant0._ZN2at6native29vectorized_elementwise_kernelILi2ENS0_13AUnaryFunctorIN3c104HalfES4_S4_ZZZNS0_21heaviside_kernel_cudaERNS_18TensorIteratorBaseEENKUlvE_clEvENKUlvE6_clEvEUlS4_S4_E_EESt5arrayIPcLm2EEEEviT0_T1_,"a",@progbits
	.sectionflags	@""
	.align	4
.nv.constant0._ZN2at6native29vectorized_elementwise_kernelILi2ENS0_13AUnaryFunctorIN3c104HalfES4_S4_ZZZNS0_21heaviside_kernel_cudaERNS_18TensorIteratorBaseEENKUlvE_clEvENKUlvE6_clEvEUlS4_S4_E_EESt5arrayIPcLm2EEEEviT0_T1_:
	.zero		920


//--------------------- .nv.constant0._ZN2at6native29vectorized_elementwise_kernelILi4ENS0_13AUnaryFunctorIN3c104HalfES4_S4_ZZZNS0_21heaviside_kernel_cudaERNS_18TensorIteratorBaseEENKUlvE_clEvENKUlvE6_clEvEUlS4_S4_E_EESt5arrayIPcLm2EEEEviT0_T1_ --------------------------
	.section	.nv.constant0._ZN2at6native29vectorized_elementwise_kernelILi4ENS0_13AUnaryFunctorIN3c104HalfES4_S4_ZZZNS0_21heaviside_kernel_cudaERNS_18TensorIteratorBaseEENKUlvE_clEvENKUlvE6_clEvEUlS4_S4_E_EESt5arrayIPcLm2EEEEviT0_T1_,"a",@progbits
	.sectionflags	@""
	.align	4
.nv.constant0._ZN2at6native29vectorized_elementwise_kernelILi4ENS0_13AUnaryFunctorIN3c104HalfES4_S4_ZZZNS0_21heaviside_kernel_cudaERNS_18TensorIteratorBaseEENKUlvE_clEvENKUlvE6_clEvEUlS4_S4_E_EESt5arrayIPcLm2EEEEviT0_T1_:
	.zero		920


//--------------------- .nv.constant0._ZN2at6native29vectorized_elementwise_kernelILi8ENS0_13AUnaryFunctorIN3c104HalfES4_S4_ZZZNS0_21heaviside_kernel_cudaERNS_18TensorIteratorBaseEENKUlvE_clEvENKUlvE6_clEvEUlS4_S4_E_EESt5arrayIPcLm2EEEEviT0_T1_ --------------------------
	.section	.nv.constant0._ZN2at6native29vectorized_elementwise_kernelILi8ENS0_13AUnaryFunctorIN3c104HalfES4_S4_ZZZNS0_21heaviside_kernel_cudaERNS_18TensorIteratorBaseEENKUlvE_clEvENKUlvE6_clEvEUlS4_S4_E_EESt5arrayIPcLm2EEEEviT0_T1_,"a",@progbits
	.sectionflags	@""
	.align	4
.nv.constant0._ZN2at6native29vectorized_elementwise_kernelILi8ENS0_13AUnaryFunctorIN3c104HalfES4_S4_ZZZNS0_21heaviside_kernel_cudaERNS_18TensorIteratorBaseEENKUlvE_clEvENKUlvE6_clEvEUlS4_S4_E_EESt5arrayIPcLm2EEEEviT0_T1_:
	.zero		920


//--------------------- .nv.constant0._ZN2at6native18elementwise_kernelILi128ELi4EZNS0_15gpu_kernel_implINS0_13BinaryFunctorIfffZZZNS0_21heaviside_kernel_cudaERNS_18TensorIteratorBaseEENKUlvE_clEvENKUlvE5_clEvEUlffE_EEEEvS5_RKT_EUliE_EEviT1_ --------------------------
	.section	.nv.constant0._ZN2at6native18elementwise_kernelILi128ELi4EZNS0_15gpu_kernel_implINS0_13BinaryFunctorIfffZZZNS0_21heaviside_kernel_cudaERNS_18TensorIteratorBaseEENKUlvE_clEvENKUlvE5_clEvEUlffE_EEEEvS5_RKT_EUliE_EEviT1_,"a",@progbits
	.sectionflags	@""
	.align	4
.nv.constant0._ZN2at6native18elementwise_kernelILi128ELi4EZNS0_15gpu_kernel_implINS0_13BinaryFunctorIfffZZZNS0_21heaviside_kernel_cudaERNS_18TensorIteratorBaseEENKUlvE_clEvENKUlvE5_clEvEUlffE_EEEEvS5_RKT_EUliE_EEviT1_:
	.zero		1552


//--------------------- .nv.constant0._ZN2at6native27unrolled_elementwise_kernelINS0_13BinaryFunctorIfffZZZNS0_21heaviside_kernel_cudaERNS_18TensorIteratorBaseEENKUlvE_clEvENKUlvE5_clEvEUlffE_EESt5arrayIPcLm3EELi4E23TrivialOffsetCalculatorILi2EjESC_ILi1EjENS0_6memory12LoadWithCastILi2EEENSF_13StoreWithCastILi1EEEEEviT_T0_T2_T3_T4_T5_ --------------------------
	.section	.nv.constant0._ZN2at6native27unrolled_elementwise_kernelINS0_13BinaryFunctorIfffZZZNS0_21heaviside_kernel_cudaERNS_18TensorIteratorBaseEENKUlvE_clEvENKUlvE5_clEvEUlffE_EESt5arrayIPcLm3EELi4E23TrivialOffsetCalculatorILi2EjESC_ILi1EjENS0_6memory12LoadWithCastILi2EEENSF_13StoreWithCastILi1EEEEEviT_T0_T2_T3_T4_T5_,"a",@progbits
	.sectionflags	@""
	.align	4
.nv.constant0._ZN2at6native27unrolled_elementwise_kernelINS0_13BinaryFunctorIfffZZZNS0_21heaviside_kernel_cudaERNS_18TensorIteratorBaseEENKUlvE_clEvENKUlvE5_clEvEUlffE_EESt5arrayIPcLm3EELi4E23TrivialOffsetCalculatorILi2EjESC_ILi1EjENS0_6memory12LoadWithCastILi2EEENSF_13StoreWithCastILi1EEEEEviT_T0_T2_T3_T4_T5_:
	.zero		952


//--------------------- .nv.constant0._ZN2at6native18elementwise_kernelILi128ELi2EZNS0_22gpu_kernel_impl_nocastINS0_13BinaryFunctorIfffZZZNS0_21heaviside_kernel_cudaERNS_18TensorIteratorBaseEENKUlvE_clEvENKUlvE5_clEvEUlffE_EEEEvS5_RKT_EUliE_EEviT1_ --------------------------
	.section	.nv.constant0._ZN2at6native18elementwise_kernelILi128ELi2EZNS0_22gpu_kernel_impl_nocastINS0_13BinaryFunctorIfffZZZNS0_21heaviside_kernel_cudaERNS_18TensorIteratorBaseEENKUlvE_clEvENKUlvE5_clEvEUlffE_EEEEvS5_RKT_EUliE_EEviT1_,"a",@progbits
	.sectionflags	@""
	.align	4
.nv.constant0._ZN2at6native18elementwise_kernelILi128ELi2EZNS0_22gpu_kernel_impl_nocastINS0_13BinaryFunctorIfffZZZNS0_21heaviside_kernel_cudaERNS_18TensorIteratorBaseEENKUlvE_clEvENKUlvE5_clEvEUlffE_EEEEvS5_RKT_EUliE_EEviT1_:
	.zero		1552


//--------------------- .nv.constant0._ZN2at6native27unrolled_elementwise_kernelINS0_13BinaryFunctorIfffZZZNS0_21heaviside_kernel_cudaERNS_18TensorIteratorBaseEENKUlvE_clEvENKUlvE5_clEvEUlffE_EESt5arrayIPcLm3EELi4E23TrivialOffsetCalculatorILi2EjESC_ILi1EjENS0_6memory15LoadWithoutCastENSF_16StoreWithoutCastEEEviT_T0_T2_T3_T4_T5_ --------------------------
	.section	.nv.constant0._ZN2at6native27unrolled_elementwise_kernelINS0_13BinaryFunctorIfffZZZNS0_21heaviside_kernel_cudaERNS_18TensorIteratorBaseEENKUlvE_clEvENKUlvE5_clEvEUlffE_EESt5arrayIPcLm3EELi4E23TrivialOffsetCalculatorILi2EjESC_ILi1EjENS0_6memory15LoadWithoutCastENSF_16StoreWithoutCastEEEviT_T0_T2_T3_T4_T5_,"a",@progbits
	.sectionflags	@""
	.align	4
.nv.constant0._ZN2at6native27unrolled_elementwise_kernelINS0_13BinaryFunctorIfffZZZNS0_21heaviside_kernel_cudaERNS_18TensorIteratorBaseEENKUlvE_clEvENKUlvE5_clEvEUlffE_EESt5arrayIPcLm3EELi4E23TrivialOffsetCalculatorILi2EjESC_ILi1EjENS0_6memory15LoadWithoutCastENSF_16StoreWithoutCastEEEviT_T0_T2_T3_T4_T5_:
	.zero		932


//--------------------- .nv.constant0._ZN2at6native29vectorized_elementwise_kernelILi2ENS0_13BinaryFunctorIfffZZZNS0_21heaviside_kernel_cudaERNS_18TensorIteratorBaseEENKUlvE_clEvENKUlvE5_clEvEUlffE_EESt5arrayIPcLm3EEEEviT0_T1_ --------------------------
	.section	.nv.constant0._ZN2at6native29vectorized_elementwise_kernelILi2ENS0_13BinaryFunctorIfffZZZNS0_21heaviside_kernel_cudaERNS_18TensorIteratorBaseEENKUlvE_clEvENKUlvE5_clEvEUlffE_EESt5arrayIPcLm3EEEEviT0_T1_,"a",@progbits
	.sectionflags	@""
	.align	4
.nv.constant0._ZN2at6native29vectorized_elementwise_kernelILi2ENS0_13BinaryFunctorIfffZZZNS0_21heaviside_kernel_cudaERNS_18TensorIteratorBaseEENKUlvE_clEvENKUlvE5_clEvEUlffE_EESt5arrayIPcLm3EEEEviT0_T1_:
	.zero		928


//--------------------- .nv.constant0._ZN2at6native29vectorized_elementwise_kernelILi4ENS0_13BinaryFunctorIfffZZZNS0_21heaviside_kernel_cudaERNS_18TensorIteratorBaseEENKUlvE_clEvENKUlvE5_clEvEUlffE_EESt5arrayIPcLm3EEEEviT0_T1_ --------------------------
	.section	.nv.constant0._ZN2at6native29vectorized_elementwise_kernelILi4ENS0_13BinaryFunctorIfffZZZNS0_21heaviside_kernel_cudaERNS_18TensorIteratorBaseEENKUlvE_clEvENKUlvE5_clEvEUlffE_EESt5arrayIPcLm3EEEEviT0_T1_,"a",@progbits
	.sectionflags	@""
	.align	4
.nv.constant0._ZN2at6native29vectorized_elementwise_kernelILi4ENS0_13BinaryFunctorIfffZZZNS0_21heaviside_kernel_cudaERNS_18TensorIteratorBaseEENKUlvE_clEvENKUlvE5_clEvEUlffE_EESt5arrayIPcLm3EEEEviT0_T1_:
	.zero		928


//--------------------- .nv.constant0._ZN2at6native29vectorized_elementwise_kernelILi8ENS0_13BinaryFunctorIfffZZZNS0_21heaviside_kernel_cudaERNS_18TensorIteratorBaseEENKUlvE_clEvENKUlvE5_clEvEUlffE_EESt5arrayIPcLm3EEEEviT0_T1_ --------------------------
	.section	.nv.constant0._ZN2at6native29vectorized_elementwise_kernelILi8ENS0_13BinaryFunctorIfffZZZNS0_21heaviside_kernel_cudaERNS_18TensorIteratorBaseEENKUlvE_clEvENKUlvE5_clEvEUlffE_EESt5arrayIPcLm3EEEEviT0_T1_,"a",@progbits
	.sectionflags	@""
	.align	4
.nv.constant0._ZN2at6native29vectorized_elementwise_kernelILi8ENS0_13BinaryFunctorIfffZZZNS0_21heaviside_kernel_cudaERNS_18TensorIteratorBaseEENKUlvE_clEvENKUlvE5_clEvEUlffE_EESt5arrayIPcLm3EEEEviT0_T1_:
	.zero		928


//--------------------- .nv.constant0._ZN2at6native18elementwise_kernelILi128ELi4EZNS0_15gpu_kernel_implINS0_13BUnaryFunctorIfffZZZNS0_21heaviside_kernel_cudaERNS_18TensorIteratorBaseEENKUlvE_clEvENKUlvE5_clEvEUlffE_EEEEvS5_RKT_EUliE_EEviT1_ --------------------------
	.section	.nv.constant0._ZN2at6native18elementwise_kernelILi128ELi4EZNS0_15gpu_kernel_implINS0_13BUnaryFunctorIfffZZZNS0_21heaviside_kernel_cudaERNS_18TensorIteratorBaseEENKUlvE_clEvENKUlvE5_clEvEUlffE_EEEEvS5_RKT_EUliE_EEviT1_,"a",@progbits
	.sectionflags	@""
	.align	4
.nv.constant0._ZN2at6native18elementwise_kernelILi128ELi4EZNS0_15gpu_kernel_implINS0_13BUnaryFunctorIfffZZZNS0_21heaviside_kernel_cudaERNS_18TensorIteratorBaseEENKUlvE_clEvENKUlvE5_clEvEUlffE_EEEEvS5_RKT_EUliE_EEviT1_:
	.zero		1448


//--------------------- .nv.constant0._ZN2at6native27unrolled_elementwise_kernelINS0_13BUnaryFunctorIfffZZZNS0_21heaviside_kernel_cudaERNS_18TensorIteratorBaseEENKUlvE_clEvENKUlvE5_clEvEUlffE_EESt5arrayIPcLm2EELi4E23TrivialOffsetCalculatorILi1EjESD_NS0_6memory12LoadWithCastILi1EEENSE_13StoreWithCastILi1EEEEEviT_T0_T2_T3_T4_T5_ --------------------------
	.section	.nv.constant0._ZN2at6native27unrolled_elementwise_kernelINS0_13BUnaryFunctorIfffZZZNS0_21heaviside_kernel_cudaERNS_18TensorIteratorBaseEENKUlvE_clEvENKUlvE5_clEvEUlffE_EESt5arrayIPcLm2EELi4E23TrivialOffsetCalculatorILi1EjESD_NS0_6memory12LoadWithCastILi1EEENSE_13StoreWithCastILi1EEEEEviT_T0_T2_T3_T4_T5_,"a",@progbits
	.sectionflags	@""
	.align	4
.nv.constant0._ZN2at6native27unrolled_elementwise_kernelINS0_13BUnaryFunctorIfffZZZNS0_21heaviside_kernel_cudaERNS_18TensorIteratorBaseEENKUlvE_clEvENKUlvE5_clEvEUlffE_EESt5arrayIPcLm2EELi4E23TrivialOffsetCalculatorILi1EjESD_NS0_6memory12LoadWithCastILi1EEENSE_13StoreWithCastILi1EEEEEviT_T0_T2_T3_T4_T5_:
	.zero		948


//--------------------- .nv.constant0._ZN2at6native18elementwise_kernelILi128ELi2EZNS0_22gpu_kernel_impl_nocastINS0_13BUnaryFunctorIfffZZZNS0_21heaviside_kernel_cudaERNS_18TensorIteratorBaseEENKUlvE_clEvENKUlvE5_clEvEUlffE_EEEEvS5_RKT_EUliE_EEviT1_ --------------------------
	.section	.nv.constant0._ZN2at6native18elementwise_kernelILi128ELi2EZNS0_22gpu_kernel_impl_nocastINS0_13BUnaryFunctorIfffZZZNS0_21heaviside_kernel_cudaERNS_18TensorIteratorBaseEENKUlvE_clEvENKUlvE5_clEvEUlffE_EEEEvS5_RKT_EUliE_EEviT1_,"a",@progbits
	.sectionflags	@""
	.align	4
.nv.constant0._ZN2at6native18elementwise_kernelILi128ELi2EZNS0_22gpu_kernel_impl_nocastINS0_13BUnaryFunctorIfffZZZNS0_21heaviside_kernel_cudaERNS_18TensorIteratorBaseEENKUlvE_clEvENKUlvE5_clEvEUlffE_EEEEvS5_RKT_EUliE_EEviT1_:
	.zero		1440


//--------------------- .nv.constant0._ZN2at6native27unrolled_elementwise_kernelINS0_13BUnaryFunctorIfffZZZNS0_21heaviside_kernel_cudaERNS_18TensorIteratorBaseEENKUlvE_clEvENKUlvE5_clEvEUlffE_EESt5arrayIPcLm2EELi4E23TrivialOffsetCalculatorILi1EjESD_NS0_6memory15LoadWithoutCastENSE_16StoreWithoutCastEEEviT_T0_T2_T3_T4_T5_ --------------------------
	.section	.nv.constant0._ZN2at6native27unrolled_elementwise_kernelINS0_13BUnaryFunctorIfffZZZNS0_21heaviside_kernel_cudaERNS_18TensorIteratorBaseEENKUlvE_clEvENKUlvE5_clEvEUlffE_EESt5arrayIPcLm2EELi4E23TrivialOffsetCalculatorILi1EjESD_NS0_6memory15LoadWithoutCastENSE_16StoreWithoutCastEEEviT_T0_T2_T3_T4_T5_,"a",@progbits
	.sectionflags	@""
	.align	4
.nv.constant0._ZN2at6native27unrolled_elementwise_kernelINS0_13BUnaryFunctorIfffZZZNS0_21heaviside_kernel_cudaERNS_18TensorIteratorBaseEENKUlvE_clEvENKUlvE5_clEvEUlffE_EESt5arrayIPcLm2EELi4E23TrivialOffsetCalculatorILi1EjESD_NS0_6memory15LoadWithoutCastENSE_16StoreWithoutCastEEEviT_T0_T2_T3_T4_T5_:
	.zero		932


//--------------------- .nv.constant0._ZN2at6native29vectorized_elementwise_kernelILi2ENS0_13BUnaryFunctorIfffZZZNS0_21heaviside_kernel_cudaERNS_18TensorIteratorBaseEENKUlvE_clEvENKUlvE5_clEvEUlffE_EESt5arrayIPcLm2EEEEviT0_T1_ --------------------------
	.section	.nv.constant0._ZN2at6native29vectorized_elementwise_kernelILi2ENS0_13BUnaryFunctorIfffZZZNS0_21heaviside_kernel_cudaERNS_18TensorIteratorBaseEENKUlvE_clEvENKUlvE5_clEvEUlffE_EESt5arrayIPcLm2EEEEviT0_T1_,"a",@progbits
	.sectionflags	@""
	.align	4
.nv.constant0._ZN2at6native29vectorized_elementwise_kernelILi2ENS0_13BUnaryFunctorIfffZZZNS0_21heaviside_kernel_cudaERNS_18TensorIteratorBaseEENKUlvE_clEvENKUlvE5_clEvEUlffE_EESt5arrayIPcLm2EEEEviT0_T1_:
	.zero		928


//--------------------- .nv.constant0._ZN2at6native29vectorized_elementwise_kernelILi4ENS0_13BUnaryFunctorIfffZZZNS0_21heaviside_kernel_cudaERNS_18TensorIteratorBaseEENKUlvE_clEvENKUlvE5_clEvEUlffE_EESt5arrayIPcLm2EEEEviT0_T1_ --------------------------
	.section	.nv.constant0._ZN2at6native29vectorized_elementwise_kernelILi4ENS0_13BUnaryFunctorIfffZZZNS0_21heaviside_kernel_cudaERNS_18TensorIteratorBaseEENKUlvE_clEvENKUlvE5_clEvEUlffE_EESt5arrayIPcLm2EEEEviT0_T1_,"a",@progbits
	.sectionflags	@""
	.align	4
.nv.constant0._ZN2at6native29vectorized_elementwise_kernelILi4ENS0_13BUnaryFunctorIfffZZZNS0_21heaviside_kernel_cudaERNS_18TensorIteratorBaseEENKUlvE_clEvENKUlvE5_clEvEUlffE_EESt5arrayIPcLm2EEEEviT0_T1_:
	.zero		928


//--------------------- .nv.constant0._ZN2at6native29vectorized_elementwise_kernelILi8ENS0_13BUnaryFunctorIfffZZZNS0_21heaviside_kernel_cudaERNS_18TensorIteratorBaseEENKUlvE_clEvENKUlvE5_clEvEUlffE_EESt5arrayIPcLm2EEEEviT0_T1_ --------------------------
	.section	.nv.constant0._ZN2at6native29vectorized_elementwise_kernelILi8ENS0_13BUnaryFunctorIfffZZZNS0_21heaviside_kernel_cudaERNS_18TensorIteratorBaseEENKUlvE_clEvENKUlvE5_clEvEUlffE_EESt5arrayIPcLm2EEEEviT0_T1_,"a",@progbits
	.sectionflags	@""
	.align	4
.nv.constant0._ZN2at6native29vectorized_elementwise_kernelILi8ENS0_13BUnaryFunctorIfffZZZNS0_21heaviside_kernel_cudaERNS_18TensorIteratorBaseEENKUlvE_clEvENKUlvE5_clEvEUlffE_EESt5arrayIPcLm2EEEEviT0_T1_:
	.zero		928


//--------------------- .nv.constant0._ZN2at6native18elementwise_kernelILi128ELi4EZNS0_15gpu_kernel_implINS0_13AUnaryFunctorIfffZZZNS0_21heaviside_kernel_cudaERNS_18TensorIteratorBaseEENKUlvE_clEvENKUlvE5_clEvEUlffE_EEEEvS5_RKT_EUliE_EEviT1_ --------------------------
	.section	.nv.constant0._ZN2at6native18elementwise_kernelILi128ELi4EZNS0_15gpu_kernel_implINS0_13AUnaryFunctorIfffZZZNS0_21heaviside_kernel_cudaERNS_18TensorIteratorBaseEENKUlvE_clEvENKUlvE5_clEvEUlffE_EEEEvS5_RKT_EUliE_EEviT1_,"a",@progbits
	.sectionflags	@""
	.align	4
.nv.constant0._ZN2at6native18elementwise_kernelILi128ELi4EZNS0_15gpu_kernel_implINS0_13AUnaryFunctorIfffZZZNS0_21heaviside_kernel_cudaERNS_18TensorIteratorBaseEENKUlvE_clEvENKUlvE5_clEvEUlffE_EEEEvS5_RKT_EUliE_EEviT1_:
	.zero		1448


//--------------------- .nv.constant0._ZN2at6native27unrolled_elementwise_kernelINS0_13AUnaryFunctorIfffZZZNS0_21heaviside_kernel_cudaERNS_18TensorIteratorBaseEENKUlvE_clEvENKUlvE5_clEvEUlffE_EESt5arrayIPcLm2EELi4E23TrivialOffsetCalculatorILi1EjESD_NS0_6memory12LoadWithCastILi1EEENSE_13StoreWithCastILi1EEEEEviT_T0_T2_T3_T4_T5_ --------------------------
	.section	.nv.constant0._ZN2at6native27unrolled_elementwise_kernelINS0_13AUnaryFunctorIfffZZZNS0_21heaviside_kernel_cudaERNS_18TensorIteratorBaseEENKUlvE_clEvENKUlvE5_clEvEUlffE_EESt5arrayIPcLm2EELi4E23TrivialOffsetCalculatorILi1EjESD_NS0_6memory12LoadWithCastILi1EEENSE_13StoreWithCastILi1EEEEEviT_T0_T2_T3_T4_T5_,"a",@progbits
	.sectionflags	@""
	.align	4
.nv.constant0._ZN2at6native27unrolled_elementwise_kernelINS0_13AUnaryFunctorIfffZZZNS0_21heaviside_kernel_cudaERNS_18TensorIteratorBaseEENKUlvE_clEvENKUlvE5_clEvEUlffE_EESt5arrayIPcLm2EELi4E23TrivialOffsetCalculatorILi1EjESD_NS0_6memory12LoadWithCastILi1EEENSE_13StoreWithCastILi1EEEEEviT_T0_T2_T3_T4_T5_:
	.zero		948


//--------------------- .nv.constant0._ZN2at6native18elementwise_kernelILi128ELi2EZNS0_22gpu_kernel_impl_nocastINS0_13AUnaryFunctorIfffZZZNS0_21heaviside_kernel_cudaERNS_18TensorIteratorBaseEENKUlvE_clEvENKUlvE5_clEvEUlffE_EEEEvS5_RKT_EUliE_EEviT1_ --------------------------
	.section	.nv.constant0._ZN2at6native18elementwise_kernelILi128ELi2EZNS0_22gpu_kernel_impl_nocastINS0_13AUnaryFunctorIfffZZZNS0_21heaviside_kernel_cudaERNS_18TensorIteratorBaseEENKUlvE_clEvENKUlvE5_clEvEUlffE_EEEEvS5_RKT_EUliE_EEviT1_,"a",@progbits
	.sectionflags	@""
	.align	4
.nv.constant0._ZN2at6native18elementwise_kernelILi128ELi2EZNS0_22gpu_kernel_impl_nocastINS0_13AUnaryFunctorIfffZZZNS0_21heaviside_kernel_cudaERNS_18TensorIteratorBaseEENKUlvE_clEvENKUlvE5_clEvEUlffE_EEEEvS5_RKT_EUliE_EEviT1_:
	.zero		1440


//--------------------- .nv.constant0._ZN2at6native27unrolled_elementwise_kernelINS0_13AUnaryFunctorIfffZZZNS0_21heaviside_kernel_cudaERNS_18TensorIteratorBaseEENKUlvE_clEvENKUlvE5_clEvEUlffE_EESt5arrayIPcLm2EELi4E23TrivialOffsetCalculatorILi1EjESD_NS0_6memory15LoadWithoutCastENSE_16StoreWithoutCastEEEviT_T0_T2_T3_T4_T5_ --------------------------
	.section	.nv.constant0._ZN2at6native27unrolled_elementwise_kernelINS0_13AUnaryFunctorIfffZZZNS0_21heaviside_kernel_cudaERNS_18TensorIteratorBaseEENKUlvE_clEvENKUlvE5_clEvEUlffE_EESt5arrayIPcLm2EELi4E23TrivialOffsetCalculatorILi1EjESD_NS0_6memory15LoadWithoutCastENSE_16StoreWithoutCastEEEviT_T0_T2_T3_T4_T5_,"a",@progbits
	.sectionflags	@""
	.align	4
.nv.constant0._ZN2at6native27unrolled_elementwise_kernelINS0_13AUnaryFunctorIfffZZZNS0_21heaviside_kernel_cudaERNS_18TensorIteratorBaseEENKUlvE_clEvENKUlvE5_clEvEUlffE_EESt5arrayIPcLm2EELi4E23TrivialOffsetCalculatorILi1EjESD_NS0_6memory15LoadWithoutCastENSE_16StoreWithoutCastEEEviT_T0_T2_T3_T4_T5_:
	.zero		932


//--------------------- .nv.constant0._ZN2at6native29vectorized_elementwise_kernelILi2ENS0_13AUnaryFunctorIfffZZZNS0_21heaviside_kernel_cudaERNS_18TensorIteratorBaseEENKUlvE_clEvENKUlvE5_clEvEUlffE_EESt5arrayIPcLm2EEEEviT0_T1_ --------------------------
	.section	.nv.constant0._ZN2at6native29vectorized_elementwise_kernelILi2ENS0_13AUnaryFunctorIfffZZZNS0_21heaviside_kernel_cudaERNS_18TensorIteratorBaseEENKUlvE_clEvENKUlvE5_clEvEUlffE_EESt5arrayIPcLm2EEEEviT0_T1_,"a",@progbits
	.sectionflags	@""
	.align	4
.nv.constant0._ZN2at6native29vectorized_elementwise_kernelILi2ENS0_13AUnaryFunctorIfffZZZNS0_21heaviside_kernel_cudaERNS_18TensorIteratorBaseEENKUlvE_clEvENKUlvE5_clEvEUlffE_EESt5arrayIPcLm2EEEEviT0_T1_:
	.zero		928


//--------------------- .nv.constant0._ZN2at6native29vectorized_elementwise_kernelILi4ENS0_13AUnaryFunctorIfffZZZNS0_21heaviside_kernel_cudaERNS_18TensorIteratorBaseEENKUlvE_clEvENKUlvE5_clEvEUlffE_EESt5arrayIPcLm2EEEEviT0_T1_ --------------------------
	.section	.nv.constant0._ZN2at6native29vectorized_elementwise_kernelILi4ENS0_13AUnaryFunctorIfffZZZNS0_21heaviside_kernel_cudaERNS_18TensorIteratorBaseEENKUlvE_clEvENKUlvE5_clEvEUlffE_EESt5arrayIPcLm2EEEEviT0_T1_,"a",@progbits
	.sectionflags	@""
	.align	4
.nv.constant0._ZN2at6native29vectorized_elementwise_kernelILi4ENS0_13AUnaryFunctorIfffZZZNS0_21heaviside_kernel_cudaERNS_18TensorIteratorBaseEENKUlvE_clEvENKUlvE5_clEvEUlffE_EESt5arrayIPcLm2EEEEviT0_T1_:
	.zero		928


//--------------------- .nv.constant0._ZN2at6native29vectorized_elementwise_kernelILi8ENS0_13AUnaryFunctorIfffZZZNS0_21heaviside_kernel_cudaERNS_18TensorIteratorBaseEENKUlvE_clEvENKUlvE5_clEvEUlffE_EESt5arrayIPcLm2EEEEviT0_T1_ --------------------------
	.section	.nv.constant0._ZN2at6native29vectorized_elementwise_kernelILi8ENS0_13AUnaryFunctorIfffZZZNS0_21heaviside_kernel_cudaERNS_18TensorIteratorBaseEENKUlvE_clEvENKUlvE5_clEvEUlffE_EESt5arrayIPcLm2EEEEviT0_T1_,"a",@progbits
	.sectionflags	@""
	.align	4
.nv.constant0._ZN2at6native29vectorized_elementwise_kernelILi8ENS0_13AUnaryFunctorIfffZZZNS0_21heaviside_kernel_cudaERNS_18TensorIteratorBaseEENKUlvE_clEvENKUlvE5_clEvEUlffE_EESt5arrayIPcLm2EEEEviT0_T1_:
	.zero		928


//--------------------- .nv.constant0._ZN2at6native18elementwise_kernelILi128ELi4EZNS0_15gpu_kernel_implINS0_13BinaryFunctorIdddZZZNS0_21heaviside_kernel_cudaERNS_18TensorIteratorBaseEENKUlvE_clEvENKUlvE4_clEvEUlddE_EEEEvS5_RKT_EUliE_EEviT1_ --------------------------
	.section	.nv.constant0._ZN2at6native18elementwise_kernelILi128ELi4EZNS0_15gpu_kernel_implINS0_13BinaryFunctorIdddZZZNS0_21heaviside_kernel_cudaERNS_18TensorIteratorBaseEENKUlvE_clEvENKUlvE4_clEvEUlddE_EEEEvS5_RKT_EUliE_EEviT1_,"a",@progbits
	.sectionflags	@""
	.align	4
.nv.constant0._ZN2at6native18elementwise_kernelILi128ELi4EZNS0_15gpu_kernel_implINS0_13BinaryFunctorIdddZZZNS0_21heaviside_kernel_cudaERNS_18TensorIteratorBaseEENKUlvE_clEvENKUlvE4_clEvEUlddE_EEEEvS5_RKT_EUliE_EEviT1_:
	.zero		1552


//--------------------- .nv.constant0._ZN2at6native27unrolled_elementwise_kernelINS0_13BinaryFunctorIdddZZZNS0_21heaviside_kernel_cudaERNS_18TensorIteratorBaseEENKUlvE_clEvENKUlvE4_clEvEUlddE_EESt5arrayIPcLm3EELi4E23TrivialOffsetCalculatorILi2EjESC_ILi1EjENS0_6memory12LoadWithCastILi2EEENSF_13StoreWithCastILi1EEEEEviT_T0_T2_T3_T4_T5_ --------------------------
	.section	.nv.constant0._ZN2at6native27unrolled_elementwise_kernelINS0_13BinaryFunctorIdddZZZNS0_21heaviside_kernel_cudaERNS_18TensorIteratorBaseEENKUlvE_clEvENKUlvE4_clEvEUlddE_EESt5arrayIPcLm3EELi4E23TrivialOffsetCalculatorILi2EjESC_ILi1EjENS0_6memory12LoadWithCastILi2EEENSF_13StoreWithCastILi1EEEEEviT_T0_T2_T3_T4_T5_,"a",@progbits
	.sectionflags	@""
	.align	4
.nv.constant0._ZN2at6native27unrolled_elementwise_kernelINS0_13BinaryFunctorIdddZZZNS0_21heaviside_kernel_cudaERNS_18TensorIteratorBaseEENKUlvE_clEvENKUlvE4_clEvEUlddE_EESt5arrayIPcLm3EELi4E23TrivialOffsetCalculatorILi2EjESC_ILi1EjENS0_6memory12LoadWithCastILi2EEENSF_13StoreWithCastILi1EEEEEviT_T0_T2_T3_T4_T5_:
	.zero		952


//--------------------- .nv.constant0._ZN2at6native18elementwise_kernelILi128ELi2EZNS0_22gpu_kernel_impl_nocastINS0_13BinaryFunctorIdddZZZNS0_21heaviside_kernel_cudaERNS_18TensorIteratorBaseEENKUlvE_clEvENKUlvE4_clEvEUlddE_EEEEvS5_RKT_EUliE_EEviT1_ --------------------------
	.section	.nv.constant0._ZN2at6native18elementwise_kernelILi128ELi2EZNS0_22gpu_kernel_impl_nocastINS0_13BinaryFunctorIdddZZZNS0_21heaviside_kernel_cudaERNS_18TensorIteratorBaseEENKUlvE_clEvENKUlvE4_clEvEUlddE_EEEEvS5_RKT_EUliE_EEviT1_,"a",@progbits
	.sectionflags	@""
	.align	4
.nv.constant0._ZN2at6native18elementwise_kernelILi128ELi2EZNS0_22gpu_kernel_impl_nocastINS0_13BinaryFunctorIdddZZZNS0_21heaviside_kernel_cudaERNS_18TensorIteratorBaseEENKUlvE_clEvENKUlvE4_clEvEUlddE_EEEEvS5_RKT_EUliE_EEviT1_:
	.zero		1552


//--------------------- .nv.constant0._ZN2at6native27unrolled_elementwise_kernelINS0_13BinaryFunctorIdddZZZNS0_21heaviside_kernel_cudaERNS_18TensorIteratorBaseEENKUlvE_clEvENKUlvE4_clEvEUlddE_EESt5arrayIPcLm3EELi4E23TrivialOffsetCalculatorILi2EjESC_ILi1EjENS0_6memory15LoadWithoutCastENSF_16StoreWithoutCastEEEviT_T0_T2_T3_T4_T5_ --------------------------
	.section	.nv.constant0._ZN2at6native27unrolled_elementwise_kernelINS0_13BinaryFunctorIdddZZZNS0_21heaviside_kernel_cudaERNS_18TensorIteratorBaseEENKUlvE_clEvENKUlvE4_clEvEUlddE_EESt5arrayIPcLm3EELi4E23TrivialOffsetCalculatorILi2EjESC_ILi1EjENS0_6memory15LoadWithoutCastENSF_16StoreWithoutCastEEEviT_T0_T2_T3_T4_T5_,"a",@progbits
	.sectionflags	@""
	.align	4
.nv.constant0._ZN2at6native27unrolled_elementwise_kernelINS0_13BinaryFunctorIdddZZZNS0_21heaviside_kernel_cudaERNS_18TensorIteratorBaseEENKUlvE_clEvENKUlvE4_clEvEUlddE_EESt5arrayIPcLm3EELi4E23TrivialOffsetCalculatorILi2EjESC_ILi1EjENS0_6memory15LoadWithoutCastENSF_16StoreWithoutCastEEEviT_T0_T2_T3_T4_T5_:
	.zero		932


//--------------------- .nv.constant0._ZN2at6native29vectorized_elementwise_kernelILi2ENS0_13BinaryFunctorIdddZZZNS0_21heaviside_kernel_cudaERNS_18TensorIteratorBaseEENKUlvE_clEvENKUlvE4_clEvEUlddE_EESt5arrayIPcLm3EEEEviT0_T1_ --------------------------
	.section	.nv.constant0._ZN2at6native29vectorized_elementwise_kernelILi2ENS0_13BinaryFunctorIdddZZZNS0_21heaviside_kernel_cudaERNS_18TensorIteratorBaseEENKUlvE_clEvENKUlvE4_clEvEUlddE_EESt5arrayIPcLm3EEEEviT0_T1_,"a",@progbits
	.sectionflags	@""
	.align	4
.nv.constant0._ZN2at6native29vectorized_elementwise_kernelILi2ENS0_13BinaryFunctorIdddZZZNS0_21heaviside_kernel_cudaERNS_18TensorIteratorBaseEENKUlvE_clEvENKUlvE4_clEvEUlddE_EESt5arrayIPcLm3EEEEviT0_T1_:
	.zero		928


//--------------------- .nv.constant0._ZN2at6native29vectorized_elementwise_kernelILi4ENS0_13BinaryFunctorIdddZZZNS0_21heaviside_kernel_cudaERNS_18TensorIteratorBaseEENKUlvE_clEvENKUlvE4_clEvEUlddE_EESt5arrayIPcLm3EEEEviT0_T1_ --------------------------
	.section	.nv.constant0._ZN2at6native29vectorized_elementwise_kernelILi4ENS0_13BinaryFunctorIdddZZZNS0_21heaviside_kernel_cudaERNS_18TensorIteratorBaseEENKUlvE_clEvENKUlvE4_clEvEUlddE_EESt5arrayIPcLm3EEEEviT0_T1_,"a",@progbits
	.sectionflags	@""
	.align	4
.nv.constant0._ZN2at6native29vectorized_elementwise_kernelILi4ENS0_13BinaryFunctorIdddZZZNS0_21heaviside_kernel_cudaERNS_18TensorIteratorBaseEENKUlvE_clEvENKUlvE4_clEvEUlddE_EESt5arrayIPcLm3EEEEviT0_T1_:
	.zero		928


//--------------------- .nv.constant0._ZN2at6native29vectorized_elementwise_kernelILi8ENS0_13BinaryFunctorIdddZZZNS0_21heaviside_kernel_cudaERNS_18TensorIteratorBaseEENKUlvE_clEvENKUlvE4_clEvEUlddE_EESt5arrayIPcLm3EEEEviT0_T1_ --------------------------
	.section	.nv.constant0._ZN2at6native29vectorized_elementwise_kernelILi8ENS0_13BinaryFunctorIdddZZZNS0_21heaviside_kernel_cudaERNS_18TensorIteratorBaseEENKUlvE_clEvENKUlvE4_clEvEUlddE_EESt5arrayIPcLm3EEEEviT0_T1_,"a",@progbits
	.sectionflags	@""
	.align	4
.nv.constant0._ZN2at6native29vectorized_elementwise_kernelILi8ENS0_13BinaryFunctorIdddZZZNS0_21heaviside_kernel_cudaERNS_18TensorIteratorBaseEENKUlvE_clEvENKUlvE4_clEvEUlddE_EESt5arrayIPcLm3EEEEviT0_T1_:
	.zero		928


//--------------------- .nv.constant0._ZN2at6native18elementwise_kernelILi128ELi4EZNS0_15gpu_kernel_implINS0_13BUnaryFunctorIdddZZZNS0_21heaviside_kernel_cudaERNS_18TensorIteratorBaseEENKUlvE_clEvENKUlvE4_clEvEUlddE_EEEEvS5_RKT_EUliE_EEviT1_ --------------------------
	.section	.nv.constant0._ZN2at6native18elementwise_kernelILi128ELi4EZNS0_15gpu_kernel_implINS0_13BUnaryFunctorIdddZZZNS0_21heaviside_kernel_cudaERNS_18TensorIteratorBaseEENKUlvE_clEvENKUlvE4_clEvEUlddE_EEEEvS5_RKT_EUliE_EEviT1_,"a",@progbits
	.sectionflags	@""
	.align	4
.nv.constant0._ZN2at6native18elementwise_kernelILi128ELi4EZNS0_15gpu_kernel_implINS0_13BUnaryFunctorIdddZZZNS0_21heaviside_kernel_cudaERNS_18TensorIteratorBaseEENKUlvE_clEvENKUlvE4_clEvEUlddE_EEEEvS5_RKT_EUliE_EEviT1_:
	.zero		1456


//--------------------- .nv.constant0._ZN2at6native27unrolled_elementwise_kernelINS0_13BUnaryFunctorIdddZZZNS0_21heaviside_kernel_cudaERNS_18TensorIteratorBaseEENKUlvE_clEvENKUlvE4_clEvEUlddE_EESt5arrayIPcLm2EELi4E23TrivialOffsetCalculatorILi1EjESD_NS0_6memory12LoadWithCastILi1EEENSE_13StoreWithCastILi1EEEEEviT_T0_T2_T3_T4_T5_ --------------------------
	.section	.nv.constant0._ZN2at6native27unrolled_elementwise_kernelINS0_13BUnaryFunctorIdddZZZNS0_21heaviside_kernel_cudaERNS_18TensorIteratorBaseEENKUlvE_clEvENKUlvE4_clEvEUlddE_EESt5arrayIPcLm2EELi4E23TrivialOffsetCalculatorILi1EjESD_NS0_6memory12LoadWithCastILi1EEENSE_13StoreWithCastILi1EEEEEviT_T0_T2_T3_T4_T5_,"a",@progbits
	.sectionflags	@""
	.align	4
.nv.constant0._ZN2at6native27unrolled_elementwise_kernelINS0_13BUnaryFunctorIdddZZZNS0_21heaviside_kernel_cudaERNS_18TensorIteratorBaseEENKUlvE_clEvENKUlvE4_clEvEUlddE_EESt5arrayIPcLm2EELi4E23TrivialOffsetCalculatorILi1EjESD_NS0_6memory12LoadWithCastILi1EEENSE_13StoreWithCastILi1EEEEEviT_T0_T2_T3_T4_T5_:
	.zero		956


//--------------------- .nv.constant0._ZN2at6native18elementwise_kernelILi128ELi2EZNS0_22gpu_kernel_impl_nocastINS0_13BUnaryFunctorIdddZZZNS0_21heaviside_kernel_cudaERNS_18TensorIteratorBaseEENKUlvE_clEvENKUlvE4_clEvEUlddE_EEEEvS5_RKT_EUliE_EEviT1_ --------------------------
	.section	.nv.constant0._ZN2at6native18elementwise_kernelILi128ELi2EZNS0_22gpu_kernel_impl_nocastINS0_13BUnaryFunctorIdddZZZNS0_21heaviside_kernel_cudaERNS_18TensorIteratorBaseEENKUlvE_clEvENKUlvE4_clEvEUlddE_EEEEvS5_RKT_EUliE_EEviT1_,"a",@progbits
	.sectionflags	@""
	.align	4
.nv.constant0._ZN2at6native18elementwise_kernelILi128ELi2EZNS0_22gpu_kernel_impl_nocastINS0_13BUnaryFunctorIdddZZZNS0_21heaviside_kernel_cudaERNS_18TensorIteratorBaseEENKUlvE_clEvENKUlvE4_clEvEUlddE_EEEEvS5_RKT_EUliE_EEviT1_:
	.zero		1448


//--------------------- .nv.constant0._ZN2at6native27unrolled_elementwise_kernelINS0_13BUnaryFunctorIdddZZZNS0_21heaviside_kernel_cudaERNS_18TensorIteratorBaseEENKUlvE_clEvENKUlvE4_clEvEUlddE_EESt5arrayIPcLm2EELi4E23TrivialOffsetCalculatorILi1EjESD_NS0_6memory15LoadWithoutCastENSE_16StoreWithoutCastEEEviT_T0_T2_T3_T4_T5_ --------------------------
	.section	.nv.constant0._ZN2at6native27unrolled_elementwise_kernelINS0_13BUnaryFunctorIdddZZZNS0_21heaviside_kernel_cudaERNS_18TensorIteratorBaseEENKUlvE_clEvENKUlvE4_clEvEUlddE_EESt5arrayIPcLm2EELi4E23TrivialOffsetCalculatorILi1EjESD_NS0_6memory15LoadWithoutCastENSE_16StoreWithoutCastEEEviT_T0_T2_T3_T4_T5_,"a",@progbits
	.sectionflags	@""
	.align	4
.nv.constant0._ZN2at6native27unrolled_elementwise_kernelINS0_13BUnaryFunctorIdddZZZNS0_21heaviside_kernel_cudaERNS_18TensorIteratorBaseEENKUlvE_clEvENKUlvE4_clEvEUlddE_EESt5arrayIPcLm2EELi4E23TrivialOffsetCalculatorILi1EjESD_NS0_6memory15LoadWithoutCastENSE_16StoreWithoutCastEEEviT_T0_T2_T3_T4_T5_:
	.zero		940


//--------------------- .nv.constant0._ZN2at6native29vectorized_elementwise_kernelILi2ENS0_13BUnaryFunctorIdddZZZNS0_21heaviside_kernel_cudaERNS_18TensorIteratorBaseEENKUlvE_clEvENKUlvE4_clEvEUlddE_EESt5arrayIPcLm2EEEEviT0_T1_ --------------------------
	.section	.nv.constant0._ZN2at6native29vectorized_elementwise_kernelILi2ENS0_13BUnaryFunctorIdddZZZNS0_21heaviside_kernel_cudaERNS_18TensorIteratorBaseEENKUlvE_clEvENKUlvE4_clEvEUlddE_EESt5arrayIPcLm2EEEEviT0_T1_,"a",@progbits
	.sectionflags	@""
	.align	4
.nv.constant0._ZN2at6native29vectorized_elementwise_kernelILi2ENS0_13BUnaryFunctorIdddZZZNS0_21heaviside_kernel_cudaERNS_18TensorIteratorBaseEENKUlvE_clEvENKUlvE4_clEvEUlddE_EESt5arrayIPcLm2EEEEviT0_T1_:
	.zero		936


//--------------------- .nv.constant0._ZN2at6native29vectorized_elementwise_kernelILi4ENS0_13BUnaryFunctorIdddZZZNS0_21heaviside_kernel_cudaERNS_18TensorIteratorBaseEENKUlvE_clEvENKUlvE4_clEvEUlddE_EESt5arrayIPcLm2EEEEviT0_T1_ --------------------------
	.section	.nv.constant0._ZN2at6native29vectorized_elementwise_kernelILi4ENS0_13BUnaryFunctorIdddZZZNS0_21heaviside_kernel_cudaERNS_18TensorIteratorBaseEENKUlvE_clEvENKUlvE4_clEvEUlddE_EESt5arrayIPcLm2EEEEviT0_T1_,"a",@progbits
	.sectionflags	@""
	.align	4
.nv.constant0._ZN2at6native29vectorized_elementwise_kernelILi4ENS0_13BUnaryFunctorIdddZZZNS0_21heaviside_kernel_cudaERNS_18TensorIteratorBaseEENKUlvE_clEvENKUlvE4_clEvEUlddE_EESt5arrayIPcLm2EEEEviT0_T1_:
	.zero		936


//--------------------- .nv.constant0._ZN2at6native29vectorized_elementwise_kernelILi8ENS0_13BUnaryFunctorIdddZZZNS0_21heaviside_kernel_cudaERNS_18TensorIteratorBaseEENKUlvE_clEvENKUlvE4_clEvEUlddE_EESt5arrayIPcLm2EEEEviT0_T1_ --------------------------
	.section	.nv.constant0._ZN2at6native29vectorized_elementwise_kernelILi8ENS0_13BUnaryFunctorIdddZZZNS0_21heaviside_kernel_cudaERNS_18TensorIteratorBaseEENKUlvE_clEvENKUlvE4_clEvEUlddE_EESt5arrayIPcLm2EEEEviT0_T1_,"a",@progbits
	.sectionflags	@""
	.align	4
.nv.constant0._ZN2at6native29vectorized_elementwise_kernelILi8ENS0_13BUnaryFunctorIdddZZZNS0_21heaviside_kernel_cudaERNS_18TensorIteratorBaseEENKUlvE_clEvENKUlvE4_clEvEUlddE_EESt5arrayIPcLm2EEEEviT0_T1_:
	.zero		936


//--------------------- .nv.constant0._ZN2at6native18elementwise_kernelILi128ELi4EZNS0_15gpu_kernel_implINS0_13AUnaryFunctorIdddZZZNS0_21heaviside_kernel_cudaERNS_18TensorIteratorBaseEENKUlvE_clEvENKUlvE4_clEvEUlddE_EEEEvS5_RKT_EUliE_EEviT1_ --------------------------
	.section	.nv.constant0._ZN2at6native18elementwise_kernelILi128ELi4EZNS0_15gpu_kernel_implINS0_13AUnaryFunctorIdddZZZNS0_21heaviside_kernel_cudaERNS_18TensorIteratorBaseEENKUlvE_clEvENKUlvE4_clEvEUlddE_EEEEvS5_RKT_EUliE_EEviT1_,"a",@progbits
	.sectionflags	@""
	.align	4
.nv.constant0._ZN2at6native18elementwise_kernelILi128ELi4EZNS0_15gpu_kernel_implINS0_13AUnaryFunctorIdddZZZNS0_21heaviside_kernel_cudaERNS_18TensorIteratorBaseEENKUlvE_clEvENKUlvE4_clEvEUlddE_EEEEvS5_RKT_EUliE_EEviT1_:
	.zero		1456


//--------------------- .nv.constant0._ZN2at6native27unrolled_elementwise_kernelINS0_13AUnaryFunctorIdddZZZNS0_21heaviside_kernel_cudaERNS_18TensorIteratorBaseEENKUlvE_clEvENKUlvE4_clEvEUlddE_EESt5arrayIPcLm2EELi4E23TrivialOffsetCalculatorILi1EjESD_NS0_6memory12LoadWithCastILi1EEENSE_13StoreWithCastILi1EEEEEviT_T0_T2_T3_T4_T5_ --------------------------
	.section	.nv.constant0._ZN2at6native27unrolled_elementwise_kernelINS0_13AUnaryFunctorIdddZZZNS0_21heaviside_kernel_cudaERNS_18TensorIteratorBaseEENKUlvE_clEvENKUlvE4_clEvEUlddE_EESt5arrayIPcLm2EELi4E23TrivialOffsetCalculatorILi1EjESD_NS0_6memory12LoadWithCastILi1EEENSE_13StoreWithCastILi1EEEEEviT_T0_T2_T3_T4_T5_,"a",@progbits
	.sectionflags	@""
	.align	4
.nv.constant0._ZN2at6native27unrolled_elementwise_kernelINS0_13AUnaryFunctorIdddZZZNS0_21heaviside_kernel_cudaERNS_18TensorIteratorBaseEENKUlvE_clEvENKUlvE4_clEvEUlddE_EESt5arrayIPcLm2EELi4E23TrivialOffsetCalculatorILi1EjESD_NS0_6memory12LoadWithCastILi1EEENSE_13StoreWithCastILi1EEEEEviT_T0_T2_T3_T4_T5_:
	.zero		956


//--------------------- .nv.constant0._ZN2at6native18elementwise_kernelILi128ELi2EZNS0_22gpu_kernel_impl_nocastINS0_13AUnaryFunctorIdddZZZNS0_21heaviside_kernel_cudaERNS_18TensorIteratorBaseEENKUlvE_clEvENKUlvE4_clEvEUlddE_EEEEvS5_RKT_EUliE_EEviT1_ --------------------------
	.section	.nv.constant0._ZN2at6native18elementwise_kernelILi128ELi2EZNS0_22gpu_kernel_impl_nocastINS0_13AUnaryFunctorIdddZZZNS0_21heaviside_kernel_cudaERNS_18TensorIteratorBaseEENKUlvE_clEvENKUlvE4_clEvEUlddE_EEEEvS5_RKT_EUliE_EEviT1_,"a",@progbits
	.sectionflags	@""
	.align	4
.nv.constant0._ZN2at6native18elementwise_kernelILi128ELi2EZNS0_22gpu_kernel_impl_nocastINS0_13AUnaryFunctorIdddZZZNS0_21heaviside_kernel_cudaERNS_18TensorIteratorBaseEENKUlvE_clEvENKUlvE4_clEvEUlddE_EEEEvS5_RKT_EUliE_EEviT1_:
	.zero		1448


//--------------------- .nv.constant0._ZN2at6native27unrolled_elementwise_kernelINS0_13AUnaryFunctorIdddZZZNS0_21heaviside_kernel_cudaERNS_18TensorIteratorBaseEENKUlvE_clEvENKUlvE4_clEvEUlddE_EESt5arrayIPcLm2EELi4E23TrivialOffsetCalculatorILi1EjESD_NS0_6memory15LoadWithoutCastENSE_16StoreWithoutCastEEEviT_T0_T2_T3_T4_T5_ --------------------------
	.section	.nv.constant0._ZN2at6native27unrolled_elementwise_kernelINS0_13AUnaryFunctorIdddZZZNS0_21heaviside_kernel_cudaERNS_18TensorIteratorBaseEENKUlvE_clEvENKUlvE4_clEvEUlddE_EESt5arrayIPcLm2EELi4E23TrivialOffsetCalculatorILi1EjESD_NS0_6memory15LoadWithoutCastENSE_16StoreWithoutCastEEEviT_T0_T2_T3_T4_T5_,"a",@progbits
	.sectionflags	@""
	.align	4
.nv.constant0._ZN2at6native27unrolled_elementwise_kernelINS0_13AUnaryFunctorIdddZZZNS0_21heaviside_kernel_cudaERNS_18TensorIteratorBaseEENKUlvE_clEvENKUlvE4_clEvEUlddE_EESt5arrayIPcLm2EELi4E23TrivialOffsetCalculatorILi1EjESD_NS0_6memory15LoadWithoutCastENSE_16StoreWithoutCastEEEviT_T0_T2_T3_T4_T5_:
	.zero		940


//--------------------- .nv.constant0._ZN2at6native29vectorized_elementwise_kernelILi2ENS0_13AUnaryFunctorIdddZZZNS0_21heaviside_kernel_cudaERNS_18TensorIteratorBaseEENKUlvE_clEvENKUlvE4_clEvEUlddE_EESt5arrayIPcLm2EEEEviT0_T1_ --------------------------
	.section	.nv.constant0._ZN2at6native29vectorized_elementwise_kernelILi2ENS0_13AUnaryFunctorIdddZZZNS0_21heaviside_kernel_cudaERNS_18TensorIteratorBaseEENKUlvE_clEvENKUlvE4_clEvEUlddE_EESt5arrayIPcLm2EEEEviT0_T1_,"a",@progbits
	.sectionflags	@""
	.align	4
.nv.constant0._ZN2at6native29vectorized_elementwise_kernelILi2ENS0_13AUnaryFunctorIdddZZZNS0_21heaviside_kernel_cudaERNS_18TensorIteratorBaseEENKUlvE_clEvENKUlvE4_clEvEUlddE_EESt5arrayIPcLm2EEEEviT0_T1_:
	.zero		936


//--------------------- .nv.constant0._ZN2at6native29vectorized_elementwise_kernelILi4ENS0_13AUnaryFunctorIdddZZZNS0_21heaviside_kernel_cudaERNS_18TensorIteratorBaseEENKUlvE_clEvENKUlvE4_clEvEUlddE_EESt5arrayIPcLm2EEEEviT0_T1_ --------------------------
	.section	.nv.constant0._ZN2at6native29vectorized_elementwise_kernelILi4ENS0_13AUnaryFunctorIdddZZZNS0_21heaviside_kernel_cudaERNS_18TensorIteratorBaseEENKUlvE_clEvENKUlvE4_clEvEUlddE_EESt5arrayIPcLm2EEEEviT0_T1_,"a",@progbits
	.sectionflags	@""
	.align	4
.nv.constant0._ZN2at6native29vectorized_elementwise_kernelILi4ENS0_13AUnaryFunctorIdddZZZNS0_21heaviside_kernel_cudaERNS_18TensorIteratorBaseEENKUlvE_clEvENKUlvE4_clEvEUlddE_EESt5arrayIPcLm2EEEEviT0_T1_:
	.zero		936


//--------------------- .nv.constant0._ZN2at6native29vectorized_elementwise_kernelILi8ENS0_13AUnaryFunctorIdddZZZNS0_21heaviside_kernel_cudaERNS_18TensorIteratorBaseEENKUlvE_clEvENKUlvE4_clEvEUlddE_EESt5arrayIPcLm2EEEEviT0_T1_ --------------------------
	.section	.nv.constant0._ZN2at6native29vectorized_elementwise_kernelILi8ENS0_13AUnaryFunctorIdddZZZNS0_21heaviside_kernel_cudaERNS_18TensorIteratorBaseEENKUlvE_clEvENKUlvE4_clEvEUlddE_EESt5arrayIPcLm2EEEEviT0_T1_,"a",@progbits
	.sectionflags	@""
	.align	4
.nv.constant0._ZN2at6native29vectorized_elementwise_kernelILi8ENS0_13AUnaryFunctorIdddZZZNS0_21heaviside_kernel_cudaERNS_18TensorIteratorBaseEENKUlvE_clEvENKUlvE4_clEvEUlddE_EESt5arrayIPcLm2EEEEviT0_T1_:
	.zero		936


//--------------------- .nv.constant0._ZN2at6native18elementwise_kernelILi128ELi4EZNS0_15gpu_kernel_implINS0_13BinaryFunctorIsssZZZNS0_21heaviside_kernel_cudaERNS_18TensorIteratorBaseEENKUlvE_clEvENKUlvE3_clEvEUlssE_EEEEvS5_RKT_EUliE_EEviT1_ --------------------------
	.section	.nv.constant0._ZN2at6native18elementwise_kernelILi128ELi4EZNS0_15gpu_kernel_implINS0_13BinaryFunctorIsssZZZNS0_21heaviside_kernel_cudaERNS_18TensorIteratorBaseEENKUlvE_clEvENKUlvE3_clEvEUlssE_EEEEvS5_RKT_EUliE_EEviT1_,"a",@progbits
	.sectionflags	@""
	.align	4
.nv.constant0._ZN2at6native18elementwise_kernelILi128ELi4EZNS0_15gpu_kernel_implINS0_13BinaryFunctorIsssZZZNS0_21heaviside_kernel_cudaERNS_18TensorIteratorBaseEENKUlvE_clEvENKUlvE3_clEvEUlssE_EEEEvS5_RKT_EUliE_EEviT1_:
	.zero		1552


//--------------------- .nv.constant0._ZN2at6native27unrolled_elementwise_kernelINS0_13BinaryFunctorIsssZZZNS0_21heaviside_kernel_cudaERNS_18TensorIteratorBaseEENKUlvE_clEvENKUlvE3_clEvEUlssE_EESt5arrayIPcLm3EELi4E23TrivialOffsetCalculatorILi2EjESC_ILi1EjENS0_6memory12LoadWithCastILi2EEENSF_13StoreWithCastILi1EEEEEviT_T0_T2_T3_T4_T5_ --------------------------
	.section	.nv.constant0._ZN2at6native27unrolled_elementwise_kernelINS0_13BinaryFunctorIsssZZZNS0_21heaviside_kernel_cudaERNS_18TensorIteratorBaseEENKUlvE_clEvENKUlvE3_clEvEUlssE_EESt5arrayIPcLm3EELi4E23TrivialOffsetCalculatorILi2EjESC_ILi1EjENS0_6memory12LoadWithCastILi2EEENSF_13StoreWithCastILi1EEEEEviT_T0_T2_T3_T4_T5_,"a",@progbits
	.sectionflags	@""
	.align	4
.nv.constant0._ZN2at6native27unrolled_elementwise_kernelINS0_13BinaryFunctorIsssZZZNS0_21heaviside_kernel_cudaERNS_18TensorIteratorBaseEENKUlvE_clEvENKUlvE3_clEvEUlssE_EESt5arrayIPcLm3EELi4E23TrivialOffsetCalculatorILi2EjESC_ILi1EjENS0_6memory12LoadWithCastILi2EEENSF_13StoreWithCastILi1EEEEEviT_T0_T2_T3_T4_T5_:
	.zero		952


//--------------------- .nv.constant0._ZN2at6native18elementwise_kernelILi128ELi4EZNS0_22gpu_kernel_impl_nocastINS0_13BinaryFunctorIsssZZZNS0_21heaviside_kernel_cudaERNS_18TensorIteratorBaseEENKUlvE_clEvENKUlvE3_clEvEUlssE_EEEEvS5_RKT_EUliE_EEviT1_ --------------------------
	.section	.nv.constant0._ZN2at6native18elementwise_kernelILi128ELi4EZNS0_22gpu_kernel_impl_nocastINS0_13BinaryFunctorIsssZZZNS0_21heaviside_kernel_cudaERNS_18TensorIteratorBaseEENKUlvE_clEvENKUlvE3_clEvEUlssE_EEEEvS5_RKT_EUliE_EEviT1_,"a",@progbits
	.sectionflags	@""
	.align	4
.nv.constant0._ZN2at6native18elementwise_kernelILi128ELi4EZNS0_22gpu_kernel_impl_nocastINS0_13BinaryFunctorIsssZZZNS0_21heaviside_kernel_cudaERNS_18TensorIteratorBaseEENKUlvE_clEvENKUlvE3_clEvEUlssE_EEEEvS5_RKT_EUliE_EEviT1_:
	.zero		1552


//--------------------- .nv.constant0._ZN2at6native27unrolled_elementwise_kernelINS0_13BinaryFunctorIsssZZZNS0_21heaviside_kernel_cudaERNS_18TensorIteratorBaseEENKUlvE_clEvENKUlvE3_clEvEUlssE_EESt5arrayIPcLm3EELi4E23TrivialOffsetCalculatorILi2EjESC_ILi1EjENS0_6memory15LoadWithoutCastENSF_16StoreWithoutCastEEEviT_T0_T2_T3_T4_T5_ --------------------------
	.section	.nv.constant0._ZN2at6native27unrolled_elementwise_kernelINS0_13BinaryFunctorIsssZZZNS0_21heaviside_kernel_cudaERNS_18TensorIteratorBaseEENKUlvE_clEvENKUlvE3_clEvEUlssE_EESt5arrayIPcLm3EELi4E23TrivialOffsetCalculatorILi2EjESC_ILi1EjENS0_6memory15LoadWithoutCastENSF_16StoreWithoutCastEEEviT_T0_T2_T3_T4_T5_,"a",@progbits
	.sectionflags	@""
	.align	4
.nv.constant0._ZN2at6native27unrolled_elementwise_kernelINS0_13BinaryFunctorIsssZZZNS0_21heaviside_kernel_cudaERNS_18TensorIteratorBaseEENKUlvE_clEvENKUlvE3_clEvEUlssE_EESt5arrayIPcLm3EELi4E23TrivialOffsetCalculatorILi2EjESC_ILi1EjENS0_6memory15LoadWithoutCastENSF_16StoreWithoutCastEEEviT_T0_T2_T3_T4_T5_:
	.zero		932


//--------------------- .nv.constant0._ZN2at6native29vectorized_elementwise_kernelILi2ENS0_13BinaryFunctorIsssZZZNS0_21heaviside_kernel_cudaERNS_18TensorIteratorBaseEENKUlvE_clEvENKUlvE3_clEvEUlssE_EESt5arrayIPcLm3EEEEviT0_T1_ --------------------------
	.section	.nv.constant0._ZN2at6native29vectorized_elementwise_kernelILi2ENS0_13BinaryFunctorIsssZZZNS0_21heaviside_kernel_cudaERNS_18TensorIteratorBaseEENKUlvE_clEvENKUlvE3_clEvEUlssE_EESt5arrayIPcLm3EEEEviT0_T1_,"a",@progbits
	.sectionflags	@""
	.align	4
.nv.constant0._ZN2at6native29vectorized_elementwise_kernelILi2ENS0_13BinaryFunctorIsssZZZNS0_21heaviside_kernel_cudaERNS_18TensorIteratorBaseEENKUlvE_clEvENKUlvE3_clEvEUlssE_EESt5arrayIPcLm3EEEEviT0_T1_:
	.zero		928


//--------------------- .nv.constant0._ZN2at6native29vectorized_elementwise_kernelILi4ENS0_13BinaryFunctorIsssZZZNS0_21heaviside_kernel_cudaERNS_18TensorIteratorBaseEENKUlvE_clEvENKUlvE3_clEvEUlssE_EESt5arrayIPcLm3EEEEviT0_T1_ --------------------------
	.section	.nv.constant0._ZN2at6native29vectorized_elementwise_kernelILi4ENS0_13BinaryFunctorIsssZZZNS0_21heaviside_kernel_cudaERNS_18TensorIteratorBaseEENKUlvE_clEvENKUlvE3_clEvEUlssE_EESt5arrayIPcLm3EEEEviT0_T1_,"a",@progbits
	.sectionflags	@""
	.align	4
.nv.constant0._ZN2at6native29vectorized_elementwise_kernelILi4ENS0_13BinaryFunctorIsssZZZNS0_21heaviside_kernel_cudaERNS_18TensorIteratorBaseEENKUlvE_clEvENKUlvE3_clEvEUlssE_EESt5arrayIPcLm3EEEEviT0_T1_:
	.zero		928


//--------------------- .nv.constant0._ZN2at6native29vectorized_elementwise_kernelILi8ENS0_13BinaryFunctorIsssZZZNS0_21heaviside_kernel_cudaERNS_18TensorIteratorBaseEENKUlvE_clEvENKUlvE3_clEvEUlssE_EESt5arrayIPcLm3EEEEviT0_T1_ --------------------------
	.section	.nv.constant0._ZN2at6native29vectorized_elementwise_kernelILi8ENS0_13BinaryFunctorIsssZZZNS0_21heaviside_kernel_cudaERNS_18TensorIteratorBaseEENKUlvE_clEvENKUlvE3_clEvEUlssE_EESt5arrayIPcLm3EEEEviT0_T1_,"a",@progbits
	.sectionflags	@""
	.align	4
.nv.constant0._ZN2at6native29vectorized_elementwise_kernelILi8ENS0_13BinaryFunctorIsssZZZNS0_21heaviside_kernel_cudaERNS_18TensorIteratorBaseEENKUlvE_clEvENKUlvE3_clEvEUlssE_EESt5arrayIPcLm3EEEEviT0_T1_:
	.zero		928


//--------------------- .nv.constant0._ZN2at6native18elementwise_kernelILi128ELi4EZNS0_15gpu_kernel_implINS0_13BUnaryFunctorIsssZZZNS0_21heaviside_kernel_cudaERNS_18TensorIteratorBaseEENKUlvE_clEvENKUlvE3_clEvEUlssE_EEEEvS5_RKT_EUliE_EEviT1_ --------------------------
	.section	.nv.constant0._ZN2at6native18elementwise_kernelILi128ELi4EZNS0_15gpu_kernel_implINS0_13BUnaryFunctorIsssZZZNS0_21heaviside_kernel_cudaERNS_18TensorIteratorBaseEENKUlvE_clEvENKUlvE3_clEvEUlssE_EEEEvS5_RKT_EUliE_EEviT1_,"a",@progbits
	.sectionflags	@""
	.align	4
.nv.constant0._ZN2at6native18elementwise_kernelILi128ELi4EZNS0_15gpu_kernel_implINS0_13BUnaryFunctorIsssZZZNS0_21heaviside_kernel_cudaERNS_18TensorIteratorBaseEENKUlvE_clEvENKUlvE3_clEvEUlssE_EEEEvS5_RKT_EUliE_EEviT1_:
	.zero		1440


//--------------------- .nv.constant0._ZN2at6native27unrolled_elementwise_kernelINS0_13BUnaryFunctorIsssZZZNS0_21heaviside_kernel_cudaERNS_18TensorIteratorBaseEENKUlvE_clEvENKUlvE3_clEvEUlssE_EESt5arrayIPcLm2EELi4E23TrivialOffsetCalculatorILi1EjESD_NS0_6memory12LoadWithCastILi1EEENSE_13StoreWithCastILi1EEEEEviT_T0_T2_T3_T4_T5_ --------------------------
	.section	.nv.constant0._ZN2at6native27unrolled_elementwise_kernelINS0_13BUnaryFunctorIsssZZZNS0_21heaviside_kernel_cudaERNS_18TensorIteratorBaseEENKUlvE_clEvENKUlvE3_clEvEUlssE_EESt5arrayIPcLm2EELi4E23TrivialOffsetCalculatorILi1EjESD_NS0_6memory12LoadWithCastILi1EEENSE_13StoreWithCastILi1EEEEEviT_T0_T2_T3_T4_T5_,"a",@progbits
	.sectionflags	@""
	.align	4
.nv.constant0._ZN2at6native27unrolled_elementwise_kernelINS0_13BUnaryFunctorIsssZZZNS0_21heaviside_kernel_cudaERNS_18TensorIteratorBaseEENKUlvE_clEvENKUlvE3_clEvEUlssE_EESt5arrayIPcLm2EELi4E23TrivialOffsetCalculatorILi1EjESD_NS0_6memory12LoadWithCastILi1EEENSE_13StoreWithCastILi1EEEEEviT_T0_T2_T3_T4_T5_:
	.zero		940


//--------------------- .nv.constant0._ZN2at6native18elementwise_kernelILi128ELi4EZNS0_22gpu_kernel_impl_nocastINS0_13BUnaryFunctorIsssZZZNS0_21heaviside_kernel_cudaERNS_18TensorIteratorBaseEENKUlvE_clEvENKUlvE3_clEvEUlssE_EEEEvS5_RKT_EUliE_EEviT1_ --------------------------
	.section	.nv.constant0._ZN2at6native18elementwise_kernelILi128ELi4EZNS0_22gpu_kernel_impl_nocastINS0_13BUnaryFunctorIsssZZZNS0_21heaviside_kernel_cudaERNS_18TensorIteratorBaseEENKUlvE_clEvENKUlvE3_clEvEUlssE_EEEEvS5_RKT_EUliE_EEviT1_,"a",@progbits
	.sectionflags	@""
	.align	4
.nv.constant0._ZN2at6native18elementwise_kernelILi128ELi4EZNS0_22gpu_kernel_impl_nocastINS0_13BUnaryFunctorIsssZZZNS0_21heaviside_kernel_cudaERNS_18TensorIteratorBaseEENKUlvE_clEvENKUlvE3_clEvEUlssE_EEEEvS5_RKT_EUliE_EEviT1_:
	.zero		1440


//--------------------- .nv.constant0._ZN2at6native27unrolled_elementwise_kernelINS0_13BUnaryFunctorIsssZZZNS0_21heaviside_kernel_cudaERNS_18TensorIteratorBaseEENKUlvE_clEvENKUlvE3_clEvEUlssE_EESt5arrayIPcLm2EELi4E23TrivialOffsetCalculatorILi1EjESD_NS0_6memory15LoadWithoutCastENSE_16StoreWithoutCastEEEviT_T0_T2_T3_T4_T5_ --------------------------
	.section	.nv.constant0._ZN2at6native27unrolled_elementwise_kernelINS0_13BUnaryFunctorIsssZZZNS0_21heaviside_kernel_cudaERNS_18TensorIteratorBaseEENKUlvE_clEvENKUlvE3_clEvEUlssE_EESt5arrayIPcLm2EELi4E23TrivialOffsetCalculatorILi1EjESD_NS0_6memory15LoadWithoutCastENSE_16StoreWithoutCastEEEviT_T0_T2_T3_T4_T5_,"a",@progbits
	.sectionflags	@""
	.align	4
.nv.constant0._ZN2at6native27unrolled_elementwise_kernelINS0_13BUnaryFunctorIsssZZZNS0_21heaviside_kernel_cudaERNS_18TensorIteratorBaseEENKUlvE_clEvENKUlvE3_clEvEUlssE_EESt5arrayIPcLm2EELi4E23TrivialOffsetCalculatorILi1EjESD_NS0_6memory15LoadWithoutCastENSE_16StoreWithoutCastEEEviT_T0_T2_T3_T4_T5_:
	.zero		924


//--------------------- .nv.constant0._ZN2at6native29vectorized_elementwise_kernelILi2ENS0_13BUnaryFunctorIsssZZZNS0_21heaviside_kernel_cudaERNS_18TensorIteratorBaseEENKUlvE_clEvENKUlvE3_clEvEUlssE_EESt5arrayIPcLm2EEEEviT0_T1_ --------------------------
	.section	.nv.constant0._ZN2at6native29vectorized_elementwise_kernelILi2ENS0_13BUnaryFunctorIsssZZZNS0_21heaviside_kernel_cudaERNS_18TensorIteratorBaseEENKUlvE_clEvENKUlvE3_clEvEUlssE_EESt5arrayIPcLm2EEEEviT0_T1_,"a",@progbits
	.sectionflags	@""
	.align	4
.nv.constant0._ZN2at6native29vectorized_elementwise_kernelILi2ENS0_13BUnaryFunctorIsssZZZNS0_21heaviside_kernel_cudaERNS_18TensorIteratorBaseEENKUlvE_clEvENKUlvE3_clEvEUlssE_EESt5arrayIPcLm2EEEEviT0_T1_:
	.zero		920


//--------------------- .nv.constant0._ZN2at6native29vectorized_elementwise_kernelILi4ENS0_13BUnaryFunctorIsssZZZNS0_21heaviside_kernel_cudaERNS_18TensorIteratorBaseEENKUlvE_clEvENKUlvE3_clEvEUlssE_EESt5arrayIPcLm2EEEEviT0_T1_ --------------------------
	.section	.nv.constant0._ZN2at6native29vectorized_elementwise_kernelILi4ENS0_13BUnaryFunctorIsssZZZNS0_21heaviside_kernel_cudaERNS_18TensorIteratorBaseEENKUlvE_clEvENKUlvE3_clEvEUlssE_EESt5arrayIPcLm2EEEEviT0_T1_,"a",@progbits
	.sectionflags	@""
	.align	4
.nv.constant0._ZN2at6native29vectorized_elementwise_kernelILi4ENS0_13BUnaryFunctorIsssZZZNS0_21heaviside_kernel_cudaERNS_18TensorIteratorBaseEENKUlvE_clEvENKUlvE3_clEvEUlssE_EESt5arrayIPcLm2EEEEviT0_T1_:
	.zero		920


//--------------------- .nv.constant0._ZN2at6native29vectorized_elementwise_kernelILi8ENS0_13BUnaryFunctorIsssZZZNS0_21heaviside_kernel_cudaERNS_18TensorIteratorBaseEENKUlvE_clEvENKUlvE3_clEvEUlssE_EESt5arrayIPcLm2EEEEviT0_T1_ --------------------------
	.section	.nv.constant0._ZN2at6native29vectorized_elementwise_kernelILi8ENS0_13BUnaryFunctorIsssZZZNS0_21heaviside_kernel_cudaERNS_18TensorIteratorBaseEENKUlvE_clEvENKUlvE3_clEvEUlssE_EESt5arrayIPcLm2EEEEviT0_T1_,"a",@progbits
	.sectionflags	@""
	.align	4
.nv.constant0._ZN2at6native29vectorized_elementwise_kernelILi8ENS0_13BUnaryFunctorIsssZZZNS0_21heaviside_kernel_cudaERNS_18TensorIteratorBaseEENKUlvE_clEvENKUlvE3_clEvEUlssE_EESt5arrayIPcLm2EEEEviT0_T1_:
	.zero		920


//--------------------- .nv.constant0._ZN2at6native18elementwise_kernelILi128ELi4EZNS0_15gpu_kernel_implINS0_13AUnaryFunctorIsssZZZNS0_21heaviside_kernel_cudaERNS_18TensorIteratorBaseEENKUlvE_clEvENKUlvE3_clEvEUlssE_EEEEvS5_RKT_EUliE_EEviT1_ --------------------------
	.section	.nv.constant0._ZN2at6native18elementwise_kernelILi128ELi4EZNS0_15gpu_kernel_implINS0_13AUnaryFunctorIsssZZZNS0_21heaviside_kernel_cudaERNS_18TensorIteratorBaseEENKUlvE_clEvENKUlvE3_clEvEUlssE_EEEEvS5_RKT_EUliE_EEviT1_,"a",@progbits
	.sectionflags	@""
	.align	4
.nv.constant0._ZN2at6native18elementwise_kernelILi128ELi4EZNS0_15gpu_kernel_implINS0_13AUnaryFunctorIsssZZZNS0_21heaviside_kernel_cudaERNS_18TensorIteratorBaseEENKUlvE_clEvENKUlvE3_clEvEUlssE_EEEEvS5_RKT_EUliE_EEviT1_:
	.zero		1440


//--------------------- .nv.constant0._ZN2at6native27unrolled_elementwise_kernelINS0_13AUnaryFunctorIsssZZZNS0_21heaviside_kernel_cudaERNS_18TensorIteratorBaseEENKUlvE_clEvENKUlvE3_clEvEUlssE_EESt5arrayIPcLm2EELi4E23TrivialOffsetCalculatorILi1EjESD_NS0_6memory12LoadWithCastILi1EEENSE_13StoreWithCastILi1EEEEEviT_T0_T2_T3_T4_T5_ --------------------------
	.section	.nv.constant0._ZN2at6native27unrolled_elementwise_kernelINS0_13AUnaryFunctorIsssZZZNS0_21heaviside_kernel_cudaERNS_18TensorIteratorBaseEENKUlvE_clEvENKUlvE3_clEvEUlssE_EESt5arrayIPcLm2EELi4E23TrivialOffsetCalculatorILi1EjESD_NS0_6memory12LoadWithCastILi1EEENSE_13StoreWithCastILi1EEEEEviT_T0_T2_T3_T4_T5_,"a",@progbits
	.sectionflags	@""
	.align	4
.nv.constant0._ZN2at6native27unrolled_elementwise_kernelINS0_13AUnaryFunctorIsssZZZNS0_21heaviside_kernel_cudaERNS_18TensorIteratorBaseEENKUlvE_clEvENKUlvE3_clEvEUlssE_EESt5arrayIPcLm2EELi4E23TrivialOffsetCalculatorILi1EjESD_NS0_6memory12LoadWithCastILi1EEENSE_13StoreWithCastILi1EEEEEviT_T0_T2_T3_T4_T5_:
	.zero		940


//--------------------- .nv.constant0._ZN2at6native18elementwise_kernelILi128ELi4EZNS0_22gpu_kernel_impl_nocastINS0_13AUnaryFunctorIsssZZZNS0_21heaviside_kernel_cudaERNS_18TensorIteratorBaseEENKUlvE_clEvENKUlvE3_clEvEUlssE_EEEEvS5_RKT_EUliE_EEviT1_ --------------------------
	.section	.nv.constant0._ZN2at6native18elementwise_kernelILi128ELi4EZNS0_22gpu_kernel_impl_nocastINS0_13AUnaryFunctorIsssZZZNS0_21heaviside_kernel_cudaERNS_18TensorIteratorBaseEENKUlvE_clEvENKUlvE3_clEvEUlssE_EEEEvS5_RKT_EUliE_EEviT1_,"a",@progbits
	.sectionflags	@""
	.align	4
.nv.constant0._ZN2at6native18elementwise_kernelILi128ELi4EZNS0_22gpu_kernel_impl_nocastINS0_13AUnaryFunctorIsssZZZNS0_21heaviside_kernel_cudaERNS_18TensorIteratorBaseEENKUlvE_clEvENKUlvE3_clEvEUlssE_EEEEvS5_RKT_EUliE_EEviT1_:
	.zero		1440


//--------------------- .nv.constant0._ZN2at6native27unrolled_elementwise_kernelINS0_13AUnaryFunctorIsssZZZNS0_21heaviside_kernel_cudaERNS_18TensorIteratorBaseEENKUlvE_clEvENKUlvE3_clEvEUlssE_EESt5arrayIPcLm2EELi4E23TrivialOffsetCalculatorILi1EjESD_NS0_6memory15LoadWithoutCastENSE_16StoreWithoutCastEEEviT_T0_T2_T3_T4_T5_ --------------------------
	.section	.nv.constant0._ZN2at6native27unrolled_elementwise_kernelINS0_13AUnaryFunctorIsssZZZNS0_21heaviside_kernel_cudaERNS_18TensorIteratorBaseEENKUlvE_clEvENKUlvE3_clEvEUlssE_EESt5arrayIPcLm2EELi4E23TrivialOffsetCalculatorILi1EjESD_NS0_6memory15LoadWithoutCastENSE_16StoreWithoutCastEEEviT_T0_T2_T3_T4_T5_,"a",@progbits
	.sectionflags	@""
	.align	4
.nv.constant0._ZN2at6native27unrolled_elementwise_kernelINS0_13AUnaryFunctorIsssZZZNS0_21heaviside_kernel_cudaERNS_18TensorIteratorBaseEENKUlvE_clEvENKUlvE3_clEvEUlssE_EESt5arrayIPcLm2EELi4E23TrivialOffsetCalculatorILi1EjESD_NS0_6memory15LoadWithoutCastENSE_16StoreWithoutCastEEEviT_T0_T2_T3_T4_T5_:
	.zero		924


//--------------------- .nv.constant0._ZN2at6native29vectorized_elementwise_kernelILi2ENS0_13AUnaryFunctorIsssZZZNS0_21heaviside_kernel_cudaERNS_18TensorIteratorBaseEENKUlvE_clEvENKUlvE3_clEvEUlssE_EESt5arrayIPcLm2EEEEviT0_T1_ --------------------------
	.section	.nv.constant0._ZN2at6native29vectorized_elementwise_kernelILi2ENS0_13AUnaryFunctorIsssZZZNS0_21heaviside_kernel_cudaERNS_18TensorIteratorBaseEENKUlvE_clEvENKUlvE3_clEvEUlssE_EESt5arrayIPcLm2EEEEviT0_T1_,"a",@progbits
	.sectionflags	@""
	.align	4
.nv.constant0._ZN2at6native29vectorized_elementwise_kernelILi2ENS0_13AUnaryFunctorIsssZZZNS0_21heaviside_kernel_cudaERNS_18TensorIteratorBaseEENKUlvE_clEvENKUlvE3_clEvEUlssE_EESt5arrayIPcLm2EEEEviT0_T1_:
	.zero		920


//--------------------- .nv.constant0._ZN2at6native29vectorized_elementwise_kernelILi4ENS0_13AUnaryFunctorIsssZZZNS0_21heaviside_kernel_cudaERNS_18TensorIteratorBaseEENKUlvE_clEvENKUlvE3_clEvEUlssE_EESt5arrayIPcLm2EEEEviT0_T1_ --------------------------
	.section	.nv.constant0._ZN2at6native29vectorized_elementwise_kernelILi4ENS0_13AUnaryFunctorIsssZZZNS0_21heaviside_kernel_cudaERNS_18TensorIteratorBaseEENKUlvE_clEvENKUlvE3_clEvEUlssE_EESt5arrayIPcLm2EEEEviT0_T1_,"a",@progbits
	.sectionflags	@""
	.align	4
.nv.constant0._ZN2at6native29vectorized_elementwise_kernelILi4ENS0_13AUnaryFunctorIsssZZZNS0_21heaviside_kernel_cudaERNS_18TensorIteratorBaseEENKUlvE_clEvENKUlvE3_clEvEUlssE_EESt5arrayIPcLm2EEEEviT0_T1_:
	.zero		920


//--------------------- .nv.constant0._ZN2at6native29vectorized_elementwise_kernelILi8ENS0_13AUnaryFunctorIsssZZZNS0_21heaviside_kernel_cudaERNS_18TensorIteratorBaseEENKUlvE_clEvENKUlvE3_clEvEUlssE_EESt5arrayIPcLm2EEEEviT0_T1_ --------------------------
	.section	.nv.constant0._ZN2at6native29vectorized_elementwise_kernelILi8ENS0_13AUnaryFunctorIsssZZZNS0_21heaviside_kernel_cudaERNS_18TensorIteratorBaseEENKUlvE_clEvENKUlvE3_clEvEUlssE_EESt5arrayIPcLm2EEEEviT0_T1_,"a",@progbits
	.sectionflags	@""
	.align	4
.nv.constant0._ZN2at6native29vectorized_elementwise_kernelILi8ENS0_13AUnaryFunctorIsssZZZNS0_21heaviside_kernel_cudaERNS_18TensorIteratorBaseEENKUlvE_clEvENKUlvE3_clEvEUlssE_EESt5arrayIPcLm2EEEEviT0_T1_:
	.zero		920


//--------------------- .nv.constant0._ZN2at6native18elementwise_kernelILi128ELi4EZNS0_15gpu_kernel_implINS0_13BinaryFunctorIlllZZZNS0_21heaviside_kernel_cudaERNS_18TensorIteratorBaseEENKUlvE_clEvENKUlvE2_clEvEUlllE_EEEEvS5_RKT_EUliE_EEviT1_ --------------------------
	.section	.nv.constant0._ZN2at6native18elementwise_kernelILi128ELi4EZNS0_15gpu_kernel_implINS0_13BinaryFunctorIlllZZZNS0_21heaviside_kernel_cudaERNS_18TensorIteratorBaseEENKUlvE_clEvENKUlvE2_clEvEUlllE_EEEEvS5_RKT_EUliE_EEviT1_,"a",@progbits
	.sectionflags	@""
	.align	4
.nv.constant0._ZN2at6native18elementwise_kernelILi128ELi4EZNS0_15gpu_kernel_implINS0_13BinaryFunctorIlllZZZNS0_21heaviside_kernel_cudaERNS_18TensorIteratorBaseEENKUlvE_clEvENKUlvE2_clEvEUlllE_EEEEvS5_RKT_EUliE_EEviT1_:
	.zero		1552


//--------------------- .nv.constant0._ZN2at6native27unrolled_elementwise_kernelINS0_13BinaryFunctorIlllZZZNS0_21heaviside_kernel_cudaERNS_18TensorIteratorBaseEENKUlvE_clEvENKUlvE2_clEvEUlllE_EESt5arrayIPcLm3EELi4E23TrivialOffsetCalculatorILi2EjESC_ILi1EjENS0_6memory12LoadWithCastILi2EEENSF_13StoreWithCastILi1EEEEEviT_T0_T2_T3_T4_T5_ --------------------------
	.section	.nv.constant0._ZN2at6native27unrolled_elementwise_kernelINS0_13BinaryFunctorIlllZZZNS0_21heaviside_kernel_cudaERNS_18TensorIteratorBaseEENKUlvE_clEvENKUlvE2_clEvEUlllE_EESt5arrayIPcLm3EELi4E23TrivialOffsetCalculatorILi2EjESC_ILi1EjENS0_6memory12LoadWithCastILi2EEENSF_13StoreWithCastILi1EEEEEviT_T0_T2_T3_T4_T5_,"a",@progbits
	.sectionflags	@""
	.align	4
.nv.constant0._ZN2at6native27unrolled_elementwise_kernelINS0_13BinaryFunctorIlllZZZNS0_21heaviside_kernel_cudaERNS_18TensorIteratorBaseEENKUlvE_clEvENKUlvE2_clEvEUlllE_EESt5arrayIPcLm3EELi4E23TrivialOffsetCalculatorILi2EjESC_ILi1EjENS0_6memory12LoadWithCastILi2EEENSF_13StoreWithCastILi1EEEEEviT_T0_T2_T3_T4_T5_:
	.zero		952


//--------------------- .nv.constant0._ZN2at6native18elementwise_kernelILi128ELi2EZNS0_22gpu_kernel_impl_nocastINS0_13BinaryFunctorIlllZZZNS0_21heaviside_kernel_cudaERNS_18TensorIteratorBaseEENKUlvE_clEvENKUlvE2_clEvEUlllE_EEEEvS5_RKT_EUliE_EEviT1_ --------------------------
	.section	.nv.constant0._ZN2at6native18elementwise_kernelILi128ELi2EZNS0_22gpu_kernel_impl_nocastINS0_13BinaryFunctorIlllZZZNS0_21heaviside_kernel_cudaERNS_18TensorIteratorBaseEENKUlvE_clEvENKUlvE2_clEvEUlllE_EEEEvS5_RKT_EUliE_EEviT1_,"a",@progbits
	.sectionflags	@""
	.align	4
.nv.constant0._ZN2at6native18elementwise_kernelILi128ELi2EZNS0_22gpu_kernel_impl_nocastINS0_13BinaryFunctorIlllZZZNS0_21heaviside_kernel_cudaERNS_18TensorIteratorBaseEENKUlvE_clEvENKUlvE2_clEvEUlllE_EEEEvS5_RKT_EUliE_EEviT1_:
	.zero		1552


//--------------------- .nv.constant0._ZN2at6native27unrolled_elementwise_kernelINS0_13BinaryFunctorIlllZZZNS0_21heaviside_kernel_cudaERNS_18TensorIteratorBaseEENKUlvE_clEvENKUlvE2_clEvEUlllE_EESt5arrayIPcLm3EELi4E23TrivialOffsetCalculatorILi2EjESC_ILi1EjENS0_6memory15LoadWithoutCastENSF_16StoreWithoutCastEEEviT_T0_T2_T3_T4_T5_ --------------------------
	.section	.nv.constant0._ZN2at6native27unrolled_elementwise_kernelINS0_13BinaryFunctorIlllZZZNS0_21heaviside_kernel_cudaERNS_18TensorIteratorBaseEENKUlvE_clEvENKUlvE2_clEvEUlllE_EESt5arrayIPcLm3EELi4E23TrivialOffsetCalculatorILi2EjESC_ILi1EjENS0_6memory15LoadWithoutCastENSF_16StoreWithoutCastEEEviT_T0_T2_T3_T4_T5_,"a",@progbits
	.sectionflags	@""
	.align	4
.nv.constant0._ZN2at6native27unrolled_elementwise_kernelINS0_13BinaryFunctorIlllZZZNS0_21heaviside_kernel_cudaERNS_18TensorIteratorBaseEENKUlvE_clEvENKUlvE2_clEvEUlllE_EESt5arrayIPcLm3EELi4E23TrivialOffsetCalculatorILi2EjESC_ILi1EjENS0_6memory15LoadWithoutCastENSF_16StoreWithoutCastEEEviT_T0_T2_T3_T4_T5_:
	.zero		932


//--------------------- .nv.constant0._ZN2at6native29vectorized_elementwise_kernelILi2ENS0_13BinaryFunctorIlllZZZNS0_21heaviside_kernel_cudaERNS_18TensorIteratorBaseEENKUlvE_clEvENKUlvE2_clEvEUlllE_EESt5arrayIPcLm3EEEEviT0_T1_ --------------------------
	.section	.nv.constant0._ZN2at6native29vectorized_elementwise_kernelILi2ENS0_13BinaryFunctorIlllZZZNS0_21heaviside_kernel_cudaERNS_18TensorIteratorBaseEENKUlvE_clEvENKUlvE2_clEvEUlllE_EESt5arrayIPcLm3EEEEviT0_T1_,"a",@progbits
	.sectionflags	@""
	.align	4
.nv.constant0._ZN2at6native29vectorized_elementwise_kernelILi2ENS0_13BinaryFunctorIlllZZZNS0_21heaviside_kernel_cudaERNS_18TensorIteratorBaseEENKUlvE_clEvENKUlvE2_clEvEUlllE_EESt5arrayIPcLm3EEEEviT0_T1_:
	.zero		928


//--------------------- .nv.constant0._ZN2at6native29vectorized_elementwise_kernelILi4ENS0_13BinaryFunctorIlllZZZNS0_21heaviside_kernel_cudaERNS_18TensorIteratorBaseEENKUlvE_clEvENKUlvE2_clEvEUlllE_EESt5arrayIPcLm3EEEEviT0_T1_ --------------------------
	.section	.nv.constant0._ZN2at6native29vectorized_elementwise_kernelILi4ENS0_13BinaryFunctorIlllZZZNS0_21heaviside_kernel_cudaERNS_18TensorIteratorBaseEENKUlvE_clEvENKUlvE2_clEvEUlllE_EESt5arrayIPcLm3EEEEviT0_T1_,"a",@progbits
	.sectionflags	@""
	.align	4
.nv.constant0._ZN2at6native29vectorized_elementwise_kernelILi4ENS0_13BinaryFunctorIlllZZZNS0_21heaviside_kernel_cudaERNS_18TensorIteratorBaseEENKUlvE_clEvENKUlvE2_clEvEUlllE_EESt5arrayIPcLm3EEEEviT0_T1_:
	.zero		928


//--------------------- .nv.constant0._ZN2at6native29vectorized_elementwise_kernelILi8ENS0_13BinaryFunctorIlllZZZNS0_21heaviside_kernel_cudaERNS_18TensorIteratorBaseEENKUlvE_clEvENKUlvE2_clEvEUlllE_EESt5arrayIPcLm3EEEEviT0_T1_ --------------------------
	.section	.nv.constant0._ZN2at6native29vectorized_elementwise_kernelILi8ENS0_13BinaryFunctorIlllZZZNS0_21heaviside_kernel_cudaERNS_18TensorIteratorBaseEENKUlvE_clEvENKUlvE2_clEvEUlllE_EESt5arrayIPcLm3EEEEviT0_T1_,"a",@progbits
	.sectionflags	@""
	.align	4
.nv.constant0._ZN2at6native29vectorized_elementwise_kernelILi8ENS0_13BinaryFunctorIlllZZZNS0_21heaviside_kernel_cudaERNS_18TensorIteratorBaseEENKUlvE_clEvENKUlvE2_clEvEUlllE_EESt5arrayIPcLm3EEEEviT0_T1_:
	.zero		928


//--------------------- .nv.constant0._ZN2at6native18elementwise_kernelILi128ELi4EZNS0_15gpu_kernel_implINS0_13BUnaryFunctorIlllZZZNS0_21heaviside_kernel_cudaERNS_18TensorIteratorBaseEENKUlvE_clEvENKUlvE2_clEvEUlllE_EEEEvS5_RKT_EUliE_EEviT1_ --------------------------
	.section	.nv.constant0._ZN2at6native18elementwise_kernelILi128ELi4EZNS0_15gpu_kernel_implINS0_13BUnaryFunctorIlllZZZNS0_21heaviside_kernel_cudaERNS_18TensorIteratorBaseEENKUlvE_clEvENKUlvE2_clEvEUlllE_EEEEvS5_RKT_EUliE_EEviT1_,"a",@progbits
	.sectionflags	@""
	.align	4
.nv.constant0._ZN2at6native18elementwise_kernelILi128ELi4EZNS0_15gpu_kernel_implINS0_13BUnaryFunctorIlllZZZNS0_21heaviside_kernel_cudaERNS_18TensorIteratorBaseEENKUlvE_clEvENKUlvE2_clEvEUlllE_EEEEvS5_RKT_EUliE_EEviT1_:
	.zero		1456


//--------------------- .nv.constant0._ZN2at6native27unrolled_elementwise_kernelINS0_13BUnaryFunctorIlllZZZNS0_21heaviside_kernel_cudaERNS_18TensorIteratorBaseEENKUlvE_clEvENKUlvE2_clEvEUlllE_EESt5arrayIPcLm2EELi4E23TrivialOffsetCalculatorILi1EjESD_NS0_6memory12LoadWithCastILi1EEENSE_13StoreWithCastILi1EEEEEviT_T0_T2_T3_T4_T5_ --------------------------
	.section	.nv.constant0._ZN2at6native27unrolled_elementwise_kernelINS0_13BUnaryFunctorIlllZZZNS0_21heaviside_kernel_cudaERNS_18TensorIteratorBaseEENKUlvE_clEvENKUlvE2_clEvEUlllE_EESt5arrayIPcLm2EELi4E23TrivialOffsetCalculatorILi1EjESD_NS0_6memory12LoadWithCastILi1EEENSE_13StoreWithCastILi1EEEEEviT_T0_T2_T3_T4_T5_,"a",@progbits
	.sectionflags	@""
	.align	4
.nv.constant0._ZN2at6native27unrolled_elementwise_kernelINS0_13BUnaryFunctorIlllZZZNS0_21heaviside_kernel_cudaERNS_18TensorIteratorBaseEENKUlvE_clEvENKUlvE2_clEvEUlllE_EESt5arrayIPcLm2EELi4E23TrivialOffsetCalculatorILi1EjESD_NS0_6memory12LoadWithCastILi1EEENSE_13StoreWithCastILi1EEEEEviT_T0_T2_T3_T4_T5_:
	.zero		956


//--------------------- .nv.constant0._ZN2at6native18elementwise_kernelILi128ELi2EZNS0_22gpu_kernel_impl_nocastINS0_13BUnaryFunctorIlllZZZNS0_21heaviside_kernel_cudaERNS_18TensorIteratorBaseEENKUlvE_clEvENKUlvE2_clEvEUlllE_EEEEvS5_RKT_EUliE_EEviT1_ --------------------------
	.section	.nv.constant0._ZN2at6native18elementwise_kernelILi128ELi2EZNS0_22gpu_kernel_impl_nocastINS0_13BUnaryFunctorIlllZZZNS0_21heaviside_kernel_cudaERNS_18TensorIteratorBaseEENKUlvE_clEvENKUlvE2_clEvEUlllE_EEEEvS5_RKT_EUliE_EEviT1_,"a",@progbits
	.sectionflags	@""
	.align	4
.nv.constant0._ZN2at6native18elementwise_kernelILi128ELi2EZNS0_22gpu_kernel_impl_nocastINS0_13BUnaryFunctorIlllZZZNS0_21heaviside_kernel_cudaERNS_18TensorIteratorBaseEENKUlvE_clEvENKUlvE2_clEvEUlllE_EEEEvS5_RKT_EUliE_EEviT1_:
	.zero		1448


//--------------------- .nv.constant0._ZN2at6native27unrolled_elementwise_kernelINS0_13BUnaryFunctorIlllZZZNS0_21heaviside_kernel_cudaERNS_18TensorIteratorBaseEENKUlvE_clEvENKUlvE2_clEvEUlllE_EESt5arrayIPcLm2EELi4E23TrivialOffsetCalculatorILi1EjESD_NS0_6memory15LoadWithoutCastENSE_16StoreWithoutCastEEEviT_T0_T2_T3_T4_T5_ --------------------------
	.section	.nv.constant0._ZN2at6native27unrolled_elementwise_kernelINS0_13BUnaryFunctorIlllZZZNS0_21heaviside_kernel_cudaERNS_18TensorIteratorBaseEENKUlvE_clEvENKUlvE2_clEvEUlllE_EESt5arrayIPcLm2EELi4E23TrivialOffsetCalculatorILi1EjESD_NS0_6memory15LoadWithoutCastENSE_16StoreWithoutCastEEEviT_T0_T2_T3_T4_T5_,"a",@progbits
	.sectionflags	@""
	.align	4
.nv.constant0._ZN2at6native27unrolled_elementwise_kernelINS0_13BUnaryFunctorIlllZZZNS0_21heaviside_kernel_cudaERNS_18TensorIteratorBaseEENKUlvE_clEvENKUlvE2_clEvEUlllE_EESt5arrayIPcLm2EELi4E23TrivialOffsetCalculatorILi1EjESD_NS0_6memory15LoadWithoutCastENSE_16StoreWithoutCastEEEviT_T0_T2_T3_T4_T5_:
	.zero		940


//--------------------- .nv.constant0._ZN2at6native29vectorized_elementwise_kernelILi2ENS0_13BUnaryFunctorIlllZZZNS0_21heaviside_kernel_cudaERNS_18TensorIteratorBaseEENKUlvE_clEvENKUlvE2_clEvEUlllE_EESt5arrayIPcLm2EEEEviT0_T1_ --------------------------
	.section	.nv.constant0._ZN2at6native29vectorized_elementwise_kernelILi2ENS0_13BUnaryFunctorIlllZZZNS0_21heaviside_kernel_cudaERNS_18TensorIteratorBaseEENKUlvE_clEvENKUlvE2_clEvEUlllE_EESt5arrayIPcLm2EEEEviT0_T1_,"a",@progbits
	.sectionflags	@""
	.align	4
.nv.constant0._ZN2at6native29vectorized_elementwise_kernelILi2ENS0_13BUnaryFunctorIlllZZZNS0_21heaviside_kernel_cudaERNS_18TensorIteratorBaseEENKUlvE_clEvENKUlvE2_clEvEUlllE_EESt5arrayIPcLm2EEEEviT0_T1_:
	.zero		936


//--------------------- .nv.constant0._ZN2at6native29vectorized_elementwise_kernelILi4ENS0_13BUnaryFunctorIlllZZZNS0_21heaviside_kernel_cudaERNS_18TensorIteratorBaseEENKUlvE_clEvENKUlvE2_clEvEUlllE_EESt5arrayIPcLm2EEEEviT0_T1_ --------------------------
	.section	.nv.constant0._ZN2at6native29vectorized_elementwise_kernelILi4ENS0_13BUnaryFunctorIlllZZZNS0_21heaviside_kernel_cudaERNS_18TensorIteratorBaseEENKUlvE_clEvENKUlvE2_clEvEUlllE_EESt5arrayIPcLm2EEEEviT0_T1_,"a",@progbits
	.sectionflags	@""
	.align	4
.nv.constant0._ZN2at6native29vectorized_elementwise_kernelILi4ENS0_13BUnaryFunctorIlllZZZNS0_21heaviside_kernel_cudaERNS_18TensorIteratorBaseEENKUlvE_clEvENKUlvE2_clEvEUlllE_EESt5arrayIPcLm2EEEEviT0_T1_:
	.zero		936


//--------------------- .nv.constant0._ZN2at6native29vectorized_elementwise_kernelILi8ENS0_13BUnaryFunctorIlllZZZNS0_21heaviside_kernel_cudaERNS_18TensorIteratorBaseEENKUlvE_clEvENKUlvE2_clEvEUlllE_EESt5arrayIPcLm2EEEEviT0_T1_ --------------------------
	.section	.nv.constant0._ZN2at6native29vectorized_elementwise_kernelILi8ENS0_13BUnaryFunctorIlllZZZNS0_21heaviside_kernel_cudaERNS_18TensorIteratorBaseEENKUlvE_clEvENKUlvE2_clEvEUlllE_EESt5arrayIPcLm2EEEEviT0_T1_,"a",@progbits
	.sectionflags	@""
	.align	4
.nv.constant0._ZN2at6native29vectorized_elementwise_kernelILi8ENS0_13BUnaryFunctorIlllZZZNS0_21heaviside_kernel_cudaERNS_18TensorIteratorBaseEENKUlvE_clEvENKUlvE2_clEvEUlllE_EESt5arrayIPcLm2EEEEviT0_T1_:
	.zero		936


//--------------------- .nv.constant0._ZN2at6native18elementwise_kernelILi128ELi4EZNS0_15gpu_kernel_implINS0_13AUnaryFunctorIlllZZZNS0_21heaviside_kernel_cudaERNS_18TensorIteratorBaseEENKUlvE_clEvENKUlvE2_clEvEUlllE_EEEEvS5_RKT_EUliE_EEviT1_ --------------------------
	.section	.nv.constant0._ZN2at6native18elementwise_kernelILi128ELi4EZNS0_15gpu_kernel_implINS0_13AUnaryFunctorIlllZZZNS0_21heaviside_kernel_cudaERNS_18TensorIteratorBaseEENKUlvE_clEvENKUlvE2_clEvEUlllE_EEEEvS5_RKT_EUliE_EEviT1_,"a",@progbits
	.sectionflags	@""
	.align	4
.nv.constant0._ZN2at6native18elementwise_kernelILi128ELi4EZNS0_15gpu_kernel_implINS0_13AUnaryFunctorIlllZZZNS0_21heaviside_kernel_cudaERNS_18TensorIteratorBaseEENKUlvE_clEvENKUlvE2_clEvEUlllE_EEEEvS5_RKT_EUliE_EEviT1_:
	.zero		1456


//--------------------- .nv.constant0._ZN2at6native27unrolled_elementwise_kernelINS0_13AUnaryFunctorIlllZZZNS0_21heaviside_kernel_cudaERNS_18TensorIteratorBaseEENKUlvE_clEvENKUlvE2_clEvEUlllE_EESt5arrayIPcLm2EELi4E23TrivialOffsetCalculatorILi1EjESD_NS0_6memory12LoadWithCastILi1EEENSE_13StoreWithCastILi1EEEEEviT_T0_T2_T3_T4_T5_ --------------------------
	.section	.nv.constant0._ZN2at6native27unrolled_elementwise_kernelINS0_13AUnaryFunctorIlllZZZNS0_21heaviside_kernel_cudaERNS_18TensorIteratorBaseEENKUlvE_clEvENKUlvE2_clEvEUlllE_EESt5arrayIPcLm2EELi4E23TrivialOffsetCalculatorILi1EjESD_NS0_6memory12LoadWithCastILi1EEENSE_13StoreWithCastILi1EEEEEviT_T0_T2_T3_T4_T5_,"a",@progbits
	.sectionflags	@""
	.align	4
.nv.constant0._ZN2at6native27unrolled_elementwise_kernelINS0_13AUnaryFunctorIlllZZZNS0_21heaviside_kernel_cudaERNS_18TensorIteratorBaseEENKUlvE_clEvENKUlvE2_clEvEUlllE_EESt5arrayIPcLm2EELi4E23TrivialOffsetCalculatorILi1EjESD_NS0_6memory12LoadWithCastILi1EEENSE_13StoreWithCastILi1EEEEEviT_T0_T2_T3_T4_T5_:
	.zero		956


//--------------------- .nv.constant0._ZN2at6native18elementwise_kernelILi128ELi2EZNS0_22gpu_kernel_impl_nocastINS0_13AUnaryFunctorIlllZZZNS0_21heaviside_kernel_cudaERNS_18TensorIteratorBaseEENKUlvE_clEvENKUlvE2_clEvEUlllE_EEEEvS5_RKT_EUliE_EEviT1_ --------------------------
	.section	.nv.constant0._ZN2at6native18elementwise_kernelILi128ELi2EZNS0_22gpu_kernel_impl_nocastINS0_13AUnaryFunctorIlllZZZNS0_21heaviside_kernel_cudaERNS_18TensorIteratorBaseEENKUlvE_clEvENKUlvE2_clEvEUlllE_EEEEvS5_RKT_EUliE_EEviT1_,"a",@progbits
	.sectionflags	@""
	.align	4
.nv.constant0._ZN2at6native18elementwise_kernelILi128ELi2EZNS0_22gpu_kernel_impl_nocastINS0_13AUnaryFunctorIlllZZZNS0_21heaviside_kernel_cudaERNS_18TensorIteratorBaseEENKUlvE_clEvENKUlvE2_clEvEUlllE_EEEEvS5_RKT_EUliE_EEviT1_:
	.zero		1448


//--------------------- .nv.constant0._ZN2at6native27unrolled_elementwise_kernelINS0_13AUnaryFunctorIlllZZZNS0_21heaviside_kernel_cudaERNS_18TensorIteratorBaseEENKUlvE_clEvENKUlvE2_clEvEUlllE_EESt5arrayIPcLm2EELi4E23TrivialOffsetCalculatorILi1EjESD_NS0_6memory15LoadWithoutCastENSE_16StoreWithoutCastEEEviT_T0_T2_T3_T4_T5_ --------------------------
	.section	.nv.constant0._ZN2at6native27unrolled_elementwise_kernelINS0_13AUnaryFunctorIlllZZZNS0_21heaviside_kernel_cudaERNS_18TensorIteratorBaseEENKUlvE_clEvENKUlvE2_clEvEUlllE_EESt5arrayIPcLm2EELi4E23TrivialOffsetCalculatorILi1EjESD_NS0_6memory15LoadWithoutCastENSE_16StoreWithoutCastEEEviT_T0_T2_T3_T4_T5_,"a",@progbits
	.sectionflags	@""
	.align	4
.nv.constant0._ZN2at6native27unrolled_elementwise_kernelINS0_13AUnaryFunctorIlllZZZNS0_21heaviside_kernel_cudaERNS_18TensorIteratorBaseEENKUlvE_clEvENKUlvE2_clEvEUlllE_EESt5arrayIPcLm2EELi4E23TrivialOffsetCalculatorILi1EjESD_NS0_6memory15LoadWithoutCastENSE_16StoreWithoutCastEEEviT_T0_T2_T3_T4_T5_:
	.zero		940


//--------------------- .nv.constant0._ZN2at6native29vectorized_elementwise_kernelILi2ENS0_13AUnaryFunctorIlllZZZNS0_21heaviside_kernel_cudaERNS_18TensorIteratorBaseEENKUlvE_clEvENKUlvE2_clEvEUlllE_EESt5arrayIPcLm2EEEEviT0_T1_ --------------------------
	.section	.nv.constant0._ZN2at6native29vectorized_elementwise_kernelILi2ENS0_13AUnaryFunctorIlllZZZNS0_21heaviside_kernel_cudaERNS_18TensorIteratorBaseEENKUlvE_clEvENKUlvE2_clEvEUlllE_EESt5arrayIPcLm2EEEEviT0_T1_,"a",@progbits
	.sectionflags	@""
	.align	4
.nv.constant0._ZN2at6native29vectorized_elementwise_kernelILi2ENS0_13AUnaryFunctorIlllZZZNS0_21heaviside_kernel_cudaERNS_18TensorIteratorBaseEENKUlvE_clEvENKUlvE2_clEvEUlllE_EESt5arrayIPcLm2EEEEviT0_T1_:
	.zero		936


//--------------------- .nv.constant0._ZN2at6native29vectorized_elementwise_kernelILi4ENS0_13AUnaryFunctorIlllZZZNS0_21heaviside_kernel_cudaERNS_18TensorIteratorBaseEENKUlvE_clEvENKUlvE2_clEvEUlllE_EESt5arrayIPcLm2EEEEviT0_T1_ --------------------------
	.section	.nv.constant0._ZN2at6native29vectorized_elementwise_kernelILi4ENS0_13AUnaryFunctorIlllZZZNS0_21heaviside_kernel_cudaERNS_18TensorIteratorBaseEENKUlvE_clEvENKUlvE2_clEvEUlllE_EESt5arrayIPcLm2EEEEviT0_T1_,"a",@progbits
	.sectionflags	@""
	.align	4
.nv.constant0._ZN2at6native29vectorized_elementwise_kernelILi4ENS0_13AUnaryFunctorIlllZZZNS0_21heaviside_kernel_cudaERNS_18TensorIteratorBaseEENKUlvE_clEvENKUlvE2_clEvEUlllE_EESt5arrayIPcLm2EEEEviT0_T1_:
	.zero		936


//--------------------- .nv.constant0._ZN2at6native29vectorized_elementwise_kernelILi8ENS0_13AUnaryFunctorIlllZZZNS0_21heaviside_kernel_cudaERNS_18TensorIteratorBaseEENKUlvE_clEvENKUlvE2_clEvEUlllE_EESt5arrayIPcLm2EEEEviT0_T1_ --------------------------
	.section	.nv.constant0._ZN2at6native29vectorized_elementwise_kernelILi8ENS0_13AUnaryFunctorIlllZZZNS0_21heaviside_kernel_cudaERNS_18TensorIteratorBaseEENKUlvE_clEvENKUlvE2_clEvEUlllE_EESt5arrayIPcLm2EEEEviT0_T1_,"a",@progbits
	.sectionflags	@""
	.align	4
.nv.constant0._ZN2at6native29vectorized_elementwise_kernelILi8ENS0_13AUnaryFunctorIlllZZZNS0_21heaviside_kernel_cudaERNS_18TensorIteratorBaseEENKUlvE_clEvENKUlvE2_clEvEUlllE_EESt5arrayIPcLm2EEEEviT0_T1_:
	.zero		936


//--------------------- .nv.constant0._ZN2at6native18elementwise_kernelILi128ELi4EZNS0_15gpu_kernel_implINS0_13BinaryFunctorIiiiZZZNS0_21heaviside_kernel_cudaERNS_18TensorIteratorBaseEENKUlvE_clEvENKUlvE1_clEvEUliiE_EEEEvS5_RKT_EUliE_EEviT1_ --------------------------
	.section	.nv.constant0._ZN2at6native18elementwise_kernelILi128ELi4EZNS0_15gpu_kernel_implINS0_13BinaryFunctorIiiiZZZNS0_21heaviside_kernel_cudaERNS_18TensorIteratorBaseEENKUlvE_clEvENKUlvE1_clEvEUliiE_EEEEvS5_RKT_EUliE_EEviT1_,"a",@progbits
	.sectionflags	@""
	.align	4
.nv.constant0._ZN2at6native18elementwise_kernelILi128ELi4EZNS0_15gpu_kernel_implINS0_13BinaryFunctorIiiiZZZNS0_21heaviside_kernel_cudaERNS_18TensorIteratorBaseEENKUlvE_clEvENKUlvE1_clEvEUliiE_EEEEvS5_RKT_EUliE_EEviT1_:
	.zero		1552


//--------------------- .nv.constant0._ZN2at6native27unrolled_elementwise_kernelINS0_13BinaryFunctorIiiiZZZNS0_21heaviside_kernel_cudaERNS_18TensorIteratorBaseEENKUlvE_clEvENKUlvE1_clEvEUliiE_EESt5arrayIPcLm3EELi4E23TrivialOffsetCalculatorILi2EjESC_ILi1EjENS0_6memory12LoadWithCastILi2EEENSF_13StoreWithCastILi1EEEEEviT_T0_T2_T3_T4_T5_ --------------------------
	.section	.nv.constant0._ZN2at6native27unrolled_elementwise_kernelINS0_13BinaryFunctorIiiiZZZNS0_21heaviside_kernel_cudaERNS_18TensorIteratorBaseEENKUlvE_clEvENKUlvE1_clEvEUliiE_EESt5arrayIPcLm3EELi4E23TrivialOffsetCalculatorILi2EjESC_ILi1EjENS0_6memory12LoadWithCastILi2EEENSF_13StoreWithCastILi1EEEEEviT_T0_T2_T3_T4_T5_,"a",@progbits
	.sectionflags	@""
	.align	4
.nv.constant0._ZN2at6native27unrolled_elementwise_kernelINS0_13BinaryFunctorIiiiZZZNS0_21heaviside_kernel_cudaERNS_18TensorIteratorBaseEENKUlvE_clEvENKUlvE1_clEvEUliiE_EESt5arrayIPcLm3EELi4E23TrivialOffsetCalculatorILi2EjESC_ILi1EjENS0_6memory12LoadWithCastILi2EEENSF_13StoreWithCastILi1EEEEEviT_T0_T2_T3_T4_T5_:
	.zero		952


//--------------------- .nv.constant0._ZN2at6native18elementwise_kernelILi128ELi2EZNS0_22gpu_kernel_impl_nocastINS0_13BinaryFunctorIiiiZZZNS0_21heaviside_kernel_cudaERNS_18TensorIteratorBaseEENKUlvE_clEvENKUlvE1_clEvEUliiE_EEEEvS5_RKT_EUliE_EEviT1_ --------------------------
	.section	.nv.constant0._ZN2at6native18elementwise_kernelILi128ELi2EZNS0_22gpu_kernel_impl_nocastINS0_13BinaryFunctorIiiiZZZNS0_21heaviside_kernel_cudaERNS_18TensorIteratorBaseEENKUlvE_clEvENKUlvE1_clEvEUliiE_EEEEvS5_RKT_EUliE_EEviT1_,"a",@progbits
	.sectionflags	@""
	.align	4
.nv.constant0._ZN2at6native18elementwise_kernelILi128ELi2EZNS0_22gpu_kernel_impl_nocastINS0_13BinaryFunctorIiiiZZZNS0_21heaviside_kernel_cudaERNS_18TensorIteratorBaseEENKUlvE_clEvENKUlvE1_clEvEUliiE_EEEEvS5_RKT_EUliE_EEviT1_:
	.zero		1552


//--------------------- .nv.constant0._ZN2at6native27unrolled_elementwise_kernelINS0_13BinaryFunctorIiiiZZZNS0_21heaviside_kernel_cudaERNS_18TensorIteratorBaseEENKUlvE_clEvENKUlvE1_clEvEUliiE_EESt5arrayIPcLm3EELi4E23TrivialOffsetCalculatorILi2EjESC_ILi1EjENS0_6memory15LoadWithoutCastENSF_16StoreWithoutCastEEEviT_T0_T2_T3_T4_T5_ --------------------------
	.section	.nv.constant0._ZN2at6native27unrolled_elementwise_kernelINS0_13BinaryFunctorIiiiZZZNS0_21heaviside_kernel_cudaERNS_18TensorIteratorBaseEENKUlvE_clEvENKUlvE1_clEvEUliiE_EESt5arrayIPcLm3EELi4E23TrivialOffsetCalculatorILi2EjESC_ILi1EjENS0_6memory15LoadWithoutCastENSF_16StoreWithoutCastEEEviT_T0_T2_T3_T4_T5_,"a",@progbits
	.sectionflags	@""
	.align	4
.nv.constant0._ZN2at6native27unrolled_elementwise_kernelINS0_13BinaryFunctorIiiiZZZNS0_21heaviside_kernel_cudaERNS_18TensorIteratorBaseEENKUlvE_clEvENKUlvE1_clEvEUliiE_EESt5arrayIPcLm3EELi4E23TrivialOffsetCalculatorILi2EjESC_ILi1EjENS0_6memory15LoadWithoutCastENSF_16StoreWithoutCastEEEviT_T0_T2_T3_T4_T5_:
	.zero		932


//--------------------- .nv.constant0._ZN2at6native29vectorized_elementwise_kernelILi2ENS0_13BinaryFunctorIiiiZZZNS0_21heaviside_kernel_cudaERNS_18TensorIteratorBaseEENKUlvE_clEvENKUlvE1_clEvEUliiE_EESt5arrayIPcLm3EEEEviT0_T1_ --------------------------
	.section	.nv.constant0._ZN2at6native29vectorized_elementwise_kernelILi2ENS0_13BinaryFunctorIiiiZZZNS0_21heaviside_kernel_cudaERNS_18TensorIteratorBaseEENKUlvE_clEvENKUlvE1_clEvEUliiE_EESt5arrayIPcLm3EEEEviT0_T1_,"a",@progbits
	.sectionflags	@""
	.align	4
.nv.constant0._ZN2at6native29vectorized_elementwise_kernelILi2ENS0_13BinaryFunctorIiiiZZZNS0_21heaviside_kernel_cudaERNS_18TensorIteratorBaseEENKUlvE_clEvENKUlvE1_clEvEUliiE_EESt5arrayIPcLm3EEEEviT0_T1_:
	.zero		928


//--------------------- .nv.constant0._ZN2at6native29vectorized_elementwise_kernelILi4ENS0_13BinaryFunctorIiiiZZZNS0_21heaviside_kernel_cudaERNS_18TensorIteratorBaseEENKUlvE_clEvENKUlvE1_clEvEUliiE_EESt5arrayIPcLm3EEEEviT0_T1_ --------------------------
	.section	.nv.constant0._ZN2at6native29vectorized_elementwise_kernelILi4ENS0_13BinaryFunctorIiiiZZZNS0_21heaviside_kernel_cudaERNS_18TensorIteratorBaseEENKUlvE_clEvENKUlvE1_clEvEUliiE_EESt5arrayIPcLm3EEEEviT0_T1_,"a",@progbits
	.sectionflags	@""
	.align	4
.nv.constant0._ZN2at6native29vectorized_elementwise_kernelILi4ENS0_13BinaryFunctorIiiiZZZNS0_21heaviside_kernel_cudaERNS_18TensorIteratorBaseEENKUlvE_clEvENKUlvE1_clEvEUliiE_EESt5arrayIPcLm3EEEEviT0_T1_:
	.zero		928


//--------------------- .nv.constant0._ZN2at6native29vectorized_elementwise_kernelILi8ENS0_13BinaryFunctorIiiiZZZNS0_21heaviside_kernel_cudaERNS_18TensorIteratorBaseEENKUlvE_clEvENKUlvE1_clEvEUliiE_EESt5arrayIPcLm3EEEEviT0_T1_ --------------------------
	.section	.nv.constant0._ZN2at6native29vectorized_elementwise_kernelILi8ENS0_13BinaryFunctorIiiiZZZNS0_21heaviside_kernel_cudaERNS_18TensorIteratorBaseEENKUlvE_clEvENKUlvE1_clEvEUliiE_EESt5arrayIPcLm3EEEEviT0_T1_,"a",@progbits
	.sectionflags	@""
	.align	4
.nv.constant0._ZN2at6native29vectorized_elementwise_kernelILi8ENS0_13BinaryFunctorIiiiZZZNS0_21heaviside_kernel_cudaERNS_18TensorIteratorBaseEENKUlvE_clEvENKUlvE1_clEvEUliiE_EESt5arrayIPcLm3EEEEviT0_T1_:
	.zero		928


//--------------------- .nv.constant0._ZN2at6native18elementwise_kernelILi128ELi4EZNS0_15gpu_kernel_implINS0_13BUnaryFunctorIiiiZZZNS0_21heaviside_kernel_cudaERNS_18TensorIteratorBaseEENKUlvE_clEvENKUlvE1_clEvEUliiE_EEEEvS5_RKT_EUliE_EEviT1_ --------------------------
	.section	.nv.constant0._ZN2at6native18elementwise_kernelILi128ELi4EZNS0_15gpu_kernel_implINS0_13BUnaryFunctorIiiiZZZNS0_21heaviside_kernel_cudaERNS_18TensorIteratorBaseEENKUlvE_clEvENKUlvE1_clEvEUliiE_EEEEvS5_RKT_EUliE_EEviT1_,"a",@progbits
	.sectionflags	@""
	.align	4
.nv.constant0._ZN2at6native18elementwise_kernelILi128ELi4EZNS0_15gpu_kernel_implINS0_13BUnaryFunctorIiiiZZZNS0_21heaviside_kernel_cudaERNS_18TensorIteratorBaseEENKUlvE_clEvENKUlvE1_clEvEUliiE_EEEEvS5_RKT_EUliE_EEviT1_:
	.zero		1448


//--------------------- .nv.constant0._ZN2at6native27unrolled_elementwise_kernelINS0_13BUnaryFunctorIiiiZZZNS0_21heaviside_kernel_cudaERNS_18TensorIteratorBaseEENKUlvE_clEvENKUlvE1_clEvEUliiE_EESt5arrayIPcLm2EELi4E23TrivialOffsetCalculatorILi1EjESD_NS0_6memory12LoadWithCastILi1EEENSE_13StoreWithCastILi1EEEEEviT_T0_T2_T3_T4_T5_ --------------------------
	.section	.nv.constant0._ZN2at6native27unrolled_elementwise_kernelINS0_13BUnaryFunctorIiiiZZZNS0_21heaviside_kernel_cudaERNS_18TensorIteratorBaseEENKUlvE_clEvENKUlvE1_clEvEUliiE_EESt5arrayIPcLm2EELi4E23TrivialOffsetCalculatorILi1EjESD_NS0_6memory12LoadWithCastILi1EEENSE_13StoreWithCastILi1EEEEEviT_T0_T2_T3_T4_T5_,"a",@progbits
	.sectionflags	@""
	.align	4
.nv.constant0._ZN2at6native27unrolled_elementwise_kernelINS0_13BUnaryFunctorIiiiZZZNS0_21heaviside_kernel_cudaERNS_18TensorIteratorBaseEENKUlvE_clEvENKUlvE1_clEvEUliiE_EESt5arrayIPcLm2EELi4E23TrivialOffsetCalculatorILi1EjESD_NS0_6memory12LoadWithCastILi1EEENSE_13StoreWithCastILi1EEEEEviT_T0_T2_T3_T4_T5_:
	.zero		948


//--------------------- .nv.constant0._ZN2at6native18elementwise_kernelILi128ELi2EZNS0_22gpu_kernel_impl_nocastINS0_13BUnaryFunctorIiiiZZZNS0_21heaviside_kernel_cudaERNS_18TensorIteratorBaseEENKUlvE_clEvENKUlvE1_clEvEUliiE_EEEEvS5_RKT_EUliE_EEviT1_ --------------------------
	.section	.nv.constant0._ZN2at6native18elementwise_kernelILi128ELi2EZNS0_22gpu_kernel_impl_nocastINS0_13BUnaryFunctorIiiiZZZNS0_21heaviside_kernel_cudaERNS_18TensorIteratorBaseEENKUlvE_clEvENKUlvE1_clEvEUliiE_EEEEvS5_RKT_EUliE_EEviT1_,"a",@progbits
	.sectionflags	@""
	.align	4
.nv.constant0._ZN2at6native18elementwise_kernelILi128ELi2EZNS0_22gpu_kernel_impl_nocastINS0_13BUnaryFunctorIiiiZZZNS0_21heaviside_kernel_cudaERNS_18TensorIteratorBaseEENKUlvE_clEvENKUlvE1_clEvEUliiE_EEEEvS5_RKT_EUliE_EEviT1_:
	.zero		1440


//--------------------- .nv.constant0._ZN2at6native27unrolled_elementwise_kernelINS0_13BUnaryFunctorIiiiZZZNS0_21heaviside_kernel_cudaERNS_18TensorIteratorBaseEENKUlvE_clEvENKUlvE1_clEvEUliiE_EESt5arrayIPcLm2EELi4E23TrivialOffsetCalculatorILi1EjESD_NS0_6memory15LoadWithoutCastENSE_16StoreWithoutCastEEEviT_T0_T2_T3_T4_T5_ --------------------------
	.section	.nv.constant0._ZN2at6native27unrolled_elementwise_kernelINS0_13BUnaryFunctorIiiiZZZNS0_21heaviside_kernel_cudaERNS_18TensorIteratorBaseEENKUlvE_clEvENKUlvE1_clEvEUliiE_EESt5arrayIPcLm2EELi4E23TrivialOffsetCalculatorILi1EjESD_NS0_6memory15LoadWithoutCastENSE_16StoreWithoutCastEEEviT_T0_T2_T3_T4_T5_,"a",@progbits
	.sectionflags	@""
	.align	4
.nv.constant0._ZN2at6native27unrolled_elementwise_kernelINS0_13BUnaryFunctorIiiiZZZNS0_21heaviside_kernel_cudaERNS_18TensorIteratorBaseEENKUlvE_clEvENKUlvE1_clEvEUliiE_EESt5arrayIPcLm2EELi4E23TrivialOffsetCalculatorILi1EjESD_NS0_6memory15LoadWithoutCastENSE_16StoreWithoutCastEEEviT_T0_T2_T3_T4_T5_:
	.zero		932


//--------------------- .nv.constant0._ZN2at6native29vectorized_elementwise_kernelILi2ENS0_13BUnaryFunctorIiiiZZZNS0_21heaviside_kernel_cudaERNS_18TensorIteratorBaseEENKUlvE_clEvENKUlvE1_clEvEUliiE_EESt5arrayIPcLm2EEEEviT0_T1_ --------------------------
	.section	.nv.constant0._ZN2at6native29vectorized_elementwise_kernelILi2ENS0_13BUnaryFunctorIiiiZZZNS0_21heaviside_kernel_cudaERNS_18TensorIteratorBaseEENKUlvE_clEvENKUlvE1_clEvEUliiE_EESt5arrayIPcLm2EEEEviT0_T1_,"a",@progbits
	.sectionflags	@""
	.align	4
.nv.constant0._ZN2at6native29vectorized_elementwise_kernelILi2ENS0_13BUnaryFunctorIiiiZZZNS0_21heaviside_kernel_cudaERNS_18TensorIteratorBaseEENKUlvE_clEvENKUlvE1_clEvEUliiE_EESt5arrayIPcLm2EEEEviT0_T1_:
	.zero		928


//--------------------- .nv.constant0._ZN2at6native29vectorized_elementwise_kernelILi4ENS0_13BUnaryFunctorIiiiZZZNS0_21heaviside_kernel_cudaERNS_18TensorIteratorBaseEENKUlvE_clEvENKUlvE1_clEvEUliiE_EESt5arrayIPcLm2EEEEviT0_T1_ --------------------------
	.section	.nv.constant0._ZN2at6native29vectorized_elementwise_kernelILi4ENS0_13BUnaryFunctorIiiiZZZNS0_21heaviside_kernel_cudaERNS_18TensorIteratorBaseEENKUlvE_clEvENKUlvE1_clEvEUliiE_EESt5arrayIPcLm2EEEEviT0_T1_,"a",@progbits
	.sectionflags	@""
	.align	4
.nv.constant0._ZN2at6native29vectorized_elementwise_kernelILi4ENS0_13BUnaryFunctorIiiiZZZNS0_21heaviside_kernel_cudaERNS_18TensorIteratorBaseEENKUlvE_clEvENKUlvE1_clEvEUliiE_EESt5arrayIPcLm2EEEEviT0_T1_:
	.zero		928


//--------------------- .nv.constant0._ZN2at6native29vectorized_elementwise_kernelILi8ENS0_13BUnaryFunctorIiiiZZZNS0_21heaviside_kernel_cudaERNS_18TensorIteratorBaseEENKUlvE_clEvENKUlvE1_clEvEUliiE_EESt5arrayIPcLm2EEEEviT0_T1_ --------------------------
	.section	.nv.constant0._ZN2at6native29vectorized_elementwise_kernelILi8ENS0_13BUnaryFunctorIiiiZZZNS0_21heaviside_kernel_cudaERNS_18TensorIteratorBaseEENKUlvE_clEvENKUlvE1_clEvEUliiE_EESt5arrayIPcLm2EEEEviT0_T1_,"a",@progbits
	.sectionflags	@""
	.align	4
.nv.constant0._ZN2at6native29vectorized_elementwise_kernelILi8ENS0_13BUnaryFunctorIiiiZZZNS0_21heaviside_kernel_cudaERNS_18TensorIteratorBaseEENKUlvE_clEvENKUlvE1_clEvEUliiE_EESt5arrayIPcLm2EEEEviT0_T1_:
	.zero		928


//--------------------- .nv.constant0._ZN2at6native18elementwise_kernelILi128ELi4EZNS0_15gpu_kernel_implINS0_13AUnaryFunctorIiiiZZZNS0_21heaviside_kernel_cudaERNS_18TensorIteratorBaseEENKUlvE_clEvENKUlvE1_clEvEUliiE_EEEEvS5_RKT_EUliE_EEviT1_ --------------------------
	.section	.nv.constant0._ZN2at6native18elementwise_kernelILi128ELi4EZNS0_15gpu_kernel_implINS0_13AUnaryFunctorIiiiZZZNS0_21heaviside_kernel_cudaERNS_18TensorIteratorBaseEENKUlvE_clEvENKUlvE1_clEvEUliiE_EEEEvS5_RKT_EUliE_EEviT1_,"a",@progbits
	.sectionflags	@""
	.align	4
.nv.constant0._ZN2at6native18elementwise_kernelILi128ELi4EZNS0_15gpu_kernel_implINS0_13AUnaryFunctorIiiiZZZNS0_21heaviside_kernel_cudaERNS_18TensorIteratorBaseEENKUlvE_clEvENKUlvE1_clEvEUliiE_EEEEvS5_RKT_EUliE_EEviT1_:
	.zero		1448


//--------------------- .nv.constant0._ZN2at6native27unrolled_elementwise_kernelINS0_13AUnaryFunctorIiiiZZZNS0_21heaviside_kernel_cudaERNS_18TensorIteratorBaseEENKUlvE_clEvENKUlvE1_clEvEUliiE_EESt5arrayIPcLm2EELi4E23TrivialOffsetCalculatorILi1EjESD_NS0_6memory12LoadWithCastILi1EEENSE_13StoreWithCastILi1EEEEEviT_T0_T2_T3_T4_T5_ --------------------------
	.section	.nv.constant0._ZN2at6native27unrolled_elementwise_kernelINS0_13AUnaryFunctorIiiiZZZNS0_21heaviside_kernel_cudaERNS_18TensorIteratorBaseEENKUlvE_clEvENKUlvE1_clEvEUliiE_EESt5arrayIPcLm2EELi4E23TrivialOffsetCalculatorILi1EjESD_NS0_6memory12LoadWithCastILi1EEENSE_13StoreWithCastILi1EEEEEviT_T0_T2_T3_T4_T5_,"a",@progbits
	.sectionflags	@""
	.align	4
.nv.constant0._ZN2at6native27unrolled_elementwise_kernelINS0_13AUnaryFunctorIiiiZZZNS0_21heaviside_kernel_cudaERNS_18TensorIteratorBaseEENKUlvE_clEvENKUlvE1_clEvEUliiE_EESt5arrayIPcLm2EELi4E23TrivialOffsetCalculatorILi1EjESD_NS0_6memory12LoadWithCastILi1EEENSE_13StoreWithCastILi1EEEEEviT_T0_T2_T3_T4_T5_:
	.zero		948


//--------------------- .nv.constant0._ZN2at6native18elementwise_kernelILi128ELi2EZNS0_22gpu_kernel_impl_nocastINS0_13AUnaryFunctorIiiiZZZNS0_21heaviside_kernel_cudaERNS_18TensorIteratorBaseEENKUlvE_clEvENKUlvE1_clEvEUliiE_EEEEvS5_RKT_EUliE_EEviT1_ --------------------------
	.section	.nv.constant0._ZN2at6native18elementwise_kernelILi128ELi2EZNS0_22gpu_kernel_impl_nocastINS0_13AUnaryFunctorIiiiZZZNS0_21heaviside_kernel_cudaERNS_18TensorIteratorBaseEENKUlvE_clEvENKUlvE1_clEvEUliiE_EEEEvS5_RKT_EUliE_EEviT1_,"a",@progbits
	.sectionflags	@""
	.align	4
.nv.constant0._ZN2at6native18elementwise_kernelILi128ELi2EZNS0_22gpu_kernel_impl_nocastINS0_13AUnaryFunctorIiiiZZZNS0_21heaviside_kernel_cudaERNS_18TensorIteratorBaseEENKUlvE_clEvENKUlvE1_clEvEUliiE_EEEEvS5_RKT_EUliE_EEviT1_:
	.zero		1440


//--------------------- .nv.constant0._ZN2at6native27unrolled_elementwise_kernelINS0_13AUnaryFunctorIiiiZZZNS0_21heaviside_kernel_cudaERNS_18TensorIteratorBaseEENKUlvE_clEvENKUlvE1_clEvEUliiE_EESt5arrayIPcLm2EELi4E23TrivialOffsetCalculatorILi1EjESD_NS0_6memory15LoadWithoutCastENSE_16StoreWithoutCastEEEviT_T0_T2_T3_T4_T5_ --------------------------
	.section	.nv.constant0._ZN2at6native27unrolled_elementwise_kernelINS0_13AUnaryFunctorIiiiZZZNS0_21heaviside_kernel_cudaERNS_18TensorIteratorBaseEENKUlvE_clEvENKUlvE1_clEvEUliiE_EESt5arrayIPcLm2EELi4E23TrivialOffsetCalculatorILi1EjESD_NS0_6memory15LoadWithoutCastENSE_16StoreWithoutCastEEEviT_T0_T2_T3_T4_T5_,"a",@progbits
	.sectionflags	@""
	.align	4
.nv.constant0._ZN2at6native27unrolled_elementwise_kernelINS0_13AUnaryFunctorIiiiZZZNS0_21heaviside_kernel_cudaERNS_18TensorIteratorBaseEENKUlvE_clEvENKUlvE1_clEvEUliiE_EESt5arrayIPcLm2EELi4E23TrivialOffsetCalculatorILi1EjESD_NS0_6memory15LoadWithoutCastENSE_16StoreWithoutCastEEEviT_T0_T2_T3_T4_T5_:
	.zero		932


//--------------------- .nv.constant0._ZN2at6native29vectorized_elementwise_kernelILi2ENS0_13AUnaryFunctorIiiiZZZNS0_21heaviside_kernel_cudaERNS_18TensorIteratorBaseEENKUlvE_clEvENKUlvE1_clEvEUliiE_EESt5arrayIPcLm2EEEEviT0_T1_ --------------------------
	.section	.nv.constant0._ZN2at6native29vectorized_elementwise_kernelILi2ENS0_13AUnaryFunctorIiiiZZZNS0_21heaviside_kernel_cudaERNS_18TensorIteratorBaseEENKUlvE_clEvENKUlvE1_clEvEUliiE_EESt5arrayIPcLm2EEEEviT0_T1_,"a",@progbits
	.sectionflags	@""
	.align	4
.nv.constant0._ZN2at6native29vectorized_elementwise_kernelILi2ENS0_13AUnaryFunctorIiiiZZZNS0_21heaviside_kernel_cudaERNS_18TensorIteratorBaseEENKUlvE_clEvENKUlvE1_clEvEUliiE_EESt5arrayIPcLm2EEEEviT0_T1_:
	.zero		928


//--------------------- .nv.constant0._ZN2at6native29vectorized_elementwise_kernelILi4ENS0_13AUnaryFunctorIiiiZZZNS0_21heaviside_kernel_cudaERNS_18TensorIteratorBaseEENKUlvE_clEvENKUlvE1_clEvEUliiE_EESt5arrayIPcLm2EEEEviT0_T1_ --------------------------
	.section	.nv.constant0._ZN2at6native29vectorized_elementwise_kernelILi4ENS0_13AUnaryFunctorIiiiZZZNS0_21heaviside_kernel_cudaERNS_18TensorIteratorBaseEENKUlvE_clEvENKUlvE1_clEvEUliiE_EESt5arrayIPcLm2EEEEviT0_T1_,"a",@progbits
	.sectionflags	@""
	.align	4
.nv.constant0._ZN2at6native29vectorized_elementwise_kernelILi4ENS0_13AUnaryFunctorIiiiZZZNS0_21heaviside_kernel_cudaERNS_18TensorIteratorBaseEENKUlvE_clEvENKUlvE1_clEvEUliiE_EESt5arrayIPcLm2EEEEviT0_T1_:
	.zero		928


//--------------------- .nv.constant0._ZN2at6native29vectorized_elementwise_kernelILi8ENS0_13AUnaryFunctorIiiiZZZNS0_21heaviside_kernel_cudaERNS_18TensorIteratorBaseEENKUlvE_clEvENKUlvE1_clEvEUliiE_EESt5arrayIPcLm2EEEEviT0_T1_ --------------------------
	.section	.nv.constant0._ZN2at6native29vectorized_elementwise_kernelILi8ENS0_13AUnaryFunctorIiiiZZZNS0_21heaviside_kernel_cudaERNS_18TensorIteratorBaseEENKUlvE_clEvENKUlvE1_clEvEUliiE_EESt5arrayIPcLm2EEEEviT0_T1_,"a",@progbits
	.sectionflags	@""
	.align	4
.nv.constant0._ZN2at6native29vectorized_elementwise_kernelILi8ENS0_13AUnaryFunctorIiiiZZZNS0_21heaviside_kernel_cudaERNS_18TensorIteratorBaseEENKUlvE_clEvENKUlvE1_clEvEUliiE_EESt5arrayIPcLm2EEEEviT0_T1_:
	.zero		928


//--------------------- .nv.constant0._ZN2at6native18elementwise_kernelILi128ELi4EZNS0_15gpu_kernel_implINS0_13BinaryFunctorIaaaZZZNS0_21heaviside_kernel_cudaERNS_18TensorIteratorBaseEENKUlvE_clEvENKUlvE0_clEvEUlaaE_EEEEvS5_RKT_EUliE_EEviT1_ --------------------------
	.section	.nv.constant0._ZN2at6native18elementwise_kernelILi128ELi4EZNS0_15gpu_kernel_implINS0_13BinaryFunctorIaaaZZZNS0_21heaviside_kernel_cudaERNS_18TensorIteratorBaseEENKUlvE_clEvENKUlvE0_clEvEUlaaE_EEEEvS5_RKT_EUliE_EEviT1_,"a",@progbits
	.sectionflags	@""
	.align	4
.nv.constant0._ZN2at6native18elementwise_kernelILi128ELi4EZNS0_15gpu_kernel_implINS0_13BinaryFunctorIaaaZZZNS0_21heaviside_kernel_cudaERNS_18TensorIteratorBaseEENKUlvE_clEvENKUlvE0_clEvEUlaaE_EEEEvS5_RKT_EUliE_EEviT1_:
	.zero		1552


//--------------------- .nv.constant0._ZN2at6native27unrolled_elementwise_kernelINS0_13BinaryFunctorIaaaZZZNS0_21heaviside_kernel_cudaERNS_18TensorIteratorBaseEENKUlvE_clEvENKUlvE0_clEvEUlaaE_EESt5arrayIPcLm3EELi4E23TrivialOffsetCalculatorILi2EjESC_ILi1EjENS0_6memory12LoadWithCastILi2EEENSF_13StoreWithCastILi1EEEEEviT_T0_T2_T3_T4_T5_ --------------------------
	.section	.nv.constant0._ZN2at6native27unrolled_elementwise_kernelINS0_13BinaryFunctorIaaaZZZNS0_21heaviside_kernel_cudaERNS_18TensorIteratorBaseEENKUlvE_clEvENKUlvE0_clEvEUlaaE_EESt5arrayIPcLm3EELi4E23TrivialOffsetCalculatorILi2EjESC_ILi1EjENS0_6memory12LoadWithCastILi2EEENSF_13StoreWithCastILi1EEEEEviT_T0_T2_T3_T4_T5_,"a",@progbits
	.sectionflags	@""
	.align	4
.nv.constant0._ZN2at6native27unrolled_elementwise_kernelINS0_13BinaryFunctorIaaaZZZNS0_21heaviside_kernel_cudaERNS_18TensorIteratorBaseEENKUlvE_clEvENKUlvE0_clEvEUlaaE_EESt5arrayIPcLm3EELi4E23TrivialOffsetCalculatorILi2EjESC_ILi1EjENS0_6memory12LoadWithCastILi2EEENSF_13StoreWithCastILi1EEEEEviT_T0_T2_T3_T4_T5_:
	.zero		952


//--------------------- .nv.constant0._ZN2at6native18elementwise_kernelILi128ELi4EZNS0_22gpu_kernel_impl_nocastINS0_13BinaryFunctorIaaaZZZNS0_21heaviside_kernel_cudaERNS_18TensorIteratorBaseEENKUlvE_clEvENKUlvE0_clEvEUlaaE_EEEEvS5_RKT_EUliE_EEviT1_ --------------------------
	.section	.nv.constant0._ZN2at6native18elementwise_kernelILi128ELi4EZNS0_22gpu_kernel_impl_nocastINS0_13BinaryFunctorIaaaZZZNS0_21heaviside_kernel_cudaERNS_18TensorIteratorBaseEENKUlvE_clEvENKUlvE0_clEvEUlaaE_EEEEvS5_RKT_EUliE_EEviT1_,"a",@progbits
	.sectionflags	@""
	.align	4
.nv.constant0._ZN2at6native18elementwise_kernelILi128ELi4EZNS0_22gpu_kernel_impl_nocastINS0_13BinaryFunctorIaaaZZZNS0_21heaviside_kernel_cudaERNS_18TensorIteratorBaseEENKUlvE_clEvENKUlvE0_clEvEUlaaE_EEEEvS5_RKT_EUliE_EEviT1_:
	.zero		1552


//--------------------- .nv.constant0._ZN2at6native27unrolled_elementwise_kernelINS0_13BinaryFunctorIaaaZZZNS0_21heaviside_kernel_cudaERNS_18TensorIteratorBaseEENKUlvE_clEvENKUlvE0_clEvEUlaaE_EESt5arrayIPcLm3EELi4E23TrivialOffsetCalculatorILi2EjESC_ILi1EjENS0_6memory15LoadWithoutCastENSF_16StoreWithoutCastEEEviT_T0_T2_T3_T4_T5_ --------------------------
	.section	.nv.constant0._ZN2at6native27unrolled_elementwise_kernelINS0_13BinaryFunctorIaaaZZZNS0_21heaviside_kernel_cudaERNS_18TensorIteratorBaseEENKUlvE_clEvENKUlvE0_clEvEUlaaE_EESt5arrayIPcLm3EELi4E23TrivialOffsetCalculatorILi2EjESC_ILi1EjENS0_6memory15LoadWithoutCastENSF_16StoreWithoutCastEEEviT_T0_T2_T3_T4_T5_,"a",@progbits
	.sectionflags	@""
	.align	4
.nv.constant0._ZN2at6native27unrolled_elementwise_kernelINS0_13BinaryFunctorIaaaZZZNS0_21heaviside_kernel_cudaERNS_18TensorIteratorBaseEENKUlvE_clEvENKUlvE0_clEvEUlaaE_EESt5arrayIPcLm3EELi4E23TrivialOffsetCalculatorILi2EjESC_ILi1EjENS0_6memory15LoadWithoutCastENSF_16StoreWithoutCastEEEviT_T0_T2_T3_T4_T5_:
	.zero		932


//--------------------- .nv.constant0._ZN2at6native29vectorized_elementwise_kernelILi2ENS0_13BinaryFunctorIaaaZZZNS0_21heaviside_kernel_cudaERNS_18TensorIteratorBaseEENKUlvE_clEvENKUlvE0_clEvEUlaaE_EESt5arrayIPcLm3EEEEviT0_T1_ --------------------------
	.section	.nv.constant0._ZN2at6native29vectorized_elementwise_kernelILi2ENS0_13BinaryFunctorIaaaZZZNS0_21heaviside_kernel_cudaERNS_18TensorIteratorBaseEENKUlvE_clEvENKUlvE0_clEvEUlaaE_EESt5arrayIPcLm3EEEEviT0_T1_,"a",@progbits
	.sectionflags	@""
	.align	4
.nv.constant0._ZN2at6native29vectorized_elementwise_kernelILi2ENS0_13BinaryFunctorIaaaZZZNS0_21heaviside_kernel_cudaERNS_18TensorIteratorBaseEENKUlvE_clEvENKUlvE0_clEvEUlaaE_EESt5arrayIPcLm3EEEEviT0_T1_:
	.zero		928


//--------------------- .nv.constant0._ZN2at6native29vectorized_elementwise_kernelILi4ENS0_13BinaryFunctorIaaaZZZNS0_21heaviside_kernel_cudaERNS_18TensorIteratorBaseEENKUlvE_clEvENKUlvE0_clEvEUlaaE_EESt5arrayIPcLm3EEEEviT0_T1_ --------------------------
	.section	.nv.constant0._ZN2at6native29vectorized_elementwise_kernelILi4ENS0_13BinaryFunctorIaaaZZZNS0_21heaviside_kernel_cudaERNS_18TensorIteratorBaseEENKUlvE_clEvENKUlvE0_clEvEUlaaE_EESt5arrayIPcLm3EEEEviT0_T1_,"a",@progbits
	.sectionflags	@""
	.align	4
.nv.constant0._ZN2at6native29vectorized_elementwise_kernelILi4ENS0_13BinaryFunctorIaaaZZZNS0_21heaviside_kernel_cudaERNS_18TensorIteratorBaseEENKUlvE_clEvENKUlvE0_clEvEUlaaE_EESt5arrayIPcLm3EEEEviT0_T1_:
	.zero		928


//--------------------- .nv.constant0._ZN2at6native29vectorized_elementwise_kernelILi8ENS0_13BinaryFunctorIaaaZZZNS0_21heaviside_kernel_cudaERNS_18TensorIteratorBaseEENKUlvE_clEvENKUlvE0_clEvEUlaaE_EESt5arrayIPcLm3EEEEviT0_T1_ --------------------------
	.section	.nv.constant0._ZN2at6native29vectorized_elementwise_kernelILi8ENS0_13BinaryFunctorIaaaZZZNS0_21heaviside_kernel_cudaERNS_18TensorIteratorBaseEENKUlvE_clEvENKUlvE0_clEvEUlaaE_EESt5arrayIPcLm3EEEEviT0_T1_,"a",@progbits
	.sectionflags	@""
	.align	4
.nv.constant0._ZN2at6native29vectorized_elementwise_kernelILi8ENS0_13BinaryFunctorIaaaZZZNS0_21heaviside_kernel_cudaERNS_18TensorIteratorBaseEENKUlvE_clEvENKUlvE0_clEvEUlaaE_EESt5arrayIPcLm3EEEEviT0_T1_:
	.zero		928


//--------------------- .nv.constant0._ZN2at6native18elementwise_kernelILi128ELi4EZNS0_15gpu_kernel_implINS0_13BUnaryFunctorIaaaZZZNS0_21heaviside_kernel_cudaERNS_18TensorIteratorBaseEENKUlvE_clEvENKUlvE0_clEvEUlaaE_EEEEvS5_RKT_EUliE_EEviT1_ --------------------------
	.section	.nv.constant0._ZN2at6native18elementwise_kernelILi128ELi4EZNS0_15gpu_kernel_implINS0_13BUnaryFunctorIaaaZZZNS0_21heaviside_kernel_cudaERNS_18TensorIteratorBaseEENKUlvE_clEvENKUlvE0_clEvEUlaaE_EEEEvS5_RKT_EUliE_EEviT1_,"a",@progbits
	.sectionflags	@""
	.align	4
.nv.constant0._ZN2at6native18elementwise_kernelILi128ELi4EZNS0_15gpu_kernel_implINS0_13BUnaryFunctorIaaaZZZNS0_21heaviside_kernel_cudaERNS_18TensorIteratorBaseEENKUlvE_clEvENKUlvE0_clEvEUlaaE_EEEEvS5_RKT_EUliE_EEviT1_:
	.zero		1440


//--------------------- .nv.constant0._ZN2at6native27unrolled_elementwise_kernelINS0_13BUnaryFunctorIaaaZZZNS0_21heaviside_kernel_cudaERNS_18TensorIteratorBaseEENKUlvE_clEvENKUlvE0_clEvEUlaaE_EESt5arrayIPcLm2EELi4E23TrivialOffsetCalculatorILi1EjESD_NS0_6memory12LoadWithCastILi1EEENSE_13StoreWithCastILi1EEEEEviT_T0_T2_T3_T4_T5_ --------------------------
	.section	.nv.constant0._ZN2at6native27unrolled_elementwise_kernelINS0_13BUnaryFunctorIaaaZZZNS0_21heaviside_kernel_cudaERNS_18TensorIteratorBaseEENKUlvE_clEvENKUlvE0_clEvEUlaaE_EESt5arrayIPcLm2EELi4E23TrivialOffsetCalculatorILi1EjESD_NS0_6memory12LoadWithCastILi1EEENSE_13StoreWithCastILi1EEEEEviT_T0_T2_T3_T4_T5_,"a",@progbits
	.sectionflags	@""
	.align	4
.nv.constant0._ZN2at6native27unrolled_elementwise_kernelINS0_13BUnaryFunctorIaaaZZZNS0_21heaviside_kernel_cudaERNS_18TensorIteratorBaseEENKUlvE_clEvENKUlvE0_clEvEUlaaE_EESt5arrayIPcLm2EELi4E23TrivialOffsetCalculatorILi1EjESD_NS0_6memory12LoadWithCastILi1EEENSE_13StoreWithCastILi1EEEEEviT_T0_T2_T3_T4_T5_:
	.zero		940


//--------------------- .nv.constant0._ZN2at6native18elementwise_kernelILi128ELi4EZNS0_22gpu_kernel_impl_nocastINS0_13BUnaryFunctorIaaaZZZNS0_21heaviside_kernel_cudaERNS_18TensorIteratorBaseEENKUlvE_clEvENKUlvE0_clEvEUlaaE_EEEEvS5_RKT_EUliE_EEviT1_ --------------------------
	.section	.nv.constant0._ZN2at6native18elementwise_kernelILi128ELi4EZNS0_22gpu_kernel_impl_nocastINS0_13BUnaryFunctorIaaaZZZNS0_21heaviside_kernel_cudaERNS_18TensorIteratorBaseEENKUlvE_clEvENKUlvE0_clEvEUlaaE_EEEEvS5_RKT_EUliE_EEviT1_,"a",@progbits
	.sectionflags	@""
	.align	4
.nv.constant0._ZN2at6native18elementwise_kernelILi128ELi4EZNS0_22gpu_kernel_impl_nocastINS0_13BUnaryFunctorIaaaZZZNS0_21heaviside_kernel_cudaERNS_18TensorIteratorBaseEENKUlvE_clEvENKUlvE0_clEvEUlaaE_EEEEvS5_RKT_EUliE_EEviT1_:
	.zero		1440


//--------------------- .nv.constant0._ZN2at6native27unrolled_elementwise_kernelINS0_13BUnaryFunctorIaaaZZZNS0_21heaviside_kernel_cudaERNS_18TensorIteratorBaseEENKUlvE_clEvENKUlvE0_clEvEUlaaE_EESt5arrayIPcLm2EELi4E23TrivialOffsetCalculatorILi1EjESD_NS0_6memory15LoadWithoutCastENSE_16StoreWithoutCastEEEviT_T0_T2_T3_T4_T5_ --------------------------
	.section	.nv.constant0._ZN2at6native27unrolled_elementwise_kernelINS0_13BUnaryFunctorIaaaZZZNS0_21heaviside_kernel_cudaERNS_18TensorIteratorBaseEENKUlvE_clEvENKUlvE0_clEvEUlaaE_EESt5arrayIPcLm2EELi4E23TrivialOffsetCalculatorILi1EjESD_NS0_6memory15LoadWithoutCastENSE_16StoreWithoutCastEEEviT_T0_T2_T3_T4_T5_,"a",@progbits
	.sectionflags	@""
	.align	4
.nv.constant0._ZN2at6native27unrolled_elementwise_kernelINS0_13BUnaryFunctorIaaaZZZNS0_21heaviside_kernel_cudaERNS_18TensorIteratorBaseEENKUlvE_clEvENKUlvE0_clEvEUlaaE_EESt5arrayIPcLm2EELi4E23TrivialOffsetCalculatorILi1EjESD_NS0_6memory15LoadWithoutCastENSE_16StoreWithoutCastEEEviT_T0_T2_T3_T4_T5_:
	.zero		924


//--------------------- .nv.constant0._ZN2at6native29vectorized_elementwise_kernelILi2ENS0_13BUnaryFunctorIaaaZZZNS0_21heaviside_kernel_cudaERNS_18TensorIteratorBaseEENKUlvE_clEvENKUlvE0_clEvEUlaaE_EESt5arrayIPcLm2EEEEviT0_T1_ --------------------------
	.section	.nv.constant0._ZN2at6native29vectorized_elementwise_kernelILi2ENS0_13BUnaryFunctorIaaaZZZNS0_21heaviside_kernel_cudaERNS_18TensorIteratorBaseEENKUlvE_clEvENKUlvE0_clEvEUlaaE_EESt5arrayIPcLm2EEEEviT0_T1_,"a",@progbits
	.sectionflags	@""
	.align	4
.nv.constant0._ZN2at6native29vectorized_elementwise_kernelILi2ENS0_13BUnaryFunctorIaaaZZZNS0_21heaviside_kernel_cudaERNS_18TensorIteratorBaseEENKUlvE_clEvENKUlvE0_clEvEUlaaE_EESt5arrayIPcLm2EEEEviT0_T1_:
	.zero		920


//--------------------- .nv.constant0._ZN2at6native29vectorized_elementwise_kernelILi4ENS0_13BUnaryFunctorIaaaZZZNS0_21heaviside_kernel_cudaERNS_18TensorIteratorBaseEENKUlvE_clEvENKUlvE0_clEvEUlaaE_EESt5arrayIPcLm2EEEEviT0_T1_ --------------------------
	.section	.nv.constant0._ZN2at6native29vectorized_elementwise_kernelILi4ENS0_13BUnaryFunctorIaaaZZZNS0_21heaviside_kernel_cudaERNS_18TensorIteratorBaseEENKUlvE_clEvENKUlvE0_clEvEUlaaE_EESt5arrayIPcLm2EEEEviT0_T1_,"a",@progbits
	.sectionflags	@""
	.align	4
.nv.constant0._ZN2at6native29vectorized_elementwise_kernelILi4ENS0_13BUnaryFunctorIaaaZZZNS0_21heaviside_kernel_cudaERNS_18TensorIteratorBaseEENKUlvE_clEvENKUlvE0_clEvEUlaaE_EESt5arrayIPcLm2EEEEviT0_T1_:
	.zero		920


//--------------------- .nv.constant0._ZN2at6native29vectorized_elementwise_kernelILi8ENS0_13BUnaryFunctorIaaaZZZNS0_21heaviside_kernel_cudaERNS_18TensorIteratorBaseEENKUlvE_clEvENKUlvE0_clEvEUlaaE_EESt5arrayIPcLm2EEEEviT0_T1_ --------------------------
	.section	.nv.constant0._ZN2at6native29vectorized_elementwise_kernelILi8ENS0_13BUnaryFunctorIaaaZZZNS0_21heaviside_kernel_cudaERNS_18TensorIteratorBaseEENKUlvE_clEvENKUlvE0_clEvEUlaaE_EESt5arrayIPcLm2EEEEviT0_T1_,"a",@progbits
	.sectionflags	@""
	.align	4
.nv.constant0._ZN2at6native29vectorized_elementwise_kernelILi8ENS0_13BUnaryFunctorIaaaZZZNS0_21heaviside_kernel_cudaERNS_18TensorIteratorBaseEENKUlvE_clEvENKUlvE0_clEvEUlaaE_EESt5arrayIPcLm2EEEEviT0_T1_:
	.zero		920


//--------------------- .nv.constant0._ZN2at6native18elementwise_kernelILi128ELi4EZNS0_15gpu_kernel_implINS0_13AUnaryFunctorIaaaZZZNS0_21heaviside_kernel_cudaERNS_18TensorIteratorBaseEENKUlvE_clEvENKUlvE0_clEvEUlaaE_EEEEvS5_RKT_EUliE_EEviT1_ --------------------------
	.section	.nv.constant0._ZN2at6native18elementwise_kernelILi128ELi4EZNS0_15gpu_kernel_implINS0_13AUnaryFunctorIaaaZZZNS0_21heaviside_kernel_cudaERNS_18TensorIteratorBaseEENKUlvE_clEvENKUlvE0_clEvEUlaaE_EEEEvS5_RKT_EUliE_EEviT1_,"a",@progbits
	.sectionflags	@""
	.align	4
.nv.constant0._ZN2at6native18elementwise_kernelILi128ELi4EZNS0_15gpu_kernel_implINS0_13AUnaryFunctorIaaaZZZNS0_21heaviside_kernel_cudaERNS_18TensorIteratorBaseEENKUlvE_clEvENKUlvE0_clEvEUlaaE_EEEEvS5_RKT_EUliE_EEviT1_:
	.zero		1440


//--------------------- .nv.constant0._ZN2at6native27unrolled_elementwise_kernelINS0_13AUnaryFunctorIaaaZZZNS0_21heaviside_kernel_cudaERNS_18TensorIteratorBaseEENKUlvE_clEvENKUlvE0_clEvEUlaaE_EESt5arrayIPcLm2EELi4E23TrivialOffsetCalculatorILi1EjESD_NS0_6memory12LoadWithCastILi1EEENSE_13StoreWithCastILi1EEEEEviT_T0_T2_T3_T4_T5_ --------------------------
	.section	.nv.constant0._ZN2at6native27unrolled_elementwise_kernelINS0_13AUnaryFunctorIaaaZZZNS0_21heaviside_kernel_cudaERNS_18TensorIteratorBaseEENKUlvE_clEvENKUlvE0_clEvEUlaaE_EESt5arrayIPcLm2EELi4E23TrivialOffsetCalculatorILi1EjESD_NS0_6memory12LoadWithCastILi1EEENSE_13StoreWithCastILi1EEEEEviT_T0_T2_T3_T4_T5_,"a",@progbits
	.sectionflags	@""
	.align	4
.nv.constant0._ZN2at6native27unrolled_elementwise_kernelINS0_13AUnaryFunctorIaaaZZZNS0_21heaviside_kernel_cudaERNS_18TensorIteratorBaseEENKUlvE_clEvENKUlvE0_clEvEUlaaE_EESt5arrayIPcLm2EELi4E23TrivialOffsetCalculatorILi1EjESD_NS0_6memory12LoadWithCastILi1EEENSE_13StoreWithCastILi1EEEEEviT_T0_T2_T3_T4_T5_:
	.zero		940


//--------------------- .nv.constant0._ZN2at6native18elementwise_kernelILi128ELi4EZNS0_22gpu_kernel_impl_nocastINS0_13AUnaryFunctorIaaaZZZNS0_21heaviside_kernel_cudaERNS_18TensorIteratorBaseEENKUlvE_clEvENKUlvE0_clEvEUlaaE_EEEEvS5_RKT_EUliE_EEviT1_ --------------------------
	.section	.nv.constant0._ZN2at6native18elementwise_kernelILi128ELi4EZNS0_22gpu_kernel_impl_nocastINS0_13AUnaryFunctorIaaaZZZNS0_21heaviside_kernel_cudaERNS_18TensorIteratorBaseEENKUlvE_clEvENKUlvE0_clEvEUlaaE_EEEEvS5_RKT_EUliE_EEviT1_,"a",@progbits
	.sectionflags	@""
	.align	4
.nv.constant0._ZN2at6native18elementwise_kernelILi128ELi4EZNS0_22gpu_kernel_impl_nocastINS0_13AUnaryFunctorIaaaZZZNS0_21heaviside_kernel_cudaERNS_18TensorIteratorBaseEENKUlvE_clEvENKUlvE0_clEvEUlaaE_EEEEvS5_RKT_EUliE_EEviT1_:
	.zero		1440


//--------------------- .nv.constant0._ZN2at6native27unrolled_elementwise_kernelINS0_13AUnaryFunctorIaaaZZZNS0_21heaviside_kernel_cudaERNS_18TensorIteratorBaseEENKUlvE_clEvENKUlvE0_clEvEUlaaE_EESt5arrayIPcLm2EELi4E23TrivialOffsetCalculatorILi1EjESD_NS0_6memory15LoadWithoutCastENSE_16StoreWithoutCastEEEviT_T0_T2_T3_T4_T5_ --------------------------
	.section	.nv.constant0._ZN2at6native27unrolled_elementwise_kernelINS0_13AUnaryFunctorIaaaZZZNS0_21heaviside_kernel_cudaERNS_18TensorIteratorBaseEENKUlvE_clEvENKUlvE0_clEvEUlaaE_EESt5arrayIPcLm2EELi4E23TrivialOffsetCalculatorILi1EjESD_NS0_6memory15LoadWithoutCastENSE_16StoreWithoutCastEEEviT_T0_T2_T3_T4_T5_,"a",@progbits
	.sectionflags	@""
	.align	4
.nv.constant0._ZN2at6native27unrolled_elementwise_kernelINS0_13AUnaryFunctorIaaaZZZNS0_21heaviside_kernel_cudaERNS_18TensorIteratorBaseEENKUlvE_clEvENKUlvE0_clEvEUlaaE_EESt5arrayIPcLm2EELi4E23TrivialOffsetCalculatorILi1EjESD_NS0_6memory15LoadWithoutCastENSE_16StoreWithoutCastEEEviT_T0_T2_T3_T4_T5_:
	.zero		924


//--------------------- .nv.constant0._ZN2at6native29vectorized_elementwise_kernelILi2ENS0_13AUnaryFunctorIaaaZZZNS0_21heaviside_kernel_cudaERNS_18TensorIteratorBaseEENKUlvE_clEvENKUlvE0_clEvEUlaaE_EESt5arrayIPcLm2EEEEviT0_T1_ --------------------------
	.section	.nv.constant0._ZN2at6native29vectorized_elementwise_kernelILi2ENS0_13AUnaryFunctorIaaaZZZNS0_21heaviside_kernel_cudaERNS_18TensorIteratorBaseEENKUlvE_clEvENKUlvE0_clEvEUlaaE_EESt5arrayIPcLm2EEEEviT0_T1_,"a",@progbits
	.sectionflags	@""
	.align	4
.nv.constant0._ZN2at6native29vectorized_elementwise_kernelILi2ENS0_13AUnaryFunctorIaaaZZZNS0_21heaviside_kernel_cudaERNS_18TensorIteratorBaseEENKUlvE_clEvENKUlvE0_clEvEUlaaE_EESt5arrayIPcLm2EEEEviT0_T1_:
	.zero		920


//--------------------- .nv.constant0._ZN2at6native29vectorized_elementwise_kernelILi4ENS0_13AUnaryFunctorIaaaZZZNS0_21heaviside_kernel_cudaERNS_18TensorIteratorBaseEENKUlvE_clEvENKUlvE0_clEvEUlaaE_EESt5arrayIPcLm2EEEEviT0_T1_ --------------------------
	.section	.nv.constant0._ZN2at6native29vectorized_elementwise_kernelILi4ENS0_13AUnaryFunctorIaaaZZZNS0_21heaviside_kernel_cudaERNS_18TensorIteratorBaseEENKUlvE_clEvENKUlvE0_clEvEUlaaE_EESt5arrayIPcLm2EEEEviT0_T1_,"a",@progbits
	.sectionflags	@""
	.align	4
.nv.constant0._ZN2at6native29vectorized_elementwise_kernelILi4ENS0_13AUnaryFunctorIaaaZZZNS0_21heaviside_kernel_cudaERNS_18TensorIteratorBaseEENKUlvE_clEvENKUlvE0_clEvEUlaaE_EESt5arrayIPcLm2EEEEviT0_T1_:
	.zero		920


//--------------------- .nv.constant0._ZN2at6native29vectorized_elementwise_kernelILi8ENS0_13AUnaryFunctorIaaaZZZNS0_21heaviside_kernel_cudaERNS_18TensorIteratorBaseEENKUlvE_clEvENKUlvE0_clEvEUlaaE_EESt5arrayIPcLm2EEEEviT0_T1_ --------------------------
	.section	.nv.constant0._ZN2at6native29vectorized_elementwise_kernelILi8ENS0_13AUnaryFunctorIaaaZZZNS0_21heaviside_kernel_cudaERNS_18TensorIteratorBaseEENKUlvE_clEvENKUlvE0_clEvEUlaaE_EESt5arrayIPcLm2EEEEviT0_T1_,"a",@progbits
	.sectionflags	@""
	.align	4
.nv.constant0._ZN2at6native29vectorized_elementwise_kernelILi8ENS0_13AUnaryFunctorIaaaZZZNS0_21heaviside_kernel_cudaERNS_18TensorIteratorBaseEENKUlvE_clEvENKUlvE0_clEvEUlaaE_EESt5arrayIPcLm2EEEEviT0_T1_:
	.zero		920


//--------------------- .nv.constant0._ZN2at6native18elementwise_kernelILi128ELi4EZNS0_15gpu_kernel_implINS0_13BinaryFunctorIhhhZZZNS0_21heaviside_kernel_cudaERNS_18TensorIteratorBaseEENKUlvE_clEvENKUlvE_clEvEUlhhE_EEEEvS5_RKT_EUliE_EEviT1_ --------------------------
	.section	.nv.constant0._ZN2at6native18elementwise_kernelILi128ELi4EZNS0_15gpu_kernel_implINS0_13BinaryFunctorIhhhZZZNS0_21heaviside_kernel_cudaERNS_18TensorIteratorBaseEENKUlvE_clEvENKUlvE_clEvEUlhhE_EEEEvS5_RKT_EUliE_EEviT1_,"a",@progbits
	.sectionflags	@""
	.align	4
.nv.constant0._ZN2at6native18elementwise_kernelILi128ELi4EZNS0_15gpu_kernel_implINS0_13BinaryFunctorIhhhZZZNS0_21heaviside_kernel_cudaERNS_18TensorIteratorBaseEENKUlvE_clEvENKUlvE_clEvEUlhhE_EEEEvS5_RKT_EUliE_EEviT1_:
	.zero		1552


//--------------------- .nv.constant0._ZN2at6native27unrolled_elementwise_kernelINS0_13BinaryFunctorIhhhZZZNS0_21heaviside_kernel_cudaERNS_18TensorIteratorBaseEENKUlvE_clEvENKUlvE_clEvEUlhhE_EESt5arrayIPcLm3EELi4E23TrivialOffsetCalculatorILi2EjESC_ILi1EjENS0_6memory12LoadWithCastILi2EEENSF_13StoreWithCastILi1EEEEEviT_T0_T2_T3_T4_T5_ --------------------------
	.section	.nv.constant0._ZN2at6native27unrolled_elementwise_kernelINS0_13BinaryFunctorIhhhZZZNS0_21heaviside_kernel_cudaERNS_18TensorIteratorBaseEENKUlvE_clEvENKUlvE_clEvEUlhhE_EESt5arrayIPcLm3EELi4E23TrivialOffsetCalculatorILi2EjESC_ILi1EjENS0_6memory12LoadWithCastILi2EEENSF_13StoreWithCastILi1EEEEEviT_T0_T2_T3_T4_T5_,"a",@progbits
	.sectionflags	@""
	.align	4
.nv.constant0._ZN2at6native27unrolled_elementwise_kernelINS0_13BinaryFunctorIhhhZZZNS0_21heaviside_kernel_cudaERNS_18TensorIteratorBaseEENKUlvE_clEvENKUlvE_clEvEUlhhE_EESt5arrayIPcLm3EELi4E23TrivialOffsetCalculatorILi2EjESC_ILi1EjENS0_6memory12LoadWithCastILi2EEENSF_13StoreWithCastILi1EEEEEviT_T0_T2_T3_T4_T5_:
	.zero		952


//--------------------- .nv.constant0._ZN2at6native18elementwise_kernelILi128ELi4EZNS0_22gpu_kernel_impl_nocastINS0_13BinaryFunctorIhhhZZZNS0_21heaviside_kernel_cudaERNS_18TensorIteratorBaseEENKUlvE_clEvENKUlvE_clEvEUlhhE_EEEEvS5_RKT_EUliE_EEviT1_ --------------------------
	.section	.nv.constant0._ZN2at6native18elementwise_kernelILi128ELi4EZNS0_22gpu_kernel_impl_nocastINS0_13BinaryFunctorIhhhZZZNS0_21heaviside_kernel_cudaERNS_18TensorIteratorBaseEENKUlvE_clEvENKUlvE_clEvEUlhhE_EEEEvS5_RKT_EUliE_EEviT1_,"a",@progbits
	.sectionflags	@""
	.align	4
.nv.constant0._ZN2at6native18elementwise_kernelILi128ELi4EZNS0_22gpu_kernel_impl_nocastINS0_13BinaryFunctorIhhhZZZNS0_21heaviside_kernel_cudaERNS_18TensorIteratorBaseEENKUlvE_clEvENKUlvE_clEvEUlhhE_EEEEvS5_RKT_EUliE_EEviT1_:
	.zero		1552


//--------------------- .nv.constant0._ZN2at6native27unrolled_elementwise_kernelINS0_13BinaryFunctorIhhhZZZNS0_21heaviside_kernel_cudaERNS_18TensorIteratorBaseEENKUlvE_clEvENKUlvE_clEvEUlhhE_EESt5arrayIPcLm3EELi4E23TrivialOffsetCalculatorILi2EjESC_ILi1EjENS0_6memory15LoadWithoutCastENSF_16StoreWithoutCastEEEviT_T0_T2_T3_T4_T5_ --------------------------
	.section	.nv.constant0._ZN2at6native27unrolled_elementwise_kernelINS0_13BinaryFunctorIhhhZZZNS0_21heaviside_kernel_cudaERNS_18TensorIteratorBaseEENKUlvE_clEvENKUlvE_clEvEUlhhE_EESt5arrayIPcLm3EELi4E23TrivialOffsetCalculatorILi2EjESC_ILi1EjENS0_6memory15LoadWithoutCastENSF_16StoreWithoutCastEEEviT_T0_T2_T3_T4_T5_,"a",@progbits
	.sectionflags	@""
	.align	4
.nv.constant0._ZN2at6native27unrolled_elementwise_kernelINS0_13BinaryFunctorIhhhZZZNS0_21heaviside_kernel_cudaERNS_18TensorIteratorBaseEENKUlvE_clEvENKUlvE_clEvEUlhhE_EESt5arrayIPcLm3EELi4E23TrivialOffsetCalculatorILi2EjESC_ILi1EjENS0_6memory15LoadWithoutCastENSF_16StoreWithoutCastEEEviT_T0_T2_T3_T4_T5_:
	.zero		932


//--------------------- .nv.constant0._ZN2at6native29vectorized_elementwise_kernelILi2ENS0_13BinaryFunctorIhhhZZZNS0_21heaviside_kernel_cudaERNS_18TensorIteratorBaseEENKUlvE_clEvENKUlvE_clEvEUlhhE_EESt5arrayIPcLm3EEEEviT0_T1_ --------------------------
	.section	.nv.constant0._ZN2at6native29vectorized_elementwise_kernelILi2ENS0_13BinaryFunctorIhhhZZZNS0_21heaviside_kernel_cudaERNS_18TensorIteratorBaseEENKUlvE_clEvENKUlvE_clEvEUlhhE_EESt5arrayIPcLm3EEEEviT0_T1_,"a",@progbits
	.sectionflags	@""
	.align	4
.nv.constant0._ZN2at6native29vectorized_elementwise_kernelILi2ENS0_13BinaryFunctorIhhhZZZNS0_21heaviside_kernel_cudaERNS_18TensorIteratorBaseEENKUlvE_clEvENKUlvE_clEvEUlhhE_EESt5arrayIPcLm3EEEEviT0_T1_:
	.zero		928


//--------------------- .nv.constant0._ZN2at6native29vectorized_elementwise_kernelILi4ENS0_13BinaryFunctorIhhhZZZNS0_21heaviside_kernel_cudaERNS_18TensorIteratorBaseEENKUlvE_clEvENKUlvE_clEvEUlhhE_EESt5arrayIPcLm3EEEEviT0_T1_ --------------------------
	.section	.nv.constant0._ZN2at6native29vectorized_elementwise_kernelILi4ENS0_13BinaryFunctorIhhhZZZNS0_21heaviside_kernel_cudaERNS_18TensorIteratorBaseEENKUlvE_clEvENKUlvE_clEvEUlhhE_EESt5arrayIPcLm3EEEEviT0_T1_,"a",@progbits
	.sectionflags	@""
	.align	4
.nv.constant0._ZN2at6native29vectorized_elementwise_kernelILi4ENS0_13BinaryFunctorIhhhZZZNS0_21heaviside_kernel_cudaERNS_18TensorIteratorBaseEENKUlvE_clEvENKUlvE_clEvEUlhhE_EESt5arrayIPcLm3EEEEviT0_T1_:
	.zero		928


//--------------------- .nv.constant0._ZN2at6native29vectorized_elementwise_kernelILi8ENS0_13BinaryFunctorIhhhZZZNS0_21heaviside_kernel_cudaERNS_18TensorIteratorBaseEENKUlvE_clEvENKUlvE_clEvEUlhhE_EESt5arrayIPcLm3EEEEviT0_T1_ --------------------------
	.section	.nv.constant0._ZN2at6native29vectorized_elementwise_kernelILi8ENS0_13BinaryFunctorIhhhZZZNS0_21heaviside_kernel_cudaERNS_18TensorIteratorBaseEENKUlvE_clEvENKUlvE_clEvEUlhhE_EESt5arrayIPcLm3EEEEviT0_T1_,"a",@progbits
	.sectionflags	@""
	.align	4
.nv.constant0._ZN2at6native29vectorized_elementwise_kernelILi8ENS0_13BinaryFunctorIhhhZZZNS0_21heaviside_kernel_cudaERNS_18TensorIteratorBaseEENKUlvE_clEvENKUlvE_clEvEUlhhE_EESt5arrayIPcLm3EEEEviT0_T1_:
	.zero		928


//--------------------- .nv.constant0._ZN2at6native18elementwise_kernelILi128ELi4EZNS0_15gpu_kernel_implINS0_13BUnaryFunctorIhhhZZZNS0_21heaviside_kernel_cudaERNS_18TensorIteratorBaseEENKUlvE_clEvENKUlvE_clEvEUlhhE_EEEEvS5_RKT_EUliE_EEviT1_ --------------------------
	.section	.nv.constant0._ZN2at6native18elementwise_kernelILi128ELi4EZNS0_15gpu_kernel_implINS0_13BUnaryFunctorIhhhZZZNS0_21heaviside_kernel_cudaERNS_18TensorIteratorBaseEENKUlvE_clEvENKUlvE_clEvEUlhhE_EEEEvS5_RKT_EUliE_EEviT1_,"a",@progbits
	.sectionflags	@""
	.align	4
.nv.constant0._ZN2at6native18elementwise_kernelILi128ELi4EZNS0_15gpu_kernel_implINS0_13BUnaryFunctorIhhhZZZNS0_21heaviside_kernel_cudaERNS_18TensorIteratorBaseEENKUlvE_clEvENKUlvE_clEvEUlhhE_EEEEvS5_RKT_EUliE_EEviT1_:
	.zero		1440


//--------------------- .nv.constant0._ZN2at6native27unrolled_elementwise_kernelINS0_13BUnaryFunctorIhhhZZZNS0_21heaviside_kernel_cudaERNS_18TensorIteratorBaseEENKUlvE_clEvENKUlvE_clEvEUlhhE_EESt5arrayIPcLm2EELi4E23TrivialOffsetCalculatorILi1EjESD_NS0_6memory12LoadWithCastILi1EEENSE_13StoreWithCastILi1EEEEEviT_T0_T2_T3_T4_T5_ --------------------------
	.section	.nv.constant0._ZN2at6native27unrolled_elementwise_kernelINS0_13BUnaryFunctorIhhhZZZNS0_21heaviside_kernel_cudaERNS_18TensorIteratorBaseEENKUlvE_clEvENKUlvE_clEvEUlhhE_EESt5arrayIPcLm2EELi4E23TrivialOffsetCalculatorILi1EjESD_NS0_6memory12LoadWithCastILi1EEENSE_13StoreWithCastILi1EEEEEviT_T0_T2_T3_T4_T5_,"a",@progbits
	.sectionflags	@""
	.align	4
.nv.constant0._ZN2at6native27unrolled_elementwise_kernelINS0_13BUnaryFunctorIhhhZZZNS0_21heaviside_kernel_cudaERNS_18TensorIteratorBaseEENKUlvE_clEvENKUlvE_clEvEUlhhE_EESt5arrayIPcLm2EELi4E23TrivialOffsetCalculatorILi1EjESD_NS0_6memory12LoadWithCastILi1EEENSE_13StoreWithCastILi1EEEEEviT_T0_T2_T3_T4_T5_:
	.zero		940


//--------------------- .nv.constant0._ZN2at6native18elementwise_kernelILi128ELi4EZNS0_22gpu_kernel_impl_nocastINS0_13BUnaryFunctorIhhhZZZNS0_21heaviside_kernel_cudaERNS_18TensorIteratorBaseEENKUlvE_clEvENKUlvE_clEvEUlhhE_EEEEvS5_RKT_EUliE_EEviT1_ --------------------------
	.section	.nv.constant0._ZN2at6native18elementwise_kernelILi128ELi4EZNS0_22gpu_kernel_impl_nocastINS0_13BUnaryFunctorIhhhZZZNS0_21heaviside_kernel_cudaERNS_18TensorIteratorBaseEENKUlvE_clEvENKUlvE_clEvEUlhhE_EEEEvS5_RKT_EUliE_EEviT1_,"a",@progbits
	.sectionflags	@""
	.align	4
.nv.constant0._ZN2at6native18elementwise_kernelILi128ELi4EZNS0_22gpu_kernel_impl_nocastINS0_13BUnaryFunctorIhhhZZZNS0_21heaviside_kernel_cudaERNS_18TensorIteratorBaseEENKUlvE_clEvENKUlvE_clEvEUlhhE_EEEEvS5_RKT_EUliE_EEviT1_:
	.zero		1440


//--------------------- .nv.constant0._ZN2at6native27unrolled_elementwise_kernelINS0_13BUnaryFunctorIhhhZZZNS0_21heaviside_kernel_cudaERNS_18TensorIteratorBaseEENKUlvE_clEvENKUlvE_clEvEUlhhE_EESt5arrayIPcLm2EELi4E23TrivialOffsetCalculatorILi1EjESD_NS0_6memory15LoadWithoutCastENSE_16StoreWithoutCastEEEviT_T0_T2_T3_T4_T5_ --------------------------
	.section	.nv.constant0._ZN2at6native27unrolled_elementwise_kernelINS0_13BUnaryFunctorIhhhZZZNS0_21heaviside_kernel_cudaERNS_18TensorIteratorBaseEENKUlvE_clEvENKUlvE_clEvEUlhhE_EESt5arrayIPcLm2EELi4E23TrivialOffsetCalculatorILi1EjESD_NS0_6memory15LoadWithoutCastENSE_16StoreWithoutCastEEEviT_T0_T2_T3_T4_T5_,"a",@progbits
	.sectionflags	@""
	.align	4
.nv.constant0._ZN2at6native27unrolled_elementwise_kernelINS0_13BUnaryFunctorIhhhZZZNS0_21heaviside_kernel_cudaERNS_18TensorIteratorBaseEENKUlvE_clEvENKUlvE_clEvEUlhhE_EESt5arrayIPcLm2EELi4E23TrivialOffsetCalculatorILi1EjESD_NS0_6memory15LoadWithoutCastENSE_16StoreWithoutCastEEEviT_T0_T2_T3_T4_T5_:
	.zero		924


//--------------------- .nv.constant0._ZN2at6native29vectorized_elementwise_kernelILi2ENS0_13BUnaryFunctorIhhhZZZNS0_21heaviside_kernel_cudaERNS_18TensorIteratorBaseEENKUlvE_clEvENKUlvE_clEvEUlhhE_EESt5arrayIPcLm2EEEEviT0_T1_ --------------------------
	.section	.nv.constant0._ZN2at6native29vectorized_elementwise_kernelILi2ENS0_13BUnaryFunctorIhhhZZZNS0_21heaviside_kernel_cudaERNS_18TensorIteratorBaseEENKUlvE_clEvENKUlvE_clEvEUlhhE_EESt5arrayIPcLm2EEEEviT0_T1_,"a",@progbits
	.sectionflags	@""
	.align	4
.nv.constant0._ZN2at6native29vectorized_elementwise_kernelILi2ENS0_13BUnaryFunctorIhhhZZZNS0_21heaviside_kernel_cudaERNS_18TensorIteratorBaseEENKUlvE_clEvENKUlvE_clEvEUlhhE_EESt5arrayIPcLm2EEEEviT0_T1_:
	.zero		920


//--------------------- .nv.constant0._ZN2at6native29vectorized_elementwise_kernelILi4ENS0_13BUnaryFunctorIhhhZZZNS0_21heaviside_kernel_cudaERNS_18TensorIteratorBaseEENKUlvE_clEvENKUlvE_clEvEUlhhE_EESt5arrayIPcLm2EEEEviT0_T1_ --------------------------
	.section	.nv.constant0._ZN2at6native29vectorized_elementwise_kernelILi4ENS0_13BUnaryFunctorIhhhZZZNS0_21heaviside_kernel_cudaERNS_18TensorIteratorBaseEENKUlvE_clEvENKUlvE_clEvEUlhhE_EESt5arrayIPcLm2EEEEviT0_T1_,"a",@progbits
	.sectionflags	@""
	.align	4
.nv.constant0._ZN2at6native29vectorized_elementwise_kernelILi4ENS0_13BUnaryFunctorIhhhZZZNS0_21heaviside_kernel_cudaERNS_18TensorIteratorBaseEENKUlvE_clEvENKUlvE_clEvEUlhhE_EESt5arrayIPcLm2EEEEviT0_T1_:
	.zero		920


//--------------------- .nv.constant0._ZN2at6native29vectorized_elementwise_kernelILi8ENS0_13BUnaryFunctorIhhhZZZNS0_21heaviside_kernel_cudaERNS_18TensorIteratorBaseEENKUlvE_clEvENKUlvE_clEvEUlhhE_EESt5arrayIPcLm2EEEEviT0_T1_ --------------------------
	.section	.nv.constant0._ZN2at6native29vectorized_elementwise_kernelILi8ENS0_13BUnaryFunctorIhhhZZZNS0_21heaviside_kernel_cudaERNS_18TensorIteratorBaseEENKUlvE_clEvENKUlvE_clEvEUlhhE_EESt5arrayIPcLm2EEEEviT0_T1_,"a",@progbits
	.sectionflags	@""
	.align	4
.nv.constant0._ZN2at6native29vectorized_elementwise_kernelILi8ENS0_13BUnaryFunctorIhhhZZZNS0_21heaviside_kernel_cudaERNS_18TensorIteratorBaseEENKUlvE_clEvENKUlvE_clEvEUlhhE_EESt5arrayIPcLm2EEEEviT0_T1_:
	.zero		920


//--------------------- .nv.constant0._ZN2at6native18elementwise_kernelILi128ELi4EZNS0_15gpu_kernel_implINS0_13AUnaryFunctorIhhhZZZNS0_21heaviside_kernel_cudaERNS_18TensorIteratorBaseEENKUlvE_clEvENKUlvE_clEvEUlhhE_EEEEvS5_RKT_EUliE_EEviT1_ --------------------------
	.section	.nv.constant0._ZN2at6native18elementwise_kernelILi128ELi4EZNS0_15gpu_kernel_implINS0_13AUnaryFunctorIhhhZZZNS0_21heaviside_kernel_cudaERNS_18TensorIteratorBaseEENKUlvE_clEvENKUlvE_clEvEUlhhE_EEEEvS5_RKT_EUliE_EEviT1_,"a",@progbits
	.sectionflags	@""
	.align	4
.nv.constant0._ZN2at6native18elementwise_kernelILi128ELi4EZNS0_15gpu_kernel_implINS0_13AUnaryFunctorIhhhZZZNS0_21heaviside_kernel_cudaERNS_18TensorIteratorBaseEENKUlvE_clEvENKUlvE_clEvEUlhhE_EEEEvS5_RKT_EUliE_EEviT1_:
	.zero		1440


//--------------------- .nv.constant0._ZN2at6native27unrolled_elementwise_kernelINS0_13AUnaryFunctorIhhhZZZNS0_21heaviside_kernel_cudaERNS_18TensorIteratorBaseEENKUlvE_clEvENKUlvE_clEvEUlhhE_EESt5arrayIPcLm2EELi4E23TrivialOffsetCalculatorILi1EjESD_NS0_6memory12LoadWithCastILi1EEENSE_13StoreWithCastILi1EEEEEviT_T0_T2_T3_T4_T5_ --------------------------
	.section	.nv.constant0._ZN2at6native27unrolled_elementwise_kernelINS0_13AUnaryFunctorIhhhZZZNS0_21heaviside_kernel_cudaERNS_18TensorIteratorBaseEENKUlvE_clEvENKUlvE_clEvEUlhhE_EESt5arrayIPcLm2EELi4E23TrivialOffsetCalculatorILi1EjESD_NS0_6memory12LoadWithCastILi1EEENSE_13StoreWithCastILi1EEEEEviT_T0_T2_T3_T4_T5_,"a",@progbits
	.sectionflags	@""
	.align	4
.nv.constant0._ZN2at6native27unrolled_elementwise_kernelINS0_13AUnaryFunctorIhhhZZZNS0_21heaviside_kernel_cudaERNS_18TensorIteratorBaseEENKUlvE_clEvENKUlvE_clEvEUlhhE_EESt5arrayIPcLm2EELi4E23TrivialOffsetCalculatorILi1EjESD_NS0_6memory12LoadWithCastILi1EEENSE_13StoreWithCastILi1EEEEEviT_T0_T2_T3_T4_T5_:
	.zero		940


//--------------------- .nv.constant0._ZN2at6native18elementwise_kernelILi128ELi4EZNS0_22gpu_kernel_impl_nocastINS0_13AUnaryFunctorIhhhZZZNS0_21heaviside_kernel_cudaERNS_18TensorIteratorBaseEENKUlvE_clEvENKUlvE_clEvEUlhhE_EEEEvS5_RKT_EUliE_EEviT1_ --------------------------
	.section	.nv.constant0._ZN2at6native18elementwise_kernelILi128ELi4EZNS0_22gpu_kernel_impl_nocastINS0_13AUnaryFunctorIhhhZZZNS0_21heaviside_kernel_cudaERNS_18TensorIteratorBaseEENKUlvE_clEvENKUlvE_clEvEUlhhE_EEEEvS5_RKT_EUliE_EEviT1_,"a",@progbits
	.sectionflags	@""
	.align	4
.nv.constant0._ZN2at6native18elementwise_kernelILi128ELi4EZNS0_22gpu_kernel_impl_nocastINS0_13AUnaryFunctorIhhhZZZNS0_21heaviside_kernel_cudaERNS_18TensorIteratorBaseEENKUlvE_clEvENKUlvE_clEvEUlhhE_EEEEvS5_RKT_EUliE_EEviT1_:
	.zero		1440


//--------------------- .nv.constant0._ZN2at6native27unrolled_elementwise_kernelINS0_13AUnaryFunctorIhhhZZZNS0_21heaviside_kernel_cudaERNS_18TensorIteratorBaseEENKUlvE_clEvENKUlvE_clEvEUlhhE_EESt5arrayIPcLm2EELi4E23TrivialOffsetCalculatorILi1EjESD_NS0_6memory15LoadWithoutCastENSE_16StoreWithoutCastEEEviT_T0_T2_T3_T4_T5_ --------------------------
	.section	.nv.constant0._ZN2at6native27unrolled_elementwise_kernelINS0_13AUnaryFunctorIhhhZZZNS0_21heaviside_kernel_cudaERNS_18TensorIteratorBaseEENKUlvE_clEvENKUlvE_clEvEUlhhE_EESt5arrayIPcLm2EELi4E23TrivialOffsetCalculatorILi1EjESD_NS0_6memory15LoadWithoutCastENSE_16StoreWithoutCastEEEviT_T0_T2_T3_T4_T5_,"a",@progbits
	.sectionflags	@""
	.align	4
.nv.constant0._ZN2at6native27unrolled_elementwise_kernelINS0_13AUnaryFunctorIhhhZZZNS0_21heaviside_kernel_cudaERNS_18TensorIteratorBaseEENKUlvE_clEvENKUlvE_clEvEUlhhE_EESt5arrayIPcLm2EELi4E23TrivialOffsetCalculatorILi1EjESD_NS0_6memory15LoadWithoutCastENSE_16StoreWithoutCastEEEviT_T0_T2_T3_T4_T5_:
	.zero		924


//--------------------- .nv.constant0._ZN2at6native29vectorized_elementwise_kernelILi2ENS0_13AUnaryFunctorIhhhZZZNS0_21heaviside_kernel_cudaERNS_18TensorIteratorBaseEENKUlvE_clEvENKUlvE_clEvEUlhhE_EESt5arrayIPcLm2EEEEviT0_T1_ --------------------------
	.section	.nv.constant0._ZN2at6native29vectorized_elementwise_kernelILi2ENS0_13AUnaryFunctorIhhhZZZNS0_21heaviside_kernel_cudaERNS_18TensorIteratorBaseEENKUlvE_clEvENKUlvE_clEvEUlhhE_EESt5arrayIPcLm2EEEEviT0_T1_,"a",@progbits
	.sectionflags	@""
	.align	4
.nv.constant0._ZN2at6native29vectorized_elementwise_kernelILi2ENS0_13AUnaryFunctorIhhhZZZNS0_21heaviside_kernel_cudaERNS_18TensorIteratorBaseEENKUlvE_clEvENKUlvE_clEvEUlhhE_EESt5arrayIPcLm2EEEEviT0_T1_:
	.zero		920


//--------------------- .nv.constant0._ZN2at6native29vectorized_elementwise_kernelILi4ENS0_13AUnaryFunctorIhhhZZZNS0_21heaviside_kernel_cudaERNS_18TensorIteratorBaseEENKUlvE_clEvENKUlvE_clEvEUlhhE_EESt5arrayIPcLm2EEEEviT0_T1_ --------------------------
	.section	.nv.constant0._ZN2at6native29vectorized_elementwise_kernelILi4ENS0_13AUnaryFunctorIhhhZZZNS0_21heaviside_kernel_cudaERNS_18TensorIteratorBaseEENKUlvE_clEvENKUlvE_clEvEUlhhE_EESt5arrayIPcLm2EEEEviT0_T1_,"a",@progbits
	.sectionflags	@""
	.align	4
.nv.constant0._ZN2at6native29vectorized_elementwise_kernelILi4ENS0_13AUnaryFunctorIhhhZZZNS0_21heaviside_kernel_cudaERNS_18TensorIteratorBaseEENKUlvE_clEvENKUlvE_clEvEUlhhE_EESt5arrayIPcLm2EEEEviT0_T1_:
	.zero		920


//--------------------- .nv.constant0._ZN2at6native29vectorized_elementwise_kernelILi8ENS0_13AUnaryFunctorIhhhZZZNS0_21heaviside_kernel_cudaERNS_18TensorIteratorBaseEENKUlvE_clEvENKUlvE_clEvEUlhhE_EESt5arrayIPcLm2EEEEviT0_T1_ --------------------------
	.section	.nv.constant0._ZN2at6native29vectorized_elementwise_kernelILi8ENS0_13AUnaryFunctorIhhhZZZNS0_21heaviside_kernel_cudaERNS_18TensorIteratorBaseEENKUlvE_clEvENKUlvE_clEvEUlhhE_EESt5arrayIPcLm2EEEEviT0_T1_,"a",@progbits
	.sectionflags	@""
	.align	4
.nv.constant0._ZN2at6native29vectorized_elementwise_kernelILi8ENS0_13AUnaryFunctorIhhhZZZNS0_21heaviside_kernel_cudaERNS_18TensorIteratorBaseEENKUlvE_clEvENKUlvE_clEvEUlhhE_EESt5arrayIPcLm2EEEEviT0_T1_:
	.zero		920


//--------------------- .nv.constant0._ZN2at6native18elementwise_kernelILi128ELi4EZNS0_15gpu_kernel_implINS0_13BinaryFunctorIN3c104HalfES5_S5_ZZZNS0_21nextafter_kernel_cudaERNS_18TensorIteratorBaseEENKUlvE_clEvENKUlvE2_clEvEUlS5_S5_E_EEEEvS7_RKT_EUliE_EEviT1_ --------------------------
	.section	.nv.constant0._ZN2at6native18elementwise_kernelILi128ELi4EZNS0_15gpu_kernel_implINS0_13BinaryFunctorIN3c104HalfES5_S5_ZZZNS0_21nextafter_kernel_cudaERNS_18TensorIteratorBaseEENKUlvE_clEvENKUlvE2_clEvEUlS5_S5_E_EEEEvS7_RKT_EUliE_EEviT1_,"a",@progbits
	.sectionflags	@""
	.align	4
.nv.constant0._ZN2at6native18elementwise_kernelILi128ELi4EZNS0_15gpu_kernel_implINS0_13BinaryFunctorIN3c104HalfES5_S5_ZZZNS0_21nextafter_kernel_cudaERNS_18TensorIteratorBaseEENKUlvE_clEvENKUlvE2_clEvEUlS5_S5_E_EEEEvS7_RKT_EUliE_EEviT1_:
	.zero		1552


//--------------------- .nv.constant0._ZN2at6native27unrolled_elementwise_kernelINS0_13BinaryFunctorIN3c104HalfES4_S4_ZZZNS0_21nextafter_kernel_cudaERNS_18TensorIteratorBaseEENKUlvE_clEvENKUlvE2_clEvEUlS4_S4_E_EESt5arrayIPcLm3EELi4E23TrivialOffsetCalculatorILi2EjESE_ILi1EjENS0_6memory12LoadWithCastILi2EEENSH_13StoreWithCastILi1EEEEEviT_T0_T2_T3_T4_T5_ --------------------------
	.section	.nv.constant0._ZN2at6native27unrolled_elementwise_kernelINS0_13BinaryFunctorIN3c104HalfES4_S4_ZZZNS0_21nextafter_kernel_cudaERNS_18TensorIteratorBaseEENKUlvE_clEvENKUlvE2_clEvEUlS4_S4_E_EESt5arrayIPcLm3EELi4E23TrivialOffsetCalculatorILi2EjESE_ILi1EjENS0_6memory12LoadWithCastILi2EEENSH_13StoreWithCastILi1EEEEEviT_T0_T2_T3_T4_T5_,"a",@progbits
	.sectionflags	@""
	.align	4
.nv.constant0._ZN2at6native27unrolled_elementwise_kernelINS0_13BinaryFunctorIN3c104HalfES4_S4_ZZZNS0_21nextafter_kernel_cudaERNS_18TensorIteratorBaseEENKUlvE_clEvENKUlvE2_clEvEUlS4_S4_E_EESt5arrayIPcLm3EELi4E23TrivialOffsetCalculatorILi2EjESE_ILi1EjENS0_6memory12LoadWithCastILi2EEENSH_13StoreWithCastILi1EEEEEviT_T0_T2_T3_T4_T5_:
	.zero		952


//--------------------- .nv.constant0._ZN2at6native18elementwise_kernelILi128ELi4EZNS0_22gpu_kernel_impl_nocastINS0_13BinaryFunctorIN3c104HalfES5_S5_ZZZNS0_21nextafter_kernel_cudaERNS_18TensorIteratorBaseEENKUlvE_clEvENKUlvE2_clEvEUlS5_S5_E_EEEEvS7_RKT_EUliE_EEviT1_ --------------------------
	.section	.nv.constant0._ZN2at6native18elementwise_kernelILi128ELi4EZNS0_22gpu_kernel_impl_nocastINS0_13BinaryFunctorIN3c104HalfES5_S5_ZZZNS0_21nextafter_kernel_cudaERNS_18TensorIteratorBaseEENKUlvE_clEvENKUlvE2_clEvEUlS5_S5_E_EEEEvS7_RKT_EUliE_EEviT1_,"a",@progbits
	.sectionflags	@""
	.align	4
.nv.constant0._ZN2at6native18elementwise_kernelILi128ELi4EZNS0_22gpu_kernel_impl_nocastINS0_13BinaryFunctorIN3c104HalfES5_S5_ZZZNS0_21nextafter_kernel_cudaERNS_18TensorIteratorBaseEENKUlvE_clEvENKUlvE2_clEvEUlS5_S5_E_EEEEvS7_RKT_EUliE_EEviT1_:
	.zero		1552


//--------------------- .nv.constant0._ZN2at6native27unrolled_elementwise_kernelINS0_13BinaryFunctorIN3c104HalfES4_S4_ZZZNS0_21nextafter_kernel_cudaERNS_18TensorIteratorBaseEENKUlvE_clEvENKUlvE2_clEvEUlS4_S4_E_EESt5arrayIPcLm3EELi4E23TrivialOffsetCalculatorILi2EjESE_ILi1EjENS0_6memory15LoadWithoutCastENSH_16StoreWithoutCastEEEviT_T0_T2_T3_T4_T5_ --------------------------
	.section	.nv.constant0._ZN2at6native27unrolled_elementwise_kernelINS0_13BinaryFunctorIN3c104HalfES4_S4_ZZZNS0_21nextafter_kernel_cudaERNS_18TensorIteratorBaseEENKUlvE_clEvENKUlvE2_clEvEUlS4_S4_E_EESt5arrayIPcLm3EELi4E23TrivialOffsetCalculatorILi2EjESE_ILi1EjENS0_6memory15LoadWithoutCastENSH_16StoreWithoutCastEEEviT_T0_T2_T3_T4_T5_,"a",@progbits
	.sectionflags	@""
	.align	4
.nv.constant0._ZN2at6native27unrolled_elementwise_kernelINS0_13BinaryFunctorIN3c104HalfES4_S4_ZZZNS0_21nextafter_kernel_cudaERNS_18TensorIteratorBaseEENKUlvE_clEvENKUlvE2_clEvEUlS4_S4_E_EESt5arrayIPcLm3EELi4E23TrivialOffsetCalculatorILi2EjESE_ILi1EjENS0_6memory15LoadWithoutCastENSH_16StoreWithoutCastEEEviT_T0_T2_T3_T4_T5_:
	.zero		932


//--------------------- .nv.constant0._ZN2at6native29vectorized_elementwise_kernelILi2ENS0_13BinaryFunctorIN3c104HalfES4_S4_ZZZNS0_21nextafter_kernel_cudaERNS_18TensorIteratorBaseEENKUlvE_clEvENKUlvE2_clEvEUlS4_S4_E_EESt5arrayIPcLm3EEEEviT0_T1_ --------------------------
	.section	.nv.constant0._ZN2at6native29vectorized_elementwise_kernelILi2ENS0_13BinaryFunctorIN3c104HalfES4_S4_ZZZNS0_21nextafter_kernel_cudaERNS_18TensorIteratorBaseEENKUlvE_clEvENKUlvE2_clEvEUlS4_S4_E_EESt5arrayIPcLm3EEEEviT0_T1_,"a",@progbits
	.sectionflags	@""
	.align	4
.nv.constant0._ZN2at6native29vectorized_elementwise_kernelILi2ENS0_13BinaryFunctorIN3c104HalfES4_S4_ZZZNS0_21nextafter_kernel_cudaERNS_18TensorIteratorBaseEENKUlvE_clEvENKUlvE2_clEvEUlS4_S4_E_EESt5arrayIPcLm3EEEEviT0_T1_:
	.zero		928


//--------------------- .nv.constant0._ZN2at6native29vectorized_elementwise_kernelILi4ENS0_13BinaryFunctorIN3c104HalfES4_S4_ZZZNS0_21nextafter_kernel_cudaERNS_18TensorIteratorBaseEENKUlvE_clEvENKUlvE2_clEvEUlS4_S4_E_EESt5arrayIPcLm3EEEEviT0_T1_ --------------------------
	.section	.nv.constant0._ZN2at6native29vectorized_elementwise_kernelILi4ENS0_13BinaryFunctorIN3c104HalfES4_S4_ZZZNS0_21nextafter_kernel_cudaERNS_18TensorIteratorBaseEENKUlvE_clEvENKUlvE2_clEvEUlS4_S4_E_EESt5arrayIPcLm3EEEEviT0_T1_,"a",@progbits
	.sectionflags	@""
	.align	4
.nv.constant0._ZN2at6native29vectorized_elementwise_kernelILi4ENS0_13BinaryFunctorIN3c104HalfES4_S4_ZZZNS0_21nextafter_kernel_cudaERNS_18TensorIteratorBaseEENKUlvE_clEvENKUlvE2_clEvEUlS4_S4_E_EESt5arrayIPcLm3EEEEviT0_T1_:
	.zero		928


//--------------------- .nv.constant0._ZN2at6native29vectorized_elementwise_kernelILi8ENS0_13BinaryFunctorIN3c104HalfES4_S4_ZZZNS0_21nextafter_kernel_cudaERNS_18TensorIteratorBaseEENKUlvE_clEvENKUlvE2_clEvEUlS4_S4_E_EESt5arrayIPcLm3EEEEviT0_T1_ --------------------------
	.section	.nv.constant0._ZN2at6native29vectorized_elementwise_kernelILi8ENS0_13BinaryFunctorIN3c104HalfES4_S4_ZZZNS0_21nextafter_kernel_cudaERNS_18TensorIteratorBaseEENKUlvE_clEvENKUlvE2_clEvEUlS4_S4_E_EESt5arrayIPcLm3EEEEviT0_T1_,"a",@progbits
	.sectionflags	@""
	.align	4
.nv.constant0._ZN2at6native29vectorized_elementwise_kernelILi8ENS0_13BinaryFunctorIN3c104HalfES4_S4_ZZZNS0_21nextafter_kernel_cudaERNS_18TensorIteratorBaseEENKUlvE_clEvENKUlvE2_clEvEUlS4_S4_E_EESt5arrayIPcLm3EEEEviT0_T1_:
	.zero		928


//--------------------- .nv.constant0._ZN2at6native18elementwise_kernelILi128ELi4EZNS0_15gpu_kernel_implINS0_13BUnaryFunctorIN3c104HalfES5_S5_ZZZNS0_21nextafter_kernel_cudaERNS_18TensorIteratorBaseEENKUlvE_clEvENKUlvE2_clEvEUlS5_S5_E_EEEEvS7_RKT_EUliE_EEviT1_ --------------------------
	.section	.nv.constant0._ZN2at6native18elementwise_kernelILi128ELi4EZNS0_15gpu_kernel_implINS0_13BUnaryFunctorIN3c104HalfES5_S5_ZZZNS0_21nextafter_kernel_cudaERNS_18TensorIteratorBaseEENKUlvE_clEvENKUlvE2_clEvEUlS5_S5_E_EEEEvS7_RKT_EUliE_EEviT1_,"a",@progbits
	.sectionflags	@""
	.align	4
.nv.constant0._ZN2at6native18elementwise_kernelILi128ELi4EZNS0_15gpu_kernel_implINS0_13BUnaryFunctorIN3c104HalfES5_S5_ZZZNS0_21nextafter_kernel_cudaERNS_18TensorIteratorBaseEENKUlvE_clEvENKUlvE2_clEvEUlS5_S5_E_EEEEvS7_RKT_EUliE_EEviT1_:
	.zero		1440


//--------------------- .nv.constant0._ZN2at6native27unrolled_elementwise_kernelINS0_13BUnaryFunctorIN3c104HalfES4_S4_ZZZNS0_21nextafter_kernel_cudaERNS_18TensorIteratorBaseEENKUlvE_clEvENKUlvE2_clEvEUlS4_S4_E_EESt5arrayIPcLm2EELi4E23TrivialOffsetCalculatorILi1EjESF_NS0_6memory12LoadWithCastILi1EEENSG_13StoreWithCastILi1EEEEEviT_T0_T2_T3_T4_T5_ --------------------------
	.section	.nv.constant0._ZN2at6native27unrolled_elementwise_kernelINS0_13BUnaryFunctorIN3c104HalfES4_S4_ZZZNS0_21nextafter_kernel_cudaERNS_18TensorIteratorBaseEENKUlvE_clEvENKUlvE2_clEvEUlS4_S4_E_EESt5arrayIPcLm2EELi4E23TrivialOffsetCalculatorILi1EjESF_NS0_6memory12LoadWithCastILi1EEENSG_13StoreWithCastILi1EEEEEviT_T0_T2_T3_T4_T5_,"a",@progbits
	.sectionflags	@""
	.align	4
.nv.constant0._ZN2at6native27unrolled_elementwise_kernelINS0_13BUnaryFunctorIN3c104HalfES4_S4_ZZZNS0_21nextafter_kernel_cudaERNS_18TensorIteratorBaseEENKUlvE_clEvENKUlvE2_clEvEUlS4_S4_E_EESt5arrayIPcLm2EELi4E23TrivialOffsetCalculatorILi1EjESF_NS0_6memory12LoadWithCastILi1EEENSG_13StoreWithCastILi1EEEEEviT_T0_T2_T3_T4_T5_:
	.zero		940


//--------------------- .nv.constant0._ZN2at6native18elementwise_kernelILi128ELi4EZNS0_22gpu_kernel_impl_nocastINS0_13BUnaryFunctorIN3c104HalfES5_S5_ZZZNS0_21nextafter_kernel_cudaERNS_18TensorIteratorBaseEENKUlvE_clEvENKUlvE2_clEvEUlS5_S5_E_EEEEvS7_RKT_EUliE_EEviT1_ --------------------------
	.section	.nv.constant0._ZN2at6native18elementwise_kernelILi128ELi4EZNS0_22gpu_kernel_impl_nocastINS0_13BUnaryFunctorIN3c104HalfES5_S5_ZZZNS0_21nextafter_kernel_cudaERNS_18TensorIteratorBaseEENKUlvE_clEvENKUlvE2_clEvEUlS5_S5_E_EEEEvS7_RKT_EUliE_EEviT1_,"a",@progbits
	.sectionflags	@""
	.align	4
.nv.constant0._ZN2at6native18elementwise_kernelILi128ELi4EZNS0_22gpu_kernel_impl_nocastINS0_13BUnaryFunctorIN3c104HalfES5_S5_ZZZNS0_21nextafter_kernel_cudaERNS_18TensorIteratorBaseEENKUlvE_clEvENKUlvE2_clEvEUlS5_S5_E_EEEEvS7_RKT_EUliE_EEviT1_:
	.zero		1440


//--------------------- .nv.constant0._ZN2at6native27unrolled_elementwise_kernelINS0_13BUnaryFunctorIN3c104HalfES4_S4_ZZZNS0_21nextafter_kernel_cudaERNS_18TensorIteratorBaseEENKUlvE_clEvENKUlvE2_clEvEUlS4_S4_E_EESt5arrayIPcLm2EELi4E23TrivialOffsetCalculatorILi1EjESF_NS0_6memory15LoadWithoutCastENSG_16StoreWithoutCastEEEviT_T0_T2_T3_T4_T5_ --------------------------
	.section	.nv.constant0._ZN2at6native27unrolled_elementwise_kernelINS0_13BUnaryFunctorIN3c104HalfES4_S4_ZZZNS0_21nextafter_kernel_cudaERNS_18TensorIteratorBaseEENKUlvE_clEvENKUlvE2_clEvEUlS4_S4_E_EESt5arrayIPcLm2EELi4E23TrivialOffsetCalculatorILi1EjESF_NS0_6memory15LoadWithoutCastENSG_16StoreWithoutCastEEEviT_T0_T2_T3_T4_T5_,"a",@progbits
	.sectionflags	@""
	.align	4
.nv.constant0._ZN2at6native27unrolled_elementwise_kernelINS0_13BUnaryFunctorIN3c104HalfES4_S4_ZZZNS0_21nextafter_kernel_cudaERNS_18TensorIteratorBaseEENKUlvE_clEvENKUlvE2_clEvEUlS4_S4_E_EESt5arrayIPcLm2EELi4E23TrivialOffsetCalculatorILi1EjESF_NS0_6memory15LoadWithoutCastENSG_16StoreWithoutCastEEEviT_T0_T2_T3_T4_T5_:
	.zero		924


//--------------------- .nv.constant0._ZN2at6native29vectorized_elementwise_kernelILi2ENS0_13BUnaryFunctorIN3c104HalfES4_S4_ZZZNS0_21nextafter_kernel_cudaERNS_18TensorIteratorBaseEENKUlvE_clEvENKUlvE2_clEvEUlS4_S4_E_EESt5arrayIPcLm2EEEEviT0_T1_ --------------------------
	.section	.nv.constant0._ZN2at6native29vectorized_elementwise_kernelILi2ENS0_13BUnaryFunctorIN3c104HalfES4_S4_ZZZNS0_21nextafter_kernel_cudaERNS_18TensorIteratorBaseEENKUlvE_clEvENKUlvE2_clEvEUlS4_S4_E_EESt5arrayIPcLm2EEEEviT0_T1_,"a",@progbits
	.sectionflags	@""
	.align	4
.nv.constant0._ZN2at6native29vectorized_elementwise_kernelILi2ENS0_13BUnaryFunctorIN3c104HalfES4_S4_ZZZNS0_21nextafter_kernel_cudaERNS_18TensorIteratorBaseEENKUlvE_clEvENKUlvE2_clEvEUlS4_S4_E_EESt5arrayIPcLm2EEEEviT0_T1_:
	.zero		920


//--------------------- .nv.constant0._ZN2at6native29vectorized_elementwise_kernelILi4ENS0_13BUnaryFunctorIN3c104HalfES4_S4_ZZZNS0_21nextafter_kernel_cudaERNS_18TensorIteratorBaseEENKUlvE_clEvENKUlvE2_clEvEUlS4_S4_E_EESt5arrayIPcLm2EEEEviT0_T1_ --------------------------
	.section	.nv.constant0._ZN2at6native29vectorized_elementwise_kernelILi4ENS0_13BUnaryFunctorIN3c104HalfES4_S4_ZZZNS0_21nextafter_kernel_cudaERNS_18TensorIteratorBaseEENKUlvE_clEvENKUlvE2_clEvEUlS4_S4_E_EESt5arrayIPcLm2EEEEviT0_T1_,"a",@progbits
	.sectionflags	@""
	.align	4
.nv.constant0._ZN2at6native29vectorized_elementwise_kernelILi4ENS0_13BUnaryFunctorIN3c104HalfES4_S4_ZZZNS0_21nextafter_kernel_cudaERNS_18TensorIteratorBaseEENKUlvE_clEvENKUlvE2_clEvEUlS4_S4_E_EESt5arrayIPcLm2EEEEviT0_T1_:
	.zero		920


//--------------------- .nv.constant0._ZN2at6native29vectorized_elementwise_kernelILi8ENS0_13BUnaryFunctorIN3c104HalfES4_S4_ZZZNS0_21nextafter_kernel_cudaERNS_18TensorIteratorBaseEENKUlvE_clEvENKUlvE2_clEvEUlS4_S4_E_EESt5arrayIPcLm2EEEEviT0_T1_ --------------------------
	.section	.nv.constant0._ZN2at6native29vectorized_elementwise_kernelILi8ENS0_13BUnaryFunctorIN3c104HalfES4_S4_ZZZNS0_21nextafter_kernel_cudaERNS_18TensorIteratorBaseEENKUlvE_clEvENKUlvE2_clEvEUlS4_S4_E_EESt5arrayIPcLm2EEEEviT0_T1_,"a",@progbits
	.sectionflags	@""
	.align	4
.nv.constant0._ZN2at6native29vectorized_elementwise_kernelILi8ENS0_13BUnaryFunctorIN3c104HalfES4_S4_ZZZNS0_21nextafter_kernel_cudaERNS_18TensorIteratorBaseEENKUlvE_clEvENKUlvE2_clEvEUlS4_S4_E_EESt5arrayIPcLm2EEEEviT0_T1_:
	.zero		920


//--------------------- .nv.constant0._ZN2at6native18elementwise_kernelILi128ELi4EZNS0_15gpu_kernel_implINS0_13AUnaryFunctorIN3c104HalfES5_S5_ZZZNS0_21nextafter_kernel_cudaERNS_18TensorIteratorBaseEENKUlvE_clEvENKUlvE2_clEvEUlS5_S5_E_EEEEvS7_RKT_EUliE_EEviT1_ --------------------------
	.section	.nv.constant0._ZN2at6native18elementwise_kernelILi128ELi4EZNS0_15gpu_kernel_implINS0_13AUnaryFunctorIN3c104HalfES5_S5_ZZZNS0_21nextafter_kernel_cudaERNS_18TensorIteratorBaseEENKUlvE_clEvENKUlvE2_clEvEUlS5_S5_E_EEEEvS7_RKT_EUliE_EEviT1_,"a",@progbits
	.sectionflags	@""
	.align	4
.nv.constant0._ZN2at6native18elementwise_kernelILi128ELi4EZNS0_15gpu_kernel_implINS0_13AUnaryFunctorIN3c104HalfES5_S5_ZZZNS0_21nextafter_kernel_cudaERNS_18TensorIteratorBaseEENKUlvE_clEvENKUlvE2_clEvEUlS5_S5_E_EEEEvS7_RKT_EUliE_EEviT1_:
	.zero		1440


//--------------------- .nv.constant0._ZN2at6native27unrolled_elementwise_kernelINS0_13AUnaryFunctorIN3c104HalfES4_S4_ZZZNS0_21nextafter_kernel_cudaERNS_18TensorIteratorBaseEENKUlvE_clEvENKUlvE2_clEvEUlS4_S4_E_EESt5arrayIPcLm2EELi4E23TrivialOffsetCalculatorILi1EjESF_NS0_6memory12LoadWithCastILi1EEENSG_13StoreWithCastILi1EEEEEviT_T0_T2_T3_T4_T5_ --------------------------
	.section	.nv.constant0._ZN2at6native27unrolled_elementwise_kernelINS0_13AUnaryFunctorIN3c104HalfES4_S4_ZZZNS0_21nextafter_kernel_cudaERNS_18TensorIteratorBaseEENKUlvE_clEvENKUlvE2_clEvEUlS4_S4_E_EESt5arrayIPcLm2EELi4E23TrivialOffsetCalculatorILi1EjESF_NS0_6memory12LoadWithCastILi1EEENSG_13StoreWithCastILi1EEEEEviT_T0_T2_T3_T4_T5_,"a",@progbits
	.sectionflags	@""
	.align	4
.nv.constant0._ZN2at6native27unrolled_elementwise_kernelINS0_13AUnaryFunctorIN3c104HalfES4_S4_ZZZNS0_21nextafter_kernel_cudaERNS_18TensorIteratorBaseEENKUlvE_clEvENKUlvE2_clEvEUlS4_S4_E_EESt5arrayIPcLm2EELi4E23TrivialOffsetCalculatorILi1EjESF_NS0_6memory12LoadWithCastILi1EEENSG_13StoreWithCastILi1EEEEEviT_T0_T2_T3_T4_T5_:
	.zero		940


//--------------------- .nv.constant0._ZN2at6native18elementwise_kernelILi128ELi4EZNS0_22gpu_kernel_impl_nocastINS0_13AUnaryFunctorIN3c104HalfES5_S5_ZZZNS0_21nextafter_kernel_cudaERNS_18TensorIteratorBaseEENKUlvE_clEvENKUlvE2_clEvEUlS5_S5_E_EEEEvS7_RKT_EUliE_EEviT1_ --------------------------
	.section	.nv.constant0._ZN2at6native18elementwise_kernelILi128ELi4EZNS0_22gpu_kernel_impl_nocastINS0_13AUnaryFunctorIN3c104HalfES5_S5_ZZZNS0_21nextafter_kernel_cudaERNS_18TensorIteratorBaseEENKUlvE_clEvENKUlvE2_clEvEUlS5_S5_E_EEEEvS7_RKT_EUliE_EEviT1_,"a",@progbits
	.sectionflags	@""
	.align	4
.nv.constant0._ZN2at6native18elementwise_kernelILi128ELi4EZNS0_22gpu_kernel_impl_nocastINS0_13AUnaryFunctorIN3c104HalfES5_S5_ZZZNS0_21nextafter_kernel_cudaERNS_18TensorIteratorBaseEENKUlvE_clEvENKUlvE2_clEvEUlS5_S5_E_EEEEvS7_RKT_EUliE_EEviT1_:
	.zero		1440


//--------------------- .nv.constant0._ZN2at6native27unrolled_elementwise_kernelINS0_13AUnaryFunctorIN3c104HalfES4_S4_ZZZNS0_21nextafter_kernel_cudaERNS_18TensorIteratorBaseEENKUlvE_clEvENKUlvE2_clEvEUlS4_S4_E_EESt5arrayIPcLm2EELi4E23TrivialOffsetCalculatorILi1EjESF_NS0_6memory15LoadWithoutCastENSG_16StoreWithoutCastEEEviT_T0_T2_T3_T4_T5_ --------------------------
	.section	.nv.constant0._ZN2at6native27unrolled_elementwise_kernelINS0_13AUnaryFunctorIN3c104HalfES4_S4_ZZZNS0_21nextafter_kernel_cudaERNS_18TensorIteratorBaseEENKUlvE_clEvENKUlvE2_clEvEUlS4_S4_E_EESt5arrayIPcLm2EELi4E23TrivialOffsetCalculatorILi1EjESF_NS0_6memory15LoadWithoutCastENSG_16StoreWithoutCastEEEviT_T0_T2_T3_T4_T5_,"a",@progbits
	.sectionflags	@""
	.align	4
.nv.constant0._ZN2at6native27unrolled_elementwise_kernelINS0_13AUnaryFunctorIN3c104HalfES4_S4_ZZZNS0_21nextafter_kernel_cudaERNS_18TensorIteratorBaseEENKUlvE_clEvENKUlvE2_clEvEUlS4_S4_E_EESt5arrayIPcLm2EELi4E23TrivialOffsetCalculatorILi1EjESF_NS0_6memory15LoadWithoutCastENSG_16StoreWithoutCastEEEviT_T0_T2_T3_T4_T5_:
	.zero		924


//--------------------- .nv.constant0._ZN2at6native29vectorized_elementwise_kernelILi2ENS0_13AUnaryFunctorIN3c104HalfES4_S4_ZZZNS0_21nextafter_kernel_cudaERNS_18TensorIteratorBaseEENKUlvE_clEvENKUlvE2_clEvEUlS4_S4_E_EESt5arrayIPcLm2EEEEviT0_T1_ --------------------------
	.section	.nv.constant0._ZN2at6native29vectorized_elementwise_kernelILi2ENS0_13AUnaryFunctorIN3c104HalfES4_S4_ZZZNS0_21nextafter_kernel_cudaERNS_18TensorIteratorBaseEENKUlvE_clEvENKUlvE2_clEvEUlS4_S4_E_EESt5arrayIPcLm2EEEEviT0_T1_,"a",@progbits
	.sectionflags	@""
	.align	4
.nv.constant0._ZN2at6native29vectorized_elementwise_kernelILi2ENS0_13AUnaryFunctorIN3c104HalfES4_S4_ZZZNS0_21nextafter_kernel_cudaERNS_18TensorIteratorBaseEENKUlvE_clEvENKUlvE2_clEvEUlS4_S4_E_EESt5arrayIPcLm2EEEEviT0_T1_:
	.zero		920


//--------------------- .nv.constant0._ZN2at6native29vectorized_elementwise_kernelILi4ENS0_13AUnaryFunctorIN3c104HalfES4_S4_ZZZNS0_21nextafter_kernel_cudaERNS_18TensorIteratorBaseEENKUlvE_clEvENKUlvE2_clEvEUlS4_S4_E_EESt5arrayIPcLm2EEEEviT0_T1_ --------------------------
	.section	.nv.constant0._ZN2at6native29vectorized_elementwise_kernelILi4ENS0_13AUnaryFunctorIN3c104HalfES4_S4_ZZZNS0_21nextafter_kernel_cudaERNS_18TensorIteratorBaseEENKUlvE_clEvENKUlvE2_clEvEUlS4_S4_E_EESt5arrayIPcLm2EEEEviT0_T1_,"a",@progbits
	.sectionflags	@""
	.align	4
.nv.constant0._ZN2at6native29vectorized_elementwise_kernelILi4ENS0_13AUnaryFunctorIN3c104HalfES4_S4_ZZZNS0_21nextafter_kernel_cudaERNS_18TensorIteratorBaseEENKUlvE_clEvENKUlvE2_clEvEUlS4_S4_E_EESt5arrayIPcLm2EEEEviT0_T1_:
	.zero		920


//--------------------- .nv.constant0._ZN2at6native29vectorized_elementwise_kernelILi8ENS0_13AUnaryFunctorIN3c104HalfES4_S4_ZZZNS0_21nextafter_kernel_cudaERNS_18TensorIteratorBaseEENKUlvE_clEvENKUlvE2_clEvEUlS4_S4_E_EESt5arrayIPcLm2EEEEviT0_T1_ --------------------------
	.section	.nv.constant0._ZN2at6native29vectorized_elementwise_kernelILi8ENS0_13AUnaryFunctorIN3c104HalfES4_S4_ZZZNS0_21nextafter_kernel_cudaERNS_18TensorIteratorBaseEENKUlvE_clEvENKUlvE2_clEvEUlS4_S4_E_EESt5arrayIPcLm2EEEEviT0_T1_,"a",@progbits
	.sectionflags	@""
	.align	4
.nv.constant0._ZN2at6native29vectorized_elementwise_kernelILi8ENS0_13AUnaryFunctorIN3c104HalfES4_S4_ZZZNS0_21nextafter_kernel_cudaERNS_18TensorIteratorBaseEENKUlvE_clEvENKUlvE2_clEvEUlS4_S4_E_EESt5arrayIPcLm2EEEEviT0_T1_:
	.zero		920


//--------------------- .nv.constant0._ZN2at6native18elementwise_kernelILi128ELi4EZNS0_15gpu_kernel_implINS0_13BinaryFunctorIN3c108BFloat16ES5_S5_ZZZNS0_21nextafter_kernel_cudaERNS_18TensorIteratorBaseEENKUlvE_clEvENKUlvE1_clEvEUlS5_S5_E_EEEEvS7_RKT_EUliE_EEviT1_ --------------------------
	.section	.nv.constant0._ZN2at6native18elementwise_kernelILi128ELi4EZNS0_15gpu_kernel_implINS0_13BinaryFunctorIN3c108BFloat16ES5_S5_ZZZNS0_21nextafter_kernel_cudaERNS_18TensorIteratorBaseEENKUlvE_clEvENKUlvE1_clEvEUlS5_S5_E_EEEEvS7_RKT_EUliE_EEviT1_,"a",@progbits
	.sectionflags	@""
	.align	4
.nv.constant0._ZN2at6native18elementwise_kernelILi128ELi4EZNS0_15gpu_kernel_implINS0_13BinaryFunctorIN3c108BFloat16ES5_S5_ZZZNS0_21nextafter_kernel_cudaERNS_18TensorIteratorBaseEENKUlvE_clEvENKUlvE1_clEvEUlS5_S5_E_EEEEvS7_RKT_EUliE_EEviT1_:
	.zero		1552


//--------------------- .nv.constant0._ZN2at6native27unrolled_elementwise_kernelINS0_13BinaryFunctorIN3c108BFloat16ES4_S4_ZZZNS0_21nextafter_kernel_cudaERNS_18TensorIteratorBaseEENKUlvE_clEvENKUlvE1_clEvEUlS4_S4_E_EESt5arrayIPcLm3EELi4E23TrivialOffsetCalculatorILi2EjESE_ILi1EjENS0_6memory12LoadWithCastILi2EEENSH_13StoreWithCastILi1EEEEEviT_T0_T2_T3_T4_T5_ --------------------------
	.section	.nv.constant0._ZN2at6native27unrolled_elementwise_kernelINS0_13BinaryFunctorIN3c108BFloat16ES4_S4_ZZZNS0_21nextafter_kernel_cudaERNS_18TensorIteratorBaseEENKUlvE_clEvENKUlvE1_clEvEUlS4_S4_E_EESt5arrayIPcLm3EELi4E23TrivialOffsetCalculatorILi2EjESE_ILi1EjENS0_6memory12LoadWithCastILi2EEENSH_13StoreWithCastILi1EEEEEviT_T0_T2_T3_T4_T5_,"a",@progbits
	.sectionflags	@""
	.align	4
.nv.constant0._ZN2at6native27unrolled_elementwise_kernelINS0_13BinaryFunctorIN3c108BFloat16ES4_S4_ZZZNS0_21nextafter_kernel_cudaERNS_18TensorIteratorBaseEENKUlvE_clEvENKUlvE1_clEvEUlS4_S4_E_EESt5arrayIPcLm3EELi4E23TrivialOffsetCalculatorILi2EjESE_ILi1EjENS0_6memory12LoadWithCastILi2EEENSH_13StoreWithCastILi1EEEEEviT_T0_T2_T3_T4_T5_:
	.zero		952


//--------------------- .nv.constant0._ZN2at6native18elementwise_kernelILi128ELi4EZNS0_22gpu_kernel_impl_nocastINS0_13BinaryFunctorIN3c108BFloat16ES5_S5_ZZZNS0_21nextafter_kernel_cudaERNS_18TensorIteratorBaseEENKUlvE_clEvENKUlvE1_clEvEUlS5_S5_E_EEEEvS7_RKT_EUliE_EEviT1_ --------------------------
	.section	.nv.constant0._ZN2at6native18elementwise_kernelILi128ELi4EZNS0_22gpu_kernel_impl_nocastINS0_13BinaryFunctorIN3c108BFloat16ES5_S5_ZZZNS0_21nextafter_kernel_cudaERNS_18TensorIteratorBaseEENKUlvE_clEvENKUlvE1_clEvEUlS5_S5_E_EEEEvS7_RKT_EUliE_EEviT1_,"a",@progbits
	.sectionflags	@""
	.align	4
.nv.constant0._ZN2at6native18elementwise_kernelILi128ELi4EZNS0_22gpu_kernel_impl_nocastINS0_13BinaryFunctorIN3c108BFloat16ES5_S5_ZZZNS0_21nextafter_kernel_cudaERNS_18TensorIteratorBaseEENKUlvE_clEvENKUlvE1_clEvEUlS5_S5_E_EEEEvS7_RKT_EUliE_EEviT1_:
	.zero		1552


//--------------------- .nv.constant0._ZN2at6native27unrolled_elementwise_kernelINS0_13BinaryFunctorIN3c108BFloat16ES4_S4_ZZZNS0_21nextafter_kernel_cudaERNS_18TensorIteratorBaseEENKUlvE_clEvENKUlvE1_clEvEUlS4_S4_E_EESt5arrayIPcLm3EELi4E23TrivialOffsetCalculatorILi2EjESE_ILi1EjENS0_6memory15LoadWithoutCastENSH_16StoreWithoutCastEEEviT_T0_T2_T3_T4_T5_ --------------------------
	.section	.nv.constant0._ZN2at6native27unrolled_elementwise_kernelINS0_13BinaryFunctorIN3c108BFloat16ES4_S4_ZZZNS0_21nextafter_kernel_cudaERNS_18TensorIteratorBaseEENKUlvE_clEvENKUlvE1_clEvEUlS4_S4_E_EESt5arrayIPcLm3EELi4E23TrivialOffsetCalculatorILi2EjESE_ILi1EjENS0_6memory15LoadWithoutCastENSH_16StoreWithoutCastEEEviT_T0_T2_T3_T4_T5_,"a",@progbits
	.sectionflags	@""
	.align	4
.nv.constant0._ZN2at6native27unrolled_elementwise_kernelINS0_13BinaryFunctorIN3c108BFloat16ES4_S4_ZZZNS0_21nextafter_kernel_cudaERNS_18TensorIteratorBaseEENKUlvE_clEvENKUlvE1_clEvEUlS4_S4_E_EESt5arrayIPcLm3EELi4E23TrivialOffsetCalculatorILi2EjESE_ILi1EjENS0_6memory15LoadWithoutCastENSH_16StoreWithoutCastEEEviT_T0_T2_T3_T4_T5_:
	.zero		932


//--------------------- .nv.constant0._ZN2at6native29vectorized_elementwise_kernelILi2ENS0_13BinaryFunctorIN3c108BFloat16ES4_S4_ZZZNS0_21nextafter_kernel_cudaERNS_18TensorIteratorBaseEENKUlvE_clEvENKUlvE1_clEvEUlS4_S4_E_EESt5arrayIPcLm3EEEEviT0_T1_ --------------------------
	.section	.nv.constant0._ZN2at6native29vectorized_elementwise_kernelILi2ENS0_13BinaryFunctorIN3c108BFloat16ES4_S4_ZZZNS0_21nextafter_kernel_cudaERNS_18TensorIteratorBaseEENKUlvE_clEvENKUlvE1_clEvEUlS4_S4_E_EESt5arrayIPcLm3EEEEviT0_T1_,"a",@progbits
	.sectionflags	@""
	.align	4
.nv.constant0._ZN2at6native29vectorized_elementwise_kernelILi2ENS0_13BinaryFunctorIN3c108BFloat16ES4_S4_ZZZNS0_21nextafter_kernel_cudaERNS_18TensorIteratorBaseEENKUlvE_clEvENKUlvE1_clEvEUlS4_S4_E_EESt5arrayIPcLm3EEEEviT0_T1_:
	.zero		928


//--------------------- .nv.constant0._ZN2at6native29vectorized_elementwise_kernelILi4ENS0_13BinaryFunctorIN3c108BFloat16ES4_S4_ZZZNS0_21nextafter_kernel_cudaERNS_18TensorIteratorBaseEENKUlvE_clEvENKUlvE1_clEvEUlS4_S4_E_EESt5arrayIPcLm3EEEEviT0_T1_ --------------------------
	.section	.nv.constant0._ZN2at6native29vectorized_elementwise_kernelILi4ENS0_13BinaryFunctorIN3c108BFloat16ES4_S4_ZZZNS0_21nextafter_kernel_cudaERNS_18TensorIteratorBaseEENKUlvE_clEvENKUlvE1_clEvEUlS4_S4_E_EESt5arrayIPcLm3EEEEviT0_T1_,"a",@progbits
	.sectionflags	@""
	.align	4
.nv.constant0._ZN2at6native29vectorized_elementwise_kernelILi4ENS0_13BinaryFunctorIN3c108BFloat16ES4_S4_ZZZNS0_21nextafter_kernel_cudaERNS_18TensorIteratorBaseEENKUlvE_clEvENKUlvE1_clEvEUlS4_S4_E_EESt5arrayIPcLm3EEEEviT0_T1_:
	.zero		928


//--------------------- .nv.constant0._ZN2at6native29vectorized_elementwise_kernelILi8ENS0_13BinaryFunctorIN3c108BFloat16ES4_S4_ZZZNS0_21nextafter_kernel_cudaERNS_18TensorIteratorBaseEENKUlvE_clEvENKUlvE1_clEvEUlS4_S4_E_EESt5arrayIPcLm3EEEEviT0_T1_ --------------------------
	.section	.nv.constant0._ZN2at6native29vectorized_elementwise_kernelILi8ENS0_13BinaryFunctorIN3c108BFloat16ES4_S4_ZZZNS0_21nextafter_kernel_cudaERNS_18TensorIteratorBaseEENKUlvE_clEvENKUlvE1_clEvEUlS4_S4_E_EESt5arrayIPcLm3EEEEviT0_T1_,"a",@progbits
	.sectionflags	@""
	.align	4
.nv.constant0._ZN2at6native29vectorized_elementwise_kernelILi8ENS0_13BinaryFunctorIN3c108BFloat16ES4_S4_ZZZNS0_21nextafter_kernel_cudaERNS_18TensorIteratorBaseEENKUlvE_clEvENKUlvE1_clEvEUlS4_S4_E_EESt5arrayIPcLm3EEEEviT0_T1_:
	.zero		928


//--------------------- .nv.constant0._ZN2at6native18elementwise_kernelILi128ELi4EZNS0_15gpu_kernel_implINS0_13BUnaryFunctorIN3c108BFloat16ES5_S5_ZZZNS0_21nextafter_kernel_cudaERNS_18TensorIteratorBaseEENKUlvE_clEvENKUlvE1_clEvEUlS5_S5_E_EEEEvS7_RKT_EUliE_EEviT1_ --------------------------
	.section	.nv.constant0._ZN2at6native18elementwise_kernelILi128ELi4EZNS0_15gpu_kernel_implINS0_13BUnaryFunctorIN3c108BFloat16ES5_S5_ZZZNS0_21nextafter_kernel_cudaERNS_18TensorIteratorBaseEENKUlvE_clEvENKUlvE1_clEvEUlS5_S5_E_EEEEvS7_RKT_EUliE_EEviT1_,"a",@progbits
	.sectionflags	@""
	.align	4
.nv.constant0._ZN2at6native18elementwise_kernelILi128ELi4EZNS0_15gpu_kernel_implINS0_13BUnaryFunctorIN3c108BFloat16ES5_S5_ZZZNS0_21nextafter_kernel_cudaERNS_18TensorIteratorBaseEENKUlvE_clEvENKUlvE1_clEvEUlS5_S5_E_EEEEvS7_RKT_EUliE_EEviT1_:
	.zero		1440


//--------------------- .nv.constant0._ZN2at6native27unrolled_elementwise_kernelINS0_13BUnaryFunctorIN3c108BFloat16ES4_S4_ZZZNS0_21nextafter_kernel_cudaERNS_18TensorIteratorBaseEENKUlvE_clEvENKUlvE1_clEvEUlS4_S4_E_EESt5arrayIPcLm2EELi4E23TrivialOffsetCalculatorILi1EjESF_NS0_6memory12LoadWithCastILi1EEENSG_13StoreWithCastILi1EEEEEviT_T0_T2_T3_T4_T5_ --------------------------
	.section	.nv.constant0._ZN2at6native27unrolled_elementwise_kernelINS0_13BUnaryFunctorIN3c108BFloat16ES4_S4_ZZZNS0_21nextafter_kernel_cudaERNS_18TensorIteratorBaseEENKUlvE_clEvENKUlvE1_clEvEUlS4_S4_E_EESt5arrayIPcLm2EELi4E23TrivialOffsetCalculatorILi1EjESF_NS0_6memory12LoadWithCastILi1EEENSG_13StoreWithCastILi1EEEEEviT_T0_T2_T3_T4_T5_,"a",@progbits
	.sectionflags	@""
	.align	4
.nv.constant0._ZN2at6native27unrolled_elementwise_kernelINS0_13BUnaryFunctorIN3c108BFloat16ES4_S4_ZZZNS0_21nextafter_kernel_cudaERNS_18TensorIteratorBaseEENKUlvE_clEvENKUlvE1_clEvEUlS4_S4_E_EESt5arrayIPcLm2EELi4E23TrivialOffsetCalculatorILi1EjESF_NS0_6memory12LoadWithCastILi1EEENSG_13StoreWithCastILi1EEEEEviT_T0_T2_T3_T4_T5_:
	.zero		940


//--------------------- .nv.constant0._ZN2at6native18elementwise_kernelILi128ELi4EZNS0_22gpu_kernel_impl_nocastINS0_13BUnaryFunctorIN3c108BFloat16ES5_S5_ZZZNS0_21nextafter_kernel_cudaERNS_18TensorIteratorBaseEENKUlvE_clEvENKUlvE1_clEvEUlS5_S5_E_EEEEvS7_RKT_EUliE_EEviT1_ --------------------------
	.section	.nv.constant0._ZN2at6native18elementwise_kernelILi128ELi4EZNS0_22gpu_kernel_impl_nocastINS0_13BUnaryFunctorIN3c108BFloat16ES5_S5_ZZZNS0_21nextafter_kernel_cudaERNS_18TensorIteratorBaseEENKUlvE_clEvENKUlvE1_clEvEUlS5_S5_E_EEEEvS7_RKT_EUliE_EEviT1_,"a",@progbits
	.sectionflags	@""
	.align	4
.nv.constant0._ZN2at6native18elementwise_kernelILi128ELi4EZNS0_22gpu_kernel_impl_nocastINS0_13BUnaryFunctorIN3c108BFloat16ES5_S5_ZZZNS0_21nextafter_kernel_cudaERNS_18TensorIteratorBaseEENKUlvE_clEvENKUlvE1_clEvEUlS5_S5_E_EEEEvS7_RKT_EUliE_EEviT1_:
	.zero		1440


//--------------------- .nv.constant0._ZN2at6native27unrolled_elementwise_kernelINS0_13BUnaryFunctorIN3c108BFloat16ES4_S4_ZZZNS0_21nextafter_kernel_cudaERNS_18TensorIteratorBaseEENKUlvE_clEvENKUlvE1_clEvEUlS4_S4_E_EESt5arrayIPcLm2EELi4E23TrivialOffsetCalculatorILi1EjESF_NS0_6memory15LoadWithoutCastENSG_16StoreWithoutCastEEEviT_T0_T2_T3_T4_T5_ --------------------------
	.section	.nv.constant0._ZN2at6native27unrolled_elementwise_kernelINS0_13BUnaryFunctorIN3c108BFloat16ES4_S4_ZZZNS0_21nextafter_kernel_cudaERNS_18TensorIteratorBaseEENKUlvE_clEvENKUlvE1_clEvEUlS4_S4_E_EESt5arrayIPcLm2EELi4E23TrivialOffsetCalculatorILi1EjESF_NS0_6memory15LoadWithoutCastENSG_16StoreWithoutCastEEEviT_T0_T2_T3_T4_T5_,"a",@progbits
	.sectionflags	@""
	.align	4
.nv.constant0._ZN2at6native27unrolled_elementwise_kernelINS0_13BUnaryFunctorIN3c108BFloat16ES4_S4_ZZZNS0_21nextafter_kernel_cudaERNS_18TensorIteratorBaseEENKUlvE_clEvENKUlvE1_clEvEUlS4_S4_E_EESt5arrayIPcLm2EELi4E23TrivialOffsetCalculatorILi1EjESF_NS0_6memory15LoadWithoutCastENSG_16StoreWithoutCastEEEviT_T0_T2_T3_T4_T5_:
	.zero		924


//--------------------- .nv.constant0._ZN2at6native29vectorized_elementwise_kernelILi2ENS0_13BUnaryFunctorIN3c108BFloat16ES4_S4_ZZZNS0_21nextafter_kernel_cudaERNS_18TensorIteratorBaseEENKUlvE_clEvENKUlvE1_clEvEUlS4_S4_E_EESt5arrayIPcLm2EEEEviT0_T1_ --------------------------
	.section	.nv.constant0._ZN2at6native29vectorized_elementwise_kernelILi2ENS0_13BUnaryFunctorIN3c108BFloat16ES4_S4_ZZZNS0_21nextafter_kernel_cudaERNS_18TensorIteratorBaseEENKUlvE_clEvENKUlvE1_clEvEUlS4_S4_E_EESt5arrayIPcLm2EEEEviT0_T1_,"a",@progbits
	.sectionflags	@""
	.align	4
.nv.constant0._ZN2at6native29vectorized_elementwise_kernelILi2ENS0_13BUnaryFunctorIN3c108BFloat16ES4_S4_ZZZNS0_21nextafter_kernel_cudaERNS_18TensorIteratorBaseEENKUlvE_clEvENKUlvE1_clEvEUlS4_S4_E_EESt5arrayIPcLm2EEEEviT0_T1_:
	.zero		920


//--------------------- .nv.constant0._ZN2at6native29vectorized_elementwise_kernelILi4ENS0_13BUnaryFunctorIN3c108BFloat16ES4_S4_ZZZNS0_21nextafter_kernel_cudaERNS_18TensorIteratorBaseEENKUlvE_clEvENKUlvE1_clEvEUlS4_S4_E_EESt5arrayIPcLm2EEEEviT0_T1_ --------------------------
	.section	.nv.constant0._ZN2at6native29vectorized_elementwise_kernelILi4ENS0_13BUnaryFunctorIN3c108BFloat16ES4_S4_ZZZNS0_21nextafter_kernel_cudaERNS_18TensorIteratorBaseEENKUlvE_clEvENKUlvE1_clEvEUlS4_S4_E_EESt5arrayIPcLm2EEEEviT0_T1_,"a",@progbits
	.sectionflags	@""
	.align	4
.nv.constant0._ZN2at6native29vectorized_elementwise_kernelILi4ENS0_13BUnaryFunctorIN3c108BFloat16ES4_S4_ZZZNS0_21nextafter_kernel_cudaERNS_18TensorIteratorBaseEENKUlvE_clEvENKUlvE1_clEvEUlS4_S4_E_EESt5arrayIPcLm2EEEEviT0_T1_:
	.zero		920


//--------------------- .nv.constant0._ZN2at6native29vectorized_elementwise_kernelILi8ENS0_13BUnaryFunctorIN3c108BFloat16ES4_S4_ZZZNS0_21nextafter_kernel_cudaERNS_18TensorIteratorBaseEENKUlvE_clEvENKUlvE1_clEvEUlS4_S4_E_EESt5arrayIPcLm2EEEEviT0_T1_ --------------------------
	.section	.nv.constant0._ZN2at6native29vectorized_elementwise_kernelILi8ENS0_13BUnaryFunctorIN3c108BFloat16ES4_S4_ZZZNS0_21nextafter_kernel_cudaERNS_18TensorIteratorBaseEENKUlvE_clEvENKUlvE1_clEvEUlS4_S4_E_EESt5arrayIPcLm2EEEEviT0_T1_,"a",@progbits
	.sectionflags	@""
	.align	4
.nv.constant0._ZN2at6native29vectorized_elementwise_kernelILi8ENS0_13BUnaryFunctorIN3c108BFloat16ES4_S4_ZZZNS0_21nextafter_kernel_cudaERNS_18TensorIteratorBaseEENKUlvE_clEvENKUlvE1_clEvEUlS4_S4_E_EESt5arrayIPcLm2EEEEviT0_T1_:
	.zero		920


//--------------------- .nv.constant0._ZN2at6native18elementwise_kernelILi128ELi4EZNS0_15gpu_kernel_implINS0_13AUnaryFunctorIN3c108BFloat16ES5_S5_ZZZNS0_21nextafter_kernel_cudaERNS_18TensorIteratorBaseEENKUlvE_clEvENKUlvE1_clEvEUlS5_S5_E_EEEEvS7_RKT_EUliE_EEviT1_ --------------------------
	.section	.nv.constant0._ZN2at6native18elementwise_kernelILi128ELi4EZNS0_15gpu_kernel_implINS0_13AUnaryFunctorIN3c108BFloat16ES5_S5_ZZZNS0_21nextafter_kernel_cudaERNS_18TensorIteratorBaseEENKUlvE_clEvENKUlvE1_clEvEUlS5_S5_E_EEEEvS7_RKT_EUliE_EEviT1_,"a",@progbits
	.sectionflags	@""
	.align	4
.nv.constant0._ZN2at6native18elementwise_kernelILi128ELi4EZNS0_15gpu_kernel_implINS0_13AUnaryFunctorIN3c108BFloat16ES5_S5_ZZZNS0_21nextafter_kernel_cudaERNS_18TensorIteratorBaseEENKUlvE_clEvENKUlvE1_clEvEUlS5_S5_E_EEEEvS7_RKT_EUliE_EEviT1_:
	.zero		1440


//--------------------- .nv.constant0._ZN2at6native27unrolled_elementwise_kernelINS0_13AUnaryFunctorIN3c108BFloat16ES4_S4_ZZZNS0_21nextafter_kernel_cudaERNS_18TensorIteratorBaseEENKUlvE_clEvENKUlvE1_clEvEUlS4_S4_E_EESt5arrayIPcLm2EELi4E23TrivialOffsetCalculatorILi1EjESF_NS0_6memory12LoadWithCastILi1EEENSG_13StoreWithCastILi1EEEEEviT_T0_T2_T3_T4_T5_ --------------------------
	.section	.nv.constant0._ZN2at6native27unrolled_elementwise_kernelINS0_13AUnaryFunctorIN3c108BFloat16ES4_S4_ZZZNS0_21nextafter_kernel_cudaERNS_18TensorIteratorBaseEENKUlvE_clEvENKUlvE1_clEvEUlS4_S4_E_EESt5arrayIPcLm2EELi4E23TrivialOffsetCalculatorILi1EjESF_NS0_6memory12LoadWithCastILi1EEENSG_13StoreWithCastILi1EEEEEviT_T0_T2_T3_T4_T5_,"a",@progbits
	.sectionflags	@""
	.align	4
.nv.constant0._ZN2at6native27unrolled_elementwise_kernelINS0_13AUnaryFunctorIN3c108BFloat16ES4_S4_ZZZNS0_21nextafter_kernel_cudaERNS_18TensorIteratorBaseEENKUlvE_clEvENKUlvE1_clEvEUlS4_S4_E_EESt5arrayIPcLm2EELi4E23TrivialOffsetCalculatorILi1EjESF_NS0_6memory12LoadWithCastILi1EEENSG_13StoreWithCastILi1EEEEEviT_T0_T2_T3_T4_T5_:
	.zero		940


//--------------------- .nv.constant0._ZN2at6native18elementwise_kernelILi128ELi4EZNS0_22gpu_kernel_impl_nocastINS0_13AUnaryFunctorIN3c108BFloat16ES5_S5_ZZZNS0_21nextafter_kernel_cudaERNS_18TensorIteratorBaseEENKUlvE_clEvENKUlvE1_clEvEUlS5_S5_E_EEEEvS7_RKT_EUliE_EEviT1_ --------------------------
	.section	.nv.constant0._ZN2at6native18elementwise_kernelILi128ELi4EZNS0_22gpu_kernel_impl_nocastINS0_13AUnaryFunctorIN3c108BFloat16ES5_S5_ZZZNS0_21nextafter_kernel_cudaERNS_18TensorIteratorBaseEENKUlvE_clEvENKUlvE1_clEvEUlS5_S5_E_EEEEvS7_RKT_EUliE_EEviT1_,"a",@progbits
	.sectionflags	@""
	.align	4
.nv.constant0._ZN2at6native18elementwise_kernelILi128ELi4EZNS0_22gpu_kernel_impl_nocastINS0_13AUnaryFunctorIN3c108BFloat16ES5_S5_ZZZNS0_21nextafter_kernel_cudaERNS_18TensorIteratorBaseEENKUlvE_clEvENKUlvE1_clEvEUlS5_S5_E_EEEEvS7_RKT_EUliE_EEviT1_:
	.zero		1440


//--------------------- .nv.constant0._ZN2at6native27unrolled_elementwise_kernelINS0_13AUnaryFunctorIN3c108BFloat16ES4_S4_ZZZNS0_21nextafter_kernel_cudaERNS_18TensorIteratorBaseEENKUlvE_clEvENKUlvE1_clEvEUlS4_S4_E_EESt5arrayIPcLm2EELi4E23TrivialOffsetCalculatorILi1EjESF_NS0_6memory15LoadWithoutCastENSG_16StoreWithoutCastEEEviT_T0_T2_T3_T4_T5_ --------------------------
	.section	.nv.constant0._ZN2at6native27unrolled_elementwise_kernelINS0_13AUnaryFunctorIN3c108BFloat16ES4_S4_ZZZNS0_21nextafter_kernel_cudaERNS_18TensorIteratorBaseEENKUlvE_clEvENKUlvE1_clEvEUlS4_S4_E_EESt5arrayIPcLm2EELi4E23TrivialOffsetCalculatorILi1EjESF_NS0_6memory15LoadWithoutCastENSG_16StoreWithoutCastEEEviT_T0_T2_T3_T4_T5_,"a",@progbits
	.sectionflags	@""
	.align	4
.nv.constant0._ZN2at6native27unrolled_elementwise_kernelINS0_13AUnaryFunctorIN3c108BFloat16ES4_S4_ZZZNS0_21nextafter_kernel_cudaERNS_18TensorIteratorBaseEENKUlvE_clEvENKUlvE1_clEvEUlS4_S4_E_EESt5arrayIPcLm2EELi4E23TrivialOffsetCalculatorILi1EjESF_NS0_6memory15LoadWithoutCastENSG_16StoreWithoutCastEEEviT_T0_T2_T3_T4_T5_:
	.zero		924


//--------------------- .nv.constant0._ZN2at6native29vectorized_elementwise_kernelILi2ENS0_13AUnaryFunctorIN3c108BFloat16ES4_S4_ZZZNS0_21nextafter_kernel_cudaERNS_18TensorIteratorBaseEENKUlvE_clEvENKUlvE1_clEvEUlS4_S4_E_EESt5arrayIPcLm2EEEEviT0_T1_ --------------------------
	.section	.nv.constant0._ZN2at6native29vectorized_elementwise_kernelILi2ENS0_13AUnaryFunctorIN3c108BFloat16ES4_S4_ZZZNS0_21nextafter_kernel_cudaERNS_18TensorIteratorBaseEENKUlvE_clEvENKUlvE1_clEvEUlS4_S4_E_EESt5arrayIPcLm2EEEEviT0_T1_,"a",@progbits
	.sectionflags	@""
	.align	4
.nv.constant0._ZN2at6native29vectorized_elementwise_kernelILi2ENS0_13AUnaryFunctorIN3c108BFloat16ES4_S4_ZZZNS0_21nextafter_kernel_cudaERNS_18TensorIteratorBaseEENKUlvE_clEvENKUlvE1_clEvEUlS4_S4_E_EESt5arrayIPcLm2EEEEviT0_T1_:
	.zero		920


//--------------------- .nv.constant0._ZN2at6native29vectorized_elementwise_kernelILi4ENS0_13AUnaryFunctorIN3c108BFloat16ES4_S4_ZZZNS0_21nextafter_kernel_cudaERNS_18TensorIteratorBaseEENKUlvE_clEvENKUlvE1_clEvEUlS4_S4_E_EESt5arrayIPcLm2EEEEviT0_T1_ --------------------------
	.section	.nv.constant0._ZN2at6native29vectorized_elementwise_kernelILi4ENS0_13AUnaryFunctorIN3c108BFloat16ES4_S4_ZZZNS0_21nextafter_kernel_cudaERNS_18TensorIteratorBaseEENKUlvE_clEvENKUlvE1_clEvEUlS4_S4_E_EESt5arrayIPcLm2EEEEviT0_T1_,"a",@progbits
	.sectionflags	@""
	.align	4
.nv.constant0._ZN2at6native29vectorized_elementwise_kernelILi4ENS0_13AUnaryFunctorIN3c108BFloat16ES4_S4_ZZZNS0_21nextafter_kernel_cudaERNS_18TensorIteratorBaseEENKUlvE_clEvENKUlvE1_clEvEUlS4_S4_E_EESt5arrayIPcLm2EEEEviT0_T1_:
	.zero		920


//--------------------- .nv.constant0._ZN2at6native29vectorized_elementwise_kernelILi8ENS0_13AUnaryFunctorIN3c108BFloat16ES4_S4_ZZZNS0_21nextafter_kernel_cudaERNS_18TensorIteratorBaseEENKUlvE_clEvENKUlvE1_clEvEUlS4_S4_E_EESt5arrayIPcLm2EEEEviT0_T1_ --------------------------
	.section	.nv.constant0._ZN2at6native29vectorized_elementwise_kernelILi8ENS0_13AUnaryFunctorIN3c108BFloat16ES4_S4_ZZZNS0_21nextafter_kernel_cudaERNS_18TensorIteratorBaseEENKUlvE_clEvENKUlvE1_clEvEUlS4_S4_E_EESt5arrayIPcLm2EEEEviT0_T1_,"a",@progbits
	.sectionflags	@""
	.align	4
.nv.constant0._ZN2at6native29vectorized_elementwise_kernelILi8ENS0_13AUnaryFunctorIN3c108BFloat16ES4_S4_ZZZNS0_21nextafter_kernel_cudaERNS_18TensorIteratorBaseEENKUlvE_clEvENKUlvE1_clEvEUlS4_S4_E_EESt5arrayIPcLm2EEEEviT0_T1_:
	.zero		920


//--------------------- .nv.constant0._ZN2at6native18elementwise_kernelILi128ELi4EZNS0_15gpu_kernel_implINS0_13BinaryFunctorIfffZZZNS0_21nextafter_kernel_cudaERNS_18TensorIteratorBaseEENKUlvE_clEvENKUlvE0_clEvEUlffE_EEEEvS5_RKT_EUliE_EEviT1_ --------------------------
	.section	.nv.constant0._ZN2at6native18elementwise_kernelILi128ELi4EZNS0_15gpu_kernel_implINS0_13BinaryFunctorIfffZZZNS0_21nextafter_kernel_cudaERNS_18TensorIteratorBaseEENKUlvE_clEvENKUlvE0_clEvEUlffE_EEEEvS5_RKT_EUliE_EEviT1_,"a",@progbits
	.sectionflags	@""
	.align	4
.nv.constant0._ZN2at6native18elementwise_kernelILi128ELi4EZNS0_15gpu_kernel_implINS0_13BinaryFunctorIfffZZZNS0_21nextafter_kernel_cudaERNS_18TensorIteratorBaseEENKUlvE_clEvENKUlvE0_clEvEUlffE_EEEEvS5_RKT_EUliE_EEviT1_:
	.zero		1552


//--------------------- .nv.constant0._ZN2at6native27unrolled_elementwise_kernelINS0_13BinaryFunctorIfffZZZNS0_21nextafter_kernel_cudaERNS_18TensorIteratorBaseEENKUlvE_clEvENKUlvE0_clEvEUlffE_EESt5arrayIPcLm3EELi4E23TrivialOffsetCalculatorILi2EjESC_ILi1EjENS0_6memory12LoadWithCastILi2EEENSF_13StoreWithCastILi1EEEEEviT_T0_T2_T3_T4_T5_ --------------------------
	.section	.nv.constant0._ZN2at6native27unrolled_elementwise_kernelINS0_13BinaryFunctorIfffZZZNS0_21nextafter_kernel_cudaERNS_18TensorIteratorBaseEENKUlvE_clEvENKUlvE0_clEvEUlffE_EESt5arrayIPcLm3EELi4E23TrivialOffsetCalculatorILi2EjESC_ILi1EjENS0_6memory12LoadWithCastILi2EEENSF_13StoreWithCastILi1EEEEEviT_T0_T2_T3_T4_T5_,"a",@progbits
	.sectionflags	@""
	.align	4
.nv.constant0._ZN2at6native27unrolled_elementwise_kernelINS0_13BinaryFunctorIfffZZZNS0_21nextafter_kernel_cudaERNS_18TensorIteratorBaseEENKUlvE_clEvENKUlvE0_clEvEUlffE_EESt5arrayIPcLm3EELi4E23TrivialOffsetCalculatorILi2EjESC_ILi1EjENS0_6memory12LoadWithCastILi2EEENSF_13StoreWithCastILi1EEEEEviT_T0_T2_T3_T4_T5_:
	.zero		952


//--------------------- .nv.constant0._ZN2at6native18elementwise_kernelILi128ELi2EZNS0_22gpu_kernel_impl_nocastINS0_13BinaryFunctorIfffZZZNS0_21nextafter_kernel_cudaERNS_18TensorIteratorBaseEENKUlvE_clEvENKUlvE0_clEvEUlffE_EEEEvS5_RKT_EUliE_EEviT1_ --------------------------
	.section	.nv.constant0._ZN2at6native18elementwise_kernelILi128ELi2EZNS0_22gpu_kernel_impl_nocastINS0_13BinaryFunctorIfffZZZNS0_21nextafter_kernel_cudaERNS_18TensorIteratorBaseEENKUlvE_clEvENKUlvE0_clEvEUlffE_EEEEvS5_RKT_EUliE_EEviT1_,"a",@progbits
	.sectionflags	@""
	.align	4
.nv.constant0._ZN2at6native18elementwise_kernelILi128ELi2EZNS0_22gpu_kernel_impl_nocastINS0_13BinaryFunctorIfffZZZNS0_21nextafter_kernel_cudaERNS_18TensorIteratorBaseEENKUlvE_clEvENKUlvE0_clEvEUlffE_EEEEvS5_RKT_EUliE_EEviT1_:
	.zero		1552


//--------------------- .nv.constant0._ZN2at6native27unrolled_elementwise_kernelINS0_13BinaryFunctorIfffZZZNS0_21nextafter_kernel_cudaERNS_18TensorIteratorBaseEENKUlvE_clEvENKUlvE0_clEvEUlffE_EESt5arrayIPcLm3EELi4E23TrivialOffsetCalculatorILi2EjESC_ILi1EjENS0_6memory15LoadWithoutCastENSF_16StoreWithoutCastEEEviT_T0_T2_T3_T4_T5_ --------------------------
	.section	.nv.constant0._ZN2at6native27unrolled_elementwise_kernelINS0_13BinaryFunctorIfffZZZNS0_21nextafter_kernel_cudaERNS_18TensorIteratorBaseEENKUlvE_clEvENKUlvE0_clEvEUlffE_EESt5arrayIPcLm3EELi4E23TrivialOffsetCalculatorILi2EjESC_ILi1EjENS0_6memory15LoadWithoutCastENSF_16StoreWithoutCastEEEviT_T0_T2_T3_T4_T5_,"a",@progbits
	.sectionflags	@""
	.align	4
.nv.constant0._ZN2at6native27unrolled_elementwise_kernelINS0_13BinaryFunctorIfffZZZNS0_21nextafter_kernel_cudaERNS_18TensorIteratorBaseEENKUlvE_clEvENKUlvE0_clEvEUlffE_EESt5arrayIPcLm3EELi4E23TrivialOffsetCalculatorILi2EjESC_ILi1EjENS0_6memory15LoadWithoutCastENSF_16StoreWithoutCastEEEviT_T0_T2_T3_T4_T5_:
	.zero		932


//--------------------- .nv.constant0._ZN2at6native29vectorized_elementwise_kernelILi2ENS0_13BinaryFunctorIfffZZZNS0_21nextafter_kernel_cudaERNS_18TensorIteratorBaseEENKUlvE_clEvENKUlvE0_clEvEUlffE_EESt5arrayIPcLm3EEEEviT0_T1_ --------------------------
	.section	.nv.constant0._ZN2at6native29vectorized_elementwise_kernelILi2ENS0_13BinaryFunctorIfffZZZNS0_21nextafter_kernel_cudaERNS_18TensorIteratorBaseEENKUlvE_clEvENKUlvE0_clEvEUlffE_EESt5arrayIPcLm3EEEEviT0_T1_,"a",@progbits
	.sectionflags	@""
	.align	4
.nv.constant0._ZN2at6native29vectorized_elementwise_kernelILi2ENS0_13BinaryFunctorIfffZZZNS0_21nextafter_kernel_cudaERNS_18TensorIteratorBaseEENKUlvE_clEvENKUlvE0_clEvEUlffE_EESt5arrayIPcLm3EEEEviT0_T1_:
	.zero		928


//--------------------- .nv.constant0._ZN2at6native29vectorized_elementwise_kernelILi4ENS0_13BinaryFunctorIfffZZZNS0_21nextafter_kernel_cudaERNS_18TensorIteratorBaseEENKUlvE_clEvENKUlvE0_clEvEUlffE_EESt5arrayIPcLm3EEEEviT0_T1_ --------------------------
	.section	.nv.constant0._ZN2at6native29vectorized_elementwise_kernelILi4ENS0_13BinaryFunctorIfffZZZNS0_21nextafter_kernel_cudaERNS_18TensorIteratorBaseEENKUlvE_clEvENKUlvE0_clEvEUlffE_EESt5arrayIPcLm3EEEEviT0_T1_,"a",@progbits
	.sectionflags	@""
	.align	4
.nv.constant0._ZN2at6native29vectorized_elementwise_kernelILi4ENS0_13BinaryFunctorIfffZZZNS0_21nextafter_kernel_cudaERNS_18TensorIteratorBaseEENKUlvE_clEvENKUlvE0_clEvEUlffE_EESt5arrayIPcLm3EEEEviT0_T1_:
	.zero		928


//--------------------- .nv.constant0._ZN2at6native29vectorized_elementwise_kernelILi8ENS0_13BinaryFunctorIfffZZZNS0_21nextafter_kernel_cudaERNS_18TensorIteratorBaseEENKUlvE_clEvENKUlvE0_clEvEUlffE_EESt5arrayIPcLm3EEEEviT0_T1_ --------------------------
	.section	.nv.constant0._ZN2at6native29vectorized_elementwise_kernelILi8ENS0_13BinaryFunctorIfffZZZNS0_21nextafter_kernel_cudaERNS_18TensorIteratorBaseEENKUlvE_clEvENKUlvE0_clEvEUlffE_EESt5arrayIPcLm3EEEEviT0_T1_,"a",@progbits
	.sectionflags	@""
	.align	4
.nv.constant0._ZN2at6native29vectorized_elementwise_kernelILi8ENS0_13BinaryFunctorIfffZZZNS0_21nextafter_kernel_cudaERNS_18TensorIteratorBaseEENKUlvE_clEvENKUlvE0_clEvEUlffE_EESt5arrayIPcLm3EEEEviT0_T1_:
	.zero		928


//--------------------- .nv.constant0._ZN2at6native18elementwise_kernelILi128ELi4EZNS0_15gpu_kernel_implINS0_13BUnaryFunctorIfffZZZNS0_21nextafter_kernel_cudaERNS_18TensorIteratorBaseEENKUlvE_clEvENKUlvE0_clEvEUlffE_EEEEvS5_RKT_EUliE_EEviT1_ --------------------------
	.section	.nv.constant0._ZN2at6native18elementwise_kernelILi128ELi4EZNS0_15gpu_kernel_implINS0_13BUnaryFunctorIfffZZZNS0_21nextafter_kernel_cudaERNS_18TensorIteratorBaseEENKUlvE_clEvENKUlvE0_clEvEUlffE_EEEEvS5_RKT_EUliE_EEviT1_,"a",@progbits
	.sectionflags	@""
	.align	4
.nv.constant0._ZN2at6native18elementwise_kernelILi128ELi4EZNS0_15gpu_kernel_implINS0_13BUnaryFunctorIfffZZZNS0_21nextafter_kernel_cudaERNS_18TensorIteratorBaseEENKUlvE_clEvENKUlvE0_clEvEUlffE_EEEEvS5_RKT_EUliE_EEviT1_:
	.zero		1448


//--------------------- .nv.constant0._ZN2at6native27unrolled_elementwise_kernelINS0_13BUnaryFunctorIfffZZZNS0_21nextafter_kernel_cudaERNS_18TensorIteratorBaseEENKUlvE_clEvENKUlvE0_clEvEUlffE_EESt5arrayIPcLm2EELi4E23TrivialOffsetCalculatorILi1EjESD_NS0_6memory12LoadWithCastILi1EEENSE_13StoreWithCastILi1EEEEEviT_T0_T2_T3_T4_T5_ --------------------------
	.section	.nv.constant0._ZN2at6native27unrolled_elementwise_kernelINS0_13BUnaryFunctorIfffZZZNS0_21nextafter_kernel_cudaERNS_18TensorIteratorBaseEENKUlvE_clEvENKUlvE0_clEvEUlffE_EESt5arrayIPcLm2EELi4E23TrivialOffsetCalculatorILi1EjESD_NS0_6memory12LoadWithCastILi1EEENSE_13StoreWithCastILi1EEEEEviT_T0_T2_T3_T4_T5_,"a",@progbits
	.sectionflags	@""
	.align	4
.nv.constant0._ZN2at6native27unrolled_elementwise_kernelINS0_13BUnaryFunctorIfffZZZNS0_21nextafter_kernel_cudaERNS_18TensorIteratorBaseEENKUlvE_clEvENKUlvE0_clEvEUlffE_EESt5arrayIPcLm2EELi4E23TrivialOffsetCalculatorILi1EjESD_NS0_6memory12LoadWithCastILi1EEENSE_13StoreWithCastILi1EEEEEviT_T0_T2_T3_T4_T5_:
	.zero		948


//--------------------- .nv.constant0._ZN2at6native18elementwise_kernelILi128ELi2EZNS0_22gpu_kernel_impl_nocastINS0_13BUnaryFunctorIfffZZZNS0_21nextafter_kernel_cudaERNS_18TensorIteratorBaseEENKUlvE_clEvENKUlvE0_clEvEUlffE_EEEEvS5_RKT_EUliE_EEviT1_ --------------------------
	.section	.nv.constant0._ZN2at6native18elementwise_kernelILi128ELi2EZNS0_22gpu_kernel_impl_nocastINS0_13BUnaryFunctorIfffZZZNS0_21nextafter_kernel_cudaERNS_18TensorIteratorBaseEENKUlvE_clEvENKUlvE0_clEvEUlffE_EEEEvS5_RKT_EUliE_EEviT1_,"a",@progbits
	.sectionflags	@""
	.align	4
.nv.constant0._ZN2at6native18elementwise_kernelILi128ELi2EZNS0_22gpu_kernel_impl_nocastINS0_13BUnaryFunctorIfffZZZNS0_21nextafter_kernel_cudaERNS_18TensorIteratorBaseEENKUlvE_clEvENKUlvE0_clEvEUlffE_EEEEvS5_RKT_EUliE_EEviT1_:
	.zero		1440


//--------------------- .nv.constant0._ZN2at6native27unrolled_elementwise_kernelINS0_13BUnaryFunctorIfffZZZNS0_21nextafter_kernel_cudaERNS_18TensorIteratorBaseEENKUlvE_clEvENKUlvE0_clEvEUlffE_EESt5arrayIPcLm2EELi4E23TrivialOffsetCalculatorILi1EjESD_NS0_6memory15LoadWithoutCastENSE_16StoreWithoutCastEEEviT_T0_T2_T3_T4_T5_ --------------------------
	.section	.nv.constant0._ZN2at6native27unrolled_elementwise_kernelINS0_13BUnaryFunctorIfffZZZNS0_21nextafter_kernel_cudaERNS_18TensorIteratorBaseEENKUlvE_clEvENKUlvE0_clEvEUlffE_EESt5arrayIPcLm2EELi4E23TrivialOffsetCalculatorILi1EjESD_NS0_6memory15LoadWithoutCastENSE_16StoreWithoutCastEEEviT_T0_T2_T3_T4_T5_,"a",@progbits
	.sectionflags	@""
	.align	4
.nv.constant0._ZN2at6native27unrolled_elementwise_kernelINS0_13BUnaryFunctorIfffZZZNS0_21nextafter_kernel_cudaERNS_18TensorIteratorBaseEENKUlvE_clEvENKUlvE0_clEvEUlffE_EESt5arrayIPcLm2EELi4E23TrivialOffsetCalculatorILi1EjESD_NS0_6memory15LoadWithoutCastENSE_16StoreWithoutCastEEEviT_T0_T2_T3_T4_T5_:
	.zero		932


//--------------------- .nv.constant0._ZN2at6native29vectorized_elementwise_kernelILi2ENS0_13BUnaryFunctorIfffZZZNS0_21nextafter_kernel_cudaERNS_18TensorIteratorBaseEENKUlvE_clEvENKUlvE0_clEvEUlffE_EESt5arrayIPcLm2EEEEviT0_T1_ --------------------------
	.section	.nv.constant0._ZN2at6native29vectorized_elementwise_kernelILi2ENS0_13BUnaryFunctorIfffZZZNS0_21nextafter_kernel_cudaERNS_18TensorIteratorBaseEENKUlvE_clEvENKUlvE0_clEvEUlffE_EESt5arrayIPcLm2EEEEviT0_T1_,"a",@progbits
	.sectionflags	@""
	.align	4
.nv.constant0._ZN2at6native29vectorized_elementwise_kernelILi2ENS0_13BUnaryFunctorIfffZZZNS0_21nextafter_kernel_cudaERNS_18TensorIteratorBaseEENKUlvE_clEvENKUlvE0_clEvEUlffE_EESt5arrayIPcLm2EEEEviT0_T1_:
	.zero		928


//--------------------- .nv.constant0._ZN2at6native29vectorized_elementwise_kernelILi4ENS0_13BUnaryFunctorIfffZZZNS0_21nextafter_kernel_cudaERNS_18TensorIteratorBaseEENKUlvE_clEvENKUlvE0_clEvEUlffE_EESt5arrayIPcLm2EEEEviT0_T1_ --------------------------
	.section	.nv.constant0._ZN2at6native29vectorized_elementwise_kernelILi4ENS0_13BUnaryFunctorIfffZZZNS0_21nextafter_kernel_cudaERNS_18TensorIteratorBaseEENKUlvE_clEvENKUlvE0_clEvEUlffE_EESt5arrayIPcLm2EEEEviT0_T1_,"a",@progbits
	.sectionflags	@""
	.align	4
.nv.constant0._ZN2at6native29vectorized_elementwise_kernelILi4ENS0_13BUnaryFunctorIfffZZZNS0_21nextafter_kernel_cudaERNS_18TensorIteratorBaseEENKUlvE_clEvENKUlvE0_clEvEUlffE_EESt5arrayIPcLm2EEEEviT0_T1_:
	.zero		928


//--------------------- .nv.constant0._ZN2at6native29vectorized_elementwise_kernelILi8ENS0_13BUnaryFunctorIfffZZZNS0_21nextafter_kernel_cudaERNS_18TensorIteratorBaseEENKUlvE_clEvENKUlvE0_clEvEUlffE_EESt5arrayIPcLm2EEEEviT0_T1_ --------------------------
	.section	.nv.constant0._ZN2at6native29vectorized_elementwise_kernelILi8ENS0_13BUnaryFunctorIfffZZZNS0_21nextafter_kernel_cudaERNS_18TensorIteratorBaseEENKUlvE_clEvENKUlvE0_clEvEUlffE_EESt5arrayIPcLm2EEEEviT0_T1_,"a",@progbits
	.sectionflags	@""
	.align	4
.nv.constant0._ZN2at6native29vectorized_elementwise_kernelILi8ENS0_13BUnaryFunctorIfffZZZNS0_21nextafter_kernel_cudaERNS_18TensorIteratorBaseEENKUlvE_clEvENKUlvE0_clEvEUlffE_EESt5arrayIPcLm2EEEEviT0_T1_:
	.zero		928


//--------------------- .nv.constant0._ZN2at6native18elementwise_kernelILi128ELi4EZNS0_15gpu_kernel_implINS0_13AUnaryFunctorIfffZZZNS0_21nextafter_kernel_cudaERNS_18TensorIteratorBaseEENKUlvE_clEvENKUlvE0_clEvEUlffE_EEEEvS5_RKT_EUliE_EEviT1_ --------------------------
	.section	.nv.constant0._ZN2at6native18elementwise_kernelILi128ELi4EZNS0_15gpu_kernel_implINS0_13AUnaryFunctorIfffZZZNS0_21nextafter_kernel_cudaERNS_18TensorIteratorBaseEENKUlvE_clEvENKUlvE0_clEvEUlffE_EEEEvS5_RKT_EUliE_EEviT1_,"a",@progbits
	.sectionflags	@""
	.align	4
.nv.constant0._ZN2at6native18elementwise_kernelILi128ELi4EZNS0_15gpu_kernel_implINS0_13AUnaryFunctorIfffZZZNS0_21nextafter_kernel_cudaERNS_18TensorIteratorBaseEENKUlvE_clEvENKUlvE0_clEvEUlffE_EEEEvS5_RKT_EUliE_EEviT1_:
	.zero		1448


//--------------------- .nv.constant0._ZN2at6native27unrolled_elementwise_kernelINS0_13AUnaryFunctorIfffZZZNS0_21nextafter_kernel_cudaERNS_18TensorIteratorBaseEENKUlvE_clEvENKUlvE0_clEvEUlffE_EESt5arrayIPcLm2EELi4E23TrivialOffsetCalculatorILi1EjESD_NS0_6memory12LoadWithCastILi1EEENSE_13StoreWithCastILi1EEEEEviT_T0_T2_T3_T4_T5_ --------------------------
	.section	.nv.constant0._ZN2at6native27unrolled_elementwise_kernelINS0_13AUnaryFunctorIfffZZZNS0_21nextafter_kernel_cudaERNS_18TensorIteratorBaseEENKUlvE_clEvENKUlvE0_clEvEUlffE_EESt5arrayIPcLm2EELi4E23TrivialOffsetCalculatorILi1EjESD_NS0_6memory12LoadWithCastILi1EEENSE_13StoreWithCastILi1EEEEEviT_T0_T2_T3_T4_T5_,"a",@progbits
	.sectionflags	@""
	.align	4
.nv.constant0._ZN2at6native27unrolled_elementwise_kernelINS0_13AUnaryFunctorIfffZZZNS0_21nextafter_kernel_cudaERNS_18TensorIteratorBaseEENKUlvE_clEvENKUlvE0_clEvEUlffE_EESt5arrayIPcLm2EELi4E23TrivialOffsetCalculatorILi1EjESD_NS0_6memory12LoadWithCastILi1EEENSE_13StoreWithCastILi1EEEEEviT_T0_T2_T3_T4_T5_:
	.zero		948


//--------------------- .nv.constant0._ZN2at6native18elementwise_kernelILi128ELi2EZNS0_22gpu_kernel_impl_nocastINS0_13AUnaryFunctorIfffZZZNS0_21nextafter_kernel_cudaERNS_18TensorIteratorBaseEENKUlvE_clEvENKUlvE0_clEvEUlffE_EEEEvS5_RKT_EUliE_EEviT1_ --------------------------
	.section	.nv.constant0._ZN2at6native18elementwise_kernelILi128ELi2EZNS0_22gpu_kernel_impl_nocastINS0_13AUnaryFunctorIfffZZZNS0_21nextafter_kernel_cudaERNS_18TensorIteratorBaseEENKUlvE_clEvENKUlvE0_clEvEUlffE_EEEEvS5_RKT_EUliE_EEviT1_,"a",@progbits
	.sectionflags	@""
	.align	4
.nv.constant0._ZN2at6native18elementwise_kernelILi128ELi2EZNS0_22gpu_kernel_impl_nocastINS0_13AUnaryFunctorIfffZZZNS0_21nextafter_kernel_cudaERNS_18TensorIteratorBaseEENKUlvE_clEvENKUlvE0_clEvEUlffE_EEEEvS5_RKT_EUliE_EEviT1_:
	.zero		1440


//--------------------- .nv.constant0._ZN2at6native27unrolled_elementwise_kernelINS0_13AUnaryFunctorIfffZZZNS0_21nextafter_kernel_cudaERNS_18TensorIteratorBaseEENKUlvE_clEvENKUlvE0_clEvEUlffE_EESt5arrayIPcLm2EELi4E23TrivialOffsetCalculatorILi1EjESD_NS0_6memory15LoadWithoutCastENSE_16StoreWithoutCastEEEviT_T0_T2_T3_T4_T5_ --------------------------
	.section	.nv.constant0._ZN2at6native27unrolled_elementwise_kernelINS0_13AUnaryFunctorIfffZZZNS0_21nextafter_kernel_cudaERNS_18TensorIteratorBaseEENKUlvE_clEvENKUlvE0_clEvEUlffE_EESt5arrayIPcLm2EELi4E23TrivialOffsetCalculatorILi1EjESD_NS0_6memory15LoadWithoutCastENSE_16StoreWithoutCastEEEviT_T0_T2_T3_T4_T5_,"a",@progbits
	.sectionflags	@""
	.align	4
.nv.constant0._ZN2at6native27unrolled_elementwise_kernelINS0_13AUnaryFunctorIfffZZZNS0_21nextafter_kernel_cudaERNS_18TensorIteratorBaseEENKUlvE_clEvENKUlvE0_clEvEUlffE_EESt5arrayIPcLm2EELi4E23TrivialOffsetCalculatorILi1EjESD_NS0_6memory15LoadWithoutCastENSE_16StoreWithoutCastEEEviT_T0_T2_T3_T4_T5_:
	.zero		932


//--------------------- .nv.constant0._ZN2at6native29vectorized_elementwise_kernelILi2ENS0_13AUnaryFunctorIfffZZZNS0_21nextafter_kernel_cudaERNS_18TensorIteratorBaseEENKUlvE_clEvENKUlvE0_clEvEUlffE_EESt5arrayIPcLm2EEEEviT0_T1_ --------------------------
	.section	.nv.constant0._ZN2at6native29vectorized_elementwise_kernelILi2ENS0_13AUnaryFunctorIfffZZZNS0_21nextafter_kernel_cudaERNS_18TensorIteratorBaseEENKUlvE_clEvENKUlvE0_clEvEUlffE_EESt5arrayIPcLm2EEEEviT0_T1_,"a",@progbits
	.sectionflags	@""
	.align	4
.nv.constant0._ZN2at6native29vectorized_elementwise_kernelILi2ENS0_13AUnaryFunctorIfffZZZNS0_21nextafter_kernel_cudaERNS_18TensorIteratorBaseEENKUlvE_clEvENKUlvE0_clEvEUlffE_EESt5arrayIPcLm2EEEEviT0_T1_:
	.zero		928


//--------------------- .nv.constant0._ZN2at6native29vectorized_elementwise_kernelILi4ENS0_13AUnaryFunctorIfffZZZNS0_21nextafter_kernel_cudaERNS_18TensorIteratorBaseEENKUlvE_clEvENKUlvE0_clEvEUlffE_EESt5arrayIPcLm2EEEEviT0_T1_ --------------------------
	.section	.nv.constant0._ZN2at6native29vectorized_elementwise_kernelILi4ENS0_13AUnaryFunctorIfffZZZNS0_21nextafter_kernel_cudaERNS_18TensorIteratorBaseEENKUlvE_clEvENKUlvE0_clEvEUlffE_EESt5arrayIPcLm2EEEEviT0_T1_,"a",@progbits
	.sectionflags	@""
	.align	4
.nv.constant0._ZN2at6native29vectorized_elementwise_kernelILi4ENS0_13AUnaryFunctorIfffZZZNS0_21nextafter_kernel_cudaERNS_18TensorIteratorBaseEENKUlvE_clEvENKUlvE0_clEvEUlffE_EESt5arrayIPcLm2EEEEviT0_T1_:
	.zero		928


//--------------------- .nv.constant0._ZN2at6native29vectorized_elementwise_kernelILi8ENS0_13AUnaryFunctorIfffZZZNS0_21nextafter_kernel_cudaERNS_18TensorIteratorBaseEENKUlvE_clEvENKUlvE0_clEvEUlffE_EESt5arrayIPcLm2EEEEviT0_T1_ --------------------------
	.section	.nv.constant0._ZN2at6native29vectorized_elementwise_kernelILi8ENS0_13AUnaryFunctorIfffZZZNS0_21nextafter_kernel_cudaERNS_18TensorIteratorBaseEENKUlvE_clEvENKUlvE0_clEvEUlffE_EESt5arrayIPcLm2EEEEviT0_T1_,"a",@progbits
	.sectionflags	@""
	.align	4
.nv.constant0._ZN2at6native29vectorized_elementwise_kernelILi8ENS0_13AUnaryFunctorIfffZZZNS0_21nextafter_kernel_cudaERNS_18TensorIteratorBaseEENKUlvE_clEvENKUlvE0_clEvEUlffE_EESt5arrayIPcLm2EEEEviT0_T1_:
	.zero		928


//--------------------- .nv.constant0._ZN2at6native18elementwise_kernelILi128ELi4EZNS0_15gpu_kernel_implINS0_13BinaryFunctorIdddZZZNS0_21nextafter_kernel_cudaERNS_18TensorIteratorBaseEENKUlvE_clEvENKUlvE_clEvEUlddE_EEEEvS5_RKT_EUliE_EEviT1_ --------------------------
	.section	.nv.constant0._ZN2at6native18elementwise_kernelILi128ELi4EZNS0_15gpu_kernel_implINS0_13BinaryFunctorIdddZZZNS0_21nextafter_kernel_cudaERNS_18TensorIteratorBaseEENKUlvE_clEvENKUlvE_clEvEUlddE_EEEEvS5_RKT_EUliE_EEviT1_,"a",@progbits
	.sectionflags	@""
	.align	4
.nv.constant0._ZN2at6native18elementwise_kernelILi128ELi4EZNS0_15gpu_kernel_implINS0_13BinaryFunctorIdddZZZNS0_21nextafter_kernel_cudaERNS_18TensorIteratorBaseEENKUlvE_clEvENKUlvE_clEvEUlddE_EEEEvS5_RKT_EUliE_EEviT1_:
	.zero		1552


//--------------------- .nv.constant0._ZN2at6native27unrolled_elementwise_kernelINS0_13BinaryFunctorIdddZZZNS0_21nextafter_kernel_cudaERNS_18TensorIteratorBaseEENKUlvE_clEvENKUlvE_clEvEUlddE_EESt5arrayIPcLm3EELi4E23TrivialOffsetCalculatorILi2EjESC_ILi1EjENS0_6memory12LoadWithCastILi2EEENSF_13StoreWithCastILi1EEEEEviT_T0_T2_T3_T4_T5_ --------------------------
	.section	.nv.constant0._ZN2at6native27unrolled_elementwise_kernelINS0_13BinaryFunctorIdddZZZNS0_21nextafter_kernel_cudaERNS_18TensorIteratorBaseEENKUlvE_clEvENKUlvE_clEvEUlddE_EESt5arrayIPcLm3EELi4E23TrivialOffsetCalculatorILi2EjESC_ILi1EjENS0_6memory12LoadWithCastILi2EEENSF_13StoreWithCastILi1EEEEEviT_T0_T2_T3_T4_T5_,"a",@progbits
	.sectionflags	@""
	.align	4
.nv.constant0._ZN2at6native27unrolled_elementwise_kernelINS0_13BinaryFunctorIdddZZZNS0_21nextafter_kernel_cudaERNS_18TensorIteratorBaseEENKUlvE_clEvENKUlvE_clEvEUlddE_EESt5arrayIPcLm3EELi4E23TrivialOffsetCalculatorILi2EjESC_ILi1EjENS0_6memory12LoadWithCastILi2EEENSF_13StoreWithCastILi1EEEEEviT_T0_T2_T3_T4_T5_:
	.zero		952


//--------------------- .nv.constant0._ZN2at6native18elementwise_kernelILi128ELi2EZNS0_22gpu_kernel_impl_nocastINS0_13BinaryFunctorIdddZZZNS0_21nextafter_kernel_cudaERNS_18TensorIteratorBaseEENKUlvE_clEvENKUlvE_clEvEUlddE_EEEEvS5_RKT_EUliE_EEviT1_ --------------------------
	.section	.nv.constant0._ZN2at6native18elementwise_kernelILi128ELi2EZNS0_22gpu_kernel_impl_nocastINS0_13BinaryFunctorIdddZZZNS0_21nextafter_kernel_cudaERNS_18TensorIteratorBaseEENKUlvE_clEvENKUlvE_clEvEUlddE_EEEEvS5_RKT_EUliE_EEviT1_,"a",@progbits
	.sectionflags	@""
	.align	4
.nv.constant0._ZN2at6native18elementwise_kernelILi128ELi2EZNS0_22gpu_kernel_impl_nocastINS0_13BinaryFunctorIdddZZZNS0_21nextafter_kernel_cudaERNS_18TensorIteratorBaseEENKUlvE_clEvENKUlvE_clEvEUlddE_EEEEvS5_RKT_EUliE_EEviT1_:
	.zero		1552


//--------------------- .nv.constant0._ZN2at6native27unrolled_elementwise_kernelINS0_13BinaryFunctorIdddZZZNS0_21nextafter_kernel_cudaERNS_18TensorIteratorBaseEENKUlvE_clEvENKUlvE_clEvEUlddE_EESt5arrayIPcLm3EELi4E23TrivialOffsetCalculatorILi2EjESC_ILi1EjENS0_6memory15LoadWithoutCastENSF_16StoreWithoutCastEEEviT_T0_T2_T3_T4_T5_ --------------------------
	.section	.nv.constant0._ZN2at6native27unrolled_elementwise_kernelINS0_13BinaryFunctorIdddZZZNS0_21nextafter_kernel_cudaERNS_18TensorIteratorBaseEENKUlvE_clEvENKUlvE_clEvEUlddE_EESt5arrayIPcLm3EELi4E23TrivialOffsetCalculatorILi2EjESC_ILi1EjENS0_6memory15LoadWithoutCastENSF_16StoreWithoutCastEEEviT_T0_T2_T3_T4_T5_,"a",@progbits
	.sectionflags	@""
	.align	4
.nv.constant0._ZN2at6native27unrolled_elementwise_kernelINS0_13BinaryFunctorIdddZZZNS0_21nextafter_kernel_cudaERNS_18TensorIteratorBaseEENKUlvE_clEvENKUlvE_clEvEUlddE_EESt5arrayIPcLm3EELi4E23TrivialOffsetCalculatorILi2EjESC_ILi1EjENS0_6memory15LoadWithoutCastENSF_16StoreWithoutCastEEEviT_T0_T2_T3_T4_T5_:
	.zero		932


//--------------------- .nv.constant0._ZN2at6native29vectorized_elementwise_kernelILi2ENS0_13BinaryFunctorIdddZZZNS0_21nextafter_kernel_cudaERNS_18TensorIteratorBaseEENKUlvE_clEvENKUlvE_clEvEUlddE_EESt5arrayIPcLm3EEEEviT0_T1_ --------------------------
	.section	.nv.constant0._ZN2at6native29vectorized_elementwise_kernelILi2ENS0_13BinaryFunctorIdddZZZNS0_21nextafter_kernel_cudaERNS_18TensorIteratorBaseEENKUlvE_clEvENKUlvE_clEvEUlddE_EESt5arrayIPcLm3EEEEviT0_T1_,"a",@progbits
	.sectionflags	@""
	.align	4
.nv.constant0._ZN2at6native29vectorized_elementwise_kernelILi2ENS0_13BinaryFunctorIdddZZZNS0_21nextafter_kernel_cudaERNS_18TensorIteratorBaseEENKUlvE_clEvENKUlvE_clEvEUlddE_EESt5arrayIPcLm3EEEEviT0_T1_:
	.zero		928


//--------------------- .nv.constant0._ZN2at6native29vectorized_elementwise_kernelILi4ENS0_13BinaryFunctorIdddZZZNS0_21nextafter_kernel_cudaERNS_18TensorIteratorBaseEENKUlvE_clEvENKUlvE_clEvEUlddE_EESt5arrayIPcLm3EEEEviT0_T1_ --------------------------
	.section	.nv.constant0._ZN2at6native29vectorized_elementwise_kernelILi4ENS0_13BinaryFunctorIdddZZZNS0_21nextafter_kernel_cudaERNS_18TensorIteratorBaseEENKUlvE_clEvENKUlvE_clEvEUlddE_EESt5arrayIPcLm3EEEEviT0_T1_,"a",@progbits
	.sectionflags	@""
	.align	4
.nv.constant0._ZN2at6native29vectorized_elementwise_kernelILi4ENS0_13BinaryFunctorIdddZZZNS0_21nextafter_kernel_cudaERNS_18TensorIteratorBaseEENKUlvE_clEvENKUlvE_clEvEUlddE_EESt5arrayIPcLm3EEEEviT0_T1_:
	.zero		928


//--------------------- .nv.constant0._ZN2at6native29vectorized_elementwise_kernelILi8ENS0_13BinaryFunctorIdddZZZNS0_21nextafter_kernel_cudaERNS_18TensorIteratorBaseEENKUlvE_clEvENKUlvE_clEvEUlddE_EESt5arrayIPcLm3EEEEviT0_T1_ --------------------------
	.section	.nv.constant0._ZN2at6native29vectorized_elementwise_kernelILi8ENS0_13BinaryFunctorIdddZZZNS0_21nextafter_kernel_cudaERNS_18TensorIteratorBaseEENKUlvE_clEvENKUlvE_clEvEUlddE_EESt5arrayIPcLm3EEEEviT0_T1_,"a",@progbits
	.sectionflags	@""
	.align	4
.nv.constant0._ZN2at6native29vectorized_elementwise_kernelILi8ENS0_13BinaryFunctorIdddZZZNS0_21nextafter_kernel_cudaERNS_18TensorIteratorBaseEENKUlvE_clEvENKUlvE_clEvEUlddE_EESt5arrayIPcLm3EEEEviT0_T1_:
	.zero		928


//--------------------- .nv.constant0._ZN2at6native18elementwise_kernelILi128ELi4EZNS0_15gpu_kernel_implINS0_13BUnaryFunctorIdddZZZNS0_21nextafter_kernel_cudaERNS_18TensorIteratorBaseEENKUlvE_clEvENKUlvE_clEvEUlddE_EEEEvS5_RKT_EUliE_EEviT1_ --------------------------
	.section	.nv.constant0._ZN2at6native18elementwise_kernelILi128ELi4EZNS0_15gpu_kernel_implINS0_13BUnaryFunctorIdddZZZNS0_21nextafter_kernel_cudaERNS_18TensorIteratorBaseEENKUlvE_clEvENKUlvE_clEvEUlddE_EEEEvS5_RKT_EUliE_EEviT1_,"a",@progbits
	.sectionflags	@""
	.align	4
.nv.constant0._ZN2at6native18elementwise_kernelILi128ELi4EZNS0_15gpu_kernel_implINS0_13BUnaryFunctorIdddZZZNS0_21nextafter_kernel_cudaERNS_18TensorIteratorBaseEENKUlvE_clEvENKUlvE_clEvEUlddE_EEEEvS5_RKT_EUliE_EEviT1_:
	.zero		1456


//--------------------- .nv.constant0._ZN2at6native27unrolled_elementwise_kernelINS0_13BUnaryFunctorIdddZZZNS0_21nextafter_kernel_cudaERNS_18TensorIteratorBaseEENKUlvE_clEvENKUlvE_clEvEUlddE_EESt5arrayIPcLm2EELi4E23TrivialOffsetCalculatorILi1EjESD_NS0_6memory12LoadWithCastILi1EEENSE_13StoreWithCastILi1EEEEEviT_T0_T2_T3_T4_T5_ --------------------------
	.section	.nv.constant0._ZN2at6native27unrolled_elementwise_kernelINS0_13BUnaryFunctorIdddZZZNS0_21nextafter_kernel_cudaERNS_18TensorIteratorBaseEENKUlvE_clEvENKUlvE_clEvEUlddE_EESt5arrayIPcLm2EELi4E23TrivialOffsetCalculatorILi1EjESD_NS0_6memory12LoadWithCastILi1EEENSE_13StoreWithCastILi1EEEEEviT_T0_T2_T3_T4_T5_,"a",@progbits
	.sectionflags	@""
	.align	4
.nv.constant0._ZN2at6native27unrolled_elementwise_kernelINS0_13BUnaryFunctorIdddZZZNS0_21nextafter_kernel_cudaERNS_18TensorIteratorBaseEENKUlvE_clEvENKUlvE_clEvEUlddE_EESt5arrayIPcLm2EELi4E23TrivialOffsetCalculatorILi1EjESD_NS0_6memory12LoadWithCastILi1EEENSE_13StoreWithCastILi1EEEEEviT_T0_T2_T3_T4_T5_:
	.zero		956


//--------------------- .nv.constant0._ZN2at6native18elementwise_kernelILi128ELi2EZNS0_22gpu_kernel_impl_nocastINS0_13BUnaryFunctorIdddZZZNS0_21nextafter_kernel_cudaERNS_18TensorIteratorBaseEENKUlvE_clEvENKUlvE_clEvEUlddE_EEEEvS5_RKT_EUliE_EEviT1_ --------------------------
	.section	.nv.constant0._ZN2at6native18elementwise_kernelILi128ELi2EZNS0_22gpu_kernel_impl_nocastINS0_13BUnaryFunctorIdddZZZNS0_21nextafter_kernel_cudaERNS_18TensorIteratorBaseEENKUlvE_clEvENKUlvE_clEvEUlddE_EEEEvS5_RKT_EUliE_EEviT1_,"a",@progbits
	.sectionflags	@""
	.align	4
.nv.constant0._ZN2at6native18elementwise_kernelILi128ELi2EZNS0_22gpu_kernel_impl_nocastINS0_13BUnaryFunctorIdddZZZNS0_21nextafter_kernel_cudaERNS_18TensorIteratorBaseEENKUlvE_clEvENKUlvE_clEvEUlddE_EEEEvS5_RKT_EUliE_EEviT1_:
	.zero		1448


//--------------------- .nv.constant0._ZN2at6native27unrolled_elementwise_kernelINS0_13BUnaryFunctorIdddZZZNS0_21nextafter_kernel_cudaERNS_18TensorIteratorBaseEENKUlvE_clEvENKUlvE_clEvEUlddE_EESt5arrayIPcLm2EELi4E23TrivialOffsetCalculatorILi1EjESD_NS0_6memory15LoadWithoutCastENSE_16StoreWithoutCastEEEviT_T0_T2_T3_T4_T5_ --------------------------
	.section	.nv.constant0._ZN2at6native27unrolled_elementwise_kernelINS0_13BUnaryFunctorIdddZZZNS0_21nextafter_kernel_cudaERNS_18TensorIteratorBaseEENKUlvE_clEvENKUlvE_clEvEUlddE_EESt5arrayIPcLm2EELi4E23TrivialOffsetCalculatorILi1EjESD_NS0_6memory15LoadWithoutCastENSE_16StoreWithoutCastEEEviT_T0_T2_T3_T4_T5_,"a",@progbits
	.sectionflags	@""
	.align	4
.nv.constant0._ZN2at6native27unrolled_elementwise_kernelINS0_13BUnaryFunctorIdddZZZNS0_21nextafter_kernel_cudaERNS_18TensorIteratorBaseEENKUlvE_clEvENKUlvE_clEvEUlddE_EESt5arrayIPcLm2EELi4E23TrivialOffsetCalculatorILi1EjESD_NS0_6memory15LoadWithoutCastENSE_16StoreWithoutCastEEEviT_T0_T2_T3_T4_T5_:
	.zero		940


//--------------------- .nv.constant0._ZN2at6native29vectorized_elementwise_kernelILi2ENS0_13BUnaryFunctorIdddZZZNS0_21nextafter_kernel_cudaERNS_18TensorIteratorBaseEENKUlvE_clEvENKUlvE_clEvEUlddE_EESt5arrayIPcLm2EEEEviT0_T1_ --------------------------
	.section	.nv.constant0._ZN2at6native29vectorized_elementwise_kernelILi2ENS0_13BUnaryFunctorIdddZZZNS0_21nextafter_kernel_cudaERNS_18TensorIteratorBaseEENKUlvE_clEvENKUlvE_clEvEUlddE_EESt5arrayIPcLm2EEEEviT0_T1_,"a",@progbits
	.sectionflags	@""
	.align	4
.nv.constant0._ZN2at6native29vectorized_elementwise_kernelILi2ENS0_13BUnaryFunctorIdddZZZNS0_21nextafter_kernel_cudaERNS_18TensorIteratorBaseEENKUlvE_clEvENKUlvE_clEvEUlddE_EESt5arrayIPcLm2EEEEviT0_T1_:
	.zero		936


//--------------------- .nv.constant0._ZN2at6native29vectorized_elementwise_kernelILi4ENS0_13BUnaryFunctorIdddZZZNS0_21nextafter_kernel_cudaERNS_18TensorIteratorBaseEENKUlvE_clEvENKUlvE_clEvEUlddE_EESt5arrayIPcLm2EEEEviT0_T1_ --------------------------
	.section	.nv.constant0._ZN2at6native29vectorized_elementwise_kernelILi4ENS0_13BUnaryFunctorIdddZZZNS0_21nextafter_kernel_cudaERNS_18TensorIteratorBaseEENKUlvE_clEvENKUlvE_clEvEUlddE_EESt5arrayIPcLm2EEEEviT0_T1_,"a",@progbits
	.sectionflags	@""
	.align	4
.nv.constant0._ZN2at6native29vectorized_elementwise_kernelILi4ENS0_13BUnaryFunctorIdddZZZNS0_21nextafter_kernel_cudaERNS_18TensorIteratorBaseEENKUlvE_clEvENKUlvE_clEvEUlddE_EESt5arrayIPcLm2EEEEviT0_T1_:
	.zero		936


//--------------------- .nv.constant0._ZN2at6native29vectorized_elementwise_kernelILi8ENS0_13BUnaryFunctorIdddZZZNS0_21nextafter_kernel_cudaERNS_18TensorIteratorBaseEENKUlvE_clEvENKUlvE_clEvEUlddE_EESt5arrayIPcLm2EEEEviT0_T1_ --------------------------
	.section	.nv.constant0._ZN2at6native29vectorized_elementwise_kernelILi8ENS0_13BUnaryFunctorIdddZZZNS0_21nextafter_kernel_cudaERNS_18TensorIteratorBaseEENKUlvE_clEvENKUlvE_clEvEUlddE_EESt5arrayIPcLm2EEEEviT0_T1_,"a",@progbits
	.sectionflags	@""
	.align	4
.nv.constant0._ZN2at6native29vectorized_elementwise_kernelILi8ENS0_13BUnaryFunctorIdddZZZNS0_21nextafter_kernel_cudaERNS_18TensorIteratorBaseEENKUlvE_clEvENKUlvE_clEvEUlddE_EESt5arrayIPcLm2EEEEviT0_T1_:
	.zero		936


//--------------------- .nv.constant0._ZN2at6native18elementwise_kernelILi128ELi4EZNS0_15gpu_kernel_implINS0_13AUnaryFunctorIdddZZZNS0_21nextafter_kernel_cudaERNS_18TensorIteratorBaseEENKUlvE_clEvENKUlvE_clEvEUlddE_EEEEvS5_RKT_EUliE_EEviT1_ --------------------------
	.section	.nv.constant0._ZN2at6native18elementwise_kernelILi128ELi4EZNS0_15gpu_kernel_implINS0_13AUnaryFunctorIdddZZZNS0_21nextafter_kernel_cudaERNS_18TensorIteratorBaseEENKUlvE_clEvENKUlvE_clEvEUlddE_EEEEvS5_RKT_EUliE_EEviT1_,"a",@progbits
	.sectionflags	@""
	.align	4
.nv.constant0._ZN2at6native18elementwise_kernelILi128ELi4EZNS0_15gpu_kernel_implINS0_13AUnaryFunctorIdddZZZNS0_21nextafter_kernel_cudaERNS_18TensorIteratorBaseEENKUlvE_clEvENKUlvE_clEvEUlddE_EEEEvS5_RKT_EUliE_EEviT1_:
	.zero		1456


//--------------------- .nv.constant0._ZN2at6native27unrolled_elementwise_kernelINS0_13AUnaryFunctorIdddZZZNS0_21nextafter_kernel_cudaERNS_18TensorIteratorBaseEENKUlvE_clEvENKUlvE_clEvEUlddE_EESt5arrayIPcLm2EELi4E23TrivialOffsetCalculatorILi1EjESD_NS0_6memory12LoadWithCastILi1EEENSE_13StoreWithCastILi1EEEEEviT_T0_T2_T3_T4_T5_ --------------------------
	.section	.nv.constant0._ZN2at6native27unrolled_elementwise_kernelINS0_13AUnaryFunctorIdddZZZNS0_21nextafter_kernel_cudaERNS_18TensorIteratorBaseEENKUlvE_clEvENKUlvE_clEvEUlddE_EESt5arrayIPcLm2EELi4E23TrivialOffsetCalculatorILi1EjESD_NS0_6memory12LoadWithCastILi1EEENSE_13StoreWithCastILi1EEEEEviT_T0_T2_T3_T4_T5_,"a",@progbits
	.sectionflags	@""
	.align	4
.nv.constant0._ZN2at6native27unrolled_elementwise_kernelINS0_13AUnaryFunctorIdddZZZNS0_21nextafter_kernel_cudaERNS_18TensorIteratorBaseEENKUlvE_clEvENKUlvE_clEvEUlddE_EESt5arrayIPcLm2EELi4E23TrivialOffsetCalculatorILi1EjESD_NS0_6memory12LoadWithCastILi1EEENSE_13StoreWithCastILi1EEEEEviT_T0_T2_T3_T4_T5_:
	.zero		956


//--------------------- .nv.constant0._ZN2at6native18elementwise_kernelILi128ELi2EZNS0_22gpu_kernel_impl_nocastINS0_13AUnaryFunctorIdddZZZNS0_21nextafter_kernel_cudaERNS_18TensorIteratorBaseEENKUlvE_clEvENKUlvE_clEvEUlddE_EEEEvS5_RKT_EUliE_EEviT1_ --------------------------
	.section	.nv.constant0._ZN2at6native18elementwise_kernelILi128ELi2EZNS0_22gpu_kernel_impl_nocastINS0_13AUnaryFunctorIdddZZZNS0_21nextafter_kernel_cudaERNS_18TensorIteratorBaseEENKUlvE_clEvENKUlvE_clEvEUlddE_EEEEvS5_RKT_EUliE_EEviT1_,"a",@progbits
	.sectionflags	@""
	.align	4
.nv.constant0._ZN2at6native18elementwise_kernelILi128ELi2EZNS0_22gpu_kernel_impl_nocastINS0_13AUnaryFunctorIdddZZZNS0_21nextafter_kernel_cudaERNS_18TensorIteratorBaseEENKUlvE_clEvENKUlvE_clEvEUlddE_EEEEvS5_RKT_EUliE_EEviT1_:
	.zero		1448


//--------------------- .nv.constant0._ZN2at6native27unrolled_elementwise_kernelINS0_13AUnaryFunctorIdddZZZNS0_21nextafter_kernel_cudaERNS_18TensorIteratorBaseEENKUlvE_clEvENKUlvE_clEvEUlddE_EESt5arrayIPcLm2EELi4E23TrivialOffsetCalculatorILi1EjESD_NS0_6memory15LoadWithoutCastENSE_16StoreWithoutCastEEEviT_T0_T2_T3_T4_T5_ --------------------------
	.section	.nv.constant0._ZN2at6native27unrolled_elementwise_kernelINS0_13AUnaryFunctorIdddZZZNS0_21nextafter_kernel_cudaERNS_18TensorIteratorBaseEENKUlvE_clEvENKUlvE_clEvEUlddE_EESt5arrayIPcLm2EELi4E23TrivialOffsetCalculatorILi1EjESD_NS0_6memory15LoadWithoutCastENSE_16StoreWithoutCastEEEviT_T0_T2_T3_T4_T5_,"a",@progbits
	.sectionflags	@""
	.align	4
.nv.constant0._ZN2at6native27unrolled_elementwise_kernelINS0_13AUnaryFunctorIdddZZZNS0_21nextafter_kernel_cudaERNS_18TensorIteratorBaseEENKUlvE_clEvENKUlvE_clEvEUlddE_EESt5arrayIPcLm2EELi4E23TrivialOffsetCalculatorILi1EjESD_NS0_6memory15LoadWithoutCastENSE_16StoreWithoutCastEEEviT_T0_T2_T3_T4_T5_:
	.zero		940


//--------------------- .nv.constant0._ZN2at6native29vectorized_elementwise_kernelILi2ENS0_13AUnaryFunctorIdddZZZNS0_21nextafter_kernel_cudaERNS_18TensorIteratorBaseEENKUlvE_clEvENKUlvE_clEvEUlddE_EESt5arrayIPcLm2EEEEviT0_T1_ --------------------------
	.section	.nv.constant0._ZN2at6native29vectorized_elementwise_kernelILi2ENS0_13AUnaryFunctorIdddZZZNS0_21nextafter_kernel_cudaERNS_18TensorIteratorBaseEENKUlvE_clEvENKUlvE_clEvEUlddE_EESt5arrayIPcLm2EEEEviT0_T1_,"a",@progbits
	.sectionflags	@""
	.align	4
.nv.constant0._ZN2at6native29vectorized_elementwise_kernelILi2ENS0_13AUnaryFunctorIdddZZZNS0_21nextafter_kernel_cudaERNS_18TensorIteratorBaseEENKUlvE_clEvENKUlvE_clEvEUlddE_EESt5arrayIPcLm2EEEEviT0_T1_:
	.zero		936


//--------------------- .nv.constant0._ZN2at6native29vectorized_elementwise_kernelILi4ENS0_13AUnaryFunctorIdddZZZNS0_21nextafter_kernel_cudaERNS_18TensorIteratorBaseEENKUlvE_clEvENKUlvE_clEvEUlddE_EESt5arrayIPcLm2EEEEviT0_T1_ --------------------------
	.section	.nv.constant0._ZN2at6native29vectorized_elementwise_kernelILi4ENS0_13AUnaryFunctorIdddZZZNS0_21nextafter_kernel_cudaERNS_18TensorIteratorBaseEENKUlvE_clEvENKUlvE_clEvEUlddE_EESt5arrayIPcLm2EEEEviT0_T1_,"a",@progbits
	.sectionflags	@""
	.align	4
.nv.constant0._ZN2at6native29vectorized_elementwise_kernelILi4ENS0_13AUnaryFunctorIdddZZZNS0_21nextafter_kernel_cudaERNS_18TensorIteratorBaseEENKUlvE_clEvENKUlvE_clEvEUlddE_EESt5arrayIPcLm2EEEEviT0_T1_:
	.zero		936


//--------------------- .nv.constant0._ZN2at6native29vectorized_elementwise_kernelILi8ENS0_13AUnaryFunctorIdddZZZNS0_21nextafter_kernel_cudaERNS_18TensorIteratorBaseEENKUlvE_clEvENKUlvE_clEvEUlddE_EESt5arrayIPcLm2EEEEviT0_T1_ --------------------------
	.section	.nv.constant0._ZN2at6native29vectorized_elementwise_kernelILi8ENS0_13AUnaryFunctorIdddZZZNS0_21nextafter_kernel_cudaERNS_18TensorIteratorBaseEENKUlvE_clEvENKUlvE_clEvEUlddE_EESt5arrayIPcLm2EEEEviT0_T1_,"a",@progbits
	.sectionflags	@""
	.align	4
.nv.constant0._ZN2at6native29vectorized_elementwise_kernelILi8ENS0_13AUnaryFunctorIdddZZZNS0_21nextafter_kernel_cudaERNS_18TensorIteratorBaseEENKUlvE_clEvENKUlvE_clEvEUlddE_EESt5arrayIPcLm2EEEEviT0_T1_:
	.zero		936


//--------------------- SYMBOLS --------------------------

	.type		.nv.reservedSmem.offset0,@object
	.size		.nv.reservedSmem.offset0,0x4
	.type		__assertfail,@function
